	.target	sm_80

	.elftype	@"ET_EXEC"


//--------------------- .note.nv.tkinfo           --------------------------
	.section	.note.nv.tkinfo,"",@"SHT_NOTE"
	.sectionflags	@"SHF_NOTE_NV_TKINFO"
	.tkinfo
        /*0018*/ 	.word	0x00000002
        /*0030*/ 	.string	""
        /*0030*/ 	.string	"ptxas"
        /*0030*/ 	.string	"Cuda compilation tools, release 13.0, V13.0.88"
        /*0030*/ 	.string	"Build cuda_13.0.r13.0/compiler.36424714_0"
        /*0030*/ 	.string	"-arch sm_80 -m 64 "



//--------------------- .note.nv.cuinfo           --------------------------
	.section	.note.nv.cuinfo,"",@"SHT_NOTE"
	.sectionflags	@"SHF_NOTE_NV_CUINFO"
        /*0018*/ 	.short	0x0002
        /*001a*/ 	.short	0x0050
        /*001c*/ 	.short	0x0082
	.zero		2


//--------------------- .nv.info                  --------------------------
	.section	.nv.info,"",@"SHT_CUDA_INFO"
	.align	4


	//----- nvinfo : EIATTR_REGCOUNT
	.align		4
        /*0000*/ 	.byte	0x04, 0x2f
        /*0002*/ 	.short	(.L_10 - .L_9)
	.align		4
.L_9:
        /*0004*/ 	.word	index@(_ZN10layer_norm13ln_fwd_kernelINS_13Kernel_traitsIfffffjLj8192ELj1ELj1ELj8ELj16ENS_18Kernel_traits_baseILj8192EfffffjLj256EEEEELb1ELb1ELb1ELb1EEEvNS_9FwdParamsE)
        /*0008*/ 	.word	0x000000d3


	//----- nvinfo : EIATTR_FRAME_SIZE
	.align		4
.L_10:
        /*000c*/ 	.byte	0x04, 0x11
        /*000e*/ 	.short	(.L_12 - .L_11)
	.align		4
.L_11:
        /*0010*/ 	.word	index@($__internal_159_$__cuda_sm70_shflsync_bfly_p)
        /*0014*/ 	.word	0x00000000


	//----- nvinfo : EIATTR_FRAME_SIZE
	.align		4
.L_12:
        /*0018*/ 	.byte	0x04, 0x11
        /*001a*/ 	.short	(.L_14 - .L_13)
	.align		4
.L_13:
        /*001c*/ 	.word	index@(_ZN10layer_norm13ln_fwd_kernelINS_13Kernel_traitsIfffffjLj8192ELj1ELj1ELj8ELj16ENS_18Kernel_traits_baseILj8192EfffffjLj256EEEEELb1ELb1ELb1ELb1EEEvNS_9FwdParamsE)
        /*0020*/ 	.word	0x00000000


	//----- nvinfo : EIATTR_REGCOUNT
	.align		4
.L_14:
        /*0024*/ 	.byte	0x04, 0x2f
        /*0026*/ 	.short	(.L_16 - .L_15)
	.align		4
.L_15:
        /*0028*/ 	.word	index@(_ZN10layer_norm13ln_fwd_kernelINS_13Kernel_traitsIfffffjLj8192ELj1ELj1ELj8ELj16ENS_18Kernel_traits_baseILj8192EfffffjLj256EEEEELb1ELb1ELb1ELb0EEEvNS_9FwdParamsE)
        /*002c*/ 	.word	0x000000cb


	//----- nvinfo : EIATTR_FRAME_SIZE
	.align		4
.L_16:
        /*0030*/ 	.byte	0x04, 0x11
        /*0032*/ 	.short	(.L_18 - .L_17)
	.align		4
.L_17:
        /*0034*/ 	.word	index@($__internal_158_$__cuda_sm70_shflsync_bfly_p)
        /*0038*/ 	.word	0x00000000


	//----- nvinfo : EIATTR_FRAME_SIZE
	.align		4
.L_18:
        /*003c*/ 	.byte	0x04, 0x11
        /*003e*/ 	.short	(.L_20 - .L_19)
	.align		4
.L_19:
        /*0040*/ 	.word	index@(_ZN10layer_norm13ln_fwd_kernelINS_13Kernel_traitsIfffffjLj8192ELj1ELj1ELj8ELj16ENS_18Kernel_traits_baseILj8192EfffffjLj256EEEEELb1ELb1ELb1ELb0EEEvNS_9FwdParamsE)
        /*0044*/ 	.word	0x00000000


	//----- nvinfo : EIATTR_REGCOUNT
	.align		4
.L_20:
        /*0048*/ 	.byte	0x04, 0x2f
        /*004a*/ 	.short	(.L_22 - .L_21)
	.align		4
.L_21:
        /*004c*/ 	.word	index@(_ZN10layer_norm13ln_fwd_kernelINS_13Kernel_traitsIfffffjLj8192ELj1ELj1ELj8ELj16ENS_18Kernel_traits_baseILj8192EfffffjLj256EEEEELb1ELb1ELb0ELb1EEEvNS_9FwdParamsE)
        /*0050*/ 	.word	0x000000c4


	//----- nvinfo : EIATTR_FRAME_SIZE
	.align		4
.L_22:
        /*0054*/ 	.byte	0x04, 0x11
        /*0056*/ 	.short	(.L_24 - .L_23)
	.align		4
.L_23:
        /*0058*/ 	.word	index@($__internal_157_$__cuda_sm70_shflsync_bfly_p)
        /*005c*/ 	.word	0x00000000


	//----- nvinfo : EIATTR_FRAME_SIZE
	.align		4
.L_24:
        /*0060*/ 	.byte	0x04, 0x11
        /*0062*/ 	.short	(.L_26 - .L_25)
	.align		4
.L_25:
        /*0064*/ 	.word	index@(_ZN10layer_norm13ln_fwd_kernelINS_13Kernel_traitsIfffffjLj8192ELj1ELj1ELj8ELj16ENS_18Kernel_traits_baseILj8192EfffffjLj256EEEEELb1ELb1ELb0ELb1EEEvNS_9FwdParamsE)
        /*0068*/ 	.word	0x00000000


	//----- nvinfo : EIATTR_REGCOUNT
	.align		4
.L_26:
        /*006c*/ 	.byte	0x04, 0x2f
        /*006e*/ 	.short	(.L_28 - .L_27)
	.align		4
.L_27:
        /*0070*/ 	.word	index@(_ZN10layer_norm13ln_fwd_kernelINS_13Kernel_traitsIfffffjLj8192ELj1ELj1ELj8ELj16ENS_18Kernel_traits_baseILj8192EfffffjLj256EEEEELb1ELb1ELb0ELb0EEEvNS_9FwdParamsE)
        /*0074*/ 	.word	0x000000ca


	//----- nvinfo : EIATTR_FRAME_SIZE
	.align		4
.L_28:
        /*0078*/ 	.byte	0x04, 0x11
        /*007a*/ 	.short	(.L_30 - .L_29)
	.align		4
.L_29:
        /*007c*/ 	.word	index@($__internal_156_$__cuda_sm70_shflsync_bfly_p)
        /*0080*/ 	.word	0x00000000


	//----- nvinfo : EIATTR_FRAME_SIZE
	.align		4
.L_30:
        /*0084*/ 	.byte	0x04, 0x11
        /*0086*/ 	.short	(.L_32 - .L_31)
	.align		4
.L_31:
        /*0088*/ 	.word	index@(_ZN10layer_norm13ln_fwd_kernelINS_13Kernel_traitsIfffffjLj8192ELj1ELj1ELj8ELj16ENS_18Kernel_traits_baseILj8192EfffffjLj256EEEEELb1ELb1ELb0ELb0EEEvNS_9FwdParamsE)
        /*008c*/ 	.word	0x00000000


	//----- nvinfo : EIATTR_REGCOUNT
	.align		4
.L_32:
        /*0090*/ 	.byte	0x04, 0x2f
        /*0092*/ 	.short	(.L_34 - .L_33)
	.align		4
.L_33:
        /*0094*/ 	.word	index@(_ZN10layer_norm13ln_fwd_kernelINS_13Kernel_traitsIfffffjLj8192ELj1ELj1ELj8ELj16ENS_18Kernel_traits_baseILj8192EfffffjLj256EEEEELb1ELb0ELb1ELb1EEEvNS_9FwdParamsE)
        /*0098*/ 	.word	0x000000a2


	//----- nvinfo : EIATTR_FRAME_SIZE
	.align		4
.L_34:
        /*009c*/ 	.byte	0x04, 0x11
        /*009e*/ 	.short	(.L_36 - .L_35)
	.align		4
.L_35:
        /*00a0*/ 	.word	index@($__internal_155_$__cuda_sm70_shflsync_bfly_p)
        /*00a4*/ 	.word	0x00000000


	//----- nvinfo : EIATTR_FRAME_SIZE
	.align		4
.L_36:
        /*00a8*/ 	.byte	0x04, 0x11
        /*00aa*/ 	.short	(.L_38 - .L_37)
	.align		4
.L_37:
        /*00ac*/ 	.word	index@(_ZN10layer_norm13ln_fwd_kernelINS_13Kernel_traitsIfffffjLj8192ELj1ELj1ELj8ELj16ENS_18Kernel_traits_baseILj8192EfffffjLj256EEEEELb1ELb0ELb1ELb1EEEvNS_9FwdParamsE)
        /*00b0*/ 	.word	0x00000000


	//----- nvinfo : EIATTR_REGCOUNT
	.align		4
.L_38:
        /*00b4*/ 	.byte	0x04, 0x2f
        /*00b6*/ 	.short	(.L_40 - .L_39)
	.align		4
.L_39:
        /*00b8*/ 	.word	index@(_ZN10layer_norm13ln_fwd_kernelINS_13Kernel_traitsIfffffjLj8192ELj1ELj1ELj8ELj16ENS_18Kernel_traits_baseILj8192EfffffjLj256EEEEELb1ELb0ELb1ELb0EEEvNS_9FwdParamsE)
        /*00bc*/ 	.word	0x000000ab


	//----- nvinfo : EIATTR_FRAME_SIZE
	.align		4
.L_40:
        /*00c0*/ 	.byte	0x04, 0x11
        /*00c2*/ 	.short	(.L_42 - .L_41)
	.align		4
.L_41:
        /*00c4*/ 	.word	index@($__internal_154_$__cuda_sm70_shflsync_bfly_p)
        /*00c8*/ 	.word	0x00000000


	//----- nvinfo : EIATTR_FRAME_SIZE
	.align		4
.L_42:
        /*00cc*/ 	.byte	0x04, 0x11
        /*00ce*/ 	.short	(.L_44 - .L_43)
	.align		4
.L_43:
        /*00d0*/ 	.word	index@(_ZN10layer_norm13ln_fwd_kernelINS_13Kernel_traitsIfffffjLj8192ELj1ELj1ELj8ELj16ENS_18Kernel_traits_baseILj8192EfffffjLj256EEEEELb1ELb0ELb1ELb0EEEvNS_9FwdParamsE)
        /*00d4*/ 	.word	0x00000000


	//----- nvinfo : EIATTR_REGCOUNT
	.align		4
.L_44:
        /*00d8*/ 	.byte	0x04, 0x2f
        /*00da*/ 	.short	(.L_46 - .L_45)
	.align		4
.L_45:
        /*00dc*/ 	.word	index@(_ZN10layer_norm13ln_fwd_kernelINS_13Kernel_traitsIfffffjLj8192ELj1ELj1ELj8ELj16ENS_18Kernel_traits_baseILj8192EfffffjLj256EEEEELb1ELb0ELb0ELb1EEEvNS_9FwdParamsE)
        /*00e0*/ 	.word	0x00000080


	//----- nvinfo : EIATTR_FRAME_SIZE
	.align		4
.L_46:
        /*00e4*/ 	.byte	0x04, 0x11
        /*00e6*/ 	.short	(.L_48 - .L_47)
	.align		4
.L_47:
        /*00e8*/ 	.word	index@($__internal_153_$__cuda_sm70_shflsync_bfly_p)
        /*00ec*/ 	.word	0x00000000


	//----- nvinfo : EIATTR_FRAME_SIZE
	.align		4
.L_48:
        /*00f0*/ 	.byte	0x04, 0x11
        /*00f2*/ 	.short	(.L_50 - .L_49)
	.align		4
.L_49:
        /*00f4*/ 	.word	index@(_ZN10layer_norm13ln_fwd_kernelINS_13Kernel_traitsIfffffjLj8192ELj1ELj1ELj8ELj16ENS_18Kernel_traits_baseILj8192EfffffjLj256EEEEELb1ELb0ELb0ELb1EEEvNS_9FwdParamsE)
        /*00f8*/ 	.word	0x00000010


	//----- nvinfo : EIATTR_REGCOUNT
	.align		4
.L_50:
        /*00fc*/ 	.byte	0x04, 0x2f
        /*00fe*/ 	.short	(.L_52 - .L_51)
	.align		4
.L_51:
        /*0100*/ 	.word	index@(_ZN10layer_norm13ln_fwd_kernelINS_13Kernel_traitsIfffffjLj8192ELj1ELj1ELj8ELj16ENS_18Kernel_traits_baseILj8192EfffffjLj256EEEEELb1ELb0ELb0ELb0EEEvNS_9FwdParamsE)
        /*0104*/ 	.word	0x0000008b


	//----- nvinfo : EIATTR_FRAME_SIZE
	.align		4
.L_52:
        /*0108*/ 	.byte	0x04, 0x11
        /*010a*/ 	.short	(.L_54 - .L_53)
	.align		4
.L_53:
        /*010c*/ 	.word	index@($__internal_152_$__cuda_sm70_shflsync_bfly_p)
        /*0110*/ 	.word	0x00000000


	//----- nvinfo : EIATTR_FRAME_SIZE
	.align		4
.L_54:
        /*0114*/ 	.byte	0x04, 0x11
        /*0116*/ 	.short	(.L_56 - .L_55)
	.align		4
.L_55:
        /*0118*/ 	.word	index@(_ZN10layer_norm13ln_fwd_kernelINS_13Kernel_traitsIfffffjLj8192ELj1ELj1ELj8ELj16ENS_18Kernel_traits_baseILj8192EfffffjLj256EEEEELb1ELb0ELb0ELb0EEEvNS_9FwdParamsE)
        /*011c*/ 	.word	0x00000000


	//----- nvinfo : EIATTR_REGCOUNT
	.align		4
.L_56:
        /*0120*/ 	.byte	0x04, 0x2f
        /*0122*/ 	.short	(.L_58 - .L_57)
	.align		4
.L_57:
        /*0124*/ 	.word	index@(_ZN10layer_norm13ln_fwd_kernelINS_13Kernel_traitsIfffffjLj8192ELj1ELj1ELj8ELj16ENS_18Kernel_traits_baseILj8192EfffffjLj256EEEEELb0ELb1ELb1ELb1EEEvNS_9FwdParamsE)
        /*0128*/ 	.word	0x000000ae


	//----- nvinfo : EIATTR_FRAME_SIZE
	.align		4
.L_58:
        /*012c*/ 	.byte	0x04, 0x11
        /*012e*/ 	.short	(.L_60 - .L_59)
	.align		4
.L_59:
        /*0130*/ 	.word	index@($__internal_151_$__cuda_sm70_shflsync_bfly_p)
        /*0134*/ 	.word	0x00000000


	//----- nvinfo : EIATTR_FRAME_SIZE
	.align		4
.L_60:
        /*0138*/ 	.byte	0x04, 0x11
        /*013a*/ 	.short	(.L_62 - .L_61)
	.align		4
.L_61:
        /*013c*/ 	.word	index@(_ZN10layer_norm13ln_fwd_kernelINS_13Kernel_traitsIfffffjLj8192ELj1ELj1ELj8ELj16ENS_18Kernel_traits_baseILj8192EfffffjLj256EEEEELb0ELb1ELb1ELb1EEEvNS_9FwdParamsE)
        /*0140*/ 	.word	0x00000000


	//----- nvinfo : EIATTR_REGCOUNT
	.align		4
.L_62:
        /*0144*/ 	.byte	0x04, 0x2f
        /*0146*/ 	.short	(.L_64 - .L_63)
	.align		4
.L_63:
        /*0148*/ 	.word	index@(_ZN10layer_norm13ln_fwd_kernelINS_13Kernel_traitsIfffffjLj8192ELj1ELj1ELj8ELj16ENS_18Kernel_traits_baseILj8192EfffffjLj256EEEEELb0ELb1ELb1ELb0EEEvNS_9FwdParamsE)
        /*014c*/ 	.word	0x000000a4


	//----- nvinfo : EIATTR_FRAME_SIZE
	.align		4
.L_64:
        /*0150*/ 	.byte	0x04, 0x11
        /*0152*/ 	.short	(.L_66 - .L_65)
	.align		4
.L_65:
        /*0154*/ 	.word	index@($__internal_150_$__cuda_sm70_shflsync_bfly_p)
        /*0158*/ 	.word	0x00000000


	//----- nvinfo : EIATTR_FRAME_SIZE
	.align		4
.L_66:
        /*015c*/ 	.byte	0x04, 0x11
        /*015e*/ 	.short	(.L_68 - .L_67)
	.align		4
.L_67:
        /*0160*/ 	.word	index@(_ZN10layer_norm13ln_fwd_kernelINS_13Kernel_traitsIfffffjLj8192ELj1ELj1ELj8ELj16ENS_18Kernel_traits_baseILj8192EfffffjLj256EEEEELb0ELb1ELb1ELb0EEEvNS_9FwdParamsE)
        /*0164*/ 	.word	0x00000000


	//----- nvinfo : EIATTR_REGCOUNT
	.align		4
.L_68:
        /*0168*/ 	.byte	0x04, 0x2f
        /*016a*/ 	.short	(.L_70 - .L_69)
	.align		4
.L_69:
        /*016c*/ 	.word	index@(_ZN10layer_norm13ln_fwd_kernelINS_13Kernel_traitsIfffffjLj8192ELj1ELj1ELj8ELj16ENS_18Kernel_traits_baseILj8192EfffffjLj256EEEEELb0ELb1ELb0ELb1EEEvNS_9FwdParamsE)
        /*0170*/ 	.word	0x000000b0


	//----- nvinfo : EIATTR_FRAME_SIZE
	.align		4
.L_70:
        /*0174*/ 	.byte	0x04, 0x11
        /*0176*/ 	.short	(.L_72 - .L_71)
	.align		4
.L_71:
        /*0178*/ 	.word	index@($__internal_149_$__cuda_sm70_shflsync_bfly_p)
        /*017c*/ 	.word	0x00000000


	//----- nvinfo : EIATTR_FRAME_SIZE
	.align		4
.L_72:
        /*0180*/ 	.byte	0x04, 0x11
        /*0182*/ 	.short	(.L_74 - .L_73)
	.align		4
.L_73:
        /*0184*/ 	.word	index@(_ZN10layer_norm13ln_fwd_kernelINS_13Kernel_traitsIfffffjLj8192ELj1ELj1ELj8ELj16ENS_18Kernel_traits_baseILj8192EfffffjLj256EEEEELb0ELb1ELb0ELb1EEEvNS_9FwdParamsE)
        /*0188*/ 	.word	0x00000000


	//----- nvinfo : EIATTR_REGCOUNT
	.align		4
.L_74:
        /*018c*/ 	.byte	0x04, 0x2f
        /*018e*/ 	.short	(.L_76 - .L_75)
	.align		4
.L_75:
        /*0190*/ 	.word	index@(_ZN10layer_norm13ln_fwd_kernelINS_13Kernel_traitsIfffffjLj8192ELj1ELj1ELj8ELj16ENS_18Kernel_traits_baseILj8192EfffffjLj256EEEEELb0ELb1ELb0ELb0EEEvNS_9FwdParamsE)
        /*0194*/ 	.word	0x000000a4


	//----- nvinfo : EIATTR_FRAME_SIZE
	.align		4
.L_76:
        /*0198*/ 	.byte	0x04, 0x11
        /*019a*/ 	.short	(.L_78 - .L_77)
	.align		4
.L_77:
        /*019c*/ 	.word	index@($__internal_148_$__cuda_sm70_shflsync_bfly_p)
        /*01a0*/ 	.word	0x00000000


	//----- nvinfo : EIATTR_FRAME_SIZE
	.align		4
.L_78:
        /*01a4*/ 	.byte	0x04, 0x11
        /*01a6*/ 	.short	(.L_80 - .L_79)
	.align		4
.L_79:
        /*01a8*/ 	.word	index@(_ZN10layer_norm13ln_fwd_kernelINS_13Kernel_traitsIfffffjLj8192ELj1ELj1ELj8ELj16ENS_18Kernel_traits_baseILj8192EfffffjLj256EEEEELb0ELb1ELb0ELb0EEEvNS_9FwdParamsE)
        /*01ac*/ 	.word	0x00000000


	//----- nvinfo : EIATTR_REGCOUNT
	.align		4
.L_80:
        /*01b0*/ 	.byte	0x04, 0x2f
        /*01b2*/ 	.short	(.L_82 - .L_81)
	.align		4
.L_81:
        /*01b4*/ 	.word	index@(_ZN10layer_norm13ln_fwd_kernelINS_13Kernel_traitsIfffffjLj8192ELj1ELj1ELj8ELj16ENS_18Kernel_traits_baseILj8192EfffffjLj256EEEEELb0ELb0ELb1ELb1EEEvNS_9FwdParamsE)
        /*01b8*/ 	.word	0x00000080


	//----- nvinfo : EIATTR_FRAME_SIZE
	.align		4
.L_82:
        /*01bc*/ 	.byte	0x04, 0x11
        /*01be*/ 	.short	(.L_84 - .L_83)
	.align		4
.L_83:
        /*01c0*/ 	.word	index@($__internal_147_$__cuda_sm70_shflsync_bfly_p)
        /*01c4*/ 	.word	0x00000000


	//----- nvinfo : EIATTR_FRAME_SIZE
	.align		4
.L_84:
        /*01c8*/ 	.byte	0x04, 0x11
        /*01ca*/ 	.short	(.L_86 - .L_85)
	.align		4
.L_85:
        /*01cc*/ 	.word	index@(_ZN10layer_norm13ln_fwd_kernelINS_13Kernel_traitsIfffffjLj8192ELj1ELj1ELj8ELj16ENS_18Kernel_traits_baseILj8192EfffffjLj256EEEEELb0ELb0ELb1ELb1EEEvNS_9FwdParamsE)
        /*01d0*/ 	.word	0x00000000


	//----- nvinfo : EIATTR_REGCOUNT
	.align		4
.L_86:
        /*01d4*/ 	.byte	0x04, 0x2f
        /*01d6*/ 	.short	(.L_88 - .L_87)
	.align		4
.L_87:
        /*01d8*/ 	.word	index@(_ZN10layer_norm13ln_fwd_kernelINS_13Kernel_traitsIfffffjLj8192ELj1ELj1ELj8ELj16ENS_18Kernel_traits_baseILj8192EfffffjLj256EEEEELb0ELb0ELb1ELb0EEEvNS_9FwdParamsE)
        /*01dc*/ 	.word	0x00000080


	//----- nvinfo : EIATTR_FRAME_SIZE
	.align		4
.L_88:
        /*01e0*/ 	.byte	0x04, 0x11
        /*01e2*/ 	.short	(.L_90 - .L_89)
	.align		4
.L_89:
        /*01e4*/ 	.word	index@($__internal_146_$__cuda_sm70_shflsync_bfly_p)
        /*01e8*/ 	.word	0x00000000


	//----- nvinfo : EIATTR_FRAME_SIZE
	.align		4
.L_90:
        /*01ec*/ 	.byte	0x04, 0x11
        /*01ee*/ 	.short	(.L_92 - .L_91)
	.align		4
.L_91:
        /*01f0*/ 	.word	index@(_ZN10layer_norm13ln_fwd_kernelINS_13Kernel_traitsIfffffjLj8192ELj1ELj1ELj8ELj16ENS_18Kernel_traits_baseILj8192EfffffjLj256EEEEELb0ELb0ELb1ELb0EEEvNS_9FwdParamsE)
        /*01f4*/ 	.word	0x00000000


	//----- nvinfo : EIATTR_REGCOUNT
	.align		4
.L_92:
        /*01f8*/ 	.byte	0x04, 0x2f
        /*01fa*/ 	.short	(.L_94 - .L_93)
	.align		4
.L_93:
        /*01fc*/ 	.word	index@(_ZN10layer_norm13ln_fwd_kernelINS_13Kernel_traitsIfffffjLj8192ELj1ELj1ELj8ELj16ENS_18Kernel_traits_baseILj8192EfffffjLj256EEEEELb0ELb0ELb0ELb1EEEvNS_9FwdParamsE)
        /*0200*/ 	.word	0x0000009e


	//----- nvinfo : EIATTR_FRAME_SIZE
	.align		4
.L_94:
        /*0204*/ 	.byte	0x04, 0x11
        /*0206*/ 	.short	(.L_96 - .L_95)
	.align		4
.L_95:
        /*0208*/ 	.word	index@($__internal_145_$__cuda_sm70_shflsync_bfly_p)
        /*020c*/ 	.word	0x00000000


	//----- nvinfo : EIATTR_FRAME_SIZE
	.align		4
.L_96:
        /*0210*/ 	.byte	0x04, 0x11
        /*0212*/ 	.short	(.L_98 - .L_97)
	.align		4
.L_97:
        /*0214*/ 	.word	index@(_ZN10layer_norm13ln_fwd_kernelINS_13Kernel_traitsIfffffjLj8192ELj1ELj1ELj8ELj16ENS_18Kernel_traits_baseILj8192EfffffjLj256EEEEELb0ELb0ELb0ELb1EEEvNS_9FwdParamsE)
        /*0218*/ 	.word	0x00000000


	//----- nvinfo : EIATTR_REGCOUNT
	.align		4
.L_98:
        /*021c*/ 	.byte	0x04, 0x2f
        /*021e*/ 	.short	(.L_100 - .L_99)
	.align		4
.L_99:
        /*0220*/ 	.word	index@(_ZN10layer_norm13ln_fwd_kernelINS_13Kernel_traitsIfffffjLj8192ELj1ELj1ELj8ELj16ENS_18Kernel_traits_baseILj8192EfffffjLj256EEEEELb0ELb0ELb0ELb0EEEvNS_9FwdParamsE)
        /*0224*/ 	.word	0x00000080


	//----- nvinfo : EIATTR_FRAME_SIZE
	.align		4
.L_100:
        /*0228*/ 	.byte	0x04, 0x11
        /*022a*/ 	.short	(.L_102 - .L_101)
	.align		4
.L_101:
        /*022c*/ 	.word	index@($__internal_144_$__cuda_sm70_shflsync_bfly_p)
        /*0230*/ 	.word	0x00000000


	//----- nvinfo : EIATTR_FRAME_SIZE
	.align		4
.L_102:
        /*0234*/ 	.byte	0x04, 0x11
        /*0236*/ 	.short	(.L_104 - .L_103)
	.align		4
.L_103:
        /*0238*/ 	.word	index@(_ZN10layer_norm13ln_fwd_kernelINS_13Kernel_traitsIfffffjLj8192ELj1ELj1ELj8ELj16ENS_18Kernel_traits_baseILj8192EfffffjLj256EEEEELb0ELb0ELb0ELb0EEEvNS_9FwdParamsE)
        /*023c*/ 	.word	0x00000000


	//----- nvinfo : EIATTR_REGCOUNT
	.align		4
.L_104:
        /*0240*/ 	.byte	0x04, 0x2f
        /*0242*/ 	.short	(.L_106 - .L_105)
	.align		4
.L_105:
        /*0244*/ 	.word	index@(_ZN10layer_norm13ln_fwd_kernelINS_13Kernel_traitsI6__halfffffjLj8192ELj1ELj1ELj8ELj16ENS_18Kernel_traits_baseILj8192ES2_ffffjLj256EEEEELb1ELb1ELb1ELb1EEEvNS_9FwdParamsE)
        /*0248*/ 	.word	0x000000dd


	//----- nvinfo : EIATTR_FRAME_SIZE
	.align		4
.L_106:
        /*024c*/ 	.byte	0x04, 0x11
        /*024e*/ 	.short	(.L_108 - .L_107)
	.align		4
.L_107:
        /*0250*/ 	.word	index@($__internal_143_$__cuda_sm70_shflsync_bfly_p)
        /*0254*/ 	.word	0x00000000


	//----- nvinfo : EIATTR_FRAME_SIZE
	.align		4
.L_108:
        /*0258*/ 	.byte	0x04, 0x11
        /*025a*/ 	.short	(.L_110 - .L_109)
	.align		4
.L_109:
        /*025c*/ 	.word	index@(_ZN10layer_norm13ln_fwd_kernelINS_13Kernel_traitsI6__halfffffjLj8192ELj1ELj1ELj8ELj16ENS_18Kernel_traits_baseILj8192ES2_ffffjLj256EEEEELb1ELb1ELb1ELb1EEEvNS_9FwdParamsE)
        /*0260*/ 	.word	0x00000000


	//----- nvinfo : EIATTR_REGCOUNT
	.align		4
.L_110:
        /*0264*/ 	.byte	0x04, 0x2f
        /*0266*/ 	.short	(.L_112 - .L_111)
	.align		4
.L_111:
        /*0268*/ 	.word	index@(_ZN10layer_norm13ln_fwd_kernelINS_13Kernel_traitsI6__halfffffjLj8192ELj1ELj1ELj8ELj16ENS_18Kernel_traits_baseILj8192ES2_ffffjLj256EEEEELb1ELb1ELb1ELb0EEEvNS_9FwdParamsE)
        /*026c*/ 	.word	0x000000cc


	//----- nvinfo : EIATTR_FRAME_SIZE
	.align		4
.L_112:
        /*0270*/ 	.byte	0x04, 0x11
        /*0272*/ 	.short	(.L_114 - .L_113)
	.align		4
.L_113:
        /*0274*/ 	.word	index@($__internal_142_$__cuda_sm70_shflsync_bfly_p)
        /*0278*/ 	.word	0x00000000


	//----- nvinfo : EIATTR_FRAME_SIZE
	.align		4
.L_114:
        /*027c*/ 	.byte	0x04, 0x11
        /*027e*/ 	.short	(.L_116 - .L_115)
	.align		4
.L_115:
        /*0280*/ 	.word	index@(_ZN10layer_norm13ln_fwd_kernelINS_13Kernel_traitsI6__halfffffjLj8192ELj1ELj1ELj8ELj16ENS_18Kernel_traits_baseILj8192ES2_ffffjLj256EEEEELb1ELb1ELb1ELb0EEEvNS_9FwdParamsE)
        /*0284*/ 	.word	0x00000000


	//----- nvinfo : EIATTR_REGCOUNT
	.align		4
.L_116:
        /*0288*/ 	.byte	0x04, 0x2f
        /*028a*/ 	.short	(.L_118 - .L_117)
	.align		4
.L_117:
        /*028c*/ 	.word	index@(_ZN10layer_norm13ln_fwd_kernelINS_13Kernel_traitsI6__halfffffjLj8192ELj1ELj1ELj8ELj16ENS_18Kernel_traits_baseILj8192ES2_ffffjLj256EEEEELb1ELb1ELb0ELb1EEEvNS_9FwdParamsE)
        /*0290*/ 	.word	0x000000c7


	//----- nvinfo : EIATTR_FRAME_SIZE
	.align		4
.L_118:
        /*0294*/ 	.byte	0x04, 0x11
        /*0296*/ 	.short	(.L_120 - .L_119)
	.align		4
.L_119:
        /*0298*/ 	.word	index@($__internal_141_$__cuda_sm70_shflsync_bfly_p)
        /*029c*/ 	.word	0x00000000


	//----- nvinfo : EIATTR_FRAME_SIZE
	.align		4
.L_120:
        /*02a0*/ 	.byte	0x04, 0x11
        /*02a2*/ 	.short	(.L_122 - .L_121)
	.align		4
.L_121:
        /*02a4*/ 	.word	index@(_ZN10layer_norm13ln_fwd_kernelINS_13Kernel_traitsI6__halfffffjLj8192ELj1ELj1ELj8ELj16ENS_18Kernel_traits_baseILj8192ES2_ffffjLj256EEEEELb1ELb1ELb0ELb1EEEvNS_9FwdParamsE)
        /*02a8*/ 	.word	0x00000000


	//----- nvinfo : EIATTR_REGCOUNT
	.align		4
.L_122:
        /*02ac*/ 	.byte	0x04, 0x2f
        /*02ae*/ 	.short	(.L_124 - .L_123)
	.align		4
.L_123:
        /*02b0*/ 	.word	index@(_ZN10layer_norm13ln_fwd_kernelINS_13Kernel_traitsI6__halfffffjLj8192ELj1ELj1ELj8ELj16ENS_18Kernel_traits_baseILj8192ES2_ffffjLj256EEEEELb1ELb1ELb0ELb0EEEvNS_9FwdParamsE)
        /*02b4*/ 	.word	0x000000ca


	//----- nvinfo : EIATTR_FRAME_SIZE
	.align		4
.L_124:
        /*02b8*/ 	.byte	0x04, 0x11
        /*02ba*/ 	.short	(.L_126 - .L_125)
	.align		4
.L_125:
        /*02bc*/ 	.word	index@($__internal_140_$__cuda_sm70_shflsync_bfly_p)
        /*02c0*/ 	.word	0x00000000


	//----- nvinfo : EIATTR_FRAME_SIZE
	.align		4
.L_126:
        /*02c4*/ 	.byte	0x04, 0x11
        /*02c6*/ 	.short	(.L_128 - .L_127)
	.align		4
.L_127:
        /*02c8*/ 	.word	index@(_ZN10layer_norm13ln_fwd_kernelINS_13Kernel_traitsI6__halfffffjLj8192ELj1ELj1ELj8ELj16ENS_18Kernel_traits_baseILj8192ES2_ffffjLj256EEEEELb1ELb1ELb0ELb0EEEvNS_9FwdParamsE)
        /*02cc*/ 	.word	0x00000000


	//----- nvinfo : EIATTR_REGCOUNT
	.align		4
.L_128:
        /*02d0*/ 	.byte	0x04, 0x2f
        /*02d2*/ 	.short	(.L_130 - .L_129)
	.align		4
.L_129:
        /*02d4*/ 	.word	index@(_ZN10layer_norm13ln_fwd_kernelINS_13Kernel_traitsI6__halfffffjLj8192ELj1ELj1ELj8ELj16ENS_18Kernel_traits_baseILj8192ES2_ffffjLj256EEEEELb1ELb0ELb1ELb1EEEvNS_9FwdParamsE)
        /*02d8*/ 	.word	0x000000a1


	//----- nvinfo : EIATTR_FRAME_SIZE
	.align		4
.L_130:
        /*02dc*/ 	.byte	0x04, 0x11
        /*02de*/ 	.short	(.L_132 - .L_131)
	.align		4
.L_131:
        /*02e0*/ 	.word	index@($__internal_139_$__cuda_sm70_shflsync_bfly_p)
        /*02e4*/ 	.word	0x00000000


	//----- nvinfo : EIATTR_FRAME_SIZE
	.align		4
.L_132:
        /*02e8*/ 	.byte	0x04, 0x11
        /*02ea*/ 	.short	(.L_134 - .L_133)
	.align		4
.L_133:
        /*02ec*/ 	.word	index@(_ZN10layer_norm13ln_fwd_kernelINS_13Kernel_traitsI6__halfffffjLj8192ELj1ELj1ELj8ELj16ENS_18Kernel_traits_baseILj8192ES2_ffffjLj256EEEEELb1ELb0ELb1ELb1EEEvNS_9FwdParamsE)
        /*02f0*/ 	.word	0x00000000


	//----- nvinfo : EIATTR_REGCOUNT
	.align		4
.L_134:
        /*02f4*/ 	.byte	0x04, 0x2f
        /*02f6*/ 	.short	(.L_136 - .L_135)
	.align		4
.L_135:
        /*02f8*/ 	.word	index@(_ZN10layer_norm13ln_fwd_kernelINS_13Kernel_traitsI6__halfffffjLj8192ELj1ELj1ELj8ELj16ENS_18Kernel_traits_baseILj8192ES2_ffffjLj256EEEEELb1ELb0ELb1ELb0EEEvNS_9FwdParamsE)
        /*02fc*/ 	.word	0x000000ac


	//----- nvinfo : EIATTR_FRAME_SIZE
	.align		4
.L_136:
        /*0300*/ 	.byte	0x04, 0x11
        /*0302*/ 	.short	(.L_138 - .L_137)
	.align		4
.L_137:
        /*0304*/ 	.word	index@($__internal_138_$__cuda_sm70_shflsync_bfly_p)
        /*0308*/ 	.word	0x00000000


	//----- nvinfo : EIATTR_FRAME_SIZE
	.align		4
.L_138:
        /*030c*/ 	.byte	0x04, 0x11
        /*030e*/ 	.short	(.L_140 - .L_139)
	.align		4
.L_139:
        /*0310*/ 	.word	index@(_ZN10layer_norm13ln_fwd_kernelINS_13Kernel_traitsI6__halfffffjLj8192ELj1ELj1ELj8ELj16ENS_18Kernel_traits_baseILj8192ES2_ffffjLj256EEEEELb1ELb0ELb1ELb0EEEvNS_9FwdParamsE)
        /*0314*/ 	.word	0x00000000


	//----- nvinfo : EIATTR_REGCOUNT
	.align		4
.L_140:
        /*0318*/ 	.byte	0x04, 0x2f
        /*031a*/ 	.short	(.L_142 - .L_141)
	.align		4
.L_141:
        /*031c*/ 	.word	index@(_ZN10layer_norm13ln_fwd_kernelINS_13Kernel_traitsI6__halfffffjLj8192ELj1ELj1ELj8ELj16ENS_18Kernel_traits_baseILj8192ES2_ffffjLj256EEEEELb1ELb0ELb0ELb1EEEvNS_9FwdParamsE)
        /*0320*/ 	.word	0x00000090


	//----- nvinfo : EIATTR_FRAME_SIZE
	.align		4
.L_142:
        /*0324*/ 	.byte	0x04, 0x11
        /*0326*/ 	.short	(.L_144 - .L_143)
	.align		4
.L_143:
        /*0328*/ 	.word	index@($__internal_137_$__cuda_sm70_shflsync_bfly_p)
        /*032c*/ 	.word	0x00000000


	//----- nvinfo : EIATTR_FRAME_SIZE
	.align		4
.L_144:
        /*0330*/ 	.byte	0x04, 0x11
        /*0332*/ 	.short	(.L_146 - .L_145)
	.align		4
.L_145:
        /*0334*/ 	.word	index@(_ZN10layer_norm13ln_fwd_kernelINS_13Kernel_traitsI6__halfffffjLj8192ELj1ELj1ELj8ELj16ENS_18Kernel_traits_baseILj8192ES2_ffffjLj256EEEEELb1ELb0ELb0ELb1EEEvNS_9FwdParamsE)
        /*0338*/ 	.word	0x00000000


	//----- nvinfo : EIATTR_REGCOUNT
	.align		4
.L_146:
        /*033c*/ 	.byte	0x04, 0x2f
        /*033e*/ 	.short	(.L_148 - .L_147)
	.align		4
.L_147:
        /*0340*/ 	.word	index@(_ZN10layer_norm13ln_fwd_kernelINS_13Kernel_traitsI6__halfffffjLj8192ELj1ELj1ELj8ELj16ENS_18Kernel_traits_baseILj8192ES2_ffffjLj256EEEEELb1ELb0ELb0ELb0EEEvNS_9FwdParamsE)
        /*0344*/ 	.word	0x0000008a


	//----- nvinfo : EIATTR_FRAME_SIZE
	.align		4
.L_148:
        /*0348*/ 	.byte	0x04, 0x11
        /*034a*/ 	.short	(.L_150 - .L_149)
	.align		4
.L_149:
        /*034c*/ 	.word	index@($__internal_136_$__cuda_sm70_shflsync_bfly_p)
        /*0350*/ 	.word	0x00000000


	//----- nvinfo : EIATTR_FRAME_SIZE
	.align		4
.L_150:
        /*0354*/ 	.byte	0x04, 0x11
        /*0356*/ 	.short	(.L_152 - .L_151)
	.align		4
.L_151:
        /*0358*/ 	.word	index@(_ZN10layer_norm13ln_fwd_kernelINS_13Kernel_traitsI6__halfffffjLj8192ELj1ELj1ELj8ELj16ENS_18Kernel_traits_baseILj8192ES2_ffffjLj256EEEEELb1ELb0ELb0ELb0EEEvNS_9FwdParamsE)
        /*035c*/ 	.word	0x00000000


	//----- nvinfo : EIATTR_REGCOUNT
	.align		4
.L_152:
        /*0360*/ 	.byte	0x04, 0x2f
        /*0362*/ 	.short	(.L_154 - .L_153)
	.align		4
.L_153:
        /*0364*/ 	.word	index@(_ZN10layer_norm13ln_fwd_kernelINS_13Kernel_traitsI6__halfffffjLj8192ELj1ELj1ELj8ELj16ENS_18Kernel_traits_baseILj8192ES2_ffffjLj256EEEEELb0ELb1ELb1ELb1EEEvNS_9FwdParamsE)
        /*0368*/ 	.word	0x000000a0


	//----- nvinfo : EIATTR_FRAME_SIZE
	.align		4
.L_154:
        /*036c*/ 	.byte	0x04, 0x11
        /*036e*/ 	.short	(.L_156 - .L_155)
	.align		4
.L_155:
        /*0370*/ 	.word	index@($__internal_135_$__cuda_sm70_shflsync_bfly_p)
        /*0374*/ 	.word	0x00000000


	//----- nvinfo : EIATTR_FRAME_SIZE
	.align		4
.L_156:
        /*0378*/ 	.byte	0x04, 0x11
        /*037a*/ 	.short	(.L_158 - .L_157)
	.align		4
.L_157:
        /*037c*/ 	.word	index@(_ZN10layer_norm13ln_fwd_kernelINS_13Kernel_traitsI6__halfffffjLj8192ELj1ELj1ELj8ELj16ENS_18Kernel_traits_baseILj8192ES2_ffffjLj256EEEEELb0ELb1ELb1ELb1EEEvNS_9FwdParamsE)
        /*0380*/ 	.word	0x00000000


	//----- nvinfo : EIATTR_REGCOUNT
	.align		4
.L_158:
        /*0384*/ 	.byte	0x04, 0x2f
        /*0386*/ 	.short	(.L_160 - .L_159)
	.align		4
.L_159:
        /*0388*/ 	.word	index@(_ZN10layer_norm13ln_fwd_kernelINS_13Kernel_traitsI6__halfffffjLj8192ELj1ELj1ELj8ELj16ENS_18Kernel_traits_baseILj8192ES2_ffffjLj256EEEEELb0ELb1ELb1ELb0EEEvNS_9FwdParamsE)
        /*038c*/ 	.word	0x000000a2


	//----- nvinfo : EIATTR_FRAME_SIZE
	.align		4
.L_160:
        /*0390*/ 	.byte	0x04, 0x11
        /*0392*/ 	.short	(.L_162 - .L_161)
	.align		4
.L_161:
        /*0394*/ 	.word	index@($__internal_134_$__cuda_sm70_shflsync_bfly_p)
        /*0398*/ 	.word	0x00000000


	//----- nvinfo : EIATTR_FRAME_SIZE
	.align		4
.L_162:
        /*039c*/ 	.byte	0x04, 0x11
        /*039e*/ 	.short	(.L_164 - .L_163)
	.align		4
.L_163:
        /*03a0*/ 	.word	index@(_ZN10layer_norm13ln_fwd_kernelINS_13Kernel_traitsI6__halfffffjLj8192ELj1ELj1ELj8ELj16ENS_18Kernel_traits_baseILj8192ES2_ffffjLj256EEEEELb0ELb1ELb1ELb0EEEvNS_9FwdParamsE)
        /*03a4*/ 	.word	0x00000000


	//----- nvinfo : EIATTR_REGCOUNT
	.align		4
.L_164:
        /*03a8*/ 	.byte	0x04, 0x2f
        /*03aa*/ 	.short	(.L_166 - .L_165)
	.align		4
.L_165:
        /*03ac*/ 	.word	index@(_ZN10layer_norm13ln_fwd_kernelINS_13Kernel_traitsI6__halfffffjLj8192ELj1ELj1ELj8ELj16ENS_18Kernel_traits_baseILj8192ES2_ffffjLj256EEEEELb0ELb1ELb0ELb1EEEvNS_9FwdParamsE)
        /*03b0*/ 	.word	0x000000ac


	//----- nvinfo : EIATTR_FRAME_SIZE
	.align		4
.L_166:
        /*03b4*/ 	.byte	0x04, 0x11
        /*03b6*/ 	.short	(.L_168 - .L_167)
	.align		4
.L_167:
        /*03b8*/ 	.word	index@($__internal_133_$__cuda_sm70_shflsync_bfly_p)
        /*03bc*/ 	.word	0x00000000


	//----- nvinfo : EIATTR_FRAME_SIZE
	.align		4
.L_168:
        /*03c0*/ 	.byte	0x04, 0x11
        /*03c2*/ 	.short	(.L_170 - .L_169)
	.align		4
.L_169:
        /*03c4*/ 	.word	index@(_ZN10layer_norm13ln_fwd_kernelINS_13Kernel_traitsI6__halfffffjLj8192ELj1ELj1ELj8ELj16ENS_18Kernel_traits_baseILj8192ES2_ffffjLj256EEEEELb0ELb1ELb0ELb1EEEvNS_9FwdParamsE)
        /*03c8*/ 	.word	0x00000000


	//----- nvinfo : EIATTR_REGCOUNT
	.align		4
.L_170:
        /*03cc*/ 	.byte	0x04, 0x2f
        /*03ce*/ 	.short	(.L_172 - .L_171)
	.align		4
.L_171:
        /*03d0*/ 	.word	index@(_ZN10layer_norm13ln_fwd_kernelINS_13Kernel_traitsI6__halfffffjLj8192ELj1ELj1ELj8ELj16ENS_18Kernel_traits_baseILj8192ES2_ffffjLj256EEEEELb0ELb1ELb0ELb0EEEvNS_9FwdParamsE)
        /*03d4*/ 	.word	0x000000a6


	//----- nvinfo : EIATTR_FRAME_SIZE
	.align		4
.L_172:
        /*03d8*/ 	.byte	0x04, 0x11
        /*03da*/ 	.short	(.L_174 - .L_173)
	.align		4
.L_173:
        /*03dc*/ 	.word	index@($__internal_132_$__cuda_sm70_shflsync_bfly_p)
        /*03e0*/ 	.word	0x00000000


	//----- nvinfo : EIATTR_FRAME_SIZE
	.align		4
.L_174:
        /*03e4*/ 	.byte	0x04, 0x11
        /*03e6*/ 	.short	(.L_176 - .L_175)
	.align		4
.L_175:
        /*03e8*/ 	.word	index@(_ZN10layer_norm13ln_fwd_kernelINS_13Kernel_traitsI6__halfffffjLj8192ELj1ELj1ELj8ELj16ENS_18Kernel_traits_baseILj8192ES2_ffffjLj256EEEEELb0ELb1ELb0ELb0EEEvNS_9FwdParamsE)
        /*03ec*/ 	.word	0x00000000


	//----- nvinfo : EIATTR_REGCOUNT
	.align		4
.L_176:
        /*03f0*/ 	.byte	0x04, 0x2f
        /*03f2*/ 	.short	(.L_178 - .L_177)
	.align		4
.L_177:
        /*03f4*/ 	.word	index@(_ZN10layer_norm13ln_fwd_kernelINS_13Kernel_traitsI6__halfffffjLj8192ELj1ELj1ELj8ELj16ENS_18Kernel_traits_baseILj8192ES2_ffffjLj256EEEEELb0ELb0ELb1ELb1EEEvNS_9FwdParamsE)
        /*03f8*/ 	.word	0x00000080


	//----- nvinfo : EIATTR_FRAME_SIZE
	.align		4
.L_178:
        /*03fc*/ 	.byte	0x04, 0x11
        /*03fe*/ 	.short	(.L_180 - .L_179)
	.align		4
.L_179:
        /*0400*/ 	.word	index@($__internal_131_$__cuda_sm70_shflsync_bfly_p)
        /*0404*/ 	.word	0x00000000


	//----- nvinfo : EIATTR_FRAME_SIZE
	.align		4
.L_180:
        /*0408*/ 	.byte	0x04, 0x11
        /*040a*/ 	.short	(.L_182 - .L_181)
	.align		4
.L_181:
        /*040c*/ 	.word	index@(_ZN10layer_norm13ln_fwd_kernelINS_13Kernel_traitsI6__halfffffjLj8192ELj1ELj1ELj8ELj16ENS_18Kernel_traits_baseILj8192ES2_ffffjLj256EEEEELb0ELb0ELb1ELb1EEEvNS_9FwdParamsE)
        /*0410*/ 	.word	0x00000000


	//----- nvinfo : EIATTR_REGCOUNT
	.align		4
.L_182:
        /*0414*/ 	.byte	0x04, 0x2f
        /*0416*/ 	.short	(.L_184 - .L_183)
	.align		4
.L_183:
        /*0418*/ 	.word	index@(_ZN10layer_norm13ln_fwd_kernelINS_13Kernel_traitsI6__halfffffjLj8192ELj1ELj1ELj8ELj16ENS_18Kernel_traits_baseILj8192ES2_ffffjLj256EEEEELb0ELb0ELb1ELb0EEEvNS_9FwdParamsE)
        /*041c*/ 	.word	0x00000080


	//----- nvinfo : EIATTR_FRAME_SIZE
	.align		4
.L_184:
        /*0420*/ 	.byte	0x04, 0x11
        /*0422*/ 	.short	(.L_186 - .L_185)
	.align		4
.L_185:
        /*0424*/ 	.word	index@($__internal_130_$__cuda_sm70_shflsync_bfly_p)
        /*0428*/ 	.word	0x00000000


	//----- nvinfo : EIATTR_FRAME_SIZE
	.align		4
.L_186:
        /*042c*/ 	.byte	0x04, 0x11
        /*042e*/ 	.short	(.L_188 - .L_187)
	.align		4
.L_187:
        /*0430*/ 	.word	index@(_ZN10layer_norm13ln_fwd_kernelINS_13Kernel_traitsI6__halfffffjLj8192ELj1ELj1ELj8ELj16ENS_18Kernel_traits_baseILj8192ES2_ffffjLj256EEEEELb0ELb0ELb1ELb0EEEvNS_9FwdParamsE)
        /*0434*/ 	.word	0x00000000


	//----- nvinfo : EIATTR_REGCOUNT
	.align		4
.L_188:
        /*0438*/ 	.byte	0x04, 0x2f
        /*043a*/ 	.short	(.L_190 - .L_189)
	.align		4
.L_189:
        /*043c*/ 	.word	index@(_ZN10layer_norm13ln_fwd_kernelINS_13Kernel_traitsI6__halfffffjLj8192ELj1ELj1ELj8ELj16ENS_18Kernel_traits_baseILj8192ES2_ffffjLj256EEEEELb0ELb0ELb0ELb1EEEvNS_9FwdParamsE)
        /*0440*/ 	.word	0x00000080


	//----- nvinfo : EIATTR_FRAME_SIZE
	.align		4
.L_190:
        /*0444*/ 	.byte	0x04, 0x11
        /*0446*/ 	.short	(.L_192 - .L_191)
	.align		4
.L_191:
        /*0448*/ 	.word	index@($__internal_129_$__cuda_sm70_shflsync_bfly_p)
        /*044c*/ 	.word	0x00000000


	//----- nvinfo : EIATTR_FRAME_SIZE
	.align		4
.L_192:
        /*0450*/ 	.byte	0x04, 0x11
        /*0452*/ 	.short	(.L_194 - .L_193)
	.align		4
.L_193:
        /*0454*/ 	.word	index@(_ZN10layer_norm13ln_fwd_kernelINS_13Kernel_traitsI6__halfffffjLj8192ELj1ELj1ELj8ELj16ENS_18Kernel_traits_baseILj8192ES2_ffffjLj256EEEEELb0ELb0ELb0ELb1EEEvNS_9FwdParamsE)
        /*0458*/ 	.word	0x00000000


	//----- nvinfo : EIATTR_REGCOUNT
	.align		4
.L_194:
        /*045c*/ 	.byte	0x04, 0x2f
        /*045e*/ 	.short	(.L_196 - .L_195)
	.align		4
.L_195:
        /*0460*/ 	.word	index@(_ZN10layer_norm13ln_fwd_kernelINS_13Kernel_traitsI6__halfffffjLj8192ELj1ELj1ELj8ELj16ENS_18Kernel_traits_baseILj8192ES2_ffffjLj256EEEEELb0ELb0ELb0ELb0EEEvNS_9FwdParamsE)
        /*0464*/ 	.word	0x00000080


	//----- nvinfo : EIATTR_FRAME_SIZE
	.align		4
.L_196:
        /*0468*/ 	.byte	0x04, 0x11
        /*046a*/ 	.short	(.L_198 - .L_197)
	.align		4
.L_197:
        /*046c*/ 	.word	index@($__internal_128_$__cuda_sm70_shflsync_bfly_p)
        /*0470*/ 	.word	0x00000000


	//----- nvinfo : EIATTR_FRAME_SIZE
	.align		4
.L_198:
        /*0474*/ 	.byte	0x04, 0x11
        /*0476*/ 	.short	(.L_200 - .L_199)
	.align		4
.L_199:
        /*0478*/ 	.word	index@(_ZN10layer_norm13ln_fwd_kernelINS_13Kernel_traitsI6__halfffffjLj8192ELj1ELj1ELj8ELj16ENS_18Kernel_traits_baseILj8192ES2_ffffjLj256EEEEELb0ELb0ELb0ELb0EEEvNS_9FwdParamsE)
        /*047c*/ 	.word	0x00000000


	//----- nvinfo : EIATTR_REGCOUNT
	.align		4
.L_200:
        /*0480*/ 	.byte	0x04, 0x2f
        /*0482*/ 	.short	(.L_202 - .L_201)
	.align		4
.L_201:
        /*0484*/ 	.word	index@(_ZN10layer_norm13ln_fwd_kernelINS_13Kernel_traitsIf6__halffS2_fjLj8192ELj1ELj1ELj8ELj16ENS_18Kernel_traits_baseILj8192EfS2_fS2_fjLj256EEEEELb1ELb1ELb1ELb1EEEvNS_9FwdParamsE)
        /*0488*/ 	.word	0x000000da


	//----- nvinfo : EIATTR_FRAME_SIZE
	.align		4
.L_202:
        /*048c*/ 	.byte	0x04, 0x11
        /*048e*/ 	.short	(.L_204 - .L_203)
	.align		4
.L_203:
        /*0490*/ 	.word	index@($__internal_127_$__cuda_sm70_shflsync_bfly_p)
        /*0494*/ 	.word	0x00000000


	//----- nvinfo : EIATTR_FRAME_SIZE
	.align		4
.L_204:
        /*0498*/ 	.byte	0x04, 0x11
        /*049a*/ 	.short	(.L_206 - .L_205)
	.align		4
.L_205:
        /*049c*/ 	.word	index@(_ZN10layer_norm13ln_fwd_kernelINS_13Kernel_traitsIf6__halffS2_fjLj8192ELj1ELj1ELj8ELj16ENS_18Kernel_traits_baseILj8192EfS2_fS2_fjLj256EEEEELb1ELb1ELb1ELb1EEEvNS_9FwdParamsE)
        /*04a0*/ 	.word	0x00000000


	//----- nvinfo : EIATTR_REGCOUNT
	.align		4
.L_206:
        /*04a4*/ 	.byte	0x04, 0x2f
        /*04a6*/ 	.short	(.L_208 - .L_207)
	.align		4
.L_207:
        /*04a8*/ 	.word	index@(_ZN10layer_norm13ln_fwd_kernelINS_13Kernel_traitsIf6__halffS2_fjLj8192ELj1ELj1ELj8ELj16ENS_18Kernel_traits_baseILj8192EfS2_fS2_fjLj256EEEEELb1ELb1ELb1ELb0EEEvNS_9FwdParamsE)
        /*04ac*/ 	.word	0x000000ce


	//----- nvinfo : EIATTR_FRAME_SIZE
	.align		4
.L_208:
        /*04b0*/ 	.byte	0x04, 0x11
        /*04b2*/ 	.short	(.L_210 - .L_209)
	.align		4
.L_209:
        /*04b4*/ 	.word	index@($__internal_126_$__cuda_sm70_shflsync_bfly_p)
        /*04b8*/ 	.word	0x00000000


	//----- nvinfo : EIATTR_FRAME_SIZE
	.align		4
.L_210:
        /*04bc*/ 	.byte	0x04, 0x11
        /*04be*/ 	.short	(.L_212 - .L_211)
	.align		4
.L_211:
        /*04c0*/ 	.word	index@(_ZN10layer_norm13ln_fwd_kernelINS_13Kernel_traitsIf6__halffS2_fjLj8192ELj1ELj1ELj8ELj16ENS_18Kernel_traits_baseILj8192EfS2_fS2_fjLj256EEEEELb1ELb1ELb1ELb0EEEvNS_9FwdParamsE)
        /*04c4*/ 	.word	0x00000000


	//----- nvinfo : EIATTR_REGCOUNT
	.align		4
.L_212:
        /*04c8*/ 	.byte	0x04, 0x2f
        /*04ca*/ 	.short	(.L_214 - .L_213)
	.align		4
.L_213:
        /*04cc*/ 	.word	index@(_ZN10layer_norm13ln_fwd_kernelINS_13Kernel_traitsIf6__halffS2_fjLj8192ELj1ELj1ELj8ELj16ENS_18Kernel_traits_baseILj8192EfS2_fS2_fjLj256EEEEELb1ELb1ELb0ELb1EEEvNS_9FwdParamsE)
        /*04d0*/ 	.word	0x000000be


	//----- nvinfo : EIATTR_FRAME_SIZE
	.align		4
.L_214:
        /*04d4*/ 	.byte	0x04, 0x11
        /*04d6*/ 	.short	(.L_216 - .L_215)
	.align		4
.L_215:
        /*04d8*/ 	.word	index@($__internal_125_$__cuda_sm70_shflsync_bfly_p)
        /*04dc*/ 	.word	0x00000000


	//----- nvinfo : EIATTR_FRAME_SIZE
	.align		4
.L_216:
        /*04e0*/ 	.byte	0x04, 0x11
        /*04e2*/ 	.short	(.L_218 - .L_217)
	.align		4
.L_217:
        /*04e4*/ 	.word	index@(_ZN10layer_norm13ln_fwd_kernelINS_13Kernel_traitsIf6__halffS2_fjLj8192ELj1ELj1ELj8ELj16ENS_18Kernel_traits_baseILj8192EfS2_fS2_fjLj256EEEEELb1ELb1ELb0ELb1EEEvNS_9FwdParamsE)
        /*04e8*/ 	.word	0x00000000


	//----- nvinfo : EIATTR_REGCOUNT
	.align		4
.L_218:
        /*04ec*/ 	.byte	0x04, 0x2f
        /*04ee*/ 	.short	(.L_220 - .L_219)
	.align		4
.L_219:
        /*04f0*/ 	.word	index@(_ZN10layer_norm13ln_fwd_kernelINS_13Kernel_traitsIf6__halffS2_fjLj8192ELj1ELj1ELj8ELj16ENS_18Kernel_traits_baseILj8192EfS2_fS2_fjLj256EEEEELb1ELb1ELb0ELb0EEEvNS_9FwdParamsE)
        /*04f4*/ 	.word	0x000000c3


	//----- nvinfo : EIATTR_FRAME_SIZE
	.align		4
.L_220:
        /*04f8*/ 	.byte	0x04, 0x11
        /*04fa*/ 	.short	(.L_222 - .L_221)
	.align		4
.L_221:
        /*04fc*/ 	.word	index@($__internal_124_$__cuda_sm70_shflsync_bfly_p)
        /*0500*/ 	.word	0x00000000


	//----- nvinfo : EIATTR_FRAME_SIZE
	.align		4
.L_222:
        /*0504*/ 	.byte	0x04, 0x11
        /*0506*/ 	.short	(.L_224 - .L_223)
	.align		4
.L_223:
        /*0508*/ 	.word	index@(_ZN10layer_norm13ln_fwd_kernelINS_13Kernel_traitsIf6__halffS2_fjLj8192ELj1ELj1ELj8ELj16ENS_18Kernel_traits_baseILj8192EfS2_fS2_fjLj256EEEEELb1ELb1ELb0ELb0EEEvNS_9FwdParamsE)
        /*050c*/ 	.word	0x00000000


	//----- nvinfo : EIATTR_REGCOUNT
	.align		4
.L_224:
        /*0510*/ 	.byte	0x04, 0x2f
        /*0512*/ 	.short	(.L_226 - .L_225)
	.align		4
.L_225:
        /*0514*/ 	.word	index@(_ZN10layer_norm13ln_fwd_kernelINS_13Kernel_traitsIf6__halffS2_fjLj8192ELj1ELj1ELj8ELj16ENS_18Kernel_traits_baseILj8192EfS2_fS2_fjLj256EEEEELb1ELb0ELb1ELb1EEEvNS_9FwdParamsE)
        /*0518*/ 	.word	0x000000b4


	//----- nvinfo : EIATTR_FRAME_SIZE
	.align		4
.L_226:
        /*051c*/ 	.byte	0x04, 0x11
        /*051e*/ 	.short	(.L_228 - .L_227)
	.align		4
.L_227:
        /*0520*/ 	.word	index@($__internal_123_$__cuda_sm70_shflsync_bfly_p)
        /*0524*/ 	.word	0x00000000


	//----- nvinfo : EIATTR_FRAME_SIZE
	.align		4
.L_228:
        /*0528*/ 	.byte	0x04, 0x11
        /*052a*/ 	.short	(.L_230 - .L_229)
	.align		4
.L_229:
        /*052c*/ 	.word	index@(_ZN10layer_norm13ln_fwd_kernelINS_13Kernel_traitsIf6__halffS2_fjLj8192ELj1ELj1ELj8ELj16ENS_18Kernel_traits_baseILj8192EfS2_fS2_fjLj256EEEEELb1ELb0ELb1ELb1EEEvNS_9FwdParamsE)
        /*0530*/ 	.word	0x00000000


	//----- nvinfo : EIATTR_REGCOUNT
	.align		4
.L_230:
        /*0534*/ 	.byte	0x04, 0x2f
        /*0536*/ 	.short	(.L_232 - .L_231)
	.align		4
.L_231:
        /*0538*/ 	.word	index@(_ZN10layer_norm13ln_fwd_kernelINS_13Kernel_traitsIf6__halffS2_fjLj8192ELj1ELj1ELj8ELj16ENS_18Kernel_traits_baseILj8192EfS2_fS2_fjLj256EEEEELb1ELb0ELb1ELb0EEEvNS_9FwdParamsE)
        /*053c*/ 	.word	0x000000ad


	//----- nvinfo : EIATTR_FRAME_SIZE
	.align		4
.L_232:
        /*0540*/ 	.byte	0x04, 0x11
        /*0542*/ 	.short	(.L_234 - .L_233)
	.align		4
.L_233:
        /*0544*/ 	.word	index@($__internal_122_$__cuda_sm70_shflsync_bfly_p)
        /*0548*/ 	.word	0x00000000


	//----- nvinfo : EIATTR_FRAME_SIZE
	.align		4
.L_234:
        /*054c*/ 	.byte	0x04, 0x11
        /*054e*/ 	.short	(.L_236 - .L_235)
	.align		4
.L_235:
        /*0550*/ 	.word	index@(_ZN10layer_norm13ln_fwd_kernelINS_13Kernel_traitsIf6__halffS2_fjLj8192ELj1ELj1ELj8ELj16ENS_18Kernel_traits_baseILj8192EfS2_fS2_fjLj256EEEEELb1ELb0ELb1ELb0EEEvNS_9FwdParamsE)
        /*0554*/ 	.word	0x00000000


	//----- nvinfo : EIATTR_REGCOUNT
	.align		4
.L_236:
        /*0558*/ 	.byte	0x04, 0x2f
        /*055a*/ 	.short	(.L_238 - .L_237)
	.align		4
.L_237:
        /*055c*/ 	.word	index@(_ZN10layer_norm13ln_fwd_kernelINS_13Kernel_traitsIf6__halffS2_fjLj8192ELj1ELj1ELj8ELj16ENS_18Kernel_traits_baseILj8192EfS2_fS2_fjLj256EEEEELb1ELb0ELb0ELb1EEEvNS_9FwdParamsE)
        /*0560*/ 	.word	0x0000008b


	//----- nvinfo : EIATTR_FRAME_SIZE
	.align		4
.L_238:
        /*0564*/ 	.byte	0x04, 0x11
        /*0566*/ 	.short	(.L_240 - .L_239)
	.align		4
.L_239:
        /*0568*/ 	.word	index@($__internal_121_$__cuda_sm70_shflsync_bfly_p)
        /*056c*/ 	.word	0x00000000


	//----- nvinfo : EIATTR_FRAME_SIZE
	.align		4
.L_240:
        /*0570*/ 	.byte	0x04, 0x11
        /*0572*/ 	.short	(.L_242 - .L_241)
	.align		4
.L_241:
        /*0574*/ 	.word	index@(_ZN10layer_norm13ln_fwd_kernelINS_13Kernel_traitsIf6__halffS2_fjLj8192ELj1ELj1ELj8ELj16ENS_18Kernel_traits_baseILj8192EfS2_fS2_fjLj256EEEEELb1ELb0ELb0ELb1EEEvNS_9FwdParamsE)
        /*0578*/ 	.word	0x00000000


	//----- nvinfo : EIATTR_REGCOUNT
	.align		4
.L_242:
        /*057c*/ 	.byte	0x04, 0x2f
        /*057e*/ 	.short	(.L_244 - .L_243)
	.align		4
.L_243:
        /*0580*/ 	.word	index@(_ZN10layer_norm13ln_fwd_kernelINS_13Kernel_traitsIf6__halffS2_fjLj8192ELj1ELj1ELj8ELj16ENS_18Kernel_traits_baseILj8192EfS2_fS2_fjLj256EEEEELb1ELb0ELb0ELb0EEEvNS_9FwdParamsE)
        /*0584*/ 	.word	0x000000a3


	//----- nvinfo : EIATTR_FRAME_SIZE
	.align		4
.L_244:
        /*0588*/ 	.byte	0x04, 0x11
        /*058a*/ 	.short	(.L_246 - .L_245)
	.align		4
.L_245:
        /*058c*/ 	.word	index@($__internal_120_$__cuda_sm70_shflsync_bfly_p)
        /*0590*/ 	.word	0x00000000


	//----- nvinfo : EIATTR_FRAME_SIZE
	.align		4
.L_246:
        /*0594*/ 	.byte	0x04, 0x11
        /*0596*/ 	.short	(.L_248 - .L_247)
	.align		4
.L_247:
        /*0598*/ 	.word	index@(_ZN10layer_norm13ln_fwd_kernelINS_13Kernel_traitsIf6__halffS2_fjLj8192ELj1ELj1ELj8ELj16ENS_18Kernel_traits_baseILj8192EfS2_fS2_fjLj256EEEEELb1ELb0ELb0ELb0EEEvNS_9FwdParamsE)
        /*059c*/ 	.word	0x00000000


	//----- nvinfo : EIATTR_REGCOUNT
	.align		4
.L_248:
        /*05a0*/ 	.byte	0x04, 0x2f
        /*05a2*/ 	.short	(.L_250 - .L_249)
	.align		4
.L_249:
        /*05a4*/ 	.word	index@(_ZN10layer_norm13ln_fwd_kernelINS_13Kernel_traitsIf6__halffS2_fjLj8192ELj1ELj1ELj8ELj16ENS_18Kernel_traits_baseILj8192EfS2_fS2_fjLj256EEEEELb0ELb1ELb1ELb1EEEvNS_9FwdParamsE)
        /*05a8*/ 	.word	0x000000a7


	//----- nvinfo : EIATTR_FRAME_SIZE
	.align		4
.L_250:
        /*05ac*/ 	.byte	0x04, 0x11
        /*05ae*/ 	.short	(.L_252 - .L_251)
	.align		4
.L_251:
        /*05b0*/ 	.word	index@($__internal_119_$__cuda_sm70_shflsync_bfly_p)
        /*05b4*/ 	.word	0x00000000


	//----- nvinfo : EIATTR_FRAME_SIZE
	.align		4
.L_252:
        /*05b8*/ 	.byte	0x04, 0x11
        /*05ba*/ 	.short	(.L_254 - .L_253)
	.align		4
.L_253:
        /*05bc*/ 	.word	index@(_ZN10layer_norm13ln_fwd_kernelINS_13Kernel_traitsIf6__halffS2_fjLj8192ELj1ELj1ELj8ELj16ENS_18Kernel_traits_baseILj8192EfS2_fS2_fjLj256EEEEELb0ELb1ELb1ELb1EEEvNS_9FwdParamsE)
        /*05c0*/ 	.word	0x00000000


	//----- nvinfo : EIATTR_REGCOUNT
	.align		4
.L_254:
        /*05c4*/ 	.byte	0x04, 0x2f
        /*05c6*/ 	.short	(.L_256 - .L_255)
	.align		4
.L_255:
        /*05c8*/ 	.word	index@(_ZN10layer_norm13ln_fwd_kernelINS_13Kernel_traitsIf6__halffS2_fjLj8192ELj1ELj1ELj8ELj16ENS_18Kernel_traits_baseILj8192EfS2_fS2_fjLj256EEEEELb0ELb1ELb1ELb0EEEvNS_9FwdParamsE)
        /*05cc*/ 	.word	0x000000a6


	//----- nvinfo : EIATTR_FRAME_SIZE
	.align		4
.L_256:
        /*05d0*/ 	.byte	0x04, 0x11
        /*05d2*/ 	.short	(.L_258 - .L_257)
	.align		4
.L_257:
        /*05d4*/ 	.word	index@($__internal_118_$__cuda_sm70_shflsync_bfly_p)
        /*05d8*/ 	.word	0x00000000


	//----- nvinfo : EIATTR_FRAME_SIZE
	.align		4
.L_258:
        /*05dc*/ 	.byte	0x04, 0x11
        /*05de*/ 	.short	(.L_260 - .L_259)
	.align		4
.L_259:
        /*05e0*/ 	.word	index@(_ZN10layer_norm13ln_fwd_kernelINS_13Kernel_traitsIf6__halffS2_fjLj8192ELj1ELj1ELj8ELj16ENS_18Kernel_traits_baseILj8192EfS2_fS2_fjLj256EEEEELb0ELb1ELb1ELb0EEEvNS_9FwdParamsE)
        /*05e4*/ 	.word	0x00000000


	//----- nvinfo : EIATTR_REGCOUNT
	.align		4
.L_260:
        /*05e8*/ 	.byte	0x04, 0x2f
        /*05ea*/ 	.short	(.L_262 - .L_261)
	.align		4
.L_261:
        /*05ec*/ 	.word	index@(_ZN10layer_norm13ln_fwd_kernelINS_13Kernel_traitsIf6__halffS2_fjLj8192ELj1ELj1ELj8ELj16ENS_18Kernel_traits_baseILj8192EfS2_fS2_fjLj256EEEEELb0ELb1ELb0ELb1EEEvNS_9FwdParamsE)
        /*05f0*/ 	.word	0x000000b2


	//----- nvinfo : EIATTR_FRAME_SIZE
	.align		4
.L_262:
        /*05f4*/ 	.byte	0x04, 0x11
        /*05f6*/ 	.short	(.L_264 - .L_263)
	.align		4
.L_263:
        /*05f8*/ 	.word	index@($__internal_117_$__cuda_sm70_shflsync_bfly_p)
        /*05fc*/ 	.word	0x00000000


	//----- nvinfo : EIATTR_FRAME_SIZE
	.align		4
.L_264:
        /*0600*/ 	.byte	0x04, 0x11
        /*0602*/ 	.short	(.L_266 - .L_265)
	.align		4
.L_265:
        /*0604*/ 	.word	index@(_ZN10layer_norm13ln_fwd_kernelINS_13Kernel_traitsIf6__halffS2_fjLj8192ELj1ELj1ELj8ELj16ENS_18Kernel_traits_baseILj8192EfS2_fS2_fjLj256EEEEELb0ELb1ELb0ELb1EEEvNS_9FwdParamsE)
        /*0608*/ 	.word	0x00000000


	//----- nvinfo : EIATTR_REGCOUNT
	.align		4
.L_266:
        /*060c*/ 	.byte	0x04, 0x2f
        /*060e*/ 	.short	(.L_268 - .L_267)
	.align		4
.L_267:
        /*0610*/ 	.word	index@(_ZN10layer_norm13ln_fwd_kernelINS_13Kernel_traitsIf6__halffS2_fjLj8192ELj1ELj1ELj8ELj16ENS_18Kernel_traits_baseILj8192EfS2_fS2_fjLj256EEEEELb0ELb1ELb0ELb0EEEvNS_9FwdParamsE)
        /*0614*/ 	.word	0x000000a2


	//----- nvinfo : EIATTR_FRAME_SIZE
	.align		4
.L_268:
        /*0618*/ 	.byte	0x04, 0x11
        /*061a*/ 	.short	(.L_270 - .L_269)
	.align		4
.L_269:
        /*061c*/ 	.word	index@($__internal_116_$__cuda_sm70_shflsync_bfly_p)
        /*0620*/ 	.word	0x00000000


	//----- nvinfo : EIATTR_FRAME_SIZE
	.align		4
.L_270:
        /*0624*/ 	.byte	0x04, 0x11
        /*0626*/ 	.short	(.L_272 - .L_271)
	.align		4
.L_271:
        /*0628*/ 	.word	index@(_ZN10layer_norm13ln_fwd_kernelINS_13Kernel_traitsIf6__halffS2_fjLj8192ELj1ELj1ELj8ELj16ENS_18Kernel_traits_baseILj8192EfS2_fS2_fjLj256EEEEELb0ELb1ELb0ELb0EEEvNS_9FwdParamsE)
        /*062c*/ 	.word	0x00000000


	//----- nvinfo : EIATTR_REGCOUNT
	.align		4
.L_272:
        /*0630*/ 	.byte	0x04, 0x2f
        /*0632*/ 	.short	(.L_274 - .L_273)
	.align		4
.L_273:
        /*0634*/ 	.word	index@(_ZN10layer_norm13ln_fwd_kernelINS_13Kernel_traitsIf6__halffS2_fjLj8192ELj1ELj1ELj8ELj16ENS_18Kernel_traits_baseILj8192EfS2_fS2_fjLj256EEEEELb0ELb0ELb1ELb1EEEvNS_9FwdParamsE)
        /*0638*/ 	.word	0x00000080


	//----- nvinfo : EIATTR_FRAME_SIZE
	.align		4
.L_274:
        /*063c*/ 	.byte	0x04, 0x11
        /*063e*/ 	.short	(.L_276 - .L_275)
	.align		4
.L_275:
        /*0640*/ 	.word	index@($__internal_115_$__cuda_sm70_shflsync_bfly_p)
        /*0644*/ 	.word	0x00000000


	//----- nvinfo : EIATTR_FRAME_SIZE
	.align		4
.L_276:
        /*0648*/ 	.byte	0x04, 0x11
        /*064a*/ 	.short	(.L_278 - .L_277)
	.align		4
.L_277:
        /*064c*/ 	.word	index@(_ZN10layer_norm13ln_fwd_kernelINS_13Kernel_traitsIf6__halffS2_fjLj8192ELj1ELj1ELj8ELj16ENS_18Kernel_traits_baseILj8192EfS2_fS2_fjLj256EEEEELb0ELb0ELb1ELb1EEEvNS_9FwdParamsE)
        /*0650*/ 	.word	0x00000000


	//----- nvinfo : EIATTR_REGCOUNT
	.align		4
.L_278:
        /*0654*/ 	.byte	0x04, 0x2f
        /*0656*/ 	.short	(.L_280 - .L_279)
	.align		4
.L_279:
        /*0658*/ 	.word	index@(_ZN10layer_norm13ln_fwd_kernelINS_13Kernel_traitsIf6__halffS2_fjLj8192ELj1ELj1ELj8ELj16ENS_18Kernel_traits_baseILj8192EfS2_fS2_fjLj256EEEEELb0ELb0ELb1ELb0EEEvNS_9FwdParamsE)
        /*065c*/ 	.word	0x00000080


	//----- nvinfo : EIATTR_FRAME_SIZE
	.align		4
.L_280:
        /*0660*/ 	.byte	0x04, 0x11
        /*0662*/ 	.short	(.L_282 - .L_281)
	.align		4
.L_281:
        /*0664*/ 	.word	index@($__internal_114_$__cuda_sm70_shflsync_bfly_p)
        /*0668*/ 	.word	0x00000000


	//----- nvinfo : EIATTR_FRAME_SIZE
	.align		4
.L_282:
        /*066c*/ 	.byte	0x04, 0x11
        /*066e*/ 	.short	(.L_284 - .L_283)
	.align		4
.L_283:
        /*0670*/ 	.word	index@(_ZN10layer_norm13ln_fwd_kernelINS_13Kernel_traitsIf6__halffS2_fjLj8192ELj1ELj1ELj8ELj16ENS_18Kernel_traits_baseILj8192EfS2_fS2_fjLj256EEEEELb0ELb0ELb1ELb0EEEvNS_9FwdParamsE)
        /*0674*/ 	.word	0x00000000


	//----- nvinfo : EIATTR_REGCOUNT
	.align		4
.L_284:
        /*0678*/ 	.byte	0x04, 0x2f
        /*067a*/ 	.short	(.L_286 - .L_285)
	.align		4
.L_285:
        /*067c*/ 	.word	index@(_ZN10layer_norm13ln_fwd_kernelINS_13Kernel_traitsIf6__halffS2_fjLj8192ELj1ELj1ELj8ELj16ENS_18Kernel_traits_baseILj8192EfS2_fS2_fjLj256EEEEELb0ELb0ELb0ELb1EEEvNS_9FwdParamsE)
        /*0680*/ 	.word	0x00000080


	//----- nvinfo : EIATTR_FRAME_SIZE
	.align		4
.L_286:
        /*0684*/ 	.byte	0x04, 0x11
        /*0686*/ 	.short	(.L_288 - .L_287)
	.align		4
.L_287:
        /*0688*/ 	.word	index@($__internal_113_$__cuda_sm70_shflsync_bfly_p)
        /*068c*/ 	.word	0x00000000


	//----- nvinfo : EIATTR_FRAME_SIZE
	.align		4
.L_288:
        /*0690*/ 	.byte	0x04, 0x11
        /*0692*/ 	.short	(.L_290 - .L_289)
	.align		4
.L_289:
        /*0694*/ 	.word	index@(_ZN10layer_norm13ln_fwd_kernelINS_13Kernel_traitsIf6__halffS2_fjLj8192ELj1ELj1ELj8ELj16ENS_18Kernel_traits_baseILj8192EfS2_fS2_fjLj256EEEEELb0ELb0ELb0ELb1EEEvNS_9FwdParamsE)
        /*0698*/ 	.word	0x00000000


	//----- nvinfo : EIATTR_REGCOUNT
	.align		4
.L_290:
        /*069c*/ 	.byte	0x04, 0x2f
        /*069e*/ 	.short	(.L_292 - .L_291)
	.align		4
.L_291:
        /*06a0*/ 	.word	index@(_ZN10layer_norm13ln_fwd_kernelINS_13Kernel_traitsIf6__halffS2_fjLj8192ELj1ELj1ELj8ELj16ENS_18Kernel_traits_baseILj8192EfS2_fS2_fjLj256EEEEELb0ELb0ELb0ELb0EEEvNS_9FwdParamsE)
        /*06a4*/ 	.word	0x00000080


	//----- nvinfo : EIATTR_FRAME_SIZE
	.align		4
.L_292:
        /*06a8*/ 	.byte	0x04, 0x11
        /*06aa*/ 	.short	(.L_294 - .L_293)
	.align		4
.L_293:
        /*06ac*/ 	.word	index@($__internal_112_$__cuda_sm70_shflsync_bfly_p)
        /*06b0*/ 	.word	0x00000000


	//----- nvinfo : EIATTR_FRAME_SIZE
	.align		4
.L_294:
        /*06b4*/ 	.byte	0x04, 0x11
        /*06b6*/ 	.short	(.L_296 - .L_295)
	.align		4
.L_295:
        /*06b8*/ 	.word	index@(_ZN10layer_norm13ln_fwd_kernelINS_13Kernel_traitsIf6__halffS2_fjLj8192ELj1ELj1ELj8ELj16ENS_18Kernel_traits_baseILj8192EfS2_fS2_fjLj256EEEEELb0ELb0ELb0ELb0EEEvNS_9FwdParamsE)
        /*06bc*/ 	.word	0x00000000


	//----- nvinfo : EIATTR_REGCOUNT
	.align		4
.L_296:
        /*06c0*/ 	.byte	0x04, 0x2f
        /*06c2*/ 	.short	(.L_298 - .L_297)
	.align		4
.L_297:
        /*06c4*/ 	.word	index@(_ZN10layer_norm13ln_fwd_kernelINS_13Kernel_traitsI6__halfS2_fS2_fjLj8192ELj1ELj1ELj8ELj16ENS_18Kernel_traits_baseILj8192ES2_S2_fS2_fjLj256EEEEELb1ELb1ELb1ELb1EEEvNS_9FwdParamsE)
        /*06c8*/ 	.word	0x000000a7


	//----- nvinfo : EIATTR_FRAME_SIZE
	.align		4
.L_298:
        /*06cc*/ 	.byte	0x04, 0x11
        /*06ce*/ 	.short	(.L_300 - .L_299)
	.align		4
.L_299:
        /*06d0*/ 	.word	index@($__internal_111_$__cuda_sm70_shflsync_bfly_p)
        /*06d4*/ 	.word	0x00000000


	//----- nvinfo : EIATTR_FRAME_SIZE
	.align		4
.L_300:
        /*06d8*/ 	.byte	0x04, 0x11
        /*06da*/ 	.short	(.L_302 - .L_301)
	.align		4
.L_301:
        /*06dc*/ 	.word	index@(_ZN10layer_norm13ln_fwd_kernelINS_13Kernel_traitsI6__halfS2_fS2_fjLj8192ELj1ELj1ELj8ELj16ENS_18Kernel_traits_baseILj8192ES2_S2_fS2_fjLj256EEEEELb1ELb1ELb1ELb1EEEvNS_9FwdParamsE)
        /*06e0*/ 	.word	0x00000000


	//----- nvinfo : EIATTR_REGCOUNT
	.align		4
.L_302:
        /*06e4*/ 	.byte	0x04, 0x2f
        /*06e6*/ 	.short	(.L_304 - .L_303)
	.align		4
.L_303:
        /*06e8*/ 	.word	index@(_ZN10layer_norm13ln_fwd_kernelINS_13Kernel_traitsI6__halfS2_fS2_fjLj8192ELj1ELj1ELj8ELj16ENS_18Kernel_traits_baseILj8192ES2_S2_fS2_fjLj256EEEEELb1ELb1ELb1ELb0EEEvNS_9FwdParamsE)
        /*06ec*/ 	.word	0x000000cf


	//----- nvinfo : EIATTR_FRAME_SIZE
	.align		4
.L_304:
        /*06f0*/ 	.byte	0x04, 0x11
        /*06f2*/ 	.short	(.L_306 - .L_305)
	.align		4
.L_305:
        /*06f4*/ 	.word	index@($__internal_110_$__cuda_sm70_shflsync_bfly_p)
        /*06f8*/ 	.word	0x00000000


	//----- nvinfo : EIATTR_FRAME_SIZE
	.align		4
.L_306:
        /*06fc*/ 	.byte	0x04, 0x11
        /*06fe*/ 	.short	(.L_308 - .L_307)
	.align		4
.L_307:
        /*0700*/ 	.word	index@(_ZN10layer_norm13ln_fwd_kernelINS_13Kernel_traitsI6__halfS2_fS2_fjLj8192ELj1ELj1ELj8ELj16ENS_18Kernel_traits_baseILj8192ES2_S2_fS2_fjLj256EEEEELb1ELb1ELb1ELb0EEEvNS_9FwdParamsE)
        /*0704*/ 	.word	0x00000000


	//----- nvinfo : EIATTR_REGCOUNT
	.align		4
.L_308:
        /*0708*/ 	.byte	0x04, 0x2f
        /*070a*/ 	.short	(.L_310 - .L_309)
	.align		4
.L_309:
        /*070c*/ 	.word	index@(_ZN10layer_norm13ln_fwd_kernelINS_13Kernel_traitsI6__halfS2_fS2_fjLj8192ELj1ELj1ELj8ELj16ENS_18Kernel_traits_baseILj8192ES2_S2_fS2_fjLj256EEEEELb1ELb1ELb0ELb1EEEvNS_9FwdParamsE)
        /*0710*/ 	.word	0x0000009f


	//----- nvinfo : EIATTR_FRAME_SIZE
	.align		4
.L_310:
        /*0714*/ 	.byte	0x04, 0x11
        /*0716*/ 	.short	(.L_312 - .L_311)
	.align		4
.L_311:
        /*0718*/ 	.word	index@($__internal_109_$__cuda_sm70_shflsync_bfly_p)
        /*071c*/ 	.word	0x00000000


	//----- nvinfo : EIATTR_FRAME_SIZE
	.align		4
.L_312:
        /*0720*/ 	.byte	0x04, 0x11
        /*0722*/ 	.short	(.L_314 - .L_313)
	.align		4
.L_313:
        /*0724*/ 	.word	index@(_ZN10layer_norm13ln_fwd_kernelINS_13Kernel_traitsI6__halfS2_fS2_fjLj8192ELj1ELj1ELj8ELj16ENS_18Kernel_traits_baseILj8192ES2_S2_fS2_fjLj256EEEEELb1ELb1ELb0ELb1EEEvNS_9FwdParamsE)
        /*0728*/ 	.word	0x00000000


	//----- nvinfo : EIATTR_REGCOUNT
	.align		4
.L_314:
        /*072c*/ 	.byte	0x04, 0x2f
        /*072e*/ 	.short	(.L_316 - .L_315)
	.align		4
.L_315:
        /*0730*/ 	.word	index@(_ZN10layer_norm13ln_fwd_kernelINS_13Kernel_traitsI6__halfS2_fS2_fjLj8192ELj1ELj1ELj8ELj16ENS_18Kernel_traits_baseILj8192ES2_S2_fS2_fjLj256EEEEELb1ELb1ELb0ELb0EEEvNS_9FwdParamsE)
        /*0734*/ 	.word	0x000000c3


	//----- nvinfo : EIATTR_FRAME_SIZE
	.align		4
.L_316:
        /*0738*/ 	.byte	0x04, 0x11
        /*073a*/ 	.short	(.L_318 - .L_317)
	.align		4
.L_317:
        /*073c*/ 	.word	index@($__internal_108_$__cuda_sm70_shflsync_bfly_p)
        /*0740*/ 	.word	0x00000000


	//----- nvinfo : EIATTR_FRAME_SIZE
	.align		4
.L_318:
        /*0744*/ 	.byte	0x04, 0x11
        /*0746*/ 	.short	(.L_320 - .L_319)
	.align		4
.L_319:
        /*0748*/ 	.word	index@(_ZN10layer_norm13ln_fwd_kernelINS_13Kernel_traitsI6__halfS2_fS2_fjLj8192ELj1ELj1ELj8ELj16ENS_18Kernel_traits_baseILj8192ES2_S2_fS2_fjLj256EEEEELb1ELb1ELb0ELb0EEEvNS_9FwdParamsE)
        /*074c*/ 	.word	0x00000000


	//----- nvinfo : EIATTR_REGCOUNT
	.align		4
.L_320:
        /*0750*/ 	.byte	0x04, 0x2f
        /*0752*/ 	.short	(.L_322 - .L_321)
	.align		4
.L_321:
        /*0754*/ 	.word	index@(_ZN10layer_norm13ln_fwd_kernelINS_13Kernel_traitsI6__halfS2_fS2_fjLj8192ELj1ELj1ELj8ELj16ENS_18Kernel_traits_baseILj8192ES2_S2_fS2_fjLj256EEEEELb1ELb0ELb1ELb1EEEvNS_9FwdParamsE)
        /*0758*/ 	.word	0x00000080


	//----- nvinfo : EIATTR_FRAME_SIZE
	.align		4
.L_322:
        /*075c*/ 	.byte	0x04, 0x11
        /*075e*/ 	.short	(.L_324 - .L_323)
	.align		4
.L_323:
        /*0760*/ 	.word	index@($__internal_107_$__cuda_sm70_shflsync_bfly_p)
        /*0764*/ 	.word	0x00000000


	//----- nvinfo : EIATTR_FRAME_SIZE
	.align		4
.L_324:
        /*0768*/ 	.byte	0x04, 0x11
        /*076a*/ 	.short	(.L_326 - .L_325)
	.align		4
.L_325:
        /*076c*/ 	.word	index@(_ZN10layer_norm13ln_fwd_kernelINS_13Kernel_traitsI6__halfS2_fS2_fjLj8192ELj1ELj1ELj8ELj16ENS_18Kernel_traits_baseILj8192ES2_S2_fS2_fjLj256EEEEELb1ELb0ELb1ELb1EEEvNS_9FwdParamsE)
        /*0770*/ 	.word	0x00000000


	//----- nvinfo : EIATTR_REGCOUNT
	.align		4
.L_326:
        /*0774*/ 	.byte	0x04, 0x2f
        /*0776*/ 	.short	(.L_328 - .L_327)
	.align		4
.L_327:
        /*0778*/ 	.word	index@(_ZN10layer_norm13ln_fwd_kernelINS_13Kernel_traitsI6__halfS2_fS2_fjLj8192ELj1ELj1ELj8ELj16ENS_18Kernel_traits_baseILj8192ES2_S2_fS2_fjLj256EEEEELb1ELb0ELb1ELb0EEEvNS_9FwdParamsE)
        /*077c*/ 	.word	0x000000ad


	//----- nvinfo : EIATTR_FRAME_SIZE
	.align		4
.L_328:
        /*0780*/ 	.byte	0x04, 0x11
        /*0782*/ 	.short	(.L_330 - .L_329)
	.align		4
.L_329:
        /*0784*/ 	.word	index@($__internal_106_$__cuda_sm70_shflsync_bfly_p)
        /*0788*/ 	.word	0x00000000


	//----- nvinfo : EIATTR_FRAME_SIZE
	.align		4
.L_330:
        /*078c*/ 	.byte	0x04, 0x11
        /*078e*/ 	.short	(.L_332 - .L_331)
	.align		4
.L_331:
        /*0790*/ 	.word	index@(_ZN10layer_norm13ln_fwd_kernelINS_13Kernel_traitsI6__halfS2_fS2_fjLj8192ELj1ELj1ELj8ELj16ENS_18Kernel_traits_baseILj8192ES2_S2_fS2_fjLj256EEEEELb1ELb0ELb1ELb0EEEvNS_9FwdParamsE)
        /*0794*/ 	.word	0x00000000


	//----- nvinfo : EIATTR_REGCOUNT
	.align		4
.L_332:
        /*0798*/ 	.byte	0x04, 0x2f
        /*079a*/ 	.short	(.L_334 - .L_333)
	.align		4
.L_333:
        /*079c*/ 	.word	index@(_ZN10layer_norm13ln_fwd_kernelINS_13Kernel_traitsI6__halfS2_fS2_fjLj8192ELj1ELj1ELj8ELj16ENS_18Kernel_traits_baseILj8192ES2_S2_fS2_fjLj256EEEEELb1ELb0ELb0ELb1EEEvNS_9FwdParamsE)
        /*07a0*/ 	.word	0x0000007b


	//----- nvinfo : EIATTR_FRAME_SIZE
	.align		4
.L_334:
        /*07a4*/ 	.byte	0x04, 0x11
        /*07a6*/ 	.short	(.L_336 - .L_335)
	.align		4
.L_335:
        /*07a8*/ 	.word	index@($__internal_105_$__cuda_sm70_shflsync_bfly_p)
        /*07ac*/ 	.word	0x00000000


	//----- nvinfo : EIATTR_FRAME_SIZE
	.align		4
.L_336:
        /*07b0*/ 	.byte	0x04, 0x11
        /*07b2*/ 	.short	(.L_338 - .L_337)
	.align		4
.L_337:
        /*07b4*/ 	.word	index@(_ZN10layer_norm13ln_fwd_kernelINS_13Kernel_traitsI6__halfS2_fS2_fjLj8192ELj1ELj1ELj8ELj16ENS_18Kernel_traits_baseILj8192ES2_S2_fS2_fjLj256EEEEELb1ELb0ELb0ELb1EEEvNS_9FwdParamsE)
        /*07b8*/ 	.word	0x00000000


	//----- nvinfo : EIATTR_REGCOUNT
	.align		4
.L_338:
        /*07bc*/ 	.byte	0x04, 0x2f
        /*07be*/ 	.short	(.L_340 - .L_339)
	.align		4
.L_339:
        /*07c0*/ 	.word	index@(_ZN10layer_norm13ln_fwd_kernelINS_13Kernel_traitsI6__halfS2_fS2_fjLj8192ELj1ELj1ELj8ELj16ENS_18Kernel_traits_baseILj8192ES2_S2_fS2_fjLj256EEEEELb1ELb0ELb0ELb0EEEvNS_9FwdParamsE)
        /*07c4*/ 	.word	0x000000a3


	//----- nvinfo : EIATTR_FRAME_SIZE
	.align		4
.L_340:
        /*07c8*/ 	.byte	0x04, 0x11
        /*07ca*/ 	.short	(.L_342 - .L_341)
	.align		4
.L_341:
        /*07cc*/ 	.word	index@($__internal_104_$__cuda_sm70_shflsync_bfly_p)
        /*07d0*/ 	.word	0x00000000


	//----- nvinfo : EIATTR_FRAME_SIZE
	.align		4
.L_342:
        /*07d4*/ 	.byte	0x04, 0x11
        /*07d6*/ 	.short	(.L_344 - .L_343)
	.align		4
.L_343:
        /*07d8*/ 	.word	index@(_ZN10layer_norm13ln_fwd_kernelINS_13Kernel_traitsI6__halfS2_fS2_fjLj8192ELj1ELj1ELj8ELj16ENS_18Kernel_traits_baseILj8192ES2_S2_fS2_fjLj256EEEEELb1ELb0ELb0ELb0EEEvNS_9FwdParamsE)
        /*07dc*/ 	.word	0x00000000


	//----- nvinfo : EIATTR_REGCOUNT
	.align		4
.L_344:
        /*07e0*/ 	.byte	0x04, 0x2f
        /*07e2*/ 	.short	(.L_346 - .L_345)
	.align		4
.L_345:
        /*07e4*/ 	.word	index@(_ZN10layer_norm13ln_fwd_kernelINS_13Kernel_traitsI6__halfS2_fS2_fjLj8192ELj1ELj1ELj8ELj16ENS_18Kernel_traits_baseILj8192ES2_S2_fS2_fjLj256EEEEELb0ELb1ELb1ELb1EEEvNS_9FwdParamsE)
        /*07e8*/ 	.word	0x000000a7


	//----- nvinfo : EIATTR_FRAME_SIZE
	.align		4
.L_346:
        /*07ec*/ 	.byte	0x04, 0x11
        /*07ee*/ 	.short	(.L_348 - .L_347)
	.align		4
.L_347:
        /*07f0*/ 	.word	index@($__internal_103_$__cuda_sm70_shflsync_bfly_p)
        /*07f4*/ 	.word	0x00000000


	//----- nvinfo : EIATTR_FRAME_SIZE
	.align		4
.L_348:
        /*07f8*/ 	.byte	0x04, 0x11
        /*07fa*/ 	.short	(.L_350 - .L_349)
	.align		4
.L_349:
        /*07fc*/ 	.word	index@(_ZN10layer_norm13ln_fwd_kernelINS_13Kernel_traitsI6__halfS2_fS2_fjLj8192ELj1ELj1ELj8ELj16ENS_18Kernel_traits_baseILj8192ES2_S2_fS2_fjLj256EEEEELb0ELb1ELb1ELb1EEEvNS_9FwdParamsE)
        /*0800*/ 	.word	0x00000000


	//----- nvinfo : EIATTR_REGCOUNT
	.align		4
.L_350:
        /*0804*/ 	.byte	0x04, 0x2f
        /*0806*/ 	.short	(.L_352 - .L_351)
	.align		4
.L_351:
        /*0808*/ 	.word	index@(_ZN10layer_norm13ln_fwd_kernelINS_13Kernel_traitsI6__halfS2_fS2_fjLj8192ELj1ELj1ELj8ELj16ENS_18Kernel_traits_baseILj8192ES2_S2_fS2_fjLj256EEEEELb0ELb1ELb1ELb0EEEvNS_9FwdParamsE)
        /*080c*/ 	.word	0x000000a7


	//----- nvinfo : EIATTR_FRAME_SIZE
	.align		4
.L_352:
        /*0810*/ 	.byte	0x04, 0x11
        /*0812*/ 	.short	(.L_354 - .L_353)
	.align		4
.L_353:
        /*0814*/ 	.word	index@($__internal_102_$__cuda_sm70_shflsync_bfly_p)
        /*0818*/ 	.word	0x00000000


	//----- nvinfo : EIATTR_FRAME_SIZE
	.align		4
.L_354:
        /*081c*/ 	.byte	0x04, 0x11
        /*081e*/ 	.short	(.L_356 - .L_355)
	.align		4
.L_355:
        /*0820*/ 	.word	index@(_ZN10layer_norm13ln_fwd_kernelINS_13Kernel_traitsI6__halfS2_fS2_fjLj8192ELj1ELj1ELj8ELj16ENS_18Kernel_traits_baseILj8192ES2_S2_fS2_fjLj256EEEEELb0ELb1ELb1ELb0EEEvNS_9FwdParamsE)
        /*0824*/ 	.word	0x00000000


	//----- nvinfo : EIATTR_REGCOUNT
	.align		4
.L_356:
        /*0828*/ 	.byte	0x04, 0x2f
        /*082a*/ 	.short	(.L_358 - .L_357)
	.align		4
.L_357:
        /*082c*/ 	.word	index@(_ZN10layer_norm13ln_fwd_kernelINS_13Kernel_traitsI6__halfS2_fS2_fjLj8192ELj1ELj1ELj8ELj16ENS_18Kernel_traits_baseILj8192ES2_S2_fS2_fjLj256EEEEELb0ELb1ELb0ELb1EEEvNS_9FwdParamsE)
        /*0830*/ 	.word	0x00000092


	//----- nvinfo : EIATTR_FRAME_SIZE
	.align		4
.L_358:
        /*0834*/ 	.byte	0x04, 0x11
        /*0836*/ 	.short	(.L_360 - .L_359)
	.align		4
.L_359:
        /*0838*/ 	.word	index@($__internal_101_$__cuda_sm70_shflsync_bfly_p)
        /*083c*/ 	.word	0x00000000


	//----- nvinfo : EIATTR_FRAME_SIZE
	.align		4
.L_360:
        /*0840*/ 	.byte	0x04, 0x11
        /*0842*/ 	.short	(.L_362 - .L_361)
	.align		4
.L_361:
        /*0844*/ 	.word	index@(_ZN10layer_norm13ln_fwd_kernelINS_13Kernel_traitsI6__halfS2_fS2_fjLj8192ELj1ELj1ELj8ELj16ENS_18Kernel_traits_baseILj8192ES2_S2_fS2_fjLj256EEEEELb0ELb1ELb0ELb1EEEvNS_9FwdParamsE)
        /*0848*/ 	.word	0x00000000


	//----- nvinfo : EIATTR_REGCOUNT
	.align		4
.L_362:
        /*084c*/ 	.byte	0x04, 0x2f
        /*084e*/ 	.short	(.L_364 - .L_363)
	.align		4
.L_363:
        /*0850*/ 	.word	index@(_ZN10layer_norm13ln_fwd_kernelINS_13Kernel_traitsI6__halfS2_fS2_fjLj8192ELj1ELj1ELj8ELj16ENS_18Kernel_traits_baseILj8192ES2_S2_fS2_fjLj256EEEEELb0ELb1ELb0ELb0EEEvNS_9FwdParamsE)
        /*0854*/ 	.word	0x000000a2


	//----- nvinfo : EIATTR_FRAME_SIZE
	.align		4
.L_364:
        /*0858*/ 	.byte	0x04, 0x11
        /*085a*/ 	.short	(.L_366 - .L_365)
	.align		4
.L_365:
        /*085c*/ 	.word	index@($__internal_100_$__cuda_sm70_shflsync_bfly_p)
        /*0860*/ 	.word	0x00000000


	//----- nvinfo : EIATTR_FRAME_SIZE
	.align		4
.L_366:
        /*0864*/ 	.byte	0x04, 0x11
        /*0866*/ 	.short	(.L_368 - .L_367)
	.align		4
.L_367:
        /*0868*/ 	.word	index@(_ZN10layer_norm13ln_fwd_kernelINS_13Kernel_traitsI6__halfS2_fS2_fjLj8192ELj1ELj1ELj8ELj16ENS_18Kernel_traits_baseILj8192ES2_S2_fS2_fjLj256EEEEELb0ELb1ELb0ELb0EEEvNS_9FwdParamsE)
        /*086c*/ 	.word	0x00000000


	//----- nvinfo : EIATTR_REGCOUNT
	.align		4
.L_368:
        /*0870*/ 	.byte	0x04, 0x2f
        /*0872*/ 	.short	(.L_370 - .L_369)
	.align		4
.L_369:
        /*0874*/ 	.word	index@(_ZN10layer_norm13ln_fwd_kernelINS_13Kernel_traitsI6__halfS2_fS2_fjLj8192ELj1ELj1ELj8ELj16ENS_18Kernel_traits_baseILj8192ES2_S2_fS2_fjLj256EEEEELb0ELb0ELb1ELb1EEEvNS_9FwdParamsE)
        /*0878*/ 	.word	0x0000007f


	//----- nvinfo : EIATTR_FRAME_SIZE
	.align		4
.L_370:
        /*087c*/ 	.byte	0x04, 0x11
        /*087e*/ 	.short	(.L_372 - .L_371)
	.align		4
.L_371:
        /*0880*/ 	.word	index@($__internal_99_$__cuda_sm70_shflsync_bfly_p)
        /*0884*/ 	.word	0x00000000


	//----- nvinfo : EIATTR_FRAME_SIZE
	.align		4
.L_372:
        /*0888*/ 	.byte	0x04, 0x11
        /*088a*/ 	.short	(.L_374 - .L_373)
	.align		4
.L_373:
        /*088c*/ 	.word	index@(_ZN10layer_norm13ln_fwd_kernelINS_13Kernel_traitsI6__halfS2_fS2_fjLj8192ELj1ELj1ELj8ELj16ENS_18Kernel_traits_baseILj8192ES2_S2_fS2_fjLj256EEEEELb0ELb0ELb1ELb1EEEvNS_9FwdParamsE)
        /*0890*/ 	.word	0x00000000


	//----- nvinfo : EIATTR_REGCOUNT
	.align		4
.L_374:
        /*0894*/ 	.byte	0x04, 0x2f
        /*0896*/ 	.short	(.L_376 - .L_375)
	.align		4
.L_375:
        /*0898*/ 	.word	index@(_ZN10layer_norm13ln_fwd_kernelINS_13Kernel_traitsI6__halfS2_fS2_fjLj8192ELj1ELj1ELj8ELj16ENS_18Kernel_traits_baseILj8192ES2_S2_fS2_fjLj256EEEEELb0ELb0ELb1ELb0EEEvNS_9FwdParamsE)
        /*089c*/ 	.word	0x00000080


	//----- nvinfo : EIATTR_FRAME_SIZE
	.align		4
.L_376:
        /*08a0*/ 	.byte	0x04, 0x11
        /*08a2*/ 	.short	(.L_378 - .L_377)
	.align		4
.L_377:
        /*08a4*/ 	.word	index@($__internal_98_$__cuda_sm70_shflsync_bfly_p)
        /*08a8*/ 	.word	0x00000000


	//----- nvinfo : EIATTR_FRAME_SIZE
	.align		4
.L_378:
        /*08ac*/ 	.byte	0x04, 0x11
        /*08ae*/ 	.short	(.L_380 - .L_379)
	.align		4
.L_379:
        /*08b0*/ 	.word	index@(_ZN10layer_norm13ln_fwd_kernelINS_13Kernel_traitsI6__halfS2_fS2_fjLj8192ELj1ELj1ELj8ELj16ENS_18Kernel_traits_baseILj8192ES2_S2_fS2_fjLj256EEEEELb0ELb0ELb1ELb0EEEvNS_9FwdParamsE)
        /*08b4*/ 	.word	0x00000000


	//----- nvinfo : EIATTR_REGCOUNT
	.align		4
.L_380:
        /*08b8*/ 	.byte	0x04, 0x2f
        /*08ba*/ 	.short	(.L_382 - .L_381)
	.align		4
.L_381:
        /*08bc*/ 	.word	index@(_ZN10layer_norm13ln_fwd_kernelINS_13Kernel_traitsI6__halfS2_fS2_fjLj8192ELj1ELj1ELj8ELj16ENS_18Kernel_traits_baseILj8192ES2_S2_fS2_fjLj256EEEEELb0ELb0ELb0ELb1EEEvNS_9FwdParamsE)
        /*08c0*/ 	.word	0x0000007f


	//----- nvinfo : EIATTR_FRAME_SIZE
	.align		4
.L_382:
        /*08c4*/ 	.byte	0x04, 0x11
        /*08c6*/ 	.short	(.L_384 - .L_383)
	.align		4
.L_383:
        /*08c8*/ 	.word	index@($__internal_97_$__cuda_sm70_shflsync_bfly_p)
        /*08cc*/ 	.word	0x00000000


	//----- nvinfo : EIATTR_FRAME_SIZE
	.align		4
.L_384:
        /*08d0*/ 	.byte	0x04, 0x11
        /*08d2*/ 	.short	(.L_386 - .L_385)
	.align		4
.L_385:
        /*08d4*/ 	.word	index@(_ZN10layer_norm13ln_fwd_kernelINS_13Kernel_traitsI6__halfS2_fS2_fjLj8192ELj1ELj1ELj8ELj16ENS_18Kernel_traits_baseILj8192ES2_S2_fS2_fjLj256EEEEELb0ELb0ELb0ELb1EEEvNS_9FwdParamsE)
        /*08d8*/ 	.word	0x00000000


	//----- nvinfo : EIATTR_REGCOUNT
	.align		4
.L_386:
        /*08dc*/ 	.byte	0x04, 0x2f
        /*08de*/ 	.short	(.L_388 - .L_387)
	.align		4
.L_387:
        /*08e0*/ 	.word	index@(_ZN10layer_norm13ln_fwd_kernelINS_13Kernel_traitsI6__halfS2_fS2_fjLj8192ELj1ELj1ELj8ELj16ENS_18Kernel_traits_baseILj8192ES2_S2_fS2_fjLj256EEEEELb0ELb0ELb0ELb0EEEvNS_9FwdParamsE)
        /*08e4*/ 	.word	0x00000080


	//----- nvinfo : EIATTR_FRAME_SIZE
	.align		4
.L_388:
        /*08e8*/ 	.byte	0x04, 0x11
        /*08ea*/ 	.short	(.L_390 - .L_389)
	.align		4
.L_389:
        /*08ec*/ 	.word	index@($__internal_96_$__cuda_sm70_shflsync_bfly_p)
        /*08f0*/ 	.word	0x00000000


	//----- nvinfo : EIATTR_FRAME_SIZE
	.align		4
.L_390:
        /*08f4*/ 	.byte	0x04, 0x11
        /*08f6*/ 	.short	(.L_392 - .L_391)
	.align		4
.L_391:
        /*08f8*/ 	.word	index@(_ZN10layer_norm13ln_fwd_kernelINS_13Kernel_traitsI6__halfS2_fS2_fjLj8192ELj1ELj1ELj8ELj16ENS_18Kernel_traits_baseILj8192ES2_S2_fS2_fjLj256EEEEELb0ELb0ELb0ELb0EEEvNS_9FwdParamsE)
        /*08fc*/ 	.word	0x00000000


	//----- nvinfo : EIATTR_REGCOUNT
	.align		4
.L_392:
        /*0900*/ 	.byte	0x04, 0x2f
        /*0902*/ 	.short	(.L_394 - .L_393)
	.align		4
.L_393:
        /*0904*/ 	.word	index@(_ZN10layer_norm13ln_fwd_kernelINS_13Kernel_traitsIf6__halfS2_S2_fjLj8192ELj1ELj1ELj8ELj16ENS_18Kernel_traits_baseILj8192EfS2_S2_S2_fjLj256EEEEELb1ELb1ELb1ELb1EEEvNS_9FwdParamsE)
        /*0908*/ 	.word	0x000000c6


	//----- nvinfo : EIATTR_FRAME_SIZE
	.align		4
.L_394:
        /*090c*/ 	.byte	0x04, 0x11
        /*090e*/ 	.short	(.L_396 - .L_395)
	.align		4
.L_395:
        /*0910*/ 	.word	index@($__internal_95_$__cuda_sm70_shflsync_bfly_p)
        /*0914*/ 	.word	0x00000000


	//----- nvinfo : EIATTR_FRAME_SIZE
	.align		4
.L_396:
        /*0918*/ 	.byte	0x04, 0x11
        /*091a*/ 	.short	(.L_398 - .L_397)
	.align		4
.L_397:
        /*091c*/ 	.word	index@(_ZN10layer_norm13ln_fwd_kernelINS_13Kernel_traitsIf6__halfS2_S2_fjLj8192ELj1ELj1ELj8ELj16ENS_18Kernel_traits_baseILj8192EfS2_S2_S2_fjLj256EEEEELb1ELb1ELb1ELb1EEEvNS_9FwdParamsE)
        /*0920*/ 	.word	0x00000000


	//----- nvinfo : EIATTR_REGCOUNT
	.align		4
.L_398:
        /*0924*/ 	.byte	0x04, 0x2f
        /*0926*/ 	.short	(.L_400 - .L_399)
	.align		4
.L_399:
        /*0928*/ 	.word	index@(_ZN10layer_norm13ln_fwd_kernelINS_13Kernel_traitsIf6__halfS2_S2_fjLj8192ELj1ELj1ELj8ELj16ENS_18Kernel_traits_baseILj8192EfS2_S2_S2_fjLj256EEEEELb1ELb1ELb1ELb0EEEvNS_9FwdParamsE)
        /*092c*/ 	.word	0x000000cc


	//----- nvinfo : EIATTR_FRAME_SIZE
	.align		4
.L_400:
        /*0930*/ 	.byte	0x04, 0x11
        /*0932*/ 	.short	(.L_402 - .L_401)
	.align		4
.L_401:
        /*0934*/ 	.word	index@($__internal_94_$__cuda_sm70_shflsync_bfly_p)
        /*0938*/ 	.word	0x00000000


	//----- nvinfo : EIATTR_FRAME_SIZE
	.align		4
.L_402:
        /*093c*/ 	.byte	0x04, 0x11
        /*093e*/ 	.short	(.L_404 - .L_403)
	.align		4
.L_403:
        /*0940*/ 	.word	index@(_ZN10layer_norm13ln_fwd_kernelINS_13Kernel_traitsIf6__halfS2_S2_fjLj8192ELj1ELj1ELj8ELj16ENS_18Kernel_traits_baseILj8192EfS2_S2_S2_fjLj256EEEEELb1ELb1ELb1ELb0EEEvNS_9FwdParamsE)
        /*0944*/ 	.word	0x00000000


	//----- nvinfo : EIATTR_REGCOUNT
	.align		4
.L_404:
        /*0948*/ 	.byte	0x04, 0x2f
        /*094a*/ 	.short	(.L_406 - .L_405)
	.align		4
.L_405:
        /*094c*/ 	.word	index@(_ZN10layer_norm13ln_fwd_kernelINS_13Kernel_traitsIf6__halfS2_S2_fjLj8192ELj1ELj1ELj8ELj16ENS_18Kernel_traits_baseILj8192EfS2_S2_S2_fjLj256EEEEELb1ELb1ELb0ELb1EEEvNS_9FwdParamsE)
        /*0950*/ 	.word	0x000000b9


	//----- nvinfo : EIATTR_FRAME_SIZE
	.align		4
.L_406:
        /*0954*/ 	.byte	0x04, 0x11
        /*0956*/ 	.short	(.L_408 - .L_407)
	.align		4
.L_407:
        /*0958*/ 	.word	index@($__internal_93_$__cuda_sm70_shflsync_bfly_p)
        /*095c*/ 	.word	0x00000000


	//----- nvinfo : EIATTR_FRAME_SIZE
	.align		4
.L_408:
        /*0960*/ 	.byte	0x04, 0x11
        /*0962*/ 	.short	(.L_410 - .L_409)
	.align		4
.L_409:
        /*0964*/ 	.word	index@(_ZN10layer_norm13ln_fwd_kernelINS_13Kernel_traitsIf6__halfS2_S2_fjLj8192ELj1ELj1ELj8ELj16ENS_18Kernel_traits_baseILj8192EfS2_S2_S2_fjLj256EEEEELb1ELb1ELb0ELb1EEEvNS_9FwdParamsE)
        /*0968*/ 	.word	0x00000000


	//----- nvinfo : EIATTR_REGCOUNT
	.align		4
.L_410:
        /*096c*/ 	.byte	0x04, 0x2f
        /*096e*/ 	.short	(.L_412 - .L_411)
	.align		4
.L_411:
        /*0970*/ 	.word	index@(_ZN10layer_norm13ln_fwd_kernelINS_13Kernel_traitsIf6__halfS2_S2_fjLj8192ELj1ELj1ELj8ELj16ENS_18Kernel_traits_baseILj8192EfS2_S2_S2_fjLj256EEEEELb1ELb1ELb0ELb0EEEvNS_9FwdParamsE)
        /*0974*/ 	.word	0x000000c0


	//----- nvinfo : EIATTR_FRAME_SIZE
	.align		4
.L_412:
        /*0978*/ 	.byte	0x04, 0x11
        /*097a*/ 	.short	(.L_414 - .L_413)
	.align		4
.L_413:
        /*097c*/ 	.word	index@($__internal_92_$__cuda_sm70_shflsync_bfly_p)
        /*0980*/ 	.word	0x00000000


	//----- nvinfo : EIATTR_FRAME_SIZE
	.align		4
.L_414:
        /*0984*/ 	.byte	0x04, 0x11
        /*0986*/ 	.short	(.L_416 - .L_415)
	.align		4
.L_415:
        /*0988*/ 	.word	index@(_ZN10layer_norm13ln_fwd_kernelINS_13Kernel_traitsIf6__halfS2_S2_fjLj8192ELj1ELj1ELj8ELj16ENS_18Kernel_traits_baseILj8192EfS2_S2_S2_fjLj256EEEEELb1ELb1ELb0ELb0EEEvNS_9FwdParamsE)
        /*098c*/ 	.word	0x00000000


	//----- nvinfo : EIATTR_REGCOUNT
	.align		4
.L_416:
        /*0990*/ 	.byte	0x04, 0x2f
        /*0992*/ 	.short	(.L_418 - .L_417)
	.align		4
.L_417:
        /*0994*/ 	.word	index@(_ZN10layer_norm13ln_fwd_kernelINS_13Kernel_traitsIf6__halfS2_S2_fjLj8192ELj1ELj1ELj8ELj16ENS_18Kernel_traits_baseILj8192EfS2_S2_S2_fjLj256EEEEELb1ELb0ELb1ELb1EEEvNS_9FwdParamsE)
        /*0998*/ 	.word	0x000000a3


	//----- nvinfo : EIATTR_FRAME_SIZE
	.align		4
.L_418:
        /*099c*/ 	.byte	0x04, 0x11
        /*099e*/ 	.short	(.L_420 - .L_419)
	.align		4
.L_419:
        /*09a0*/ 	.word	index@($__internal_91_$__cuda_sm70_shflsync_bfly_p)
        /*09a4*/ 	.word	0x00000000


	//----- nvinfo : EIATTR_FRAME_SIZE
	.align		4
.L_420:
        /*09a8*/ 	.byte	0x04, 0x11
        /*09aa*/ 	.short	(.L_422 - .L_421)
	.align		4
.L_421:
        /*09ac*/ 	.word	index@(_ZN10layer_norm13ln_fwd_kernelINS_13Kernel_traitsIf6__halfS2_S2_fjLj8192ELj1ELj1ELj8ELj16ENS_18Kernel_traits_baseILj8192EfS2_S2_S2_fjLj256EEEEELb1ELb0ELb1ELb1EEEvNS_9FwdParamsE)
        /*09b0*/ 	.word	0x00000000


	//----- nvinfo : EIATTR_REGCOUNT
	.align		4
.L_422:
        /*09b4*/ 	.byte	0x04, 0x2f
        /*09b6*/ 	.short	(.L_424 - .L_423)
	.align		4
.L_423:
        /*09b8*/ 	.word	index@(_ZN10layer_norm13ln_fwd_kernelINS_13Kernel_traitsIf6__halfS2_S2_fjLj8192ELj1ELj1ELj8ELj16ENS_18Kernel_traits_baseILj8192EfS2_S2_S2_fjLj256EEEEELb1ELb0ELb1ELb0EEEvNS_9FwdParamsE)
        /*09bc*/ 	.word	0x000000a9


	//----- nvinfo : EIATTR_FRAME_SIZE
	.align		4
.L_424:
        /*09c0*/ 	.byte	0x04, 0x11
        /*09c2*/ 	.short	(.L_426 - .L_425)
	.align		4
.L_425:
        /*09c4*/ 	.word	index@($__internal_90_$__cuda_sm70_shflsync_bfly_p)
        /*09c8*/ 	.word	0x00000000


	//----- nvinfo : EIATTR_FRAME_SIZE
	.align		4
.L_426:
        /*09cc*/ 	.byte	0x04, 0x11
        /*09ce*/ 	.short	(.L_428 - .L_427)
	.align		4
.L_427:
        /*09d0*/ 	.word	index@(_ZN10layer_norm13ln_fwd_kernelINS_13Kernel_traitsIf6__halfS2_S2_fjLj8192ELj1ELj1ELj8ELj16ENS_18Kernel_traits_baseILj8192EfS2_S2_S2_fjLj256EEEEELb1ELb0ELb1ELb0EEEvNS_9FwdParamsE)
        /*09d4*/ 	.word	0x00000000


	//----- nvinfo : EIATTR_REGCOUNT
	.align		4
.L_428:
        /*09d8*/ 	.byte	0x04, 0x2f
        /*09da*/ 	.short	(.L_430 - .L_429)
	.align		4
.L_429:
        /*09dc*/ 	.word	index@(_ZN10layer_norm13ln_fwd_kernelINS_13Kernel_traitsIf6__halfS2_S2_fjLj8192ELj1ELj1ELj8ELj16ENS_18Kernel_traits_baseILj8192EfS2_S2_S2_fjLj256EEEEELb1ELb0ELb0ELb1EEEvNS_9FwdParamsE)
        /*09e0*/ 	.word	0x00000080


	//----- nvinfo : EIATTR_FRAME_SIZE
	.align		4
.L_430:
        /*09e4*/ 	.byte	0x04, 0x11
        /*09e6*/ 	.short	(.L_432 - .L_431)
	.align		4
.L_431:
        /*09e8*/ 	.word	index@($__internal_89_$__cuda_sm70_shflsync_bfly_p)
        /*09ec*/ 	.word	0x00000000


	//----- nvinfo : EIATTR_FRAME_SIZE
	.align		4
.L_432:
        /*09f0*/ 	.byte	0x04, 0x11
        /*09f2*/ 	.short	(.L_434 - .L_433)
	.align		4
.L_433:
        /*09f4*/ 	.word	index@(_ZN10layer_norm13ln_fwd_kernelINS_13Kernel_traitsIf6__halfS2_S2_fjLj8192ELj1ELj1ELj8ELj16ENS_18Kernel_traits_baseILj8192EfS2_S2_S2_fjLj256EEEEELb1ELb0ELb0ELb1EEEvNS_9FwdParamsE)
        /*09f8*/ 	.word	0x00000000


	//----- nvinfo : EIATTR_REGCOUNT
	.align		4
.L_434:
        /*09fc*/ 	.byte	0x04, 0x2f
        /*09fe*/ 	.short	(.L_436 - .L_435)
	.align		4
.L_435:
        /*0a00*/ 	.word	index@(_ZN10layer_norm13ln_fwd_kernelINS_13Kernel_traitsIf6__halfS2_S2_fjLj8192ELj1ELj1ELj8ELj16ENS_18Kernel_traits_baseILj8192EfS2_S2_S2_fjLj256EEEEELb1ELb0ELb0ELb0EEEvNS_9FwdParamsE)
        /*0a04*/ 	.word	0x00000089


	//----- nvinfo : EIATTR_FRAME_SIZE
	.align		4
.L_436:
        /*0a08*/ 	.byte	0x04, 0x11
        /*0a0a*/ 	.short	(.L_438 - .L_437)
	.align		4
.L_437:
        /*0a0c*/ 	.word	index@($__internal_88_$__cuda_sm70_shflsync_bfly_p)
        /*0a10*/ 	.word	0x00000000


	//----- nvinfo : EIATTR_FRAME_SIZE
	.align		4
.L_438:
        /*0a14*/ 	.byte	0x04, 0x11
        /*0a16*/ 	.short	(.L_440 - .L_439)
	.align		4
.L_439:
        /*0a18*/ 	.word	index@(_ZN10layer_norm13ln_fwd_kernelINS_13Kernel_traitsIf6__halfS2_S2_fjLj8192ELj1ELj1ELj8ELj16ENS_18Kernel_traits_baseILj8192EfS2_S2_S2_fjLj256EEEEELb1ELb0ELb0ELb0EEEvNS_9FwdParamsE)
        /*0a1c*/ 	.word	0x00000000


	//----- nvinfo : EIATTR_REGCOUNT
	.align		4
.L_440:
        /*0a20*/ 	.byte	0x04, 0x2f
        /*0a22*/ 	.short	(.L_442 - .L_441)
	.align		4
.L_441:
        /*0a24*/ 	.word	index@(_ZN10layer_norm13ln_fwd_kernelINS_13Kernel_traitsIf6__halfS2_S2_fjLj8192ELj1ELj1ELj8ELj16ENS_18Kernel_traits_baseILj8192EfS2_S2_S2_fjLj256EEEEELb0ELb1ELb1ELb1EEEvNS_9FwdParamsE)
        /*0a28*/ 	.word	0x000000ba


	//----- nvinfo : EIATTR_FRAME_SIZE
	.align		4
.L_442:
        /*0a2c*/ 	.byte	0x04, 0x11
        /*0a2e*/ 	.short	(.L_444 - .L_443)
	.align		4
.L_443:
        /*0a30*/ 	.word	index@($__internal_87_$__cuda_sm70_shflsync_bfly_p)
        /*0a34*/ 	.word	0x00000000


	//----- nvinfo : EIATTR_FRAME_SIZE
	.align		4
.L_444:
        /*0a38*/ 	.byte	0x04, 0x11
        /*0a3a*/ 	.short	(.L_446 - .L_445)
	.align		4
.L_445:
        /*0a3c*/ 	.word	index@(_ZN10layer_norm13ln_fwd_kernelINS_13Kernel_traitsIf6__halfS2_S2_fjLj8192ELj1ELj1ELj8ELj16ENS_18Kernel_traits_baseILj8192EfS2_S2_S2_fjLj256EEEEELb0ELb1ELb1ELb1EEEvNS_9FwdParamsE)
        /*0a40*/ 	.word	0x00000000


	//----- nvinfo : EIATTR_REGCOUNT
	.align		4
.L_446:
        /*0a44*/ 	.byte	0x04, 0x2f
        /*0a46*/ 	.short	(.L_448 - .L_447)
	.align		4
.L_447:
        /*0a48*/ 	.word	index@(_ZN10layer_norm13ln_fwd_kernelINS_13Kernel_traitsIf6__halfS2_S2_fjLj8192ELj1ELj1ELj8ELj16ENS_18Kernel_traits_baseILj8192EfS2_S2_S2_fjLj256EEEEELb0ELb1ELb1ELb0EEEvNS_9FwdParamsE)
        /*0a4c*/ 	.word	0x000000a2


	//----- nvinfo : EIATTR_FRAME_SIZE
	.align		4
.L_448:
        /*0a50*/ 	.byte	0x04, 0x11
        /*0a52*/ 	.short	(.L_450 - .L_449)
	.align		4
.L_449:
        /*0a54*/ 	.word	index@($__internal_86_$__cuda_sm70_shflsync_bfly_p)
        /*0a58*/ 	.word	0x00000000


	//----- nvinfo : EIATTR_FRAME_SIZE
	.align		4
.L_450:
        /*0a5c*/ 	.byte	0x04, 0x11
        /*0a5e*/ 	.short	(.L_452 - .L_451)
	.align		4
.L_451:
        /*0a60*/ 	.word	index@(_ZN10layer_norm13ln_fwd_kernelINS_13Kernel_traitsIf6__halfS2_S2_fjLj8192ELj1ELj1ELj8ELj16ENS_18Kernel_traits_baseILj8192EfS2_S2_S2_fjLj256EEEEELb0ELb1ELb1ELb0EEEvNS_9FwdParamsE)
        /*0a64*/ 	.word	0x00000000


	//----- nvinfo : EIATTR_REGCOUNT
	.align		4
.L_452:
        /*0a68*/ 	.byte	0x04, 0x2f
        /*0a6a*/ 	.short	(.L_454 - .L_453)
	.align		4
.L_453:
        /*0a6c*/ 	.word	index@(_ZN10layer_norm13ln_fwd_kernelINS_13Kernel_traitsIf6__halfS2_S2_fjLj8192ELj1ELj1ELj8ELj16ENS_18Kernel_traits_baseILj8192EfS2_S2_S2_fjLj256EEEEELb0ELb1ELb0ELb1EEEvNS_9FwdParamsE)
        /*0a70*/ 	.word	0x000000a8


	//----- nvinfo : EIATTR_FRAME_SIZE
	.align		4
.L_454:
        /*0a74*/ 	.byte	0x04, 0x11
        /*0a76*/ 	.short	(.L_456 - .L_455)
	.align		4
.L_455:
        /*0a78*/ 	.word	index@($__internal_85_$__cuda_sm70_shflsync_bfly_p)
        /*0a7c*/ 	.word	0x00000000


	//----- nvinfo : EIATTR_FRAME_SIZE
	.align		4
.L_456:
        /*0a80*/ 	.byte	0x04, 0x11
        /*0a82*/ 	.short	(.L_458 - .L_457)
	.align		4
.L_457:
        /*0a84*/ 	.word	index@(_ZN10layer_norm13ln_fwd_kernelINS_13Kernel_traitsIf6__halfS2_S2_fjLj8192ELj1ELj1ELj8ELj16ENS_18Kernel_traits_baseILj8192EfS2_S2_S2_fjLj256EEEEELb0ELb1ELb0ELb1EEEvNS_9FwdParamsE)
        /*0a88*/ 	.word	0x00000000


	//----- nvinfo : EIATTR_REGCOUNT
	.align		4
.L_458:
        /*0a8c*/ 	.byte	0x04, 0x2f
        /*0a8e*/ 	.short	(.L_460 - .L_459)
	.align		4
.L_459:
        /*0a90*/ 	.word	index@(_ZN10layer_norm13ln_fwd_kernelINS_13Kernel_traitsIf6__halfS2_S2_fjLj8192ELj1ELj1ELj8ELj16ENS_18Kernel_traits_baseILj8192EfS2_S2_S2_fjLj256EEEEELb0ELb1ELb0ELb0EEEvNS_9FwdParamsE)
        /*0a94*/ 	.word	0x0000009e


	//----- nvinfo : EIATTR_FRAME_SIZE
	.align		4
.L_460:
        /*0a98*/ 	.byte	0x04, 0x11
        /*0a9a*/ 	.short	(.L_462 - .L_461)
	.align		4
.L_461:
        /*0a9c*/ 	.word	index@($__internal_84_$__cuda_sm70_shflsync_bfly_p)
        /*0aa0*/ 	.word	0x00000000


	//----- nvinfo : EIATTR_FRAME_SIZE
	.align		4
.L_462:
        /*0aa4*/ 	.byte	0x04, 0x11
        /*0aa6*/ 	.short	(.L_464 - .L_463)
	.align		4
.L_463:
        /*0aa8*/ 	.word	index@(_ZN10layer_norm13ln_fwd_kernelINS_13Kernel_traitsIf6__halfS2_S2_fjLj8192ELj1ELj1ELj8ELj16ENS_18Kernel_traits_baseILj8192EfS2_S2_S2_fjLj256EEEEELb0ELb1ELb0ELb0EEEvNS_9FwdParamsE)
        /*0aac*/ 	.word	0x00000000


	//----- nvinfo : EIATTR_REGCOUNT
	.align		4
.L_464:
        /*0ab0*/ 	.byte	0x04, 0x2f
        /*0ab2*/ 	.short	(.L_466 - .L_465)
	.align		4
.L_465:
        /*0ab4*/ 	.word	index@(_ZN10layer_norm13ln_fwd_kernelINS_13Kernel_traitsIf6__halfS2_S2_fjLj8192ELj1ELj1ELj8ELj16ENS_18Kernel_traits_baseILj8192EfS2_S2_S2_fjLj256EEEEELb0ELb0ELb1ELb1EEEvNS_9FwdParamsE)
        /*0ab8*/ 	.word	0x00000080


	//----- nvinfo : EIATTR_FRAME_SIZE
	.align		4
.L_466:
        /*0abc*/ 	.byte	0x04, 0x11
        /*0abe*/ 	.short	(.L_468 - .L_467)
	.align		4
.L_467:
        /*0ac0*/ 	.word	index@($__internal_83_$__cuda_sm70_shflsync_bfly_p)
        /*0ac4*/ 	.word	0x00000000


	//----- nvinfo : EIATTR_FRAME_SIZE
	.align		4
.L_468:
        /*0ac8*/ 	.byte	0x04, 0x11
        /*0aca*/ 	.short	(.L_470 - .L_469)
	.align		4
.L_469:
        /*0acc*/ 	.word	index@(_ZN10layer_norm13ln_fwd_kernelINS_13Kernel_traitsIf6__halfS2_S2_fjLj8192ELj1ELj1ELj8ELj16ENS_18Kernel_traits_baseILj8192EfS2_S2_S2_fjLj256EEEEELb0ELb0ELb1ELb1EEEvNS_9FwdParamsE)
        /*0ad0*/ 	.word	0x00000000


	//----- nvinfo : EIATTR_REGCOUNT
	.align		4
.L_470:
        /*0ad4*/ 	.byte	0x04, 0x2f
        /*0ad6*/ 	.short	(.L_472 - .L_471)
	.align		4
.L_471:
        /*0ad8*/ 	.word	index@(_ZN10layer_norm13ln_fwd_kernelINS_13Kernel_traitsIf6__halfS2_S2_fjLj8192ELj1ELj1ELj8ELj16ENS_18Kernel_traits_baseILj8192EfS2_S2_S2_fjLj256EEEEELb0ELb0ELb1ELb0EEEvNS_9FwdParamsE)
        /*0adc*/ 	.word	0x00000080


	//----- nvinfo : EIATTR_FRAME_SIZE
	.align		4
.L_472:
        /*0ae0*/ 	.byte	0x04, 0x11
        /*0ae2*/ 	.short	(.L_474 - .L_473)
	.align		4
.L_473:
        /*0ae4*/ 	.word	index@($__internal_82_$__cuda_sm70_shflsync_bfly_p)
        /*0ae8*/ 	.word	0x00000000


	//----- nvinfo : EIATTR_FRAME_SIZE
	.align		4
.L_474:
        /*0aec*/ 	.byte	0x04, 0x11
        /*0aee*/ 	.short	(.L_476 - .L_475)
	.align		4
.L_475:
        /*0af0*/ 	.word	index@(_ZN10layer_norm13ln_fwd_kernelINS_13Kernel_traitsIf6__halfS2_S2_fjLj8192ELj1ELj1ELj8ELj16ENS_18Kernel_traits_baseILj8192EfS2_S2_S2_fjLj256EEEEELb0ELb0ELb1ELb0EEEvNS_9FwdParamsE)
        /*0af4*/ 	.word	0x00000000


	//----- nvinfo : EIATTR_REGCOUNT
	.align		4
.L_476:
        /*0af8*/ 	.byte	0x04, 0x2f
        /*0afa*/ 	.short	(.L_478 - .L_477)
	.align		4
.L_477:
        /*0afc*/ 	.word	index@(_ZN10layer_norm13ln_fwd_kernelINS_13Kernel_traitsIf6__halfS2_S2_fjLj8192ELj1ELj1ELj8ELj16ENS_18Kernel_traits_baseILj8192EfS2_S2_S2_fjLj256EEEEELb0ELb0ELb0ELb1EEEvNS_9FwdParamsE)
        /*0b00*/ 	.word	0x00000080


	//----- nvinfo : EIATTR_FRAME_SIZE
	.align		4
.L_478:
        /*0b04*/ 	.byte	0x04, 0x11
        /*0b06*/ 	.short	(.L_480 - .L_479)
	.align		4
.L_479:
        /*0b08*/ 	.word	index@($__internal_81_$__cuda_sm70_shflsync_bfly_p)
        /*0b0c*/ 	.word	0x00000000


	//----- nvinfo : EIATTR_FRAME_SIZE
	.align		4
.L_480:
        /*0b10*/ 	.byte	0x04, 0x11
        /*0b12*/ 	.short	(.L_482 - .L_481)
	.align		4
.L_481:
        /*0b14*/ 	.word	index@(_ZN10layer_norm13ln_fwd_kernelINS_13Kernel_traitsIf6__halfS2_S2_fjLj8192ELj1ELj1ELj8ELj16ENS_18Kernel_traits_baseILj8192EfS2_S2_S2_fjLj256EEEEELb0ELb0ELb0ELb1EEEvNS_9FwdParamsE)
        /*0b18*/ 	.word	0x00000000


	//----- nvinfo : EIATTR_REGCOUNT
	.align		4
.L_482:
        /*0b1c*/ 	.byte	0x04, 0x2f
        /*0b1e*/ 	.short	(.L_484 - .L_483)
	.align		4
.L_483:
        /*0b20*/ 	.word	index@(_ZN10layer_norm13ln_fwd_kernelINS_13Kernel_traitsIf6__halfS2_S2_fjLj8192ELj1ELj1ELj8ELj16ENS_18Kernel_traits_baseILj8192EfS2_S2_S2_fjLj256EEEEELb0ELb0ELb0ELb0EEEvNS_9FwdParamsE)
        /*0b24*/ 	.word	0x00000080


	//----- nvinfo : EIATTR_FRAME_SIZE
	.align		4
.L_484:
        /*0b28*/ 	.byte	0x04, 0x11
        /*0b2a*/ 	.short	(.L_486 - .L_485)
	.align		4
.L_485:
        /*0b2c*/ 	.word	index@($__internal_80_$__cuda_sm70_shflsync_bfly_p)
        /*0b30*/ 	.word	0x00000000


	//----- nvinfo : EIATTR_FRAME_SIZE
	.align		4
.L_486:
        /*0b34*/ 	.byte	0x04, 0x11
        /*0b36*/ 	.short	(.L_488 - .L_487)
	.align		4
.L_487:
        /*0b38*/ 	.word	index@(_ZN10layer_norm13ln_fwd_kernelINS_13Kernel_traitsIf6__halfS2_S2_fjLj8192ELj1ELj1ELj8ELj16ENS_18Kernel_traits_baseILj8192EfS2_S2_S2_fjLj256EEEEELb0ELb0ELb0ELb0EEEvNS_9FwdParamsE)
        /*0b3c*/ 	.word	0x00000000


	//----- nvinfo : EIATTR_REGCOUNT
	.align		4
.L_488:
        /*0b40*/ 	.byte	0x04, 0x2f
        /*0b42*/ 	.short	(.L_490 - .L_489)
	.align		4
.L_489:
        /*0b44*/ 	.word	index@(_ZN10layer_norm13ln_fwd_kernelINS_13Kernel_traitsIf13__nv_bfloat16fS2_fjLj8192ELj1ELj1ELj8ELj16ENS_18Kernel_traits_baseILj8192EfS2_fS2_fjLj256EEEEELb1ELb1ELb1ELb1EEEvNS_9FwdParamsE)
        /*0b48*/ 	.word	0x000000da


	//----- nvinfo : EIATTR_FRAME_SIZE
	.align		4
.L_490:
        /*0b4c*/ 	.byte	0x04, 0x11
        /*0b4e*/ 	.short	(.L_492 - .L_491)
	.align		4
.L_491:
        /*0b50*/ 	.word	index@($__internal_79_$__cuda_sm70_shflsync_bfly_p)
        /*0b54*/ 	.word	0x00000000


	//----- nvinfo : EIATTR_FRAME_SIZE
	.align		4
.L_492:
        /*0b58*/ 	.byte	0x04, 0x11
        /*0b5a*/ 	.short	(.L_494 - .L_493)
	.align		4
.L_493:
        /*0b5c*/ 	.word	index@(_ZN10layer_norm13ln_fwd_kernelINS_13Kernel_traitsIf13__nv_bfloat16fS2_fjLj8192ELj1ELj1ELj8ELj16ENS_18Kernel_traits_baseILj8192EfS2_fS2_fjLj256EEEEELb1ELb1ELb1ELb1EEEvNS_9FwdParamsE)
        /*0b60*/ 	.word	0x00000000


	//----- nvinfo : EIATTR_REGCOUNT
	.align		4
.L_494:
        /*0b64*/ 	.byte	0x04, 0x2f
        /*0b66*/ 	.short	(.L_496 - .L_495)
	.align		4
.L_495:
        /*0b68*/ 	.word	index@(_ZN10layer_norm13ln_fwd_kernelINS_13Kernel_traitsIf13__nv_bfloat16fS2_fjLj8192ELj1ELj1ELj8ELj16ENS_18Kernel_traits_baseILj8192EfS2_fS2_fjLj256EEEEELb1ELb1ELb1ELb0EEEvNS_9FwdParamsE)
        /*0b6c*/ 	.word	0x000000ce


	//----- nvinfo : EIATTR_FRAME_SIZE
	.align		4
.L_496:
        /*0b70*/ 	.byte	0x04, 0x11
        /*0b72*/ 	.short	(.L_498 - .L_497)
	.align		4
.L_497:
        /*0b74*/ 	.word	index@($__internal_78_$__cuda_sm70_shflsync_bfly_p)
        /*0b78*/ 	.word	0x00000000


	//----- nvinfo : EIATTR_FRAME_SIZE
	.align		4
.L_498:
        /*0b7c*/ 	.byte	0x04, 0x11
        /*0b7e*/ 	.short	(.L_500 - .L_499)
	.align		4
.L_499:
        /*0b80*/ 	.word	index@(_ZN10layer_norm13ln_fwd_kernelINS_13Kernel_traitsIf13__nv_bfloat16fS2_fjLj8192ELj1ELj1ELj8ELj16ENS_18Kernel_traits_baseILj8192EfS2_fS2_fjLj256EEEEELb1ELb1ELb1ELb0EEEvNS_9FwdParamsE)
        /*0b84*/ 	.word	0x00000000


	//----- nvinfo : EIATTR_REGCOUNT
	.align		4
.L_500:
        /*0b88*/ 	.byte	0x04, 0x2f
        /*0b8a*/ 	.short	(.L_502 - .L_501)
	.align		4
.L_501:
        /*0b8c*/ 	.word	index@(_ZN10layer_norm13ln_fwd_kernelINS_13Kernel_traitsIf13__nv_bfloat16fS2_fjLj8192ELj1ELj1ELj8ELj16ENS_18Kernel_traits_baseILj8192EfS2_fS2_fjLj256EEEEELb1ELb1ELb0ELb1EEEvNS_9FwdParamsE)
        /*0b90*/ 	.word	0x000000be


	//----- nvinfo : EIATTR_FRAME_SIZE
	.align		4
.L_502:
        /*0b94*/ 	.byte	0x04, 0x11
        /*0b96*/ 	.short	(.L_504 - .L_503)
	.align		4
.L_503:
        /*0b98*/ 	.word	index@($__internal_77_$__cuda_sm70_shflsync_bfly_p)
        /*0b9c*/ 	.word	0x00000000


	//----- nvinfo : EIATTR_FRAME_SIZE
	.align		4
.L_504:
        /*0ba0*/ 	.byte	0x04, 0x11
        /*0ba2*/ 	.short	(.L_506 - .L_505)
	.align		4
.L_505:
        /*0ba4*/ 	.word	index@(_ZN10layer_norm13ln_fwd_kernelINS_13Kernel_traitsIf13__nv_bfloat16fS2_fjLj8192ELj1ELj1ELj8ELj16ENS_18Kernel_traits_baseILj8192EfS2_fS2_fjLj256EEEEELb1ELb1ELb0ELb1EEEvNS_9FwdParamsE)
        /*0ba8*/ 	.word	0x00000000


	//----- nvinfo : EIATTR_REGCOUNT
	.align		4
.L_506:
        /*0bac*/ 	.byte	0x04, 0x2f
        /*0bae*/ 	.short	(.L_508 - .L_507)
	.align		4
.L_507:
        /*0bb0*/ 	.word	index@(_ZN10layer_norm13ln_fwd_kernelINS_13Kernel_traitsIf13__nv_bfloat16fS2_fjLj8192ELj1ELj1ELj8ELj16ENS_18Kernel_traits_baseILj8192EfS2_fS2_fjLj256EEEEELb1ELb1ELb0ELb0EEEvNS_9FwdParamsE)
        /*0bb4*/ 	.word	0x000000c3


	//----- nvinfo : EIATTR_FRAME_SIZE
	.align		4
.L_508:
        /*0bb8*/ 	.byte	0x04, 0x11
        /*0bba*/ 	.short	(.L_510 - .L_509)
	.align		4
.L_509:
        /*0bbc*/ 	.word	index@($__internal_76_$__cuda_sm70_shflsync_bfly_p)
        /*0bc0*/ 	.word	0x00000000


	//----- nvinfo : EIATTR_FRAME_SIZE
	.align		4
.L_510:
        /*0bc4*/ 	.byte	0x04, 0x11
        /*0bc6*/ 	.short	(.L_512 - .L_511)
	.align		4
.L_511:
        /*0bc8*/ 	.word	index@(_ZN10layer_norm13ln_fwd_kernelINS_13Kernel_traitsIf13__nv_bfloat16fS2_fjLj8192ELj1ELj1ELj8ELj16ENS_18Kernel_traits_baseILj8192EfS2_fS2_fjLj256EEEEELb1ELb1ELb0ELb0EEEvNS_9FwdParamsE)
        /*0bcc*/ 	.word	0x00000000


	//----- nvinfo : EIATTR_REGCOUNT
	.align		4
.L_512:
        /*0bd0*/ 	.byte	0x04, 0x2f
        /*0bd2*/ 	.short	(.L_514 - .L_513)
	.align		4
.L_513:
        /*0bd4*/ 	.word	index@(_ZN10layer_norm13ln_fwd_kernelINS_13Kernel_traitsIf13__nv_bfloat16fS2_fjLj8192ELj1ELj1ELj8ELj16ENS_18Kernel_traits_baseILj8192EfS2_fS2_fjLj256EEEEELb1ELb0ELb1ELb1EEEvNS_9FwdParamsE)
        /*0bd8*/ 	.word	0x000000b4


	//----- nvinfo : EIATTR_FRAME_SIZE
	.align		4
.L_514:
        /*0bdc*/ 	.byte	0x04, 0x11
        /*0bde*/ 	.short	(.L_516 - .L_515)
	.align		4
.L_515:
        /*0be0*/ 	.word	index@($__internal_75_$__cuda_sm70_shflsync_bfly_p)
        /*0be4*/ 	.word	0x00000000


	//----- nvinfo : EIATTR_FRAME_SIZE
	.align		4
.L_516:
        /*0be8*/ 	.byte	0x04, 0x11
        /*0bea*/ 	.short	(.L_518 - .L_517)
	.align		4
.L_517:
        /*0bec*/ 	.word	index@(_ZN10layer_norm13ln_fwd_kernelINS_13Kernel_traitsIf13__nv_bfloat16fS2_fjLj8192ELj1ELj1ELj8ELj16ENS_18Kernel_traits_baseILj8192EfS2_fS2_fjLj256EEEEELb1ELb0ELb1ELb1EEEvNS_9FwdParamsE)
        /*0bf0*/ 	.word	0x00000000


	//----- nvinfo : EIATTR_REGCOUNT
	.align		4
.L_518:
        /*0bf4*/ 	.byte	0x04, 0x2f
        /*0bf6*/ 	.short	(.L_520 - .L_519)
	.align		4
.L_519:
        /*0bf8*/ 	.word	index@(_ZN10layer_norm13ln_fwd_kernelINS_13Kernel_traitsIf13__nv_bfloat16fS2_fjLj8192ELj1ELj1ELj8ELj16ENS_18Kernel_traits_baseILj8192EfS2_fS2_fjLj256EEEEELb1ELb0ELb1ELb0EEEvNS_9FwdParamsE)
        /*0bfc*/ 	.word	0x000000ad


	//----- nvinfo : EIATTR_FRAME_SIZE
	.align		4
.L_520:
        /*0c00*/ 	.byte	0x04, 0x11
        /*0c02*/ 	.short	(.L_522 - .L_521)
	.align		4
.L_521:
        /*0c04*/ 	.word	index@($__internal_74_$__cuda_sm70_shflsync_bfly_p)
        /*0c08*/ 	.word	0x00000000


	//----- nvinfo : EIATTR_FRAME_SIZE
	.align		4
.L_522:
        /*0c0c*/ 	.byte	0x04, 0x11
        /*0c0e*/ 	.short	(.L_524 - .L_523)
	.align		4
.L_523:
        /*0c10*/ 	.word	index@(_ZN10layer_norm13ln_fwd_kernelINS_13Kernel_traitsIf13__nv_bfloat16fS2_fjLj8192ELj1ELj1ELj8ELj16ENS_18Kernel_traits_baseILj8192EfS2_fS2_fjLj256EEEEELb1ELb0ELb1ELb0EEEvNS_9FwdParamsE)
        /*0c14*/ 	.word	0x00000000


	//----- nvinfo : EIATTR_REGCOUNT
	.align		4
.L_524:
        /*0c18*/ 	.byte	0x04, 0x2f
        /*0c1a*/ 	.short	(.L_526 - .L_525)
	.align		4
.L_525:
        /*0c1c*/ 	.word	index@(_ZN10layer_norm13ln_fwd_kernelINS_13Kernel_traitsIf13__nv_bfloat16fS2_fjLj8192ELj1ELj1ELj8ELj16ENS_18Kernel_traits_baseILj8192EfS2_fS2_fjLj256EEEEELb1ELb0ELb0ELb1EEEvNS_9FwdParamsE)
        /*0c20*/ 	.word	0x0000008b


	//----- nvinfo : EIATTR_FRAME_SIZE
	.align		4
.L_526:
        /*0c24*/ 	.byte	0x04, 0x11
        /*0c26*/ 	.short	(.L_528 - .L_527)
	.align		4
.L_527:
        /*0c28*/ 	.word	index@($__internal_73_$__cuda_sm70_shflsync_bfly_p)
        /*0c2c*/ 	.word	0x00000000


	//----- nvinfo : EIATTR_FRAME_SIZE
	.align		4
.L_528:
        /*0c30*/ 	.byte	0x04, 0x11
        /*0c32*/ 	.short	(.L_530 - .L_529)
	.align		4
.L_529:
        /*0c34*/ 	.word	index@(_ZN10layer_norm13ln_fwd_kernelINS_13Kernel_traitsIf13__nv_bfloat16fS2_fjLj8192ELj1ELj1ELj8ELj16ENS_18Kernel_traits_baseILj8192EfS2_fS2_fjLj256EEEEELb1ELb0ELb0ELb1EEEvNS_9FwdParamsE)
        /*0c38*/ 	.word	0x00000000


	//----- nvinfo : EIATTR_REGCOUNT
	.align		4
.L_530:
        /*0c3c*/ 	.byte	0x04, 0x2f
        /*0c3e*/ 	.short	(.L_532 - .L_531)
	.align		4
.L_531:
        /*0c40*/ 	.word	index@(_ZN10layer_norm13ln_fwd_kernelINS_13Kernel_traitsIf13__nv_bfloat16fS2_fjLj8192ELj1ELj1ELj8ELj16ENS_18Kernel_traits_baseILj8192EfS2_fS2_fjLj256EEEEELb1ELb0ELb0ELb0EEEvNS_9FwdParamsE)
        /*0c44*/ 	.word	0x000000a3


	//----- nvinfo : EIATTR_FRAME_SIZE
	.align		4
.L_532:
        /*0c48*/ 	.byte	0x04, 0x11
        /*0c4a*/ 	.short	(.L_534 - .L_533)
	.align		4
.L_533:
        /*0c4c*/ 	.word	index@($__internal_72_$__cuda_sm70_shflsync_bfly_p)
        /*0c50*/ 	.word	0x00000000


	//----- nvinfo : EIATTR_FRAME_SIZE
	.align		4
.L_534:
        /*0c54*/ 	.byte	0x04, 0x11
        /*0c56*/ 	.short	(.L_536 - .L_535)
	.align		4
.L_535:
        /*0c58*/ 	.word	index@(_ZN10layer_norm13ln_fwd_kernelINS_13Kernel_traitsIf13__nv_bfloat16fS2_fjLj8192ELj1ELj1ELj8ELj16ENS_18Kernel_traits_baseILj8192EfS2_fS2_fjLj256EEEEELb1ELb0ELb0ELb0EEEvNS_9FwdParamsE)
        /*0c5c*/ 	.word	0x00000000


	//----- nvinfo : EIATTR_REGCOUNT
	.align		4
.L_536:
        /*0c60*/ 	.byte	0x04, 0x2f
        /*0c62*/ 	.short	(.L_538 - .L_537)
	.align		4
.L_537:
        /*0c64*/ 	.word	index@(_ZN10layer_norm13ln_fwd_kernelINS_13Kernel_traitsIf13__nv_bfloat16fS2_fjLj8192ELj1ELj1ELj8ELj16ENS_18Kernel_traits_baseILj8192EfS2_fS2_fjLj256EEEEELb0ELb1ELb1ELb1EEEvNS_9FwdParamsE)
        /*0c68*/ 	.word	0x000000a7


	//----- nvinfo : EIATTR_FRAME_SIZE
	.align		4
.L_538:
        /*0c6c*/ 	.byte	0x04, 0x11
        /*0c6e*/ 	.short	(.L_540 - .L_539)
	.align		4
.L_539:
        /*0c70*/ 	.word	index@($__internal_71_$__cuda_sm70_shflsync_bfly_p)
        /*0c74*/ 	.word	0x00000000


	//----- nvinfo : EIATTR_FRAME_SIZE
	.align		4
.L_540:
        /*0c78*/ 	.byte	0x04, 0x11
        /*0c7a*/ 	.short	(.L_542 - .L_541)
	.align		4
.L_541:
        /*0c7c*/ 	.word	index@(_ZN10layer_norm13ln_fwd_kernelINS_13Kernel_traitsIf13__nv_bfloat16fS2_fjLj8192ELj1ELj1ELj8ELj16ENS_18Kernel_traits_baseILj8192EfS2_fS2_fjLj256EEEEELb0ELb1ELb1ELb1EEEvNS_9FwdParamsE)
        /*0c80*/ 	.word	0x00000000


	//----- nvinfo : EIATTR_REGCOUNT
	.align		4
.L_542:
        /*0c84*/ 	.byte	0x04, 0x2f
        /*0c86*/ 	.short	(.L_544 - .L_543)
	.align		4
.L_543:
        /*0c88*/ 	.word	index@(_ZN10layer_norm13ln_fwd_kernelINS_13Kernel_traitsIf13__nv_bfloat16fS2_fjLj8192ELj1ELj1ELj8ELj16ENS_18Kernel_traits_baseILj8192EfS2_fS2_fjLj256EEEEELb0ELb1ELb1ELb0EEEvNS_9FwdParamsE)
        /*0c8c*/ 	.word	0x000000a6


	//----- nvinfo : EIATTR_FRAME_SIZE
	.align		4
.L_544:
        /*0c90*/ 	.byte	0x04, 0x11
        /*0c92*/ 	.short	(.L_546 - .L_545)
	.align		4
.L_545:
        /*0c94*/ 	.word	index@($__internal_70_$__cuda_sm70_shflsync_bfly_p)
        /*0c98*/ 	.word	0x00000000


	//----- nvinfo : EIATTR_FRAME_SIZE
	.align		4
.L_546:
        /*0c9c*/ 	.byte	0x04, 0x11
        /*0c9e*/ 	.short	(.L_548 - .L_547)
	.align		4
.L_547:
        /*0ca0*/ 	.word	index@(_ZN10layer_norm13ln_fwd_kernelINS_13Kernel_traitsIf13__nv_bfloat16fS2_fjLj8192ELj1ELj1ELj8ELj16ENS_18Kernel_traits_baseILj8192EfS2_fS2_fjLj256EEEEELb0ELb1ELb1ELb0EEEvNS_9FwdParamsE)
        /*0ca4*/ 	.word	0x00000000


	//----- nvinfo : EIATTR_REGCOUNT
	.align		4
.L_548:
        /*0ca8*/ 	.byte	0x04, 0x2f
        /*0caa*/ 	.short	(.L_550 - .L_549)
	.align		4
.L_549:
        /*0cac*/ 	.word	index@(_ZN10layer_norm13ln_fwd_kernelINS_13Kernel_traitsIf13__nv_bfloat16fS2_fjLj8192ELj1ELj1ELj8ELj16ENS_18Kernel_traits_baseILj8192EfS2_fS2_fjLj256EEEEELb0ELb1ELb0ELb1EEEvNS_9FwdParamsE)
        /*0cb0*/ 	.word	0x000000b2


	//----- nvinfo : EIATTR_FRAME_SIZE
	.align		4
.L_550:
        /*0cb4*/ 	.byte	0x04, 0x11
        /*0cb6*/ 	.short	(.L_552 - .L_551)
	.align		4
.L_551:
        /*0cb8*/ 	.word	index@($__internal_69_$__cuda_sm70_shflsync_bfly_p)
        /*0cbc*/ 	.word	0x00000000


	//----- nvinfo : EIATTR_FRAME_SIZE
	.align		4
.L_552:
        /*0cc0*/ 	.byte	0x04, 0x11
        /*0cc2*/ 	.short	(.L_554 - .L_553)
	.align		4
.L_553:
        /*0cc4*/ 	.word	index@(_ZN10layer_norm13ln_fwd_kernelINS_13Kernel_traitsIf13__nv_bfloat16fS2_fjLj8192ELj1ELj1ELj8ELj16ENS_18Kernel_traits_baseILj8192EfS2_fS2_fjLj256EEEEELb0ELb1ELb0ELb1EEEvNS_9FwdParamsE)
        /*0cc8*/ 	.word	0x00000000


	//----- nvinfo : EIATTR_REGCOUNT
	.align		4
.L_554:
        /*0ccc*/ 	.byte	0x04, 0x2f
        /*0cce*/ 	.short	(.L_556 - .L_555)
	.align		4
.L_555:
        /*0cd0*/ 	.word	index@(_ZN10layer_norm13ln_fwd_kernelINS_13Kernel_traitsIf13__nv_bfloat16fS2_fjLj8192ELj1ELj1ELj8ELj16ENS_18Kernel_traits_baseILj8192EfS2_fS2_fjLj256EEEEELb0ELb1ELb0ELb0EEEvNS_9FwdParamsE)
        /*0cd4*/ 	.word	0x000000a2


	//----- nvinfo : EIATTR_FRAME_SIZE
	.align		4
.L_556:
        /*0cd8*/ 	.byte	0x04, 0x11
        /*0cda*/ 	.short	(.L_558 - .L_557)
	.align		4
.L_557:
        /*0cdc*/ 	.word	index@($__internal_68_$__cuda_sm70_shflsync_bfly_p)
        /*0ce0*/ 	.word	0x00000000


	//----- nvinfo : EIATTR_FRAME_SIZE
	.align		4
.L_558:
        /*0ce4*/ 	.byte	0x04, 0x11
        /*0ce6*/ 	.short	(.L_560 - .L_559)
	.align		4
.L_559:
        /*0ce8*/ 	.word	index@(_ZN10layer_norm13ln_fwd_kernelINS_13Kernel_traitsIf13__nv_bfloat16fS2_fjLj8192ELj1ELj1ELj8ELj16ENS_18Kernel_traits_baseILj8192EfS2_fS2_fjLj256EEEEELb0ELb1ELb0ELb0EEEvNS_9FwdParamsE)
        /*0cec*/ 	.word	0x00000000


	//----- nvinfo : EIATTR_REGCOUNT
	.align		4
.L_560:
        /*0cf0*/ 	.byte	0x04, 0x2f
        /*0cf2*/ 	.short	(.L_562 - .L_561)
	.align		4
.L_561:
        /*0cf4*/ 	.word	index@(_ZN10layer_norm13ln_fwd_kernelINS_13Kernel_traitsIf13__nv_bfloat16fS2_fjLj8192ELj1ELj1ELj8ELj16ENS_18Kernel_traits_baseILj8192EfS2_fS2_fjLj256EEEEELb0ELb0ELb1ELb1EEEvNS_9FwdParamsE)
        /*0cf8*/ 	.word	0x00000080


	//----- nvinfo : EIATTR_FRAME_SIZE
	.align		4
.L_562:
        /*0cfc*/ 	.byte	0x04, 0x11
        /*0cfe*/ 	.short	(.L_564 - .L_563)
	.align		4
.L_563:
        /*0d00*/ 	.word	index@($__internal_67_$__cuda_sm70_shflsync_bfly_p)
        /*0d04*/ 	.word	0x00000000


	//----- nvinfo : EIATTR_FRAME_SIZE
	.align		4
.L_564:
        /*0d08*/ 	.byte	0x04, 0x11
        /*0d0a*/ 	.short	(.L_566 - .L_565)
	.align		4
.L_565:
        /*0d0c*/ 	.word	index@(_ZN10layer_norm13ln_fwd_kernelINS_13Kernel_traitsIf13__nv_bfloat16fS2_fjLj8192ELj1ELj1ELj8ELj16ENS_18Kernel_traits_baseILj8192EfS2_fS2_fjLj256EEEEELb0ELb0ELb1ELb1EEEvNS_9FwdParamsE)
        /*0d10*/ 	.word	0x00000000


	//----- nvinfo : EIATTR_REGCOUNT
	.align		4
.L_566:
        /*0d14*/ 	.byte	0x04, 0x2f
        /*0d16*/ 	.short	(.L_568 - .L_567)
	.align		4
.L_567:
        /*0d18*/ 	.word	index@(_ZN10layer_norm13ln_fwd_kernelINS_13Kernel_traitsIf13__nv_bfloat16fS2_fjLj8192ELj1ELj1ELj8ELj16ENS_18Kernel_traits_baseILj8192EfS2_fS2_fjLj256EEEEELb0ELb0ELb1ELb0EEEvNS_9FwdParamsE)
        /*0d1c*/ 	.word	0x00000080


	//----- nvinfo : EIATTR_FRAME_SIZE
	.align		4
.L_568:
        /*0d20*/ 	.byte	0x04, 0x11
        /*0d22*/ 	.short	(.L_570 - .L_569)
	.align		4
.L_569:
        /*0d24*/ 	.word	index@($__internal_66_$__cuda_sm70_shflsync_bfly_p)
        /*0d28*/ 	.word	0x00000000


	//----- nvinfo : EIATTR_FRAME_SIZE
	.align		4
.L_570:
        /*0d2c*/ 	.byte	0x04, 0x11
        /*0d2e*/ 	.short	(.L_572 - .L_571)
	.align		4
.L_571:
        /*0d30*/ 	.word	index@(_ZN10layer_norm13ln_fwd_kernelINS_13Kernel_traitsIf13__nv_bfloat16fS2_fjLj8192ELj1ELj1ELj8ELj16ENS_18Kernel_traits_baseILj8192EfS2_fS2_fjLj256EEEEELb0ELb0ELb1ELb0EEEvNS_9FwdParamsE)
        /*0d34*/ 	.word	0x00000000


	//----- nvinfo : EIATTR_REGCOUNT
	.align		4
.L_572:
        /*0d38*/ 	.byte	0x04, 0x2f
        /*0d3a*/ 	.short	(.L_574 - .L_573)
	.align		4
.L_573:
        /*0d3c*/ 	.word	index@(_ZN10layer_norm13ln_fwd_kernelINS_13Kernel_traitsIf13__nv_bfloat16fS2_fjLj8192ELj1ELj1ELj8ELj16ENS_18Kernel_traits_baseILj8192EfS2_fS2_fjLj256EEEEELb0ELb0ELb0ELb1EEEvNS_9FwdParamsE)
        /*0d40*/ 	.word	0x00000080


	//----- nvinfo : EIATTR_FRAME_SIZE
	.align		4
.L_574:
        /*0d44*/ 	.byte	0x04, 0x11
        /*0d46*/ 	.short	(.L_576 - .L_575)
	.align		4
.L_575:
        /*0d48*/ 	.word	index@($__internal_65_$__cuda_sm70_shflsync_bfly_p)
        /*0d4c*/ 	.word	0x00000000


	//----- nvinfo : EIATTR_FRAME_SIZE
	.align		4
.L_576:
        /*0d50*/ 	.byte	0x04, 0x11
        /*0d52*/ 	.short	(.L_578 - .L_577)
	.align		4
.L_577:
        /*0d54*/ 	.word	index@(_ZN10layer_norm13ln_fwd_kernelINS_13Kernel_traitsIf13__nv_bfloat16fS2_fjLj8192ELj1ELj1ELj8ELj16ENS_18Kernel_traits_baseILj8192EfS2_fS2_fjLj256EEEEELb0ELb0ELb0ELb1EEEvNS_9FwdParamsE)
        /*0d58*/ 	.word	0x00000000


	//----- nvinfo : EIATTR_REGCOUNT
	.align		4
.L_578:
        /*0d5c*/ 	.byte	0x04, 0x2f
        /*0d5e*/ 	.short	(.L_580 - .L_579)
	.align		4
.L_579:
        /*0d60*/ 	.word	index@(_ZN10layer_norm13ln_fwd_kernelINS_13Kernel_traitsIf13__nv_bfloat16fS2_fjLj8192ELj1ELj1ELj8ELj16ENS_18Kernel_traits_baseILj8192EfS2_fS2_fjLj256EEEEELb0ELb0ELb0ELb0EEEvNS_9FwdParamsE)
        /*0d64*/ 	.word	0x00000080


	//----- nvinfo : EIATTR_FRAME_SIZE
	.align		4
.L_580:
        /*0d68*/ 	.byte	0x04, 0x11
        /*0d6a*/ 	.short	(.L_582 - .L_581)
	.align		4
.L_581:
        /*0d6c*/ 	.word	index@($__internal_64_$__cuda_sm70_shflsync_bfly_p)
        /*0d70*/ 	.word	0x00000000


	//----- nvinfo : EIATTR_FRAME_SIZE
	.align		4
.L_582:
        /*0d74*/ 	.byte	0x04, 0x11
        /*0d76*/ 	.short	(.L_584 - .L_583)
	.align		4
.L_583:
        /*0d78*/ 	.word	index@(_ZN10layer_norm13ln_fwd_kernelINS_13Kernel_traitsIf13__nv_bfloat16fS2_fjLj8192ELj1ELj1ELj8ELj16ENS_18Kernel_traits_baseILj8192EfS2_fS2_fjLj256EEEEELb0ELb0ELb0ELb0EEEvNS_9FwdParamsE)
        /*0d7c*/ 	.word	0x00000000


	//----- nvinfo : EIATTR_REGCOUNT
	.align		4
.L_584:
        /*0d80*/ 	.byte	0x04, 0x2f
        /*0d82*/ 	.short	(.L_586 - .L_585)
	.align		4
.L_585:
        /*0d84*/ 	.word	index@(_ZN10layer_norm13ln_fwd_kernelINS_13Kernel_traitsI13__nv_bfloat16S2_fS2_fjLj8192ELj1ELj1ELj8ELj16ENS_18Kernel_traits_baseILj8192ES2_S2_fS2_fjLj256EEEEELb1ELb1ELb1ELb1EEEvNS_9FwdParamsE)
        /*0d88*/ 	.word	0x000000a7


	//----- nvinfo : EIATTR_FRAME_SIZE
	.align		4
.L_586:
        /*0d8c*/ 	.byte	0x04, 0x11
        /*0d8e*/ 	.short	(.L_588 - .L_587)
	.align		4
.L_587:
        /*0d90*/ 	.word	index@($__internal_63_$__cuda_sm70_shflsync_bfly_p)
        /*0d94*/ 	.word	0x00000000


	//----- nvinfo : EIATTR_FRAME_SIZE
	.align		4
.L_588:
        /*0d98*/ 	.byte	0x04, 0x11
        /*0d9a*/ 	.short	(.L_590 - .L_589)
	.align		4
.L_589:
        /*0d9c*/ 	.word	index@(_ZN10layer_norm13ln_fwd_kernelINS_13Kernel_traitsI13__nv_bfloat16S2_fS2_fjLj8192ELj1ELj1ELj8ELj16ENS_18Kernel_traits_baseILj8192ES2_S2_fS2_fjLj256EEEEELb1ELb1ELb1ELb1EEEvNS_9FwdParamsE)
        /*0da0*/ 	.word	0x00000000


	//----- nvinfo : EIATTR_REGCOUNT
	.align		4
.L_590:
        /*0da4*/ 	.byte	0x04, 0x2f
        /*0da6*/ 	.short	(.L_592 - .L_591)
	.align		4
.L_591:
        /*0da8*/ 	.word	index@(_ZN10layer_norm13ln_fwd_kernelINS_13Kernel_traitsI13__nv_bfloat16S2_fS2_fjLj8192ELj1ELj1ELj8ELj16ENS_18Kernel_traits_baseILj8192ES2_S2_fS2_fjLj256EEEEELb1ELb1ELb1ELb0EEEvNS_9FwdParamsE)
        /*0dac*/ 	.word	0x000000cf


	//----- nvinfo : EIATTR_FRAME_SIZE
	.align		4
.L_592:
        /*0db0*/ 	.byte	0x04, 0x11
        /*0db2*/ 	.short	(.L_594 - .L_593)
	.align		4
.L_593:
        /*0db4*/ 	.word	index@($__internal_62_$__cuda_sm70_shflsync_bfly_p)
        /*0db8*/ 	.word	0x00000000


	//----- nvinfo : EIATTR_FRAME_SIZE
	.align		4
.L_594:
        /*0dbc*/ 	.byte	0x04, 0x11
        /*0dbe*/ 	.short	(.L_596 - .L_595)
	.align		4
.L_595:
        /*0dc0*/ 	.word	index@(_ZN10layer_norm13ln_fwd_kernelINS_13Kernel_traitsI13__nv_bfloat16S2_fS2_fjLj8192ELj1ELj1ELj8ELj16ENS_18Kernel_traits_baseILj8192ES2_S2_fS2_fjLj256EEEEELb1ELb1ELb1ELb0EEEvNS_9FwdParamsE)
        /*0dc4*/ 	.word	0x00000000


	//----- nvinfo : EIATTR_REGCOUNT
	.align		4
.L_596:
        /*0dc8*/ 	.byte	0x04, 0x2f
        /*0dca*/ 	.short	(.L_598 - .L_597)
	.align		4
.L_597:
        /*0dcc*/ 	.word	index@(_ZN10layer_norm13ln_fwd_kernelINS_13Kernel_traitsI13__nv_bfloat16S2_fS2_fjLj8192ELj1ELj1ELj8ELj16ENS_18Kernel_traits_baseILj8192ES2_S2_fS2_fjLj256EEEEELb1ELb1ELb0ELb1EEEvNS_9FwdParamsE)
        /*0dd0*/ 	.word	0x0000009f


	//----- nvinfo : EIATTR_FRAME_SIZE
	.align		4
.L_598:
        /*0dd4*/ 	.byte	0x04, 0x11
        /*0dd6*/ 	.short	(.L_600 - .L_599)
	.align		4
.L_599:
        /*0dd8*/ 	.word	index@($__internal_61_$__cuda_sm70_shflsync_bfly_p)
        /*0ddc*/ 	.word	0x00000000


	//----- nvinfo : EIATTR_FRAME_SIZE
	.align		4
.L_600:
        /*0de0*/ 	.byte	0x04, 0x11
        /*0de2*/ 	.short	(.L_602 - .L_601)
	.align		4
.L_601:
        /*0de4*/ 	.word	index@(_ZN10layer_norm13ln_fwd_kernelINS_13Kernel_traitsI13__nv_bfloat16S2_fS2_fjLj8192ELj1ELj1ELj8ELj16ENS_18Kernel_traits_baseILj8192ES2_S2_fS2_fjLj256EEEEELb1ELb1ELb0ELb1EEEvNS_9FwdParamsE)
        /*0de8*/ 	.word	0x00000000


	//----- nvinfo : EIATTR_REGCOUNT
	.align		4
.L_602:
        /*0dec*/ 	.byte	0x04, 0x2f
        /*0dee*/ 	.short	(.L_604 - .L_603)
	.align		4
.L_603:
        /*0df0*/ 	.word	index@(_ZN10layer_norm13ln_fwd_kernelINS_13Kernel_traitsI13__nv_bfloat16S2_fS2_fjLj8192ELj1ELj1ELj8ELj16ENS_18Kernel_traits_baseILj8192ES2_S2_fS2_fjLj256EEEEELb1ELb1ELb0ELb0EEEvNS_9FwdParamsE)
        /*0df4*/ 	.word	0x000000c1


	//----- nvinfo : EIATTR_FRAME_SIZE
	.align		4
.L_604:
        /*0df8*/ 	.byte	0x04, 0x11
        /*0dfa*/ 	.short	(.L_606 - .L_605)
	.align		4
.L_605:
        /*0dfc*/ 	.word	index@($__internal_60_$__cuda_sm70_shflsync_bfly_p)
        /*0e00*/ 	.word	0x00000000


	//----- nvinfo : EIATTR_FRAME_SIZE
	.align		4
.L_606:
        /*0e04*/ 	.byte	0x04, 0x11
        /*0e06*/ 	.short	(.L_608 - .L_607)
	.align		4
.L_607:
        /*0e08*/ 	.word	index@(_ZN10layer_norm13ln_fwd_kernelINS_13Kernel_traitsI13__nv_bfloat16S2_fS2_fjLj8192ELj1ELj1ELj8ELj16ENS_18Kernel_traits_baseILj8192ES2_S2_fS2_fjLj256EEEEELb1ELb1ELb0ELb0EEEvNS_9FwdParamsE)
        /*0e0c*/ 	.word	0x00000000


	//----- nvinfo : EIATTR_REGCOUNT
	.align		4
.L_608:
        /*0e10*/ 	.byte	0x04, 0x2f
        /*0e12*/ 	.short	(.L_610 - .L_609)
	.align		4
.L_609:
        /*0e14*/ 	.word	index@(_ZN10layer_norm13ln_fwd_kernelINS_13Kernel_traitsI13__nv_bfloat16S2_fS2_fjLj8192ELj1ELj1ELj8ELj16ENS_18Kernel_traits_baseILj8192ES2_S2_fS2_fjLj256EEEEELb1ELb0ELb1ELb1EEEvNS_9FwdParamsE)
        /*0e18*/ 	.word	0x00000080


	//----- nvinfo : EIATTR_FRAME_SIZE
	.align		4
.L_610:
        /*0e1c*/ 	.byte	0x04, 0x11
        /*0e1e*/ 	.short	(.L_612 - .L_611)
	.align		4
.L_611:
        /*0e20*/ 	.word	index@($__internal_59_$__cuda_sm70_shflsync_bfly_p)
        /*0e24*/ 	.word	0x00000000


	//----- nvinfo : EIATTR_FRAME_SIZE
	.align		4
.L_612:
        /*0e28*/ 	.byte	0x04, 0x11
        /*0e2a*/ 	.short	(.L_614 - .L_613)
	.align		4
.L_613:
        /*0e2c*/ 	.word	index@(_ZN10layer_norm13ln_fwd_kernelINS_13Kernel_traitsI13__nv_bfloat16S2_fS2_fjLj8192ELj1ELj1ELj8ELj16ENS_18Kernel_traits_baseILj8192ES2_S2_fS2_fjLj256EEEEELb1ELb0ELb1ELb1EEEvNS_9FwdParamsE)
        /*0e30*/ 	.word	0x00000000


	//----- nvinfo : EIATTR_REGCOUNT
	.align		4
.L_614:
        /*0e34*/ 	.byte	0x04, 0x2f
        /*0e36*/ 	.short	(.L_616 - .L_615)
	.align		4
.L_615:
        /*0e38*/ 	.word	index@(_ZN10layer_norm13ln_fwd_kernelINS_13Kernel_traitsI13__nv_bfloat16S2_fS2_fjLj8192ELj1ELj1ELj8ELj16ENS_18Kernel_traits_baseILj8192ES2_S2_fS2_fjLj256EEEEELb1ELb0ELb1ELb0EEEvNS_9FwdParamsE)
        /*0e3c*/ 	.word	0x000000ad


	//----- nvinfo : EIATTR_FRAME_SIZE
	.align		4
.L_616:
        /*0e40*/ 	.byte	0x04, 0x11
        /*0e42*/ 	.short	(.L_618 - .L_617)
	.align		4
.L_617:
        /*0e44*/ 	.word	index@($__internal_58_$__cuda_sm70_shflsync_bfly_p)
        /*0e48*/ 	.word	0x00000000


	//----- nvinfo : EIATTR_FRAME_SIZE
	.align		4
.L_618:
        /*0e4c*/ 	.byte	0x04, 0x11
        /*0e4e*/ 	.short	(.L_620 - .L_619)
	.align		4
.L_619:
        /*0e50*/ 	.word	index@(_ZN10layer_norm13ln_fwd_kernelINS_13Kernel_traitsI13__nv_bfloat16S2_fS2_fjLj8192ELj1ELj1ELj8ELj16ENS_18Kernel_traits_baseILj8192ES2_S2_fS2_fjLj256EEEEELb1ELb0ELb1ELb0EEEvNS_9FwdParamsE)
        /*0e54*/ 	.word	0x00000000


	//----- nvinfo : EIATTR_REGCOUNT
	.align		4
.L_620:
        /*0e58*/ 	.byte	0x04, 0x2f
        /*0e5a*/ 	.short	(.L_622 - .L_621)
	.align		4
.L_621:
        /*0e5c*/ 	.word	index@(_ZN10layer_norm13ln_fwd_kernelINS_13Kernel_traitsI13__nv_bfloat16S2_fS2_fjLj8192ELj1ELj1ELj8ELj16ENS_18Kernel_traits_baseILj8192ES2_S2_fS2_fjLj256EEEEELb1ELb0ELb0ELb1EEEvNS_9FwdParamsE)
        /*0e60*/ 	.word	0x0000007b


	//----- nvinfo : EIATTR_FRAME_SIZE
	.align		4
.L_622:
        /*0e64*/ 	.byte	0x04, 0x11
        /*0e66*/ 	.short	(.L_624 - .L_623)
	.align		4
.L_623:
        /*0e68*/ 	.word	index@($__internal_57_$__cuda_sm70_shflsync_bfly_p)
        /*0e6c*/ 	.word	0x00000000


	//----- nvinfo : EIATTR_FRAME_SIZE
	.align		4
.L_624:
        /*0e70*/ 	.byte	0x04, 0x11
        /*0e72*/ 	.short	(.L_626 - .L_625)
	.align		4
.L_625:
        /*0e74*/ 	.word	index@(_ZN10layer_norm13ln_fwd_kernelINS_13Kernel_traitsI13__nv_bfloat16S2_fS2_fjLj8192ELj1ELj1ELj8ELj16ENS_18Kernel_traits_baseILj8192ES2_S2_fS2_fjLj256EEEEELb1ELb0ELb0ELb1EEEvNS_9FwdParamsE)
        /*0e78*/ 	.word	0x00000000


	//----- nvinfo : EIATTR_REGCOUNT
	.align		4
.L_626:
        /*0e7c*/ 	.byte	0x04, 0x2f
        /*0e7e*/ 	.short	(.L_628 - .L_627)
	.align		4
.L_627:
        /*0e80*/ 	.word	index@(_ZN10layer_norm13ln_fwd_kernelINS_13Kernel_traitsI13__nv_bfloat16S2_fS2_fjLj8192ELj1ELj1ELj8ELj16ENS_18Kernel_traits_baseILj8192ES2_S2_fS2_fjLj256EEEEELb1ELb0ELb0ELb0EEEvNS_9FwdParamsE)
        /*0e84*/ 	.word	0x000000a3


	//----- nvinfo : EIATTR_FRAME_SIZE
	.align		4
.L_628:
        /*0e88*/ 	.byte	0x04, 0x11
        /*0e8a*/ 	.short	(.L_630 - .L_629)
	.align		4
.L_629:
        /*0e8c*/ 	.word	index@($__internal_56_$__cuda_sm70_shflsync_bfly_p)
        /*0e90*/ 	.word	0x00000000


	//----- nvinfo : EIATTR_FRAME_SIZE
	.align		4
.L_630:
        /*0e94*/ 	.byte	0x04, 0x11
        /*0e96*/ 	.short	(.L_632 - .L_631)
	.align		4
.L_631:
        /*0e98*/ 	.word	index@(_ZN10layer_norm13ln_fwd_kernelINS_13Kernel_traitsI13__nv_bfloat16S2_fS2_fjLj8192ELj1ELj1ELj8ELj16ENS_18Kernel_traits_baseILj8192ES2_S2_fS2_fjLj256EEEEELb1ELb0ELb0ELb0EEEvNS_9FwdParamsE)
        /*0e9c*/ 	.word	0x00000000


	//----- nvinfo : EIATTR_REGCOUNT
	.align		4
.L_632:
        /*0ea0*/ 	.byte	0x04, 0x2f
        /*0ea2*/ 	.short	(.L_634 - .L_633)
	.align		4
.L_633:
        /*0ea4*/ 	.word	index@(_ZN10layer_norm13ln_fwd_kernelINS_13Kernel_traitsI13__nv_bfloat16S2_fS2_fjLj8192ELj1ELj1ELj8ELj16ENS_18Kernel_traits_baseILj8192ES2_S2_fS2_fjLj256EEEEELb0ELb1ELb1ELb1EEEvNS_9FwdParamsE)
        /*0ea8*/ 	.word	0x000000a7


	//----- nvinfo : EIATTR_FRAME_SIZE
	.align		4
.L_634:
        /*0eac*/ 	.byte	0x04, 0x11
        /*0eae*/ 	.short	(.L_636 - .L_635)
	.align		4
.L_635:
        /*0eb0*/ 	.word	index@($__internal_55_$__cuda_sm70_shflsync_bfly_p)
        /*0eb4*/ 	.word	0x00000000


	//----- nvinfo : EIATTR_FRAME_SIZE
	.align		4
.L_636:
        /*0eb8*/ 	.byte	0x04, 0x11
        /*0eba*/ 	.short	(.L_638 - .L_637)
	.align		4
.L_637:
        /*0ebc*/ 	.word	index@(_ZN10layer_norm13ln_fwd_kernelINS_13Kernel_traitsI13__nv_bfloat16S2_fS2_fjLj8192ELj1ELj1ELj8ELj16ENS_18Kernel_traits_baseILj8192ES2_S2_fS2_fjLj256EEEEELb0ELb1ELb1ELb1EEEvNS_9FwdParamsE)
        /*0ec0*/ 	.word	0x00000000


	//----- nvinfo : EIATTR_REGCOUNT
	.align		4
.L_638:
        /*0ec4*/ 	.byte	0x04, 0x2f
        /*0ec6*/ 	.short	(.L_640 - .L_639)
	.align		4
.L_639:
        /*0ec8*/ 	.word	index@(_ZN10layer_norm13ln_fwd_kernelINS_13Kernel_traitsI13__nv_bfloat16S2_fS2_fjLj8192ELj1ELj1ELj8ELj16ENS_18Kernel_traits_baseILj8192ES2_S2_fS2_fjLj256EEEEELb0ELb1ELb1ELb0EEEvNS_9FwdParamsE)
        /*0ecc*/ 	.word	0x000000a6


	//----- nvinfo : EIATTR_FRAME_SIZE
	.align		4
.L_640:
        /*0ed0*/ 	.byte	0x04, 0x11
        /*0ed2*/ 	.short	(.L_642 - .L_641)
	.align		4
.L_641:
        /*0ed4*/ 	.word	index@($__internal_54_$__cuda_sm70_shflsync_bfly_p)
        /*0ed8*/ 	.word	0x00000000


	//----- nvinfo : EIATTR_FRAME_SIZE
	.align		4
.L_642:
        /*0edc*/ 	.byte	0x04, 0x11
        /*0ede*/ 	.short	(.L_644 - .L_643)
	.align		4
.L_643:
        /*0ee0*/ 	.word	index@(_ZN10layer_norm13ln_fwd_kernelINS_13Kernel_traitsI13__nv_bfloat16S2_fS2_fjLj8192ELj1ELj1ELj8ELj16ENS_18Kernel_traits_baseILj8192ES2_S2_fS2_fjLj256EEEEELb0ELb1ELb1ELb0EEEvNS_9FwdParamsE)
        /*0ee4*/ 	.word	0x00000000


	//----- nvinfo : EIATTR_REGCOUNT
	.align		4
.L_644:
        /*0ee8*/ 	.byte	0x04, 0x2f
        /*0eea*/ 	.short	(.L_646 - .L_645)
	.align		4
.L_645:
        /*0eec*/ 	.word	index@(_ZN10layer_norm13ln_fwd_kernelINS_13Kernel_traitsI13__nv_bfloat16S2_fS2_fjLj8192ELj1ELj1ELj8ELj16ENS_18Kernel_traits_baseILj8192ES2_S2_fS2_fjLj256EEEEELb0ELb1ELb0ELb1EEEvNS_9FwdParamsE)
        /*0ef0*/ 	.word	0x00000090


	//----- nvinfo : EIATTR_FRAME_SIZE
	.align		4
.L_646:
        /*0ef4*/ 	.byte	0x04, 0x11
        /*0ef6*/ 	.short	(.L_648 - .L_647)
	.align		4
.L_647:
        /*0ef8*/ 	.word	index@($__internal_53_$__cuda_sm70_shflsync_bfly_p)
        /*0efc*/ 	.word	0x00000000


	//----- nvinfo : EIATTR_FRAME_SIZE
	.align		4
.L_648:
        /*0f00*/ 	.byte	0x04, 0x11
        /*0f02*/ 	.short	(.L_650 - .L_649)
	.align		4
.L_649:
        /*0f04*/ 	.word	index@(_ZN10layer_norm13ln_fwd_kernelINS_13Kernel_traitsI13__nv_bfloat16S2_fS2_fjLj8192ELj1ELj1ELj8ELj16ENS_18Kernel_traits_baseILj8192ES2_S2_fS2_fjLj256EEEEELb0ELb1ELb0ELb1EEEvNS_9FwdParamsE)
        /*0f08*/ 	.word	0x00000000


	//----- nvinfo : EIATTR_REGCOUNT
	.align		4
.L_650:
        /*0f0c*/ 	.byte	0x04, 0x2f
        /*0f0e*/ 	.short	(.L_652 - .L_651)
	.align		4
.L_651:
        /*0f10*/ 	.word	index@(_ZN10layer_norm13ln_fwd_kernelINS_13Kernel_traitsI13__nv_bfloat16S2_fS2_fjLj8192ELj1ELj1ELj8ELj16ENS_18Kernel_traits_baseILj8192ES2_S2_fS2_fjLj256EEEEELb0ELb1ELb0ELb0EEEvNS_9FwdParamsE)
        /*0f14*/ 	.word	0x000000a2


	//----- nvinfo : EIATTR_FRAME_SIZE
	.align		4
.L_652:
        /*0f18*/ 	.byte	0x04, 0x11
        /*0f1a*/ 	.short	(.L_654 - .L_653)
	.align		4
.L_653:
        /*0f1c*/ 	.word	index@($__internal_52_$__cuda_sm70_shflsync_bfly_p)
        /*0f20*/ 	.word	0x00000000


	//----- nvinfo : EIATTR_FRAME_SIZE
	.align		4
.L_654:
        /*0f24*/ 	.byte	0x04, 0x11
        /*0f26*/ 	.short	(.L_656 - .L_655)
	.align		4
.L_655:
        /*0f28*/ 	.word	index@(_ZN10layer_norm13ln_fwd_kernelINS_13Kernel_traitsI13__nv_bfloat16S2_fS2_fjLj8192ELj1ELj1ELj8ELj16ENS_18Kernel_traits_baseILj8192ES2_S2_fS2_fjLj256EEEEELb0ELb1ELb0ELb0EEEvNS_9FwdParamsE)
        /*0f2c*/ 	.word	0x00000000


	//----- nvinfo : EIATTR_REGCOUNT
	.align		4
.L_656:
        /*0f30*/ 	.byte	0x04, 0x2f
        /*0f32*/ 	.short	(.L_658 - .L_657)
	.align		4
.L_657:
        /*0f34*/ 	.word	index@(_ZN10layer_norm13ln_fwd_kernelINS_13Kernel_traitsI13__nv_bfloat16S2_fS2_fjLj8192ELj1ELj1ELj8ELj16ENS_18Kernel_traits_baseILj8192ES2_S2_fS2_fjLj256EEEEELb0ELb0ELb1ELb1EEEvNS_9FwdParamsE)
        /*0f38*/ 	.word	0x0000007f


	//----- nvinfo : EIATTR_FRAME_SIZE
	.align		4
.L_658:
        /*0f3c*/ 	.byte	0x04, 0x11
        /*0f3e*/ 	.short	(.L_660 - .L_659)
	.align		4
.L_659:
        /*0f40*/ 	.word	index@($__internal_51_$__cuda_sm70_shflsync_bfly_p)
        /*0f44*/ 	.word	0x00000000


	//----- nvinfo : EIATTR_FRAME_SIZE
	.align		4
.L_660:
        /*0f48*/ 	.byte	0x04, 0x11
        /*0f4a*/ 	.short	(.L_662 - .L_661)
	.align		4
.L_661:
        /*0f4c*/ 	.word	index@(_ZN10layer_norm13ln_fwd_kernelINS_13Kernel_traitsI13__nv_bfloat16S2_fS2_fjLj8192ELj1ELj1ELj8ELj16ENS_18Kernel_traits_baseILj8192ES2_S2_fS2_fjLj256EEEEELb0ELb0ELb1ELb1EEEvNS_9FwdParamsE)
        /*0f50*/ 	.word	0x00000000


	//----- nvinfo : EIATTR_REGCOUNT
	.align		4
.L_662:
        /*0f54*/ 	.byte	0x04, 0x2f
        /*0f56*/ 	.short	(.L_664 - .L_663)
	.align		4
.L_663:
        /*0f58*/ 	.word	index@(_ZN10layer_norm13ln_fwd_kernelINS_13Kernel_traitsI13__nv_bfloat16S2_fS2_fjLj8192ELj1ELj1ELj8ELj16ENS_18Kernel_traits_baseILj8192ES2_S2_fS2_fjLj256EEEEELb0ELb0ELb1ELb0EEEvNS_9FwdParamsE)
        /*0f5c*/ 	.word	0x00000080


	//----- nvinfo : EIATTR_FRAME_SIZE
	.align		4
.L_664:
        /*0f60*/ 	.byte	0x04, 0x11
        /*0f62*/ 	.short	(.L_666 - .L_665)
	.align		4
.L_665:
        /*0f64*/ 	.word	index@($__internal_50_$__cuda_sm70_shflsync_bfly_p)
        /*0f68*/ 	.word	0x00000000


	//----- nvinfo : EIATTR_FRAME_SIZE
	.align		4
.L_666:
        /*0f6c*/ 	.byte	0x04, 0x11
        /*0f6e*/ 	.short	(.L_668 - .L_667)
	.align		4
.L_667:
        /*0f70*/ 	.word	index@(_ZN10layer_norm13ln_fwd_kernelINS_13Kernel_traitsI13__nv_bfloat16S2_fS2_fjLj8192ELj1ELj1ELj8ELj16ENS_18Kernel_traits_baseILj8192ES2_S2_fS2_fjLj256EEEEELb0ELb0ELb1ELb0EEEvNS_9FwdParamsE)
        /*0f74*/ 	.word	0x00000000


	//----- nvinfo : EIATTR_REGCOUNT
	.align		4
.L_668:
        /*0f78*/ 	.byte	0x04, 0x2f
        /*0f7a*/ 	.short	(.L_670 - .L_669)
	.align		4
.L_669:
        /*0f7c*/ 	.word	index@(_ZN10layer_norm13ln_fwd_kernelINS_13Kernel_traitsI13__nv_bfloat16S2_fS2_fjLj8192ELj1ELj1ELj8ELj16ENS_18Kernel_traits_baseILj8192ES2_S2_fS2_fjLj256EEEEELb0ELb0ELb0ELb1EEEvNS_9FwdParamsE)
        /*0f80*/ 	.word	0x0000007f


	//----- nvinfo : EIATTR_FRAME_SIZE
	.align		4
.L_670:
        /*0f84*/ 	.byte	0x04, 0x11
        /*0f86*/ 	.short	(.L_672 - .L_671)
	.align		4
.L_671:
        /*0f88*/ 	.word	index@($__internal_49_$__cuda_sm70_shflsync_bfly_p)
        /*0f8c*/ 	.word	0x00000000


	//----- nvinfo : EIATTR_FRAME_SIZE
	.align		4
.L_672:
        /*0f90*/ 	.byte	0x04, 0x11
        /*0f92*/ 	.short	(.L_674 - .L_673)
	.align		4
.L_673:
        /*0f94*/ 	.word	index@(_ZN10layer_norm13ln_fwd_kernelINS_13Kernel_traitsI13__nv_bfloat16S2_fS2_fjLj8192ELj1ELj1ELj8ELj16ENS_18Kernel_traits_baseILj8192ES2_S2_fS2_fjLj256EEEEELb0ELb0ELb0ELb1EEEvNS_9FwdParamsE)
        /*0f98*/ 	.word	0x00000000


	//----- nvinfo : EIATTR_REGCOUNT
	.align		4
.L_674:
        /*0f9c*/ 	.byte	0x04, 0x2f
        /*0f9e*/ 	.short	(.L_676 - .L_675)
	.align		4
.L_675:
        /*0fa0*/ 	.word	index@(_ZN10layer_norm13ln_fwd_kernelINS_13Kernel_traitsI13__nv_bfloat16S2_fS2_fjLj8192ELj1ELj1ELj8ELj16ENS_18Kernel_traits_baseILj8192ES2_S2_fS2_fjLj256EEEEELb0ELb0ELb0ELb0EEEvNS_9FwdParamsE)
        /*0fa4*/ 	.word	0x00000080


	//----- nvinfo : EIATTR_FRAME_SIZE
	.align		4
.L_676:
        /*0fa8*/ 	.byte	0x04, 0x11
        /*0faa*/ 	.short	(.L_678 - .L_677)
	.align		4
.L_677:
        /*0fac*/ 	.word	index@($__internal_48_$__cuda_sm70_shflsync_bfly_p)
        /*0fb0*/ 	.word	0x00000000


	//----- nvinfo : EIATTR_FRAME_SIZE
	.align		4
.L_678:
        /*0fb4*/ 	.byte	0x04, 0x11
        /*0fb6*/ 	.short	(.L_680 - .L_679)
	.align		4
.L_679:
        /*0fb8*/ 	.word	index@(_ZN10layer_norm13ln_fwd_kernelINS_13Kernel_traitsI13__nv_bfloat16S2_fS2_fjLj8192ELj1ELj1ELj8ELj16ENS_18Kernel_traits_baseILj8192ES2_S2_fS2_fjLj256EEEEELb0ELb0ELb0ELb0EEEvNS_9FwdParamsE)
        /*0fbc*/ 	.word	0x00000000


	//----- nvinfo : EIATTR_REGCOUNT
	.align		4
.L_680:
        /*0fc0*/ 	.byte	0x04, 0x2f
        /*0fc2*/ 	.short	(.L_682 - .L_681)
	.align		4
.L_681:
        /*0fc4*/ 	.word	index@(_ZN10layer_norm13ln_fwd_kernelINS_13Kernel_traitsIf13__nv_bfloat16S2_S2_fjLj8192ELj1ELj1ELj8ELj16ENS_18Kernel_traits_baseILj8192EfS2_S2_S2_fjLj256EEEEELb1ELb1ELb1ELb1EEEvNS_9FwdParamsE)
        /*0fc8*/ 	.word	0x000000c6


	//----- nvinfo : EIATTR_FRAME_SIZE
	.align		4
.L_682:
        /*0fcc*/ 	.byte	0x04, 0x11
        /*0fce*/ 	.short	(.L_684 - .L_683)
	.align		4
.L_683:
        /*0fd0*/ 	.word	index@($__internal_47_$__cuda_sm70_shflsync_bfly_p)
        /*0fd4*/ 	.word	0x00000000


	//----- nvinfo : EIATTR_FRAME_SIZE
	.align		4
.L_684:
        /*0fd8*/ 	.byte	0x04, 0x11
        /*0fda*/ 	.short	(.L_686 - .L_685)
	.align		4
.L_685:
        /*0fdc*/ 	.word	index@(_ZN10layer_norm13ln_fwd_kernelINS_13Kernel_traitsIf13__nv_bfloat16S2_S2_fjLj8192ELj1ELj1ELj8ELj16ENS_18Kernel_traits_baseILj8192EfS2_S2_S2_fjLj256EEEEELb1ELb1ELb1ELb1EEEvNS_9FwdParamsE)
        /*0fe0*/ 	.word	0x00000000


	//----- nvinfo : EIATTR_REGCOUNT
	.align		4
.L_686:
        /*0fe4*/ 	.byte	0x04, 0x2f
        /*0fe6*/ 	.short	(.L_688 - .L_687)
	.align		4
.L_687:
        /*0fe8*/ 	.word	index@(_ZN10layer_norm13ln_fwd_kernelINS_13Kernel_traitsIf13__nv_bfloat16S2_S2_fjLj8192ELj1ELj1ELj8ELj16ENS_18Kernel_traits_baseILj8192EfS2_S2_S2_fjLj256EEEEELb1ELb1ELb1ELb0EEEvNS_9FwdParamsE)
        /*0fec*/ 	.word	0x000000cc


	//----- nvinfo : EIATTR_FRAME_SIZE
	.align		4
.L_688:
        /*0ff0*/ 	.byte	0x04, 0x11
        /*0ff2*/ 	.short	(.L_690 - .L_689)
	.align		4
.L_689:
        /*0ff4*/ 	.word	index@($__internal_46_$__cuda_sm70_shflsync_bfly_p)
        /*0ff8*/ 	.word	0x00000000


	//----- nvinfo : EIATTR_FRAME_SIZE
	.align		4
.L_690:
        /*0ffc*/ 	.byte	0x04, 0x11
        /*0ffe*/ 	.short	(.L_692 - .L_691)
	.align		4
.L_691:
        /*1000*/ 	.word	index@(_ZN10layer_norm13ln_fwd_kernelINS_13Kernel_traitsIf13__nv_bfloat16S2_S2_fjLj8192ELj1ELj1ELj8ELj16ENS_18Kernel_traits_baseILj8192EfS2_S2_S2_fjLj256EEEEELb1ELb1ELb1ELb0EEEvNS_9FwdParamsE)
        /*1004*/ 	.word	0x00000000


	//----- nvinfo : EIATTR_REGCOUNT
	.align		4
.L_692:
        /*1008*/ 	.byte	0x04, 0x2f
        /*100a*/ 	.short	(.L_694 - .L_693)
	.align		4
.L_693:
        /*100c*/ 	.word	index@(_ZN10layer_norm13ln_fwd_kernelINS_13Kernel_traitsIf13__nv_bfloat16S2_S2_fjLj8192ELj1ELj1ELj8ELj16ENS_18Kernel_traits_baseILj8192EfS2_S2_S2_fjLj256EEEEELb1ELb1ELb0ELb1EEEvNS_9FwdParamsE)
        /*1010*/ 	.word	0x000000b9


	//----- nvinfo : EIATTR_FRAME_SIZE
	.align		4
.L_694:
        /*1014*/ 	.byte	0x04, 0x11
        /*1016*/ 	.short	(.L_696 - .L_695)
	.align		4
.L_695:
        /*1018*/ 	.word	index@($__internal_45_$__cuda_sm70_shflsync_bfly_p)
        /*101c*/ 	.word	0x00000000


	//----- nvinfo : EIATTR_FRAME_SIZE
	.align		4
.L_696:
        /*1020*/ 	.byte	0x04, 0x11
        /*1022*/ 	.short	(.L_698 - .L_697)
	.align		4
.L_697:
        /*1024*/ 	.word	index@(_ZN10layer_norm13ln_fwd_kernelINS_13Kernel_traitsIf13__nv_bfloat16S2_S2_fjLj8192ELj1ELj1ELj8ELj16ENS_18Kernel_traits_baseILj8192EfS2_S2_S2_fjLj256EEEEELb1ELb1ELb0ELb1EEEvNS_9FwdParamsE)
        /*1028*/ 	.word	0x00000000


	//----- nvinfo : EIATTR_REGCOUNT
	.align		4
.L_698:
        /*102c*/ 	.byte	0x04, 0x2f
        /*102e*/ 	.short	(.L_700 - .L_699)
	.align		4
.L_699:
        /*1030*/ 	.word	index@(_ZN10layer_norm13ln_fwd_kernelINS_13Kernel_traitsIf13__nv_bfloat16S2_S2_fjLj8192ELj1ELj1ELj8ELj16ENS_18Kernel_traits_baseILj8192EfS2_S2_S2_fjLj256EEEEELb1ELb1ELb0ELb0EEEvNS_9FwdParamsE)
        /*1034*/ 	.word	0x000000c0


	//----- nvinfo : EIATTR_FRAME_SIZE
	.align		4
.L_700:
        /*1038*/ 	.byte	0x04, 0x11
        /*103a*/ 	.short	(.L_702 - .L_701)
	.align		4
.L_701:
        /*103c*/ 	.word	index@($__internal_44_$__cuda_sm70_shflsync_bfly_p)
        /*1040*/ 	.word	0x00000000


	//----- nvinfo : EIATTR_FRAME_SIZE
	.align		4
.L_702:
        /*1044*/ 	.byte	0x04, 0x11
        /*1046*/ 	.short	(.L_704 - .L_703)
	.align		4
.L_703:
        /*1048*/ 	.word	index@(_ZN10layer_norm13ln_fwd_kernelINS_13Kernel_traitsIf13__nv_bfloat16S2_S2_fjLj8192ELj1ELj1ELj8ELj16ENS_18Kernel_traits_baseILj8192EfS2_S2_S2_fjLj256EEEEELb1ELb1ELb0ELb0EEEvNS_9FwdParamsE)
        /*104c*/ 	.word	0x00000000


	//----- nvinfo : EIATTR_REGCOUNT
	.align		4
.L_704:
        /*1050*/ 	.byte	0x04, 0x2f
        /*1052*/ 	.short	(.L_706 - .L_705)
	.align		4
.L_705:
        /*1054*/ 	.word	index@(_ZN10layer_norm13ln_fwd_kernelINS_13Kernel_traitsIf13__nv_bfloat16S2_S2_fjLj8192ELj1ELj1ELj8ELj16ENS_18Kernel_traits_baseILj8192EfS2_S2_S2_fjLj256EEEEELb1ELb0ELb1ELb1EEEvNS_9FwdParamsE)
        /*1058*/ 	.word	0x000000a3


	//----- nvinfo : EIATTR_FRAME_SIZE
	.align		4
.L_706:
        /*105c*/ 	.byte	0x04, 0x11
        /*105e*/ 	.short	(.L_708 - .L_707)
	.align		4
.L_707:
        /*1060*/ 	.word	index@($__internal_43_$__cuda_sm70_shflsync_bfly_p)
        /*1064*/ 	.word	0x00000000


	//----- nvinfo : EIATTR_FRAME_SIZE
	.align		4
.L_708:
        /*1068*/ 	.byte	0x04, 0x11
        /*106a*/ 	.short	(.L_710 - .L_709)
	.align		4
.L_709:
        /*106c*/ 	.word	index@(_ZN10layer_norm13ln_fwd_kernelINS_13Kernel_traitsIf13__nv_bfloat16S2_S2_fjLj8192ELj1ELj1ELj8ELj16ENS_18Kernel_traits_baseILj8192EfS2_S2_S2_fjLj256EEEEELb1ELb0ELb1ELb1EEEvNS_9FwdParamsE)
        /*1070*/ 	.word	0x00000000


	//----- nvinfo : EIATTR_REGCOUNT
	.align		4
.L_710:
        /*1074*/ 	.byte	0x04, 0x2f
        /*1076*/ 	.short	(.L_712 - .L_711)
	.align		4
.L_711:
        /*1078*/ 	.word	index@(_ZN10layer_norm13ln_fwd_kernelINS_13Kernel_traitsIf13__nv_bfloat16S2_S2_fjLj8192ELj1ELj1ELj8ELj16ENS_18Kernel_traits_baseILj8192EfS2_S2_S2_fjLj256EEEEELb1ELb0ELb1ELb0EEEvNS_9FwdParamsE)
        /*107c*/ 	.word	0x000000a9


	//----- nvinfo : EIATTR_FRAME_SIZE
	.align		4
.L_712:
        /*1080*/ 	.byte	0x04, 0x11
        /*1082*/ 	.short	(.L_714 - .L_713)
	.align		4
.L_713:
        /*1084*/ 	.word	index@($__internal_42_$__cuda_sm70_shflsync_bfly_p)
        /*1088*/ 	.word	0x00000000


	//----- nvinfo : EIATTR_FRAME_SIZE
	.align		4
.L_714:
        /*108c*/ 	.byte	0x04, 0x11
        /*108e*/ 	.short	(.L_716 - .L_715)
	.align		4
.L_715:
        /*1090*/ 	.word	index@(_ZN10layer_norm13ln_fwd_kernelINS_13Kernel_traitsIf13__nv_bfloat16S2_S2_fjLj8192ELj1ELj1ELj8ELj16ENS_18Kernel_traits_baseILj8192EfS2_S2_S2_fjLj256EEEEELb1ELb0ELb1ELb0EEEvNS_9FwdParamsE)
        /*1094*/ 	.word	0x00000000


	//----- nvinfo : EIATTR_REGCOUNT
	.align		4
.L_716:
        /*1098*/ 	.byte	0x04, 0x2f
        /*109a*/ 	.short	(.L_718 - .L_717)
	.align		4
.L_717:
        /*109c*/ 	.word	index@(_ZN10layer_norm13ln_fwd_kernelINS_13Kernel_traitsIf13__nv_bfloat16S2_S2_fjLj8192ELj1ELj1ELj8ELj16ENS_18Kernel_traits_baseILj8192EfS2_S2_S2_fjLj256EEEEELb1ELb0ELb0ELb1EEEvNS_9FwdParamsE)
        /*10a0*/ 	.word	0x00000080


	//----- nvinfo : EIATTR_FRAME_SIZE
	.align		4
.L_718:
        /*10a4*/ 	.byte	0x04, 0x11
        /*10a6*/ 	.short	(.L_720 - .L_719)
	.align		4
.L_719:
        /*10a8*/ 	.word	index@($__internal_41_$__cuda_sm70_shflsync_bfly_p)
        /*10ac*/ 	.word	0x00000000


	//----- nvinfo : EIATTR_FRAME_SIZE
	.align		4
.L_720:
        /*10b0*/ 	.byte	0x04, 0x11
        /*10b2*/ 	.short	(.L_722 - .L_721)
	.align		4
.L_721:
        /*10b4*/ 	.word	index@(_ZN10layer_norm13ln_fwd_kernelINS_13Kernel_traitsIf13__nv_bfloat16S2_S2_fjLj8192ELj1ELj1ELj8ELj16ENS_18Kernel_traits_baseILj8192EfS2_S2_S2_fjLj256EEEEELb1ELb0ELb0ELb1EEEvNS_9FwdParamsE)
        /*10b8*/ 	.word	0x00000000


	//----- nvinfo : EIATTR_REGCOUNT
	.align		4
.L_722:
        /*10bc*/ 	.byte	0x04, 0x2f
        /*10be*/ 	.short	(.L_724 - .L_723)
	.align		4
.L_723:
        /*10c0*/ 	.word	index@(_ZN10layer_norm13ln_fwd_kernelINS_13Kernel_traitsIf13__nv_bfloat16S2_S2_fjLj8192ELj1ELj1ELj8ELj16ENS_18Kernel_traits_baseILj8192EfS2_S2_S2_fjLj256EEEEELb1ELb0ELb0ELb0EEEvNS_9FwdParamsE)
        /*10c4*/ 	.word	0x00000089


	//----- nvinfo : EIATTR_FRAME_SIZE
	.align		4
.L_724:
        /*10c8*/ 	.byte	0x04, 0x11
        /*10ca*/ 	.short	(.L_726 - .L_725)
	.align		4
.L_725:
        /*10cc*/ 	.word	index@($__internal_40_$__cuda_sm70_shflsync_bfly_p)
        /*10d0*/ 	.word	0x00000000


	//----- nvinfo : EIATTR_FRAME_SIZE
	.align		4
.L_726:
        /*10d4*/ 	.byte	0x04, 0x11
        /*10d6*/ 	.short	(.L_728 - .L_727)
	.align		4
.L_727:
        /*10d8*/ 	.word	index@(_ZN10layer_norm13ln_fwd_kernelINS_13Kernel_traitsIf13__nv_bfloat16S2_S2_fjLj8192ELj1ELj1ELj8ELj16ENS_18Kernel_traits_baseILj8192EfS2_S2_S2_fjLj256EEEEELb1ELb0ELb0ELb0EEEvNS_9FwdParamsE)
        /*10dc*/ 	.word	0x00000000


	//----- nvinfo : EIATTR_REGCOUNT
	.align		4
.L_728:
        /*10e0*/ 	.byte	0x04, 0x2f
        /*10e2*/ 	.short	(.L_730 - .L_729)
	.align		4
.L_729:
        /*10e4*/ 	.word	index@(_ZN10layer_norm13ln_fwd_kernelINS_13Kernel_traitsIf13__nv_bfloat16S2_S2_fjLj8192ELj1ELj1ELj8ELj16ENS_18Kernel_traits_baseILj8192EfS2_S2_S2_fjLj256EEEEELb0ELb1ELb1ELb1EEEvNS_9FwdParamsE)
        /*10e8*/ 	.word	0x000000ba


	//----- nvinfo : EIATTR_FRAME_SIZE
	.align		4
.L_730:
        /*10ec*/ 	.byte	0x04, 0x11
        /*10ee*/ 	.short	(.L_732 - .L_731)
	.align		4
.L_731:
        /*10f0*/ 	.word	index@($__internal_39_$__cuda_sm70_shflsync_bfly_p)
        /*10f4*/ 	.word	0x00000000


	//----- nvinfo : EIATTR_FRAME_SIZE
	.align		4
.L_732:
        /*10f8*/ 	.byte	0x04, 0x11
        /*10fa*/ 	.short	(.L_734 - .L_733)
	.align		4
.L_733:
        /*10fc*/ 	.word	index@(_ZN10layer_norm13ln_fwd_kernelINS_13Kernel_traitsIf13__nv_bfloat16S2_S2_fjLj8192ELj1ELj1ELj8ELj16ENS_18Kernel_traits_baseILj8192EfS2_S2_S2_fjLj256EEEEELb0ELb1ELb1ELb1EEEvNS_9FwdParamsE)
        /*1100*/ 	.word	0x00000000


	//----- nvinfo : EIATTR_REGCOUNT
	.align		4
.L_734:
        /*1104*/ 	.byte	0x04, 0x2f
        /*1106*/ 	.short	(.L_736 - .L_735)
	.align		4
.L_735:
        /*1108*/ 	.word	index@(_ZN10layer_norm13ln_fwd_kernelINS_13Kernel_traitsIf13__nv_bfloat16S2_S2_fjLj8192ELj1ELj1ELj8ELj16ENS_18Kernel_traits_baseILj8192EfS2_S2_S2_fjLj256EEEEELb0ELb1ELb1ELb0EEEvNS_9FwdParamsE)
        /*110c*/ 	.word	0x000000a2


	//----- nvinfo : EIATTR_FRAME_SIZE
	.align		4
.L_736:
        /*1110*/ 	.byte	0x04, 0x11
        /*1112*/ 	.short	(.L_738 - .L_737)
	.align		4
.L_737:
        /*1114*/ 	.word	index@($__internal_38_$__cuda_sm70_shflsync_bfly_p)
        /*1118*/ 	.word	0x00000000


	//----- nvinfo : EIATTR_FRAME_SIZE
	.align		4
.L_738:
        /*111c*/ 	.byte	0x04, 0x11
        /*111e*/ 	.short	(.L_740 - .L_739)
	.align		4
.L_739:
        /*1120*/ 	.word	index@(_ZN10layer_norm13ln_fwd_kernelINS_13Kernel_traitsIf13__nv_bfloat16S2_S2_fjLj8192ELj1ELj1ELj8ELj16ENS_18Kernel_traits_baseILj8192EfS2_S2_S2_fjLj256EEEEELb0ELb1ELb1ELb0EEEvNS_9FwdParamsE)
        /*1124*/ 	.word	0x00000000


	//----- nvinfo : EIATTR_REGCOUNT
	.align		4
.L_740:
        /*1128*/ 	.byte	0x04, 0x2f
        /*112a*/ 	.short	(.L_742 - .L_741)
	.align		4
.L_741:
        /*112c*/ 	.word	index@(_ZN10layer_norm13ln_fwd_kernelINS_13Kernel_traitsIf13__nv_bfloat16S2_S2_fjLj8192ELj1ELj1ELj8ELj16ENS_18Kernel_traits_baseILj8192EfS2_S2_S2_fjLj256EEEEELb0ELb1ELb0ELb1EEEvNS_9FwdParamsE)
        /*1130*/ 	.word	0x000000a8


	//----- nvinfo : EIATTR_FRAME_SIZE
	.align		4
.L_742:
        /*1134*/ 	.byte	0x04, 0x11
        /*1136*/ 	.short	(.L_744 - .L_743)
	.align		4
.L_743:
        /*1138*/ 	.word	index@($__internal_37_$__cuda_sm70_shflsync_bfly_p)
        /*113c*/ 	.word	0x00000000


	//----- nvinfo : EIATTR_FRAME_SIZE
	.align		4
.L_744:
        /*1140*/ 	.byte	0x04, 0x11
        /*1142*/ 	.short	(.L_746 - .L_745)
	.align		4
.L_745:
        /*1144*/ 	.word	index@(_ZN10layer_norm13ln_fwd_kernelINS_13Kernel_traitsIf13__nv_bfloat16S2_S2_fjLj8192ELj1ELj1ELj8ELj16ENS_18Kernel_traits_baseILj8192EfS2_S2_S2_fjLj256EEEEELb0ELb1ELb0ELb1EEEvNS_9FwdParamsE)
        /*1148*/ 	.word	0x00000000


	//----- nvinfo : EIATTR_REGCOUNT
	.align		4
.L_746:
        /*114c*/ 	.byte	0x04, 0x2f
        /*114e*/ 	.short	(.L_748 - .L_747)
	.align		4
.L_747:
        /*1150*/ 	.word	index@(_ZN10layer_norm13ln_fwd_kernelINS_13Kernel_traitsIf13__nv_bfloat16S2_S2_fjLj8192ELj1ELj1ELj8ELj16ENS_18Kernel_traits_baseILj8192EfS2_S2_S2_fjLj256EEEEELb0ELb1ELb0ELb0EEEvNS_9FwdParamsE)
        /*1154*/ 	.word	0x0000009e


	//----- nvinfo : EIATTR_FRAME_SIZE
	.align		4
.L_748:
        /*1158*/ 	.byte	0x04, 0x11
        /*115a*/ 	.short	(.L_750 - .L_749)
	.align		4
.L_749:
        /*115c*/ 	.word	index@($__internal_36_$__cuda_sm70_shflsync_bfly_p)
        /*1160*/ 	.word	0x00000000


	//----- nvinfo : EIATTR_FRAME_SIZE
	.align		4
.L_750:
        /*1164*/ 	.byte	0x04, 0x11
        /*1166*/ 	.short	(.L_752 - .L_751)
	.align		4
.L_751:
        /*1168*/ 	.word	index@(_ZN10layer_norm13ln_fwd_kernelINS_13Kernel_traitsIf13__nv_bfloat16S2_S2_fjLj8192ELj1ELj1ELj8ELj16ENS_18Kernel_traits_baseILj8192EfS2_S2_S2_fjLj256EEEEELb0ELb1ELb0ELb0EEEvNS_9FwdParamsE)
        /*116c*/ 	.word	0x00000000


	//----- nvinfo : EIATTR_REGCOUNT
	.align		4
.L_752:
        /*1170*/ 	.byte	0x04, 0x2f
        /*1172*/ 	.short	(.L_754 - .L_753)
	.align		4
.L_753:
        /*1174*/ 	.word	index@(_ZN10layer_norm13ln_fwd_kernelINS_13Kernel_traitsIf13__nv_bfloat16S2_S2_fjLj8192ELj1ELj1ELj8ELj16ENS_18Kernel_traits_baseILj8192EfS2_S2_S2_fjLj256EEEEELb0ELb0ELb1ELb1EEEvNS_9FwdParamsE)
        /*1178*/ 	.word	0x00000080


	//----- nvinfo : EIATTR_FRAME_SIZE
	.align		4
.L_754:
        /*117c*/ 	.byte	0x04, 0x11
        /*117e*/ 	.short	(.L_756 - .L_755)
	.align		4
.L_755:
        /*1180*/ 	.word	index@($__internal_35_$__cuda_sm70_shflsync_bfly_p)
        /*1184*/ 	.word	0x00000000


	//----- nvinfo : EIATTR_FRAME_SIZE
	.align		4
.L_756:
        /*1188*/ 	.byte	0x04, 0x11
        /*118a*/ 	.short	(.L_758 - .L_757)
	.align		4
.L_757:
        /*118c*/ 	.word	index@(_ZN10layer_norm13ln_fwd_kernelINS_13Kernel_traitsIf13__nv_bfloat16S2_S2_fjLj8192ELj1ELj1ELj8ELj16ENS_18Kernel_traits_baseILj8192EfS2_S2_S2_fjLj256EEEEELb0ELb0ELb1ELb1EEEvNS_9FwdParamsE)
        /*1190*/ 	.word	0x00000000


	//----- nvinfo : EIATTR_REGCOUNT
	.align		4
.L_758:
        /*1194*/ 	.byte	0x04, 0x2f
        /*1196*/ 	.short	(.L_760 - .L_759)
	.align		4
.L_759:
        /*1198*/ 	.word	index@(_ZN10layer_norm13ln_fwd_kernelINS_13Kernel_traitsIf13__nv_bfloat16S2_S2_fjLj8192ELj1ELj1ELj8ELj16ENS_18Kernel_traits_baseILj8192EfS2_S2_S2_fjLj256EEEEELb0ELb0ELb1ELb0EEEvNS_9FwdParamsE)
        /*119c*/ 	.word	0x00000080


	//----- nvinfo : EIATTR_FRAME_SIZE
	.align		4
.L_760:
        /*11a0*/ 	.byte	0x04, 0x11
        /*11a2*/ 	.short	(.L_762 - .L_761)
	.align		4
.L_761:
        /*11a4*/ 	.word	index@($__internal_34_$__cuda_sm70_shflsync_bfly_p)
        /*11a8*/ 	.word	0x00000000


	//----- nvinfo : EIATTR_FRAME_SIZE
	.align		4
.L_762:
        /*11ac*/ 	.byte	0x04, 0x11
        /*11ae*/ 	.short	(.L_764 - .L_763)
	.align		4
.L_763:
        /*11b0*/ 	.word	index@(_ZN10layer_norm13ln_fwd_kernelINS_13Kernel_traitsIf13__nv_bfloat16S2_S2_fjLj8192ELj1ELj1ELj8ELj16ENS_18Kernel_traits_baseILj8192EfS2_S2_S2_fjLj256EEEEELb0ELb0ELb1ELb0EEEvNS_9FwdParamsE)
        /*11b4*/ 	.word	0x00000000


	//----- nvinfo : EIATTR_REGCOUNT
	.align		4
.L_764:
        /*11b8*/ 	.byte	0x04, 0x2f
        /*11ba*/ 	.short	(.L_766 - .L_765)
	.align		4
.L_765:
        /*11bc*/ 	.word	index@(_ZN10layer_norm13ln_fwd_kernelINS_13Kernel_traitsIf13__nv_bfloat16S2_S2_fjLj8192ELj1ELj1ELj8ELj16ENS_18Kernel_traits_baseILj8192EfS2_S2_S2_fjLj256EEEEELb0ELb0ELb0ELb1EEEvNS_9FwdParamsE)
        /*11c0*/ 	.word	0x00000080


	//----- nvinfo : EIATTR_FRAME_SIZE
	.align		4
.L_766:
        /*11c4*/ 	.byte	0x04, 0x11
        /*11c6*/ 	.short	(.L_768 - .L_767)
	.align		4
.L_767:
        /*11c8*/ 	.word	index@($__internal_33_$__cuda_sm70_shflsync_bfly_p)
        /*11cc*/ 	.word	0x00000000


	//----- nvinfo : EIATTR_FRAME_SIZE
	.align		4
.L_768:
        /*11d0*/ 	.byte	0x04, 0x11
        /*11d2*/ 	.short	(.L_770 - .L_769)
	.align		4
.L_769:
        /*11d4*/ 	.word	index@(_ZN10layer_norm13ln_fwd_kernelINS_13Kernel_traitsIf13__nv_bfloat16S2_S2_fjLj8192ELj1ELj1ELj8ELj16ENS_18Kernel_traits_baseILj8192EfS2_S2_S2_fjLj256EEEEELb0ELb0ELb0ELb1EEEvNS_9FwdParamsE)
        /*11d8*/ 	.word	0x00000000


	//----- nvinfo : EIATTR_REGCOUNT
	.align		4
.L_770:
        /*11dc*/ 	.byte	0x04, 0x2f
        /*11de*/ 	.short	(.L_772 - .L_771)
	.align		4
.L_771:
        /*11e0*/ 	.word	index@(_ZN10layer_norm13ln_fwd_kernelINS_13Kernel_traitsIf13__nv_bfloat16S2_S2_fjLj8192ELj1ELj1ELj8ELj16ENS_18Kernel_traits_baseILj8192EfS2_S2_S2_fjLj256EEEEELb0ELb0ELb0ELb0EEEvNS_9FwdParamsE)
        /*11e4*/ 	.word	0x00000080


	//----- nvinfo : EIATTR_FRAME_SIZE
	.align		4
.L_772:
        /*11e8*/ 	.byte	0x04, 0x11
        /*11ea*/ 	.short	(.L_774 - .L_773)
	.align		4
.L_773:
        /*11ec*/ 	.word	index@($__internal_32_$__cuda_sm70_shflsync_bfly_p)
        /*11f0*/ 	.word	0x00000000


	//----- nvinfo : EIATTR_FRAME_SIZE
	.align		4
.L_774:
        /*11f4*/ 	.byte	0x04, 0x11
        /*11f6*/ 	.short	(.L_776 - .L_775)
	.align		4
.L_775:
        /*11f8*/ 	.word	index@(_ZN10layer_norm13ln_fwd_kernelINS_13Kernel_traitsIf13__nv_bfloat16S2_S2_fjLj8192ELj1ELj1ELj8ELj16ENS_18Kernel_traits_baseILj8192EfS2_S2_S2_fjLj256EEEEELb0ELb0ELb0ELb0EEEvNS_9FwdParamsE)
        /*11fc*/ 	.word	0x00000000


	//----- nvinfo : EIATTR_REGCOUNT
	.align		4
.L_776:
        /*1200*/ 	.byte	0x04, 0x2f
        /*1202*/ 	.short	(.L_778 - .L_777)
	.align		4
.L_777:
        /*1204*/ 	.word	index@(_ZN10layer_norm13ln_fwd_kernelINS_13Kernel_traitsI6__halfS2_S2_S2_fjLj8192ELj1ELj1ELj8ELj16ENS_18Kernel_traits_baseILj8192ES2_S2_S2_S2_fjLj256EEEEELb1ELb1ELb1ELb1EEEvNS_9FwdParamsE)
        /*1208*/ 	.word	0x000000a2


	//----- nvinfo : EIATTR_FRAME_SIZE
	.align		4
.L_778:
        /*120c*/ 	.byte	0x04, 0x11
        /*120e*/ 	.short	(.L_780 - .L_779)
	.align		4
.L_779:
        /*1210*/ 	.word	index@($__internal_31_$__cuda_sm70_shflsync_bfly_p)
        /*1214*/ 	.word	0x00000000


	//----- nvinfo : EIATTR_FRAME_SIZE
	.align		4
.L_780:
        /*1218*/ 	.byte	0x04, 0x11
        /*121a*/ 	.short	(.L_782 - .L_781)
	.align		4
.L_781:
        /*121c*/ 	.word	index@(_ZN10layer_norm13ln_fwd_kernelINS_13Kernel_traitsI6__halfS2_S2_S2_fjLj8192ELj1ELj1ELj8ELj16ENS_18Kernel_traits_baseILj8192ES2_S2_S2_S2_fjLj256EEEEELb1ELb1ELb1ELb1EEEvNS_9FwdParamsE)
        /*1220*/ 	.word	0x00000000


	//----- nvinfo : EIATTR_REGCOUNT
	.align		4
.L_782:
        /*1224*/ 	.byte	0x04, 0x2f
        /*1226*/ 	.short	(.L_784 - .L_783)
	.align		4
.L_783:
        /*1228*/ 	.word	index@(_ZN10layer_norm13ln_fwd_kernelINS_13Kernel_traitsI6__halfS2_S2_S2_fjLj8192ELj1ELj1ELj8ELj16ENS_18Kernel_traits_baseILj8192ES2_S2_S2_S2_fjLj256EEEEELb1ELb1ELb1ELb0EEEvNS_9FwdParamsE)
        /*122c*/ 	.word	0x000000e2


	//----- nvinfo : EIATTR_FRAME_SIZE
	.align		4
.L_784:
        /*1230*/ 	.byte	0x04, 0x11
        /*1232*/ 	.short	(.L_786 - .L_785)
	.align		4
.L_785:
        /*1234*/ 	.word	index@($__internal_30_$__cuda_sm70_shflsync_bfly_p)
        /*1238*/ 	.word	0x00000000


	//----- nvinfo : EIATTR_FRAME_SIZE
	.align		4
.L_786:
        /*123c*/ 	.byte	0x04, 0x11
        /*123e*/ 	.short	(.L_788 - .L_787)
	.align		4
.L_787:
        /*1240*/ 	.word	index@(_ZN10layer_norm13ln_fwd_kernelINS_13Kernel_traitsI6__halfS2_S2_S2_fjLj8192ELj1ELj1ELj8ELj16ENS_18Kernel_traits_baseILj8192ES2_S2_S2_S2_fjLj256EEEEELb1ELb1ELb1ELb0EEEvNS_9FwdParamsE)
        /*1244*/ 	.word	0x00000000


	//----- nvinfo : EIATTR_REGCOUNT
	.align		4
.L_788:
        /*1248*/ 	.byte	0x04, 0x2f
        /*124a*/ 	.short	(.L_790 - .L_789)
	.align		4
.L_789:
        /*124c*/ 	.word	index@(_ZN10layer_norm13ln_fwd_kernelINS_13Kernel_traitsI6__halfS2_S2_S2_fjLj8192ELj1ELj1ELj8ELj16ENS_18Kernel_traits_baseILj8192ES2_S2_S2_S2_fjLj256EEEEELb1ELb1ELb0ELb1EEEvNS_9FwdParamsE)
        /*1250*/ 	.word	0x00000080


	//----- nvinfo : EIATTR_FRAME_SIZE
	.align		4
.L_790:
        /*1254*/ 	.byte	0x04, 0x11
        /*1256*/ 	.short	(.L_792 - .L_791)
	.align		4
.L_791:
        /*1258*/ 	.word	index@($__internal_29_$__cuda_sm70_shflsync_bfly_p)
        /*125c*/ 	.word	0x00000000


	//----- nvinfo : EIATTR_FRAME_SIZE
	.align		4
.L_792:
        /*1260*/ 	.byte	0x04, 0x11
        /*1262*/ 	.short	(.L_794 - .L_793)
	.align		4
.L_793:
        /*1264*/ 	.word	index@(_ZN10layer_norm13ln_fwd_kernelINS_13Kernel_traitsI6__halfS2_S2_S2_fjLj8192ELj1ELj1ELj8ELj16ENS_18Kernel_traits_baseILj8192ES2_S2_S2_S2_fjLj256EEEEELb1ELb1ELb0ELb1EEEvNS_9FwdParamsE)
        /*1268*/ 	.word	0x00000010


	//----- nvinfo : EIATTR_REGCOUNT
	.align		4
.L_794:
        /*126c*/ 	.byte	0x04, 0x2f
        /*126e*/ 	.short	(.L_796 - .L_795)
	.align		4
.L_795:
        /*1270*/ 	.word	index@(_ZN10layer_norm13ln_fwd_kernelINS_13Kernel_traitsI6__halfS2_S2_S2_fjLj8192ELj1ELj1ELj8ELj16ENS_18Kernel_traits_baseILj8192ES2_S2_S2_S2_fjLj256EEEEELb1ELb1ELb0ELb0EEEvNS_9FwdParamsE)
        /*1274*/ 	.word	0x000000da


	//----- nvinfo : EIATTR_FRAME_SIZE
	.align		4
.L_796:
        /*1278*/ 	.byte	0x04, 0x11
        /*127a*/ 	.short	(.L_798 - .L_797)
	.align		4
.L_797:
        /*127c*/ 	.word	index@($__internal_28_$__cuda_sm70_shflsync_bfly_p)
        /*1280*/ 	.word	0x00000000


	//----- nvinfo : EIATTR_FRAME_SIZE
	.align		4
.L_798:
        /*1284*/ 	.byte	0x04, 0x11
        /*1286*/ 	.short	(.L_800 - .L_799)
	.align		4
.L_799:
        /*1288*/ 	.word	index@(_ZN10layer_norm13ln_fwd_kernelINS_13Kernel_traitsI6__halfS2_S2_S2_fjLj8192ELj1ELj1ELj8ELj16ENS_18Kernel_traits_baseILj8192ES2_S2_S2_S2_fjLj256EEEEELb1ELb1ELb0ELb0EEEvNS_9FwdParamsE)
        /*128c*/ 	.word	0x00000000


	//----- nvinfo : EIATTR_REGCOUNT
	.align		4
.L_800:
        /*1290*/ 	.byte	0x04, 0x2f
        /*1292*/ 	.short	(.L_802 - .L_801)
	.align		4
.L_801:
        /*1294*/ 	.word	index@(_ZN10layer_norm13ln_fwd_kernelINS_13Kernel_traitsI6__halfS2_S2_S2_fjLj8192ELj1ELj1ELj8ELj16ENS_18Kernel_traits_baseILj8192ES2_S2_S2_S2_fjLj256EEEEELb1ELb0ELb1ELb1EEEvNS_9FwdParamsE)
        /*1298*/ 	.word	0x0000007f


	//----- nvinfo : EIATTR_FRAME_SIZE
	.align		4
.L_802:
        /*129c*/ 	.byte	0x04, 0x11
        /*129e*/ 	.short	(.L_804 - .L_803)
	.align		4
.L_803:
        /*12a0*/ 	.word	index@($__internal_27_$__cuda_sm70_shflsync_bfly_p)
        /*12a4*/ 	.word	0x00000000


	//----- nvinfo : EIATTR_FRAME_SIZE
	.align		4
.L_804:
        /*12a8*/ 	.byte	0x04, 0x11
        /*12aa*/ 	.short	(.L_806 - .L_805)
	.align		4
.L_805:
        /*12ac*/ 	.word	index@(_ZN10layer_norm13ln_fwd_kernelINS_13Kernel_traitsI6__halfS2_S2_S2_fjLj8192ELj1ELj1ELj8ELj16ENS_18Kernel_traits_baseILj8192ES2_S2_S2_S2_fjLj256EEEEELb1ELb0ELb1ELb1EEEvNS_9FwdParamsE)
        /*12b0*/ 	.word	0x00000000


	//----- nvinfo : EIATTR_REGCOUNT
	.align		4
.L_806:
        /*12b4*/ 	.byte	0x04, 0x2f
        /*12b6*/ 	.short	(.L_808 - .L_807)
	.align		4
.L_807:
        /*12b8*/ 	.word	index@(_ZN10layer_norm13ln_fwd_kernelINS_13Kernel_traitsI6__halfS2_S2_S2_fjLj8192ELj1ELj1ELj8ELj16ENS_18Kernel_traits_baseILj8192ES2_S2_S2_S2_fjLj256EEEEELb1ELb0ELb1ELb0EEEvNS_9FwdParamsE)
        /*12bc*/ 	.word	0x000000b2


	//----- nvinfo : EIATTR_FRAME_SIZE
	.align		4
.L_808:
        /*12c0*/ 	.byte	0x04, 0x11
        /*12c2*/ 	.short	(.L_810 - .L_809)
	.align		4
.L_809:
        /*12c4*/ 	.word	index@($__internal_26_$__cuda_sm70_shflsync_bfly_p)
        /*12c8*/ 	.word	0x00000000


	//----- nvinfo : EIATTR_FRAME_SIZE
	.align		4
.L_810:
        /*12cc*/ 	.byte	0x04, 0x11
        /*12ce*/ 	.short	(.L_812 - .L_811)
	.align		4
.L_811:
        /*12d0*/ 	.word	index@(_ZN10layer_norm13ln_fwd_kernelINS_13Kernel_traitsI6__halfS2_S2_S2_fjLj8192ELj1ELj1ELj8ELj16ENS_18Kernel_traits_baseILj8192ES2_S2_S2_S2_fjLj256EEEEELb1ELb0ELb1ELb0EEEvNS_9FwdParamsE)
        /*12d4*/ 	.word	0x00000000


	//----- nvinfo : EIATTR_REGCOUNT
	.align		4
.L_812:
        /*12d8*/ 	.byte	0x04, 0x2f
        /*12da*/ 	.short	(.L_814 - .L_813)
	.align		4
.L_813:
        /*12dc*/ 	.word	index@(_ZN10layer_norm13ln_fwd_kernelINS_13Kernel_traitsI6__halfS2_S2_S2_fjLj8192ELj1ELj1ELj8ELj16ENS_18Kernel_traits_baseILj8192ES2_S2_S2_S2_fjLj256EEEEELb1ELb0ELb0ELb1EEEvNS_9FwdParamsE)
        /*12e0*/ 	.word	0x00000079


	//----- nvinfo : EIATTR_FRAME_SIZE
	.align		4
.L_814:
        /*12e4*/ 	.byte	0x04, 0x11
        /*12e6*/ 	.short	(.L_816 - .L_815)
	.align		4
.L_815:
        /*12e8*/ 	.word	index@($__internal_25_$__cuda_sm70_shflsync_bfly_p)
        /*12ec*/ 	.word	0x00000000


	//----- nvinfo : EIATTR_FRAME_SIZE
	.align		4
.L_816:
        /*12f0*/ 	.byte	0x04, 0x11
        /*12f2*/ 	.short	(.L_818 - .L_817)
	.align		4
.L_817:
        /*12f4*/ 	.word	index@(_ZN10layer_norm13ln_fwd_kernelINS_13Kernel_traitsI6__halfS2_S2_S2_fjLj8192ELj1ELj1ELj8ELj16ENS_18Kernel_traits_baseILj8192ES2_S2_S2_S2_fjLj256EEEEELb1ELb0ELb0ELb1EEEvNS_9FwdParamsE)
        /*12f8*/ 	.word	0x00000000


	//----- nvinfo : EIATTR_REGCOUNT
	.align		4
.L_818:
        /*12fc*/ 	.byte	0x04, 0x2f
        /*12fe*/ 	.short	(.L_820 - .L_819)
	.align		4
.L_819:
        /*1300*/ 	.word	index@(_ZN10layer_norm13ln_fwd_kernelINS_13Kernel_traitsI6__halfS2_S2_S2_fjLj8192ELj1ELj1ELj8ELj16ENS_18Kernel_traits_baseILj8192ES2_S2_S2_S2_fjLj256EEEEELb1ELb0ELb0ELb0EEEvNS_9FwdParamsE)
        /*1304*/ 	.word	0x00000080


	//----- nvinfo : EIATTR_FRAME_SIZE
	.align		4
.L_820:
        /*1308*/ 	.byte	0x04, 0x11
        /*130a*/ 	.short	(.L_822 - .L_821)
	.align		4
.L_821:
        /*130c*/ 	.word	index@($__internal_24_$__cuda_sm70_shflsync_bfly_p)
        /*1310*/ 	.word	0x00000000


	//----- nvinfo : EIATTR_FRAME_SIZE
	.align		4
.L_822:
        /*1314*/ 	.byte	0x04, 0x11
        /*1316*/ 	.short	(.L_824 - .L_823)
	.align		4
.L_823:
        /*1318*/ 	.word	index@(_ZN10layer_norm13ln_fwd_kernelINS_13Kernel_traitsI6__halfS2_S2_S2_fjLj8192ELj1ELj1ELj8ELj16ENS_18Kernel_traits_baseILj8192ES2_S2_S2_S2_fjLj256EEEEELb1ELb0ELb0ELb0EEEvNS_9FwdParamsE)
        /*131c*/ 	.word	0x00000018


	//----- nvinfo : EIATTR_REGCOUNT
	.align		4
.L_824:
        /*1320*/ 	.byte	0x04, 0x2f
        /*1322*/ 	.short	(.L_826 - .L_825)
	.align		4
.L_825:
        /*1324*/ 	.word	index@(_ZN10layer_norm13ln_fwd_kernelINS_13Kernel_traitsI6__halfS2_S2_S2_fjLj8192ELj1ELj1ELj8ELj16ENS_18Kernel_traits_baseILj8192ES2_S2_S2_S2_fjLj256EEEEELb0ELb1ELb1ELb1EEEvNS_9FwdParamsE)
        /*1328*/ 	.word	0x000000c2


	//----- nvinfo : EIATTR_FRAME_SIZE
	.align		4
.L_826:
        /*132c*/ 	.byte	0x04, 0x11
        /*132e*/ 	.short	(.L_828 - .L_827)
	.align		4
.L_827:
        /*1330*/ 	.word	index@($__internal_23_$__cuda_sm70_shflsync_bfly_p)
        /*1334*/ 	.word	0x00000000


	//----- nvinfo : EIATTR_FRAME_SIZE
	.align		4
.L_828:
        /*1338*/ 	.byte	0x04, 0x11
        /*133a*/ 	.short	(.L_830 - .L_829)
	.align		4
.L_829:
        /*133c*/ 	.word	index@(_ZN10layer_norm13ln_fwd_kernelINS_13Kernel_traitsI6__halfS2_S2_S2_fjLj8192ELj1ELj1ELj8ELj16ENS_18Kernel_traits_baseILj8192ES2_S2_S2_S2_fjLj256EEEEELb0ELb1ELb1ELb1EEEvNS_9FwdParamsE)
        /*1340*/ 	.word	0x00000000


	//----- nvinfo : EIATTR_REGCOUNT
	.align		4
.L_830:
        /*1344*/ 	.byte	0x04, 0x2f
        /*1346*/ 	.short	(.L_832 - .L_831)
	.align		4
.L_831:
        /*1348*/ 	.word	index@(_ZN10layer_norm13ln_fwd_kernelINS_13Kernel_traitsI6__halfS2_S2_S2_fjLj8192ELj1ELj1ELj8ELj16ENS_18Kernel_traits_baseILj8192ES2_S2_S2_S2_fjLj256EEEEELb0ELb1ELb1ELb0EEEvNS_9FwdParamsE)
        /*134c*/ 	.word	0x000000be


	//----- nvinfo : EIATTR_FRAME_SIZE
	.align		4
.L_832:
        /*1350*/ 	.byte	0x04, 0x11
        /*1352*/ 	.short	(.L_834 - .L_833)
	.align		4
.L_833:
        /*1354*/ 	.word	index@($__internal_22_$__cuda_sm70_shflsync_bfly_p)
        /*1358*/ 	.word	0x00000000


	//----- nvinfo : EIATTR_FRAME_SIZE
	.align		4
.L_834:
        /*135c*/ 	.byte	0x04, 0x11
        /*135e*/ 	.short	(.L_836 - .L_835)
	.align		4
.L_835:
        /*1360*/ 	.word	index@(_ZN10layer_norm13ln_fwd_kernelINS_13Kernel_traitsI6__halfS2_S2_S2_fjLj8192ELj1ELj1ELj8ELj16ENS_18Kernel_traits_baseILj8192ES2_S2_S2_S2_fjLj256EEEEELb0ELb1ELb1ELb0EEEvNS_9FwdParamsE)
        /*1364*/ 	.word	0x00000000


	//----- nvinfo : EIATTR_REGCOUNT
	.align		4
.L_836:
        /*1368*/ 	.byte	0x04, 0x2f
        /*136a*/ 	.short	(.L_838 - .L_837)
	.align		4
.L_837:
        /*136c*/ 	.word	index@(_ZN10layer_norm13ln_fwd_kernelINS_13Kernel_traitsI6__halfS2_S2_S2_fjLj8192ELj1ELj1ELj8ELj16ENS_18Kernel_traits_baseILj8192ES2_S2_S2_S2_fjLj256EEEEELb0ELb1ELb0ELb1EEEvNS_9FwdParamsE)
        /*1370*/ 	.word	0x000000ba


	//----- nvinfo : EIATTR_FRAME_SIZE
	.align		4
.L_838:
        /*1374*/ 	.byte	0x04, 0x11
        /*1376*/ 	.short	(.L_840 - .L_839)
	.align		4
.L_839:
        /*1378*/ 	.word	index@($__internal_21_$__cuda_sm70_shflsync_bfly_p)
        /*137c*/ 	.word	0x00000000


	//----- nvinfo : EIATTR_FRAME_SIZE
	.align		4
.L_840:
        /*1380*/ 	.byte	0x04, 0x11
        /*1382*/ 	.short	(.L_842 - .L_841)
	.align		4
.L_841:
        /*1384*/ 	.word	index@(_ZN10layer_norm13ln_fwd_kernelINS_13Kernel_traitsI6__halfS2_S2_S2_fjLj8192ELj1ELj1ELj8ELj16ENS_18Kernel_traits_baseILj8192ES2_S2_S2_S2_fjLj256EEEEELb0ELb1ELb0ELb1EEEvNS_9FwdParamsE)
        /*1388*/ 	.word	0x00000000


	//----- nvinfo : EIATTR_REGCOUNT
	.align		4
.L_842:
        /*138c*/ 	.byte	0x04, 0x2f
        /*138e*/ 	.short	(.L_844 - .L_843)
	.align		4
.L_843:
        /*1390*/ 	.word	index@(_ZN10layer_norm13ln_fwd_kernelINS_13Kernel_traitsI6__halfS2_S2_S2_fjLj8192ELj1ELj1ELj8ELj16ENS_18Kernel_traits_baseILj8192ES2_S2_S2_S2_fjLj256EEEEELb0ELb1ELb0ELb0EEEvNS_9FwdParamsE)
        /*1394*/ 	.word	0x000000bc


	//----- nvinfo : EIATTR_FRAME_SIZE
	.align		4
.L_844:
        /*1398*/ 	.byte	0x04, 0x11
        /*139a*/ 	.short	(.L_846 - .L_845)
	.align		4
.L_845:
        /*139c*/ 	.word	index@($__internal_20_$__cuda_sm70_shflsync_bfly_p)
        /*13a0*/ 	.word	0x00000000


	//----- nvinfo : EIATTR_FRAME_SIZE
	.align		4
.L_846:
        /*13a4*/ 	.byte	0x04, 0x11
        /*13a6*/ 	.short	(.L_848 - .L_847)
	.align		4
.L_847:
        /*13a8*/ 	.word	index@(_ZN10layer_norm13ln_fwd_kernelINS_13Kernel_traitsI6__halfS2_S2_S2_fjLj8192ELj1ELj1ELj8ELj16ENS_18Kernel_traits_baseILj8192ES2_S2_S2_S2_fjLj256EEEEELb0ELb1ELb0ELb0EEEvNS_9FwdParamsE)
        /*13ac*/ 	.word	0x00000000


	//----- nvinfo : EIATTR_REGCOUNT
	.align		4
.L_848:
        /*13b0*/ 	.byte	0x04, 0x2f
        /*13b2*/ 	.short	(.L_850 - .L_849)
	.align		4
.L_849:
        /*13b4*/ 	.word	index@(_ZN10layer_norm13ln_fwd_kernelINS_13Kernel_traitsI6__halfS2_S2_S2_fjLj8192ELj1ELj1ELj8ELj16ENS_18Kernel_traits_baseILj8192ES2_S2_S2_S2_fjLj256EEEEELb0ELb0ELb1ELb1EEEvNS_9FwdParamsE)
        /*13b8*/ 	.word	0x00000080


	//----- nvinfo : EIATTR_FRAME_SIZE
	.align		4
.L_850:
        /*13bc*/ 	.byte	0x04, 0x11
        /*13be*/ 	.short	(.L_852 - .L_851)
	.align		4
.L_851:
        /*13c0*/ 	.word	index@($__internal_19_$__cuda_sm70_shflsync_bfly_p)
        /*13c4*/ 	.word	0x00000000


	//----- nvinfo : EIATTR_FRAME_SIZE
	.align		4
.L_852:
        /*13c8*/ 	.byte	0x04, 0x11
        /*13ca*/ 	.short	(.L_854 - .L_853)
	.align		4
.L_853:
        /*13cc*/ 	.word	index@(_ZN10layer_norm13ln_fwd_kernelINS_13Kernel_traitsI6__halfS2_S2_S2_fjLj8192ELj1ELj1ELj8ELj16ENS_18Kernel_traits_baseILj8192ES2_S2_S2_S2_fjLj256EEEEELb0ELb0ELb1ELb1EEEvNS_9FwdParamsE)
        /*13d0*/ 	.word	0x00000000


	//----- nvinfo : EIATTR_REGCOUNT
	.align		4
.L_854:
        /*13d4*/ 	.byte	0x04, 0x2f
        /*13d6*/ 	.short	(.L_856 - .L_855)
	.align		4
.L_855:
        /*13d8*/ 	.word	index@(_ZN10layer_norm13ln_fwd_kernelINS_13Kernel_traitsI6__halfS2_S2_S2_fjLj8192ELj1ELj1ELj8ELj16ENS_18Kernel_traits_baseILj8192ES2_S2_S2_S2_fjLj256EEEEELb0ELb0ELb1ELb0EEEvNS_9FwdParamsE)
        /*13dc*/ 	.word	0x00000080


	//----- nvinfo : EIATTR_FRAME_SIZE
	.align		4
.L_856:
        /*13e0*/ 	.byte	0x04, 0x11
        /*13e2*/ 	.short	(.L_858 - .L_857)
	.align		4
.L_857:
        /*13e4*/ 	.word	index@($__internal_18_$__cuda_sm70_shflsync_bfly_p)
        /*13e8*/ 	.word	0x00000000


	//----- nvinfo : EIATTR_FRAME_SIZE
	.align		4
.L_858:
        /*13ec*/ 	.byte	0x04, 0x11
        /*13ee*/ 	.short	(.L_860 - .L_859)
	.align		4
.L_859:
        /*13f0*/ 	.word	index@(_ZN10layer_norm13ln_fwd_kernelINS_13Kernel_traitsI6__halfS2_S2_S2_fjLj8192ELj1ELj1ELj8ELj16ENS_18Kernel_traits_baseILj8192ES2_S2_S2_S2_fjLj256EEEEELb0ELb0ELb1ELb0EEEvNS_9FwdParamsE)
        /*13f4*/ 	.word	0x00000000


	//----- nvinfo : EIATTR_REGCOUNT
	.align		4
.L_860:
        /*13f8*/ 	.byte	0x04, 0x2f
        /*13fa*/ 	.short	(.L_862 - .L_861)
	.align		4
.L_861:
        /*13fc*/ 	.word	index@(_ZN10layer_norm13ln_fwd_kernelINS_13Kernel_traitsI6__halfS2_S2_S2_fjLj8192ELj1ELj1ELj8ELj16ENS_18Kernel_traits_baseILj8192ES2_S2_S2_S2_fjLj256EEEEELb0ELb0ELb0ELb1EEEvNS_9FwdParamsE)
        /*1400*/ 	.word	0x00000080


	//----- nvinfo : EIATTR_FRAME_SIZE
	.align		4
.L_862:
        /*1404*/ 	.byte	0x04, 0x11
        /*1406*/ 	.short	(.L_864 - .L_863)
	.align		4
.L_863:
        /*1408*/ 	.word	index@($__internal_17_$__cuda_sm70_shflsync_bfly_p)
        /*140c*/ 	.word	0x00000000


	//----- nvinfo : EIATTR_FRAME_SIZE
	.align		4
.L_864:
        /*1410*/ 	.byte	0x04, 0x11
        /*1412*/ 	.short	(.L_866 - .L_865)
	.align		4
.L_865:
        /*1414*/ 	.word	index@(_ZN10layer_norm13ln_fwd_kernelINS_13Kernel_traitsI6__halfS2_S2_S2_fjLj8192ELj1ELj1ELj8ELj16ENS_18Kernel_traits_baseILj8192ES2_S2_S2_S2_fjLj256EEEEELb0ELb0ELb0ELb1EEEvNS_9FwdParamsE)
        /*1418*/ 	.word	0x00000000


	//----- nvinfo : EIATTR_REGCOUNT
	.align		4
.L_866:
        /*141c*/ 	.byte	0x04, 0x2f
        /*141e*/ 	.short	(.L_868 - .L_867)
	.align		4
.L_867:
        /*1420*/ 	.word	index@(_ZN10layer_norm13ln_fwd_kernelINS_13Kernel_traitsI6__halfS2_S2_S2_fjLj8192ELj1ELj1ELj8ELj16ENS_18Kernel_traits_baseILj8192ES2_S2_S2_S2_fjLj256EEEEELb0ELb0ELb0ELb0EEEvNS_9FwdParamsE)
        /*1424*/ 	.word	0x00000080


	//----- nvinfo : EIATTR_FRAME_SIZE
	.align		4
.L_868:
        /*1428*/ 	.byte	0x04, 0x11
        /*142a*/ 	.short	(.L_870 - .L_869)
	.align		4
.L_869:
        /*142c*/ 	.word	index@($__internal_16_$__cuda_sm70_shflsync_bfly_p)
        /*1430*/ 	.word	0x00000000


	//----- nvinfo : EIATTR_FRAME_SIZE
	.align		4
.L_870:
        /*1434*/ 	.byte	0x04, 0x11
        /*1436*/ 	.short	(.L_872 - .L_871)
	.align		4
.L_871:
        /*1438*/ 	.word	index@(_ZN10layer_norm13ln_fwd_kernelINS_13Kernel_traitsI6__halfS2_S2_S2_fjLj8192ELj1ELj1ELj8ELj16ENS_18Kernel_traits_baseILj8192ES2_S2_S2_S2_fjLj256EEEEELb0ELb0ELb0ELb0EEEvNS_9FwdParamsE)
        /*143c*/ 	.word	0x00000000


	//----- nvinfo : EIATTR_REGCOUNT
	.align		4
.L_872:
        /*1440*/ 	.byte	0x04, 0x2f
        /*1442*/ 	.short	(.L_874 - .L_873)
	.align		4
.L_873:
        /*1444*/ 	.word	index@(_ZN10layer_norm13ln_fwd_kernelINS_13Kernel_traitsI13__nv_bfloat16S2_S2_S2_fjLj8192ELj1ELj1ELj8ELj16ENS_18Kernel_traits_baseILj8192ES2_S2_S2_S2_fjLj256EEEEELb1ELb1ELb1ELb1EEEvNS_9FwdParamsE)
        /*1448*/ 	.word	0x000000a2


	//----- nvinfo : EIATTR_FRAME_SIZE
	.align		4
.L_874:
        /*144c*/ 	.byte	0x04, 0x11
        /*144e*/ 	.short	(.L_876 - .L_875)
	.align		4
.L_875:
        /*1450*/ 	.word	index@($__internal_15_$__cuda_sm70_shflsync_bfly_p)
        /*1454*/ 	.word	0x00000000


	//----- nvinfo : EIATTR_FRAME_SIZE
	.align		4
.L_876:
        /*1458*/ 	.byte	0x04, 0x11
        /*145a*/ 	.short	(.L_878 - .L_877)
	.align		4
.L_877:
        /*145c*/ 	.word	index@(_ZN10layer_norm13ln_fwd_kernelINS_13Kernel_traitsI13__nv_bfloat16S2_S2_S2_fjLj8192ELj1ELj1ELj8ELj16ENS_18Kernel_traits_baseILj8192ES2_S2_S2_S2_fjLj256EEEEELb1ELb1ELb1ELb1EEEvNS_9FwdParamsE)
        /*1460*/ 	.word	0x00000000


	//----- nvinfo : EIATTR_REGCOUNT
	.align		4
.L_878:
        /*1464*/ 	.byte	0x04, 0x2f
        /*1466*/ 	.short	(.L_880 - .L_879)
	.align		4
.L_879:
        /*1468*/ 	.word	index@(_ZN10layer_norm13ln_fwd_kernelINS_13Kernel_traitsI13__nv_bfloat16S2_S2_S2_fjLj8192ELj1ELj1ELj8ELj16ENS_18Kernel_traits_baseILj8192ES2_S2_S2_S2_fjLj256EEEEELb1ELb1ELb1ELb0EEEvNS_9FwdParamsE)
        /*146c*/ 	.word	0x000000e2


	//----- nvinfo : EIATTR_FRAME_SIZE
	.align		4
.L_880:
        /*1470*/ 	.byte	0x04, 0x11
        /*1472*/ 	.short	(.L_882 - .L_881)
	.align		4
.L_881:
        /*1474*/ 	.word	index@($__internal_14_$__cuda_sm70_shflsync_bfly_p)
        /*1478*/ 	.word	0x00000000


	//----- nvinfo : EIATTR_FRAME_SIZE
	.align		4
.L_882:
        /*147c*/ 	.byte	0x04, 0x11
        /*147e*/ 	.short	(.L_884 - .L_883)
	.align		4
.L_883:
        /*1480*/ 	.word	index@(_ZN10layer_norm13ln_fwd_kernelINS_13Kernel_traitsI13__nv_bfloat16S2_S2_S2_fjLj8192ELj1ELj1ELj8ELj16ENS_18Kernel_traits_baseILj8192ES2_S2_S2_S2_fjLj256EEEEELb1ELb1ELb1ELb0EEEvNS_9FwdParamsE)
        /*1484*/ 	.word	0x00000000


	//----- nvinfo : EIATTR_REGCOUNT
	.align		4
.L_884:
        /*1488*/ 	.byte	0x04, 0x2f
        /*148a*/ 	.short	(.L_886 - .L_885)
	.align		4
.L_885:
        /*148c*/ 	.word	index@(_ZN10layer_norm13ln_fwd_kernelINS_13Kernel_traitsI13__nv_bfloat16S2_S2_S2_fjLj8192ELj1ELj1ELj8ELj16ENS_18Kernel_traits_baseILj8192ES2_S2_S2_S2_fjLj256EEEEELb1ELb1ELb0ELb1EEEvNS_9FwdParamsE)
        /*1490*/ 	.word	0x00000080


	//----- nvinfo : EIATTR_FRAME_SIZE
	.align		4
.L_886:
        /*1494*/ 	.byte	0x04, 0x11
        /*1496*/ 	.short	(.L_888 - .L_887)
	.align		4
.L_887:
        /*1498*/ 	.word	index@($__internal_13_$__cuda_sm70_shflsync_bfly_p)
        /*149c*/ 	.word	0x00000000


	//----- nvinfo : EIATTR_FRAME_SIZE
	.align		4
.L_888:
        /*14a0*/ 	.byte	0x04, 0x11
        /*14a2*/ 	.short	(.L_890 - .L_889)
	.align		4
.L_889:
        /*14a4*/ 	.word	index@(_ZN10layer_norm13ln_fwd_kernelINS_13Kernel_traitsI13__nv_bfloat16S2_S2_S2_fjLj8192ELj1ELj1ELj8ELj16ENS_18Kernel_traits_baseILj8192ES2_S2_S2_S2_fjLj256EEEEELb1ELb1ELb0ELb1EEEvNS_9FwdParamsE)
        /*14a8*/ 	.word	0x00000010


	//----- nvinfo : EIATTR_REGCOUNT
	.align		4
.L_890:
        /*14ac*/ 	.byte	0x04, 0x2f
        /*14ae*/ 	.short	(.L_892 - .L_891)
	.align		4
.L_891:
        /*14b0*/ 	.word	index@(_ZN10layer_norm13ln_fwd_kernelINS_13Kernel_traitsI13__nv_bfloat16S2_S2_S2_fjLj8192ELj1ELj1ELj8ELj16ENS_18Kernel_traits_baseILj8192ES2_S2_S2_S2_fjLj256EEEEELb1ELb1ELb0ELb0EEEvNS_9FwdParamsE)
        /*14b4*/ 	.word	0x000000d8


	//----- nvinfo : EIATTR_FRAME_SIZE
	.align		4
.L_892:
        /*14b8*/ 	.byte	0x04, 0x11
        /*14ba*/ 	.short	(.L_894 - .L_893)
	.align		4
.L_893:
        /*14bc*/ 	.word	index@($__internal_12_$__cuda_sm70_shflsync_bfly_p)
        /*14c0*/ 	.word	0x00000000


	//----- nvinfo : EIATTR_FRAME_SIZE
	.align		4
.L_894:
        /*14c4*/ 	.byte	0x04, 0x11
        /*14c6*/ 	.short	(.L_896 - .L_895)
	.align		4
.L_895:
        /*14c8*/ 	.word	index@(_ZN10layer_norm13ln_fwd_kernelINS_13Kernel_traitsI13__nv_bfloat16S2_S2_S2_fjLj8192ELj1ELj1ELj8ELj16ENS_18Kernel_traits_baseILj8192ES2_S2_S2_S2_fjLj256EEEEELb1ELb1ELb0ELb0EEEvNS_9FwdParamsE)
        /*14cc*/ 	.word	0x00000000


	//----- nvinfo : EIATTR_REGCOUNT
	.align		4
.L_896:
        /*14d0*/ 	.byte	0x04, 0x2f
        /*14d2*/ 	.short	(.L_898 - .L_897)
	.align		4
.L_897:
        /*14d4*/ 	.word	index@(_ZN10layer_norm13ln_fwd_kernelINS_13Kernel_traitsI13__nv_bfloat16S2_S2_S2_fjLj8192ELj1ELj1ELj8ELj16ENS_18Kernel_traits_baseILj8192ES2_S2_S2_S2_fjLj256EEEEELb1ELb0ELb1ELb1EEEvNS_9FwdParamsE)
        /*14d8*/ 	.word	0x0000007f


	//----- nvinfo : EIATTR_FRAME_SIZE
	.align		4
.L_898:
        /*14dc*/ 	.byte	0x04, 0x11
        /*14de*/ 	.short	(.L_900 - .L_899)
	.align		4
.L_899:
        /*14e0*/ 	.word	index@($__internal_11_$__cuda_sm70_shflsync_bfly_p)
        /*14e4*/ 	.word	0x00000000


	//----- nvinfo : EIATTR_FRAME_SIZE
	.align		4
.L_900:
        /*14e8*/ 	.byte	0x04, 0x11
        /*14ea*/ 	.short	(.L_902 - .L_901)
	.align		4
.L_901:
        /*14ec*/ 	.word	index@(_ZN10layer_norm13ln_fwd_kernelINS_13Kernel_traitsI13__nv_bfloat16S2_S2_S2_fjLj8192ELj1ELj1ELj8ELj16ENS_18Kernel_traits_baseILj8192ES2_S2_S2_S2_fjLj256EEEEELb1ELb0ELb1ELb1EEEvNS_9FwdParamsE)
        /*14f0*/ 	.word	0x00000000


	//----- nvinfo : EIATTR_REGCOUNT
	.align		4
.L_902:
        /*14f4*/ 	.byte	0x04, 0x2f
        /*14f6*/ 	.short	(.L_904 - .L_903)
	.align		4
.L_903:
        /*14f8*/ 	.word	index@(_ZN10layer_norm13ln_fwd_kernelINS_13Kernel_traitsI13__nv_bfloat16S2_S2_S2_fjLj8192ELj1ELj1ELj8ELj16ENS_18Kernel_traits_baseILj8192ES2_S2_S2_S2_fjLj256EEEEELb1ELb0ELb1ELb0EEEvNS_9FwdParamsE)
        /*14fc*/ 	.word	0x000000ac


	//----- nvinfo : EIATTR_FRAME_SIZE
	.align		4
.L_904:
        /*1500*/ 	.byte	0x04, 0x11
        /*1502*/ 	.short	(.L_906 - .L_905)
	.align		4
.L_905:
        /*1504*/ 	.word	index@($__internal_10_$__cuda_sm70_shflsync_bfly_p)
        /*1508*/ 	.word	0x00000000


	//----- nvinfo : EIATTR_FRAME_SIZE
	.align		4
.L_906:
        /*150c*/ 	.byte	0x04, 0x11
        /*150e*/ 	.short	(.L_908 - .L_907)
	.align		4
.L_907:
        /*1510*/ 	.word	index@(_ZN10layer_norm13ln_fwd_kernelINS_13Kernel_traitsI13__nv_bfloat16S2_S2_S2_fjLj8192ELj1ELj1ELj8ELj16ENS_18Kernel_traits_baseILj8192ES2_S2_S2_S2_fjLj256EEEEELb1ELb0ELb1ELb0EEEvNS_9FwdParamsE)
        /*1514*/ 	.word	0x00000000


	//----- nvinfo : EIATTR_REGCOUNT
	.align		4
.L_908:
        /*1518*/ 	.byte	0x04, 0x2f
        /*151a*/ 	.short	(.L_910 - .L_909)
	.align		4
.L_909:
        /*151c*/ 	.word	index@(_ZN10layer_norm13ln_fwd_kernelINS_13Kernel_traitsI13__nv_bfloat16S2_S2_S2_fjLj8192ELj1ELj1ELj8ELj16ENS_18Kernel_traits_baseILj8192ES2_S2_S2_S2_fjLj256EEEEELb1ELb0ELb0ELb1EEEvNS_9FwdParamsE)
        /*1520*/ 	.word	0x00000079


	//----- nvinfo : EIATTR_FRAME_SIZE
	.align		4
.L_910:
        /*1524*/ 	.byte	0x04, 0x11
        /*1526*/ 	.short	(.L_912 - .L_911)
	.align		4
.L_911:
        /*1528*/ 	.word	index@($__internal_9_$__cuda_sm70_shflsync_bfly_p)
        /*152c*/ 	.word	0x00000000


	//----- nvinfo : EIATTR_FRAME_SIZE
	.align		4
.L_912:
        /*1530*/ 	.byte	0x04, 0x11
        /*1532*/ 	.short	(.L_914 - .L_913)
	.align		4
.L_913:
        /*1534*/ 	.word	index@(_ZN10layer_norm13ln_fwd_kernelINS_13Kernel_traitsI13__nv_bfloat16S2_S2_S2_fjLj8192ELj1ELj1ELj8ELj16ENS_18Kernel_traits_baseILj8192ES2_S2_S2_S2_fjLj256EEEEELb1ELb0ELb0ELb1EEEvNS_9FwdParamsE)
        /*1538*/ 	.word	0x00000000


	//----- nvinfo : EIATTR_REGCOUNT
	.align		4
.L_914:
        /*153c*/ 	.byte	0x04, 0x2f
        /*153e*/ 	.short	(.L_916 - .L_915)
	.align		4
.L_915:
        /*1540*/ 	.word	index@(_ZN10layer_norm13ln_fwd_kernelINS_13Kernel_traitsI13__nv_bfloat16S2_S2_S2_fjLj8192ELj1ELj1ELj8ELj16ENS_18Kernel_traits_baseILj8192ES2_S2_S2_S2_fjLj256EEEEELb1ELb0ELb0ELb0EEEvNS_9FwdParamsE)
        /*1544*/ 	.word	0x00000088


	//----- nvinfo : EIATTR_FRAME_SIZE
	.align		4
.L_916:
        /*1548*/ 	.byte	0x04, 0x11
        /*154a*/ 	.short	(.L_918 - .L_917)
	.align		4
.L_917:
        /*154c*/ 	.word	index@($__internal_8_$__cuda_sm70_shflsync_bfly_p)
        /*1550*/ 	.word	0x00000000


	//----- nvinfo : EIATTR_FRAME_SIZE
	.align		4
.L_918:
        /*1554*/ 	.byte	0x04, 0x11
        /*1556*/ 	.short	(.L_920 - .L_919)
	.align		4
.L_919:
        /*1558*/ 	.word	index@(_ZN10layer_norm13ln_fwd_kernelINS_13Kernel_traitsI13__nv_bfloat16S2_S2_S2_fjLj8192ELj1ELj1ELj8ELj16ENS_18Kernel_traits_baseILj8192ES2_S2_S2_S2_fjLj256EEEEELb1ELb0ELb0ELb0EEEvNS_9FwdParamsE)
        /*155c*/ 	.word	0x00000000


	//----- nvinfo : EIATTR_REGCOUNT
	.align		4
.L_920:
        /*1560*/ 	.byte	0x04, 0x2f
        /*1562*/ 	.short	(.L_922 - .L_921)
	.align		4
.L_921:
        /*1564*/ 	.word	index@(_ZN10layer_norm13ln_fwd_kernelINS_13Kernel_traitsI13__nv_bfloat16S2_S2_S2_fjLj8192ELj1ELj1ELj8ELj16ENS_18Kernel_traits_baseILj8192ES2_S2_S2_S2_fjLj256EEEEELb0ELb1ELb1ELb1EEEvNS_9FwdParamsE)
        /*1568*/ 	.word	0x000000c2


	//----- nvinfo : EIATTR_FRAME_SIZE
	.align		4
.L_922:
        /*156c*/ 	.byte	0x04, 0x11
        /*156e*/ 	.short	(.L_924 - .L_923)
	.align		4
.L_923:
        /*1570*/ 	.word	index@($__internal_7_$__cuda_sm70_shflsync_bfly_p)
        /*1574*/ 	.word	0x00000000


	//----- nvinfo : EIATTR_FRAME_SIZE
	.align		4
.L_924:
        /*1578*/ 	.byte	0x04, 0x11
        /*157a*/ 	.short	(.L_926 - .L_925)
	.align		4
.L_925:
        /*157c*/ 	.word	index@(_ZN10layer_norm13ln_fwd_kernelINS_13Kernel_traitsI13__nv_bfloat16S2_S2_S2_fjLj8192ELj1ELj1ELj8ELj16ENS_18Kernel_traits_baseILj8192ES2_S2_S2_S2_fjLj256EEEEELb0ELb1ELb1ELb1EEEvNS_9FwdParamsE)
        /*1580*/ 	.word	0x00000000


	//----- nvinfo : EIATTR_REGCOUNT
	.align		4
.L_926:
        /*1584*/ 	.byte	0x04, 0x2f
        /*1586*/ 	.short	(.L_928 - .L_927)
	.align		4
.L_927:
        /*1588*/ 	.word	index@(_ZN10layer_norm13ln_fwd_kernelINS_13Kernel_traitsI13__nv_bfloat16S2_S2_S2_fjLj8192ELj1ELj1ELj8ELj16ENS_18Kernel_traits_baseILj8192ES2_S2_S2_S2_fjLj256EEEEELb0ELb1ELb1ELb0EEEvNS_9FwdParamsE)
        /*158c*/ 	.word	0x000000be


	//----- nvinfo : EIATTR_FRAME_SIZE
	.align		4
.L_928:
        /*1590*/ 	.byte	0x04, 0x11
        /*1592*/ 	.short	(.L_930 - .L_929)
	.align		4
.L_929:
        /*1594*/ 	.word	index@($__internal_6_$__cuda_sm70_shflsync_bfly_p)
        /*1598*/ 	.word	0x00000000


	//----- nvinfo : EIATTR_FRAME_SIZE
	.align		4
.L_930:
        /*159c*/ 	.byte	0x04, 0x11
        /*159e*/ 	.short	(.L_932 - .L_931)
	.align		4
.L_931:
        /*15a0*/ 	.word	index@(_ZN10layer_norm13ln_fwd_kernelINS_13Kernel_traitsI13__nv_bfloat16S2_S2_S2_fjLj8192ELj1ELj1ELj8ELj16ENS_18Kernel_traits_baseILj8192ES2_S2_S2_S2_fjLj256EEEEELb0ELb1ELb1ELb0EEEvNS_9FwdParamsE)
        /*15a4*/ 	.word	0x00000000


	//----- nvinfo : EIATTR_REGCOUNT
	.align		4
.L_932:
        /*15a8*/ 	.byte	0x04, 0x2f
        /*15aa*/ 	.short	(.L_934 - .L_933)
	.align		4
.L_933:
        /*15ac*/ 	.word	index@(_ZN10layer_norm13ln_fwd_kernelINS_13Kernel_traitsI13__nv_bfloat16S2_S2_S2_fjLj8192ELj1ELj1ELj8ELj16ENS_18Kernel_traits_baseILj8192ES2_S2_S2_S2_fjLj256EEEEELb0ELb1ELb0ELb1EEEvNS_9FwdParamsE)
        /*15b0*/ 	.word	0x000000b8


	//----- nvinfo : EIATTR_FRAME_SIZE
	.align		4
.L_934:
        /*15b4*/ 	.byte	0x04, 0x11
        /*15b6*/ 	.short	(.L_936 - .L_935)
	.align		4
.L_935:
        /*15b8*/ 	.word	index@($__internal_5_$__cuda_sm70_shflsync_bfly_p)
        /*15bc*/ 	.word	0x00000000


	//----- nvinfo : EIATTR_FRAME_SIZE
	.align		4
.L_936:
        /*15c0*/ 	.byte	0x04, 0x11
        /*15c2*/ 	.short	(.L_938 - .L_937)
	.align		4
.L_937:
        /*15c4*/ 	.word	index@(_ZN10layer_norm13ln_fwd_kernelINS_13Kernel_traitsI13__nv_bfloat16S2_S2_S2_fjLj8192ELj1ELj1ELj8ELj16ENS_18Kernel_traits_baseILj8192ES2_S2_S2_S2_fjLj256EEEEELb0ELb1ELb0ELb1EEEvNS_9FwdParamsE)
        /*15c8*/ 	.word	0x00000000


	//----- nvinfo : EIATTR_REGCOUNT
	.align		4
.L_938:
        /*15cc*/ 	.byte	0x04, 0x2f
        /*15ce*/ 	.short	(.L_940 - .L_939)
	.align		4
.L_939:
        /*15d0*/ 	.word	index@(_ZN10layer_norm13ln_fwd_kernelINS_13Kernel_traitsI13__nv_bfloat16S2_S2_S2_fjLj8192ELj1ELj1ELj8ELj16ENS_18Kernel_traits_baseILj8192ES2_S2_S2_S2_fjLj256EEEEELb0ELb1ELb0ELb0EEEvNS_9FwdParamsE)
        /*15d4*/ 	.word	0x000000bc


	//----- nvinfo : EIATTR_FRAME_SIZE
	.align		4
.L_940:
        /*15d8*/ 	.byte	0x04, 0x11
        /*15da*/ 	.short	(.L_942 - .L_941)
	.align		4
.L_941:
        /*15dc*/ 	.word	index@($__internal_4_$__cuda_sm70_shflsync_bfly_p)
        /*15e0*/ 	.word	0x00000000


	//----- nvinfo : EIATTR_FRAME_SIZE
	.align		4
.L_942:
        /*15e4*/ 	.byte	0x04, 0x11
        /*15e6*/ 	.short	(.L_944 - .L_943)
	.align		4
.L_943:
        /*15e8*/ 	.word	index@(_ZN10layer_norm13ln_fwd_kernelINS_13Kernel_traitsI13__nv_bfloat16S2_S2_S2_fjLj8192ELj1ELj1ELj8ELj16ENS_18Kernel_traits_baseILj8192ES2_S2_S2_S2_fjLj256EEEEELb0ELb1ELb0ELb0EEEvNS_9FwdParamsE)
        /*15ec*/ 	.word	0x00000000


	//----- nvinfo : EIATTR_REGCOUNT
	.align		4
.L_944:
        /*15f0*/ 	.byte	0x04, 0x2f
        /*15f2*/ 	.short	(.L_946 - .L_945)
	.align		4
.L_945:
        /*15f4*/ 	.word	index@(_ZN10layer_norm13ln_fwd_kernelINS_13Kernel_traitsI13__nv_bfloat16S2_S2_S2_fjLj8192ELj1ELj1ELj8ELj16ENS_18Kernel_traits_baseILj8192ES2_S2_S2_S2_fjLj256EEEEELb0ELb0ELb1ELb1EEEvNS_9FwdParamsE)
        /*15f8*/ 	.word	0x00000080


	//----- nvinfo : EIATTR_FRAME_SIZE
	.align		4
.L_946:
        /*15fc*/ 	.byte	0x04, 0x11
        /*15fe*/ 	.short	(.L_948 - .L_947)
	.align		4
.L_947:
        /*1600*/ 	.word	index@($__internal_3_$__cuda_sm70_shflsync_bfly_p)
        /*1604*/ 	.word	0x00000000


	//----- nvinfo : EIATTR_FRAME_SIZE
	.align		4
.L_948:
        /*1608*/ 	.byte	0x04, 0x11
        /*160a*/ 	.short	(.L_950 - .L_949)
	.align		4
.L_949:
        /*160c*/ 	.word	index@(_ZN10layer_norm13ln_fwd_kernelINS_13Kernel_traitsI13__nv_bfloat16S2_S2_S2_fjLj8192ELj1ELj1ELj8ELj16ENS_18Kernel_traits_baseILj8192ES2_S2_S2_S2_fjLj256EEEEELb0ELb0ELb1ELb1EEEvNS_9FwdParamsE)
        /*1610*/ 	.word	0x00000000


	//----- nvinfo : EIATTR_REGCOUNT
	.align		4
.L_950:
        /*1614*/ 	.byte	0x04, 0x2f
        /*1616*/ 	.short	(.L_952 - .L_951)
	.align		4
.L_951:
        /*1618*/ 	.word	index@(_ZN10layer_norm13ln_fwd_kernelINS_13Kernel_traitsI13__nv_bfloat16S2_S2_S2_fjLj8192ELj1ELj1ELj8ELj16ENS_18Kernel_traits_baseILj8192ES2_S2_S2_S2_fjLj256EEEEELb0ELb0ELb1ELb0EEEvNS_9FwdParamsE)
        /*161c*/ 	.word	0x00000080


	//----- nvinfo : EIATTR_FRAME_SIZE
	.align		4
.L_952:
        /*1620*/ 	.byte	0x04, 0x11
        /*1622*/ 	.short	(.L_954 - .L_953)
	.align		4
.L_953:
        /*1624*/ 	.word	index@($__internal_2_$__cuda_sm70_shflsync_bfly_p)
        /*1628*/ 	.word	0x00000000


	//----- nvinfo : EIATTR_FRAME_SIZE
	.align		4
.L_954:
        /*162c*/ 	.byte	0x04, 0x11
        /*162e*/ 	.short	(.L_956 - .L_955)
	.align		4
.L_955:
        /*1630*/ 	.word	index@(_ZN10layer_norm13ln_fwd_kernelINS_13Kernel_traitsI13__nv_bfloat16S2_S2_S2_fjLj8192ELj1ELj1ELj8ELj16ENS_18Kernel_traits_baseILj8192ES2_S2_S2_S2_fjLj256EEEEELb0ELb0ELb1ELb0EEEvNS_9FwdParamsE)
        /*1634*/ 	.word	0x00000000


	//----- nvinfo : EIATTR_REGCOUNT
	.align		4
.L_956:
        /*1638*/ 	.byte	0x04, 0x2f
        /*163a*/ 	.short	(.L_958 - .L_957)
	.align		4
.L_957:
        /*163c*/ 	.word	index@(_ZN10layer_norm13ln_fwd_kernelINS_13Kernel_traitsI13__nv_bfloat16S2_S2_S2_fjLj8192ELj1ELj1ELj8ELj16ENS_18Kernel_traits_baseILj8192ES2_S2_S2_S2_fjLj256EEEEELb0ELb0ELb0ELb1EEEvNS_9FwdParamsE)
        /*1640*/ 	.word	0x00000080


	//----- nvinfo : EIATTR_FRAME_SIZE
	.align		4
.L_958:
        /*1644*/ 	.byte	0x04, 0x11
        /*1646*/ 	.short	(.L_960 - .L_959)
	.align		4
.L_959:
        /*1648*/ 	.word	index@($__internal_1_$__cuda_sm70_shflsync_bfly_p)
        /*164c*/ 	.word	0x00000000


	//----- nvinfo : EIATTR_FRAME_SIZE
	.align		4
.L_960:
        /*1650*/ 	.byte	0x04, 0x11
        /*1652*/ 	.short	(.L_962 - .L_961)
	.align		4
.L_961:
        /*1654*/ 	.word	index@(_ZN10layer_norm13ln_fwd_kernelINS_13Kernel_traitsI13__nv_bfloat16S2_S2_S2_fjLj8192ELj1ELj1ELj8ELj16ENS_18Kernel_traits_baseILj8192ES2_S2_S2_S2_fjLj256EEEEELb0ELb0ELb0ELb1EEEvNS_9FwdParamsE)
        /*1658*/ 	.word	0x00000000


	//----- nvinfo : EIATTR_REGCOUNT
	.align		4
.L_962:
        /*165c*/ 	.byte	0x04, 0x2f
        /*165e*/ 	.short	(.L_964 - .L_963)
	.align		4
.L_963:
        /*1660*/ 	.word	index@(_ZN10layer_norm13ln_fwd_kernelINS_13Kernel_traitsI13__nv_bfloat16S2_S2_S2_fjLj8192ELj1ELj1ELj8ELj16ENS_18Kernel_traits_baseILj8192ES2_S2_S2_S2_fjLj256EEEEELb0ELb0ELb0ELb0EEEvNS_9FwdParamsE)
        /*1664*/ 	.word	0x00000080


	//----- nvinfo : EIATTR_FRAME_SIZE
	.align		4
.L_964:
        /*1668*/ 	.byte	0x04, 0x11
        /*166a*/ 	.short	(.L_966 - .L_965)
	.align		4
.L_965:
        /*166c*/ 	.word	index@($__internal_0_$__cuda_sm70_shflsync_bfly_p)
        /*1670*/ 	.word	0x00000000


	//----- nvinfo : EIATTR_FRAME_SIZE
	.align		4
.L_966:
        /*1674*/ 	.byte	0x04, 0x11
        /*1676*/ 	.short	(.L_968 - .L_967)
	.align		4
.L_967:
        /*1678*/ 	.word	index@(_ZN10layer_norm13ln_fwd_kernelINS_13Kernel_traitsI13__nv_bfloat16S2_S2_S2_fjLj8192ELj1ELj1ELj8ELj16ENS_18Kernel_traits_baseILj8192ES2_S2_S2_S2_fjLj256EEEEELb0ELb0ELb0ELb0EEEvNS_9FwdParamsE)
        /*167c*/ 	.word	0x00000000


	//----- nvinfo : EIATTR_MIN_STACK_SIZE
	.align		4
.L_968:
        /*1680*/ 	.byte	0x04, 0x12
        /*1682*/ 	.short	(.L_970 - .L_969)
	.align		4
.L_969:
        /*1684*/ 	.word	index@(_ZN10layer_norm13ln_fwd_kernelINS_13Kernel_traitsI13__nv_bfloat16S2_S2_S2_fjLj8192ELj1ELj1ELj8ELj16ENS_18Kernel_traits_baseILj8192ES2_S2_S2_S2_fjLj256EEEEELb0ELb0ELb0ELb0EEEvNS_9FwdParamsE)
        /*1688*/ 	.word	0x00000000


	//----- nvinfo : EIATTR_MIN_STACK_SIZE
	.align		4
.L_970:
        /*168c*/ 	.byte	0x04, 0x12
        /*168e*/ 	.short	(.L_972 - .L_971)
	.align		4
.L_971:
        /*1690*/ 	.word	index@(_ZN10layer_norm13ln_fwd_kernelINS_13Kernel_traitsI13__nv_bfloat16S2_S2_S2_fjLj8192ELj1ELj1ELj8ELj16ENS_18Kernel_traits_baseILj8192ES2_S2_S2_S2_fjLj256EEEEELb0ELb0ELb0ELb1EEEvNS_9FwdParamsE)
        /*1694*/ 	.word	0x00000000


	//----- nvinfo : EIATTR_MIN_STACK_SIZE
	.align		4
.L_972:
        /*1698*/ 	.byte	0x04, 0x12
        /*169a*/ 	.short	(.L_974 - .L_973)
	.align		4
.L_973:
        /*169c*/ 	.word	index@(_ZN10layer_norm13ln_fwd_kernelINS_13Kernel_traitsI13__nv_bfloat16S2_S2_S2_fjLj8192ELj1ELj1ELj8ELj16ENS_18Kernel_traits_baseILj8192ES2_S2_S2_S2_fjLj256EEEEELb0ELb0ELb1ELb0EEEvNS_9FwdParamsE)
        /*16a0*/ 	.word	0x00000000


	//----- nvinfo : EIATTR_MIN_STACK_SIZE
	.align		4
.L_974:
        /*16a4*/ 	.byte	0x04, 0x12
        /*16a6*/ 	.short	(.L_976 - .L_975)
	.align		4
.L_975:
        /*16a8*/ 	.word	index@(_ZN10layer_norm13ln_fwd_kernelINS_13Kernel_traitsI13__nv_bfloat16S2_S2_S2_fjLj8192ELj1ELj1ELj8ELj16ENS_18Kernel_traits_baseILj8192ES2_S2_S2_S2_fjLj256EEEEELb0ELb0ELb1ELb1EEEvNS_9FwdParamsE)
        /*16ac*/ 	.word	0x00000000


	//----- nvinfo : EIATTR_MIN_STACK_SIZE
	.align		4
.L_976:
        /*16b0*/ 	.byte	0x04, 0x12
        /*16b2*/ 	.short	(.L_978 - .L_977)
	.align		4
.L_977:
        /*16b4*/ 	.word	index@(_ZN10layer_norm13ln_fwd_kernelINS_13Kernel_traitsI13__nv_bfloat16S2_S2_S2_fjLj8192ELj1ELj1ELj8ELj16ENS_18Kernel_traits_baseILj8192ES2_S2_S2_S2_fjLj256EEEEELb0ELb1ELb0ELb0EEEvNS_9FwdParamsE)
        /*16b8*/ 	.word	0x00000000


	//----- nvinfo : EIATTR_MIN_STACK_SIZE
	.align		4
.L_978:
        /*16bc*/ 	.byte	0x04, 0x12
        /*16be*/ 	.short	(.L_980 - .L_979)
	.align		4
.L_979:
        /*16c0*/ 	.word	index@(_ZN10layer_norm13ln_fwd_kernelINS_13Kernel_traitsI13__nv_bfloat16S2_S2_S2_fjLj8192ELj1ELj1ELj8ELj16ENS_18Kernel_traits_baseILj8192ES2_S2_S2_S2_fjLj256EEEEELb0ELb1ELb0ELb1EEEvNS_9FwdParamsE)
        /*16c4*/ 	.word	0x00000000


	//----- nvinfo : EIATTR_MIN_STACK_SIZE
	.align		4
.L_980:
        /*16c8*/ 	.byte	0x04, 0x12
        /*16ca*/ 	.short	(.L_982 - .L_981)
	.align		4
.L_981:
        /*16cc*/ 	.word	index@(_ZN10layer_norm13ln_fwd_kernelINS_13Kernel_traitsI13__nv_bfloat16S2_S2_S2_fjLj8192ELj1ELj1ELj8ELj16ENS_18Kernel_traits_baseILj8192ES2_S2_S2_S2_fjLj256EEEEELb0ELb1ELb1ELb0EEEvNS_9FwdParamsE)
        /*16d0*/ 	.word	0x00000000


	//----- nvinfo : EIATTR_MIN_STACK_SIZE
	.align		4
.L_982:
        /*16d4*/ 	.byte	0x04, 0x12
        /*16d6*/ 	.short	(.L_984 - .L_983)
	.align		4
.L_983:
        /*16d8*/ 	.word	index@(_ZN10layer_norm13ln_fwd_kernelINS_13Kernel_traitsI13__nv_bfloat16S2_S2_S2_fjLj8192ELj1ELj1ELj8ELj16ENS_18Kernel_traits_baseILj8192ES2_S2_S2_S2_fjLj256EEEEELb0ELb1ELb1ELb1EEEvNS_9FwdParamsE)
        /*16dc*/ 	.word	0x00000000


	//----- nvinfo : EIATTR_MIN_STACK_SIZE
	.align		4
.L_984:
        /*16e0*/ 	.byte	0x04, 0x12
        /*16e2*/ 	.short	(.L_986 - .L_985)
	.align		4
.L_985:
        /*16e4*/ 	.word	index@(_ZN10layer_norm13ln_fwd_kernelINS_13Kernel_traitsI13__nv_bfloat16S2_S2_S2_fjLj8192ELj1ELj1ELj8ELj16ENS_18Kernel_traits_baseILj8192ES2_S2_S2_S2_fjLj256EEEEELb1ELb0ELb0ELb0EEEvNS_9FwdParamsE)
        /*16e8*/ 	.word	0x00000000


	//----- nvinfo : EIATTR_MIN_STACK_SIZE
	.align		4
.L_986:
        /*16ec*/ 	.byte	0x04, 0x12
        /*16ee*/ 	.short	(.L_988 - .L_987)
	.align		4
.L_987:
        /*16f0*/ 	.word	index@(_ZN10layer_norm13ln_fwd_kernelINS_13Kernel_traitsI13__nv_bfloat16S2_S2_S2_fjLj8192ELj1ELj1ELj8ELj16ENS_18Kernel_traits_baseILj8192ES2_S2_S2_S2_fjLj256EEEEELb1ELb0ELb0ELb1EEEvNS_9FwdParamsE)
        /*16f4*/ 	.word	0x00000000


	//----- nvinfo : EIATTR_MIN_STACK_SIZE
	.align		4
.L_988:
        /*16f8*/ 	.byte	0x04, 0x12
        /*16fa*/ 	.short	(.L_990 - .L_989)
	.align		4
.L_989:
        /*16fc*/ 	.word	index@(_ZN10layer_norm13ln_fwd_kernelINS_13Kernel_traitsI13__nv_bfloat16S2_S2_S2_fjLj8192ELj1ELj1ELj8ELj16ENS_18Kernel_traits_baseILj8192ES2_S2_S2_S2_fjLj256EEEEELb1ELb0ELb1ELb0EEEvNS_9FwdParamsE)
        /*1700*/ 	.word	0x00000000


	//----- nvinfo : EIATTR_MIN_STACK_SIZE
	.align		4
.L_990:
        /*1704*/ 	.byte	0x04, 0x12
        /*1706*/ 	.short	(.L_992 - .L_991)
	.align		4
.L_991:
        /*1708*/ 	.word	index@(_ZN10layer_norm13ln_fwd_kernelINS_13Kernel_traitsI13__nv_bfloat16S2_S2_S2_fjLj8192ELj1ELj1ELj8ELj16ENS_18Kernel_traits_baseILj8192ES2_S2_S2_S2_fjLj256EEEEELb1ELb0ELb1ELb1EEEvNS_9FwdParamsE)
        /*170c*/ 	.word	0x00000000


	//----- nvinfo : EIATTR_MIN_STACK_SIZE
	.align		4
.L_992:
        /*1710*/ 	.byte	0x04, 0x12
        /*1712*/ 	.short	(.L_994 - .L_993)
	.align		4
.L_993:
        /*1714*/ 	.word	index@(_ZN10layer_norm13ln_fwd_kernelINS_13Kernel_traitsI13__nv_bfloat16S2_S2_S2_fjLj8192ELj1ELj1ELj8ELj16ENS_18Kernel_traits_baseILj8192ES2_S2_S2_S2_fjLj256EEEEELb1ELb1ELb0ELb0EEEvNS_9FwdParamsE)
        /*1718*/ 	.word	0x00000000


	//----- nvinfo : EIATTR_MIN_STACK_SIZE
	.align		4
.L_994:
        /*171c*/ 	.byte	0x04, 0x12
        /*171e*/ 	.short	(.L_996 - .L_995)
	.align		4
.L_995:
        /*1720*/ 	.word	index@(_ZN10layer_norm13ln_fwd_kernelINS_13Kernel_traitsI13__nv_bfloat16S2_S2_S2_fjLj8192ELj1ELj1ELj8ELj16ENS_18Kernel_traits_baseILj8192ES2_S2_S2_S2_fjLj256EEEEELb1ELb1ELb0ELb1EEEvNS_9FwdParamsE)
        /*1724*/ 	.word	0x00000010


	//----- nvinfo : EIATTR_MIN_STACK_SIZE
	.align		4
.L_996:
        /*1728*/ 	.byte	0x04, 0x12
        /*172a*/ 	.short	(.L_998 - .L_997)
	.align		4
.L_997:
        /*172c*/ 	.word	index@(_ZN10layer_norm13ln_fwd_kernelINS_13Kernel_traitsI13__nv_bfloat16S2_S2_S2_fjLj8192ELj1ELj1ELj8ELj16ENS_18Kernel_traits_baseILj8192ES2_S2_S2_S2_fjLj256EEEEELb1ELb1ELb1ELb0EEEvNS_9FwdParamsE)
        /*1730*/ 	.word	0x00000000


	//----- nvinfo : EIATTR_MIN_STACK_SIZE
	.align		4
.L_998:
        /*1734*/ 	.byte	0x04, 0x12
        /*1736*/ 	.short	(.L_1000 - .L_999)
	.align		4
.L_999:
        /*1738*/ 	.word	index@(_ZN10layer_norm13ln_fwd_kernelINS_13Kernel_traitsI13__nv_bfloat16S2_S2_S2_fjLj8192ELj1ELj1ELj8ELj16ENS_18Kernel_traits_baseILj8192ES2_S2_S2_S2_fjLj256EEEEELb1ELb1ELb1ELb1EEEvNS_9FwdParamsE)
        /*173c*/ 	.word	0x00000000


	//----- nvinfo : EIATTR_MIN_STACK_SIZE
	.align		4
.L_1000:
        /*1740*/ 	.byte	0x04, 0x12
        /*1742*/ 	.short	(.L_1002 - .L_1001)
	.align		4
.L_1001:
        /*1744*/ 	.word	index@(_ZN10layer_norm13ln_fwd_kernelINS_13Kernel_traitsI6__halfS2_S2_S2_fjLj8192ELj1ELj1ELj8ELj16ENS_18Kernel_traits_baseILj8192ES2_S2_S2_S2_fjLj256EEEEELb0ELb0ELb0ELb0EEEvNS_9FwdParamsE)
        /*1748*/ 	.word	0x00000000


	//----- nvinfo : EIATTR_MIN_STACK_SIZE
	.align		4
.L_1002:
        /*174c*/ 	.byte	0x04, 0x12
        /*174e*/ 	.short	(.L_1004 - .L_1003)
	.align		4
.L_1003:
        /*1750*/ 	.word	index@(_ZN10layer_norm13ln_fwd_kernelINS_13Kernel_traitsI6__halfS2_S2_S2_fjLj8192ELj1ELj1ELj8ELj16ENS_18Kernel_traits_baseILj8192ES2_S2_S2_S2_fjLj256EEEEELb0ELb0ELb0ELb1EEEvNS_9FwdParamsE)
        /*1754*/ 	.word	0x00000000


	//----- nvinfo : EIATTR_MIN_STACK_SIZE
	.align		4
.L_1004:
        /*1758*/ 	.byte	0x04, 0x12
        /*175a*/ 	.short	(.L_1006 - .L_1005)
	.align		4
.L_1005:
        /*175c*/ 	.word	index@(_ZN10layer_norm13ln_fwd_kernelINS_13Kernel_traitsI6__halfS2_S2_S2_fjLj8192ELj1ELj1ELj8ELj16ENS_18Kernel_traits_baseILj8192ES2_S2_S2_S2_fjLj256EEEEELb0ELb0ELb1ELb0EEEvNS_9FwdParamsE)
        /*1760*/ 	.word	0x00000000


	//----- nvinfo : EIATTR_MIN_STACK_SIZE
	.align		4
.L_1006:
        /*1764*/ 	.byte	0x04, 0x12
        /*1766*/ 	.short	(.L_1008 - .L_1007)
	.align		4
.L_1007:
        /*1768*/ 	.word	index@(_ZN10layer_norm13ln_fwd_kernelINS_13Kernel_traitsI6__halfS2_S2_S2_fjLj8192ELj1ELj1ELj8ELj16ENS_18Kernel_traits_baseILj8192ES2_S2_S2_S2_fjLj256EEEEELb0ELb0ELb1ELb1EEEvNS_9FwdParamsE)
        /*176c*/ 	.word	0x00000000


	//----- nvinfo : EIATTR_MIN_STACK_SIZE
	.align		4
.L_1008:
        /*1770*/ 	.byte	0x04, 0x12
        /*1772*/ 	.short	(.L_1010 - .L_1009)
	.align		4
.L_1009:
        /*1774*/ 	.word	index@(_ZN10layer_norm13ln_fwd_kernelINS_13Kernel_traitsI6__halfS2_S2_S2_fjLj8192ELj1ELj1ELj8ELj16ENS_18Kernel_traits_baseILj8192ES2_S2_S2_S2_fjLj256EEEEELb0ELb1ELb0ELb0EEEvNS_9FwdParamsE)
        /*1778*/ 	.word	0x00000000


	//----- nvinfo : EIATTR_MIN_STACK_SIZE
	.align		4
.L_1010:
        /*177c*/ 	.byte	0x04, 0x12
        /*177e*/ 	.short	(.L_1012 - .L_1011)
	.align		4
.L_1011:
        /*1780*/ 	.word	index@(_ZN10layer_norm13ln_fwd_kernelINS_13Kernel_traitsI6__halfS2_S2_S2_fjLj8192ELj1ELj1ELj8ELj16ENS_18Kernel_traits_baseILj8192ES2_S2_S2_S2_fjLj256EEEEELb0ELb1ELb0ELb1EEEvNS_9FwdParamsE)
        /*1784*/ 	.word	0x00000000


	//----- nvinfo : EIATTR_MIN_STACK_SIZE
	.align		4
.L_1012:
        /*1788*/ 	.byte	0x04, 0x12
        /*178a*/ 	.short	(.L_1014 - .L_1013)
	.align		4
.L_1013:
        /*178c*/ 	.word	index@(_ZN10layer_norm13ln_fwd_kernelINS_13Kernel_traitsI6__halfS2_S2_S2_fjLj8192ELj1ELj1ELj8ELj16ENS_18Kernel_traits_baseILj8192ES2_S2_S2_S2_fjLj256EEEEELb0ELb1ELb1ELb0EEEvNS_9FwdParamsE)
        /*1790*/ 	.word	0x00000000


	//----- nvinfo : EIATTR_MIN_STACK_SIZE
	.align		4
.L_1014:
        /*1794*/ 	.byte	0x04, 0x12
        /*1796*/ 	.short	(.L_1016 - .L_1015)
	.align		4
.L_1015:
        /*1798*/ 	.word	index@(_ZN10layer_norm13ln_fwd_kernelINS_13Kernel_traitsI6__halfS2_S2_S2_fjLj8192ELj1ELj1ELj8ELj16ENS_18Kernel_traits_baseILj8192ES2_S2_S2_S2_fjLj256EEEEELb0ELb1ELb1ELb1EEEvNS_9FwdParamsE)
        /*179c*/ 	.word	0x00000000


	//----- nvinfo : EIATTR_MIN_STACK_SIZE
	.align		4
.L_1016:
        /*17a0*/ 	.byte	0x04, 0x12
        /*17a2*/ 	.short	(.L_1018 - .L_1017)
	.align		4
.L_1017:
        /*17a4*/ 	.word	index@(_ZN10layer_norm13ln_fwd_kernelINS_13Kernel_traitsI6__halfS2_S2_S2_fjLj8192ELj1ELj1ELj8ELj16ENS_18Kernel_traits_baseILj8192ES2_S2_S2_S2_fjLj256EEEEELb1ELb0ELb0ELb0EEEvNS_9FwdParamsE)
        /*17a8*/ 	.word	0x00000018


	//----- nvinfo : EIATTR_MIN_STACK_SIZE
	.align		4
.L_1018:
        /*17ac*/ 	.byte	0x04, 0x12
        /*17ae*/ 	.short	(.L_1020 - .L_1019)
	.align		4
.L_1019:
        /*17b0*/ 	.word	index@(_ZN10layer_norm13ln_fwd_kernelINS_13Kernel_traitsI6__halfS2_S2_S2_fjLj8192ELj1ELj1ELj8ELj16ENS_18Kernel_traits_baseILj8192ES2_S2_S2_S2_fjLj256EEEEELb1ELb0ELb0ELb1EEEvNS_9FwdParamsE)
        /*17b4*/ 	.word	0x00000000


	//----- nvinfo : EIATTR_MIN_STACK_SIZE
	.align		4
.L_1020:
        /*17b8*/ 	.byte	0x04, 0x12
        /*17ba*/ 	.short	(.L_1022 - .L_1021)
	.align		4
.L_1021:
        /*17bc*/ 	.word	index@(_ZN10layer_norm13ln_fwd_kernelINS_13Kernel_traitsI6__halfS2_S2_S2_fjLj8192ELj1ELj1ELj8ELj16ENS_18Kernel_traits_baseILj8192ES2_S2_S2_S2_fjLj256EEEEELb1ELb0ELb1ELb0EEEvNS_9FwdParamsE)
        /*17c0*/ 	.word	0x00000000


	//----- nvinfo : EIATTR_MIN_STACK_SIZE
	.align		4
.L_1022:
        /*17c4*/ 	.byte	0x04, 0x12
        /*17c6*/ 	.short	(.L_1024 - .L_1023)
	.align		4
.L_1023:
        /*17c8*/ 	.word	index@(_ZN10layer_norm13ln_fwd_kernelINS_13Kernel_traitsI6__halfS2_S2_S2_fjLj8192ELj1ELj1ELj8ELj16ENS_18Kernel_traits_baseILj8192ES2_S2_S2_S2_fjLj256EEEEELb1ELb0ELb1ELb1EEEvNS_9FwdParamsE)
        /*17cc*/ 	.word	0x00000000


	//----- nvinfo : EIATTR_MIN_STACK_SIZE
	.align		4
.L_1024:
        /*17d0*/ 	.byte	0x04, 0x12
        /*17d2*/ 	.short	(.L_1026 - .L_1025)
	.align		4
.L_1025:
        /*17d4*/ 	.word	index@(_ZN10layer_norm13ln_fwd_kernelINS_13Kernel_traitsI6__halfS2_S2_S2_fjLj8192ELj1ELj1ELj8ELj16ENS_18Kernel_traits_baseILj8192ES2_S2_S2_S2_fjLj256EEEEELb1ELb1ELb0ELb0EEEvNS_9FwdParamsE)
        /*17d8*/ 	.word	0x00000000


	//----- nvinfo : EIATTR_MIN_STACK_SIZE
	.align		4
.L_1026:
        /*17dc*/ 	.byte	0x04, 0x12
        /*17de*/ 	.short	(.L_1028 - .L_1027)
	.align		4
.L_1027:
        /*17e0*/ 	.word	index@(_ZN10layer_norm13ln_fwd_kernelINS_13Kernel_traitsI6__halfS2_S2_S2_fjLj8192ELj1ELj1ELj8ELj16ENS_18Kernel_traits_baseILj8192ES2_S2_S2_S2_fjLj256EEEEELb1ELb1ELb0ELb1EEEvNS_9FwdParamsE)
        /*17e4*/ 	.word	0x00000010


	//----- nvinfo : EIATTR_MIN_STACK_SIZE
	.align		4
.L_1028:
        /*17e8*/ 	.byte	0x04, 0x12
        /*17ea*/ 	.short	(.L_1030 - .L_1029)
	.align		4
.L_1029:
        /*17ec*/ 	.word	index@(_ZN10layer_norm13ln_fwd_kernelINS_13Kernel_traitsI6__halfS2_S2_S2_fjLj8192ELj1ELj1ELj8ELj16ENS_18Kernel_traits_baseILj8192ES2_S2_S2_S2_fjLj256EEEEELb1ELb1ELb1ELb0EEEvNS_9FwdParamsE)
        /*17f0*/ 	.word	0x00000000


	//----- nvinfo : EIATTR_MIN_STACK_SIZE
	.align		4
.L_1030:
        /*17f4*/ 	.byte	0x04, 0x12
        /*17f6*/ 	.short	(.L_1032 - .L_1031)
	.align		4
.L_1031:
        /*17f8*/ 	.word	index@(_ZN10layer_norm13ln_fwd_kernelINS_13Kernel_traitsI6__halfS2_S2_S2_fjLj8192ELj1ELj1ELj8ELj16ENS_18Kernel_traits_baseILj8192ES2_S2_S2_S2_fjLj256EEEEELb1ELb1ELb1ELb1EEEvNS_9FwdParamsE)
        /*17fc*/ 	.word	0x00000000


	//----- nvinfo : EIATTR_MIN_STACK_SIZE
	.align		4
.L_1032:
        /*1800*/ 	.byte	0x04, 0x12
        /*1802*/ 	.short	(.L_1034 - .L_1033)
	.align		4
.L_1033:
        /*1804*/ 	.word	index@(_ZN10layer_norm13ln_fwd_kernelINS_13Kernel_traitsIf13__nv_bfloat16S2_S2_fjLj8192ELj1ELj1ELj8ELj16ENS_18Kernel_traits_baseILj8192EfS2_S2_S2_fjLj256EEEEELb0ELb0ELb0ELb0EEEvNS_9FwdParamsE)
        /*1808*/ 	.word	0x00000000


	//----- nvinfo : EIATTR_MIN_STACK_SIZE
	.align		4
.L_1034:
        /*180c*/ 	.byte	0x04, 0x12
        /*180e*/ 	.short	(.L_1036 - .L_1035)
	.align		4
.L_1035:
        /*1810*/ 	.word	index@(_ZN10layer_norm13ln_fwd_kernelINS_13Kernel_traitsIf13__nv_bfloat16S2_S2_fjLj8192ELj1ELj1ELj8ELj16ENS_18Kernel_traits_baseILj8192EfS2_S2_S2_fjLj256EEEEELb0ELb0ELb0ELb1EEEvNS_9FwdParamsE)
        /*1814*/ 	.word	0x00000000


	//----- nvinfo : EIATTR_MIN_STACK_SIZE
	.align		4
.L_1036:
        /*1818*/ 	.byte	0x04, 0x12
        /*181a*/ 	.short	(.L_1038 - .L_1037)
	.align		4
.L_1037:
        /*181c*/ 	.word	index@(_ZN10layer_norm13ln_fwd_kernelINS_13Kernel_traitsIf13__nv_bfloat16S2_S2_fjLj8192ELj1ELj1ELj8ELj16ENS_18Kernel_traits_baseILj8192EfS2_S2_S2_fjLj256EEEEELb0ELb0ELb1ELb0EEEvNS_9FwdParamsE)
        /*1820*/ 	.word	0x00000000


	//----- nvinfo : EIATTR_MIN_STACK_SIZE
	.align		4
.L_1038:
        /*1824*/ 	.byte	0x04, 0x12
        /*1826*/ 	.short	(.L_1040 - .L_1039)
	.align		4
.L_1039:
        /*1828*/ 	.word	index@(_ZN10layer_norm13ln_fwd_kernelINS_13Kernel_traitsIf13__nv_bfloat16S2_S2_fjLj8192ELj1ELj1ELj8ELj16ENS_18Kernel_traits_baseILj8192EfS2_S2_S2_fjLj256EEEEELb0ELb0ELb1ELb1EEEvNS_9FwdParamsE)
        /*182c*/ 	.word	0x00000000


	//----- nvinfo : EIATTR_MIN_STACK_SIZE
	.align		4
.L_1040:
        /*1830*/ 	.byte	0x04, 0x12
        /*1832*/ 	.short	(.L_1042 - .L_1041)
	.align		4
.L_1041:
        /*1834*/ 	.word	index@(_ZN10layer_norm13ln_fwd_kernelINS_13Kernel_traitsIf13__nv_bfloat16S2_S2_fjLj8192ELj1ELj1ELj8ELj16ENS_18Kernel_traits_baseILj8192EfS2_S2_S2_fjLj256EEEEELb0ELb1ELb0ELb0EEEvNS_9FwdParamsE)
        /*1838*/ 	.word	0x00000000


	//----- nvinfo : EIATTR_MIN_STACK_SIZE
	.align		4
.L_1042:
        /*183c*/ 	.byte	0x04, 0x12
        /*183e*/ 	.short	(.L_1044 - .L_1043)
	.align		4
.L_1043:
        /*1840*/ 	.word	index@(_ZN10layer_norm13ln_fwd_kernelINS_13Kernel_traitsIf13__nv_bfloat16S2_S2_fjLj8192ELj1ELj1ELj8ELj16ENS_18Kernel_traits_baseILj8192EfS2_S2_S2_fjLj256EEEEELb0ELb1ELb0ELb1EEEvNS_9FwdParamsE)
        /*1844*/ 	.word	0x00000000


	//----- nvinfo : EIATTR_MIN_STACK_SIZE
	.align		4
.L_1044:
        /*1848*/ 	.byte	0x04, 0x12
        /*184a*/ 	.short	(.L_1046 - .L_1045)
	.align		4
.L_1045:
        /*184c*/ 	.word	index@(_ZN10layer_norm13ln_fwd_kernelINS_13Kernel_traitsIf13__nv_bfloat16S2_S2_fjLj8192ELj1ELj1ELj8ELj16ENS_18Kernel_traits_baseILj8192EfS2_S2_S2_fjLj256EEEEELb0ELb1ELb1ELb0EEEvNS_9FwdParamsE)
        /*1850*/ 	.word	0x00000000


	//----- nvinfo : EIATTR_MIN_STACK_SIZE
	.align		4
.L_1046:
        /*1854*/ 	.byte	0x04, 0x12
        /*1856*/ 	.short	(.L_1048 - .L_1047)
	.align		4
.L_1047:
        /*1858*/ 	.word	index@(_ZN10layer_norm13ln_fwd_kernelINS_13Kernel_traitsIf13__nv_bfloat16S2_S2_fjLj8192ELj1ELj1ELj8ELj16ENS_18Kernel_traits_baseILj8192EfS2_S2_S2_fjLj256EEEEELb0ELb1ELb1ELb1EEEvNS_9FwdParamsE)
        /*185c*/ 	.word	0x00000000


	//----- nvinfo : EIATTR_MIN_STACK_SIZE
	.align		4
.L_1048:
        /*1860*/ 	.byte	0x04, 0x12
        /*1862*/ 	.short	(.L_1050 - .L_1049)
	.align		4
.L_1049:
        /*1864*/ 	.word	index@(_ZN10layer_norm13ln_fwd_kernelINS_13Kernel_traitsIf13__nv_bfloat16S2_S2_fjLj8192ELj1ELj1ELj8ELj16ENS_18Kernel_traits_baseILj8192EfS2_S2_S2_fjLj256EEEEELb1ELb0ELb0ELb0EEEvNS_9FwdParamsE)
        /*1868*/ 	.word	0x00000000


	//----- nvinfo : EIATTR_MIN_STACK_SIZE
	.align		4
.L_1050:
        /*186c*/ 	.byte	0x04, 0x12
        /*186e*/ 	.short	(.L_1052 - .L_1051)
	.align		4
.L_1051:
        /*1870*/ 	.word	index@(_ZN10layer_norm13ln_fwd_kernelINS_13Kernel_traitsIf13__nv_bfloat16S2_S2_fjLj8192ELj1ELj1ELj8ELj16ENS_18Kernel_traits_baseILj8192EfS2_S2_S2_fjLj256EEEEELb1ELb0ELb0ELb1EEEvNS_9FwdParamsE)
        /*1874*/ 	.word	0x00000000


	//----- nvinfo : EIATTR_MIN_STACK_SIZE
	.align		4
.L_1052:
        /*1878*/ 	.byte	0x04, 0x12
        /*187a*/ 	.short	(.L_1054 - .L_1053)
	.align		4
.L_1053:
        /*187c*/ 	.word	index@(_ZN10layer_norm13ln_fwd_kernelINS_13Kernel_traitsIf13__nv_bfloat16S2_S2_fjLj8192ELj1ELj1ELj8ELj16ENS_18Kernel_traits_baseILj8192EfS2_S2_S2_fjLj256EEEEELb1ELb0ELb1ELb0EEEvNS_9FwdParamsE)
        /*1880*/ 	.word	0x00000000


	//----- nvinfo : EIATTR_MIN_STACK_SIZE
	.align		4
.L_1054:
        /*1884*/ 	.byte	0x04, 0x12
        /*1886*/ 	.short	(.L_1056 - .L_1055)
	.align		4
.L_1055:
        /*1888*/ 	.word	index@(_ZN10layer_norm13ln_fwd_kernelINS_13Kernel_traitsIf13__nv_bfloat16S2_S2_fjLj8192ELj1ELj1ELj8ELj16ENS_18Kernel_traits_baseILj8192EfS2_S2_S2_fjLj256EEEEELb1ELb0ELb1ELb1EEEvNS_9FwdParamsE)
        /*188c*/ 	.word	0x00000000


	//----- nvinfo : EIATTR_MIN_STACK_SIZE
	.align		4
.L_1056:
        /*1890*/ 	.byte	0x04, 0x12
        /*1892*/ 	.short	(.L_1058 - .L_1057)
	.align		4
.L_1057:
        /*1894*/ 	.word	index@(_ZN10layer_norm13ln_fwd_kernelINS_13Kernel_traitsIf13__nv_bfloat16S2_S2_fjLj8192ELj1ELj1ELj8ELj16ENS_18Kernel_traits_baseILj8192EfS2_S2_S2_fjLj256EEEEELb1ELb1ELb0ELb0EEEvNS_9FwdParamsE)
        /*1898*/ 	.word	0x00000000


	//----- nvinfo : EIATTR_MIN_STACK_SIZE
	.align		4
.L_1058:
        /*189c*/ 	.byte	0x04, 0x12
        /*189e*/ 	.short	(.L_1060 - .L_1059)
	.align		4
.L_1059:
        /*18a0*/ 	.word	index@(_ZN10layer_norm13ln_fwd_kernelINS_13Kernel_traitsIf13__nv_bfloat16S2_S2_fjLj8192ELj1ELj1ELj8ELj16ENS_18Kernel_traits_baseILj8192EfS2_S2_S2_fjLj256EEEEELb1ELb1ELb0ELb1EEEvNS_9FwdParamsE)
        /*18a4*/ 	.word	0x00000000


	//----- nvinfo : EIATTR_MIN_STACK_SIZE
	.align		4
.L_1060:
        /*18a8*/ 	.byte	0x04, 0x12
        /*18aa*/ 	.short	(.L_1062 - .L_1061)
	.align		4
.L_1061:
        /*18ac*/ 	.word	index@(_ZN10layer_norm13ln_fwd_kernelINS_13Kernel_traitsIf13__nv_bfloat16S2_S2_fjLj8192ELj1ELj1ELj8ELj16ENS_18Kernel_traits_baseILj8192EfS2_S2_S2_fjLj256EEEEELb1ELb1ELb1ELb0EEEvNS_9FwdParamsE)
        /*18b0*/ 	.word	0x00000000


	//----- nvinfo : EIATTR_MIN_STACK_SIZE
	.align		4
.L_1062:
        /*18b4*/ 	.byte	0x04, 0x12
        /*18b6*/ 	.short	(.L_1064 - .L_1063)
	.align		4
.L_1063:
        /*18b8*/ 	.word	index@(_ZN10layer_norm13ln_fwd_kernelINS_13Kernel_traitsIf13__nv_bfloat16S2_S2_fjLj8192ELj1ELj1ELj8ELj16ENS_18Kernel_traits_baseILj8192EfS2_S2_S2_fjLj256EEEEELb1ELb1ELb1ELb1EEEvNS_9FwdParamsE)
        /*18bc*/ 	.word	0x00000000


	//----- nvinfo : EIATTR_MIN_STACK_SIZE
	.align		4
.L_1064:
        /*18c0*/ 	.byte	0x04, 0x12
        /*18c2*/ 	.short	(.L_1066 - .L_1065)
	.align		4
.L_1065:
        /*18c4*/ 	.word	index@(_ZN10layer_norm13ln_fwd_kernelINS_13Kernel_traitsI13__nv_bfloat16S2_fS2_fjLj8192ELj1ELj1ELj8ELj16ENS_18Kernel_traits_baseILj8192ES2_S2_fS2_fjLj256EEEEELb0ELb0ELb0ELb0EEEvNS_9FwdParamsE)
        /*18c8*/ 	.word	0x00000000


	//----- nvinfo : EIATTR_MIN_STACK_SIZE
	.align		4
.L_1066:
        /*18cc*/ 	.byte	0x04, 0x12
        /*18ce*/ 	.short	(.L_1068 - .L_1067)
	.align		4
.L_1067:
        /*18d0*/ 	.word	index@(_ZN10layer_norm13ln_fwd_kernelINS_13Kernel_traitsI13__nv_bfloat16S2_fS2_fjLj8192ELj1ELj1ELj8ELj16ENS_18Kernel_traits_baseILj8192ES2_S2_fS2_fjLj256EEEEELb0ELb0ELb0ELb1EEEvNS_9FwdParamsE)
        /*18d4*/ 	.word	0x00000000


	//----- nvinfo : EIATTR_MIN_STACK_SIZE
	.align		4
.L_1068:
        /*18d8*/ 	.byte	0x04, 0x12
        /*18da*/ 	.short	(.L_1070 - .L_1069)
	.align		4
.L_1069:
        /*18dc*/ 	.word	index@(_ZN10layer_norm13ln_fwd_kernelINS_13Kernel_traitsI13__nv_bfloat16S2_fS2_fjLj8192ELj1ELj1ELj8ELj16ENS_18Kernel_traits_baseILj8192ES2_S2_fS2_fjLj256EEEEELb0ELb0ELb1ELb0EEEvNS_9FwdParamsE)
        /*18e0*/ 	.word	0x00000000


	//----- nvinfo : EIATTR_MIN_STACK_SIZE
	.align		4
.L_1070:
        /*18e4*/ 	.byte	0x04, 0x12
        /*18e6*/ 	.short	(.L_1072 - .L_1071)
	.align		4
.L_1071:
        /*18e8*/ 	.word	index@(_ZN10layer_norm13ln_fwd_kernelINS_13Kernel_traitsI13__nv_bfloat16S2_fS2_fjLj8192ELj1ELj1ELj8ELj16ENS_18Kernel_traits_baseILj8192ES2_S2_fS2_fjLj256EEEEELb0ELb0ELb1ELb1EEEvNS_9FwdParamsE)
        /*18ec*/ 	.word	0x00000000


	//----- nvinfo : EIATTR_MIN_STACK_SIZE
	.align		4
.L_1072:
        /*18f0*/ 	.byte	0x04, 0x12
        /*18f2*/ 	.short	(.L_1074 - .L_1073)
	.align		4
.L_1073:
        /*18f4*/ 	.word	index@(_ZN10layer_norm13ln_fwd_kernelINS_13Kernel_traitsI13__nv_bfloat16S2_fS2_fjLj8192ELj1ELj1ELj8ELj16ENS_18Kernel_traits_baseILj8192ES2_S2_fS2_fjLj256EEEEELb0ELb1ELb0ELb0EEEvNS_9FwdParamsE)
        /*18f8*/ 	.word	0x00000000


	//----- nvinfo : EIATTR_MIN_STACK_SIZE
	.align		4
.L_1074:
        /*18fc*/ 	.byte	0x04, 0x12
        /*18fe*/ 	.short	(.L_1076 - .L_1075)
	.align		4
.L_1075:
        /*1900*/ 	.word	index@(_ZN10layer_norm13ln_fwd_kernelINS_13Kernel_traitsI13__nv_bfloat16S2_fS2_fjLj8192ELj1ELj1ELj8ELj16ENS_18Kernel_traits_baseILj8192ES2_S2_fS2_fjLj256EEEEELb0ELb1ELb0ELb1EEEvNS_9FwdParamsE)
        /*1904*/ 	.word	0x00000000


	//----- nvinfo : EIATTR_MIN_STACK_SIZE
	.align		4
.L_1076:
        /*1908*/ 	.byte	0x04, 0x12
        /*190a*/ 	.short	(.L_1078 - .L_1077)
	.align		4
.L_1077:
        /*190c*/ 	.word	index@(_ZN10layer_norm13ln_fwd_kernelINS_13Kernel_traitsI13__nv_bfloat16S2_fS2_fjLj8192ELj1ELj1ELj8ELj16ENS_18Kernel_traits_baseILj8192ES2_S2_fS2_fjLj256EEEEELb0ELb1ELb1ELb0EEEvNS_9FwdParamsE)
        /*1910*/ 	.word	0x00000000


	//----- nvinfo : EIATTR_MIN_STACK_SIZE
	.align		4
.L_1078:
        /*1914*/ 	.byte	0x04, 0x12
        /*1916*/ 	.short	(.L_1080 - .L_1079)
	.align		4
.L_1079:
        /*1918*/ 	.word	index@(_ZN10layer_norm13ln_fwd_kernelINS_13Kernel_traitsI13__nv_bfloat16S2_fS2_fjLj8192ELj1ELj1ELj8ELj16ENS_18Kernel_traits_baseILj8192ES2_S2_fS2_fjLj256EEEEELb0ELb1ELb1ELb1EEEvNS_9FwdParamsE)
        /*191c*/ 	.word	0x00000000


	//----- nvinfo : EIATTR_MIN_STACK_SIZE
	.align		4
.L_1080:
        /*1920*/ 	.byte	0x04, 0x12
        /*1922*/ 	.short	(.L_1082 - .L_1081)
	.align		4
.L_1081:
        /*1924*/ 	.word	index@(_ZN10layer_norm13ln_fwd_kernelINS_13Kernel_traitsI13__nv_bfloat16S2_fS2_fjLj8192ELj1ELj1ELj8ELj16ENS_18Kernel_traits_baseILj8192ES2_S2_fS2_fjLj256EEEEELb1ELb0ELb0ELb0EEEvNS_9FwdParamsE)
        /*1928*/ 	.word	0x00000000


	//----- nvinfo : EIATTR_MIN_STACK_SIZE
	.align		4
.L_1082:
        /*192c*/ 	.byte	0x04, 0x12
        /*192e*/ 	.short	(.L_1084 - .L_1083)
	.align		4
.L_1083:
        /*1930*/ 	.word	index@(_ZN10layer_norm13ln_fwd_kernelINS_13Kernel_traitsI13__nv_bfloat16S2_fS2_fjLj8192ELj1ELj1ELj8ELj16ENS_18Kernel_traits_baseILj8192ES2_S2_fS2_fjLj256EEEEELb1ELb0ELb0ELb1EEEvNS_9FwdParamsE)
        /*1934*/ 	.word	0x00000000


	//----- nvinfo : EIATTR_MIN_STACK_SIZE
	.align		4
.L_1084:
        /*1938*/ 	.byte	0x04, 0x12
        /*193a*/ 	.short	(.L_1086 - .L_1085)
	.align		4
.L_1085:
        /*193c*/ 	.word	index@(_ZN10layer_norm13ln_fwd_kernelINS_13Kernel_traitsI13__nv_bfloat16S2_fS2_fjLj8192ELj1ELj1ELj8ELj16ENS_18Kernel_traits_baseILj8192ES2_S2_fS2_fjLj256EEEEELb1ELb0ELb1ELb0EEEvNS_9FwdParamsE)
        /*1940*/ 	.word	0x00000000


	//----- nvinfo : EIATTR_MIN_STACK_SIZE
	.align		4
.L_1086:
        /*1944*/ 	.byte	0x04, 0x12
        /*1946*/ 	.short	(.L_1088 - .L_1087)
	.align		4
.L_1087:
        /*1948*/ 	.word	index@(_ZN10layer_norm13ln_fwd_kernelINS_13Kernel_traitsI13__nv_bfloat16S2_fS2_fjLj8192ELj1ELj1ELj8ELj16ENS_18Kernel_traits_baseILj8192ES2_S2_fS2_fjLj256EEEEELb1ELb0ELb1ELb1EEEvNS_9FwdParamsE)
        /*194c*/ 	.word	0x00000000


	//----- nvinfo : EIATTR_MIN_STACK_SIZE
	.align		4
.L_1088:
        /*1950*/ 	.byte	0x04, 0x12
        /*1952*/ 	.short	(.L_1090 - .L_1089)
	.align		4
.L_1089:
        /*1954*/ 	.word	index@(_ZN10layer_norm13ln_fwd_kernelINS_13Kernel_traitsI13__nv_bfloat16S2_fS2_fjLj8192ELj1ELj1ELj8ELj16ENS_18Kernel_traits_baseILj8192ES2_S2_fS2_fjLj256EEEEELb1ELb1ELb0ELb0EEEvNS_9FwdParamsE)
        /*1958*/ 	.word	0x00000000


	//----- nvinfo : EIATTR_MIN_STACK_SIZE
	.align		4
.L_1090:
        /*195c*/ 	.byte	0x04, 0x12
        /*195e*/ 	.short	(.L_1092 - .L_1091)
	.align		4
.L_1091:
        /*1960*/ 	.word	index@(_ZN10layer_norm13ln_fwd_kernelINS_13Kernel_traitsI13__nv_bfloat16S2_fS2_fjLj8192ELj1ELj1ELj8ELj16ENS_18Kernel_traits_baseILj8192ES2_S2_fS2_fjLj256EEEEELb1ELb1ELb0ELb1EEEvNS_9FwdParamsE)
        /*1964*/ 	.word	0x00000000


	//----- nvinfo : EIATTR_MIN_STACK_SIZE
	.align		4
.L_1092:
        /*1968*/ 	.byte	0x04, 0x12
        /*196a*/ 	.short	(.L_1094 - .L_1093)
	.align		4
.L_1093:
        /*196c*/ 	.word	index@(_ZN10layer_norm13ln_fwd_kernelINS_13Kernel_traitsI13__nv_bfloat16S2_fS2_fjLj8192ELj1ELj1ELj8ELj16ENS_18Kernel_traits_baseILj8192ES2_S2_fS2_fjLj256EEEEELb1ELb1ELb1ELb0EEEvNS_9FwdParamsE)
        /*1970*/ 	.word	0x00000000


	//----- nvinfo : EIATTR_MIN_STACK_SIZE
	.align		4
.L_1094:
        /*1974*/ 	.byte	0x04, 0x12
        /*1976*/ 	.short	(.L_1096 - .L_1095)
	.align		4
.L_1095:
        /*1978*/ 	.word	index@(_ZN10layer_norm13ln_fwd_kernelINS_13Kernel_traitsI13__nv_bfloat16S2_fS2_fjLj8192ELj1ELj1ELj8ELj16ENS_18Kernel_traits_baseILj8192ES2_S2_fS2_fjLj256EEEEELb1ELb1ELb1ELb1EEEvNS_9FwdParamsE)
        /*197c*/ 	.word	0x00000000


	//----- nvinfo : EIATTR_MIN_STACK_SIZE
	.align		4
.L_1096:
        /*1980*/ 	.byte	0x04, 0x12
        /*1982*/ 	.short	(.L_1098 - .L_1097)
	.align		4
.L_1097:
        /*1984*/ 	.word	index@(_ZN10layer_norm13ln_fwd_kernelINS_13Kernel_traitsIf13__nv_bfloat16fS2_fjLj8192ELj1ELj1ELj8ELj16ENS_18Kernel_traits_baseILj8192EfS2_fS2_fjLj256EEEEELb0ELb0ELb0ELb0EEEvNS_9FwdParamsE)
        /*1988*/ 	.word	0x00000000


	//----- nvinfo : EIATTR_MIN_STACK_SIZE
	.align		4
.L_1098:
        /*198c*/ 	.byte	0x04, 0x12
        /*198e*/ 	.short	(.L_1100 - .L_1099)
	.align		4
.L_1099:
        /*1990*/ 	.word	index@(_ZN10layer_norm13ln_fwd_kernelINS_13Kernel_traitsIf13__nv_bfloat16fS2_fjLj8192ELj1ELj1ELj8ELj16ENS_18Kernel_traits_baseILj8192EfS2_fS2_fjLj256EEEEELb0ELb0ELb0ELb1EEEvNS_9FwdParamsE)
        /*1994*/ 	.word	0x00000000


	//----- nvinfo : EIATTR_MIN_STACK_SIZE
	.align		4
.L_1100:
        /*1998*/ 	.byte	0x04, 0x12
        /*199a*/ 	.short	(.L_1102 - .L_1101)
	.align		4
.L_1101:
        /*199c*/ 	.word	index@(_ZN10layer_norm13ln_fwd_kernelINS_13Kernel_traitsIf13__nv_bfloat16fS2_fjLj8192ELj1ELj1ELj8ELj16ENS_18Kernel_traits_baseILj8192EfS2_fS2_fjLj256EEEEELb0ELb0ELb1ELb0EEEvNS_9FwdParamsE)
        /*19a0*/ 	.word	0x00000000


	//----- nvinfo : EIATTR_MIN_STACK_SIZE
	.align		4
.L_1102:
        /*19a4*/ 	.byte	0x04, 0x12
        /*19a6*/ 	.short	(.L_1104 - .L_1103)
	.align		4
.L_1103:
        /*19a8*/ 	.word	index@(_ZN10layer_norm13ln_fwd_kernelINS_13Kernel_traitsIf13__nv_bfloat16fS2_fjLj8192ELj1ELj1ELj8ELj16ENS_18Kernel_traits_baseILj8192EfS2_fS2_fjLj256EEEEELb0ELb0ELb1ELb1EEEvNS_9FwdParamsE)
        /*19ac*/ 	.word	0x00000000


	//----- nvinfo : EIATTR_MIN_STACK_SIZE
	.align		4
.L_1104:
        /*19b0*/ 	.byte	0x04, 0x12
        /*19b2*/ 	.short	(.L_1106 - .L_1105)
	.align		4
.L_1105:
        /*19b4*/ 	.word	index@(_ZN10layer_norm13ln_fwd_kernelINS_13Kernel_traitsIf13__nv_bfloat16fS2_fjLj8192ELj1ELj1ELj8ELj16ENS_18Kernel_traits_baseILj8192EfS2_fS2_fjLj256EEEEELb0ELb1ELb0ELb0EEEvNS_9FwdParamsE)
        /*19b8*/ 	.word	0x00000000


	//----- nvinfo : EIATTR_MIN_STACK_SIZE
	.align		4
.L_1106:
        /*19bc*/ 	.byte	0x04, 0x12
        /*19be*/ 	.short	(.L_1108 - .L_1107)
	.align		4
.L_1107:
        /*19c0*/ 	.word	index@(_ZN10layer_norm13ln_fwd_kernelINS_13Kernel_traitsIf13__nv_bfloat16fS2_fjLj8192ELj1ELj1ELj8ELj16ENS_18Kernel_traits_baseILj8192EfS2_fS2_fjLj256EEEEELb0ELb1ELb0ELb1EEEvNS_9FwdParamsE)
        /*19c4*/ 	.word	0x00000000


	//----- nvinfo : EIATTR_MIN_STACK_SIZE
	.align		4
.L_1108:
        /*19c8*/ 	.byte	0x04, 0x12
        /*19ca*/ 	.short	(.L_1110 - .L_1109)
	.align		4
.L_1109:
        /*19cc*/ 	.word	index@(_ZN10layer_norm13ln_fwd_kernelINS_13Kernel_traitsIf13__nv_bfloat16fS2_fjLj8192ELj1ELj1ELj8ELj16ENS_18Kernel_traits_baseILj8192EfS2_fS2_fjLj256EEEEELb0ELb1ELb1ELb0EEEvNS_9FwdParamsE)
        /*19d0*/ 	.word	0x00000000


	//----- nvinfo : EIATTR_MIN_STACK_SIZE
	.align		4
.L_1110:
        /*19d4*/ 	.byte	0x04, 0x12
        /*19d6*/ 	.short	(.L_1112 - .L_1111)
	.align		4
.L_1111:
        /*19d8*/ 	.word	index@(_ZN10layer_norm13ln_fwd_kernelINS_13Kernel_traitsIf13__nv_bfloat16fS2_fjLj8192ELj1ELj1ELj8ELj16ENS_18Kernel_traits_baseILj8192EfS2_fS2_fjLj256EEEEELb0ELb1ELb1ELb1EEEvNS_9FwdParamsE)
        /*19dc*/ 	.word	0x00000000


	//----- nvinfo : EIATTR_MIN_STACK_SIZE
	.align		4
.L_1112:
        /*19e0*/ 	.byte	0x04, 0x12
        /*19e2*/ 	.short	(.L_1114 - .L_1113)
	.align		4
.L_1113:
        /*19e4*/ 	.word	index@(_ZN10layer_norm13ln_fwd_kernelINS_13Kernel_traitsIf13__nv_bfloat16fS2_fjLj8192ELj1ELj1ELj8ELj16ENS_18Kernel_traits_baseILj8192EfS2_fS2_fjLj256EEEEELb1ELb0ELb0ELb0EEEvNS_9FwdParamsE)
        /*19e8*/ 	.word	0x00000000


	//----- nvinfo : EIATTR_MIN_STACK_SIZE
	.align		4
.L_1114:
        /*19ec*/ 	.byte	0x04, 0x12
        /*19ee*/ 	.short	(.L_1116 - .L_1115)
	.align		4
.L_1115:
        /*19f0*/ 	.word	index@(_ZN10layer_norm13ln_fwd_kernelINS_13Kernel_traitsIf13__nv_bfloat16fS2_fjLj8192ELj1ELj1ELj8ELj16ENS_18Kernel_traits_baseILj8192EfS2_fS2_fjLj256EEEEELb1ELb0ELb0ELb1EEEvNS_9FwdParamsE)
        /*19f4*/ 	.word	0x00000000


	//----- nvinfo : EIATTR_MIN_STACK_SIZE
	.align		4
.L_1116:
        /*19f8*/ 	.byte	0x04, 0x12
        /*19fa*/ 	.short	(.L_1118 - .L_1117)
	.align		4
.L_1117:
        /*19fc*/ 	.word	index@(_ZN10layer_norm13ln_fwd_kernelINS_13Kernel_traitsIf13__nv_bfloat16fS2_fjLj8192ELj1ELj1ELj8ELj16ENS_18Kernel_traits_baseILj8192EfS2_fS2_fjLj256EEEEELb1ELb0ELb1ELb0EEEvNS_9FwdParamsE)
        /*1a00*/ 	.word	0x00000000


	//----- nvinfo : EIATTR_MIN_STACK_SIZE
	.align		4
.L_1118:
        /*1a04*/ 	.byte	0x04, 0x12
        /*1a06*/ 	.short	(.L_1120 - .L_1119)
	.align		4
.L_1119:
        /*1a08*/ 	.word	index@(_ZN10layer_norm13ln_fwd_kernelINS_13Kernel_traitsIf13__nv_bfloat16fS2_fjLj8192ELj1ELj1ELj8ELj16ENS_18Kernel_traits_baseILj8192EfS2_fS2_fjLj256EEEEELb1ELb0ELb1ELb1EEEvNS_9FwdParamsE)
        /*1a0c*/ 	.word	0x00000000


	//----- nvinfo : EIATTR_MIN_STACK_SIZE
	.align		4
.L_1120:
        /*1a10*/ 	.byte	0x04, 0x12
        /*1a12*/ 	.short	(.L_1122 - .L_1121)
	.align		4
.L_1121:
        /*1a14*/ 	.word	index@(_ZN10layer_norm13ln_fwd_kernelINS_13Kernel_traitsIf13__nv_bfloat16fS2_fjLj8192ELj1ELj1ELj8ELj16ENS_18Kernel_traits_baseILj8192EfS2_fS2_fjLj256EEEEELb1ELb1ELb0ELb0EEEvNS_9FwdParamsE)
        /*1a18*/ 	.word	0x00000000


	//----- nvinfo : EIATTR_MIN_STACK_SIZE
	.align		4
.L_1122:
        /*1a1c*/ 	.byte	0x04, 0x12
        /*1a1e*/ 	.short	(.L_1124 - .L_1123)
	.align		4
.L_1123:
        /*1a20*/ 	.word	index@(_ZN10layer_norm13ln_fwd_kernelINS_13Kernel_traitsIf13__nv_bfloat16fS2_fjLj8192ELj1ELj1ELj8ELj16ENS_18Kernel_traits_baseILj8192EfS2_fS2_fjLj256EEEEELb1ELb1ELb0ELb1EEEvNS_9FwdParamsE)
        /*1a24*/ 	.word	0x00000000


	//----- nvinfo : EIATTR_MIN_STACK_SIZE
	.align		4
.L_1124:
        /*1a28*/ 	.byte	0x04, 0x12
        /*1a2a*/ 	.short	(.L_1126 - .L_1125)
	.align		4
.L_1125:
        /*1a2c*/ 	.word	index@(_ZN10layer_norm13ln_fwd_kernelINS_13Kernel_traitsIf13__nv_bfloat16fS2_fjLj8192ELj1ELj1ELj8ELj16ENS_18Kernel_traits_baseILj8192EfS2_fS2_fjLj256EEEEELb1ELb1ELb1ELb0EEEvNS_9FwdParamsE)
        /*1a30*/ 	.word	0x00000000


	//----- nvinfo : EIATTR_MIN_STACK_SIZE
	.align		4
.L_1126:
        /*1a34*/ 	.byte	0x04, 0x12
        /*1a36*/ 	.short	(.L_1128 - .L_1127)
	.align		4
.L_1127:
        /*1a38*/ 	.word	index@(_ZN10layer_norm13ln_fwd_kernelINS_13Kernel_traitsIf13__nv_bfloat16fS2_fjLj8192ELj1ELj1ELj8ELj16ENS_18Kernel_traits_baseILj8192EfS2_fS2_fjLj256EEEEELb1ELb1ELb1ELb1EEEvNS_9FwdParamsE)
        /*1a3c*/ 	.word	0x00000000


	//----- nvinfo : EIATTR_MIN_STACK_SIZE
	.align		4
.L_1128:
        /*1a40*/ 	.byte	0x04, 0x12
        /*1a42*/ 	.short	(.L_1130 - .L_1129)
	.align		4
.L_1129:
        /*1a44*/ 	.word	index@(_ZN10layer_norm13ln_fwd_kernelINS_13Kernel_traitsIf6__halfS2_S2_fjLj8192ELj1ELj1ELj8ELj16ENS_18Kernel_traits_baseILj8192EfS2_S2_S2_fjLj256EEEEELb0ELb0ELb0ELb0EEEvNS_9FwdParamsE)
        /*1a48*/ 	.word	0x00000000


	//----- nvinfo : EIATTR_MIN_STACK_SIZE
	.align		4
.L_1130:
        /*1a4c*/ 	.byte	0x04, 0x12
        /*1a4e*/ 	.short	(.L_1132 - .L_1131)
	.align		4
.L_1131:
        /*1a50*/ 	.word	index@(_ZN10layer_norm13ln_fwd_kernelINS_13Kernel_traitsIf6__halfS2_S2_fjLj8192ELj1ELj1ELj8ELj16ENS_18Kernel_traits_baseILj8192EfS2_S2_S2_fjLj256EEEEELb0ELb0ELb0ELb1EEEvNS_9FwdParamsE)
        /*1a54*/ 	.word	0x00000000


	//----- nvinfo : EIATTR_MIN_STACK_SIZE
	.align		4
.L_1132:
        /*1a58*/ 	.byte	0x04, 0x12
        /*1a5a*/ 	.short	(.L_1134 - .L_1133)
	.align		4
.L_1133:
        /*1a5c*/ 	.word	index@(_ZN10layer_norm13ln_fwd_kernelINS_13Kernel_traitsIf6__halfS2_S2_fjLj8192ELj1ELj1ELj8ELj16ENS_18Kernel_traits_baseILj8192EfS2_S2_S2_fjLj256EEEEELb0ELb0ELb1ELb0EEEvNS_9FwdParamsE)
        /*1a60*/ 	.word	0x00000000


	//----- nvinfo : EIATTR_MIN_STACK_SIZE
	.align		4
.L_1134:
        /*1a64*/ 	.byte	0x04, 0x12
        /*1a66*/ 	.short	(.L_1136 - .L_1135)
	.align		4
.L_1135:
        /*1a68*/ 	.word	index@(_ZN10layer_norm13ln_fwd_kernelINS_13Kernel_traitsIf6__halfS2_S2_fjLj8192ELj1ELj1ELj8ELj16ENS_18Kernel_traits_baseILj8192EfS2_S2_S2_fjLj256EEEEELb0ELb0ELb1ELb1EEEvNS_9FwdParamsE)
        /*1a6c*/ 	.word	0x00000000


	//----- nvinfo : EIATTR_MIN_STACK_SIZE
	.align		4
.L_1136:
        /*1a70*/ 	.byte	0x04, 0x12
        /*1a72*/ 	.short	(.L_1138 - .L_1137)
	.align		4
.L_1137:
        /*1a74*/ 	.word	index@(_ZN10layer_norm13ln_fwd_kernelINS_13Kernel_traitsIf6__halfS2_S2_fjLj8192ELj1ELj1ELj8ELj16ENS_18Kernel_traits_baseILj8192EfS2_S2_S2_fjLj256EEEEELb0ELb1ELb0ELb0EEEvNS_9FwdParamsE)
        /*1a78*/ 	.word	0x00000000


	//----- nvinfo : EIATTR_MIN_STACK_SIZE
	.align		4
.L_1138:
        /*1a7c*/ 	.byte	0x04, 0x12
        /*1a7e*/ 	.short	(.L_1140 - .L_1139)
	.align		4
.L_1139:
        /*1a80*/ 	.word	index@(_ZN10layer_norm13ln_fwd_kernelINS_13Kernel_traitsIf6__halfS2_S2_fjLj8192ELj1ELj1ELj8ELj16ENS_18Kernel_traits_baseILj8192EfS2_S2_S2_fjLj256EEEEELb0ELb1ELb0ELb1EEEvNS_9FwdParamsE)
        /*1a84*/ 	.word	0x00000000


	//----- nvinfo : EIATTR_MIN_STACK_SIZE
	.align		4
.L_1140:
        /*1a88*/ 	.byte	0x04, 0x12
        /*1a8a*/ 	.short	(.L_1142 - .L_1141)
	.align		4
.L_1141:
        /*1a8c*/ 	.word	index@(_ZN10layer_norm13ln_fwd_kernelINS_13Kernel_traitsIf6__halfS2_S2_fjLj8192ELj1ELj1ELj8ELj16ENS_18Kernel_traits_baseILj8192EfS2_S2_S2_fjLj256EEEEELb0ELb1ELb1ELb0EEEvNS_9FwdParamsE)
        /*1a90*/ 	.word	0x00000000


	//----- nvinfo : EIATTR_MIN_STACK_SIZE
	.align		4
.L_1142:
        /*1a94*/ 	.byte	0x04, 0x12
        /*1a96*/ 	.short	(.L_1144 - .L_1143)
	.align		4
.L_1143:
        /*1a98*/ 	.word	index@(_ZN10layer_norm13ln_fwd_kernelINS_13Kernel_traitsIf6__halfS2_S2_fjLj8192ELj1ELj1ELj8ELj16ENS_18Kernel_traits_baseILj8192EfS2_S2_S2_fjLj256EEEEELb0ELb1ELb1ELb1EEEvNS_9FwdParamsE)
        /*1a9c*/ 	.word	0x00000000


	//----- nvinfo : EIATTR_MIN_STACK_SIZE
	.align		4
.L_1144:
        /*1aa0*/ 	.byte	0x04, 0x12
        /*1aa2*/ 	.short	(.L_1146 - .L_1145)
	.align		4
.L_1145:
        /*1aa4*/ 	.word	index@(_ZN10layer_norm13ln_fwd_kernelINS_13Kernel_traitsIf6__halfS2_S2_fjLj8192ELj1ELj1ELj8ELj16ENS_18Kernel_traits_baseILj8192EfS2_S2_S2_fjLj256EEEEELb1ELb0ELb0ELb0EEEvNS_9FwdParamsE)
        /*1aa8*/ 	.word	0x00000000


	//----- nvinfo : EIATTR_MIN_STACK_SIZE
	.align		4
.L_1146:
        /*1aac*/ 	.byte	0x04, 0x12
        /*1aae*/ 	.short	(.L_1148 - .L_1147)
	.align		4
.L_1147:
        /*1ab0*/ 	.word	index@(_ZN10layer_norm13ln_fwd_kernelINS_13Kernel_traitsIf6__halfS2_S2_fjLj8192ELj1ELj1ELj8ELj16ENS_18Kernel_traits_baseILj8192EfS2_S2_S2_fjLj256EEEEELb1ELb0ELb0ELb1EEEvNS_9FwdParamsE)
        /*1ab4*/ 	.word	0x00000000


	//----- nvinfo : EIATTR_MIN_STACK_SIZE
	.align		4
.L_1148:
        /*1ab8*/ 	.byte	0x04, 0x12
        /*1aba*/ 	.short	(.L_1150 - .L_1149)
	.align		4
.L_1149:
        /*1abc*/ 	.word	index@(_ZN10layer_norm13ln_fwd_kernelINS_13Kernel_traitsIf6__halfS2_S2_fjLj8192ELj1ELj1ELj8ELj16ENS_18Kernel_traits_baseILj8192EfS2_S2_S2_fjLj256EEEEELb1ELb0ELb1ELb0EEEvNS_9FwdParamsE)
        /*1ac0*/ 	.word	0x00000000


	//----- nvinfo : EIATTR_MIN_STACK_SIZE
	.align		4
.L_1150:
        /*1ac4*/ 	.byte	0x04, 0x12
        /*1ac6*/ 	.short	(.L_1152 - .L_1151)
	.align		4
.L_1151:
        /*1ac8*/ 	.word	index@(_ZN10layer_norm13ln_fwd_kernelINS_13Kernel_traitsIf6__halfS2_S2_fjLj8192ELj1ELj1ELj8ELj16ENS_18Kernel_traits_baseILj8192EfS2_S2_S2_fjLj256EEEEELb1ELb0ELb1ELb1EEEvNS_9FwdParamsE)
        /*1acc*/ 	.word	0x00000000


	//----- nvinfo : EIATTR_MIN_STACK_SIZE
	.align		4
.L_1152:
        /*1ad0*/ 	.byte	0x04, 0x12
        /*1ad2*/ 	.short	(.L_1154 - .L_1153)
	.align		4
.L_1153:
        /*1ad4*/ 	.word	index@(_ZN10layer_norm13ln_fwd_kernelINS_13Kernel_traitsIf6__halfS2_S2_fjLj8192ELj1ELj1ELj8ELj16ENS_18Kernel_traits_baseILj8192EfS2_S2_S2_fjLj256EEEEELb1ELb1ELb0ELb0EEEvNS_9FwdParamsE)
        /*1ad8*/ 	.word	0x00000000


	//----- nvinfo : EIATTR_MIN_STACK_SIZE
	.align		4
.L_1154:
        /*1adc*/ 	.byte	0x04, 0x12
        /*1ade*/ 	.short	(.L_1156 - .L_1155)
	.align		4
.L_1155:
        /*1ae0*/ 	.word	index@(_ZN10layer_norm13ln_fwd_kernelINS_13Kernel_traitsIf6__halfS2_S2_fjLj8192ELj1ELj1ELj8ELj16ENS_18Kernel_traits_baseILj8192EfS2_S2_S2_fjLj256EEEEELb1ELb1ELb0ELb1EEEvNS_9FwdParamsE)
        /*1ae4*/ 	.word	0x00000000


	//----- nvinfo : EIATTR_MIN_STACK_SIZE
	.align		4
.L_1156:
        /*1ae8*/ 	.byte	0x04, 0x12
        /*1aea*/ 	.short	(.L_1158 - .L_1157)
	.align		4
.L_1157:
        /*1aec*/ 	.word	index@(_ZN10layer_norm13ln_fwd_kernelINS_13Kernel_traitsIf6__halfS2_S2_fjLj8192ELj1ELj1ELj8ELj16ENS_18Kernel_traits_baseILj8192EfS2_S2_S2_fjLj256EEEEELb1ELb1ELb1ELb0EEEvNS_9FwdParamsE)
        /*1af0*/ 	.word	0x00000000


	//----- nvinfo : EIATTR_MIN_STACK_SIZE
	.align		4
.L_1158:
        /*1af4*/ 	.byte	0x04, 0x12
        /*1af6*/ 	.short	(.L_1160 - .L_1159)
	.align		4
.L_1159:
        /*1af8*/ 	.word	index@(_ZN10layer_norm13ln_fwd_kernelINS_13Kernel_traitsIf6__halfS2_S2_fjLj8192ELj1ELj1ELj8ELj16ENS_18Kernel_traits_baseILj8192EfS2_S2_S2_fjLj256EEEEELb1ELb1ELb1ELb1EEEvNS_9FwdParamsE)
        /*1afc*/ 	.word	0x00000000


	//----- nvinfo : EIATTR_MIN_STACK_SIZE
	.align		4
.L_1160:
        /*1b00*/ 	.byte	0x04, 0x12
        /*1b02*/ 	.short	(.L_1162 - .L_1161)
	.align		4
.L_1161:
        /*1b04*/ 	.word	index@(_ZN10layer_norm13ln_fwd_kernelINS_13Kernel_traitsI6__halfS2_fS2_fjLj8192ELj1ELj1ELj8ELj16ENS_18Kernel_traits_baseILj8192ES2_S2_fS2_fjLj256EEEEELb0ELb0ELb0ELb0EEEvNS_9FwdParamsE)
        /*1b08*/ 	.word	0x00000000


	//----- nvinfo : EIATTR_MIN_STACK_SIZE
	.align		4
.L_1162:
        /*1b0c*/ 	.byte	0x04, 0x12
        /*1b0e*/ 	.short	(.L_1164 - .L_1163)
	.align		4
.L_1163:
        /*1b10*/ 	.word	index@(_ZN10layer_norm13ln_fwd_kernelINS_13Kernel_traitsI6__halfS2_fS2_fjLj8192ELj1ELj1ELj8ELj16ENS_18Kernel_traits_baseILj8192ES2_S2_fS2_fjLj256EEEEELb0ELb0ELb0ELb1EEEvNS_9FwdParamsE)
        /*1b14*/ 	.word	0x00000000


	//----- nvinfo : EIATTR_MIN_STACK_SIZE
	.align		4
.L_1164:
        /*1b18*/ 	.byte	0x04, 0x12
        /*1b1a*/ 	.short	(.L_1166 - .L_1165)
	.align		4
.L_1165:
        /*1b1c*/ 	.word	index@(_ZN10layer_norm13ln_fwd_kernelINS_13Kernel_traitsI6__halfS2_fS2_fjLj8192ELj1ELj1ELj8ELj16ENS_18Kernel_traits_baseILj8192ES2_S2_fS2_fjLj256EEEEELb0ELb0ELb1ELb0EEEvNS_9FwdParamsE)
        /*1b20*/ 	.word	0x00000000


	//----- nvinfo : EIATTR_MIN_STACK_SIZE
	.align		4
.L_1166:
        /*1b24*/ 	.byte	0x04, 0x12
        /*1b26*/ 	.short	(.L_1168 - .L_1167)
	.align		4
.L_1167:
        /*1b28*/ 	.word	index@(_ZN10layer_norm13ln_fwd_kernelINS_13Kernel_traitsI6__halfS2_fS2_fjLj8192ELj1ELj1ELj8ELj16ENS_18Kernel_traits_baseILj8192ES2_S2_fS2_fjLj256EEEEELb0ELb0ELb1ELb1EEEvNS_9FwdParamsE)
        /*1b2c*/ 	.word	0x00000000


	//----- nvinfo : EIATTR_MIN_STACK_SIZE
	.align		4
.L_1168:
        /*1b30*/ 	.byte	0x04, 0x12
        /*1b32*/ 	.short	(.L_1170 - .L_1169)
	.align		4
.L_1169:
        /*1b34*/ 	.word	index@(_ZN10layer_norm13ln_fwd_kernelINS_13Kernel_traitsI6__halfS2_fS2_fjLj8192ELj1ELj1ELj8ELj16ENS_18Kernel_traits_baseILj8192ES2_S2_fS2_fjLj256EEEEELb0ELb1ELb0ELb0EEEvNS_9FwdParamsE)
        /*1b38*/ 	.word	0x00000000


	//----- nvinfo : EIATTR_MIN_STACK_SIZE
	.align		4
.L_1170:
        /*1b3c*/ 	.byte	0x04, 0x12
        /*1b3e*/ 	.short	(.L_1172 - .L_1171)
	.align		4
.L_1171:
        /*1b40*/ 	.word	index@(_ZN10layer_norm13ln_fwd_kernelINS_13Kernel_traitsI6__halfS2_fS2_fjLj8192ELj1ELj1ELj8ELj16ENS_18Kernel_traits_baseILj8192ES2_S2_fS2_fjLj256EEEEELb0ELb1ELb0ELb1EEEvNS_9FwdParamsE)
        /*1b44*/ 	.word	0x00000000


	//----- nvinfo : EIATTR_MIN_STACK_SIZE
	.align		4
.L_1172:
        /*1b48*/ 	.byte	0x04, 0x12
        /*1b4a*/ 	.short	(.L_1174 - .L_1173)
	.align		4
.L_1173:
        /*1b4c*/ 	.word	index@(_ZN10layer_norm13ln_fwd_kernelINS_13Kernel_traitsI6__halfS2_fS2_fjLj8192ELj1ELj1ELj8ELj16ENS_18Kernel_traits_baseILj8192ES2_S2_fS2_fjLj256EEEEELb0ELb1ELb1ELb0EEEvNS_9FwdParamsE)
        /*1b50*/ 	.word	0x00000000


	//----- nvinfo : EIATTR_MIN_STACK_SIZE
	.align		4
.L_1174:
        /*1b54*/ 	.byte	0x04, 0x12
        /*1b56*/ 	.short	(.L_1176 - .L_1175)
	.align		4
.L_1175:
        /*1b58*/ 	.word	index@(_ZN10layer_norm13ln_fwd_kernelINS_13Kernel_traitsI6__halfS2_fS2_fjLj8192ELj1ELj1ELj8ELj16ENS_18Kernel_traits_baseILj8192ES2_S2_fS2_fjLj256EEEEELb0ELb1ELb1ELb1EEEvNS_9FwdParamsE)
        /*1b5c*/ 	.word	0x00000000


	//----- nvinfo : EIATTR_MIN_STACK_SIZE
	.align		4
.L_1176:
        /*1b60*/ 	.byte	0x04, 0x12
        /*1b62*/ 	.short	(.L_1178 - .L_1177)
	.align		4
.L_1177:
        /*1b64*/ 	.word	index@(_ZN10layer_norm13ln_fwd_kernelINS_13Kernel_traitsI6__halfS2_fS2_fjLj8192ELj1ELj1ELj8ELj16ENS_18Kernel_traits_baseILj8192ES2_S2_fS2_fjLj256EEEEELb1ELb0ELb0ELb0EEEvNS_9FwdParamsE)
        /*1b68*/ 	.word	0x00000000


	//----- nvinfo : EIATTR_MIN_STACK_SIZE
	.align		4
.L_1178:
        /*1b6c*/ 	.byte	0x04, 0x12
        /*1b6e*/ 	.short	(.L_1180 - .L_1179)
	.align		4
.L_1179:
        /*1b70*/ 	.word	index@(_ZN10layer_norm13ln_fwd_kernelINS_13Kernel_traitsI6__halfS2_fS2_fjLj8192ELj1ELj1ELj8ELj16ENS_18Kernel_traits_baseILj8192ES2_S2_fS2_fjLj256EEEEELb1ELb0ELb0ELb1EEEvNS_9FwdParamsE)
        /*1b74*/ 	.word	0x00000000


	//----- nvinfo : EIATTR_MIN_STACK_SIZE
	.align		4
.L_1180:
        /*1b78*/ 	.byte	0x04, 0x12
        /*1b7a*/ 	.short	(.L_1182 - .L_1181)
	.align		4
.L_1181:
        /*1b7c*/ 	.word	index@(_ZN10layer_norm13ln_fwd_kernelINS_13Kernel_traitsI6__halfS2_fS2_fjLj8192ELj1ELj1ELj8ELj16ENS_18Kernel_traits_baseILj8192ES2_S2_fS2_fjLj256EEEEELb1ELb0ELb1ELb0EEEvNS_9FwdParamsE)
        /*1b80*/ 	.word	0x00000000


	//----- nvinfo : EIATTR_MIN_STACK_SIZE
	.align		4
.L_1182:
        /*1b84*/ 	.byte	0x04, 0x12
        /*1b86*/ 	.short	(.L_1184 - .L_1183)
	.align		4
.L_1183:
        /*1b88*/ 	.word	index@(_ZN10layer_norm13ln_fwd_kernelINS_13Kernel_traitsI6__halfS2_fS2_fjLj8192ELj1ELj1ELj8ELj16ENS_18Kernel_traits_baseILj8192ES2_S2_fS2_fjLj256EEEEELb1ELb0ELb1ELb1EEEvNS_9FwdParamsE)
        /*1b8c*/ 	.word	0x00000000


	//----- nvinfo : EIATTR_MIN_STACK_SIZE
	.align		4
.L_1184:
        /*1b90*/ 	.byte	0x04, 0x12
        /*1b92*/ 	.short	(.L_1186 - .L_1185)
	.align		4
.L_1185:
        /*1b94*/ 	.word	index@(_ZN10layer_norm13ln_fwd_kernelINS_13Kernel_traitsI6__halfS2_fS2_fjLj8192ELj1ELj1ELj8ELj16ENS_18Kernel_traits_baseILj8192ES2_S2_fS2_fjLj256EEEEELb1ELb1ELb0ELb0EEEvNS_9FwdParamsE)
        /*1b98*/ 	.word	0x00000000


	//----- nvinfo : EIATTR_MIN_STACK_SIZE
	.align		4
.L_1186:
        /*1b9c*/ 	.byte	0x04, 0x12
        /*1b9e*/ 	.short	(.L_1188 - .L_1187)
	.align		4
.L_1187:
        /*1ba0*/ 	.word	index@(_ZN10layer_norm13ln_fwd_kernelINS_13Kernel_traitsI6__halfS2_fS2_fjLj8192ELj1ELj1ELj8ELj16ENS_18Kernel_traits_baseILj8192ES2_S2_fS2_fjLj256EEEEELb1ELb1ELb0ELb1EEEvNS_9FwdParamsE)
        /*1ba4*/ 	.word	0x00000000


	//----- nvinfo : EIATTR_MIN_STACK_SIZE
	.align		4
.L_1188:
        /*1ba8*/ 	.byte	0x04, 0x12
        /*1baa*/ 	.short	(.L_1190 - .L_1189)
	.align		4
.L_1189:
        /*1bac*/ 	.word	index@(_ZN10layer_norm13ln_fwd_kernelINS_13Kernel_traitsI6__halfS2_fS2_fjLj8192ELj1ELj1ELj8ELj16ENS_18Kernel_traits_baseILj8192ES2_S2_fS2_fjLj256EEEEELb1ELb1ELb1ELb0EEEvNS_9FwdParamsE)
        /*1bb0*/ 	.word	0x00000000


	//----- nvinfo : EIATTR_MIN_STACK_SIZE
	.align		4
.L_1190:
        /*1bb4*/ 	.byte	0x04, 0x12
        /*1bb6*/ 	.short	(.L_1192 - .L_1191)
	.align		4
.L_1191:
        /*1bb8*/ 	.word	index@(_ZN10layer_norm13ln_fwd_kernelINS_13Kernel_traitsI6__halfS2_fS2_fjLj8192ELj1ELj1ELj8ELj16ENS_18Kernel_traits_baseILj8192ES2_S2_fS2_fjLj256EEEEELb1ELb1ELb1ELb1EEEvNS_9FwdParamsE)
        /*1bbc*/ 	.word	0x00000000


	//----- nvinfo : EIATTR_MIN_STACK_SIZE
	.align		4
.L_1192:
        /*1bc0*/ 	.byte	0x04, 0x12
        /*1bc2*/ 	.short	(.L_1194 - .L_1193)
	.align		4
.L_1193:
        /*1bc4*/ 	.word	index@(_ZN10layer_norm13ln_fwd_kernelINS_13Kernel_traitsIf6__halffS2_fjLj8192ELj1ELj1ELj8ELj16ENS_18Kernel_traits_baseILj8192EfS2_fS2_fjLj256EEEEELb0ELb0ELb0ELb0EEEvNS_9FwdParamsE)
        /*1bc8*/ 	.word	0x00000000


	//----- nvinfo : EIATTR_MIN_STACK_SIZE
	.align		4
.L_1194:
        /*1bcc*/ 	.byte	0x04, 0x12
        /*1bce*/ 	.short	(.L_1196 - .L_1195)
	.align		4
.L_1195:
        /*1bd0*/ 	.word	index@(_ZN10layer_norm13ln_fwd_kernelINS_13Kernel_traitsIf6__halffS2_fjLj8192ELj1ELj1ELj8ELj16ENS_18Kernel_traits_baseILj8192EfS2_fS2_fjLj256EEEEELb0ELb0ELb0ELb1EEEvNS_9FwdParamsE)
        /*1bd4*/ 	.word	0x00000000


	//----- nvinfo : EIATTR_MIN_STACK_SIZE
	.align		4
.L_1196:
        /*1bd8*/ 	.byte	0x04, 0x12
        /*1bda*/ 	.short	(.L_1198 - .L_1197)
	.align		4
.L_1197:
        /*1bdc*/ 	.word	index@(_ZN10layer_norm13ln_fwd_kernelINS_13Kernel_traitsIf6__halffS2_fjLj8192ELj1ELj1ELj8ELj16ENS_18Kernel_traits_baseILj8192EfS2_fS2_fjLj256EEEEELb0ELb0ELb1ELb0EEEvNS_9FwdParamsE)
        /*1be0*/ 	.word	0x00000000


	//----- nvinfo : EIATTR_MIN_STACK_SIZE
	.align		4
.L_1198:
        /*1be4*/ 	.byte	0x04, 0x12
        /*1be6*/ 	.short	(.L_1200 - .L_1199)
	.align		4
.L_1199:
        /*1be8*/ 	.word	index@(_ZN10layer_norm13ln_fwd_kernelINS_13Kernel_traitsIf6__halffS2_fjLj8192ELj1ELj1ELj8ELj16ENS_18Kernel_traits_baseILj8192EfS2_fS2_fjLj256EEEEELb0ELb0ELb1ELb1EEEvNS_9FwdParamsE)
        /*1bec*/ 	.word	0x00000000


	//----- nvinfo : EIATTR_MIN_STACK_SIZE
	.align		4
.L_1200:
        /*1bf0*/ 	.byte	0x04, 0x12
        /*1bf2*/ 	.short	(.L_1202 - .L_1201)
	.align		4
.L_1201:
        /*1bf4*/ 	.word	index@(_ZN10layer_norm13ln_fwd_kernelINS_13Kernel_traitsIf6__halffS2_fjLj8192ELj1ELj1ELj8ELj16ENS_18Kernel_traits_baseILj8192EfS2_fS2_fjLj256EEEEELb0ELb1ELb0ELb0EEEvNS_9FwdParamsE)
        /*1bf8*/ 	.word	0x00000000


	//----- nvinfo : EIATTR_MIN_STACK_SIZE
	.align		4
.L_1202:
        /*1bfc*/ 	.byte	0x04, 0x12
        /*1bfe*/ 	.short	(.L_1204 - .L_1203)
	.align		4
.L_1203:
        /*1c00*/ 	.word	index@(_ZN10layer_norm13ln_fwd_kernelINS_13Kernel_traitsIf6__halffS2_fjLj8192ELj1ELj1ELj8ELj16ENS_18Kernel_traits_baseILj8192EfS2_fS2_fjLj256EEEEELb0ELb1ELb0ELb1EEEvNS_9FwdParamsE)
        /*1c04*/ 	.word	0x00000000


	//----- nvinfo : EIATTR_MIN_STACK_SIZE
	.align		4
.L_1204:
        /*1c08*/ 	.byte	0x04, 0x12
        /*1c0a*/ 	.short	(.L_1206 - .L_1205)
	.align		4
.L_1205:
        /*1c0c*/ 	.word	index@(_ZN10layer_norm13ln_fwd_kernelINS_13Kernel_traitsIf6__halffS2_fjLj8192ELj1ELj1ELj8ELj16ENS_18Kernel_traits_baseILj8192EfS2_fS2_fjLj256EEEEELb0ELb1ELb1ELb0EEEvNS_9FwdParamsE)
        /*1c10*/ 	.word	0x00000000


	//----- nvinfo : EIATTR_MIN_STACK_SIZE
	.align		4
.L_1206:
        /*1c14*/ 	.byte	0x04, 0x12
        /*1c16*/ 	.short	(.L_1208 - .L_1207)
	.align		4
.L_1207:
        /*1c18*/ 	.word	index@(_ZN10layer_norm13ln_fwd_kernelINS_13Kernel_traitsIf6__halffS2_fjLj8192ELj1ELj1ELj8ELj16ENS_18Kernel_traits_baseILj8192EfS2_fS2_fjLj256EEEEELb0ELb1ELb1ELb1EEEvNS_9FwdParamsE)
        /*1c1c*/ 	.word	0x00000000


	//----- nvinfo : EIATTR_MIN_STACK_SIZE
	.align		4
.L_1208:
        /*1c20*/ 	.byte	0x04, 0x12
        /*1c22*/ 	.short	(.L_1210 - .L_1209)
	.align		4
.L_1209:
        /*1c24*/ 	.word	index@(_ZN10layer_norm13ln_fwd_kernelINS_13Kernel_traitsIf6__halffS2_fjLj8192ELj1ELj1ELj8ELj16ENS_18Kernel_traits_baseILj8192EfS2_fS2_fjLj256EEEEELb1ELb0ELb0ELb0EEEvNS_9FwdParamsE)
        /*1c28*/ 	.word	0x00000000


	//----- nvinfo : EIATTR_MIN_STACK_SIZE
	.align		4
.L_1210:
        /*1c2c*/ 	.byte	0x04, 0x12
        /*1c2e*/ 	.short	(.L_1212 - .L_1211)
	.align		4
.L_1211:
        /*1c30*/ 	.word	index@(_ZN10layer_norm13ln_fwd_kernelINS_13Kernel_traitsIf6__halffS2_fjLj8192ELj1ELj1ELj8ELj16ENS_18Kernel_traits_baseILj8192EfS2_fS2_fjLj256EEEEELb1ELb0ELb0ELb1EEEvNS_9FwdParamsE)
        /*1c34*/ 	.word	0x00000000


	//----- nvinfo : EIATTR_MIN_STACK_SIZE
	.align		4
.L_1212:
        /*1c38*/ 	.byte	0x04, 0x12
        /*1c3a*/ 	.short	(.L_1214 - .L_1213)
	.align		4
.L_1213:
        /*1c3c*/ 	.word	index@(_ZN10layer_norm13ln_fwd_kernelINS_13Kernel_traitsIf6__halffS2_fjLj8192ELj1ELj1ELj8ELj16ENS_18Kernel_traits_baseILj8192EfS2_fS2_fjLj256EEEEELb1ELb0ELb1ELb0EEEvNS_9FwdParamsE)
        /*1c40*/ 	.word	0x00000000


	//----- nvinfo : EIATTR_MIN_STACK_SIZE
	.align		4
.L_1214:
        /*1c44*/ 	.byte	0x04, 0x12
        /*1c46*/ 	.short	(.L_1216 - .L_1215)
	.align		4
.L_1215:
        /*1c48*/ 	.word	index@(_ZN10layer_norm13ln_fwd_kernelINS_13Kernel_traitsIf6__halffS2_fjLj8192ELj1ELj1ELj8ELj16ENS_18Kernel_traits_baseILj8192EfS2_fS2_fjLj256EEEEELb1ELb0ELb1ELb1EEEvNS_9FwdParamsE)
        /*1c4c*/ 	.word	0x00000000


	//----- nvinfo : EIATTR_MIN_STACK_SIZE
	.align		4
.L_1216:
        /*1c50*/ 	.byte	0x04, 0x12
        /*1c52*/ 	.short	(.L_1218 - .L_1217)
	.align		4
.L_1217:
        /*1c54*/ 	.word	index@(_ZN10layer_norm13ln_fwd_kernelINS_13Kernel_traitsIf6__halffS2_fjLj8192ELj1ELj1ELj8ELj16ENS_18Kernel_traits_baseILj8192EfS2_fS2_fjLj256EEEEELb1ELb1ELb0ELb0EEEvNS_9FwdParamsE)
        /*1c58*/ 	.word	0x00000000


	//----- nvinfo : EIATTR_MIN_STACK_SIZE
	.align		4
.L_1218:
        /*1c5c*/ 	.byte	0x04, 0x12
        /*1c5e*/ 	.short	(.L_1220 - .L_1219)
	.align		4
.L_1219:
        /*1c60*/ 	.word	index@(_ZN10layer_norm13ln_fwd_kernelINS_13Kernel_traitsIf6__halffS2_fjLj8192ELj1ELj1ELj8ELj16ENS_18Kernel_traits_baseILj8192EfS2_fS2_fjLj256EEEEELb1ELb1ELb0ELb1EEEvNS_9FwdParamsE)
        /*1c64*/ 	.word	0x00000000


	//----- nvinfo : EIATTR_MIN_STACK_SIZE
	.align		4
.L_1220:
        /*1c68*/ 	.byte	0x04, 0x12
        /*1c6a*/ 	.short	(.L_1222 - .L_1221)
	.align		4
.L_1221:
        /*1c6c*/ 	.word	index@(_ZN10layer_norm13ln_fwd_kernelINS_13Kernel_traitsIf6__halffS2_fjLj8192ELj1ELj1ELj8ELj16ENS_18Kernel_traits_baseILj8192EfS2_fS2_fjLj256EEEEELb1ELb1ELb1ELb0EEEvNS_9FwdParamsE)
        /*1c70*/ 	.word	0x00000000


	//----- nvinfo : EIATTR_MIN_STACK_SIZE
	.align		4
.L_1222:
        /*1c74*/ 	.byte	0x04, 0x12
        /*1c76*/ 	.short	(.L_1224 - .L_1223)
	.align		4
.L_1223:
        /*1c78*/ 	.word	index@(_ZN10layer_norm13ln_fwd_kernelINS_13Kernel_traitsIf6__halffS2_fjLj8192ELj1ELj1ELj8ELj16ENS_18Kernel_traits_baseILj8192EfS2_fS2_fjLj256EEEEELb1ELb1ELb1ELb1EEEvNS_9FwdParamsE)
        /*1c7c*/ 	.word	0x00000000


	//----- nvinfo : EIATTR_MIN_STACK_SIZE
	.align		4
.L_1224:
        /*1c80*/ 	.byte	0x04, 0x12
        /*1c82*/ 	.short	(.L_1226 - .L_1225)
	.align		4
.L_1225:
        /*1c84*/ 	.word	index@(_ZN10layer_norm13ln_fwd_kernelINS_13Kernel_traitsI6__halfffffjLj8192ELj1ELj1ELj8ELj16ENS_18Kernel_traits_baseILj8192ES2_ffffjLj256EEEEELb0ELb0ELb0ELb0EEEvNS_9FwdParamsE)
        /*1c88*/ 	.word	0x00000000


	//----- nvinfo : EIATTR_MIN_STACK_SIZE
	.align		4
.L_1226:
        /*1c8c*/ 	.byte	0x04, 0x12
        /*1c8e*/ 	.short	(.L_1228 - .L_1227)
	.align		4
.L_1227:
        /*1c90*/ 	.word	index@(_ZN10layer_norm13ln_fwd_kernelINS_13Kernel_traitsI6__halfffffjLj8192ELj1ELj1ELj8ELj16ENS_18Kernel_traits_baseILj8192ES2_ffffjLj256EEEEELb0ELb0ELb0ELb1EEEvNS_9FwdParamsE)
        /*1c94*/ 	.word	0x00000000


	//----- nvinfo : EIATTR_MIN_STACK_SIZE
	.align		4
.L_1228:
        /*1c98*/ 	.byte	0x04, 0x12
        /*1c9a*/ 	.short	(.L_1230 - .L_1229)
	.align		4
.L_1229:
        /*1c9c*/ 	.word	index@(_ZN10layer_norm13ln_fwd_kernelINS_13Kernel_traitsI6__halfffffjLj8192ELj1ELj1ELj8ELj16ENS_18Kernel_traits_baseILj8192ES2_ffffjLj256EEEEELb0ELb0ELb1ELb0EEEvNS_9FwdParamsE)
        /*1ca0*/ 	.word	0x00000000


	//----- nvinfo : EIATTR_MIN_STACK_SIZE
	.align		4
.L_1230:
        /*1ca4*/ 	.byte	0x04, 0x12
        /*1ca6*/ 	.short	(.L_1232 - .L_1231)
	.align		4
.L_1231:
        /*1ca8*/ 	.word	index@(_ZN10layer_norm13ln_fwd_kernelINS_13Kernel_traitsI6__halfffffjLj8192ELj1ELj1ELj8ELj16ENS_18Kernel_traits_baseILj8192ES2_ffffjLj256EEEEELb0ELb0ELb1ELb1EEEvNS_9FwdParamsE)
        /*1cac*/ 	.word	0x00000000


	//----- nvinfo : EIATTR_MIN_STACK_SIZE
	.align		4
.L_1232:
        /*1cb0*/ 	.byte	0x04, 0x12
        /*1cb2*/ 	.short	(.L_1234 - .L_1233)
	.align		4
.L_1233:
        /*1cb4*/ 	.word	index@(_ZN10layer_norm13ln_fwd_kernelINS_13Kernel_traitsI6__halfffffjLj8192ELj1ELj1ELj8ELj16ENS_18Kernel_traits_baseILj8192ES2_ffffjLj256EEEEELb0ELb1ELb0ELb0EEEvNS_9FwdParamsE)
        /*1cb8*/ 	.word	0x00000000


	//----- nvinfo : EIATTR_MIN_STACK_SIZE
	.align		4
.L_1234:
        /*1cbc*/ 	.byte	0x04, 0x12
        /*1cbe*/ 	.short	(.L_1236 - .L_1235)
	.align		4
.L_1235:
        /*1cc0*/ 	.word	index@(_ZN10layer_norm13ln_fwd_kernelINS_13Kernel_traitsI6__halfffffjLj8192ELj1ELj1ELj8ELj16ENS_18Kernel_traits_baseILj8192ES2_ffffjLj256EEEEELb0ELb1ELb0ELb1EEEvNS_9FwdParamsE)
        /*1cc4*/ 	.word	0x00000000


	//----- nvinfo : EIATTR_MIN_STACK_SIZE
	.align		4
.L_1236:
        /*1cc8*/ 	.byte	0x04, 0x12
        /*1cca*/ 	.short	(.L_1238 - .L_1237)
	.align		4
.L_1237:
        /*1ccc*/ 	.word	index@(_ZN10layer_norm13ln_fwd_kernelINS_13Kernel_traitsI6__halfffffjLj8192ELj1ELj1ELj8ELj16ENS_18Kernel_traits_baseILj8192ES2_ffffjLj256EEEEELb0ELb1ELb1ELb0EEEvNS_9FwdParamsE)
        /*1cd0*/ 	.word	0x00000000


	//----- nvinfo : EIATTR_MIN_STACK_SIZE
	.align		4
.L_1238:
        /*1cd4*/ 	.byte	0x04, 0x12
        /*1cd6*/ 	.short	(.L_1240 - .L_1239)
	.align		4
.L_1239:
        /*1cd8*/ 	.word	index@(_ZN10layer_norm13ln_fwd_kernelINS_13Kernel_traitsI6__halfffffjLj8192ELj1ELj1ELj8ELj16ENS_18Kernel_traits_baseILj8192ES2_ffffjLj256EEEEELb0ELb1ELb1ELb1EEEvNS_9FwdParamsE)
        /*1cdc*/ 	.word	0x00000000


	//----- nvinfo : EIATTR_MIN_STACK_SIZE
	.align		4
.L_1240:
        /*1ce0*/ 	.byte	0x04, 0x12
        /*1ce2*/ 	.short	(.L_1242 - .L_1241)
	.align		4
.L_1241:
        /*1ce4*/ 	.word	index@(_ZN10layer_norm13ln_fwd_kernelINS_13Kernel_traitsI6__halfffffjLj8192ELj1ELj1ELj8ELj16ENS_18Kernel_traits_baseILj8192ES2_ffffjLj256EEEEELb1ELb0ELb0ELb0EEEvNS_9FwdParamsE)
        /*1ce8*/ 	.word	0x00000000


	//----- nvinfo : EIATTR_MIN_STACK_SIZE
	.align		4
.L_1242:
        /*1cec*/ 	.byte	0x04, 0x12
        /*1cee*/ 	.short	(.L_1244 - .L_1243)
	.align		4
.L_1243:
        /*1cf0*/ 	.word	index@(_ZN10layer_norm13ln_fwd_kernelINS_13Kernel_traitsI6__halfffffjLj8192ELj1ELj1ELj8ELj16ENS_18Kernel_traits_baseILj8192ES2_ffffjLj256EEEEELb1ELb0ELb0ELb1EEEvNS_9FwdParamsE)
        /*1cf4*/ 	.word	0x00000000


	//----- nvinfo : EIATTR_MIN_STACK_SIZE
	.align		4
.L_1244:
        /*1cf8*/ 	.byte	0x04, 0x12
        /*1cfa*/ 	.short	(.L_1246 - .L_1245)
	.align		4
.L_1245:
        /*1cfc*/ 	.word	index@(_ZN10layer_norm13ln_fwd_kernelINS_13Kernel_traitsI6__halfffffjLj8192ELj1ELj1ELj8ELj16ENS_18Kernel_traits_baseILj8192ES2_ffffjLj256EEEEELb1ELb0ELb1ELb0EEEvNS_9FwdParamsE)
        /*1d00*/ 	.word	0x00000000


	//----- nvinfo : EIATTR_MIN_STACK_SIZE
	.align		4
.L_1246:
        /*1d04*/ 	.byte	0x04, 0x12
        /*1d06*/ 	.short	(.L_1248 - .L_1247)
	.align		4
.L_1247:
        /*1d08*/ 	.word	index@(_ZN10layer_norm13ln_fwd_kernelINS_13Kernel_traitsI6__halfffffjLj8192ELj1ELj1ELj8ELj16ENS_18Kernel_traits_baseILj8192ES2_ffffjLj256EEEEELb1ELb0ELb1ELb1EEEvNS_9FwdParamsE)
        /*1d0c*/ 	.word	0x00000000


	//----- nvinfo : EIATTR_MIN_STACK_SIZE
	.align		4
.L_1248:
        /*1d10*/ 	.byte	0x04, 0x12
        /*1d12*/ 	.short	(.L_1250 - .L_1249)
	.align		4
.L_1249:
        /*1d14*/ 	.word	index@(_ZN10layer_norm13ln_fwd_kernelINS_13Kernel_traitsI6__halfffffjLj8192ELj1ELj1ELj8ELj16ENS_18Kernel_traits_baseILj8192ES2_ffffjLj256EEEEELb1ELb1ELb0ELb0EEEvNS_9FwdParamsE)
        /*1d18*/ 	.word	0x00000000


	//----- nvinfo : EIATTR_MIN_STACK_SIZE
	.align		4
.L_1250:
        /*1d1c*/ 	.byte	0x04, 0x12
        /*1d1e*/ 	.short	(.L_1252 - .L_1251)
	.align		4
.L_1251:
        /*1d20*/ 	.word	index@(_ZN10layer_norm13ln_fwd_kernelINS_13Kernel_traitsI6__halfffffjLj8192ELj1ELj1ELj8ELj16ENS_18Kernel_traits_baseILj8192ES2_ffffjLj256EEEEELb1ELb1ELb0ELb1EEEvNS_9FwdParamsE)
        /*1d24*/ 	.word	0x00000000


	//----- nvinfo : EIATTR_MIN_STACK_SIZE
	.align		4
.L_1252:
        /*1d28*/ 	.byte	0x04, 0x12
        /*1d2a*/ 	.short	(.L_1254 - .L_1253)
	.align		4
.L_1253:
        /*1d2c*/ 	.word	index@(_ZN10layer_norm13ln_fwd_kernelINS_13Kernel_traitsI6__halfffffjLj8192ELj1ELj1ELj8ELj16ENS_18Kernel_traits_baseILj8192ES2_ffffjLj256EEEEELb1ELb1ELb1ELb0EEEvNS_9FwdParamsE)
        /*1d30*/ 	.word	0x00000000


	//----- nvinfo : EIATTR_MIN_STACK_SIZE
	.align		4
.L_1254:
        /*1d34*/ 	.byte	0x04, 0x12
        /*1d36*/ 	.short	(.L_1256 - .L_1255)
	.align		4
.L_1255:
        /*1d38*/ 	.word	index@(_ZN10layer_norm13ln_fwd_kernelINS_13Kernel_traitsI6__halfffffjLj8192ELj1ELj1ELj8ELj16ENS_18Kernel_traits_baseILj8192ES2_ffffjLj256EEEEELb1ELb1ELb1ELb1EEEvNS_9FwdParamsE)
        /*1d3c*/ 	.word	0x00000000


	//----- nvinfo : EIATTR_MIN_STACK_SIZE
	.align		4
.L_1256:
        /*1d40*/ 	.byte	0x04, 0x12
        /*1d42*/ 	.short	(.L_1258 - .L_1257)
	.align		4
.L_1257:
        /*1d44*/ 	.word	index@(_ZN10layer_norm13ln_fwd_kernelINS_13Kernel_traitsIfffffjLj8192ELj1ELj1ELj8ELj16ENS_18Kernel_traits_baseILj8192EfffffjLj256EEEEELb0ELb0ELb0ELb0EEEvNS_9FwdParamsE)
        /*1d48*/ 	.word	0x00000000


	//----- nvinfo : EIATTR_MIN_STACK_SIZE
	.align		4
.L_1258:
        /*1d4c*/ 	.byte	0x04, 0x12
        /*1d4e*/ 	.short	(.L_1260 - .L_1259)
	.align		4
.L_1259:
        /*1d50*/ 	.word	index@(_ZN10layer_norm13ln_fwd_kernelINS_13Kernel_traitsIfffffjLj8192ELj1ELj1ELj8ELj16ENS_18Kernel_traits_baseILj8192EfffffjLj256EEEEELb0ELb0ELb0ELb1EEEvNS_9FwdParamsE)
        /*1d54*/ 	.word	0x00000000


	//----- nvinfo : EIATTR_MIN_STACK_SIZE
	.align		4
.L_1260:
        /*1d58*/ 	.byte	0x04, 0x12
        /*1d5a*/ 	.short	(.L_1262 - .L_1261)
	.align		4
.L_1261:
        /*1d5c*/ 	.word	index@(_ZN10layer_norm13ln_fwd_kernelINS_13Kernel_traitsIfffffjLj8192ELj1ELj1ELj8ELj16ENS_18Kernel_traits_baseILj8192EfffffjLj256EEEEELb0ELb0ELb1ELb0EEEvNS_9FwdParamsE)
        /*1d60*/ 	.word	0x00000000


	//----- nvinfo : EIATTR_MIN_STACK_SIZE
	.align		4
.L_1262:
        /*1d64*/ 	.byte	0x04, 0x12
        /*1d66*/ 	.short	(.L_1264 - .L_1263)
	.align		4
.L_1263:
        /*1d68*/ 	.word	index@(_ZN10layer_norm13ln_fwd_kernelINS_13Kernel_traitsIfffffjLj8192ELj1ELj1ELj8ELj16ENS_18Kernel_traits_baseILj8192EfffffjLj256EEEEELb0ELb0ELb1ELb1EEEvNS_9FwdParamsE)
        /*1d6c*/ 	.word	0x00000000


	//----- nvinfo : EIATTR_MIN_STACK_SIZE
	.align		4
.L_1264:
        /*1d70*/ 	.byte	0x04, 0x12
        /*1d72*/ 	.short	(.L_1266 - .L_1265)
	.align		4
.L_1265:
        /*1d74*/ 	.word	index@(_ZN10layer_norm13ln_fwd_kernelINS_13Kernel_traitsIfffffjLj8192ELj1ELj1ELj8ELj16ENS_18Kernel_traits_baseILj8192EfffffjLj256EEEEELb0ELb1ELb0ELb0EEEvNS_9FwdParamsE)
        /*1d78*/ 	.word	0x00000000


	//----- nvinfo : EIATTR_MIN_STACK_SIZE
	.align		4
.L_1266:
        /*1d7c*/ 	.byte	0x04, 0x12
        /*1d7e*/ 	.short	(.L_1268 - .L_1267)
	.align		4
.L_1267:
        /*1d80*/ 	.word	index@(_ZN10layer_norm13ln_fwd_kernelINS_13Kernel_traitsIfffffjLj8192ELj1ELj1ELj8ELj16ENS_18Kernel_traits_baseILj8192EfffffjLj256EEEEELb0ELb1ELb0ELb1EEEvNS_9FwdParamsE)
        /*1d84*/ 	.word	0x00000000


	//----- nvinfo : EIATTR_MIN_STACK_SIZE
	.align		4
.L_1268:
        /*1d88*/ 	.byte	0x04, 0x12
        /*1d8a*/ 	.short	(.L_1270 - .L_1269)
	.align		4
.L_1269:
        /*1d8c*/ 	.word	index@(_ZN10layer_norm13ln_fwd_kernelINS_13Kernel_traitsIfffffjLj8192ELj1ELj1ELj8ELj16ENS_18Kernel_traits_baseILj8192EfffffjLj256EEEEELb0ELb1ELb1ELb0EEEvNS_9FwdParamsE)
        /*1d90*/ 	.word	0x00000000


	//----- nvinfo : EIATTR_MIN_STACK_SIZE
	.align		4
.L_1270:
        /*1d94*/ 	.byte	0x04, 0x12
        /*1d96*/ 	.short	(.L_1272 - .L_1271)
	.align		4
.L_1271:
        /*1d98*/ 	.word	index@(_ZN10layer_norm13ln_fwd_kernelINS_13Kernel_traitsIfffffjLj8192ELj1ELj1ELj8ELj16ENS_18Kernel_traits_baseILj8192EfffffjLj256EEEEELb0ELb1ELb1ELb1EEEvNS_9FwdParamsE)
        /*1d9c*/ 	.word	0x00000000


	//----- nvinfo : EIATTR_MIN_STACK_SIZE
	.align		4
.L_1272:
        /*1da0*/ 	.byte	0x04, 0x12
        /*1da2*/ 	.short	(.L_1274 - .L_1273)
	.align		4
.L_1273:
        /*1da4*/ 	.word	index@(_ZN10layer_norm13ln_fwd_kernelINS_13Kernel_traitsIfffffjLj8192ELj1ELj1ELj8ELj16ENS_18Kernel_traits_baseILj8192EfffffjLj256EEEEELb1ELb0ELb0ELb0EEEvNS_9FwdParamsE)
        /*1da8*/ 	.word	0x00000000


	//----- nvinfo : EIATTR_MIN_STACK_SIZE
	.align		4
.L_1274:
        /*1dac*/ 	.byte	0x04, 0x12
        /*1dae*/ 	.short	(.L_1276 - .L_1275)
	.align		4
.L_1275:
        /*1db0*/ 	.word	index@(_ZN10layer_norm13ln_fwd_kernelINS_13Kernel_traitsIfffffjLj8192ELj1ELj1ELj8ELj16ENS_18Kernel_traits_baseILj8192EfffffjLj256EEEEELb1ELb0ELb0ELb1EEEvNS_9FwdParamsE)
        /*1db4*/ 	.word	0x00000010


	//----- nvinfo : EIATTR_MIN_STACK_SIZE
	.align		4
.L_1276:
        /*1db8*/ 	.byte	0x04, 0x12
        /*1dba*/ 	.short	(.L_1278 - .L_1277)
	.align		4
.L_1277:
        /*1dbc*/ 	.word	index@(_ZN10layer_norm13ln_fwd_kernelINS_13Kernel_traitsIfffffjLj8192ELj1ELj1ELj8ELj16ENS_18Kernel_traits_baseILj8192EfffffjLj256EEEEELb1ELb0ELb1ELb0EEEvNS_9FwdParamsE)
        /*1dc0*/ 	.word	0x00000000


	//----- nvinfo : EIATTR_MIN_STACK_SIZE
	.align		4
.L_1278:
        /*1dc4*/ 	.byte	0x04, 0x12
        /*1dc6*/ 	.short	(.L_1280 - .L_1279)
	.align		4
.L_1279:
        /*1dc8*/ 	.word	index@(_ZN10layer_norm13ln_fwd_kernelINS_13Kernel_traitsIfffffjLj8192ELj1ELj1ELj8ELj16ENS_18Kernel_traits_baseILj8192EfffffjLj256EEEEELb1ELb0ELb1ELb1EEEvNS_9FwdParamsE)
        /*1dcc*/ 	.word	0x00000000


	//----- nvinfo : EIATTR_MIN_STACK_SIZE
	.align		4
.L_1280:
        /*1dd0*/ 	.byte	0x04, 0x12
        /*1dd2*/ 	.short	(.L_1282 - .L_1281)
	.align		4
.L_1281:
        /*1dd4*/ 	.word	index@(_ZN10layer_norm13ln_fwd_kernelINS_13Kernel_traitsIfffffjLj8192ELj1ELj1ELj8ELj16ENS_18Kernel_traits_baseILj8192EfffffjLj256EEEEELb1ELb1ELb0ELb0EEEvNS_9FwdParamsE)
        /*1dd8*/ 	.word	0x00000000


	//----- nvinfo : EIATTR_MIN_STACK_SIZE
	.align		4
.L_1282:
        /*1ddc*/ 	.byte	0x04, 0x12
        /*1dde*/ 	.short	(.L_1284 - .L_1283)
	.align		4
.L_1283:
        /*1de0*/ 	.word	index@(_ZN10layer_norm13ln_fwd_kernelINS_13Kernel_traitsIfffffjLj8192ELj1ELj1ELj8ELj16ENS_18Kernel_traits_baseILj8192EfffffjLj256EEEEELb1ELb1ELb0ELb1EEEvNS_9FwdParamsE)
        /*1de4*/ 	.word	0x00000000


	//----- nvinfo : EIATTR_MIN_STACK_SIZE
	.align		4
.L_1284:
        /*1de8*/ 	.byte	0x04, 0x12
        /*1dea*/ 	.short	(.L_1286 - .L_1285)
	.align		4
.L_1285:
        /*1dec*/ 	.word	index@(_ZN10layer_norm13ln_fwd_kernelINS_13Kernel_traitsIfffffjLj8192ELj1ELj1ELj8ELj16ENS_18Kernel_traits_baseILj8192EfffffjLj256EEEEELb1ELb1ELb1ELb0EEEvNS_9FwdParamsE)
        /*1df0*/ 	.word	0x00000000


	//----- nvinfo : EIATTR_MIN_STACK_SIZE
	.align		4
.L_1286:
        /*1df4*/ 	.byte	0x04, 0x12
        /*1df6*/ 	.short	(.L_1288 - .L_1287)
	.align		4
.L_1287:
        /*1df8*/ 	.word	index@(_ZN10layer_norm13ln_fwd_kernelINS_13Kernel_traitsIfffffjLj8192ELj1ELj1ELj8ELj16ENS_18Kernel_traits_baseILj8192EfffffjLj256EEEEELb1ELb1ELb1ELb1EEEvNS_9FwdParamsE)
        /*1dfc*/ 	.word	0x00000000
.L_1288:


//--------------------- .nv.info._ZN10layer_norm13ln_fwd_kernelINS_13Kernel_traitsI13__nv_bfloat16S2_S2_S2_fjLj8192ELj1ELj1ELj8ELj16ENS_18Kernel_traits_baseILj8192ES2_S2_S2_S2_fjLj256EEEEELb0ELb0ELb0ELb0EEEvNS_9FwdParamsE --------------------------
	.section	.nv.info._ZN10layer_norm13ln_fwd_kernelINS_13Kernel_traitsI13__nv_bfloat16S2_S2_S2_fjLj8192ELj1ELj1ELj8ELj16ENS_18Kernel_traits_baseILj8192ES2_S2_S2_S2_fjLj256EEEEELb0ELb0ELb0ELb0EEEvNS_9FwdParamsE,"",@"SHT_CUDA_INFO"
	.sectionflags	@""
	.align	4


	//----- nvinfo : EIATTR_CUDA_API_VERSION
	.align		4
        /*0000*/ 	.byte	0x04, 0x37
        /*0002*/ 	.short	(.L_1290 - .L_1289)
.L_1289:
        /*0004*/ 	.word	0x00000082


	//----- nvinfo : EIATTR_SW2861232_WAR
	.align		4
.L_1290:
        /*0008*/ 	.byte	0x01, 0x35
	.zero		2


	//----- nvinfo : EIATTR_PARAM_CBANK
	.align		4
        /*000c*/ 	.byte	0x04, 0x0a
        /*000e*/ 	.short	(.L_1292 - .L_1291)
	.align		4
.L_1291:
        /*0010*/ 	.word	index@(.nv.constant0._ZN10layer_norm13ln_fwd_kernelINS_13Kernel_traitsI13__nv_bfloat16S2_S2_S2_fjLj8192ELj1ELj1ELj8ELj16ENS_18Kernel_traits_baseILj8192ES2_S2_S2_S2_fjLj256EEEEELb0ELb0ELb0ELb0EEEvNS_9FwdParamsE)
        /*0014*/ 	.short	0x0160
        /*0016*/ 	.short	0x00e8


	//----- nvinfo : EIATTR_CBANK_PARAM_SIZE
	.align		4
.L_1292:
        /*0018*/ 	.byte	0x03, 0x19
        /*001a*/ 	.short	0x00e8


	//----- nvinfo : EIATTR_KPARAM_INFO
	.align		4
        /*001c*/ 	.byte	0x04, 0x17
        /*001e*/ 	.short	(.L_1294 - .L_1293)
.L_1293:
        /*0020*/ 	.word	0x00000000
        /*0024*/ 	.short	0x0000
        /*0026*/ 	.short	0x0000
        /*0028*/ 	.byte	0x00, 0xf0, 0xa1, 0x03


	//----- nvinfo : EIATTR_MAXREG_COUNT
	.align		4
.L_1294:
        /*002c*/ 	.byte	0x03, 0x1b
        /*002e*/ 	.short	0x00ff


	//----- nvinfo : EIATTR_NUM_BARRIERS
	.align		4
        /*0030*/ 	.byte	0x02, 0x4c
        /*0032*/ 	.byte	0x01
	.zero		1


	//----- nvinfo : EIATTR_MERCURY_ISA_VERSION
	.align		4
        /*0034*/ 	.byte	0x03, 0x5f
        /*0036*/ 	.short	0x0000


	//----- nvinfo : EIATTR_COOP_GROUP_MASK_REGIDS
	.align		4
        /*0038*/ 	.byte	0x04, 0x29
        /*003a*/ 	.short	(.L_1296 - .L_1295)


	//   ....[0]....
.L_1295:
        /*003c*/ 	.word	0xffffffff


	//   ....[1]....
        /*0040*/ 	.word	0xffffffff


	//   ....[2]....
        /*0044*/ 	.word	0xffffffff


	//   ....[3]....
        /*0048*/ 	.word	0xffffffff


	//   ....[4]....
        /*004c*/ 	.word	0xffffffff


	//   ....[5]....
        /*0050*/ 	.word	0xffffffff


	//   ....[6]....
        /*0054*/ 	.word	0xffffffff


	//   ....[7]....
        /*0058*/ 	.word	0xffffffff


	//   ....[8]....
        /*005c*/ 	.word	0xffffffff


	//   ....[9]....
        /*0060*/ 	.word	0xffffffff


	//   ....[10]....
        /*0064*/ 	.word	0xffffffff


	//   ....[11]....
        /*0068*/ 	.word	0xffffffff


	//   ....[12]....
        /*006c*/ 	.word	0xffffffff


	//   ....[13]....
        /*0070*/ 	.word	0xffffffff


	//   ....[14]....
        /*0074*/ 	.word	0xffffffff


	//   ....[15]....
        /*0078*/ 	.word	0xffffffff


	//   ....[16]....
        /*007c*/ 	.word	0xffffffff


	//   ....[17]....
        /*0080*/ 	.word	0xffffffff


	//   ....[18]....
        /*0084*/ 	.word	0xffffffff


	//   ....[19]....
        /*0088*/ 	.word	0xffffffff


	//   ....[20]....
        /*008c*/ 	.word	0xffffffff


	//   ....[21]....
        /*0090*/ 	.word	0xffffffff


	//   ....[22]....
        /*0094*/ 	.word	0xffffffff


	//   ....[23]....
        /*0098*/ 	.word	0xffffffff


	//   ....[24]....
        /*009c*/ 	.word	0xffffffff


	//   ....[25]....
        /*00a0*/ 	.word	0xffffffff


	//   ....[26]....
        /*00a4*/ 	.word	0xffffffff


	//   ....[27]....
        /*00a8*/ 	.word	0xffffffff


	//   ....[28]....
        /*00ac*/ 	.word	0xffffffff


	//   ....[29]....
        /*00b0*/ 	.word	0xffffffff


	//   ....[30]....
        /*00b4*/ 	.word	0xffffffff


	//----- nvinfo : EIATTR_COOP_GROUP_INSTR_OFFSETS
	.align		4
.L_1296:
        /*00b8*/ 	.byte	0x04, 0x28
        /*00ba*/ 	.short	(.L_1298 - .L_1297)


	//   ....[0]....
.L_1297:
        /*00bc*/ 	.word	0x000023c0


	//   ....[1]....
        /*00c0*/ 	.word	0x000023f0


	//   ....[2]....
        /*00c4*/ 	.word	0x00002410


	//   ....[3]....
        /*00c8*/ 	.word	0x00002430


	//   ....[4]....
        /*00cc*/ 	.word	0x00002450


	//   ....[5]....
        /*00d0*/ 	.word	0x00002890


	//   ....[6]....
        /*00d4*/ 	.word	0x000028b0


	//   ....[7]....
        /*00d8*/ 	.word	0x000028d0


	//   ....[8]....
        /*00dc*/ 	.word	0x000028f0


	//   ....[9]....
        /*00e0*/ 	.word	0x00002910


	//   ....[10]....
        /*00e4*/ 	.word	0x00002a30


	//   ....[11]....
        /*00e8*/ 	.word	0x00002aa0


	//   ....[12]....
        /*00ec*/ 	.word	0x00002af0


	//   ....[13]....
        /*00f0*/ 	.word	0x00002b20


	//   ....[14]....
        /*00f4*/ 	.word	0x00002b40


	//   ....[15]....
        /*00f8*/ 	.word	0x00002bb0


	//   ....[16]....
        /*00fc*/ 	.word	0x00002bf0


	//   ....[17]....
        /*0100*/ 	.word	0x00002c70


	//   ....[18]....
        /*0104*/ 	.word	0x00002c90


	//   ....[19]....
        /*0108*/ 	.word	0x00002d60


	//   ....[20]....
        /*010c*/ 	.word	0x00002d70


	//   ....[21]....
        /*0110*/ 	.word	0x000037b0


	//   ....[22]....
        /*0114*/ 	.word	0x00003810


	//   ....[23]....
        /*0118*/ 	.word	0x00003870


	//   ....[24]....
        /*011c*/ 	.word	0x000038d0


	//   ....[25]....
        /*0120*/ 	.word	0x00003930


	//   ....[26]....
        /*0124*/ 	.word	0x00003db0


	//   ....[27]....
        /*0128*/ 	.word	0x00003e10


	//   ....[28]....
        /*012c*/ 	.word	0x00003e70


	//   ....[29]....
        /*0130*/ 	.word	0x00003ed0


	//   ....[30]....
        /*0134*/ 	.word	0x00003f40


	//----- nvinfo : EIATTR_EXIT_INSTR_OFFSETS
	.align		4
.L_1298:
        /*0138*/ 	.byte	0x04, 0x1c
        /*013a*/ 	.short	(.L_1300 - .L_1299)


	//   ....[0]....
.L_1299:
        /*013c*/ 	.word	0x000004c0


	//   ....[1]....
        /*0140*/ 	.word	0x00003750


	//----- nvinfo : EIATTR_MAX_THREADS
	.align		4
.L_1300:
        /*0144*/ 	.byte	0x04, 0x05
        /*0146*/ 	.short	(.L_1302 - .L_1301)
.L_1301:
        /*0148*/ 	.word	0x00000100
        /*014c*/ 	.word	0x00000001
        /*0150*/ 	.word	0x00000001


	//----- nvinfo : EIATTR_CRS_STACK_SIZE
	.align		4
.L_1302:
        /*0154*/ 	.byte	0x04, 0x1e
        /*0156*/ 	.short	(.L_1304 - .L_1303)
.L_1303:
        /*0158*/ 	.word	0x00000000
.L_1304:


//--------------------- .nv.info._ZN10layer_norm13ln_fwd_kernelINS_13Kernel_traitsI13__nv_bfloat16S2_S2_S2_fjLj8192ELj1ELj1ELj8ELj16ENS_18Kernel_traits_baseILj8192ES2_S2_S2_S2_fjLj256EEEEELb0ELb0ELb0ELb1EEEvNS_9FwdParamsE --------------------------
	.section	.nv.info._ZN10layer_norm13ln_fwd_kernelINS_13Kernel_traitsI13__nv_bfloat16S2_S2_S2_fjLj8192ELj1ELj1ELj8ELj16ENS_18Kernel_traits_baseILj8192ES2_S2_S2_S2_fjLj256EEEEELb0ELb0ELb0ELb1EEEvNS_9FwdParamsE,"",@"SHT_CUDA_INFO"
	.sectionflags	@""
	.align	4


	//----- nvinfo : EIATTR_CUDA_API_VERSION
	.align		4
        /*0000*/ 	.byte	0x04, 0x37
        /*0002*/ 	.short	(.L_1306 - .L_1305)
.L_1305:
        /*0004*/ 	.word	0x00000082


	//----- nvinfo : EIATTR_SW2861232_WAR
	.align		4
.L_1306:
        /*0008*/ 	.byte	0x01, 0x35
	.zero		2


	//----- nvinfo : EIATTR_PARAM_CBANK
	.align		4
        /*000c*/ 	.byte	0x04, 0x0a
        /*000e*/ 	.short	(.L_1308 - .L_1307)
	.align		4
.L_1307:
        /*0010*/ 	.word	index@(.nv.constant0._ZN10layer_norm13ln_fwd_kernelINS_13Kernel_traitsI13__nv_bfloat16S2_S2_S2_fjLj8192ELj1ELj1ELj8ELj16ENS_18Kernel_traits_baseILj8192ES2_S2_S2_S2_fjLj256EEEEELb0ELb0ELb0ELb1EEEvNS_9FwdParamsE)
        /*0014*/ 	.short	0x0160
        /*0016*/ 	.short	0x00e8


	//----- nvinfo : EIATTR_CBANK_PARAM_SIZE
	.align		4
.L_1308:
        /*0018*/ 	.byte	0x03, 0x19
        /*001a*/ 	.short	0x00e8


	//----- nvinfo : EIATTR_KPARAM_INFO
	.align		4
        /*001c*/ 	.byte	0x04, 0x17
        /*001e*/ 	.short	(.L_1310 - .L_1309)
.L_1309:
        /*0020*/ 	.word	0x00000000
        /*0024*/ 	.short	0x0000
        /*0026*/ 	.short	0x0000
        /*0028*/ 	.byte	0x00, 0xf0, 0xa1, 0x03


	//----- nvinfo : EIATTR_MAXREG_COUNT
	.align		4
.L_1310:
        /*002c*/ 	.byte	0x03, 0x1b
        /*002e*/ 	.short	0x00ff


	//----- nvinfo : EIATTR_NUM_BARRIERS
	.align		4
        /*0030*/ 	.byte	0x02, 0x4c
        /*0032*/ 	.byte	0x01
	.zero		1


	//----- nvinfo : EIATTR_MERCURY_ISA_VERSION
	.align		4
        /*0034*/ 	.byte	0x03, 0x5f
        /*0036*/ 	.short	0x0000


	//----- nvinfo : EIATTR_COOP_GROUP_MASK_REGIDS
	.align		4
        /*0038*/ 	.byte	0x04, 0x29
        /*003a*/ 	.short	(.L_1312 - .L_1311)


	//   ....[0]....
.L_1311:
        /*003c*/ 	.word	0xffffffff


	//   ....[1]....
        /*0040*/ 	.word	0xffffffff


	//   ....[2]....
        /*0044*/ 	.word	0xffffffff


	//   ....[3]....
        /*0048*/ 	.word	0xffffffff


	//   ....[4]....
        /*004c*/ 	.word	0xffffffff


	//   ....[5]....
        /*0050*/ 	.word	0xffffffff


	//   ....[6]....
        /*0054*/ 	.word	0xffffffff


	//   ....[7]....
        /*0058*/ 	.word	0xffffffff


	//   ....[8]....
        /*005c*/ 	.word	0xffffffff


	//   ....[9]....
        /*0060*/ 	.word	0xffffffff


	//   ....[10]....
        /*0064*/ 	.word	0xffffffff


	//   ....[11]....
        /*0068*/ 	.word	0xffffffff


	//   ....[12]....
        /*006c*/ 	.word	0xffffffff


	//   ....[13]....
        /*0070*/ 	.word	0xffffffff


	//   ....[14]....
        /*0074*/ 	.word	0xffffffff


	//   ....[15]....
        /*0078*/ 	.word	0xffffffff


	//   ....[16]....
        /*007c*/ 	.word	0xffffffff


	//   ....[17]....
        /*0080*/ 	.word	0xffffffff


	//   ....[18]....
        /*0084*/ 	.word	0xffffffff


	//   ....[19]....
        /*0088*/ 	.word	0xffffffff


	//   ....[20]....
        /*008c*/ 	.word	0xffffffff


	//   ....[21]....
        /*0090*/ 	.word	0xffffffff


	//   ....[22]....
        /*0094*/ 	.word	0xffffffff


	//   ....[23]....
        /*0098*/ 	.word	0xffffffff


	//   ....[24]....
        /*009c*/ 	.word	0xffffffff


	//   ....[25]....
        /*00a0*/ 	.word	0xffffffff


	//   ....[26]....
        /*00a4*/ 	.word	0xffffffff


	//   ....[27]....
        /*00a8*/ 	.word	0xffffffff


	//   ....[28]....
        /*00ac*/ 	.word	0xffffffff


	//   ....[29]....
        /*00b0*/ 	.word	0xffffffff


	//   ....[30]....
        /*00b4*/ 	.word	0xffffffff


	//----- nvinfo : EIATTR_COOP_GROUP_INSTR_OFFSETS
	.align		4
.L_1312:
        /*00b8*/ 	.byte	0x04, 0x28
        /*00ba*/ 	.short	(.L_1314 - .L_1313)


	//   ....[0]....
.L_1313:
        /*00bc*/ 	.word	0x00001e30


	//   ....[1]....
        /*00c0*/ 	.word	0x00001e60


	//   ....[2]....
        /*00c4*/ 	.word	0x00001e80


	//   ....[3]....
        /*00c8*/ 	.word	0x00001ea0


	//   ....[4]....
        /*00cc*/ 	.word	0x00001ec0


	//   ....[5]....
        /*00d0*/ 	.word	0x000022f0


	//   ....[6]....
        /*00d4*/ 	.word	0x00002310


	//   ....[7]....
        /*00d8*/ 	.word	0x00002330


	//   ....[8]....
        /*00dc*/ 	.word	0x00002350


	//   ....[9]....
        /*00e0*/ 	.word	0x00002370


	//   ....[10]....
        /*00e4*/ 	.word	0x00002440


	//   ....[11]....
        /*00e8*/ 	.word	0x000024a0


	//   ....[12]....
        /*00ec*/ 	.word	0x000024b0


	//   ....[13]....
        /*00f0*/ 	.word	0x00002560


	//   ....[14]....
        /*00f4*/ 	.word	0x00002580


	//   ....[15]....
        /*00f8*/ 	.word	0x000025e0


	//   ....[16]....
        /*00fc*/ 	.word	0x00002620


	//   ....[17]....
        /*0100*/ 	.word	0x000026a0


	//   ....[18]....
        /*0104*/ 	.word	0x00002720


	//   ....[19]....
        /*0108*/ 	.word	0x00002750


	//   ....[20]....
        /*010c*/ 	.word	0x000027a0


	//   ....[21]....
        /*0110*/ 	.word	0x000030e0


	//   ....[22]....
        /*0114*/ 	.word	0x00003150


	//   ....[23]....
        /*0118*/ 	.word	0x000031c0


	//   ....[24]....
        /*011c*/ 	.word	0x00003230


	//   ....[25]....
        /*0120*/ 	.word	0x000032a0


	//   ....[26]....
        /*0124*/ 	.word	0x00003710


	//   ....[27]....
        /*0128*/ 	.word	0x00003770


	//   ....[28]....
        /*012c*/ 	.word	0x000037d0


	//   ....[29]....
        /*0130*/ 	.word	0x00003830


	//   ....[30]....
        /*0134*/ 	.word	0x00003890


	//----- nvinfo : EIATTR_EXIT_INSTR_OFFSETS
	.align		4
.L_1314:
        /*0138*/ 	.byte	0x04, 0x1c
        /*013a*/ 	.short	(.L_1316 - .L_1315)


	//   ....[0]....
.L_1315:
        /*013c*/ 	.word	0x00000130


	//   ....[1]....
        /*0140*/ 	.word	0x00003080


	//----- nvinfo : EIATTR_MAX_THREADS
	.align		4
.L_1316:
        /*0144*/ 	.byte	0x04, 0x05
        /*0146*/ 	.short	(.L_1318 - .L_1317)
.L_1317:
        /*0148*/ 	.word	0x00000100
        /*014c*/ 	.word	0x00000001
        /*0150*/ 	.word	0x00000001


	//----- nvinfo : EIATTR_CRS_STACK_SIZE
	.align		4
.L_1318:
        /*0154*/ 	.byte	0x04, 0x1e
        /*0156*/ 	.short	(.L_1320 - .L_1319)
.L_1319:
        /*0158*/ 	.word	0x00000000
.L_1320:


//--------------------- .nv.info._ZN10layer_norm13ln_fwd_kernelINS_13Kernel_traitsI13__nv_bfloat16S2_S2_S2_fjLj8192ELj1ELj1ELj8ELj16ENS_18Kernel_traits_baseILj8192ES2_S2_S2_S2_fjLj256EEEEELb0ELb0ELb1ELb0EEEvNS_9FwdParamsE --------------------------
	.section	.nv.info._ZN10layer_norm13ln_fwd_kernelINS_13Kernel_traitsI13__nv_bfloat16S2_S2_S2_fjLj8192ELj1ELj1ELj8ELj16ENS_18Kernel_traits_baseILj8192ES2_S2_S2_S2_fjLj256EEEEELb0ELb0ELb1ELb0EEEvNS_9FwdParamsE,"",@"SHT_CUDA_INFO"
	.sectionflags	@""
	.align	4


	//----- nvinfo : EIATTR_CUDA_API_VERSION
	.align		4
        /*0000*/ 	.byte	0x04, 0x37
        /*0002*/ 	.short	(.L_1322 - .L_1321)
.L_1321:
        /*0004*/ 	.word	0x00000082


	//----- nvinfo : EIATTR_SW2861232_WAR
	.align		4
.L_1322:
        /*0008*/ 	.byte	0x01, 0x35
	.zero		2


	//----- nvinfo : EIATTR_PARAM_CBANK
	.align		4
        /*000c*/ 	.byte	0x04, 0x0a
        /*000e*/ 	.short	(.L_1324 - .L_1323)
	.align		4
.L_1323:
        /*0010*/ 	.word	index@(.nv.constant0._ZN10layer_norm13ln_fwd_kernelINS_13Kernel_traitsI13__nv_bfloat16S2_S2_S2_fjLj8192ELj1ELj1ELj8ELj16ENS_18Kernel_traits_baseILj8192ES2_S2_S2_S2_fjLj256EEEEELb0ELb0ELb1ELb0EEEvNS_9FwdParamsE)
        /*0014*/ 	.short	0x0160
        /*0016*/ 	.short	0x00e8


	//----- nvinfo : EIATTR_CBANK_PARAM_SIZE
	.align		4
.L_1324:
        /*0018*/ 	.byte	0x03, 0x19
        /*001a*/ 	.short	0x00e8


	//----- nvinfo : EIATTR_KPARAM_INFO
	.align		4
        /*001c*/ 	.byte	0x04, 0x17
        /*001e*/ 	.short	(.L_1326 - .L_1325)
.L_1325:
        /*0020*/ 	.word	0x00000000
        /*0024*/ 	.short	0x0000
        /*0026*/ 	.short	0x0000
        /*0028*/ 	.byte	0x00, 0xf0, 0xa1, 0x03


	//----- nvinfo : EIATTR_MAXREG_COUNT
	.align		4
.L_1326:
        /*002c*/ 	.byte	0x03, 0x1b
        /*002e*/ 	.short	0x00ff


	//----- nvinfo : EIATTR_NUM_BARRIERS
	.align		4
        /*0030*/ 	.byte	0x02, 0x4c
        /*0032*/ 	.byte	0x01
	.zero		1


	//----- nvinfo : EIATTR_MERCURY_ISA_VERSION
	.align		4
        /*0034*/ 	.byte	0x03, 0x5f
        /*0036*/ 	.short	0x0000


	//----- nvinfo : EIATTR_COOP_GROUP_MASK_REGIDS
	.align		4
        /*0038*/ 	.byte	0x04, 0x29
        /*003a*/ 	.short	(.L_1328 - .L_1327)


	//   ....[0]....
.L_1327:
        /*003c*/ 	.word	0xffffffff


	//   ....[1]....
        /*0040*/ 	.word	0xffffffff


	//   ....[2]....
        /*0044*/ 	.word	0xffffffff


	//   ....[3]....
        /*0048*/ 	.word	0xffffffff


	//   ....[4]....
        /*004c*/ 	.word	0xffffffff


	//   ....[5]....
        /*0050*/ 	.word	0xffffffff


	//   ....[6]....
        /*0054*/ 	.word	0xffffffff


	//   ....[7]....
        /*0058*/ 	.word	0xffffffff


	//   ....[8]....
        /*005c*/ 	.word	0xffffffff


	//   ....[9]....
        /*0060*/ 	.word	0xffffffff


	//   ....[10]....
        /*0064*/ 	.word	0xffffffff


	//   ....[11]....
        /*0068*/ 	.word	0xffffffff


	//   ....[12]....
        /*006c*/ 	.word	0xffffffff


	//   ....[13]....
        /*0070*/ 	.word	0xffffffff


	//   ....[14]....
        /*0074*/ 	.word	0xffffffff


	//   ....[15]....
        /*0078*/ 	.word	0xffffffff


	//   ....[16]....
        /*007c*/ 	.word	0xffffffff


	//   ....[17]....
        /*0080*/ 	.word	0xffffffff


	//   ....[18]....
        /*0084*/ 	.word	0xffffffff


	//   ....[19]....
        /*0088*/ 	.word	0xffffffff


	//   ....[20]....
        /*008c*/ 	.word	0xffffffff


	//   ....[21]....
        /*0090*/ 	.word	0xffffffff


	//   ....[22]....
        /*0094*/ 	.word	0xffffffff


	//   ....[23]....
        /*0098*/ 	.word	0xffffffff


	//   ....[24]....
        /*009c*/ 	.word	0xffffffff


	//   ....[25]....
        /*00a0*/ 	.word	0xffffffff


	//   ....[26]....
        /*00a4*/ 	.word	0xffffffff


	//   ....[27]....
        /*00a8*/ 	.word	0xffffffff


	//   ....[28]....
        /*00ac*/ 	.word	0xffffffff


	//   ....[29]....
        /*00b0*/ 	.word	0xffffffff


	//   ....[30]....
        /*00b4*/ 	.word	0xffffffff


	//----- nvinfo : EIATTR_COOP_GROUP_INSTR_OFFSETS
	.align		4
.L_1328:
        /*00b8*/ 	.byte	0x04, 0x28
        /*00ba*/ 	.short	(.L_1330 - .L_1329)


	//   ....[0]....
.L_1329:
        /*00bc*/ 	.word	0x000028a0


	//   ....[1]....
        /*00c0*/ 	.word	0x000028d0


	//   ....[2]....
        /*00c4*/ 	.word	0x000028f0


	//   ....[3]....
        /*00c8*/ 	.word	0x00002910


	//   ....[4]....
        /*00cc*/ 	.word	0x00002930


	//   ....[5]....
        /*00d0*/ 	.word	0x00002d70


	//   ....[6]....
        /*00d4*/ 	.word	0x00002d90


	//   ....[7]....
        /*00d8*/ 	.word	0x00002db0


	//   ....[8]....
        /*00dc*/ 	.word	0x00002dd0


	//   ....[9]....
        /*00e0*/ 	.word	0x00002df0


	//   ....[10]....
        /*00e4*/ 	.word	0x00002f10


	//   ....[11]....
        /*00e8*/ 	.word	0x00002f60


	//   ....[12]....
        /*00ec*/ 	.word	0x00002f80


	//   ....[13]....
        /*00f0*/ 	.word	0x00002ff0


	//   ....[14]....
        /*00f4*/ 	.word	0x00003020


	//   ....[15]....
        /*00f8*/ 	.word	0x000030d0


	//   ....[16]....
        /*00fc*/ 	.word	0x00003100


	//   ....[17]....
        /*0100*/ 	.word	0x00003170


	//   ....[18]....
        /*0104*/ 	.word	0x00003180


	//   ....[19]....
        /*0108*/ 	.word	0x00003240


	//   ....[20]....
        /*010c*/ 	.word	0x00003250


	//   ....[21]....
        /*0110*/ 	.word	0x00003d00


	//   ....[22]....
        /*0114*/ 	.word	0x00003d70


	//   ....[23]....
        /*0118*/ 	.word	0x00003dd0


	//   ....[24]....
        /*011c*/ 	.word	0x00003e30


	//   ....[25]....
        /*0120*/ 	.word	0x00003e90


	//   ....[26]....
        /*0124*/ 	.word	0x00004320


	//   ....[27]....
        /*0128*/ 	.word	0x00004380


	//   ....[28]....
        /*012c*/ 	.word	0x000043e0


	//   ....[29]....
        /*0130*/ 	.word	0x00004440


	//   ....[30]....
        /*0134*/ 	.word	0x000044a0


	//----- nvinfo : EIATTR_EXIT_INSTR_OFFSETS
	.align		4
.L_1330:
        /*0138*/ 	.byte	0x04, 0x1c
        /*013a*/ 	.short	(.L_1332 - .L_1331)


	//   ....[0]....
.L_1331:
        /*013c*/ 	.word	0x00000470


	//   ....[1]....
        /*0140*/ 	.word	0x00003ca0


	//----- nvinfo : EIATTR_MAX_THREADS
	.align		4
.L_1332:
        /*0144*/ 	.byte	0x04, 0x05
        /*0146*/ 	.short	(.L_1334 - .L_1333)
.L_1333:
        /*0148*/ 	.word	0x00000100
        /*014c*/ 	.word	0x00000001
        /*0150*/ 	.word	0x00000001


	//----- nvinfo : EIATTR_CRS_STACK_SIZE
	.align		4
.L_1334:
        /*0154*/ 	.byte	0x04, 0x1e
        /*0156*/ 	.short	(.L_1336 - .L_1335)
.L_1335:
        /*0158*/ 	.word	0x00000000
.L_1336:


//--------------------- .nv.info._ZN10layer_norm13ln_fwd_kernelINS_13Kernel_traitsI13__nv_bfloat16S2_S2_S2_fjLj8192ELj1ELj1ELj8ELj16ENS_18Kernel_traits_baseILj8192ES2_S2_S2_S2_fjLj256EEEEELb0ELb0ELb1ELb1EEEvNS_9FwdParamsE --------------------------
	.section	.nv.info._ZN10layer_norm13ln_fwd_kernelINS_13Kernel_traitsI13__nv_bfloat16S2_S2_S2_fjLj8192ELj1ELj1ELj8ELj16ENS_18Kernel_traits_baseILj8192ES2_S2_S2_S2_fjLj256EEEEELb0ELb0ELb1ELb1EEEvNS_9FwdParamsE,"",@"SHT_CUDA_INFO"
	.sectionflags	@""
	.align	4


	//----- nvinfo : EIATTR_CUDA_API_VERSION
	.align		4
        /*0000*/ 	.byte	0x04, 0x37
        /*0002*/ 	.short	(.L_1338 - .L_1337)
.L_1337:
        /*0004*/ 	.word	0x00000082


	//----- nvinfo : EIATTR_SW2861232_WAR
	.align		4
.L_1338:
        /*0008*/ 	.byte	0x01, 0x35
	.zero		2


	//----- nvinfo : EIATTR_PARAM_CBANK
	.align		4
        /*000c*/ 	.byte	0x04, 0x0a
        /*000e*/ 	.short	(.L_1340 - .L_1339)
	.align		4
.L_1339:
        /*0010*/ 	.word	index@(.nv.constant0._ZN10layer_norm13ln_fwd_kernelINS_13Kernel_traitsI13__nv_bfloat16S2_S2_S2_fjLj8192ELj1ELj1ELj8ELj16ENS_18Kernel_traits_baseILj8192ES2_S2_S2_S2_fjLj256EEEEELb0ELb0ELb1ELb1EEEvNS_9FwdParamsE)
        /*0014*/ 	.short	0x0160
        /*0016*/ 	.short	0x00e8


	//----- nvinfo : EIATTR_CBANK_PARAM_SIZE
	.align		4
.L_1340:
        /*0018*/ 	.byte	0x03, 0x19
        /*001a*/ 	.short	0x00e8


	//----- nvinfo : EIATTR_KPARAM_INFO
	.align		4
        /*001c*/ 	.byte	0x04, 0x17
        /*001e*/ 	.short	(.L_1342 - .L_1341)
.L_1341:
        /*0020*/ 	.word	0x00000000
        /*0024*/ 	.short	0x0000
        /*0026*/ 	.short	0x0000
        /*0028*/ 	.byte	0x00, 0xf0, 0xa1, 0x03


	//----- nvinfo : EIATTR_MAXREG_COUNT
	.align		4
.L_1342:
        /*002c*/ 	.byte	0x03, 0x1b
        /*002e*/ 	.short	0x00ff


	//----- nvinfo : EIATTR_NUM_BARRIERS
	.align		4
        /*0030*/ 	.byte	0x02, 0x4c
        /*0032*/ 	.byte	0x01
	.zero		1


	//----- nvinfo : EIATTR_MERCURY_ISA_VERSION
	.align		4
        /*0034*/ 	.byte	0x03, 0x5f
        /*0036*/ 	.short	0x0000


	//----- nvinfo : EIATTR_COOP_GROUP_MASK_REGIDS
	.align		4
        /*0038*/ 	.byte	0x04, 0x29
        /*003a*/ 	.short	(.L_1344 - .L_1343)


	//   ....[0]....
.L_1343:
        /*003c*/ 	.word	0xffffffff


	//   ....[1]....
        /*0040*/ 	.word	0xffffffff


	//   ....[2]....
        /*0044*/ 	.word	0xffffffff


	//   ....[3]....
        /*0048*/ 	.word	0xffffffff


	//   ....[4]....
        /*004c*/ 	.word	0xffffffff


	//   ....[5]....
        /*0050*/ 	.word	0xffffffff


	//   ....[6]....
        /*0054*/ 	.word	0xffffffff


	//   ....[7]....
        /*0058*/ 	.word	0xffffffff


	//   ....[8]....
        /*005c*/ 	.word	0xffffffff


	//   ....[9]....
        /*0060*/ 	.word	0xffffffff


	//   ....[10]....
        /*0064*/ 	.word	0xffffffff


	//   ....[11]....
        /*0068*/ 	.word	0xffffffff


	//   ....[12]....
        /*006c*/ 	.word	0xffffffff


	//   ....[13]....
        /*0070*/ 	.word	0xffffffff


	//   ....[14]....
        /*0074*/ 	.word	0xffffffff


	//   ....[15]....
        /*0078*/ 	.word	0xffffffff


	//   ....[16]....
        /*007c*/ 	.word	0xffffffff


	//   ....[17]....
        /*0080*/ 	.word	0xffffffff


	//   ....[18]....
        /*0084*/ 	.word	0xffffffff


	//   ....[19]....
        /*0088*/ 	.word	0xffffffff


	//   ....[20]....
        /*008c*/ 	.word	0xffffffff


	//   ....[21]....
        /*0090*/ 	.word	0xffffffff


	//   ....[22]....
        /*0094*/ 	.word	0xffffffff


	//   ....[23]....
        /*0098*/ 	.word	0xffffffff


	//   ....[24]....
        /*009c*/ 	.word	0xffffffff


	//   ....[25]....
        /*00a0*/ 	.word	0xffffffff


	//   ....[26]....
        /*00a4*/ 	.word	0xffffffff


	//   ....[27]....
        /*00a8*/ 	.word	0xffffffff


	//   ....[28]....
        /*00ac*/ 	.word	0xffffffff


	//   ....[29]....
        /*00b0*/ 	.word	0xffffffff


	//   ....[30]....
        /*00b4*/ 	.word	0xffffffff


	//----- nvinfo : EIATTR_COOP_GROUP_INSTR_OFFSETS
	.align		4
.L_1344:
        /*00b8*/ 	.byte	0x04, 0x28
        /*00ba*/ 	.short	(.L_1346 - .L_1345)


	//   ....[0]....
.L_1345:
        /*00bc*/ 	.word	0x000020d0


	//   ....[1]....
        /*00c0*/ 	.word	0x00002100


	//   ....[2]....
        /*00c4*/ 	.word	0x00002120


	//   ....[3]....
        /*00c8*/ 	.word	0x00002140


	//   ....[4]....
        /*00cc*/ 	.word	0x00002160


	//   ....[5]....
        /*00d0*/ 	.word	0x00002590


	//   ....[6]....
        /*00d4*/ 	.word	0x000025b0


	//   ....[7]....
        /*00d8*/ 	.word	0x000025d0


	//   ....[8]....
        /*00dc*/ 	.word	0x000025f0


	//   ....[9]....
        /*00e0*/ 	.word	0x00002610


	//   ....[10]....
        /*00e4*/ 	.word	0x00002720


	//   ....[11]....
        /*00e8*/ 	.word	0x00002770


	//   ....[12]....
        /*00ec*/ 	.word	0x00002790


	//   ....[13]....
        /*00f0*/ 	.word	0x000027c0


	//   ....[14]....
        /*00f4*/ 	.word	0x00002860


	//   ....[15]....
        /*00f8*/ 	.word	0x00002890


	//   ....[16]....
        /*00fc*/ 	.word	0x000028b0


	//   ....[17]....
        /*0100*/ 	.word	0x00002950


	//   ....[18]....
        /*0104*/ 	.word	0x00002990


	//   ....[19]....
        /*0108*/ 	.word	0x00002a40


	//   ....[20]....
        /*010c*/ 	.word	0x00002a60


	//   ....[21]....
        /*0110*/ 	.word	0x00003630


	//   ....[22]....
        /*0114*/ 	.word	0x000036a0


	//   ....[23]....
        /*0118*/ 	.word	0x00003700


	//   ....[24]....
        /*011c*/ 	.word	0x00003760


	//   ....[25]....
        /*0120*/ 	.word	0x000037c0


	//   ....[26]....
        /*0124*/ 	.word	0x00003c30


	//   ....[27]....
        /*0128*/ 	.word	0x00003c90


	//   ....[28]....
        /*012c*/ 	.word	0x00003cf0


	//   ....[29]....
        /*0130*/ 	.word	0x00003d50


	//   ....[30]....
        /*0134*/ 	.word	0x00003db0


	//----- nvinfo : EIATTR_EXIT_INSTR_OFFSETS
	.align		4
.L_1346:
        /*0138*/ 	.byte	0x04, 0x1c
        /*013a*/ 	.short	(.L_1348 - .L_1347)


	//   ....[0]....
.L_1347:
        /*013c*/ 	.word	0x00000120


	//   ....[1]....
        /*0140*/ 	.word	0x000035e0


	//----- nvinfo : EIATTR_MAX_THREADS
	.align		4
.L_1348:
        /*0144*/ 	.byte	0x04, 0x05
        /*0146*/ 	.short	(.L_1350 - .L_1349)
.L_1349:
        /*0148*/ 	.word	0x00000100
        /*014c*/ 	.word	0x00000001
        /*0150*/ 	.word	0x00000001


	//----- nvinfo : EIATTR_CRS_STACK_SIZE
	.align		4
.L_1350:
        /*0154*/ 	.byte	0x04, 0x1e
        /*0156*/ 	.short	(.L_1352 - .L_1351)
.L_1351:
        /*0158*/ 	.word	0x00000000
.L_1352:


//--------------------- .nv.info._ZN10layer_norm13ln_fwd_kernelINS_13Kernel_traitsI13__nv_bfloat16S2_S2_S2_fjLj8192ELj1ELj1ELj8ELj16ENS_18Kernel_traits_baseILj8192ES2_S2_S2_S2_fjLj256EEEEELb0ELb1ELb0ELb0EEEvNS_9FwdParamsE --------------------------
	.section	.nv.info._ZN10layer_norm13ln_fwd_kernelINS_13Kernel_traitsI13__nv_bfloat16S2_S2_S2_fjLj8192ELj1ELj1ELj8ELj16ENS_18Kernel_traits_baseILj8192ES2_S2_S2_S2_fjLj256EEEEELb0ELb1ELb0ELb0EEEvNS_9FwdParamsE,"",@"SHT_CUDA_INFO"
	.sectionflags	@""
	.align	4


	//----- nvinfo : EIATTR_CUDA_API_VERSION
	.align		4
        /*0000*/ 	.byte	0x04, 0x37
        /*0002*/ 	.short	(.L_1354 - .L_1353)
.L_1353:
        /*0004*/ 	.word	0x00000082


	//----- nvinfo : EIATTR_SW2861232_WAR
	.align		4
.L_1354:
        /*0008*/ 	.byte	0x01, 0x35
	.zero		2


	//----- nvinfo : EIATTR_PARAM_CBANK
	.align		4
        /*000c*/ 	.byte	0x04, 0x0a
        /*000e*/ 	.short	(.L_1356 - .L_1355)
	.align		4
.L_1355:
        /*0010*/ 	.word	index@(.nv.constant0._ZN10layer_norm13ln_fwd_kernelINS_13Kernel_traitsI13__nv_bfloat16S2_S2_S2_fjLj8192ELj1ELj1ELj8ELj16ENS_18Kernel_traits_baseILj8192ES2_S2_S2_S2_fjLj256EEEEELb0ELb1ELb0ELb0EEEvNS_9FwdParamsE)
        /*0014*/ 	.short	0x0160
        /*0016*/ 	.short	0x00e8


	//----- nvinfo : EIATTR_CBANK_PARAM_SIZE
	.align		4
.L_1356:
        /*0018*/ 	.byte	0x03, 0x19
        /*001a*/ 	.short	0x00e8


	//----- nvinfo : EIATTR_KPARAM_INFO
	.align		4
        /*001c*/ 	.byte	0x04, 0x17
        /*001e*/ 	.short	(.L_1358 - .L_1357)
.L_1357:
        /*0020*/ 	.word	0x00000000
        /*0024*/ 	.short	0x0000
        /*0026*/ 	.short	0x0000
        /*0028*/ 	.byte	0x00, 0xf0, 0xa1, 0x03


	//----- nvinfo : EIATTR_MAXREG_COUNT
	.align		4
.L_1358:
        /*002c*/ 	.byte	0x03, 0x1b
        /*002e*/ 	.short	0x00ff


	//----- nvinfo : EIATTR_NUM_BARRIERS
	.align		4
        /*0030*/ 	.byte	0x02, 0x4c
        /*0032*/ 	.byte	0x01
	.zero		1


	//----- nvinfo : EIATTR_MERCURY_ISA_VERSION
	.align		4
        /*0034*/ 	.byte	0x03, 0x5f
        /*0036*/ 	.short	0x0000


	//----- nvinfo : EIATTR_COOP_GROUP_MASK_REGIDS
	.align		4
        /*0038*/ 	.byte	0x04, 0x29
        /*003a*/ 	.short	(.L_1360 - .L_1359)


	//   ....[0]....
.L_1359:
        /*003c*/ 	.word	0xffffffff


	//   ....[1]....
        /*0040*/ 	.word	0xffffffff


	//   ....[2]....
        /*0044*/ 	.word	0xffffffff


	//   ....[3]....
        /*0048*/ 	.word	0xffffffff


	//   ....[4]....
        /*004c*/ 	.word	0xffffffff


	//   ....[5]....
        /*0050*/ 	.word	0xffffffff


	//   ....[6]....
        /*0054*/ 	.word	0xffffffff


	//   ....[7]....
        /*0058*/ 	.word	0xffffffff


	//   ....[8]....
        /*005c*/ 	.word	0xffffffff


	//   ....[9]....
        /*0060*/ 	.word	0xffffffff


	//   ....[10]....
        /*0064*/ 	.word	0xffffffff


	//   ....[11]....
        /*0068*/ 	.word	0xffffffff


	//   ....[12]....
        /*006c*/ 	.word	0xffffffff


	//   ....[13]....
        /*0070*/ 	.word	0xffffffff


	//   ....[14]....
        /*0074*/ 	.word	0xffffffff


	//   ....[15]....
        /*0078*/ 	.word	0xffffffff


	//   ....[16]....
        /*007c*/ 	.word	0xffffffff


	//   ....[17]....
        /*0080*/ 	.word	0xffffffff


	//   ....[18]....
        /*0084*/ 	.word	0xffffffff


	//   ....[19]....
        /*0088*/ 	.word	0xffffffff


	//   ....[20]....
        /*008c*/ 	.word	0xffffffff


	//   ....[21]....
        /*0090*/ 	.word	0xffffffff


	//   ....[22]....
        /*0094*/ 	.word	0xffffffff


	//   ....[23]....
        /*0098*/ 	.word	0xffffffff


	//   ....[24]....
        /*009c*/ 	.word	0xffffffff


	//   ....[25]....
        /*00a0*/ 	.word	0xffffffff


	//   ....[26]....
        /*00a4*/ 	.word	0xffffffff


	//   ....[27]....
        /*00a8*/ 	.word	0xffffffff


	//   ....[28]....
        /*00ac*/ 	.word	0xffffffff


	//   ....[29]....
        /*00b0*/ 	.word	0xffffffff


	//   ....[30]....
        /*00b4*/ 	.word	0xffffffff


	//----- nvinfo : EIATTR_COOP_GROUP_INSTR_OFFSETS
	.align		4
.L_1360:
        /*00b8*/ 	.byte	0x04, 0x28
        /*00ba*/ 	.short	(.L_1362 - .L_1361)


	//   ....[0]....
.L_1361:
        /*00bc*/ 	.word	0x00001ea0


	//   ....[1]....
        /*00c0*/ 	.word	0x00001ed0


	//   ....[2]....
        /*00c4*/ 	.word	0x00001ef0


	//   ....[3]....
        /*00c8*/ 	.word	0x00001f10


	//   ....[4]....
        /*00cc*/ 	.word	0x00001f30


	//   ....[5]....
        /*00d0*/ 	.word	0x00002370


	//   ....[6]....
        /*00d4*/ 	.word	0x00002390


	//   ....[7]....
        /*00d8*/ 	.word	0x000023b0


	//   ....[8]....
        /*00dc*/ 	.word	0x000023d0


	//   ....[9]....
        /*00e0*/ 	.word	0x000023f0


	//   ....[10]....
        /*00e4*/ 	.word	0x00002510


	//   ....[11]....
        /*00e8*/ 	.word	0x00002560


	//   ....[12]....
        /*00ec*/ 	.word	0x00002580


	//   ....[13]....
        /*00f0*/ 	.word	0x000025a0


	//   ....[14]....
        /*00f4*/ 	.word	0x00002630


	//   ....[15]....
        /*00f8*/ 	.word	0x00002660


	//   ....[16]....
        /*00fc*/ 	.word	0x00002690


	//   ....[17]....
        /*0100*/ 	.word	0x00002740


	//   ....[18]....
        /*0104*/ 	.word	0x00002780


	//   ....[19]....
        /*0108*/ 	.word	0x00002830


	//   ....[20]....
        /*010c*/ 	.word	0x00002850


	//   ....[21]....
        /*0110*/ 	.word	0x00003280


	//   ....[22]....
        /*0114*/ 	.word	0x000032e0


	//   ....[23]....
        /*0118*/ 	.word	0x00003340


	//   ....[24]....
        /*011c*/ 	.word	0x000033a0


	//   ....[25]....
        /*0120*/ 	.word	0x00003400


	//   ....[26]....
        /*0124*/ 	.word	0x00003880


	//   ....[27]....
        /*0128*/ 	.word	0x000038e0


	//   ....[28]....
        /*012c*/ 	.word	0x00003940


	//   ....[29]....
        /*0130*/ 	.word	0x000039a0


	//   ....[30]....
        /*0134*/ 	.word	0x00003a10


	//----- nvinfo : EIATTR_EXIT_INSTR_OFFSETS
	.align		4
.L_1362:
        /*0138*/ 	.byte	0x04, 0x1c
        /*013a*/ 	.short	(.L_1364 - .L_1363)


	//   ....[0]....
.L_1363:
        /*013c*/ 	.word	0x00000530


	//   ....[1]....
        /*0140*/ 	.word	0x00003220


	//----- nvinfo : EIATTR_MAX_THREADS
	.align		4
.L_1364:
        /*0144*/ 	.byte	0x04, 0x05
        /*0146*/ 	.short	(.L_1366 - .L_1365)
.L_1365:
        /*0148*/ 	.word	0x00000100
        /*014c*/ 	.word	0x00000001
        /*0150*/ 	.word	0x00000001


	//----- nvinfo : EIATTR_CRS_STACK_SIZE
	.align		4
.L_1366:
        /*0154*/ 	.byte	0x04, 0x1e
        /*0156*/ 	.short	(.L_1368 - .L_1367)
.L_1367:
        /*0158*/ 	.word	0x00000000
.L_1368:


//--------------------- .nv.info._ZN10layer_norm13ln_fwd_kernelINS_13Kernel_traitsI13__nv_bfloat16S2_S2_S2_fjLj8192ELj1ELj1ELj8ELj16ENS_18Kernel_traits_baseILj8192ES2_S2_S2_S2_fjLj256EEEEELb0ELb1ELb0ELb1EEEvNS_9FwdParamsE --------------------------
	.section	.nv.info._ZN10layer_norm13ln_fwd_kernelINS_13Kernel_traitsI13__nv_bfloat16S2_S2_S2_fjLj8192ELj1ELj1ELj8ELj16ENS_18Kernel_traits_baseILj8192ES2_S2_S2_S2_fjLj256EEEEELb0ELb1ELb0ELb1EEEvNS_9FwdParamsE,"",@"SHT_CUDA_INFO"
	.sectionflags	@""
	.align	4


	//----- nvinfo : EIATTR_CUDA_API_VERSION
	.align		4
        /*0000*/ 	.byte	0x04, 0x37
        /*0002*/ 	.short	(.L_1370 - .L_1369)
.L_1369:
        /*0004*/ 	.word	0x00000082


	//----- nvinfo : EIATTR_SW2861232_WAR
	.align		4
.L_1370:
        /*0008*/ 	.byte	0x01, 0x35
	.zero		2


	//----- nvinfo : EIATTR_PARAM_CBANK
	.align		4
        /*000c*/ 	.byte	0x04, 0x0a
        /*000e*/ 	.short	(.L_1372 - .L_1371)
	.align		4
.L_1371:
        /*0010*/ 	.word	index@(.nv.constant0._ZN10layer_norm13ln_fwd_kernelINS_13Kernel_traitsI13__nv_bfloat16S2_S2_S2_fjLj8192ELj1ELj1ELj8ELj16ENS_18Kernel_traits_baseILj8192ES2_S2_S2_S2_fjLj256EEEEELb0ELb1ELb0ELb1EEEvNS_9FwdParamsE)
        /*0014*/ 	.short	0x0160
        /*0016*/ 	.short	0x00e8


	//----- nvinfo : EIATTR_CBANK_PARAM_SIZE
	.align		4
.L_1372:
        /*0018*/ 	.byte	0x03, 0x19
        /*001a*/ 	.short	0x00e8


	//----- nvinfo : EIATTR_KPARAM_INFO
	.align		4
        /*001c*/ 	.byte	0x04, 0x17
        /*001e*/ 	.short	(.L_1374 - .L_1373)
.L_1373:
        /*0020*/ 	.word	0x00000000
        /*0024*/ 	.short	0x0000
        /*0026*/ 	.short	0x0000
        /*0028*/ 	.byte	0x00, 0xf0, 0xa1, 0x03


	//----- nvinfo : EIATTR_MAXREG_COUNT
	.align		4
.L_1374:
        /*002c*/ 	.byte	0x03, 0x1b
        /*002e*/ 	.short	0x00ff


	//----- nvinfo : EIATTR_NUM_BARRIERS
	.align		4
        /*0030*/ 	.byte	0x02, 0x4c
        /*0032*/ 	.byte	0x01
	.zero		1


	//----- nvinfo : EIATTR_MERCURY_ISA_VERSION
	.align		4
        /*0034*/ 	.byte	0x03, 0x5f
        /*0036*/ 	.short	0x0000


	//----- nvinfo : EIATTR_COOP_GROUP_MASK_REGIDS
	.align		4
        /*0038*/ 	.byte	0x04, 0x29
        /*003a*/ 	.short	(.L_1376 - .L_1375)


	//   ....[0]....
.L_1375:
        /*003c*/ 	.word	0xffffffff


	//   ....[1]....
        /*0040*/ 	.word	0xffffffff


	//   ....[2]....
        /*0044*/ 	.word	0xffffffff


	//   ....[3]....
        /*0048*/ 	.word	0xffffffff


	//   ....[4]....
        /*004c*/ 	.word	0xffffffff


	//   ....[5]....
        /*0050*/ 	.word	0xffffffff


	//   ....[6]....
        /*0054*/ 	.word	0xffffffff


	//   ....[7]....
        /*0058*/ 	.word	0xffffffff


	//   ....[8]....
        /*005c*/ 	.word	0xffffffff


	//   ....[9]....
        /*0060*/ 	.word	0xffffffff


	//   ....[10]....
        /*0064*/ 	.word	0xffffffff


	//   ....[11]....
        /*0068*/ 	.word	0xffffffff


	//   ....[12]....
        /*006c*/ 	.word	0xffffffff


	//   ....[13]....
        /*0070*/ 	.word	0xffffffff


	//   ....[14]....
        /*0074*/ 	.word	0xffffffff


	//   ....[15]....
        /*0078*/ 	.word	0xffffffff


	//   ....[16]....
        /*007c*/ 	.word	0xffffffff


	//   ....[17]....
        /*0080*/ 	.word	0xffffffff


	//   ....[18]....
        /*0084*/ 	.word	0xffffffff


	//   ....[19]....
        /*0088*/ 	.word	0xffffffff


	//   ....[20]....
        /*008c*/ 	.word	0xffffffff


	//   ....[21]....
        /*0090*/ 	.word	0xffffffff


	//   ....[22]....
        /*0094*/ 	.word	0xffffffff


	//   ....[23]....
        /*0098*/ 	.word	0xffffffff


	//   ....[24]....
        /*009c*/ 	.word	0xffffffff


	//   ....[25]....
        /*00a0*/ 	.word	0xffffffff


	//   ....[26]....
        /*00a4*/ 	.word	0xffffffff


	//   ....[27]....
        /*00a8*/ 	.word	0xffffffff


	//   ....[28]....
        /*00ac*/ 	.word	0xffffffff


	//   ....[29]....
        /*00b0*/ 	.word	0xffffffff


	//   ....[30]....
        /*00b4*/ 	.word	0xffffffff


	//----- nvinfo : EIATTR_COOP_GROUP_INSTR_OFFSETS
	.align		4
.L_1376:
        /*00b8*/ 	.byte	0x04, 0x28
        /*00ba*/ 	.short	(.L_1378 - .L_1377)


	//   ....[0]....
.L_1377:
        /*00bc*/ 	.word	0x000019a0


	//   ....[1]....
        /*00c0*/ 	.word	0x000019d0


	//   ....[2]....
        /*00c4*/ 	.word	0x000019f0


	//   ....[3]....
        /*00c8*/ 	.word	0x00001a10


	//   ....[4]....
        /*00cc*/ 	.word	0x00001a30


	//   ....[5]....
        /*00d0*/ 	.word	0x00001e60


	//   ....[6]....
        /*00d4*/ 	.word	0x00001e80


	//   ....[7]....
        /*00d8*/ 	.word	0x00001ea0


	//   ....[8]....
        /*00dc*/ 	.word	0x00001ec0


	//   ....[9]....
        /*00e0*/ 	.word	0x00001ee0


	//   ....[10]....
        /*00e4*/ 	.word	0x00001fb0


	//   ....[11]....
        /*00e8*/ 	.word	0x00002010


	//   ....[12]....
        /*00ec*/ 	.word	0x00002050


	//   ....[13]....
        /*00f0*/ 	.word	0x00002070


	//   ....[14]....
        /*00f4*/ 	.word	0x00002110


	//   ....[15]....
        /*00f8*/ 	.word	0x00002130


	//   ....[16]....
        /*00fc*/ 	.word	0x00002140


	//   ....[17]....
        /*0100*/ 	.word	0x00002200


	//   ....[18]....
        /*0104*/ 	.word	0x00002220


	//   ....[19]....
        /*0108*/ 	.word	0x000022f0


	//   ....[20]....
        /*010c*/ 	.word	0x00002300


	//   ....[21]....
        /*0110*/ 	.word	0x00002c30


	//   ....[22]....
        /*0114*/ 	.word	0x00002ca0


	//   ....[23]....
        /*0118*/ 	.word	0x00002d00


	//   ....[24]....
        /*011c*/ 	.word	0x00002d60


	//   ....[25]....
        /*0120*/ 	.word	0x00002dc0


	//   ....[26]....
        /*0124*/ 	.word	0x00003230


	//   ....[27]....
        /*0128*/ 	.word	0x00003290


	//   ....[28]....
        /*012c*/ 	.word	0x000032f0


	//   ....[29]....
        /*0130*/ 	.word	0x00003350


	//   ....[30]....
        /*0134*/ 	.word	0x000033b0


	//----- nvinfo : EIATTR_EXIT_INSTR_OFFSETS
	.align		4
.L_1378:
        /*0138*/ 	.byte	0x04, 0x1c
        /*013a*/ 	.short	(.L_1380 - .L_1379)


	//   ....[0]....
.L_1379:
        /*013c*/ 	.word	0x00000140


	//   ....[1]....
        /*0140*/ 	.word	0x00002be0


	//----- nvinfo : EIATTR_MAX_THREADS
	.align		4
.L_1380:
        /*0144*/ 	.byte	0x04, 0x05
        /*0146*/ 	.short	(.L_1382 - .L_1381)
.L_1381:
        /*0148*/ 	.word	0x00000100
        /*014c*/ 	.word	0x00000001
        /*0150*/ 	.word	0x00000001


	//----- nvinfo : EIATTR_CRS_STACK_SIZE
	.align		4
.L_1382:
        /*0154*/ 	.byte	0x04, 0x1e
        /*0156*/ 	.short	(.L_1384 - .L_1383)
.L_1383:
        /*0158*/ 	.word	0x00000000
.L_1384:


//--------------------- .nv.info._ZN10layer_norm13ln_fwd_kernelINS_13Kernel_traitsI13__nv_bfloat16S2_S2_S2_fjLj8192ELj1ELj1ELj8ELj16ENS_18Kernel_traits_baseILj8192ES2_S2_S2_S2_fjLj256EEEEELb0ELb1ELb1ELb0EEEvNS_9FwdParamsE --------------------------
	.section	.nv.info._ZN10layer_norm13ln_fwd_kernelINS_13Kernel_traitsI13__nv_bfloat16S2_S2_S2_fjLj8192ELj1ELj1ELj8ELj16ENS_18Kernel_traits_baseILj8192ES2_S2_S2_S2_fjLj256EEEEELb0ELb1ELb1ELb0EEEvNS_9FwdParamsE,"",@"SHT_CUDA_INFO"
	.sectionflags	@""
	.align	4


	//----- nvinfo : EIATTR_CUDA_API_VERSION
	.align		4
        /*0000*/ 	.byte	0x04, 0x37
        /*0002*/ 	.short	(.L_1386 - .L_1385)
.L_1385:
        /*0004*/ 	.word	0x00000082


	//----- nvinfo : EIATTR_SW2861232_WAR
	.align		4
.L_1386:
        /*0008*/ 	.byte	0x01, 0x35
	.zero		2


	//----- nvinfo : EIATTR_PARAM_CBANK
	.align		4
        /*000c*/ 	.byte	0x04, 0x0a
        /*000e*/ 	.short	(.L_1388 - .L_1387)
	.align		4
.L_1387:
        /*0010*/ 	.word	index@(.nv.constant0._ZN10layer_norm13ln_fwd_kernelINS_13Kernel_traitsI13__nv_bfloat16S2_S2_S2_fjLj8192ELj1ELj1ELj8ELj16ENS_18Kernel_traits_baseILj8192ES2_S2_S2_S2_fjLj256EEEEELb0ELb1ELb1ELb0EEEvNS_9FwdParamsE)
        /*0014*/ 	.short	0x0160
        /*0016*/ 	.short	0x00e8


	//----- nvinfo : EIATTR_CBANK_PARAM_SIZE
	.align		4
.L_1388:
        /*0018*/ 	.byte	0x03, 0x19
        /*001a*/ 	.short	0x00e8


	//----- nvinfo : EIATTR_KPARAM_INFO
	.align		4
        /*001c*/ 	.byte	0x04, 0x17
        /*001e*/ 	.short	(.L_1390 - .L_1389)
.L_1389:
        /*0020*/ 	.word	0x00000000
        /*0024*/ 	.short	0x0000
        /*0026*/ 	.short	0x0000
        /*0028*/ 	.byte	0x00, 0xf0, 0xa1, 0x03


	//----- nvinfo : EIATTR_MAXREG_COUNT
	.align		4
.L_1390:
        /*002c*/ 	.byte	0x03, 0x1b
        /*002e*/ 	.short	0x00ff


	//----- nvinfo : EIATTR_NUM_BARRIERS
	.align		4
        /*0030*/ 	.byte	0x02, 0x4c
        /*0032*/ 	.byte	0x01
	.zero		1


	//----- nvinfo : EIATTR_MERCURY_ISA_VERSION
	.align		4
        /*0034*/ 	.byte	0x03, 0x5f
        /*0036*/ 	.short	0x0000


	//----- nvinfo : EIATTR_COOP_GROUP_MASK_REGIDS
	.align		4
        /*0038*/ 	.byte	0x04, 0x29
        /*003a*/ 	.short	(.L_1392 - .L_1391)


	//   ....[0]....
.L_1391:
        /*003c*/ 	.word	0xffffffff


	//   ....[1]....
        /*0040*/ 	.word	0xffffffff


	//   ....[2]....
        /*0044*/ 	.word	0xffffffff


	//   ....[3]....
        /*0048*/ 	.word	0xffffffff


	//   ....[4]....
        /*004c*/ 	.word	0xffffffff


	//   ....[5]....
        /*0050*/ 	.word	0xffffffff


	//   ....[6]....
        /*0054*/ 	.word	0xffffffff


	//   ....[7]....
        /*0058*/ 	.word	0xffffffff


	//   ....[8]....
        /*005c*/ 	.word	0xffffffff


	//   ....[9]....
        /*0060*/ 	.word	0xffffffff


	//   ....[10]....
        /*0064*/ 	.word	0xffffffff


	//   ....[11]....
        /*0068*/ 	.word	0xffffffff


	//   ....[12]....
        /*006c*/ 	.word	0xffffffff


	//   ....[13]....
        /*0070*/ 	.word	0xffffffff


	//   ....[14]....
        /*0074*/ 	.word	0xffffffff


	//   ....[15]....
        /*0078*/ 	.word	0xffffffff


	//   ....[16]....
        /*007c*/ 	.word	0xffffffff


	//   ....[17]....
        /*0080*/ 	.word	0xffffffff


	//   ....[18]....
        /*0084*/ 	.word	0xffffffff


	//   ....[19]....
        /*0088*/ 	.word	0xffffffff


	//   ....[20]....
        /*008c*/ 	.word	0xffffffff


	//   ....[21]....
        /*0090*/ 	.word	0xffffffff


	//   ....[22]....
        /*0094*/ 	.word	0xffffffff


	//   ....[23]....
        /*0098*/ 	.word	0xffffffff


	//   ....[24]....
        /*009c*/ 	.word	0xffffffff


	//   ....[25]....
        /*00a0*/ 	.word	0xffffffff


	//   ....[26]....
        /*00a4*/ 	.word	0xffffffff


	//   ....[27]....
        /*00a8*/ 	.word	0xffffffff


	//   ....[28]....
        /*00ac*/ 	.word	0xffffffff


	//   ....[29]....
        /*00b0*/ 	.word	0xffffffff


	//   ....[30]....
        /*00b4*/ 	.word	0xffffffff


	//----- nvinfo : EIATTR_COOP_GROUP_INSTR_OFFSETS
	.align		4
.L_1392:
        /*00b8*/ 	.byte	0x04, 0x28
        /*00ba*/ 	.short	(.L_1394 - .L_1393)


	//   ....[0]....
.L_1393:
        /*00bc*/ 	.word	0x00002d60


	//   ....[1]....
        /*00c0*/ 	.word	0x00002d90


	//   ....[2]....
        /*00c4*/ 	.word	0x00002db0


	//   ....[3]....
        /*00c8*/ 	.word	0x00002dd0


	//   ....[4]....
        /*00cc*/ 	.word	0x00002df0


	//   ....[5]....
        /*00d0*/ 	.word	0x00003230


	//   ....[6]....
        /*00d4*/ 	.word	0x00003250


	//   ....[7]....
        /*00d8*/ 	.word	0x00003270


	//   ....[8]....
        /*00dc*/ 	.word	0x00003290


	//   ....[9]....
        /*00e0*/ 	.word	0x000032b0


	//   ....[10]....
        /*00e4*/ 	.word	0x000033e0


	//   ....[11]....
        /*00e8*/ 	.word	0x00003430


	//   ....[12]....
        /*00ec*/ 	.word	0x00003450


	//   ....[13]....
        /*00f0*/ 	.word	0x00003480


	//   ....[14]....
        /*00f4*/ 	.word	0x00003490


	//   ....[15]....
        /*00f8*/ 	.word	0x00003520


	//   ....[16]....
        /*00fc*/ 	.word	0x00003560


	//   ....[17]....
        /*0100*/ 	.word	0x00003610


	//   ....[18]....
        /*0104*/ 	.word	0x00003650


	//   ....[19]....
        /*0108*/ 	.word	0x000036f0


	//   ....[20]....
        /*010c*/ 	.word	0x00003710


	//   ....[21]....
        /*0110*/ 	.word	0x000041c0


	//   ....[22]....
        /*0114*/ 	.word	0x00004220


	//   ....[23]....
        /*0118*/ 	.word	0x00004280


	//   ....[24]....
        /*011c*/ 	.word	0x000042e0


	//   ....[25]....
        /*0120*/ 	.word	0x00004340


	//   ....[26]....
        /*0124*/ 	.word	0x000047c0


	//   ....[27]....
        /*0128*/ 	.word	0x00004820


	//   ....[28]....
        /*012c*/ 	.word	0x00004880


	//   ....[29]....
        /*0130*/ 	.word	0x000048e0


	//   ....[30]....
        /*0134*/ 	.word	0x00004950


	//----- nvinfo : EIATTR_EXIT_INSTR_OFFSETS
	.align		4
.L_1394:
        /*0138*/ 	.byte	0x04, 0x1c
        /*013a*/ 	.short	(.L_1396 - .L_1395)


	//   ....[0]....
.L_1395:
        /*013c*/ 	.word	0x00000530


	//   ....[1]....
        /*0140*/ 	.word	0x00004160


	//----- nvinfo : EIATTR_MAX_THREADS
	.align		4
.L_1396:
        /*0144*/ 	.byte	0x04, 0x05
        /*0146*/ 	.short	(.L_1398 - .L_1397)
.L_1397:
        /*0148*/ 	.word	0x00000100
        /*014c*/ 	.word	0x00000001
        /*0150*/ 	.word	0x00000001


	//----- nvinfo : EIATTR_CRS_STACK_SIZE
	.align		4
.L_1398:
        /*0154*/ 	.byte	0x04, 0x1e
        /*0156*/ 	.short	(.L_1400 - .L_1399)
.L_1399:
        /*0158*/ 	.word	0x00000000
.L_1400:


//--------------------- .nv.info._ZN10layer_norm13ln_fwd_kernelINS_13Kernel_traitsI13__nv_bfloat16S2_S2_S2_fjLj8192ELj1ELj1ELj8ELj16ENS_18Kernel_traits_baseILj8192ES2_S2_S2_S2_fjLj256EEEEELb0ELb1ELb1ELb1EEEvNS_9FwdParamsE --------------------------
	.section	.nv.info._ZN10layer_norm13ln_fwd_kernelINS_13Kernel_traitsI13__nv_bfloat16S2_S2_S2_fjLj8192ELj1ELj1ELj8ELj16ENS_18Kernel_traits_baseILj8192ES2_S2_S2_S2_fjLj256EEEEELb0ELb1ELb1ELb1EEEvNS_9FwdParamsE,"",@"SHT_CUDA_INFO"
	.sectionflags	@""
	.align	4


	//----- nvinfo : EIATTR_CUDA_API_VERSION
	.align		4
        /*0000*/ 	.byte	0x04, 0x37
        /*0002*/ 	.short	(.L_1402 - .L_1401)
.L_1401:
        /*0004*/ 	.word	0x00000082


	//----- nvinfo : EIATTR_SW2861232_WAR
	.align		4
.L_1402:
        /*0008*/ 	.byte	0x01, 0x35
	.zero		2


	//----- nvinfo : EIATTR_PARAM_CBANK
	.align		4
        /*000c*/ 	.byte	0x04, 0x0a
        /*000e*/ 	.short	(.L_1404 - .L_1403)
	.align		4
.L_1403:
        /*0010*/ 	.word	index@(.nv.constant0._ZN10layer_norm13ln_fwd_kernelINS_13Kernel_traitsI13__nv_bfloat16S2_S2_S2_fjLj8192ELj1ELj1ELj8ELj16ENS_18Kernel_traits_baseILj8192ES2_S2_S2_S2_fjLj256EEEEELb0ELb1ELb1ELb1EEEvNS_9FwdParamsE)
        /*0014*/ 	.short	0x0160
        /*0016*/ 	.short	0x00e8


	//----- nvinfo : EIATTR_CBANK_PARAM_SIZE
	.align		4
.L_1404:
        /*0018*/ 	.byte	0x03, 0x19
        /*001a*/ 	.short	0x00e8


	//----- nvinfo : EIATTR_KPARAM_INFO
	.align		4
        /*001c*/ 	.byte	0x04, 0x17
        /*001e*/ 	.short	(.L_1406 - .L_1405)
.L_1405:
        /*0020*/ 	.word	0x00000000
        /*0024*/ 	.short	0x0000
        /*0026*/ 	.short	0x0000
        /*0028*/ 	.byte	0x00, 0xf0, 0xa1, 0x03


	//----- nvinfo : EIATTR_MAXREG_COUNT
	.align		4
.L_1406:
        /*002c*/ 	.byte	0x03, 0x1b
        /*002e*/ 	.short	0x00ff


	//----- nvinfo : EIATTR_NUM_BARRIERS
	.align		4
        /*0030*/ 	.byte	0x02, 0x4c
        /*0032*/ 	.byte	0x01
	.zero		1


	//----- nvinfo : EIATTR_MERCURY_ISA_VERSION
	.align		4
        /*0034*/ 	.byte	0x03, 0x5f
        /*0036*/ 	.short	0x0000


	//----- nvinfo : EIATTR_COOP_GROUP_MASK_REGIDS
	.align		4
        /*0038*/ 	.byte	0x04, 0x29
        /*003a*/ 	.short	(.L_1408 - .L_1407)


	//   ....[0]....
.L_1407:
        /*003c*/ 	.word	0xffffffff


	//   ....[1]....
        /*0040*/ 	.word	0xffffffff


	//   ....[2]....
        /*0044*/ 	.word	0xffffffff


	//   ....[3]....
        /*0048*/ 	.word	0xffffffff


	//   ....[4]....
        /*004c*/ 	.word	0xffffffff


	//   ....[5]....
        /*0050*/ 	.word	0xffffffff


	//   ....[6]....
        /*0054*/ 	.word	0xffffffff


	//   ....[7]....
        /*0058*/ 	.word	0xffffffff


	//   ....[8]....
        /*005c*/ 	.word	0xffffffff


	//   ....[9]....
        /*0060*/ 	.word	0xffffffff


	//   ....[10]....
        /*0064*/ 	.word	0xffffffff


	//   ....[11]....
        /*0068*/ 	.word	0xffffffff


	//   ....[12]....
        /*006c*/ 	.word	0xffffffff


	//   ....[13]....
        /*0070*/ 	.word	0xffffffff


	//   ....[14]....
        /*0074*/ 	.word	0xffffffff


	//   ....[15]....
        /*0078*/ 	.word	0xffffffff


	//   ....[16]....
        /*007c*/ 	.word	0xffffffff


	//   ....[17]....
        /*0080*/ 	.word	0xffffffff


	//   ....[18]....
        /*0084*/ 	.word	0xffffffff


	//   ....[19]....
        /*0088*/ 	.word	0xffffffff


	//   ....[20]....
        /*008c*/ 	.word	0xffffffff


	//   ....[21]....
        /*0090*/ 	.word	0xffffffff


	//   ....[22]....
        /*0094*/ 	.word	0xffffffff


	//   ....[23]....
        /*0098*/ 	.word	0xffffffff


	//   ....[24]....
        /*009c*/ 	.word	0xffffffff


	//   ....[25]....
        /*00a0*/ 	.word	0xffffffff


	//   ....[26]....
        /*00a4*/ 	.word	0xffffffff


	//   ....[27]....
        /*00a8*/ 	.word	0xffffffff


	//   ....[28]....
        /*00ac*/ 	.word	0xffffffff


	//   ....[29]....
        /*00b0*/ 	.word	0xffffffff


	//   ....[30]....
        /*00b4*/ 	.word	0xffffffff


	//----- nvinfo : EIATTR_COOP_GROUP_INSTR_OFFSETS
	.align		4
.L_1408:
        /*00b8*/ 	.byte	0x04, 0x28
        /*00ba*/ 	.short	(.L_1410 - .L_1409)


	//   ....[0]....
.L_1409:
        /*00bc*/ 	.word	0x00002760


	//   ....[1]....
        /*00c0*/ 	.word	0x00002790


	//   ....[2]....
        /*00c4*/ 	.word	0x000027b0


	//   ....[3]....
        /*00c8*/ 	.word	0x000027d0


	//   ....[4]....
        /*00cc*/ 	.word	0x000027f0


	//   ....[5]....
        /*00d0*/ 	.word	0x00002c20


	//   ....[6]....
        /*00d4*/ 	.word	0x00002c40


	//   ....[7]....
        /*00d8*/ 	.word	0x00002c60


	//   ....[8]....
        /*00dc*/ 	.word	0x00002c80


	//   ....[9]....
        /*00e0*/ 	.word	0x00002ca0


	//   ....[10]....
        /*00e4*/ 	.word	0x00002d90


	//   ....[11]....
        /*00e8*/ 	.word	0x00002de0


	//   ....[12]....
        /*00ec*/ 	.word	0x00002e00


	//   ....[13]....
        /*00f0*/ 	.word	0x00002e30


	//   ....[14]....
        /*00f4*/ 	.word	0x00002e40


	//   ....[15]....
        /*00f8*/ 	.word	0x00002ef0


	//   ....[16]....
        /*00fc*/ 	.word	0x00002f10


	//   ....[17]....
        /*0100*/ 	.word	0x00002ff0


	//   ....[18]....
        /*0104*/ 	.word	0x00003010


	//   ....[19]....
        /*0108*/ 	.word	0x000030a0


	//   ....[20]....
        /*010c*/ 	.word	0x000030d0


	//   ....[21]....
        /*0110*/ 	.word	0x00003a90


	//   ....[22]....
        /*0114*/ 	.word	0x00003b00


	//   ....[23]....
        /*0118*/ 	.word	0x00003b60


	//   ....[24]....
        /*011c*/ 	.word	0x00003bc0


	//   ....[25]....
        /*0120*/ 	.word	0x00003c20


	//   ....[26]....
        /*0124*/ 	.word	0x00004090


	//   ....[27]....
        /*0128*/ 	.word	0x000040f0


	//   ....[28]....
        /*012c*/ 	.word	0x00004150


	//   ....[29]....
        /*0130*/ 	.word	0x000041b0


	//   ....[30]....
        /*0134*/ 	.word	0x00004210


	//----- nvinfo : EIATTR_EXIT_INSTR_OFFSETS
	.align		4
.L_1410:
        /*0138*/ 	.byte	0x04, 0x1c
        /*013a*/ 	.short	(.L_1412 - .L_1411)


	//   ....[0]....
.L_1411:
        /*013c*/ 	.word	0x00000140


	//   ....[1]....
        /*0140*/ 	.word	0x00003a40


	//----- nvinfo : EIATTR_MAX_THREADS
	.align		4
.L_1412:
        /*0144*/ 	.byte	0x04, 0x05
        /*0146*/ 	.short	(.L_1414 - .L_1413)
.L_1413:
        /*0148*/ 	.word	0x00000100
        /*014c*/ 	.word	0x00000001
        /*0150*/ 	.word	0x00000001


	//----- nvinfo : EIATTR_CRS_STACK_SIZE
	.align		4
.L_1414:
        /*0154*/ 	.byte	0x04, 0x1e
        /*0156*/ 	.short	(.L_1416 - .L_1415)
.L_1415:
        /*0158*/ 	.word	0x00000000
.L_1416:


//--------------------- .nv.info._ZN10layer_norm13ln_fwd_kernelINS_13Kernel_traitsI13__nv_bfloat16S2_S2_S2_fjLj8192ELj1ELj1ELj8ELj16ENS_18Kernel_traits_baseILj8192ES2_S2_S2_S2_fjLj256EEEEELb1ELb0ELb0ELb0EEEvNS_9FwdParamsE --------------------------
	.section	.nv.info._ZN10layer_norm13ln_fwd_kernelINS_13Kernel_traitsI13__nv_bfloat16S2_S2_S2_fjLj8192ELj1ELj1ELj8ELj16ENS_18Kernel_traits_baseILj8192ES2_S2_S2_S2_fjLj256EEEEELb1ELb0ELb0ELb0EEEvNS_9FwdParamsE,"",@"SHT_CUDA_INFO"
	.sectionflags	@""
	.align	4


	//----- nvinfo : EIATTR_CUDA_API_VERSION
	.align		4
        /*0000*/ 	.byte	0x04, 0x37
        /*0002*/ 	.short	(.L_1418 - .L_1417)
.L_1417:
        /*0004*/ 	.word	0x00000082


	//----- nvinfo : EIATTR_SW2861232_WAR
	.align		4
.L_1418:
        /*0008*/ 	.byte	0x01, 0x35
	.zero		2


	//----- nvinfo : EIATTR_PARAM_CBANK
	.align		4
        /*000c*/ 	.byte	0x04, 0x0a
        /*000e*/ 	.short	(.L_1420 - .L_1419)
	.align		4
.L_1419:
        /*0010*/ 	.word	index@(.nv.constant0._ZN10layer_norm13ln_fwd_kernelINS_13Kernel_traitsI13__nv_bfloat16S2_S2_S2_fjLj8192ELj1ELj1ELj8ELj16ENS_18Kernel_traits_baseILj8192ES2_S2_S2_S2_fjLj256EEEEELb1ELb0ELb0ELb0EEEvNS_9FwdParamsE)
        /*0014*/ 	.short	0x0160
        /*0016*/ 	.short	0x00e8


	//----- nvinfo : EIATTR_CBANK_PARAM_SIZE
	.align		4
.L_1420:
        /*0018*/ 	.byte	0x03, 0x19
        /*001a*/ 	.short	0x00e8


	//----- nvinfo : EIATTR_KPARAM_INFO
	.align		4
        /*001c*/ 	.byte	0x04, 0x17
        /*001e*/ 	.short	(.L_1422 - .L_1421)
.L_1421:
        /*0020*/ 	.word	0x00000000
        /*0024*/ 	.short	0x0000
        /*0026*/ 	.short	0x0000
        /*0028*/ 	.byte	0x00, 0xf0, 0xa1, 0x03


	//----- nvinfo : EIATTR_MAXREG_COUNT
	.align		4
.L_1422:
        /*002c*/ 	.byte	0x03, 0x1b
        /*002e*/ 	.short	0x00ff


	//----- nvinfo : EIATTR_NUM_BARRIERS
	.align		4
        /*0030*/ 	.byte	0x02, 0x4c
        /*0032*/ 	.byte	0x01
	.zero		1


	//----- nvinfo : EIATTR_MERCURY_ISA_VERSION
	.align		4
        /*0034*/ 	.byte	0x03, 0x5f
        /*0036*/ 	.short	0x0000


	//----- nvinfo : EIATTR_COOP_GROUP_MASK_REGIDS
	.align		4
        /*0038*/ 	.byte	0x04, 0x29
        /*003a*/ 	.short	(.L_1424 - .L_1423)


	//   ....[0]....
.L_1423:
        /*003c*/ 	.word	0xffffffff


	//   ....[1]....
        /*0040*/ 	.word	0xffffffff


	//   ....[2]....
        /*0044*/ 	.word	0xffffffff


	//   ....[3]....
        /*0048*/ 	.word	0xffffffff


	//   ....[4]....
        /*004c*/ 	.word	0xffffffff


	//   ....[5]....
        /*0050*/ 	.word	0xffffffff


	//   ....[6]....
        /*0054*/ 	.word	0xffffffff


	//   ....[7]....
        /*0058*/ 	.word	0xffffffff


	//   ....[8]....
        /*005c*/ 	.word	0xffffffff


	//   ....[9]....
        /*0060*/ 	.word	0xffffffff


	//   ....[10]....
        /*0064*/ 	.word	0xffffffff


	//   ....[11]....
        /*0068*/ 	.word	0xffffffff


	//   ....[12]....
        /*006c*/ 	.word	0xffffffff


	//   ....[13]....
        /*0070*/ 	.word	0xffffffff


	//   ....[14]....
        /*0074*/ 	.word	0xffffffff


	//   ....[15]....
        /*0078*/ 	.word	0xffffffff


	//   ....[16]....
        /*007c*/ 	.word	0xffffffff


	//   ....[17]....
        /*0080*/ 	.word	0xffffffff


	//   ....[18]....
        /*0084*/ 	.word	0xffffffff


	//   ....[19]....
        /*0088*/ 	.word	0xffffffff


	//   ....[20]....
        /*008c*/ 	.word	0xffffffff


	//   ....[21]....
        /*0090*/ 	.word	0xffffffff


	//   ....[22]....
        /*0094*/ 	.word	0xffffffff


	//   ....[23]....
        /*0098*/ 	.word	0xffffffff


	//   ....[24]....
        /*009c*/ 	.word	0xffffffff


	//   ....[25]....
        /*00a0*/ 	.word	0xffffffff


	//   ....[26]....
        /*00a4*/ 	.word	0xffffffff


	//   ....[27]....
        /*00a8*/ 	.word	0xffffffff


	//   ....[28]....
        /*00ac*/ 	.word	0xffffffff


	//   ....[29]....
        /*00b0*/ 	.word	0xffffffff


	//   ....[30]....
        /*00b4*/ 	.word	0xffffffff


	//----- nvinfo : EIATTR_COOP_GROUP_INSTR_OFFSETS
	.align		4
.L_1424:
        /*00b8*/ 	.byte	0x04, 0x28
        /*00ba*/ 	.short	(.L_1426 - .L_1425)


	//   ....[0]....
.L_1425:
        /*00bc*/ 	.word	0x0000c650


	//   ....[1]....
        /*00c0*/ 	.word	0x0000c680


	//   ....[2]....
        /*00c4*/ 	.word	0x0000c6b0


	//   ....[3]....
        /*00c8*/ 	.word	0x0000c6d0


	//   ....[4]....
        /*00cc*/ 	.word	0x0000c6f0


	//   ....[5]....
        /*00d0*/ 	.word	0x0000cb30


	//   ....[6]....
        /*00d4*/ 	.word	0x0000cb50


	//   ....[7]....
        /*00d8*/ 	.word	0x0000cb70


	//   ....[8]....
        /*00dc*/ 	.word	0x0000cb90


	//   ....[9]....
        /*00e0*/ 	.word	0x0000cbb0


	//   ....[10]....
        /*00e4*/ 	.word	0x0000cce0


	//   ....[11]....
        /*00e8*/ 	.word	0x0000cd30


	//   ....[12]....
        /*00ec*/ 	.word	0x0000cdb0


	//   ....[13]....
        /*00f0*/ 	.word	0x0000cdc0


	//   ....[14]....
        /*00f4*/ 	.word	0x0000ce30


	//   ....[15]....
        /*00f8*/ 	.word	0x0000ce90


	//   ....[16]....
        /*00fc*/ 	.word	0x0000ceb0


	//   ....[17]....
        /*0100*/ 	.word	0x0000cf20


	//   ....[18]....
        /*0104*/ 	.word	0x0000cf40


	//   ....[19]....
        /*0108*/ 	.word	0x0000d030


	//   ....[20]....
        /*010c*/ 	.word	0x0000d040


	//   ....[21]....
        /*0110*/ 	.word	0x0000da80


	//   ....[22]....
        /*0114*/ 	.word	0x0000dae0


	//   ....[23]....
        /*0118*/ 	.word	0x0000db40


	//   ....[24]....
        /*011c*/ 	.word	0x0000dba0


	//   ....[25]....
        /*0120*/ 	.word	0x0000dc00


	//   ....[26]....
        /*0124*/ 	.word	0x0000e0a0


	//   ....[27]....
        /*0128*/ 	.word	0x0000e100


	//   ....[28]....
        /*012c*/ 	.word	0x0000e160


	//   ....[29]....
        /*0130*/ 	.word	0x0000e1c0


	//   ....[30]....
        /*0134*/ 	.word	0x0000e220


	//----- nvinfo : EIATTR_EXIT_INSTR_OFFSETS
	.align		4
.L_1426:
        /*0138*/ 	.byte	0x04, 0x1c
        /*013a*/ 	.short	(.L_1428 - .L_1427)


	//   ....[0]....
.L_1427:
        /*013c*/ 	.word	0x00000930


	//   ....[1]....
        /*0140*/ 	.word	0x0000da20


	//----- nvinfo : EIATTR_MAX_THREADS
	.align		4
.L_1428:
        /*0144*/ 	.byte	0x04, 0x05
        /*0146*/ 	.short	(.L_1430 - .L_1429)
.L_1429:
        /*0148*/ 	.word	0x00000100
        /*014c*/ 	.word	0x00000001
        /*0150*/ 	.word	0x00000001


	//----- nvinfo : EIATTR_CRS_STACK_SIZE
	.align		4
.L_1430:
        /*0154*/ 	.byte	0x04, 0x1e
        /*0156*/ 	.short	(.L_1432 - .L_1431)
.L_1431:
        /*0158*/ 	.word	0x00000000
.L_1432:


//--------------------- .nv.info._ZN10layer_norm13ln_fwd_kernelINS_13Kernel_traitsI13__nv_bfloat16S2_S2_S2_fjLj8192ELj1ELj1ELj8ELj16ENS_18Kernel_traits_baseILj8192ES2_S2_S2_S2_fjLj256EEEEELb1ELb0ELb0ELb1EEEvNS_9FwdParamsE --------------------------
	.section	.nv.info._ZN10layer_norm13ln_fwd_kernelINS_13Kernel_traitsI13__nv_bfloat16S2_S2_S2_fjLj8192ELj1ELj1ELj8ELj16ENS_18Kernel_traits_baseILj8192ES2_S2_S2_S2_fjLj256EEEEELb1ELb0ELb0ELb1EEEvNS_9FwdParamsE,"",@"SHT_CUDA_INFO"
	.sectionflags	@""
	.align	4


	//----- nvinfo : EIATTR_CUDA_API_VERSION
	.align		4
        /*0000*/ 	.byte	0x04, 0x37
        /*0002*/ 	.short	(.L_1434 - .L_1433)
.L_1433:
        /*0004*/ 	.word	0x00000082


	//----- nvinfo : EIATTR_SW2861232_WAR
	.align		4
.L_1434:
        /*0008*/ 	.byte	0x01, 0x35
	.zero		2


	//----- nvinfo : EIATTR_PARAM_CBANK
	.align		4
        /*000c*/ 	.byte	0x04, 0x0a
        /*000e*/ 	.short	(.L_1436 - .L_1435)
	.align		4
.L_1435:
        /*0010*/ 	.word	index@(.nv.constant0._ZN10layer_norm13ln_fwd_kernelINS_13Kernel_traitsI13__nv_bfloat16S2_S2_S2_fjLj8192ELj1ELj1ELj8ELj16ENS_18Kernel_traits_baseILj8192ES2_S2_S2_S2_fjLj256EEEEELb1ELb0ELb0ELb1EEEvNS_9FwdParamsE)
        /*0014*/ 	.short	0x0160
        /*0016*/ 	.short	0x00e8


	//----- nvinfo : EIATTR_CBANK_PARAM_SIZE
	.align		4
.L_1436:
        /*0018*/ 	.byte	0x03, 0x19
        /*001a*/ 	.short	0x00e8


	//----- nvinfo : EIATTR_KPARAM_INFO
	.align		4
        /*001c*/ 	.byte	0x04, 0x17
        /*001e*/ 	.short	(.L_1438 - .L_1437)
.L_1437:
        /*0020*/ 	.word	0x00000000
        /*0024*/ 	.short	0x0000
        /*0026*/ 	.short	0x0000
        /*0028*/ 	.byte	0x00, 0xf0, 0xa1, 0x03


	//----- nvinfo : EIATTR_MAXREG_COUNT
	.align		4
.L_1438:
        /*002c*/ 	.byte	0x03, 0x1b
        /*002e*/ 	.short	0x00ff


	//----- nvinfo : EIATTR_NUM_BARRIERS
	.align		4
        /*0030*/ 	.byte	0x02, 0x4c
        /*0032*/ 	.byte	0x01
	.zero		1


	//----- nvinfo : EIATTR_MERCURY_ISA_VERSION
	.align		4
        /*0034*/ 	.byte	0x03, 0x5f
        /*0036*/ 	.short	0x0000


	//----- nvinfo : EIATTR_COOP_GROUP_MASK_REGIDS
	.align		4
        /*0038*/ 	.byte	0x04, 0x29
        /*003a*/ 	.short	(.L_1440 - .L_1439)


	//   ....[0]....
.L_1439:
        /*003c*/ 	.word	0xffffffff


	//   ....[1]....
        /*0040*/ 	.word	0xffffffff


	//   ....[2]....
        /*0044*/ 	.word	0xffffffff


	//   ....[3]....
        /*0048*/ 	.word	0xffffffff


	//   ....[4]....
        /*004c*/ 	.word	0xffffffff


	//   ....[5]....
        /*0050*/ 	.word	0xffffffff


	//   ....[6]....
        /*0054*/ 	.word	0xffffffff


	//   ....[7]....
        /*0058*/ 	.word	0xffffffff


	//   ....[8]....
        /*005c*/ 	.word	0xffffffff


	//   ....[9]....
        /*0060*/ 	.word	0xffffffff


	//   ....[10]....
        /*0064*/ 	.word	0xffffffff


	//   ....[11]....
        /*0068*/ 	.word	0xffffffff


	//   ....[12]....
        /*006c*/ 	.word	0xffffffff


	//   ....[13]....
        /*0070*/ 	.word	0xffffffff


	//   ....[14]....
        /*0074*/ 	.word	0xffffffff


	//   ....[15]....
        /*0078*/ 	.word	0xffffffff


	//   ....[16]....
        /*007c*/ 	.word	0xffffffff


	//   ....[17]....
        /*0080*/ 	.word	0xffffffff


	//   ....[18]....
        /*0084*/ 	.word	0xffffffff


	//   ....[19]....
        /*0088*/ 	.word	0xffffffff


	//   ....[20]....
        /*008c*/ 	.word	0xffffffff


	//   ....[21]....
        /*0090*/ 	.word	0xffffffff


	//   ....[22]....
        /*0094*/ 	.word	0xffffffff


	//   ....[23]....
        /*0098*/ 	.word	0xffffffff


	//   ....[24]....
        /*009c*/ 	.word	0xffffffff


	//   ....[25]....
        /*00a0*/ 	.word	0xffffffff


	//   ....[26]....
        /*00a4*/ 	.word	0xffffffff


	//   ....[27]....
        /*00a8*/ 	.word	0xffffffff


	//   ....[28]....
        /*00ac*/ 	.word	0xffffffff


	//   ....[29]....
        /*00b0*/ 	.word	0xffffffff


	//   ....[30]....
        /*00b4*/ 	.word	0xffffffff


	//----- nvinfo : EIATTR_COOP_GROUP_INSTR_OFFSETS
	.align		4
.L_1440:
        /*00b8*/ 	.byte	0x04, 0x28
        /*00ba*/ 	.short	(.L_1442 - .L_1441)


	//   ....[0]....
.L_1441:
        /*00bc*/ 	.word	0x0000bf50


	//   ....[1]....
        /*00c0*/ 	.word	0x0000bf80


	//   ....[2]....
        /*00c4*/ 	.word	0x0000bfa0


	//   ....[3]....
        /*00c8*/ 	.word	0x0000bfc0


	//   ....[4]....
        /*00cc*/ 	.word	0x0000bfe0


	//   ....[5]....
        /*00d0*/ 	.word	0x0000c410


	//   ....[6]....
        /*00d4*/ 	.word	0x0000c430


	//   ....[7]....
        /*00d8*/ 	.word	0x0000c450


	//   ....[8]....
        /*00dc*/ 	.word	0x0000c470


	//   ....[9]....
        /*00e0*/ 	.word	0x0000c490


	//   ....[10]....
        /*00e4*/ 	.word	0x0000c590


	//   ....[11]....
        /*00e8*/ 	.word	0x0000c5e0


	//   ....[12]....
        /*00ec*/ 	.word	0x0000c610


	//   ....[13]....
        /*00f0*/ 	.word	0x0000c620


	//   ....[14]....
        /*00f4*/ 	.word	0x0000c6c0


	//   ....[15]....
        /*00f8*/ 	.word	0x0000c700


	//   ....[16]....
        /*00fc*/ 	.word	0x0000c710


	//   ....[17]....
        /*0100*/ 	.word	0x0000c7c0


	//   ....[18]....
        /*0104*/ 	.word	0x0000c800


	//   ....[19]....
        /*0108*/ 	.word	0x0000c8c0


	//   ....[20]....
        /*010c*/ 	.word	0x0000c8f0


	//   ....[21]....
        /*0110*/ 	.word	0x0000d430


	//   ....[22]....
        /*0114*/ 	.word	0x0000d4a0


	//   ....[23]....
        /*0118*/ 	.word	0x0000d500


	//   ....[24]....
        /*011c*/ 	.word	0x0000d560


	//   ....[25]....
        /*0120*/ 	.word	0x0000d5c0


	//   ....[26]....
        /*0124*/ 	.word	0x0000da30


	//   ....[27]....
        /*0128*/ 	.word	0x0000da90


	//   ....[28]....
        /*012c*/ 	.word	0x0000daf0


	//   ....[29]....
        /*0130*/ 	.word	0x0000db50


	//   ....[30]....
        /*0134*/ 	.word	0x0000dbb0


	//----- nvinfo : EIATTR_EXIT_INSTR_OFFSETS
	.align		4
.L_1442:
        /*0138*/ 	.byte	0x04, 0x1c
        /*013a*/ 	.short	(.L_1444 - .L_1443)


	//   ....[0]....
.L_1443:
        /*013c*/ 	.word	0x00000580


	//   ....[1]....
        /*0140*/ 	.word	0x0000d3d0


	//----- nvinfo : EIATTR_MAX_THREADS
	.align		4
.L_1444:
        /*0144*/ 	.byte	0x04, 0x05
        /*0146*/ 	.short	(.L_1446 - .L_1445)
.L_1445:
        /*0148*/ 	.word	0x00000100
        /*014c*/ 	.word	0x00000001
        /*0150*/ 	.word	0x00000001


	//----- nvinfo : EIATTR_CRS_STACK_SIZE
	.align		4
.L_1446:
        /*0154*/ 	.byte	0x04, 0x1e
        /*0156*/ 	.short	(.L_1448 - .L_1447)
.L_1447:
        /*0158*/ 	.word	0x00000000
.L_1448:


//--------------------- .nv.info._ZN10layer_norm13ln_fwd_kernelINS_13Kernel_traitsI13__nv_bfloat16S2_S2_S2_fjLj8192ELj1ELj1ELj8ELj16ENS_18Kernel_traits_baseILj8192ES2_S2_S2_S2_fjLj256EEEEELb1ELb0ELb1ELb0EEEvNS_9FwdParamsE --------------------------
	.section	.nv.info._ZN10layer_norm13ln_fwd_kernelINS_13Kernel_traitsI13__nv_bfloat16S2_S2_S2_fjLj8192ELj1ELj1ELj8ELj16ENS_18Kernel_traits_baseILj8192ES2_S2_S2_S2_fjLj256EEEEELb1ELb0ELb1ELb0EEEvNS_9FwdParamsE,"",@"SHT_CUDA_INFO"
	.sectionflags	@""
	.align	4


	//----- nvinfo : EIATTR_CUDA_API_VERSION
	.align		4
        /*0000*/ 	.byte	0x04, 0x37
        /*0002*/ 	.short	(.L_1450 - .L_1449)
.L_1449:
        /*0004*/ 	.word	0x00000082


	//----- nvinfo : EIATTR_SW2861232_WAR
	.align		4
.L_1450:
        /*0008*/ 	.byte	0x01, 0x35
	.zero		2


	//----- nvinfo : EIATTR_PARAM_CBANK
	.align		4
        /*000c*/ 	.byte	0x04, 0x0a
        /*000e*/ 	.short	(.L_1452 - .L_1451)
	.align		4
.L_1451:
        /*0010*/ 	.word	index@(.nv.constant0._ZN10layer_norm13ln_fwd_kernelINS_13Kernel_traitsI13__nv_bfloat16S2_S2_S2_fjLj8192ELj1ELj1ELj8ELj16ENS_18Kernel_traits_baseILj8192ES2_S2_S2_S2_fjLj256EEEEELb1ELb0ELb1ELb0EEEvNS_9FwdParamsE)
        /*0014*/ 	.short	0x0160
        /*0016*/ 	.short	0x00e8


	//----- nvinfo : EIATTR_CBANK_PARAM_SIZE
	.align		4
.L_1452:
        /*0018*/ 	.byte	0x03, 0x19
        /*001a*/ 	.short	0x00e8


	//----- nvinfo : EIATTR_KPARAM_INFO
	.align		4
        /*001c*/ 	.byte	0x04, 0x17
        /*001e*/ 	.short	(.L_1454 - .L_1453)
.L_1453:
        /*0020*/ 	.word	0x00000000
        /*0024*/ 	.short	0x0000
        /*0026*/ 	.short	0x0000
        /*0028*/ 	.byte	0x00, 0xf0, 0xa1, 0x03


	//----- nvinfo : EIATTR_MAXREG_COUNT
	.align		4
.L_1454:
        /*002c*/ 	.byte	0x03, 0x1b
        /*002e*/ 	.short	0x00ff


	//----- nvinfo : EIATTR_NUM_BARRIERS
	.align		4
        /*0030*/ 	.byte	0x02, 0x4c
        /*0032*/ 	.byte	0x01
	.zero		1


	//----- nvinfo : EIATTR_MERCURY_ISA_VERSION
	.align		4
        /*0034*/ 	.byte	0x03, 0x5f
        /*0036*/ 	.short	0x0000


	//----- nvinfo : EIATTR_COOP_GROUP_MASK_REGIDS
	.align		4
        /*0038*/ 	.byte	0x04, 0x29
        /*003a*/ 	.short	(.L_1456 - .L_1455)


	//   ....[0]....
.L_1455:
        /*003c*/ 	.word	0xffffffff


	//   ....[1]....
        /*0040*/ 	.word	0xffffffff


	//   ....[2]....
        /*0044*/ 	.word	0xffffffff


	//   ....[3]....
        /*0048*/ 	.word	0xffffffff


	//   ....[4]....
        /*004c*/ 	.word	0xffffffff


	//   ....[5]....
        /*0050*/ 	.word	0xffffffff


	//   ....[6]....
        /*0054*/ 	.word	0xffffffff


	//   ....[7]....
        /*0058*/ 	.word	0xffffffff


	//   ....[8]....
        /*005c*/ 	.word	0xffffffff


	//   ....[9]....
        /*0060*/ 	.word	0xffffffff


	//   ....[10]....
        /*0064*/ 	.word	0xffffffff


	//   ....[11]....
        /*0068*/ 	.word	0xffffffff


	//   ....[12]....
        /*006c*/ 	.word	0xffffffff


	//   ....[13]....
        /*0070*/ 	.word	0xffffffff


	//   ....[14]....
        /*0074*/ 	.word	0xffffffff


	//   ....[15]....
        /*0078*/ 	.word	0xffffffff


	//   ....[16]....
        /*007c*/ 	.word	0xffffffff


	//   ....[17]....
        /*0080*/ 	.word	0xffffffff


	//   ....[18]....
        /*0084*/ 	.word	0xffffffff


	//   ....[19]....
        /*0088*/ 	.word	0xffffffff


	//   ....[20]....
        /*008c*/ 	.word	0xffffffff


	//   ....[21]....
        /*0090*/ 	.word	0xffffffff


	//   ....[22]....
        /*0094*/ 	.word	0xffffffff


	//   ....[23]....
        /*0098*/ 	.word	0xffffffff


	//   ....[24]....
        /*009c*/ 	.word	0xffffffff


	//   ....[25]....
        /*00a0*/ 	.word	0xffffffff


	//   ....[26]....
        /*00a4*/ 	.word	0xffffffff


	//   ....[27]....
        /*00a8*/ 	.word	0xffffffff


	//   ....[28]....
        /*00ac*/ 	.word	0xffffffff


	//   ....[29]....
        /*00b0*/ 	.word	0xffffffff


	//   ....[30]....
        /*00b4*/ 	.word	0xffffffff


	//----- nvinfo : EIATTR_COOP_GROUP_INSTR_OFFSETS
	.align		4
.L_1456:
        /*00b8*/ 	.byte	0x04, 0x28
        /*00ba*/ 	.short	(.L_1458 - .L_1457)


	//   ....[0]....
.L_1457:
        /*00bc*/ 	.word	0x0000de50


	//   ....[1]....
        /*00c0*/ 	.word	0x0000de80


	//   ....[2]....
        /*00c4*/ 	.word	0x0000dea0


	//   ....[3]....
        /*00c8*/ 	.word	0x0000dec0


	//   ....[4]....
        /*00cc*/ 	.word	0x0000dee0


	//   ....[5]....
        /*00d0*/ 	.word	0x0000e320


	//   ....[6]....
        /*00d4*/ 	.word	0x0000e340


	//   ....[7]....
        /*00d8*/ 	.word	0x0000e360


	//   ....[8]....
        /*00dc*/ 	.word	0x0000e380


	//   ....[9]....
        /*00e0*/ 	.word	0x0000e3a0


	//   ....[10]....
        /*00e4*/ 	.word	0x0000e4c0


	//   ....[11]....
        /*00e8*/ 	.word	0x0000e510


	//   ....[12]....
        /*00ec*/ 	.word	0x0000e550


	//   ....[13]....
        /*00f0*/ 	.word	0x0000e560


	//   ....[14]....
        /*00f4*/ 	.word	0x0000e5e0


	//   ....[15]....
        /*00f8*/ 	.word	0x0000e630


	//   ....[16]....
        /*00fc*/ 	.word	0x0000e680


	//   ....[17]....
        /*0100*/ 	.word	0x0000e6f0


	//   ....[18]....
        /*0104*/ 	.word	0x0000e710


	//   ....[19]....
        /*0108*/ 	.word	0x0000e7f0


	//   ....[20]....
        /*010c*/ 	.word	0x0000e800


	//   ....[21]....
        /*0110*/ 	.word	0x0000f2d0


	//   ....[22]....
        /*0114*/ 	.word	0x0000f330


	//   ....[23]....
        /*0118*/ 	.word	0x0000f390


	//   ....[24]....
        /*011c*/ 	.word	0x0000f3f0


	//   ....[25]....
        /*0120*/ 	.word	0x0000f450


	//   ....[26]....
        /*0124*/ 	.word	0x0000f8d0


	//   ....[27]....
        /*0128*/ 	.word	0x0000f930


	//   ....[28]....
        /*012c*/ 	.word	0x0000f990


	//   ....[29]....
        /*0130*/ 	.word	0x0000f9f0


	//   ....[30]....
        /*0134*/ 	.word	0x0000fa60


	//----- nvinfo : EIATTR_EXIT_INSTR_OFFSETS
	.align		4
.L_1458:
        /*0138*/ 	.byte	0x04, 0x1c
        /*013a*/ 	.short	(.L_1460 - .L_1459)


	//   ....[0]....
.L_1459:
        /*013c*/ 	.word	0x00000730


	//   ....[1]....
        /*0140*/ 	.word	0x0000f270


	//----- nvinfo : EIATTR_MAX_THREADS
	.align		4
.L_1460:
        /*0144*/ 	.byte	0x04, 0x05
        /*0146*/ 	.short	(.L_1462 - .L_1461)
.L_1461:
        /*0148*/ 	.word	0x00000100
        /*014c*/ 	.word	0x00000001
        /*0150*/ 	.word	0x00000001


	//----- nvinfo : EIATTR_CRS_STACK_SIZE
	.align		4
.L_1462:
        /*0154*/ 	.byte	0x04, 0x1e
        /*0156*/ 	.short	(.L_1464 - .L_1463)
.L_1463:
        /*0158*/ 	.word	0x00000000
.L_1464:


//--------------------- .nv.info._ZN10layer_norm13ln_fwd_kernelINS_13Kernel_traitsI13__nv_bfloat16S2_S2_S2_fjLj8192ELj1ELj1ELj8ELj16ENS_18Kernel_traits_baseILj8192ES2_S2_S2_S2_fjLj256EEEEELb1ELb0ELb1ELb1EEEvNS_9FwdParamsE --------------------------
	.section	.nv.info._ZN10layer_norm13ln_fwd_kernelINS_13Kernel_traitsI13__nv_bfloat16S2_S2_S2_fjLj8192ELj1ELj1ELj8ELj16ENS_18Kernel_traits_baseILj8192ES2_S2_S2_S2_fjLj256EEEEELb1ELb0ELb1ELb1EEEvNS_9FwdParamsE,"",@"SHT_CUDA_INFO"
	.sectionflags	@""
	.align	4


	//----- nvinfo : EIATTR_CUDA_API_VERSION
	.align		4
        /*0000*/ 	.byte	0x04, 0x37
        /*0002*/ 	.short	(.L_1466 - .L_1465)
.L_1465:
        /*0004*/ 	.word	0x00000082


	//----- nvinfo : EIATTR_SW2861232_WAR
	.align		4
.L_1466:
        /*0008*/ 	.byte	0x01, 0x35
	.zero		2


	//----- nvinfo : EIATTR_PARAM_CBANK
	.align		4
        /*000c*/ 	.byte	0x04, 0x0a
        /*000e*/ 	.short	(.L_1468 - .L_1467)
	.align		4
.L_1467:
        /*0010*/ 	.word	index@(.nv.constant0._ZN10layer_norm13ln_fwd_kernelINS_13Kernel_traitsI13__nv_bfloat16S2_S2_S2_fjLj8192ELj1ELj1ELj8ELj16ENS_18Kernel_traits_baseILj8192ES2_S2_S2_S2_fjLj256EEEEELb1ELb0ELb1ELb1EEEvNS_9FwdParamsE)
        /*0014*/ 	.short	0x0160
        /*0016*/ 	.short	0x00e8


	//----- nvinfo : EIATTR_CBANK_PARAM_SIZE
	.align		4
.L_1468:
        /*0018*/ 	.byte	0x03, 0x19
        /*001a*/ 	.short	0x00e8


	//----- nvinfo : EIATTR_KPARAM_INFO
	.align		4
        /*001c*/ 	.byte	0x04, 0x17
        /*001e*/ 	.short	(.L_1470 - .L_1469)
.L_1469:
        /*0020*/ 	.word	0x00000000
        /*0024*/ 	.short	0x0000
        /*0026*/ 	.short	0x0000
        /*0028*/ 	.byte	0x00, 0xf0, 0xa1, 0x03


	//----- nvinfo : EIATTR_MAXREG_COUNT
	.align		4
.L_1470:
        /*002c*/ 	.byte	0x03, 0x1b
        /*002e*/ 	.short	0x00ff


	//----- nvinfo : EIATTR_NUM_BARRIERS
	.align		4
        /*0030*/ 	.byte	0x02, 0x4c
        /*0032*/ 	.byte	0x01
	.zero		1


	//----- nvinfo : EIATTR_MERCURY_ISA_VERSION
	.align		4
        /*0034*/ 	.byte	0x03, 0x5f
        /*0036*/ 	.short	0x0000


	//----- nvinfo : EIATTR_COOP_GROUP_MASK_REGIDS
	.align		4
        /*0038*/ 	.byte	0x04, 0x29
        /*003a*/ 	.short	(.L_1472 - .L_1471)


	//   ....[0]....
.L_1471:
        /*003c*/ 	.word	0xffffffff


	//   ....[1]....
        /*0040*/ 	.word	0xffffffff


	//   ....[2]....
        /*0044*/ 	.word	0xffffffff


	//   ....[3]....
        /*0048*/ 	.word	0xffffffff


	//   ....[4]....
        /*004c*/ 	.word	0xffffffff


	//   ....[5]....
        /*0050*/ 	.word	0xffffffff


	//   ....[6]....
        /*0054*/ 	.word	0xffffffff


	//   ....[7]....
        /*0058*/ 	.word	0xffffffff


	//   ....[8]....
        /*005c*/ 	.word	0xffffffff


	//   ....[9]....
        /*0060*/ 	.word	0xffffffff


	//   ....[10]....
        /*0064*/ 	.word	0xffffffff


	//   ....[11]....
        /*0068*/ 	.word	0xffffffff


	//   ....[12]....
        /*006c*/ 	.word	0xffffffff


	//   ....[13]....
        /*0070*/ 	.word	0xffffffff


	//   ....[14]....
        /*0074*/ 	.word	0xffffffff


	//   ....[15]....
        /*0078*/ 	.word	0xffffffff


	//   ....[16]....
        /*007c*/ 	.word	0xffffffff


	//   ....[17]....
        /*0080*/ 	.word	0xffffffff


	//   ....[18]....
        /*0084*/ 	.word	0xffffffff


	//   ....[19]....
        /*0088*/ 	.word	0xffffffff


	//   ....[20]....
        /*008c*/ 	.word	0xffffffff


	//   ....[21]....
        /*0090*/ 	.word	0xffffffff


	//   ....[22]....
        /*0094*/ 	.word	0xffffffff


	//   ....[23]....
        /*0098*/ 	.word	0xffffffff


	//   ....[24]....
        /*009c*/ 	.word	0xffffffff


	//   ....[25]....
        /*00a0*/ 	.word	0xffffffff


	//   ....[26]....
        /*00a4*/ 	.word	0xffffffff


	//   ....[27]....
        /*00a8*/ 	.word	0xffffffff


	//   ....[28]....
        /*00ac*/ 	.word	0xffffffff


	//   ....[29]....
        /*00b0*/ 	.word	0xffffffff


	//   ....[30]....
        /*00b4*/ 	.word	0xffffffff


	//----- nvinfo : EIATTR_COOP_GROUP_INSTR_OFFSETS
	.align		4
.L_1472:
        /*00b8*/ 	.byte	0x04, 0x28
        /*00ba*/ 	.short	(.L_1474 - .L_1473)


	//   ....[0]....
.L_1473:
        /*00bc*/ 	.word	0x0000d730


	//   ....[1]....
        /*00c0*/ 	.word	0x0000d760


	//   ....[2]....
        /*00c4*/ 	.word	0x0000d780


	//   ....[3]....
        /*00c8*/ 	.word	0x0000d7a0


	//   ....[4]....
        /*00cc*/ 	.word	0x0000d7c0


	//   ....[5]....
        /*00d0*/ 	.word	0x0000dbf0


	//   ....[6]....
        /*00d4*/ 	.word	0x0000dc10


	//   ....[7]....
        /*00d8*/ 	.word	0x0000dc30


	//   ....[8]....
        /*00dc*/ 	.word	0x0000dc50


	//   ....[9]....
        /*00e0*/ 	.word	0x0000dc70


	//   ....[10]....
        /*00e4*/ 	.word	0x0000dd80


	//   ....[11]....
        /*00e8*/ 	.word	0x0000de00


	//   ....[12]....
        /*00ec*/ 	.word	0x0000de10


	//   ....[13]....
        /*00f0*/ 	.word	0x0000de50


	//   ....[14]....
        /*00f4*/ 	.word	0x0000de90


	//   ....[15]....
        /*00f8*/ 	.word	0x0000def0


	//   ....[16]....
        /*00fc*/ 	.word	0x0000df40


	//   ....[17]....
        /*0100*/ 	.word	0x0000dfc0


	//   ....[18]....
        /*0104*/ 	.word	0x0000dff0


	//   ....[19]....
        /*0108*/ 	.word	0x0000e0b0


	//   ....[20]....
        /*010c*/ 	.word	0x0000e0c0


	//   ....[21]....
        /*0110*/ 	.word	0x0000ec90


	//   ....[22]....
        /*0114*/ 	.word	0x0000ecf0


	//   ....[23]....
        /*0118*/ 	.word	0x0000ed50


	//   ....[24]....
        /*011c*/ 	.word	0x0000edb0


	//   ....[25]....
        /*0120*/ 	.word	0x0000ee10


	//   ....[26]....
        /*0124*/ 	.word	0x0000f280


	//   ....[27]....
        /*0128*/ 	.word	0x0000f2e0


	//   ....[28]....
        /*012c*/ 	.word	0x0000f340


	//   ....[29]....
        /*0130*/ 	.word	0x0000f3a0


	//   ....[30]....
        /*0134*/ 	.word	0x0000f400


	//----- nvinfo : EIATTR_EXIT_INSTR_OFFSETS
	.align		4
.L_1474:
        /*0138*/ 	.byte	0x04, 0x1c
        /*013a*/ 	.short	(.L_1476 - .L_1475)


	//   ....[0]....
.L_1475:
        /*013c*/ 	.word	0x00000580


	//   ....[1]....
        /*0140*/ 	.word	0x0000ec40


	//----- nvinfo : EIATTR_MAX_THREADS
	.align		4
.L_1476:
        /*0144*/ 	.byte	0x04, 0x05
        /*0146*/ 	.short	(.L_1478 - .L_1477)
.L_1477:
        /*0148*/ 	.word	0x00000100
        /*014c*/ 	.word	0x00000001
        /*0150*/ 	.word	0x00000001


	//----- nvinfo : EIATTR_CRS_STACK_SIZE
	.align		4
.L_1478:
        /*0154*/ 	.byte	0x04, 0x1e
        /*0156*/ 	.short	(.L_1480 - .L_1479)
.L_1479:
        /*0158*/ 	.word	0x00000000
.L_1480:


//--------------------- .nv.info._ZN10layer_norm13ln_fwd_kernelINS_13Kernel_traitsI13__nv_bfloat16S2_S2_S2_fjLj8192ELj1ELj1ELj8ELj16ENS_18Kernel_traits_baseILj8192ES2_S2_S2_S2_fjLj256EEEEELb1ELb1ELb0ELb0EEEvNS_9FwdParamsE --------------------------
	.section	.nv.info._ZN10layer_norm13ln_fwd_kernelINS_13Kernel_traitsI13__nv_bfloat16S2_S2_S2_fjLj8192ELj1ELj1ELj8ELj16ENS_18Kernel_traits_baseILj8192ES2_S2_S2_S2_fjLj256EEEEELb1ELb1ELb0ELb0EEEvNS_9FwdParamsE,"",@"SHT_CUDA_INFO"
	.sectionflags	@""
	.align	4


	//----- nvinfo : EIATTR_CUDA_API_VERSION
	.align		4
        /*0000*/ 	.byte	0x04, 0x37
        /*0002*/ 	.short	(.L_1482 - .L_1481)
.L_1481:
        /*0004*/ 	.word	0x00000082


	//----- nvinfo : EIATTR_SW2861232_WAR
	.align		4
.L_1482:
        /*0008*/ 	.byte	0x01, 0x35
	.zero		2


	//----- nvinfo : EIATTR_PARAM_CBANK
	.align		4
        /*000c*/ 	.byte	0x04, 0x0a
        /*000e*/ 	.short	(.L_1484 - .L_1483)
	.align		4
.L_1483:
        /*0010*/ 	.word	index@(.nv.constant0._ZN10layer_norm13ln_fwd_kernelINS_13Kernel_traitsI13__nv_bfloat16S2_S2_S2_fjLj8192ELj1ELj1ELj8ELj16ENS_18Kernel_traits_baseILj8192ES2_S2_S2_S2_fjLj256EEEEELb1ELb1ELb0ELb0EEEvNS_9FwdParamsE)
        /*0014*/ 	.short	0x0160
        /*0016*/ 	.short	0x00e8


	//----- nvinfo : EIATTR_CBANK_PARAM_SIZE
	.align		4
.L_1484:
        /*0018*/ 	.byte	0x03, 0x19
        /*001a*/ 	.short	0x00e8


	//----- nvinfo : EIATTR_KPARAM_INFO
	.align		4
        /*001c*/ 	.byte	0x04, 0x17
        /*001e*/ 	.short	(.L_1486 - .L_1485)
.L_1485:
        /*0020*/ 	.word	0x00000000
        /*0024*/ 	.short	0x0000
        /*0026*/ 	.short	0x0000
        /*0028*/ 	.byte	0x00, 0xf0, 0xa1, 0x03


	//----- nvinfo : EIATTR_MAXREG_COUNT
	.align		4
.L_1486:
        /*002c*/ 	.byte	0x03, 0x1b
        /*002e*/ 	.short	0x00ff


	//----- nvinfo : EIATTR_NUM_BARRIERS
	.align		4
        /*0030*/ 	.byte	0x02, 0x4c
        /*0032*/ 	.byte	0x01
	.zero		1


	//----- nvinfo : EIATTR_MERCURY_ISA_VERSION
	.align		4
        /*0034*/ 	.byte	0x03, 0x5f
        /*0036*/ 	.short	0x0000


	//----- nvinfo : EIATTR_COOP_GROUP_MASK_REGIDS
	.align		4
        /*0038*/ 	.byte	0x04, 0x29
        /*003a*/ 	.short	(.L_1488 - .L_1487)


	//   ....[0]....
.L_1487:
        /*003c*/ 	.word	0xffffffff


	//   ....[1]....
        /*0040*/ 	.word	0xffffffff


	//   ....[2]....
        /*0044*/ 	.word	0xffffffff


	//   ....[3]....
        /*0048*/ 	.word	0xffffffff


	//   ....[4]....
        /*004c*/ 	.word	0xffffffff


	//   ....[5]....
        /*0050*/ 	.word	0xffffffff


	//   ....[6]....
        /*0054*/ 	.word	0xffffffff


	//   ....[7]....
        /*0058*/ 	.word	0xffffffff


	//   ....[8]....
        /*005c*/ 	.word	0xffffffff


	//   ....[9]....
        /*0060*/ 	.word	0xffffffff


	//   ....[10]....
        /*0064*/ 	.word	0xffffffff


	//   ....[11]....
        /*0068*/ 	.word	0xffffffff


	//   ....[12]....
        /*006c*/ 	.word	0xffffffff


	//   ....[13]....
        /*0070*/ 	.word	0xffffffff


	//   ....[14]....
        /*0074*/ 	.word	0xffffffff


	//   ....[15]....
        /*0078*/ 	.word	0xffffffff


	//   ....[16]....
        /*007c*/ 	.word	0xffffffff


	//   ....[17]....
        /*0080*/ 	.word	0xffffffff


	//   ....[18]....
        /*0084*/ 	.word	0xffffffff


	//   ....[19]....
        /*0088*/ 	.word	0xffffffff


	//   ....[20]....
        /*008c*/ 	.word	0xffffffff


	//   ....[21]....
        /*0090*/ 	.word	0xffffffff


	//   ....[22]....
        /*0094*/ 	.word	0xffffffff


	//   ....[23]....
        /*0098*/ 	.word	0xffffffff


	//   ....[24]....
        /*009c*/ 	.word	0xffffffff


	//   ....[25]....
        /*00a0*/ 	.word	0xffffffff


	//   ....[26]....
        /*00a4*/ 	.word	0xffffffff


	//   ....[27]....
        /*00a8*/ 	.word	0xffffffff


	//   ....[28]....
        /*00ac*/ 	.word	0xffffffff


	//   ....[29]....
        /*00b0*/ 	.word	0xffffffff


	//   ....[30]....
        /*00b4*/ 	.word	0xffffffff


	//----- nvinfo : EIATTR_COOP_GROUP_INSTR_OFFSETS
	.align		4
.L_1488:
        /*00b8*/ 	.byte	0x04, 0x28
        /*00ba*/ 	.short	(.L_1490 - .L_1489)


	//   ....[0]....
.L_1489:
        /*00bc*/ 	.word	0x0000cd60


	//   ....[1]....
        /*00c0*/ 	.word	0x0000cd90


	//   ....[2]....
        /*00c4*/ 	.word	0x0000cdc0


	//   ....[3]....
        /*00c8*/ 	.word	0x0000cde0


	//   ....[4]....
        /*00cc*/ 	.word	0x0000ce00


	//   ....[5]....
        /*00d0*/ 	.word	0x0000d240


	//   ....[6]....
        /*00d4*/ 	.word	0x0000d260


	//   ....[7]....
        /*00d8*/ 	.word	0x0000d280


	//   ....[8]....
        /*00dc*/ 	.word	0x0000d2a0


	//   ....[9]....
        /*00e0*/ 	.word	0x0000d2c0


	//   ....[10]....
        /*00e4*/ 	.word	0x0000d3f0


	//   ....[11]....
        /*00e8*/ 	.word	0x0000d450


	//   ....[12]....
        /*00ec*/ 	.word	0x0000d480


	//   ....[13]....
        /*00f0*/ 	.word	0x0000d4a0


	//   ....[14]....
        /*00f4*/ 	.word	0x0000d530


	//   ....[15]....
        /*00f8*/ 	.word	0x0000d560


	//   ....[16]....
        /*00fc*/ 	.word	0x0000d590


	//   ....[17]....
        /*0100*/ 	.word	0x0000d640


	//   ....[18]....
        /*0104*/ 	.word	0x0000d670


	//   ....[19]....
        /*0108*/ 	.word	0x0000d710


	//   ....[20]....
        /*010c*/ 	.word	0x0000d750


	//   ....[21]....
        /*0110*/ 	.word	0x0000e190


	//   ....[22]....
        /*0114*/ 	.word	0x0000e1f0


	//   ....[23]....
        /*0118*/ 	.word	0x0000e250


	//   ....[24]....
        /*011c*/ 	.word	0x0000e2b0


	//   ....[25]....
        /*0120*/ 	.word	0x0000e310


	//   ....[26]....
        /*0124*/ 	.word	0x0000e7a0


	//   ....[27]....
        /*0128*/ 	.word	0x0000e800


	//   ....[28]....
        /*012c*/ 	.word	0x0000e860


	//   ....[29]....
        /*0130*/ 	.word	0x0000e8c0


	//   ....[30]....
        /*0134*/ 	.word	0x0000e930


	//----- nvinfo : EIATTR_EXIT_INSTR_OFFSETS
	.align		4
.L_1490:
        /*0138*/ 	.byte	0x04, 0x1c
        /*013a*/ 	.short	(.L_1492 - .L_1491)


	//   ....[0]....
.L_1491:
        /*013c*/ 	.word	0x00000850


	//   ....[1]....
        /*0140*/ 	.word	0x0000e130


	//----- nvinfo : EIATTR_MAX_THREADS
	.align		4
.L_1492:
        /*0144*/ 	.byte	0x04, 0x05
        /*0146*/ 	.short	(.L_1494 - .L_1493)
.L_1493:
        /*0148*/ 	.word	0x00000100
        /*014c*/ 	.word	0x00000001
        /*0150*/ 	.word	0x00000001


	//----- nvinfo : EIATTR_CRS_STACK_SIZE
	.align		4
.L_1494:
        /*0154*/ 	.byte	0x04, 0x1e
        /*0156*/ 	.short	(.L_1496 - .L_1495)
.L_1495:
        /*0158*/ 	.word	0x00000000
.L_1496:


//--------------------- .nv.info._ZN10layer_norm13ln_fwd_kernelINS_13Kernel_traitsI13__nv_bfloat16S2_S2_S2_fjLj8192ELj1ELj1ELj8ELj16ENS_18Kernel_traits_baseILj8192ES2_S2_S2_S2_fjLj256EEEEELb1ELb1ELb0ELb1EEEvNS_9FwdParamsE --------------------------
	.section	.nv.info._ZN10layer_norm13ln_fwd_kernelINS_13Kernel_traitsI13__nv_bfloat16S2_S2_S2_fjLj8192ELj1ELj1ELj8ELj16ENS_18Kernel_traits_baseILj8192ES2_S2_S2_S2_fjLj256EEEEELb1ELb1ELb0ELb1EEEvNS_9FwdParamsE,"",@"SHT_CUDA_INFO"
	.sectionflags	@""
	.align	4


	//----- nvinfo : EIATTR_CUDA_API_VERSION
	.align		4
        /*0000*/ 	.byte	0x04, 0x37
        /*0002*/ 	.short	(.L_1498 - .L_1497)
.L_1497:
        /*0004*/ 	.word	0x00000082


	//----- nvinfo : EIATTR_SW2861232_WAR
	.align		4
.L_1498:
        /*0008*/ 	.byte	0x01, 0x35
	.zero		2


	//----- nvinfo : EIATTR_PARAM_CBANK
	.align		4
        /*000c*/ 	.byte	0x04, 0x0a
        /*000e*/ 	.short	(.L_1500 - .L_1499)
	.align		4
.L_1499:
        /*0010*/ 	.word	index@(.nv.constant0._ZN10layer_norm13ln_fwd_kernelINS_13Kernel_traitsI13__nv_bfloat16S2_S2_S2_fjLj8192ELj1ELj1ELj8ELj16ENS_18Kernel_traits_baseILj8192ES2_S2_S2_S2_fjLj256EEEEELb1ELb1ELb0ELb1EEEvNS_9FwdParamsE)
        /*0014*/ 	.short	0x0160
        /*0016*/ 	.short	0x00e8


	//----- nvinfo : EIATTR_CBANK_PARAM_SIZE
	.align		4
.L_1500:
        /*0018*/ 	.byte	0x03, 0x19
        /*001a*/ 	.short	0x00e8


	//----- nvinfo : EIATTR_KPARAM_INFO
	.align		4
        /*001c*/ 	.byte	0x04, 0x17
        /*001e*/ 	.short	(.L_1502 - .L_1501)
.L_1501:
        /*0020*/ 	.word	0x00000000
        /*0024*/ 	.short	0x0000
        /*0026*/ 	.short	0x0000
        /*0028*/ 	.byte	0x00, 0xf0, 0xa1, 0x03


	//----- nvinfo : EIATTR_MAXREG_COUNT
	.align		4
.L_1502:
        /*002c*/ 	.byte	0x03, 0x1b
        /*002e*/ 	.short	0x00ff


	//----- nvinfo : EIATTR_NUM_BARRIERS
	.align		4
        /*0030*/ 	.byte	0x02, 0x4c
        /*0032*/ 	.byte	0x01
	.zero		1


	//----- nvinfo : EIATTR_ANNOTATIONS
	.align		4
        /*0034*/ 	.byte	0x04, 0x55
        /*0036*/ 	.short	(.L_1504 - .L_1503)


	//   ....[0]....
.L_1503:
        /*0038*/ 	.word	0x00000001
        /*003c*/ 	.byte	0x60, 0x07, 0x00, 0x00, 0x01, 0x00, 0x00, 0x00, 0xa0, 0x07, 0x00, 0x00, 0x01, 0x00, 0x00, 0x00
        /*004c*/ 	.byte	0xe0, 0x07, 0x00, 0x00, 0x01, 0x00, 0x00, 0x00, 0x20, 0x08, 0x00, 0x00, 0x01, 0x00, 0x00, 0x00
        /*005c*/ 	.byte	0x70, 0xcc, 0x00, 0x00, 0x01, 0x00, 0x00, 0x00, 0x80, 0xcd, 0x00, 0x00, 0x01, 0x00, 0x00, 0x00
        /*006c*/ 	.byte	0xe0, 0xcd, 0x00, 0x00, 0x01, 0x00, 0x00, 0x00, 0x10, 0xce, 0x00, 0x00


	//----- nvinfo : EIATTR_MERCURY_ISA_VERSION
	.align		4
.L_1504:
        /*0078*/ 	.byte	0x03, 0x5f
        /*007a*/ 	.short	0x0000


	//----- nvinfo : EIATTR_COOP_GROUP_MASK_REGIDS
	.align		4
        /*007c*/ 	.byte	0x04, 0x29
        /*007e*/ 	.short	(.L_1506 - .L_1505)


	//   ....[0]....
.L_1505:
        /*0080*/ 	.word	0xffffffff


	//   ....[1]....
        /*0084*/ 	.word	0xffffffff


	//   ....[2]....
        /*0088*/ 	.word	0xffffffff


	//   ....[3]....
        /*008c*/ 	.word	0xffffffff


	//   ....[4]....
        /*0090*/ 	.word	0xffffffff


	//   ....[5]....
        /*0094*/ 	.word	0xffffffff


	//   ....[6]....
        /*0098*/ 	.word	0xffffffff


	//   ....[7]....
        /*009c*/ 	.word	0xffffffff


	//   ....[8]....
        /*00a0*/ 	.word	0xffffffff


	//   ....[9]....
        /*00a4*/ 	.word	0xffffffff


	//   ....[10]....
        /*00a8*/ 	.word	0xffffffff


	//   ....[11]....
        /*00ac*/ 	.word	0xffffffff


	//   ....[12]....
        /*00b0*/ 	.word	0xffffffff


	//   ....[13]....
        /*00b4*/ 	.word	0xffffffff


	//   ....[14]....
        /*00b8*/ 	.word	0xffffffff


	//   ....[15]....
        /*00bc*/ 	.word	0xffffffff


	//   ....[16]....
        /*00c0*/ 	.word	0xffffffff


	//   ....[17]....
        /*00c4*/ 	.word	0xffffffff


	//   ....[18]....
        /*00c8*/ 	.word	0xffffffff


	//   ....[19]....
        /*00cc*/ 	.word	0xffffffff


	//   ....[20]....
        /*00d0*/ 	.word	0xffffffff


	//   ....[21]....
        /*00d4*/ 	.word	0xffffffff


	//   ....[22]....
        /*00d8*/ 	.word	0xffffffff


	//   ....[23]....
        /*00dc*/ 	.word	0xffffffff


	//   ....[24]....
        /*00e0*/ 	.word	0xffffffff


	//   ....[25]....
        /*00e4*/ 	.word	0xffffffff


	//   ....[26]....
        /*00e8*/ 	.word	0xffffffff


	//   ....[27]....
        /*00ec*/ 	.word	0xffffffff


	//   ....[28]....
        /*00f0*/ 	.word	0xffffffff


	//   ....[29]....
        /*00f4*/ 	.word	0xffffffff


	//   ....[30]....
        /*00f8*/ 	.word	0xffffffff


	//----- nvinfo : EIATTR_COOP_GROUP_INSTR_OFFSETS
	.align		4
.L_1506:
        /*00fc*/ 	.byte	0x04, 0x28
        /*00fe*/ 	.short	(.L_1508 - .L_1507)


	//   ....[0]....
.L_1507:
        /*0100*/ 	.word	0x0000c460


	//   ....[1]....
        /*0104*/ 	.word	0x0000c490


	//   ....[2]....
        /*0108*/ 	.word	0x0000c4b0


	//   ....[3]....
        /*010c*/ 	.word	0x0000c4d0


	//   ....[4]....
        /*0110*/ 	.word	0x0000c4f0


	//   ....[5]....
        /*0114*/ 	.word	0x0000c920


	//   ....[6]....
        /*0118*/ 	.word	0x0000c940


	//   ....[7]....
        /*011c*/ 	.word	0x0000c960


	//   ....[8]....
        /*0120*/ 	.word	0x0000c980


	//   ....[9]....
        /*0124*/ 	.word	0x0000c9a0


	//   ....[10]....
        /*0128*/ 	.word	0x0000cab0


	//   ....[11]....
        /*012c*/ 	.word	0x0000cae0


	//   ....[12]....
        /*0130*/ 	.word	0x0000cb00


	//   ....[13]....
        /*0134*/ 	.word	0x0000cb10


	//   ....[14]....
        /*0138*/ 	.word	0x0000cbc0


	//   ....[15]....
        /*013c*/ 	.word	0x0000cc00


	//   ....[16]....
        /*0140*/ 	.word	0x0000cc10


	//   ....[17]....
        /*0144*/ 	.word	0x0000ccb0


	//   ....[18]....
        /*0148*/ 	.word	0x0000cd10


	//   ....[19]....
        /*014c*/ 	.word	0x0000cdf0


	//   ....[20]....
        /*0150*/ 	.word	0x0000ce00


	//   ....[21]....
        /*0154*/ 	.word	0x0000d9b0


	//   ....[22]....
        /*0158*/ 	.word	0x0000da20


	//   ....[23]....
        /*015c*/ 	.word	0x0000da90


	//   ....[24]....
        /*0160*/ 	.word	0x0000db00


	//   ....[25]....
        /*0164*/ 	.word	0x0000db70


	//   ....[26]....
        /*0168*/ 	.word	0x0000dfe0


	//   ....[27]....
        /*016c*/ 	.word	0x0000e040


	//   ....[28]....
        /*0170*/ 	.word	0x0000e0a0


	//   ....[29]....
        /*0174*/ 	.word	0x0000e100


	//   ....[30]....
        /*0178*/ 	.word	0x0000e160


	//----- nvinfo : EIATTR_EXIT_INSTR_OFFSETS
	.align		4
.L_1508:
        /*017c*/ 	.byte	0x04, 0x1c
        /*017e*/ 	.short	(.L_1510 - .L_1509)


	//   ....[0]....
.L_1509:
        /*0180*/ 	.word	0x000005c0


	//   ....[1]....
        /*0184*/ 	.word	0x0000d950


	//----- nvinfo : EIATTR_MAX_THREADS
	.align		4
.L_1510:
        /*0188*/ 	.byte	0x04, 0x05
        /*018a*/ 	.short	(.L_1512 - .L_1511)
.L_1511:
        /*018c*/ 	.word	0x00000100
        /*0190*/ 	.word	0x00000001
        /*0194*/ 	.word	0x00000001


	//----- nvinfo : EIATTR_CRS_STACK_SIZE
	.align		4
.L_1512:
        /*0198*/ 	.byte	0x04, 0x1e
        /*019a*/ 	.short	(.L_1514 - .L_1513)
.L_1513:
        /*019c*/ 	.word	0x00000000
.L_1514:


//--------------------- .nv.info._ZN10layer_norm13ln_fwd_kernelINS_13Kernel_traitsI13__nv_bfloat16S2_S2_S2_fjLj8192ELj1ELj1ELj8ELj16ENS_18Kernel_traits_baseILj8192ES2_S2_S2_S2_fjLj256EEEEELb1ELb1ELb1ELb0EEEvNS_9FwdParamsE --------------------------
	.section	.nv.info._ZN10layer_norm13ln_fwd_kernelINS_13Kernel_traitsI13__nv_bfloat16S2_S2_S2_fjLj8192ELj1ELj1ELj8ELj16ENS_18Kernel_traits_baseILj8192ES2_S2_S2_S2_fjLj256EEEEELb1ELb1ELb1ELb0EEEvNS_9FwdParamsE,"",@"SHT_CUDA_INFO"
	.sectionflags	@""
	.align	4


	//----- nvinfo : EIATTR_CUDA_API_VERSION
	.align		4
        /*0000*/ 	.byte	0x04, 0x37
        /*0002*/ 	.short	(.L_1516 - .L_1515)
.L_1515:
        /*0004*/ 	.word	0x00000082


	//----- nvinfo : EIATTR_SW2861232_WAR
	.align		4
.L_1516:
        /*0008*/ 	.byte	0x01, 0x35
	.zero		2


	//----- nvinfo : EIATTR_PARAM_CBANK
	.align		4
        /*000c*/ 	.byte	0x04, 0x0a
        /*000e*/ 	.short	(.L_1518 - .L_1517)
	.align		4
.L_1517:
        /*0010*/ 	.word	index@(.nv.constant0._ZN10layer_norm13ln_fwd_kernelINS_13Kernel_traitsI13__nv_bfloat16S2_S2_S2_fjLj8192ELj1ELj1ELj8ELj16ENS_18Kernel_traits_baseILj8192ES2_S2_S2_S2_fjLj256EEEEELb1ELb1ELb1ELb0EEEvNS_9FwdParamsE)
        /*0014*/ 	.short	0x0160
        /*0016*/ 	.short	0x00e8


	//----- nvinfo : EIATTR_CBANK_PARAM_SIZE
	.align		4
.L_1518:
        /*0018*/ 	.byte	0x03, 0x19
        /*001a*/ 	.short	0x00e8


	//----- nvinfo : EIATTR_KPARAM_INFO
	.align		4
        /*001c*/ 	.byte	0x04, 0x17
        /*001e*/ 	.short	(.L_1520 - .L_1519)
.L_1519:
        /*0020*/ 	.word	0x00000000
        /*0024*/ 	.short	0x0000
        /*0026*/ 	.short	0x0000
        /*0028*/ 	.byte	0x00, 0xf0, 0xa1, 0x03


	//----- nvinfo : EIATTR_MAXREG_COUNT
	.align		4
.L_1520:
        /*002c*/ 	.byte	0x03, 0x1b
        /*002e*/ 	.short	0x00ff


	//----- nvinfo : EIATTR_NUM_BARRIERS
	.align		4
        /*0030*/ 	.byte	0x02, 0x4c
        /*0032*/ 	.byte	0x01
	.zero		1


	//----- nvinfo : EIATTR_MERCURY_ISA_VERSION
	.align		4
        /*0034*/ 	.byte	0x03, 0x5f
        /*0036*/ 	.short	0x0000


	//----- nvinfo : EIATTR_COOP_GROUP_MASK_REGIDS
	.align		4
        /*0038*/ 	.byte	0x04, 0x29
        /*003a*/ 	.short	(.L_1522 - .L_1521)


	//   ....[0]....
.L_1521:
        /*003c*/ 	.word	0xffffffff


	//   ....[1]....
        /*0040*/ 	.word	0xffffffff


	//   ....[2]....
        /*0044*/ 	.word	0xffffffff


	//   ....[3]....
        /*0048*/ 	.word	0xffffffff


	//   ....[4]....
        /*004c*/ 	.word	0xffffffff


	//   ....[5]....
        /*0050*/ 	.word	0xffffffff


	//   ....[6]....
        /*0054*/ 	.word	0xffffffff


	//   ....[7]....
        /*0058*/ 	.word	0xffffffff


	//   ....[8]....
        /*005c*/ 	.word	0xffffffff


	//   ....[9]....
        /*0060*/ 	.word	0xffffffff


	//   ....[10]....
        /*0064*/ 	.word	0xffffffff


	//   ....[11]....
        /*0068*/ 	.word	0xffffffff


	//   ....[12]....
        /*006c*/ 	.word	0xffffffff


	//   ....[13]....
        /*0070*/ 	.word	0xffffffff


	//   ....[14]....
        /*0074*/ 	.word	0xffffffff


	//   ....[15]....
        /*0078*/ 	.word	0xffffffff


	//   ....[16]....
        /*007c*/ 	.word	0xffffffff


	//   ....[17]....
        /*0080*/ 	.word	0xffffffff


	//   ....[18]....
        /*0084*/ 	.word	0xffffffff


	//   ....[19]....
        /*0088*/ 	.word	0xffffffff


	//   ....[20]....
        /*008c*/ 	.word	0xffffffff


	//   ....[21]....
        /*0090*/ 	.word	0xffffffff


	//   ....[22]....
        /*0094*/ 	.word	0xffffffff


	//   ....[23]....
        /*0098*/ 	.word	0xffffffff


	//   ....[24]....
        /*009c*/ 	.word	0xffffffff


	//   ....[25]....
        /*00a0*/ 	.word	0xffffffff


	//   ....[26]....
        /*00a4*/ 	.word	0xffffffff


	//   ....[27]....
        /*00a8*/ 	.word	0xffffffff


	//   ....[28]....
        /*00ac*/ 	.word	0xffffffff


	//   ....[29]....
        /*00b0*/ 	.word	0xffffffff


	//   ....[30]....
        /*00b4*/ 	.word	0xffffffff


	//----- nvinfo : EIATTR_COOP_GROUP_INSTR_OFFSETS
	.align		4
.L_1522:
        /*00b8*/ 	.byte	0x04, 0x28
        /*00ba*/ 	.short	(.L_1524 - .L_1523)


	//   ....[0]....
.L_1523:
        /*00bc*/ 	.word	0x0000e230


	//   ....[1]....
        /*00c0*/ 	.word	0x0000e260


	//   ....[2]....
        /*00c4*/ 	.word	0x0000e280


	//   ....[3]....
        /*00c8*/ 	.word	0x0000e2a0


	//   ....[4]....
        /*00cc*/ 	.word	0x0000e2c0


	//   ....[5]....
        /*00d0*/ 	.word	0x0000e700


	//   ....[6]....
        /*00d4*/ 	.word	0x0000e720


	//   ....[7]....
        /*00d8*/ 	.word	0x0000e740


	//   ....[8]....
        /*00dc*/ 	.word	0x0000e760


	//   ....[9]....
        /*00e0*/ 	.word	0x0000e780


	//   ....[10]....
        /*00e4*/ 	.word	0x0000e8a0


	//   ....[11]....
        /*00e8*/ 	.word	0x0000e8f0


	//   ....[12]....
        /*00ec*/ 	.word	0x0000e920


	//   ....[13]....
        /*00f0*/ 	.word	0x0000e940


	//   ....[14]....
        /*00f4*/ 	.word	0x0000e960


	//   ....[15]....
        /*00f8*/ 	.word	0x0000e9f0


	//   ....[16]....
        /*00fc*/ 	.word	0x0000ea30


	//   ....[17]....
        /*0100*/ 	.word	0x0000eab0


	//   ....[18]....
        /*0104*/ 	.word	0x0000eb10


	//   ....[19]....
        /*0108*/ 	.word	0x0000ebb0


	//   ....[20]....
        /*010c*/ 	.word	0x0000ebe0


	//   ....[21]....
        /*0110*/ 	.word	0x0000f6b0


	//   ....[22]....
        /*0114*/ 	.word	0x0000f710


	//   ....[23]....
        /*0118*/ 	.word	0x0000f770


	//   ....[24]....
        /*011c*/ 	.word	0x0000f7d0


	//   ....[25]....
        /*0120*/ 	.word	0x0000f830


	//   ....[26]....
        /*0124*/ 	.word	0x0000fcb0


	//   ....[27]....
        /*0128*/ 	.word	0x0000fd10


	//   ....[28]....
        /*012c*/ 	.word	0x0000fd70


	//   ....[29]....
        /*0130*/ 	.word	0x0000fdd0


	//   ....[30]....
        /*0134*/ 	.word	0x0000fe40


	//----- nvinfo : EIATTR_EXIT_INSTR_OFFSETS
	.align		4
.L_1524:
        /*0138*/ 	.byte	0x04, 0x1c
        /*013a*/ 	.short	(.L_1526 - .L_1525)


	//   ....[0]....
.L_1525:
        /*013c*/ 	.word	0x000007f0


	//   ....[1]....
        /*0140*/ 	.word	0x0000f650


	//----- nvinfo : EIATTR_MAX_THREADS
	.align		4
.L_1526:
        /*0144*/ 	.byte	0x04, 0x05
        /*0146*/ 	.short	(.L_1528 - .L_1527)
.L_1527:
        /*0148*/ 	.word	0x00000100
        /*014c*/ 	.word	0x00000001
        /*0150*/ 	.word	0x00000001


	//----- nvinfo : EIATTR_CRS_STACK_SIZE
	.align		4
.L_1528:
        /*0154*/ 	.byte	0x04, 0x1e
        /*0156*/ 	.short	(.L_1530 - .L_1529)
.L_1529:
        /*0158*/ 	.word	0x00000000
.L_1530:


//--------------------- .nv.info._ZN10layer_norm13ln_fwd_kernelINS_13Kernel_traitsI13__nv_bfloat16S2_S2_S2_fjLj8192ELj1ELj1ELj8ELj16ENS_18Kernel_traits_baseILj8192ES2_S2_S2_S2_fjLj256EEEEELb1ELb1ELb1ELb1EEEvNS_9FwdParamsE --------------------------
	.section	.nv.info._ZN10layer_norm13ln_fwd_kernelINS_13Kernel_traitsI13__nv_bfloat16S2_S2_S2_fjLj8192ELj1ELj1ELj8ELj16ENS_18Kernel_traits_baseILj8192ES2_S2_S2_S2_fjLj256EEEEELb1ELb1ELb1ELb1EEEvNS_9FwdParamsE,"",@"SHT_CUDA_INFO"
	.sectionflags	@""
	.align	4


	//----- nvinfo : EIATTR_CUDA_API_VERSION
	.align		4
        /*0000*/ 	.byte	0x04, 0x37
        /*0002*/ 	.short	(.L_1532 - .L_1531)
.L_1531:
        /*0004*/ 	.word	0x00000082


	//----- nvinfo : EIATTR_SW2861232_WAR
	.align		4
.L_1532:
        /*0008*/ 	.byte	0x01, 0x35
	.zero		2


	//----- nvinfo : EIATTR_PARAM_CBANK
	.align		4
        /*000c*/ 	.byte	0x04, 0x0a
        /*000e*/ 	.short	(.L_1534 - .L_1533)
	.align		4
.L_1533:
        /*0010*/ 	.word	index@(.nv.constant0._ZN10layer_norm13ln_fwd_kernelINS_13Kernel_traitsI13__nv_bfloat16S2_S2_S2_fjLj8192ELj1ELj1ELj8ELj16ENS_18Kernel_traits_baseILj8192ES2_S2_S2_S2_fjLj256EEEEELb1ELb1ELb1ELb1EEEvNS_9FwdParamsE)
        /*0014*/ 	.short	0x0160
        /*0016*/ 	.short	0x00e8


	//----- nvinfo : EIATTR_CBANK_PARAM_SIZE
	.align		4
.L_1534:
        /*0018*/ 	.byte	0x03, 0x19
        /*001a*/ 	.short	0x00e8


	//----- nvinfo : EIATTR_KPARAM_INFO
	.align		4
        /*001c*/ 	.byte	0x04, 0x17
        /*001e*/ 	.short	(.L_1536 - .L_1535)
.L_1535:
        /*0020*/ 	.word	0x00000000
        /*0024*/ 	.short	0x0000
        /*0026*/ 	.short	0x0000
        /*0028*/ 	.byte	0x00, 0xf0, 0xa1, 0x03


	//----- nvinfo : EIATTR_MAXREG_COUNT
	.align		4
.L_1536:
        /*002c*/ 	.byte	0x03, 0x1b
        /*002e*/ 	.short	0x00ff


	//----- nvinfo : EIATTR_NUM_BARRIERS
	.align		4
        /*0030*/ 	.byte	0x02, 0x4c
        /*0032*/ 	.byte	0x01
	.zero		1


	//----- nvinfo : EIATTR_MERCURY_ISA_VERSION
	.align		4
        /*0034*/ 	.byte	0x03, 0x5f
        /*0036*/ 	.short	0x0000


	//----- nvinfo : EIATTR_COOP_GROUP_MASK_REGIDS
	.align		4
        /*0038*/ 	.byte	0x04, 0x29
        /*003a*/ 	.short	(.L_1538 - .L_1537)


	//   ....[0]....
.L_1537:
        /*003c*/ 	.word	0xffffffff


	//   ....[1]....
        /*0040*/ 	.word	0xffffffff


	//   ....[2]....
        /*0044*/ 	.word	0xffffffff


	//   ....[3]....
        /*0048*/ 	.word	0xffffffff


	//   ....[4]....
        /*004c*/ 	.word	0xffffffff


	//   ....[5]....
        /*0050*/ 	.word	0xffffffff


	//   ....[6]....
        /*0054*/ 	.word	0xffffffff


	//   ....[7]....
        /*0058*/ 	.word	0xffffffff


	//   ....[8]....
        /*005c*/ 	.word	0xffffffff


	//   ....[9]....
        /*0060*/ 	.word	0xffffffff


	//   ....[10]....
        /*0064*/ 	.word	0xffffffff


	//   ....[11]....
        /*0068*/ 	.word	0xffffffff


	//   ....[12]....
        /*006c*/ 	.word	0xffffffff


	//   ....[13]....
        /*0070*/ 	.word	0xffffffff


	//   ....[14]....
        /*0074*/ 	.word	0xffffffff


	//   ....[15]....
        /*0078*/ 	.word	0xffffffff


	//   ....[16]....
        /*007c*/ 	.word	0xffffffff


	//   ....[17]....
        /*0080*/ 	.word	0xffffffff


	//   ....[18]....
        /*0084*/ 	.word	0xffffffff


	//   ....[19]....
        /*0088*/ 	.word	0xffffffff


	//   ....[20]....
        /*008c*/ 	.word	0xffffffff


	//   ....[21]....
        /*0090*/ 	.word	0xffffffff


	//   ....[22]....
        /*0094*/ 	.word	0xffffffff


	//   ....[23]....
        /*0098*/ 	.word	0xffffffff


	//   ....[24]....
        /*009c*/ 	.word	0xffffffff


	//   ....[25]....
        /*00a0*/ 	.word	0xffffffff


	//   ....[26]....
        /*00a4*/ 	.word	0xffffffff


	//   ....[27]....
        /*00a8*/ 	.word	0xffffffff


	//   ....[28]....
        /*00ac*/ 	.word	0xffffffff


	//   ....[29]....
        /*00b0*/ 	.word	0xffffffff


	//   ....[30]....
        /*00b4*/ 	.word	0xffffffff


	//----- nvinfo : EIATTR_COOP_GROUP_INSTR_OFFSETS
	.align		4
.L_1538:
        /*00b8*/ 	.byte	0x04, 0x28
        /*00ba*/ 	.short	(.L_1540 - .L_1539)


	//   ....[0]....
.L_1539:
        /*00bc*/ 	.word	0x0000d7b0


	//   ....[1]....
        /*00c0*/ 	.word	0x0000d7e0


	//   ....[2]....
        /*00c4*/ 	.word	0x0000d800


	//   ....[3]....
        /*00c8*/ 	.word	0x0000d820


	//   ....[4]....
        /*00cc*/ 	.word	0x0000d840


	//   ....[5]....
        /*00d0*/ 	.word	0x0000dc70


	//   ....[6]....
        /*00d4*/ 	.word	0x0000dc90


	//   ....[7]....
        /*00d8*/ 	.word	0x0000dcb0


	//   ....[8]....
        /*00dc*/ 	.word	0x0000dcd0


	//   ....[9]....
        /*00e0*/ 	.word	0x0000dcf0


	//   ....[10]....
        /*00e4*/ 	.word	0x0000de10


	//   ....[11]....
        /*00e8*/ 	.word	0x0000de50


	//   ....[12]....
        /*00ec*/ 	.word	0x0000de90


	//   ....[13]....
        /*00f0*/ 	.word	0x0000deb0


	//   ....[14]....
        /*00f4*/ 	.word	0x0000df30


	//   ....[15]....
        /*00f8*/ 	.word	0x0000df80


	//   ....[16]....
        /*00fc*/ 	.word	0x0000df90


	//   ....[17]....
        /*0100*/ 	.word	0x0000e050


	//   ....[18]....
        /*0104*/ 	.word	0x0000e080


	//   ....[19]....
        /*0108*/ 	.word	0x0000e150


	//   ....[20]....
        /*010c*/ 	.word	0x0000e170


	//   ....[21]....
        /*0110*/ 	.word	0x0000ed30


	//   ....[22]....
        /*0114*/ 	.word	0x0000eda0


	//   ....[23]....
        /*0118*/ 	.word	0x0000ee00


	//   ....[24]....
        /*011c*/ 	.word	0x0000ee60


	//   ....[25]....
        /*0120*/ 	.word	0x0000eec0


	//   ....[26]....
        /*0124*/ 	.word	0x0000f330


	//   ....[27]....
        /*0128*/ 	.word	0x0000f390


	//   ....[28]....
        /*012c*/ 	.word	0x0000f3f0


	//   ....[29]....
        /*0130*/ 	.word	0x0000f450


	//   ....[30]....
        /*0134*/ 	.word	0x0000f4b0


	//----- nvinfo : EIATTR_EXIT_INSTR_OFFSETS
	.align		4
.L_1540:
        /*0138*/ 	.byte	0x04, 0x1c
        /*013a*/ 	.short	(.L_1542 - .L_1541)


	//   ....[0]....
.L_1541:
        /*013c*/ 	.word	0x000001f0


	//   ....[1]....
        /*0140*/ 	.word	0x0000ece0


	//----- nvinfo : EIATTR_MAX_THREADS
	.align		4
.L_1542:
        /*0144*/ 	.byte	0x04, 0x05
        /*0146*/ 	.short	(.L_1544 - .L_1543)
.L_1543:
        /*0148*/ 	.word	0x00000100
        /*014c*/ 	.word	0x00000001
        /*0150*/ 	.word	0x00000001


	//----- nvinfo : EIATTR_CRS_STACK_SIZE
	.align		4
.L_1544:
        /*0154*/ 	.byte	0x04, 0x1e
        /*0156*/ 	.short	(.L_1546 - .L_1545)
.L_1545:
        /*0158*/ 	.word	0x00000000
.L_1546:


//--------------------- .nv.info._ZN10layer_norm13ln_fwd_kernelINS_13Kernel_traitsI6__halfS2_S2_S2_fjLj8192ELj1ELj1ELj8ELj16ENS_18Kernel_traits_baseILj8192ES2_S2_S2_S2_fjLj256EEEEELb0ELb0ELb0ELb0EEEvNS_9FwdParamsE --------------------------
	.section	.nv.info._ZN10layer_norm13ln_fwd_kernelINS_13Kernel_traitsI6__halfS2_S2_S2_fjLj8192ELj1ELj1ELj8ELj16ENS_18Kernel_traits_baseILj8192ES2_S2_S2_S2_fjLj256EEEEELb0ELb0ELb0ELb0EEEvNS_9FwdParamsE,"",@"SHT_CUDA_INFO"
	.sectionflags	@""
	.align	4


	//----- nvinfo : EIATTR_CUDA_API_VERSION
	.align		4
        /*0000*/ 	.byte	0x04, 0x37
        /*0002*/ 	.short	(.L_1548 - .L_1547)
.L_1547:
        /*0004*/ 	.word	0x00000082


	//----- nvinfo : EIATTR_SW2861232_WAR
	.align		4
.L_1548:
        /*0008*/ 	.byte	0x01, 0x35
	.zero		2


	//----- nvinfo : EIATTR_PARAM_CBANK
	.align		4
        /*000c*/ 	.byte	0x04, 0x0a
        /*000e*/ 	.short	(.L_1550 - .L_1549)
	.align		4
.L_1549:
        /*0010*/ 	.word	index@(.nv.constant0._ZN10layer_norm13ln_fwd_kernelINS_13Kernel_traitsI6__halfS2_S2_S2_fjLj8192ELj1ELj1ELj8ELj16ENS_18Kernel_traits_baseILj8192ES2_S2_S2_S2_fjLj256EEEEELb0ELb0ELb0ELb0EEEvNS_9FwdParamsE)
        /*0014*/ 	.short	0x0160
        /*0016*/ 	.short	0x00e8


	//----- nvinfo : EIATTR_CBANK_PARAM_SIZE
	.align		4
.L_1550:
        /*0018*/ 	.byte	0x03, 0x19
        /*001a*/ 	.short	0x00e8


	//----- nvinfo : EIATTR_KPARAM_INFO
	.align		4
        /*001c*/ 	.byte	0x04, 0x17
        /*001e*/ 	.short	(.L_1552 - .L_1551)
.L_1551:
        /*0020*/ 	.word	0x00000000
        /*0024*/ 	.short	0x0000
        /*0026*/ 	.short	0x0000
        /*0028*/ 	.byte	0x00, 0xf0, 0xa1, 0x03


	//----- nvinfo : EIATTR_MAXREG_COUNT
	.align		4
.L_1552:
        /*002c*/ 	.byte	0x03, 0x1b
        /*002e*/ 	.short	0x00ff


	//----- nvinfo : EIATTR_NUM_BARRIERS
	.align		4
        /*0030*/ 	.byte	0x02, 0x4c
        /*0032*/ 	.byte	0x01
	.zero		1


	//----- nvinfo : EIATTR_MERCURY_ISA_VERSION
	.align		4
        /*0034*/ 	.byte	0x03, 0x5f
        /*0036*/ 	.short	0x0000


	//----- nvinfo : EIATTR_COOP_GROUP_MASK_REGIDS
	.align		4
        /*0038*/ 	.byte	0x04, 0x29
        /*003a*/ 	.short	(.L_1554 - .L_1553)


	//   ....[0]....
.L_1553:
        /*003c*/ 	.word	0xffffffff


	//   ....[1]....
        /*0040*/ 	.word	0xffffffff


	//   ....[2]....
        /*0044*/ 	.word	0xffffffff


	//   ....[3]....
        /*0048*/ 	.word	0xffffffff


	//   ....[4]....
        /*004c*/ 	.word	0xffffffff


	//   ....[5]....
        /*0050*/ 	.word	0xffffffff


	//   ....[6]....
        /*0054*/ 	.word	0xffffffff


	//   ....[7]....
        /*0058*/ 	.word	0xffffffff


	//   ....[8]....
        /*005c*/ 	.word	0xffffffff


	//   ....[9]....
        /*0060*/ 	.word	0xffffffff


	//   ....[10]....
        /*0064*/ 	.word	0xffffffff


	//   ....[11]....
        /*0068*/ 	.word	0xffffffff


	//   ....[12]....
        /*006c*/ 	.word	0xffffffff


	//   ....[13]....
        /*0070*/ 	.word	0xffffffff


	//   ....[14]....
        /*0074*/ 	.word	0xffffffff


	//   ....[15]....
        /*0078*/ 	.word	0xffffffff


	//   ....[16]....
        /*007c*/ 	.word	0xffffffff


	//   ....[17]....
        /*0080*/ 	.word	0xffffffff


	//   ....[18]....
        /*0084*/ 	.word	0xffffffff


	//   ....[19]....
        /*0088*/ 	.word	0xffffffff


	//   ....[20]....
        /*008c*/ 	.word	0xffffffff


	//   ....[21]....
        /*0090*/ 	.word	0xffffffff


	//   ....[22]....
        /*0094*/ 	.word	0xffffffff


	//   ....[23]....
        /*0098*/ 	.word	0xffffffff


	//   ....[24]....
        /*009c*/ 	.word	0xffffffff


	//   ....[25]....
        /*00a0*/ 	.word	0xffffffff


	//   ....[26]....
        /*00a4*/ 	.word	0xffffffff


	//   ....[27]....
        /*00a8*/ 	.word	0xffffffff


	//   ....[28]....
        /*00ac*/ 	.word	0xffffffff


	//   ....[29]....
        /*00b0*/ 	.word	0xffffffff


	//   ....[30]....
        /*00b4*/ 	.word	0xffffffff


	//----- nvinfo : EIATTR_COOP_GROUP_INSTR_OFFSETS
	.align		4
.L_1554:
        /*00b8*/ 	.byte	0x04, 0x28
        /*00ba*/ 	.short	(.L_1556 - .L_1555)


	//   ....[0]....
.L_1555:
        /*00bc*/ 	.word	0x000023c0


	//   ....[1]....
        /*00c0*/ 	.word	0x000023f0


	//   ....[2]....
        /*00c4*/ 	.word	0x00002410


	//   ....[3]....
        /*00c8*/ 	.word	0x00002430


	//   ....[4]....
        /*00cc*/ 	.word	0x00002450


	//   ....[5]....
        /*00d0*/ 	.word	0x00002890


	//   ....[6]....
        /*00d4*/ 	.word	0x000028b0


	//   ....[7]....
        /*00d8*/ 	.word	0x000028d0


	//   ....[8]....
        /*00dc*/ 	.word	0x000028f0


	//   ....[9]....
        /*00e0*/ 	.word	0x00002910


	//   ....[10]....
        /*00e4*/ 	.word	0x00002a30


	//   ....[11]....
        /*00e8*/ 	.word	0x00002ab0


	//   ....[12]....
        /*00ec*/ 	.word	0x00002b00


	//   ....[13]....
        /*00f0*/ 	.word	0x00002b30


	//   ....[14]....
        /*00f4*/ 	.word	0x00002b50


	//   ....[15]....
        /*00f8*/ 	.word	0x00002bc0


	//   ....[16]....
        /*00fc*/ 	.word	0x00002c00


	//   ....[17]....
        /*0100*/ 	.word	0x00002c80


	//   ....[18]....
        /*0104*/ 	.word	0x00002ca0


	//   ....[19]....
        /*0108*/ 	.word	0x00002d70


	//   ....[20]....
        /*010c*/ 	.word	0x00002d80


	//   ....[21]....
        /*0110*/ 	.word	0x000037b0


	//   ....[22]....
        /*0114*/ 	.word	0x00003810


	//   ....[23]....
        /*0118*/ 	.word	0x00003870


	//   ....[24]....
        /*011c*/ 	.word	0x000038d0


	//   ....[25]....
        /*0120*/ 	.word	0x00003930


	//   ....[26]....
        /*0124*/ 	.word	0x00003db0


	//   ....[27]....
        /*0128*/ 	.word	0x00003e10


	//   ....[28]....
        /*012c*/ 	.word	0x00003e70


	//   ....[29]....
        /*0130*/ 	.word	0x00003ed0


	//   ....[30]....
        /*0134*/ 	.word	0x00003f40


	//----- nvinfo : EIATTR_EXIT_INSTR_OFFSETS
	.align		4
.L_1556:
        /*0138*/ 	.byte	0x04, 0x1c
        /*013a*/ 	.short	(.L_1558 - .L_1557)


	//   ....[0]....
.L_1557:
        /*013c*/ 	.word	0x000004c0


	//   ....[1]....
        /*0140*/ 	.word	0x00003750


	//----- nvinfo : EIATTR_MAX_THREADS
	.align		4
.L_1558:
        /*0144*/ 	.byte	0x04, 0x05
        /*0146*/ 	.short	(.L_1560 - .L_1559)
.L_1559:
        /*0148*/ 	.word	0x00000100
        /*014c*/ 	.word	0x00000001
        /*0150*/ 	.word	0x00000001


	//----- nvinfo : EIATTR_CRS_STACK_SIZE
	.align		4
.L_1560:
        /*0154*/ 	.byte	0x04, 0x1e
        /*0156*/ 	.short	(.L_1562 - .L_1561)
.L_1561:
        /*0158*/ 	.word	0x00000000
.L_1562:


//--------------------- .nv.info._ZN10layer_norm13ln_fwd_kernelINS_13Kernel_traitsI6__halfS2_S2_S2_fjLj8192ELj1ELj1ELj8ELj16ENS_18Kernel_traits_baseILj8192ES2_S2_S2_S2_fjLj256EEEEELb0ELb0ELb0ELb1EEEvNS_9FwdParamsE --------------------------
	.section	.nv.info._ZN10layer_norm13ln_fwd_kernelINS_13Kernel_traitsI6__halfS2_S2_S2_fjLj8192ELj1ELj1ELj8ELj16ENS_18Kernel_traits_baseILj8192ES2_S2_S2_S2_fjLj256EEEEELb0ELb0ELb0ELb1EEEvNS_9FwdParamsE,"",@"SHT_CUDA_INFO"
	.sectionflags	@""
	.align	4


	//----- nvinfo : EIATTR_CUDA_API_VERSION
	.align		4
        /*0000*/ 	.byte	0x04, 0x37
        /*0002*/ 	.short	(.L_1564 - .L_1563)
.L_1563:
        /*0004*/ 	.word	0x00000082


	//----- nvinfo : EIATTR_SW2861232_WAR
	.align		4
.L_1564:
        /*0008*/ 	.byte	0x01, 0x35
	.zero		2


	//----- nvinfo : EIATTR_PARAM_CBANK
	.align		4
        /*000c*/ 	.byte	0x04, 0x0a
        /*000e*/ 	.short	(.L_1566 - .L_1565)
	.align		4
.L_1565:
        /*0010*/ 	.word	index@(.nv.constant0._ZN10layer_norm13ln_fwd_kernelINS_13Kernel_traitsI6__halfS2_S2_S2_fjLj8192ELj1ELj1ELj8ELj16ENS_18Kernel_traits_baseILj8192ES2_S2_S2_S2_fjLj256EEEEELb0ELb0ELb0ELb1EEEvNS_9FwdParamsE)
        /*0014*/ 	.short	0x0160
        /*0016*/ 	.short	0x00e8


	//----- nvinfo : EIATTR_CBANK_PARAM_SIZE
	.align		4
.L_1566:
        /*0018*/ 	.byte	0x03, 0x19
        /*001a*/ 	.short	0x00e8


	//----- nvinfo : EIATTR_KPARAM_INFO
	.align		4
        /*001c*/ 	.byte	0x04, 0x17
        /*001e*/ 	.short	(.L_1568 - .L_1567)
.L_1567:
        /*0020*/ 	.word	0x00000000
        /*0024*/ 	.short	0x0000
        /*0026*/ 	.short	0x0000
        /*0028*/ 	.byte	0x00, 0xf0, 0xa1, 0x03


	//----- nvinfo : EIATTR_MAXREG_COUNT
	.align		4
.L_1568:
        /*002c*/ 	.byte	0x03, 0x1b
        /*002e*/ 	.short	0x00ff


	//----- nvinfo : EIATTR_NUM_BARRIERS
	.align		4
        /*0030*/ 	.byte	0x02, 0x4c
        /*0032*/ 	.byte	0x01
	.zero		1


	//----- nvinfo : EIATTR_MERCURY_ISA_VERSION
	.align		4
        /*0034*/ 	.byte	0x03, 0x5f
        /*0036*/ 	.short	0x0000


	//----- nvinfo : EIATTR_COOP_GROUP_MASK_REGIDS
	.align		4
        /*0038*/ 	.byte	0x04, 0x29
        /*003a*/ 	.short	(.L_1570 - .L_1569)


	//   ....[0]....
.L_1569:
        /*003c*/ 	.word	0xffffffff


	//   ....[1]....
        /*0040*/ 	.word	0xffffffff


	//   ....[2]....
        /*0044*/ 	.word	0xffffffff


	//   ....[3]....
        /*0048*/ 	.word	0xffffffff


	//   ....[4]....
        /*004c*/ 	.word	0xffffffff


	//   ....[5]....
        /*0050*/ 	.word	0xffffffff


	//   ....[6]....
        /*0054*/ 	.word	0xffffffff


	//   ....[7]....
        /*0058*/ 	.word	0xffffffff


	//   ....[8]....
        /*005c*/ 	.word	0xffffffff


	//   ....[9]....
        /*0060*/ 	.word	0xffffffff


	//   ....[10]....
        /*0064*/ 	.word	0xffffffff


	//   ....[11]....
        /*0068*/ 	.word	0xffffffff


	//   ....[12]....
        /*006c*/ 	.word	0xffffffff


	//   ....[13]....
        /*0070*/ 	.word	0xffffffff


	//   ....[14]....
        /*0074*/ 	.word	0xffffffff


	//   ....[15]....
        /*0078*/ 	.word	0xffffffff


	//   ....[16]....
        /*007c*/ 	.word	0xffffffff


	//   ....[17]....
        /*0080*/ 	.word	0xffffffff


	//   ....[18]....
        /*0084*/ 	.word	0xffffffff


	//   ....[19]....
        /*0088*/ 	.word	0xffffffff


	//   ....[20]....
        /*008c*/ 	.word	0xffffffff


	//   ....[21]....
        /*0090*/ 	.word	0xffffffff


	//   ....[22]....
        /*0094*/ 	.word	0xffffffff


	//   ....[23]....
        /*0098*/ 	.word	0xffffffff


	//   ....[24]....
        /*009c*/ 	.word	0xffffffff


	//   ....[25]....
        /*00a0*/ 	.word	0xffffffff


	//   ....[26]....
        /*00a4*/ 	.word	0xffffffff


	//   ....[27]....
        /*00a8*/ 	.word	0xffffffff


	//   ....[28]....
        /*00ac*/ 	.word	0xffffffff


	//   ....[29]....
        /*00b0*/ 	.word	0xffffffff


	//   ....[30]....
        /*00b4*/ 	.word	0xffffffff


	//----- nvinfo : EIATTR_COOP_GROUP_INSTR_OFFSETS
	.align		4
.L_1570:
        /*00b8*/ 	.byte	0x04, 0x28
        /*00ba*/ 	.short	(.L_1572 - .L_1571)


	//   ....[0]....
.L_1571:
        /*00bc*/ 	.word	0x00001e30


	//   ....[1]....
        /*00c0*/ 	.word	0x00001e60


	//   ....[2]....
        /*00c4*/ 	.word	0x00001e80


	//   ....[3]....
        /*00c8*/ 	.word	0x00001ea0


	//   ....[4]....
        /*00cc*/ 	.word	0x00001ec0


	//   ....[5]....
        /*00d0*/ 	.word	0x000022f0


	//   ....[6]....
        /*00d4*/ 	.word	0x00002310


	//   ....[7]....
        /*00d8*/ 	.word	0x00002330


	//   ....[8]....
        /*00dc*/ 	.word	0x00002350


	//   ....[9]....
        /*00e0*/ 	.word	0x00002370


	//   ....[10]....
        /*00e4*/ 	.word	0x00002450


	//   ....[11]....
        /*00e8*/ 	.word	0x000024a0


	//   ....[12]....
        /*00ec*/ 	.word	0x000024b0


	//   ....[13]....
        /*00f0*/ 	.word	0x00002570


	//   ....[14]....
        /*00f4*/ 	.word	0x00002580


	//   ....[15]....
        /*00f8*/ 	.word	0x000025e0


	//   ....[16]....
        /*00fc*/ 	.word	0x00002660


	//   ....[17]....
        /*0100*/ 	.word	0x00002680


	//   ....[18]....
        /*0104*/ 	.word	0x00002730


	//   ....[19]....
        /*0108*/ 	.word	0x00002760


	//   ....[20]....
        /*010c*/ 	.word	0x000027a0


	//   ....[21]....
        /*0110*/ 	.word	0x000030e0


	//   ....[22]....
        /*0114*/ 	.word	0x00003150


	//   ....[23]....
        /*0118*/ 	.word	0x000031c0


	//   ....[24]....
        /*011c*/ 	.word	0x00003230


	//   ....[25]....
        /*0120*/ 	.word	0x000032a0


	//   ....[26]....
        /*0124*/ 	.word	0x00003710


	//   ....[27]....
        /*0128*/ 	.word	0x00003770


	//   ....[28]....
        /*012c*/ 	.word	0x000037d0


	//   ....[29]....
        /*0130*/ 	.word	0x00003830


	//   ....[30]....
        /*0134*/ 	.word	0x00003890


	//----- nvinfo : EIATTR_EXIT_INSTR_OFFSETS
	.align		4
.L_1572:
        /*0138*/ 	.byte	0x04, 0x1c
        /*013a*/ 	.short	(.L_1574 - .L_1573)


	//   ....[0]....
.L_1573:
        /*013c*/ 	.word	0x00000130


	//   ....[1]....
        /*0140*/ 	.word	0x00003080


	//----- nvinfo : EIATTR_MAX_THREADS
	.align		4
.L_1574:
        /*0144*/ 	.byte	0x04, 0x05
        /*0146*/ 	.short	(.L_1576 - .L_1575)
.L_1575:
        /*0148*/ 	.word	0x00000100
        /*014c*/ 	.word	0x00000001
        /*0150*/ 	.word	0x00000001


	//----- nvinfo : EIATTR_CRS_STACK_SIZE
	.align		4
.L_1576:
        /*0154*/ 	.byte	0x04, 0x1e
        /*0156*/ 	.short	(.L_1578 - .L_1577)
.L_1577:
        /*0158*/ 	.word	0x00000000
.L_1578:


//--------------------- .nv.info._ZN10layer_norm13ln_fwd_kernelINS_13Kernel_traitsI6__halfS2_S2_S2_fjLj8192ELj1ELj1ELj8ELj16ENS_18Kernel_traits_baseILj8192ES2_S2_S2_S2_fjLj256EEEEELb0ELb0ELb1ELb0EEEvNS_9FwdParamsE --------------------------
	.section	.nv.info._ZN10layer_norm13ln_fwd_kernelINS_13Kernel_traitsI6__halfS2_S2_S2_fjLj8192ELj1ELj1ELj8ELj16ENS_18Kernel_traits_baseILj8192ES2_S2_S2_S2_fjLj256EEEEELb0ELb0ELb1ELb0EEEvNS_9FwdParamsE,"",@"SHT_CUDA_INFO"
	.sectionflags	@""
	.align	4


	//----- nvinfo : EIATTR_CUDA_API_VERSION
	.align		4
        /*0000*/ 	.byte	0x04, 0x37
        /*0002*/ 	.short	(.L_1580 - .L_1579)
.L_1579:
        /*0004*/ 	.word	0x00000082


	//----- nvinfo : EIATTR_SW2861232_WAR
	.align		4
.L_1580:
        /*0008*/ 	.byte	0x01, 0x35
	.zero		2


	//----- nvinfo : EIATTR_PARAM_CBANK
	.align		4
        /*000c*/ 	.byte	0x04, 0x0a
        /*000e*/ 	.short	(.L_1582 - .L_1581)
	.align		4
.L_1581:
        /*0010*/ 	.word	index@(.nv.constant0._ZN10layer_norm13ln_fwd_kernelINS_13Kernel_traitsI6__halfS2_S2_S2_fjLj8192ELj1ELj1ELj8ELj16ENS_18Kernel_traits_baseILj8192ES2_S2_S2_S2_fjLj256EEEEELb0ELb0ELb1ELb0EEEvNS_9FwdParamsE)
        /*0014*/ 	.short	0x0160
        /*0016*/ 	.short	0x00e8


	//----- nvinfo : EIATTR_CBANK_PARAM_SIZE
	.align		4
.L_1582:
        /*0018*/ 	.byte	0x03, 0x19
        /*001a*/ 	.short	0x00e8


	//----- nvinfo : EIATTR_KPARAM_INFO
	.align		4
        /*001c*/ 	.byte	0x04, 0x17
        /*001e*/ 	.short	(.L_1584 - .L_1583)
.L_1583:
        /*0020*/ 	.word	0x00000000
        /*0024*/ 	.short	0x0000
        /*0026*/ 	.short	0x0000
        /*0028*/ 	.byte	0x00, 0xf0, 0xa1, 0x03


	//----- nvinfo : EIATTR_MAXREG_COUNT
	.align		4
.L_1584:
        /*002c*/ 	.byte	0x03, 0x1b
        /*002e*/ 	.short	0x00ff


	//----- nvinfo : EIATTR_NUM_BARRIERS
	.align		4
        /*0030*/ 	.byte	0x02, 0x4c
        /*0032*/ 	.byte	0x01
	.zero		1


	//----- nvinfo : EIATTR_MERCURY_ISA_VERSION
	.align		4
        /*0034*/ 	.byte	0x03, 0x5f
        /*0036*/ 	.short	0x0000


	//----- nvinfo : EIATTR_COOP_GROUP_MASK_REGIDS
	.align		4
        /*0038*/ 	.byte	0x04, 0x29
        /*003a*/ 	.short	(.L_1586 - .L_1585)


	//   ....[0]....
.L_1585:
        /*003c*/ 	.word	0xffffffff


	//   ....[1]....
        /*0040*/ 	.word	0xffffffff


	//   ....[2]....
        /*0044*/ 	.word	0xffffffff


	//   ....[3]....
        /*0048*/ 	.word	0xffffffff


	//   ....[4]....
        /*004c*/ 	.word	0xffffffff


	//   ....[5]....
        /*0050*/ 	.word	0xffffffff


	//   ....[6]....
        /*0054*/ 	.word	0xffffffff


	//   ....[7]....
        /*0058*/ 	.word	0xffffffff


	//   ....[8]....
        /*005c*/ 	.word	0xffffffff


	//   ....[9]....
        /*0060*/ 	.word	0xffffffff


	//   ....[10]....
        /*0064*/ 	.word	0xffffffff


	//   ....[11]....
        /*0068*/ 	.word	0xffffffff


	//   ....[12]....
        /*006c*/ 	.word	0xffffffff


	//   ....[13]....
        /*0070*/ 	.word	0xffffffff


	//   ....[14]....
        /*0074*/ 	.word	0xffffffff


	//   ....[15]....
        /*0078*/ 	.word	0xffffffff


	//   ....[16]....
        /*007c*/ 	.word	0xffffffff


	//   ....[17]....
        /*0080*/ 	.word	0xffffffff


	//   ....[18]....
        /*0084*/ 	.word	0xffffffff


	//   ....[19]....
        /*0088*/ 	.word	0xffffffff


	//   ....[20]....
        /*008c*/ 	.word	0xffffffff


	//   ....[21]....
        /*0090*/ 	.word	0xffffffff


	//   ....[22]....
        /*0094*/ 	.word	0xffffffff


	//   ....[23]....
        /*0098*/ 	.word	0xffffffff


	//   ....[24]....
        /*009c*/ 	.word	0xffffffff


	//   ....[25]....
        /*00a0*/ 	.word	0xffffffff


	//   ....[26]....
        /*00a4*/ 	.word	0xffffffff


	//   ....[27]....
        /*00a8*/ 	.word	0xffffffff


	//   ....[28]....
        /*00ac*/ 	.word	0xffffffff


	//   ....[29]....
        /*00b0*/ 	.word	0xffffffff


	//   ....[30]....
        /*00b4*/ 	.word	0xffffffff


	//----- nvinfo : EIATTR_COOP_GROUP_INSTR_OFFSETS
	.align		4
.L_1586:
        /*00b8*/ 	.byte	0x04, 0x28
        /*00ba*/ 	.short	(.L_1588 - .L_1587)


	//   ....[0]....
.L_1587:
        /*00bc*/ 	.word	0x000028a0


	//   ....[1]....
        /*00c0*/ 	.word	0x000028d0


	//   ....[2]....
        /*00c4*/ 	.word	0x000028f0


	//   ....[3]....
        /*00c8*/ 	.word	0x00002910


	//   ....[4]....
        /*00cc*/ 	.word	0x00002930


	//   ....[5]....
        /*00d0*/ 	.word	0x00002d70


	//   ....[6]....
        /*00d4*/ 	.word	0x00002d90


	//   ....[7]....
        /*00d8*/ 	.word	0x00002db0


	//   ....[8]....
        /*00dc*/ 	.word	0x00002dd0


	//   ....[9]....
        /*00e0*/ 	.word	0x00002df0


	//   ....[10]....
        /*00e4*/ 	.word	0x00002f10


	//   ....[11]....
        /*00e8*/ 	.word	0x00002f60


	//   ....[12]....
        /*00ec*/ 	.word	0x00002f80


	//   ....[13]....
        /*00f0*/ 	.word	0x00002ff0


	//   ....[14]....
        /*00f4*/ 	.word	0x00003020


	//   ....[15]....
        /*00f8*/ 	.word	0x000030d0


	//   ....[16]....
        /*00fc*/ 	.word	0x00003100


	//   ....[17]....
        /*0100*/ 	.word	0x00003170


	//   ....[18]....
        /*0104*/ 	.word	0x00003180


	//   ....[19]....
        /*0108*/ 	.word	0x00003240


	//   ....[20]....
        /*010c*/ 	.word	0x00003250


	//   ....[21]....
        /*0110*/ 	.word	0x00003cf0


	//   ....[22]....
        /*0114*/ 	.word	0x00003d50


	//   ....[23]....
        /*0118*/ 	.word	0x00003db0


	//   ....[24]....
        /*011c*/ 	.word	0x00003e10


	//   ....[25]....
        /*0120*/ 	.word	0x00003e70


	//   ....[26]....
        /*0124*/ 	.word	0x000042f0


	//   ....[27]....
        /*0128*/ 	.word	0x00004350


	//   ....[28]....
        /*012c*/ 	.word	0x000043b0


	//   ....[29]....
        /*0130*/ 	.word	0x00004410


	//   ....[30]....
        /*0134*/ 	.word	0x00004480


	//----- nvinfo : EIATTR_EXIT_INSTR_OFFSETS
	.align		4
.L_1588:
        /*0138*/ 	.byte	0x04, 0x1c
        /*013a*/ 	.short	(.L_1590 - .L_1589)


	//   ....[0]....
.L_1589:
        /*013c*/ 	.word	0x00000470


	//   ....[1]....
        /*0140*/ 	.word	0x00003ca0


	//----- nvinfo : EIATTR_MAX_THREADS
	.align		4
.L_1590:
        /*0144*/ 	.byte	0x04, 0x05
        /*0146*/ 	.short	(.L_1592 - .L_1591)
.L_1591:
        /*0148*/ 	.word	0x00000100
        /*014c*/ 	.word	0x00000001
        /*0150*/ 	.word	0x00000001


	//----- nvinfo : EIATTR_CRS_STACK_SIZE
	.align		4
.L_1592:
        /*0154*/ 	.byte	0x04, 0x1e
        /*0156*/ 	.short	(.L_1594 - .L_1593)
.L_1593:
        /*0158*/ 	.word	0x00000000
.L_1594:


//--------------------- .nv.info._ZN10layer_norm13ln_fwd_kernelINS_13Kernel_traitsI6__halfS2_S2_S2_fjLj8192ELj1ELj1ELj8ELj16ENS_18Kernel_traits_baseILj8192ES2_S2_S2_S2_fjLj256EEEEELb0ELb0ELb1ELb1EEEvNS_9FwdParamsE --------------------------
	.section	.nv.info._ZN10layer_norm13ln_fwd_kernelINS_13Kernel_traitsI6__halfS2_S2_S2_fjLj8192ELj1ELj1ELj8ELj16ENS_18Kernel_traits_baseILj8192ES2_S2_S2_S2_fjLj256EEEEELb0ELb0ELb1ELb1EEEvNS_9FwdParamsE,"",@"SHT_CUDA_INFO"
	.sectionflags	@""
	.align	4


	//----- nvinfo : EIATTR_CUDA_API_VERSION
	.align		4
        /*0000*/ 	.byte	0x04, 0x37
        /*0002*/ 	.short	(.L_1596 - .L_1595)
.L_1595:
        /*0004*/ 	.word	0x00000082


	//----- nvinfo : EIATTR_SW2861232_WAR
	.align		4
.L_1596:
        /*0008*/ 	.byte	0x01, 0x35
	.zero		2


	//----- nvinfo : EIATTR_PARAM_CBANK
	.align		4
        /*000c*/ 	.byte	0x04, 0x0a
        /*000e*/ 	.short	(.L_1598 - .L_1597)
	.align		4
.L_1597:
        /*0010*/ 	.word	index@(.nv.constant0._ZN10layer_norm13ln_fwd_kernelINS_13Kernel_traitsI6__halfS2_S2_S2_fjLj8192ELj1ELj1ELj8ELj16ENS_18Kernel_traits_baseILj8192ES2_S2_S2_S2_fjLj256EEEEELb0ELb0ELb1ELb1EEEvNS_9FwdParamsE)
        /*0014*/ 	.short	0x0160
        /*0016*/ 	.short	0x00e8


	//----- nvinfo : EIATTR_CBANK_PARAM_SIZE
	.align		4
.L_1598:
        /*0018*/ 	.byte	0x03, 0x19
        /*001a*/ 	.short	0x00e8


	//----- nvinfo : EIATTR_KPARAM_INFO
	.align		4
        /*001c*/ 	.byte	0x04, 0x17
        /*001e*/ 	.short	(.L_1600 - .L_1599)
.L_1599:
        /*0020*/ 	.word	0x00000000
        /*0024*/ 	.short	0x0000
        /*0026*/ 	.short	0x0000
        /*0028*/ 	.byte	0x00, 0xf0, 0xa1, 0x03


	//----- nvinfo : EIATTR_MAXREG_COUNT
	.align		4
.L_1600:
        /*002c*/ 	.byte	0x03, 0x1b
        /*002e*/ 	.short	0x00ff


	//----- nvinfo : EIATTR_NUM_BARRIERS
	.align		4
        /*0030*/ 	.byte	0x02, 0x4c
        /*0032*/ 	.byte	0x01
	.zero		1


	//----- nvinfo : EIATTR_MERCURY_ISA_VERSION
	.align		4
        /*0034*/ 	.byte	0x03, 0x5f
        /*0036*/ 	.short	0x0000


	//----- nvinfo : EIATTR_COOP_GROUP_MASK_REGIDS
	.align		4
        /*0038*/ 	.byte	0x04, 0x29
        /*003a*/ 	.short	(.L_1602 - .L_1601)


	//   ....[0]....
.L_1601:
        /*003c*/ 	.word	0xffffffff


	//   ....[1]....
        /*0040*/ 	.word	0xffffffff


	//   ....[2]....
        /*0044*/ 	.word	0xffffffff


	//   ....[3]....
        /*0048*/ 	.word	0xffffffff


	//   ....[4]....
        /*004c*/ 	.word	0xffffffff


	//   ....[5]....
        /*0050*/ 	.word	0xffffffff


	//   ....[6]....
        /*0054*/ 	.word	0xffffffff


	//   ....[7]....
        /*0058*/ 	.word	0xffffffff


	//   ....[8]....
        /*005c*/ 	.word	0xffffffff


	//   ....[9]....
        /*0060*/ 	.word	0xffffffff


	//   ....[10]....
        /*0064*/ 	.word	0xffffffff


	//   ....[11]....
        /*0068*/ 	.word	0xffffffff


	//   ....[12]....
        /*006c*/ 	.word	0xffffffff


	//   ....[13]....
        /*0070*/ 	.word	0xffffffff


	//   ....[14]....
        /*0074*/ 	.word	0xffffffff


	//   ....[15]....
        /*0078*/ 	.word	0xffffffff


	//   ....[16]....
        /*007c*/ 	.word	0xffffffff


	//   ....[17]....
        /*0080*/ 	.word	0xffffffff


	//   ....[18]....
        /*0084*/ 	.word	0xffffffff


	//   ....[19]....
        /*0088*/ 	.word	0xffffffff


	//   ....[20]....
        /*008c*/ 	.word	0xffffffff


	//   ....[21]....
        /*0090*/ 	.word	0xffffffff


	//   ....[22]....
        /*0094*/ 	.word	0xffffffff


	//   ....[23]....
        /*0098*/ 	.word	0xffffffff


	//   ....[24]....
        /*009c*/ 	.word	0xffffffff


	//   ....[25]....
        /*00a0*/ 	.word	0xffffffff


	//   ....[26]....
        /*00a4*/ 	.word	0xffffffff


	//   ....[27]....
        /*00a8*/ 	.word	0xffffffff


	//   ....[28]....
        /*00ac*/ 	.word	0xffffffff


	//   ....[29]....
        /*00b0*/ 	.word	0xffffffff


	//   ....[30]....
        /*00b4*/ 	.word	0xffffffff


	//----- nvinfo : EIATTR_COOP_GROUP_INSTR_OFFSETS
	.align		4
.L_1602:
        /*00b8*/ 	.byte	0x04, 0x28
        /*00ba*/ 	.short	(.L_1604 - .L_1603)


	//   ....[0]....
.L_1603:
        /*00bc*/ 	.word	0x000020d0


	//   ....[1]....
        /*00c0*/ 	.word	0x00002100


	//   ....[2]....
        /*00c4*/ 	.word	0x00002120


	//   ....[3]....
        /*00c8*/ 	.word	0x00002140


	//   ....[4]....
        /*00cc*/ 	.word	0x00002160


	//   ....[5]....
        /*00d0*/ 	.word	0x00002590


	//   ....[6]....
        /*00d4*/ 	.word	0x000025b0


	//   ....[7]....
        /*00d8*/ 	.word	0x000025d0


	//   ....[8]....
        /*00dc*/ 	.word	0x000025f0


	//   ....[9]....
        /*00e0*/ 	.word	0x00002610


	//   ....[10]....
        /*00e4*/ 	.word	0x00002720


	//   ....[11]....
        /*00e8*/ 	.word	0x00002770


	//   ....[12]....
        /*00ec*/ 	.word	0x00002790


	//   ....[13]....
        /*00f0*/ 	.word	0x000027c0


	//   ....[14]....
        /*00f4*/ 	.word	0x00002860


	//   ....[15]....
        /*00f8*/ 	.word	0x00002890


	//   ....[16]....
        /*00fc*/ 	.word	0x000028b0


	//   ....[17]....
        /*0100*/ 	.word	0x00002950


	//   ....[18]....
        /*0104*/ 	.word	0x00002990


	//   ....[19]....
        /*0108*/ 	.word	0x00002a40


	//   ....[20]....
        /*010c*/ 	.word	0x00002a60


	//   ....[21]....
        /*0110*/ 	.word	0x00003630


	//   ....[22]....
        /*0114*/ 	.word	0x000036a0


	//   ....[23]....
        /*0118*/ 	.word	0x00003700


	//   ....[24]....
        /*011c*/ 	.word	0x00003760


	//   ....[25]....
        /*0120*/ 	.word	0x000037c0


	//   ....[26]....
        /*0124*/ 	.word	0x00003c30


	//   ....[27]....
        /*0128*/ 	.word	0x00003c90


	//   ....[28]....
        /*012c*/ 	.word	0x00003cf0


	//   ....[29]....
        /*0130*/ 	.word	0x00003d50


	//   ....[30]....
        /*0134*/ 	.word	0x00003db0


	//----- nvinfo : EIATTR_EXIT_INSTR_OFFSETS
	.align		4
.L_1604:
        /*0138*/ 	.byte	0x04, 0x1c
        /*013a*/ 	.short	(.L_1606 - .L_1605)


	//   ....[0]....
.L_1605:
        /*013c*/ 	.word	0x00000120


	//   ....[1]....
        /*0140*/ 	.word	0x000035e0


	//----- nvinfo : EIATTR_MAX_THREADS
	.align		4
.L_1606:
        /*0144*/ 	.byte	0x04, 0x05
        /*0146*/ 	.short	(.L_1608 - .L_1607)
.L_1607:
        /*0148*/ 	.word	0x00000100
        /*014c*/ 	.word	0x00000001
        /*0150*/ 	.word	0x00000001


	//----- nvinfo : EIATTR_CRS_STACK_SIZE
	.align		4
.L_1608:
        /*0154*/ 	.byte	0x04, 0x1e
        /*0156*/ 	.short	(.L_1610 - .L_1609)
.L_1609:
        /*0158*/ 	.word	0x00000000
.L_1610:


//--------------------- .nv.info._ZN10layer_norm13ln_fwd_kernelINS_13Kernel_traitsI6__halfS2_S2_S2_fjLj8192ELj1ELj1ELj8ELj16ENS_18Kernel_traits_baseILj8192ES2_S2_S2_S2_fjLj256EEEEELb0ELb1ELb0ELb0EEEvNS_9FwdParamsE --------------------------
	.section	.nv.info._ZN10layer_norm13ln_fwd_kernelINS_13Kernel_traitsI6__halfS2_S2_S2_fjLj8192ELj1ELj1ELj8ELj16ENS_18Kernel_traits_baseILj8192ES2_S2_S2_S2_fjLj256EEEEELb0ELb1ELb0ELb0EEEvNS_9FwdParamsE,"",@"SHT_CUDA_INFO"
	.sectionflags	@""
	.align	4


	//----- nvinfo : EIATTR_CUDA_API_VERSION
	.align		4
        /*0000*/ 	.byte	0x04, 0x37
        /*0002*/ 	.short	(.L_1612 - .L_1611)
.L_1611:
        /*0004*/ 	.word	0x00000082


	//----- nvinfo : EIATTR_SW2861232_WAR
	.align		4
.L_1612:
        /*0008*/ 	.byte	0x01, 0x35
	.zero		2


	//----- nvinfo : EIATTR_PARAM_CBANK
	.align		4
        /*000c*/ 	.byte	0x04, 0x0a
        /*000e*/ 	.short	(.L_1614 - .L_1613)
	.align		4
.L_1613:
        /*0010*/ 	.word	index@(.nv.constant0._ZN10layer_norm13ln_fwd_kernelINS_13Kernel_traitsI6__halfS2_S2_S2_fjLj8192ELj1ELj1ELj8ELj16ENS_18Kernel_traits_baseILj8192ES2_S2_S2_S2_fjLj256EEEEELb0ELb1ELb0ELb0EEEvNS_9FwdParamsE)
        /*0014*/ 	.short	0x0160
        /*0016*/ 	.short	0x00e8


	//----- nvinfo : EIATTR_CBANK_PARAM_SIZE
	.align		4
.L_1614:
        /*0018*/ 	.byte	0x03, 0x19
        /*001a*/ 	.short	0x00e8


	//----- nvinfo : EIATTR_KPARAM_INFO
	.align		4
        /*001c*/ 	.byte	0x04, 0x17
        /*001e*/ 	.short	(.L_1616 - .L_1615)
.L_1615:
        /*0020*/ 	.word	0x00000000
        /*0024*/ 	.short	0x0000
        /*0026*/ 	.short	0x0000
        /*0028*/ 	.byte	0x00, 0xf0, 0xa1, 0x03


	//----- nvinfo : EIATTR_MAXREG_COUNT
	.align		4
.L_1616:
        /*002c*/ 	.byte	0x03, 0x1b
        /*002e*/ 	.short	0x00ff


	//----- nvinfo : EIATTR_NUM_BARRIERS
	.align		4
        /*0030*/ 	.byte	0x02, 0x4c
        /*0032*/ 	.byte	0x01
	.zero		1


	//----- nvinfo : EIATTR_MERCURY_ISA_VERSION
	.align		4
        /*0034*/ 	.byte	0x03, 0x5f
        /*0036*/ 	.short	0x0000


	//----- nvinfo : EIATTR_COOP_GROUP_MASK_REGIDS
	.align		4
        /*0038*/ 	.byte	0x04, 0x29
        /*003a*/ 	.short	(.L_1618 - .L_1617)


	//   ....[0]....
.L_1617:
        /*003c*/ 	.word	0xffffffff


	//   ....[1]....
        /*0040*/ 	.word	0xffffffff


	//   ....[2]....
        /*0044*/ 	.word	0xffffffff


	//   ....[3]....
        /*0048*/ 	.word	0xffffffff


	//   ....[4]....
        /*004c*/ 	.word	0xffffffff


	//   ....[5]....
        /*0050*/ 	.word	0xffffffff


	//   ....[6]....
        /*0054*/ 	.word	0xffffffff


	//   ....[7]....
        /*0058*/ 	.word	0xffffffff


	//   ....[8]....
        /*005c*/ 	.word	0xffffffff


	//   ....[9]....
        /*0060*/ 	.word	0xffffffff


	//   ....[10]....
        /*0064*/ 	.word	0xffffffff


	//   ....[11]....
        /*0068*/ 	.word	0xffffffff


	//   ....[12]....
        /*006c*/ 	.word	0xffffffff


	//   ....[13]....
        /*0070*/ 	.word	0xffffffff


	//   ....[14]....
        /*0074*/ 	.word	0xffffffff


	//   ....[15]....
        /*0078*/ 	.word	0xffffffff


	//   ....[16]....
        /*007c*/ 	.word	0xffffffff


	//   ....[17]....
        /*0080*/ 	.word	0xffffffff


	//   ....[18]....
        /*0084*/ 	.word	0xffffffff


	//   ....[19]....
        /*0088*/ 	.word	0xffffffff


	//   ....[20]....
        /*008c*/ 	.word	0xffffffff


	//   ....[21]....
        /*0090*/ 	.word	0xffffffff


	//   ....[22]....
        /*0094*/ 	.word	0xffffffff


	//   ....[23]....
        /*0098*/ 	.word	0xffffffff


	//   ....[24]....
        /*009c*/ 	.word	0xffffffff


	//   ....[25]....
        /*00a0*/ 	.word	0xffffffff


	//   ....[26]....
        /*00a4*/ 	.word	0xffffffff


	//   ....[27]....
        /*00a8*/ 	.word	0xffffffff


	//   ....[28]....
        /*00ac*/ 	.word	0xffffffff


	//   ....[29]....
        /*00b0*/ 	.word	0xffffffff


	//   ....[30]....
        /*00b4*/ 	.word	0xffffffff


	//----- nvinfo : EIATTR_COOP_GROUP_INSTR_OFFSETS
	.align		4
.L_1618:
        /*00b8*/ 	.byte	0x04, 0x28
        /*00ba*/ 	.short	(.L_1620 - .L_1619)


	//   ....[0]....
.L_1619:
        /*00bc*/ 	.word	0x00001ea0


	//   ....[1]....
        /*00c0*/ 	.word	0x00001ed0


	//   ....[2]....
        /*00c4*/ 	.word	0x00001ef0


	//   ....[3]....
        /*00c8*/ 	.word	0x00001f10


	//   ....[4]....
        /*00cc*/ 	.word	0x00001f30


	//   ....[5]....
        /*00d0*/ 	.word	0x00002370


	//   ....[6]....
        /*00d4*/ 	.word	0x00002390


	//   ....[7]....
        /*00d8*/ 	.word	0x000023b0


	//   ....[8]....
        /*00dc*/ 	.word	0x000023d0


	//   ....[9]....
        /*00e0*/ 	.word	0x000023f0


	//   ....[10]....
        /*00e4*/ 	.word	0x00002510


	//   ....[11]....
        /*00e8*/ 	.word	0x00002560


	//   ....[12]....
        /*00ec*/ 	.word	0x00002580


	//   ....[13]....
        /*00f0*/ 	.word	0x000025a0


	//   ....[14]....
        /*00f4*/ 	.word	0x00002630


	//   ....[15]....
        /*00f8*/ 	.word	0x00002660


	//   ....[16]....
        /*00fc*/ 	.word	0x00002690


	//   ....[17]....
        /*0100*/ 	.word	0x00002740


	//   ....[18]....
        /*0104*/ 	.word	0x00002780


	//   ....[19]....
        /*0108*/ 	.word	0x00002830


	//   ....[20]....
        /*010c*/ 	.word	0x00002850


	//   ....[21]....
        /*0110*/ 	.word	0x00003280


	//   ....[22]....
        /*0114*/ 	.word	0x000032e0


	//   ....[23]....
        /*0118*/ 	.word	0x00003340


	//   ....[24]....
        /*011c*/ 	.word	0x000033a0


	//   ....[25]....
        /*0120*/ 	.word	0x00003400


	//   ....[26]....
        /*0124*/ 	.word	0x00003880


	//   ....[27]....
        /*0128*/ 	.word	0x000038e0


	//   ....[28]....
        /*012c*/ 	.word	0x00003940


	//   ....[29]....
        /*0130*/ 	.word	0x000039a0


	//   ....[30]....
        /*0134*/ 	.word	0x00003a10


	//----- nvinfo : EIATTR_EXIT_INSTR_OFFSETS
	.align		4
.L_1620:
        /*0138*/ 	.byte	0x04, 0x1c
        /*013a*/ 	.short	(.L_1622 - .L_1621)


	//   ....[0]....
.L_1621:
        /*013c*/ 	.word	0x00000530


	//   ....[1]....
        /*0140*/ 	.word	0x00003220


	//----- nvinfo : EIATTR_MAX_THREADS
	.align		4
.L_1622:
        /*0144*/ 	.byte	0x04, 0x05
        /*0146*/ 	.short	(.L_1624 - .L_1623)
.L_1623:
        /*0148*/ 	.word	0x00000100
        /*014c*/ 	.word	0x00000001
        /*0150*/ 	.word	0x00000001


	//----- nvinfo : EIATTR_CRS_STACK_SIZE
	.align		4
.L_1624:
        /*0154*/ 	.byte	0x04, 0x1e
        /*0156*/ 	.short	(.L_1626 - .L_1625)
.L_1625:
        /*0158*/ 	.word	0x00000000
.L_1626:


//--------------------- .nv.info._ZN10layer_norm13ln_fwd_kernelINS_13Kernel_traitsI6__halfS2_S2_S2_fjLj8192ELj1ELj1ELj8ELj16ENS_18Kernel_traits_baseILj8192ES2_S2_S2_S2_fjLj256EEEEELb0ELb1ELb0ELb1EEEvNS_9FwdParamsE --------------------------
	.section	.nv.info._ZN10layer_norm13ln_fwd_kernelINS_13Kernel_traitsI6__halfS2_S2_S2_fjLj8192ELj1ELj1ELj8ELj16ENS_18Kernel_traits_baseILj8192ES2_S2_S2_S2_fjLj256EEEEELb0ELb1ELb0ELb1EEEvNS_9FwdParamsE,"",@"SHT_CUDA_INFO"
	.sectionflags	@""
	.align	4


	//----- nvinfo : EIATTR_CUDA_API_VERSION
	.align		4
        /*0000*/ 	.byte	0x04, 0x37
        /*0002*/ 	.short	(.L_1628 - .L_1627)
.L_1627:
        /*0004*/ 	.word	0x00000082


	//----- nvinfo : EIATTR_SW2861232_WAR
	.align		4
.L_1628:
        /*0008*/ 	.byte	0x01, 0x35
	.zero		2


	//----- nvinfo : EIATTR_PARAM_CBANK
	.align		4
        /*000c*/ 	.byte	0x04, 0x0a
        /*000e*/ 	.short	(.L_1630 - .L_1629)
	.align		4
.L_1629:
        /*0010*/ 	.word	index@(.nv.constant0._ZN10layer_norm13ln_fwd_kernelINS_13Kernel_traitsI6__halfS2_S2_S2_fjLj8192ELj1ELj1ELj8ELj16ENS_18Kernel_traits_baseILj8192ES2_S2_S2_S2_fjLj256EEEEELb0ELb1ELb0ELb1EEEvNS_9FwdParamsE)
        /*0014*/ 	.short	0x0160
        /*0016*/ 	.short	0x00e8


	//----- nvinfo : EIATTR_CBANK_PARAM_SIZE
	.align		4
.L_1630:
        /*0018*/ 	.byte	0x03, 0x19
        /*001a*/ 	.short	0x00e8


	//----- nvinfo : EIATTR_KPARAM_INFO
	.align		4
        /*001c*/ 	.byte	0x04, 0x17
        /*001e*/ 	.short	(.L_1632 - .L_1631)
.L_1631:
        /*0020*/ 	.word	0x00000000
        /*0024*/ 	.short	0x0000
        /*0026*/ 	.short	0x0000
        /*0028*/ 	.byte	0x00, 0xf0, 0xa1, 0x03


	//----- nvinfo : EIATTR_MAXREG_COUNT
	.align		4
.L_1632:
        /*002c*/ 	.byte	0x03, 0x1b
        /*002e*/ 	.short	0x00ff


	//----- nvinfo : EIATTR_NUM_BARRIERS
	.align		4
        /*0030*/ 	.byte	0x02, 0x4c
        /*0032*/ 	.byte	0x01
	.zero		1


	//----- nvinfo : EIATTR_MERCURY_ISA_VERSION
	.align		4
        /*0034*/ 	.byte	0x03, 0x5f
        /*0036*/ 	.short	0x0000


	//----- nvinfo : EIATTR_COOP_GROUP_MASK_REGIDS
	.align		4
        /*0038*/ 	.byte	0x04, 0x29
        /*003a*/ 	.short	(.L_1634 - .L_1633)


	//   ....[0]....
.L_1633:
        /*003c*/ 	.word	0xffffffff


	//   ....[1]....
        /*0040*/ 	.word	0xffffffff


	//   ....[2]....
        /*0044*/ 	.word	0xffffffff


	//   ....[3]....
        /*0048*/ 	.word	0xffffffff


	//   ....[4]....
        /*004c*/ 	.word	0xffffffff


	//   ....[5]....
        /*0050*/ 	.word	0xffffffff


	//   ....[6]....
        /*0054*/ 	.word	0xffffffff


	//   ....[7]....
        /*0058*/ 	.word	0xffffffff


	//   ....[8]....
        /*005c*/ 	.word	0xffffffff


	//   ....[9]....
        /*0060*/ 	.word	0xffffffff


	//   ....[10]....
        /*0064*/ 	.word	0xffffffff


	//   ....[11]....
        /*0068*/ 	.word	0xffffffff


	//   ....[12]....
        /*006c*/ 	.word	0xffffffff


	//   ....[13]....
        /*0070*/ 	.word	0xffffffff


	//   ....[14]....
        /*0074*/ 	.word	0xffffffff


	//   ....[15]....
        /*0078*/ 	.word	0xffffffff


	//   ....[16]....
        /*007c*/ 	.word	0xffffffff


	//   ....[17]....
        /*0080*/ 	.word	0xffffffff


	//   ....[18]....
        /*0084*/ 	.word	0xffffffff


	//   ....[19]....
        /*0088*/ 	.word	0xffffffff


	//   ....[20]....
        /*008c*/ 	.word	0xffffffff


	//   ....[21]....
        /*0090*/ 	.word	0xffffffff


	//   ....[22]....
        /*0094*/ 	.word	0xffffffff


	//   ....[23]....
        /*0098*/ 	.word	0xffffffff


	//   ....[24]....
        /*009c*/ 	.word	0xffffffff


	//   ....[25]....
        /*00a0*/ 	.word	0xffffffff


	//   ....[26]....
        /*00a4*/ 	.word	0xffffffff


	//   ....[27]....
        /*00a8*/ 	.word	0xffffffff


	//   ....[28]....
        /*00ac*/ 	.word	0xffffffff


	//   ....[29]....
        /*00b0*/ 	.word	0xffffffff


	//   ....[30]....
        /*00b4*/ 	.word	0xffffffff


	//----- nvinfo : EIATTR_COOP_GROUP_INSTR_OFFSETS
	.align		4
.L_1634:
        /*00b8*/ 	.byte	0x04, 0x28
        /*00ba*/ 	.short	(.L_1636 - .L_1635)


	//   ....[0]....
.L_1635:
        /*00bc*/ 	.word	0x000019a0


	//   ....[1]....
        /*00c0*/ 	.word	0x000019d0


	//   ....[2]....
        /*00c4*/ 	.word	0x000019f0


	//   ....[3]....
        /*00c8*/ 	.word	0x00001a10


	//   ....[4]....
        /*00cc*/ 	.word	0x00001a30


	//   ....[5]....
        /*00d0*/ 	.word	0x00001e60


	//   ....[6]....
        /*00d4*/ 	.word	0x00001e80


	//   ....[7]....
        /*00d8*/ 	.word	0x00001ea0


	//   ....[8]....
        /*00dc*/ 	.word	0x00001ec0


	//   ....[9]....
        /*00e0*/ 	.word	0x00001ee0


	//   ....[10]....
        /*00e4*/ 	.word	0x00001fb0


	//   ....[11]....
        /*00e8*/ 	.word	0x00002010


	//   ....[12]....
        /*00ec*/ 	.word	0x00002050


	//   ....[13]....
        /*00f0*/ 	.word	0x00002070


	//   ....[14]....
        /*00f4*/ 	.word	0x00002110


	//   ....[15]....
        /*00f8*/ 	.word	0x00002130


	//   ....[16]....
        /*00fc*/ 	.word	0x00002140


	//   ....[17]....
        /*0100*/ 	.word	0x00002200


	//   ....[18]....
        /*0104*/ 	.word	0x00002220


	//   ....[19]....
        /*0108*/ 	.word	0x000022f0


	//   ....[20]....
        /*010c*/ 	.word	0x00002300


	//   ....[21]....
        /*0110*/ 	.word	0x00002c30


	//   ....[22]....
        /*0114*/ 	.word	0x00002ca0


	//   ....[23]....
        /*0118*/ 	.word	0x00002d00


	//   ....[24]....
        /*011c*/ 	.word	0x00002d60


	//   ....[25]....
        /*0120*/ 	.word	0x00002dc0


	//   ....[26]....
        /*0124*/ 	.word	0x00003230


	//   ....[27]....
        /*0128*/ 	.word	0x00003290


	//   ....[28]....
        /*012c*/ 	.word	0x000032f0


	//   ....[29]....
        /*0130*/ 	.word	0x00003350


	//   ....[30]....
        /*0134*/ 	.word	0x000033b0


	//----- nvinfo : EIATTR_EXIT_INSTR_OFFSETS
	.align		4
.L_1636:
        /*0138*/ 	.byte	0x04, 0x1c
        /*013a*/ 	.short	(.L_1638 - .L_1637)


	//   ....[0]....
.L_1637:
        /*013c*/ 	.word	0x00000140


	//   ....[1]....
        /*0140*/ 	.word	0x00002be0


	//----- nvinfo : EIATTR_MAX_THREADS
	.align		4
.L_1638:
        /*0144*/ 	.byte	0x04, 0x05
        /*0146*/ 	.short	(.L_1640 - .L_1639)
.L_1639:
        /*0148*/ 	.word	0x00000100
        /*014c*/ 	.word	0x00000001
        /*0150*/ 	.word	0x00000001


	//----- nvinfo : EIATTR_CRS_STACK_SIZE
	.align		4
.L_1640:
        /*0154*/ 	.byte	0x04, 0x1e
        /*0156*/ 	.short	(.L_1642 - .L_1641)
.L_1641:
        /*0158*/ 	.word	0x00000000
.L_1642:


//--------------------- .nv.info._ZN10layer_norm13ln_fwd_kernelINS_13Kernel_traitsI6__halfS2_S2_S2_fjLj8192ELj1ELj1ELj8ELj16ENS_18Kernel_traits_baseILj8192ES2_S2_S2_S2_fjLj256EEEEELb0ELb1ELb1ELb0EEEvNS_9FwdParamsE --------------------------
	.section	.nv.info._ZN10layer_norm13ln_fwd_kernelINS_13Kernel_traitsI6__halfS2_S2_S2_fjLj8192ELj1ELj1ELj8ELj16ENS_18Kernel_traits_baseILj8192ES2_S2_S2_S2_fjLj256EEEEELb0ELb1ELb1ELb0EEEvNS_9FwdParamsE,"",@"SHT_CUDA_INFO"
	.sectionflags	@""
	.align	4


	//----- nvinfo : EIATTR_CUDA_API_VERSION
	.align		4
        /*0000*/ 	.byte	0x04, 0x37
        /*0002*/ 	.short	(.L_1644 - .L_1643)
.L_1643:
        /*0004*/ 	.word	0x00000082


	//----- nvinfo : EIATTR_SW2861232_WAR
	.align		4
.L_1644:
        /*0008*/ 	.byte	0x01, 0x35
	.zero		2


	//----- nvinfo : EIATTR_PARAM_CBANK
	.align		4
        /*000c*/ 	.byte	0x04, 0x0a
        /*000e*/ 	.short	(.L_1646 - .L_1645)
	.align		4
.L_1645:
        /*0010*/ 	.word	index@(.nv.constant0._ZN10layer_norm13ln_fwd_kernelINS_13Kernel_traitsI6__halfS2_S2_S2_fjLj8192ELj1ELj1ELj8ELj16ENS_18Kernel_traits_baseILj8192ES2_S2_S2_S2_fjLj256EEEEELb0ELb1ELb1ELb0EEEvNS_9FwdParamsE)
        /*0014*/ 	.short	0x0160
        /*0016*/ 	.short	0x00e8


	//----- nvinfo : EIATTR_CBANK_PARAM_SIZE
	.align		4
.L_1646:
        /*0018*/ 	.byte	0x03, 0x19
        /*001a*/ 	.short	0x00e8


	//----- nvinfo : EIATTR_KPARAM_INFO
	.align		4
        /*001c*/ 	.byte	0x04, 0x17
        /*001e*/ 	.short	(.L_1648 - .L_1647)
.L_1647:
        /*0020*/ 	.word	0x00000000
        /*0024*/ 	.short	0x0000
        /*0026*/ 	.short	0x0000
        /*0028*/ 	.byte	0x00, 0xf0, 0xa1, 0x03


	//----- nvinfo : EIATTR_MAXREG_COUNT
	.align		4
.L_1648:
        /*002c*/ 	.byte	0x03, 0x1b
        /*002e*/ 	.short	0x00ff


	//----- nvinfo : EIATTR_NUM_BARRIERS
	.align		4
        /*0030*/ 	.byte	0x02, 0x4c
        /*0032*/ 	.byte	0x01
	.zero		1


	//----- nvinfo : EIATTR_MERCURY_ISA_VERSION
	.align		4
        /*0034*/ 	.byte	0x03, 0x5f
        /*0036*/ 	.short	0x0000


	//----- nvinfo : EIATTR_COOP_GROUP_MASK_REGIDS
	.align		4
        /*0038*/ 	.byte	0x04, 0x29
        /*003a*/ 	.short	(.L_1650 - .L_1649)


	//   ....[0]....
.L_1649:
        /*003c*/ 	.word	0xffffffff


	//   ....[1]....
        /*0040*/ 	.word	0xffffffff


	//   ....[2]....
        /*0044*/ 	.word	0xffffffff


	//   ....[3]....
        /*0048*/ 	.word	0xffffffff


	//   ....[4]....
        /*004c*/ 	.word	0xffffffff


	//   ....[5]....
        /*0050*/ 	.word	0xffffffff


	//   ....[6]....
        /*0054*/ 	.word	0xffffffff


	//   ....[7]....
        /*0058*/ 	.word	0xffffffff


	//   ....[8]....
        /*005c*/ 	.word	0xffffffff


	//   ....[9]....
        /*0060*/ 	.word	0xffffffff


	//   ....[10]....
        /*0064*/ 	.word	0xffffffff


	//   ....[11]....
        /*0068*/ 	.word	0xffffffff


	//   ....[12]....
        /*006c*/ 	.word	0xffffffff


	//   ....[13]....
        /*0070*/ 	.word	0xffffffff


	//   ....[14]....
        /*0074*/ 	.word	0xffffffff


	//   ....[15]....
        /*0078*/ 	.word	0xffffffff


	//   ....[16]....
        /*007c*/ 	.word	0xffffffff


	//   ....[17]....
        /*0080*/ 	.word	0xffffffff


	//   ....[18]....
        /*0084*/ 	.word	0xffffffff


	//   ....[19]....
        /*0088*/ 	.word	0xffffffff


	//   ....[20]....
        /*008c*/ 	.word	0xffffffff


	//   ....[21]....
        /*0090*/ 	.word	0xffffffff


	//   ....[22]....
        /*0094*/ 	.word	0xffffffff


	//   ....[23]....
        /*0098*/ 	.word	0xffffffff


	//   ....[24]....
        /*009c*/ 	.word	0xffffffff


	//   ....[25]....
        /*00a0*/ 	.word	0xffffffff


	//   ....[26]....
        /*00a4*/ 	.word	0xffffffff


	//   ....[27]....
        /*00a8*/ 	.word	0xffffffff


	//   ....[28]....
        /*00ac*/ 	.word	0xffffffff


	//   ....[29]....
        /*00b0*/ 	.word	0xffffffff


	//   ....[30]....
        /*00b4*/ 	.word	0xffffffff


	//----- nvinfo : EIATTR_COOP_GROUP_INSTR_OFFSETS
	.align		4
.L_1650:
        /*00b8*/ 	.byte	0x04, 0x28
        /*00ba*/ 	.short	(.L_1652 - .L_1651)


	//   ....[0]....
.L_1651:
        /*00bc*/ 	.word	0x00002d60


	//   ....[1]....
        /*00c0*/ 	.word	0x00002d90


	//   ....[2]....
        /*00c4*/ 	.word	0x00002db0


	//   ....[3]....
        /*00c8*/ 	.word	0x00002dd0


	//   ....[4]....
        /*00cc*/ 	.word	0x00002df0


	//   ....[5]....
        /*00d0*/ 	.word	0x00003230


	//   ....[6]....
        /*00d4*/ 	.word	0x00003250


	//   ....[7]....
        /*00d8*/ 	.word	0x00003270


	//   ....[8]....
        /*00dc*/ 	.word	0x00003290


	//   ....[9]....
        /*00e0*/ 	.word	0x000032b0


	//   ....[10]....
        /*00e4*/ 	.word	0x000033d0


	//   ....[11]....
        /*00e8*/ 	.word	0x00003430


	//   ....[12]....
        /*00ec*/ 	.word	0x00003460


	//   ....[13]....
        /*00f0*/ 	.word	0x00003480


	//   ....[14]....
        /*00f4*/ 	.word	0x000034a0


	//   ....[15]....
        /*00f8*/ 	.word	0x00003520


	//   ....[16]....
        /*00fc*/ 	.word	0x00003560


	//   ....[17]....
        /*0100*/ 	.word	0x00003610


	//   ....[18]....
        /*0104*/ 	.word	0x00003650


	//   ....[19]....
        /*0108*/ 	.word	0x000036f0


	//   ....[20]....
        /*010c*/ 	.word	0x00003710


	//   ....[21]....
        /*0110*/ 	.word	0x000041c0


	//   ....[22]....
        /*0114*/ 	.word	0x00004220


	//   ....[23]....
        /*0118*/ 	.word	0x00004280


	//   ....[24]....
        /*011c*/ 	.word	0x000042e0


	//   ....[25]....
        /*0120*/ 	.word	0x00004340


	//   ....[26]....
        /*0124*/ 	.word	0x000047c0


	//   ....[27]....
        /*0128*/ 	.word	0x00004820


	//   ....[28]....
        /*012c*/ 	.word	0x00004880


	//   ....[29]....
        /*0130*/ 	.word	0x000048e0


	//   ....[30]....
        /*0134*/ 	.word	0x00004950


	//----- nvinfo : EIATTR_EXIT_INSTR_OFFSETS
	.align		4
.L_1652:
        /*0138*/ 	.byte	0x04, 0x1c
        /*013a*/ 	.short	(.L_1654 - .L_1653)


	//   ....[0]....
.L_1653:
        /*013c*/ 	.word	0x00000530


	//   ....[1]....
        /*0140*/ 	.word	0x00004160


	//----- nvinfo : EIATTR_MAX_THREADS
	.align		4
.L_1654:
        /*0144*/ 	.byte	0x04, 0x05
        /*0146*/ 	.short	(.L_1656 - .L_1655)
.L_1655:
        /*0148*/ 	.word	0x00000100
        /*014c*/ 	.word	0x00000001
        /*0150*/ 	.word	0x00000001


	//----- nvinfo : EIATTR_CRS_STACK_SIZE
	.align		4
.L_1656:
        /*0154*/ 	.byte	0x04, 0x1e
        /*0156*/ 	.short	(.L_1658 - .L_1657)
.L_1657:
        /*0158*/ 	.word	0x00000000
.L_1658:


//--------------------- .nv.info._ZN10layer_norm13ln_fwd_kernelINS_13Kernel_traitsI6__halfS2_S2_S2_fjLj8192ELj1ELj1ELj8ELj16ENS_18Kernel_traits_baseILj8192ES2_S2_S2_S2_fjLj256EEEEELb0ELb1ELb1ELb1EEEvNS_9FwdParamsE --------------------------
	.section	.nv.info._ZN10layer_norm13ln_fwd_kernelINS_13Kernel_traitsI6__halfS2_S2_S2_fjLj8192ELj1ELj1ELj8ELj16ENS_18Kernel_traits_baseILj8192ES2_S2_S2_S2_fjLj256EEEEELb0ELb1ELb1ELb1EEEvNS_9FwdParamsE,"",@"SHT_CUDA_INFO"
	.sectionflags	@""
	.align	4


	//----- nvinfo : EIATTR_CUDA_API_VERSION
	.align		4
        /*0000*/ 	.byte	0x04, 0x37
        /*0002*/ 	.short	(.L_1660 - .L_1659)
.L_1659:
        /*0004*/ 	.word	0x00000082


	//----- nvinfo : EIATTR_SW2861232_WAR
	.align		4
.L_1660:
        /*0008*/ 	.byte	0x01, 0x35
	.zero		2


	//----- nvinfo : EIATTR_PARAM_CBANK
	.align		4
        /*000c*/ 	.byte	0x04, 0x0a
        /*000e*/ 	.short	(.L_1662 - .L_1661)
	.align		4
.L_1661:
        /*0010*/ 	.word	index@(.nv.constant0._ZN10layer_norm13ln_fwd_kernelINS_13Kernel_traitsI6__halfS2_S2_S2_fjLj8192ELj1ELj1ELj8ELj16ENS_18Kernel_traits_baseILj8192ES2_S2_S2_S2_fjLj256EEEEELb0ELb1ELb1ELb1EEEvNS_9FwdParamsE)
        /*0014*/ 	.short	0x0160
        /*0016*/ 	.short	0x00e8


	//----- nvinfo : EIATTR_CBANK_PARAM_SIZE
	.align		4
.L_1662:
        /*0018*/ 	.byte	0x03, 0x19
        /*001a*/ 	.short	0x00e8


	//----- nvinfo : EIATTR_KPARAM_INFO
	.align		4
        /*001c*/ 	.byte	0x04, 0x17
        /*001e*/ 	.short	(.L_1664 - .L_1663)
.L_1663:
        /*0020*/ 	.word	0x00000000
        /*0024*/ 	.short	0x0000
        /*0026*/ 	.short	0x0000
        /*0028*/ 	.byte	0x00, 0xf0, 0xa1, 0x03


	//----- nvinfo : EIATTR_MAXREG_COUNT
	.align		4
.L_1664:
        /*002c*/ 	.byte	0x03, 0x1b
        /*002e*/ 	.short	0x00ff


	//----- nvinfo : EIATTR_NUM_BARRIERS
	.align		4
        /*0030*/ 	.byte	0x02, 0x4c
        /*0032*/ 	.byte	0x01
	.zero		1


	//----- nvinfo : EIATTR_MERCURY_ISA_VERSION
	.align		4
        /*0034*/ 	.byte	0x03, 0x5f
        /*0036*/ 	.short	0x0000


	//----- nvinfo : EIATTR_COOP_GROUP_MASK_REGIDS
	.align		4
        /*0038*/ 	.byte	0x04, 0x29
        /*003a*/ 	.short	(.L_1666 - .L_1665)


	//   ....[0]....
.L_1665:
        /*003c*/ 	.word	0xffffffff


	//   ....[1]....
        /*0040*/ 	.word	0xffffffff


	//   ....[2]....
        /*0044*/ 	.word	0xffffffff


	//   ....[3]....
        /*0048*/ 	.word	0xffffffff


	//   ....[4]....
        /*004c*/ 	.word	0xffffffff


	//   ....[5]....
        /*0050*/ 	.word	0xffffffff


	//   ....[6]....
        /*0054*/ 	.word	0xffffffff


	//   ....[7]....
        /*0058*/ 	.word	0xffffffff


	//   ....[8]....
        /*005c*/ 	.word	0xffffffff


	//   ....[9]....
        /*0060*/ 	.word	0xffffffff


	//   ....[10]....
        /*0064*/ 	.word	0xffffffff


	//   ....[11]....
        /*0068*/ 	.word	0xffffffff


	//   ....[12]....
        /*006c*/ 	.word	0xffffffff


	//   ....[13]....
        /*0070*/ 	.word	0xffffffff


	//   ....[14]....
        /*0074*/ 	.word	0xffffffff


	//   ....[15]....
        /*0078*/ 	.word	0xffffffff


	//   ....[16]....
        /*007c*/ 	.word	0xffffffff


	//   ....[17]....
        /*0080*/ 	.word	0xffffffff


	//   ....[18]....
        /*0084*/ 	.word	0xffffffff


	//   ....[19]....
        /*0088*/ 	.word	0xffffffff


	//   ....[20]....
        /*008c*/ 	.word	0xffffffff


	//   ....[21]....
        /*0090*/ 	.word	0xffffffff


	//   ....[22]....
        /*0094*/ 	.word	0xffffffff


	//   ....[23]....
        /*0098*/ 	.word	0xffffffff


	//   ....[24]....
        /*009c*/ 	.word	0xffffffff


	//   ....[25]....
        /*00a0*/ 	.word	0xffffffff


	//   ....[26]....
        /*00a4*/ 	.word	0xffffffff


	//   ....[27]....
        /*00a8*/ 	.word	0xffffffff


	//   ....[28]....
        /*00ac*/ 	.word	0xffffffff


	//   ....[29]....
        /*00b0*/ 	.word	0xffffffff


	//   ....[30]....
        /*00b4*/ 	.word	0xffffffff


	//----- nvinfo : EIATTR_COOP_GROUP_INSTR_OFFSETS
	.align		4
.L_1666:
        /*00b8*/ 	.byte	0x04, 0x28
        /*00ba*/ 	.short	(.L_1668 - .L_1667)


	//   ....[0]....
.L_1667:
        /*00bc*/ 	.word	0x00002760


	//   ....[1]....
        /*00c0*/ 	.word	0x00002790


	//   ....[2]....
        /*00c4*/ 	.word	0x000027b0


	//   ....[3]....
        /*00c8*/ 	.word	0x000027d0


	//   ....[4]....
        /*00cc*/ 	.word	0x000027f0


	//   ....[5]....
        /*00d0*/ 	.word	0x00002c20


	//   ....[6]....
        /*00d4*/ 	.word	0x00002c40


	//   ....[7]....
        /*00d8*/ 	.word	0x00002c60


	//   ....[8]....
        /*00dc*/ 	.word	0x00002c80


	//   ....[9]....
        /*00e0*/ 	.word	0x00002ca0


	//   ....[10]....
        /*00e4*/ 	.word	0x00002d90


	//   ....[11]....
        /*00e8*/ 	.word	0x00002de0


	//   ....[12]....
        /*00ec*/ 	.word	0x00002e00


	//   ....[13]....
        /*00f0*/ 	.word	0x00002e30


	//   ....[14]....
        /*00f4*/ 	.word	0x00002e40


	//   ....[15]....
        /*00f8*/ 	.word	0x00002ef0


	//   ....[16]....
        /*00fc*/ 	.word	0x00002f10


	//   ....[17]....
        /*0100*/ 	.word	0x00002ff0


	//   ....[18]....
        /*0104*/ 	.word	0x00003010


	//   ....[19]....
        /*0108*/ 	.word	0x000030a0


	//   ....[20]....
        /*010c*/ 	.word	0x000030d0


	//   ....[21]....
        /*0110*/ 	.word	0x00003a90


	//   ....[22]....
        /*0114*/ 	.word	0x00003b00


	//   ....[23]....
        /*0118*/ 	.word	0x00003b60


	//   ....[24]....
        /*011c*/ 	.word	0x00003bc0


	//   ....[25]....
        /*0120*/ 	.word	0x00003c20


	//   ....[26]....
        /*0124*/ 	.word	0x00004090


	//   ....[27]....
        /*0128*/ 	.word	0x000040f0


	//   ....[28]....
        /*012c*/ 	.word	0x00004150


	//   ....[29]....
        /*0130*/ 	.word	0x000041b0


	//   ....[30]....
        /*0134*/ 	.word	0x00004210


	//----- nvinfo : EIATTR_EXIT_INSTR_OFFSETS
	.align		4
.L_1668:
        /*0138*/ 	.byte	0x04, 0x1c
        /*013a*/ 	.short	(.L_1670 - .L_1669)


	//   ....[0]....
.L_1669:
        /*013c*/ 	.word	0x00000140


	//   ....[1]....
        /*0140*/ 	.word	0x00003a40


	//----- nvinfo : EIATTR_MAX_THREADS
	.align		4
.L_1670:
        /*0144*/ 	.byte	0x04, 0x05
        /*0146*/ 	.short	(.L_1672 - .L_1671)
.L_1671:
        /*0148*/ 	.word	0x00000100
        /*014c*/ 	.word	0x00000001
        /*0150*/ 	.word	0x00000001


	//----- nvinfo : EIATTR_CRS_STACK_SIZE
	.align		4
.L_1672:
        /*0154*/ 	.byte	0x04, 0x1e
        /*0156*/ 	.short	(.L_1674 - .L_1673)
.L_1673:
        /*0158*/ 	.word	0x00000000
.L_1674:


//--------------------- .nv.info._ZN10layer_norm13ln_fwd_kernelINS_13Kernel_traitsI6__halfS2_S2_S2_fjLj8192ELj1ELj1ELj8ELj16ENS_18Kernel_traits_baseILj8192ES2_S2_S2_S2_fjLj256EEEEELb1ELb0ELb0ELb0EEEvNS_9FwdParamsE --------------------------
	.section	.nv.info._ZN10layer_norm13ln_fwd_kernelINS_13Kernel_traitsI6__halfS2_S2_S2_fjLj8192ELj1ELj1ELj8ELj16ENS_18Kernel_traits_baseILj8192ES2_S2_S2_S2_fjLj256EEEEELb1ELb0ELb0ELb0EEEvNS_9FwdParamsE,"",@"SHT_CUDA_INFO"
	.sectionflags	@""
	.align	4


	//----- nvinfo : EIATTR_CUDA_API_VERSION
	.align		4
        /*0000*/ 	.byte	0x04, 0x37
        /*0002*/ 	.short	(.L_1676 - .L_1675)
.L_1675:
        /*0004*/ 	.word	0x00000082


	//----- nvinfo : EIATTR_SW2861232_WAR
	.align		4
.L_1676:
        /*0008*/ 	.byte	0x01, 0x35
	.zero		2


	//----- nvinfo : EIATTR_PARAM_CBANK
	.align		4
        /*000c*/ 	.byte	0x04, 0x0a
        /*000e*/ 	.short	(.L_1678 - .L_1677)
	.align		4
.L_1677:
        /*0010*/ 	.word	index@(.nv.constant0._ZN10layer_norm13ln_fwd_kernelINS_13Kernel_traitsI6__halfS2_S2_S2_fjLj8192ELj1ELj1ELj8ELj16ENS_18Kernel_traits_baseILj8192ES2_S2_S2_S2_fjLj256EEEEELb1ELb0ELb0ELb0EEEvNS_9FwdParamsE)
        /*0014*/ 	.short	0x0160
        /*0016*/ 	.short	0x00e8


	//----- nvinfo : EIATTR_CBANK_PARAM_SIZE
	.align		4
.L_1678:
        /*0018*/ 	.byte	0x03, 0x19
        /*001a*/ 	.short	0x00e8


	//----- nvinfo : EIATTR_KPARAM_INFO
	.align		4
        /*001c*/ 	.byte	0x04, 0x17
        /*001e*/ 	.short	(.L_1680 - .L_1679)
.L_1679:
        /*0020*/ 	.word	0x00000000
        /*0024*/ 	.short	0x0000
        /*0026*/ 	.short	0x0000
        /*0028*/ 	.byte	0x00, 0xf0, 0xa1, 0x03


	//----- nvinfo : EIATTR_MAXREG_COUNT
	.align		4
.L_1680:
        /*002c*/ 	.byte	0x03, 0x1b
        /*002e*/ 	.short	0x00ff


	//----- nvinfo : EIATTR_NUM_BARRIERS
	.align		4
        /*0030*/ 	.byte	0x02, 0x4c
        /*0032*/ 	.byte	0x01
	.zero		1


	//----- nvinfo : EIATTR_ANNOTATIONS
	.align		4
        /*0034*/ 	.byte	0x04, 0x55
        /*0036*/ 	.short	(.L_1682 - .L_1681)


	//   ....[0]....
.L_1681:
        /*0038*/ 	.word	0x00000001
        /*003c*/ 	.byte	0xa0, 0x09, 0x00, 0x00, 0x01, 0x00, 0x00, 0x00, 0xe0, 0x09, 0x00, 0x00, 0x01, 0x00, 0x00, 0x00
        /*004c*/ 	.byte	0x10, 0x0a, 0x00, 0x00, 0x01, 0x00, 0x00, 0x00, 0xa0, 0x0a, 0x00, 0x00, 0x01, 0x00, 0x00, 0x00
        /*005c*/ 	.byte	0xd0, 0x0a, 0x00, 0x00, 0x01, 0x00, 0x00, 0x00, 0x50, 0xd3, 0x00, 0x00, 0x01, 0x00, 0x00, 0x00
        /*006c*/ 	.byte	0x60, 0xd3, 0x00, 0x00, 0x01, 0x00, 0x00, 0x00, 0x70, 0xd3, 0x00, 0x00, 0x01, 0x00, 0x00, 0x00
        /*007c*/ 	.byte	0x80, 0xd3, 0x00, 0x00, 0x01, 0x00, 0x00, 0x00, 0x90, 0xd3, 0x00, 0x00


	//----- nvinfo : EIATTR_MERCURY_ISA_VERSION
	.align		4
.L_1682:
        /*0088*/ 	.byte	0x03, 0x5f
        /*008a*/ 	.short	0x0000


	//----- nvinfo : EIATTR_COOP_GROUP_MASK_REGIDS
	.align		4
        /*008c*/ 	.byte	0x04, 0x29
        /*008e*/ 	.short	(.L_1684 - .L_1683)


	//   ....[0]....
.L_1683:
        /*0090*/ 	.word	0xffffffff


	//   ....[1]....
        /*0094*/ 	.word	0xffffffff


	//   ....[2]....
        /*0098*/ 	.word	0xffffffff


	//   ....[3]....
        /*009c*/ 	.word	0xffffffff


	//   ....[4]....
        /*00a0*/ 	.word	0xffffffff


	//   ....[5]....
        /*00a4*/ 	.word	0xffffffff


	//   ....[6]....
        /*00a8*/ 	.word	0xffffffff


	//   ....[7]....
        /*00ac*/ 	.word	0xffffffff


	//   ....[8]....
        /*00b0*/ 	.word	0xffffffff


	//   ....[9]....
        /*00b4*/ 	.word	0xffffffff


	//   ....[10]....
        /*00b8*/ 	.word	0xffffffff


	//   ....[11]....
        /*00bc*/ 	.word	0xffffffff


	//   ....[12]....
        /*00c0*/ 	.word	0xffffffff


	//   ....[13]....
        /*00c4*/ 	.word	0xffffffff


	//   ....[14]....
        /*00c8*/ 	.word	0xffffffff


	//   ....[15]....
        /*00cc*/ 	.word	0xffffffff


	//   ....[16]....
        /*00d0*/ 	.word	0xffffffff


	//   ....[17]....
        /*00d4*/ 	.word	0xffffffff


	//   ....[18]....
        /*00d8*/ 	.word	0xffffffff


	//   ....[19]....
        /*00dc*/ 	.word	0xffffffff


	//   ....[20]....
        /*00e0*/ 	.word	0xffffffff


	//   ....[21]....
        /*00e4*/ 	.word	0xffffffff


	//   ....[22]....
        /*00e8*/ 	.word	0xffffffff


	//   ....[23]....
        /*00ec*/ 	.word	0xffffffff


	//   ....[24]....
        /*00f0*/ 	.word	0xffffffff


	//   ....[25]....
        /*00f4*/ 	.word	0xffffffff


	//   ....[26]....
        /*00f8*/ 	.word	0xffffffff


	//   ....[27]....
        /*00fc*/ 	.word	0xffffffff


	//   ....[28]....
        /*0100*/ 	.word	0xffffffff


	//   ....[29]....
        /*0104*/ 	.word	0xffffffff


	//   ....[30]....
        /*0108*/ 	.word	0xffffffff


	//----- nvinfo : EIATTR_COOP_GROUP_INSTR_OFFSETS
	.align		4
.L_1684:
        /*010c*/ 	.byte	0x04, 0x28
        /*010e*/ 	.short	(.L_1686 - .L_1685)


	//   ....[0]....
.L_1685:
        /*0110*/ 	.word	0x0000c8a0


	//   ....[1]....
        /*0114*/ 	.word	0x0000c8d0


	//   ....[2]....
        /*0118*/ 	.word	0x0000c900


	//   ....[3]....
        /*011c*/ 	.word	0x0000c920


	//   ....[4]....
        /*0120*/ 	.word	0x0000c940


	//   ....[5]....
        /*0124*/ 	.word	0x0000cd80


	//   ....[6]....
        /*0128*/ 	.word	0x0000cda0


	//   ....[7]....
        /*012c*/ 	.word	0x0000cdc0


	//   ....[8]....
        /*0130*/ 	.word	0x0000cde0


	//   ....[9]....
        /*0134*/ 	.word	0x0000ce00


	//   ....[10]....
        /*0138*/ 	.word	0x0000cf30


	//   ....[11]....
        /*013c*/ 	.word	0x0000cf80


	//   ....[12]....
        /*0140*/ 	.word	0x0000cfe0


	//   ....[13]....
        /*0144*/ 	.word	0x0000d050


	//   ....[14]....
        /*0148*/ 	.word	0x0000d060


	//   ....[15]....
        /*014c*/ 	.word	0x0000d0f0


	//   ....[16]....
        /*0150*/ 	.word	0x0000d140


	//   ....[17]....
        /*0154*/ 	.word	0x0000d160


	//   ....[18]....
        /*0158*/ 	.word	0x0000d170


	//   ....[19]....
        /*015c*/ 	.word	0x0000d260


	//   ....[20]....
        /*0160*/ 	.word	0x0000d270


	//   ....[21]....
        /*0164*/ 	.word	0x0000dd20


	//   ....[22]....
        /*0168*/ 	.word	0x0000dd90


	//   ....[23]....
        /*016c*/ 	.word	0x0000de00


	//   ....[24]....
        /*0170*/ 	.word	0x0000de70


	//   ....[25]....
        /*0174*/ 	.word	0x0000dee0


	//   ....[26]....
        /*0178*/ 	.word	0x0000e370


	//   ....[27]....
        /*017c*/ 	.word	0x0000e3d0


	//   ....[28]....
        /*0180*/ 	.word	0x0000e430


	//   ....[29]....
        /*0184*/ 	.word	0x0000e490


	//   ....[30]....
        /*0188*/ 	.word	0x0000e4f0


	//----- nvinfo : EIATTR_EXIT_INSTR_OFFSETS
	.align		4
.L_1686:
        /*018c*/ 	.byte	0x04, 0x1c
        /*018e*/ 	.short	(.L_1688 - .L_1687)


	//   ....[0]....
.L_1687:
        /*0190*/ 	.word	0x00000940


	//   ....[1]....
        /*0194*/ 	.word	0x0000dcc0


	//----- nvinfo : EIATTR_MAX_THREADS
	.align		4
.L_1688:
        /*0198*/ 	.byte	0x04, 0x05
        /*019a*/ 	.short	(.L_1690 - .L_1689)
.L_1689:
        /*019c*/ 	.word	0x00000100
        /*01a0*/ 	.word	0x00000001
        /*01a4*/ 	.word	0x00000001


	//----- nvinfo : EIATTR_CRS_STACK_SIZE
	.align		4
.L_1690:
        /*01a8*/ 	.byte	0x04, 0x1e
        /*01aa*/ 	.short	(.L_1692 - .L_1691)
.L_1691:
        /*01ac*/ 	.word	0x00000000
.L_1692:


//--------------------- .nv.info._ZN10layer_norm13ln_fwd_kernelINS_13Kernel_traitsI6__halfS2_S2_S2_fjLj8192ELj1ELj1ELj8ELj16ENS_18Kernel_traits_baseILj8192ES2_S2_S2_S2_fjLj256EEEEELb1ELb0ELb0ELb1EEEvNS_9FwdParamsE --------------------------
	.section	.nv.info._ZN10layer_norm13ln_fwd_kernelINS_13Kernel_traitsI6__halfS2_S2_S2_fjLj8192ELj1ELj1ELj8ELj16ENS_18Kernel_traits_baseILj8192ES2_S2_S2_S2_fjLj256EEEEELb1ELb0ELb0ELb1EEEvNS_9FwdParamsE,"",@"SHT_CUDA_INFO"
	.sectionflags	@""
	.align	4


	//----- nvinfo : EIATTR_CUDA_API_VERSION
	.align		4
        /*0000*/ 	.byte	0x04, 0x37
        /*0002*/ 	.short	(.L_1694 - .L_1693)
.L_1693:
        /*0004*/ 	.word	0x00000082


	//----- nvinfo : EIATTR_SW2861232_WAR
	.align		4
.L_1694:
        /*0008*/ 	.byte	0x01, 0x35
	.zero		2


	//----- nvinfo : EIATTR_PARAM_CBANK
	.align		4
        /*000c*/ 	.byte	0x04, 0x0a
        /*000e*/ 	.short	(.L_1696 - .L_1695)
	.align		4
.L_1695:
        /*0010*/ 	.word	index@(.nv.constant0._ZN10layer_norm13ln_fwd_kernelINS_13Kernel_traitsI6__halfS2_S2_S2_fjLj8192ELj1ELj1ELj8ELj16ENS_18Kernel_traits_baseILj8192ES2_S2_S2_S2_fjLj256EEEEELb1ELb0ELb0ELb1EEEvNS_9FwdParamsE)
        /*0014*/ 	.short	0x0160
        /*0016*/ 	.short	0x00e8


	//----- nvinfo : EIATTR_CBANK_PARAM_SIZE
	.align		4
.L_1696:
        /*0018*/ 	.byte	0x03, 0x19
        /*001a*/ 	.short	0x00e8


	//----- nvinfo : EIATTR_KPARAM_INFO
	.align		4
        /*001c*/ 	.byte	0x04, 0x17
        /*001e*/ 	.short	(.L_1698 - .L_1697)
.L_1697:
        /*0020*/ 	.word	0x00000000
        /*0024*/ 	.short	0x0000
        /*0026*/ 	.short	0x0000
        /*0028*/ 	.byte	0x00, 0xf0, 0xa1, 0x03


	//----- nvinfo : EIATTR_MAXREG_COUNT
	.align		4
.L_1698:
        /*002c*/ 	.byte	0x03, 0x1b
        /*002e*/ 	.short	0x00ff


	//----- nvinfo : EIATTR_NUM_BARRIERS
	.align		4
        /*0030*/ 	.byte	0x02, 0x4c
        /*0032*/ 	.byte	0x01
	.zero		1


	//----- nvinfo : EIATTR_MERCURY_ISA_VERSION
	.align		4
        /*0034*/ 	.byte	0x03, 0x5f
        /*0036*/ 	.short	0x0000


	//----- nvinfo : EIATTR_COOP_GROUP_MASK_REGIDS
	.align		4
        /*0038*/ 	.byte	0x04, 0x29
        /*003a*/ 	.short	(.L_1700 - .L_1699)


	//   ....[0]....
.L_1699:
        /*003c*/ 	.word	0xffffffff


	//   ....[1]....
        /*0040*/ 	.word	0xffffffff


	//   ....[2]....
        /*0044*/ 	.word	0xffffffff


	//   ....[3]....
        /*0048*/ 	.word	0xffffffff


	//   ....[4]....
        /*004c*/ 	.word	0xffffffff


	//   ....[5]....
        /*0050*/ 	.word	0xffffffff


	//   ....[6]....
        /*0054*/ 	.word	0xffffffff


	//   ....[7]....
        /*0058*/ 	.word	0xffffffff


	//   ....[8]....
        /*005c*/ 	.word	0xffffffff


	//   ....[9]....
        /*0060*/ 	.word	0xffffffff


	//   ....[10]....
        /*0064*/ 	.word	0xffffffff


	//   ....[11]....
        /*0068*/ 	.word	0xffffffff


	//   ....[12]....
        /*006c*/ 	.word	0xffffffff


	//   ....[13]....
        /*0070*/ 	.word	0xffffffff


	//   ....[14]....
        /*0074*/ 	.word	0xffffffff


	//   ....[15]....
        /*0078*/ 	.word	0xffffffff


	//   ....[16]....
        /*007c*/ 	.word	0xffffffff


	//   ....[17]....
        /*0080*/ 	.word	0xffffffff


	//   ....[18]....
        /*0084*/ 	.word	0xffffffff


	//   ....[19]....
        /*0088*/ 	.word	0xffffffff


	//   ....[20]....
        /*008c*/ 	.word	0xffffffff


	//   ....[21]....
        /*0090*/ 	.word	0xffffffff


	//   ....[22]....
        /*0094*/ 	.word	0xffffffff


	//   ....[23]....
        /*0098*/ 	.word	0xffffffff


	//   ....[24]....
        /*009c*/ 	.word	0xffffffff


	//   ....[25]....
        /*00a0*/ 	.word	0xffffffff


	//   ....[26]....
        /*00a4*/ 	.word	0xffffffff


	//   ....[27]....
        /*00a8*/ 	.word	0xffffffff


	//   ....[28]....
        /*00ac*/ 	.word	0xffffffff


	//   ....[29]....
        /*00b0*/ 	.word	0xffffffff


	//   ....[30]....
        /*00b4*/ 	.word	0xffffffff


	//----- nvinfo : EIATTR_COOP_GROUP_INSTR_OFFSETS
	.align		4
.L_1700:
        /*00b8*/ 	.byte	0x04, 0x28
        /*00ba*/ 	.short	(.L_1702 - .L_1701)


	//   ....[0]....
.L_1701:
        /*00bc*/ 	.word	0x0000bd50


	//   ....[1]....
        /*00c0*/ 	.word	0x0000bd80


	//   ....[2]....
        /*00c4*/ 	.word	0x0000bda0


	//   ....[3]....
        /*00c8*/ 	.word	0x0000bdc0


	//   ....[4]....
        /*00cc*/ 	.word	0x0000bde0


	//   ....[5]....
        /*00d0*/ 	.word	0x0000c210


	//   ....[6]....
        /*00d4*/ 	.word	0x0000c230


	//   ....[7]....
        /*00d8*/ 	.word	0x0000c250


	//   ....[8]....
        /*00dc*/ 	.word	0x0000c270


	//   ....[9]....
        /*00e0*/ 	.word	0x0000c290


	//   ....[10]....
        /*00e4*/ 	.word	0x0000c390


	//   ....[11]....
        /*00e8*/ 	.word	0x0000c3e0


	//   ....[12]....
        /*00ec*/ 	.word	0x0000c410


	//   ....[13]....
        /*00f0*/ 	.word	0x0000c420


	//   ....[14]....
        /*00f4*/ 	.word	0x0000c4c0


	//   ....[15]....
        /*00f8*/ 	.word	0x0000c500


	//   ....[16]....
        /*00fc*/ 	.word	0x0000c510


	//   ....[17]....
        /*0100*/ 	.word	0x0000c5c0


	//   ....[18]....
        /*0104*/ 	.word	0x0000c600


	//   ....[19]....
        /*0108*/ 	.word	0x0000c6c0


	//   ....[20]....
        /*010c*/ 	.word	0x0000c6f0


	//   ....[21]....
        /*0110*/ 	.word	0x0000d230


	//   ....[22]....
        /*0114*/ 	.word	0x0000d2a0


	//   ....[23]....
        /*0118*/ 	.word	0x0000d300


	//   ....[24]....
        /*011c*/ 	.word	0x0000d360


	//   ....[25]....
        /*0120*/ 	.word	0x0000d3c0


	//   ....[26]....
        /*0124*/ 	.word	0x0000d830


	//   ....[27]....
        /*0128*/ 	.word	0x0000d890


	//   ....[28]....
        /*012c*/ 	.word	0x0000d8f0


	//   ....[29]....
        /*0130*/ 	.word	0x0000d950


	//   ....[30]....
        /*0134*/ 	.word	0x0000d9b0


	//----- nvinfo : EIATTR_EXIT_INSTR_OFFSETS
	.align		4
.L_1702:
        /*0138*/ 	.byte	0x04, 0x1c
        /*013a*/ 	.short	(.L_1704 - .L_1703)


	//   ....[0]....
.L_1703:
        /*013c*/ 	.word	0x00000580


	//   ....[1]....
        /*0140*/ 	.word	0x0000d1d0


	//----- nvinfo : EIATTR_MAX_THREADS
	.align		4
.L_1704:
        /*0144*/ 	.byte	0x04, 0x05
        /*0146*/ 	.short	(.L_1706 - .L_1705)
.L_1705:
        /*0148*/ 	.word	0x00000100
        /*014c*/ 	.word	0x00000001
        /*0150*/ 	.word	0x00000001


	//----- nvinfo : EIATTR_CRS_STACK_SIZE
	.align		4
.L_1706:
        /*0154*/ 	.byte	0x04, 0x1e
        /*0156*/ 	.short	(.L_1708 - .L_1707)
.L_1707:
        /*0158*/ 	.word	0x00000000
.L_1708:


//--------------------- .nv.info._ZN10layer_norm13ln_fwd_kernelINS_13Kernel_traitsI6__halfS2_S2_S2_fjLj8192ELj1ELj1ELj8ELj16ENS_18Kernel_traits_baseILj8192ES2_S2_S2_S2_fjLj256EEEEELb1ELb0ELb1ELb0EEEvNS_9FwdParamsE --------------------------
	.section	.nv.info._ZN10layer_norm13ln_fwd_kernelINS_13Kernel_traitsI6__halfS2_S2_S2_fjLj8192ELj1ELj1ELj8ELj16ENS_18Kernel_traits_baseILj8192ES2_S2_S2_S2_fjLj256EEEEELb1ELb0ELb1ELb0EEEvNS_9FwdParamsE,"",@"SHT_CUDA_INFO"
	.sectionflags	@""
	.align	4


	//----- nvinfo : EIATTR_CUDA_API_VERSION
	.align		4
        /*0000*/ 	.byte	0x04, 0x37
        /*0002*/ 	.short	(.L_1710 - .L_1709)
.L_1709:
        /*0004*/ 	.word	0x00000082


	//----- nvinfo : EIATTR_SW2861232_WAR
	.align		4
.L_1710:
        /*0008*/ 	.byte	0x01, 0x35
	.zero		2


	//----- nvinfo : EIATTR_PARAM_CBANK
	.align		4
        /*000c*/ 	.byte	0x04, 0x0a
        /*000e*/ 	.short	(.L_1712 - .L_1711)
	.align		4
.L_1711:
        /*0010*/ 	.word	index@(.nv.constant0._ZN10layer_norm13ln_fwd_kernelINS_13Kernel_traitsI6__halfS2_S2_S2_fjLj8192ELj1ELj1ELj8ELj16ENS_18Kernel_traits_baseILj8192ES2_S2_S2_S2_fjLj256EEEEELb1ELb0ELb1ELb0EEEvNS_9FwdParamsE)
        /*0014*/ 	.short	0x0160
        /*0016*/ 	.short	0x00e8


	//----- nvinfo : EIATTR_CBANK_PARAM_SIZE
	.align		4
.L_1712:
        /*0018*/ 	.byte	0x03, 0x19
        /*001a*/ 	.short	0x00e8


	//----- nvinfo : EIATTR_KPARAM_INFO
	.align		4
        /*001c*/ 	.byte	0x04, 0x17
        /*001e*/ 	.short	(.L_1714 - .L_1713)
.L_1713:
        /*0020*/ 	.word	0x00000000
        /*0024*/ 	.short	0x0000
        /*0026*/ 	.short	0x0000
        /*0028*/ 	.byte	0x00, 0xf0, 0xa1, 0x03


	//----- nvinfo : EIATTR_MAXREG_COUNT
	.align		4
.L_1714:
        /*002c*/ 	.byte	0x03, 0x1b
        /*002e*/ 	.short	0x00ff


	//----- nvinfo : EIATTR_NUM_BARRIERS
	.align		4
        /*0030*/ 	.byte	0x02, 0x4c
        /*0032*/ 	.byte	0x01
	.zero		1


	//----- nvinfo : EIATTR_MERCURY_ISA_VERSION
	.align		4
        /*0034*/ 	.byte	0x03, 0x5f
        /*0036*/ 	.short	0x0000


	//----- nvinfo : EIATTR_COOP_GROUP_MASK_REGIDS
	.align		4
        /*0038*/ 	.byte	0x04, 0x29
        /*003a*/ 	.short	(.L_1716 - .L_1715)


	//   ....[0]....
.L_1715:
        /*003c*/ 	.word	0xffffffff


	//   ....[1]....
        /*0040*/ 	.word	0xffffffff


	//   ....[2]....
        /*0044*/ 	.word	0xffffffff


	//   ....[3]....
        /*0048*/ 	.word	0xffffffff


	//   ....[4]....
        /*004c*/ 	.word	0xffffffff


	//   ....[5]....
        /*0050*/ 	.word	0xffffffff


	//   ....[6]....
        /*0054*/ 	.word	0xffffffff


	//   ....[7]....
        /*0058*/ 	.word	0xffffffff


	//   ....[8]....
        /*005c*/ 	.word	0xffffffff


	//   ....[9]....
        /*0060*/ 	.word	0xffffffff


	//   ....[10]....
        /*0064*/ 	.word	0xffffffff


	//   ....[11]....
        /*0068*/ 	.word	0xffffffff


	//   ....[12]....
        /*006c*/ 	.word	0xffffffff


	//   ....[13]....
        /*0070*/ 	.word	0xffffffff


	//   ....[14]....
        /*0074*/ 	.word	0xffffffff


	//   ....[15]....
        /*0078*/ 	.word	0xffffffff


	//   ....[16]....
        /*007c*/ 	.word	0xffffffff


	//   ....[17]....
        /*0080*/ 	.word	0xffffffff


	//   ....[18]....
        /*0084*/ 	.word	0xffffffff


	//   ....[19]....
        /*0088*/ 	.word	0xffffffff


	//   ....[20]....
        /*008c*/ 	.word	0xffffffff


	//   ....[21]....
        /*0090*/ 	.word	0xffffffff


	//   ....[22]....
        /*0094*/ 	.word	0xffffffff


	//   ....[23]....
        /*0098*/ 	.word	0xffffffff


	//   ....[24]....
        /*009c*/ 	.word	0xffffffff


	//   ....[25]....
        /*00a0*/ 	.word	0xffffffff


	//   ....[26]....
        /*00a4*/ 	.word	0xffffffff


	//   ....[27]....
        /*00a8*/ 	.word	0xffffffff


	//   ....[28]....
        /*00ac*/ 	.word	0xffffffff


	//   ....[29]....
        /*00b0*/ 	.word	0xffffffff


	//   ....[30]....
        /*00b4*/ 	.word	0xffffffff


	//----- nvinfo : EIATTR_COOP_GROUP_INSTR_OFFSETS
	.align		4
.L_1716:
        /*00b8*/ 	.byte	0x04, 0x28
        /*00ba*/ 	.short	(.L_1718 - .L_1717)


	//   ....[0]....
.L_1717:
        /*00bc*/ 	.word	0x0000de60


	//   ....[1]....
        /*00c0*/ 	.word	0x0000de90


	//   ....[2]....
        /*00c4*/ 	.word	0x0000deb0


	//   ....[3]....
        /*00c8*/ 	.word	0x0000ded0


	//   ....[4]....
        /*00cc*/ 	.word	0x0000def0


	//   ....[5]....
        /*00d0*/ 	.word	0x0000e330


	//   ....[6]....
        /*00d4*/ 	.word	0x0000e350


	//   ....[7]....
        /*00d8*/ 	.word	0x0000e370


	//   ....[8]....
        /*00dc*/ 	.word	0x0000e390


	//   ....[9]....
        /*00e0*/ 	.word	0x0000e3b0


	//   ....[10]....
        /*00e4*/ 	.word	0x0000e4d0


	//   ....[11]....
        /*00e8*/ 	.word	0x0000e520


	//   ....[12]....
        /*00ec*/ 	.word	0x0000e540


	//   ....[13]....
        /*00f0*/ 	.word	0x0000e560


	//   ....[14]....
        /*00f4*/ 	.word	0x0000e570


	//   ....[15]....
        /*00f8*/ 	.word	0x0000e630


	//   ....[16]....
        /*00fc*/ 	.word	0x0000e650


	//   ....[17]....
        /*0100*/ 	.word	0x0000e730


	//   ....[18]....
        /*0104*/ 	.word	0x0000e740


	//   ....[19]....
        /*0108*/ 	.word	0x0000e800


	//   ....[20]....
        /*010c*/ 	.word	0x0000e810


	//   ....[21]....
        /*0110*/ 	.word	0x0000f2e0


	//   ....[22]....
        /*0114*/ 	.word	0x0000f340


	//   ....[23]....
        /*0118*/ 	.word	0x0000f3a0


	//   ....[24]....
        /*011c*/ 	.word	0x0000f400


	//   ....[25]....
        /*0120*/ 	.word	0x0000f460


	//   ....[26]....
        /*0124*/ 	.word	0x0000f8e0


	//   ....[27]....
        /*0128*/ 	.word	0x0000f940


	//   ....[28]....
        /*012c*/ 	.word	0x0000f9a0


	//   ....[29]....
        /*0130*/ 	.word	0x0000fa00


	//   ....[30]....
        /*0134*/ 	.word	0x0000fa70


	//----- nvinfo : EIATTR_EXIT_INSTR_OFFSETS
	.align		4
.L_1718:
        /*0138*/ 	.byte	0x04, 0x1c
        /*013a*/ 	.short	(.L_1720 - .L_1719)


	//   ....[0]....
.L_1719:
        /*013c*/ 	.word	0x00000730


	//   ....[1]....
        /*0140*/ 	.word	0x0000f280


	//----- nvinfo : EIATTR_MAX_THREADS
	.align		4
.L_1720:
        /*0144*/ 	.byte	0x04, 0x05
        /*0146*/ 	.short	(.L_1722 - .L_1721)
.L_1721:
        /*0148*/ 	.word	0x00000100
        /*014c*/ 	.word	0x00000001
        /*0150*/ 	.word	0x00000001


	//----- nvinfo : EIATTR_CRS_STACK_SIZE
	.align		4
.L_1722:
        /*0154*/ 	.byte	0x04, 0x1e
        /*0156*/ 	.short	(.L_1724 - .L_1723)
.L_1723:
        /*0158*/ 	.word	0x00000000
.L_1724:


//--------------------- .nv.info._ZN10layer_norm13ln_fwd_kernelINS_13Kernel_traitsI6__halfS2_S2_S2_fjLj8192ELj1ELj1ELj8ELj16ENS_18Kernel_traits_baseILj8192ES2_S2_S2_S2_fjLj256EEEEELb1ELb0ELb1ELb1EEEvNS_9FwdParamsE --------------------------
	.section	.nv.info._ZN10layer_norm13ln_fwd_kernelINS_13Kernel_traitsI6__halfS2_S2_S2_fjLj8192ELj1ELj1ELj8ELj16ENS_18Kernel_traits_baseILj8192ES2_S2_S2_S2_fjLj256EEEEELb1ELb0ELb1ELb1EEEvNS_9FwdParamsE,"",@"SHT_CUDA_INFO"
	.sectionflags	@""
	.align	4


	//----- nvinfo : EIATTR_CUDA_API_VERSION
	.align		4
        /*0000*/ 	.byte	0x04, 0x37
        /*0002*/ 	.short	(.L_1726 - .L_1725)
.L_1725:
        /*0004*/ 	.word	0x00000082


	//----- nvinfo : EIATTR_SW2861232_WAR
	.align		4
.L_1726:
        /*0008*/ 	.byte	0x01, 0x35
	.zero		2


	//----- nvinfo : EIATTR_PARAM_CBANK
	.align		4
        /*000c*/ 	.byte	0x04, 0x0a
        /*000e*/ 	.short	(.L_1728 - .L_1727)
	.align		4
.L_1727:
        /*0010*/ 	.word	index@(.nv.constant0._ZN10layer_norm13ln_fwd_kernelINS_13Kernel_traitsI6__halfS2_S2_S2_fjLj8192ELj1ELj1ELj8ELj16ENS_18Kernel_traits_baseILj8192ES2_S2_S2_S2_fjLj256EEEEELb1ELb0ELb1ELb1EEEvNS_9FwdParamsE)
        /*0014*/ 	.short	0x0160
        /*0016*/ 	.short	0x00e8


	//----- nvinfo : EIATTR_CBANK_PARAM_SIZE
	.align		4
.L_1728:
        /*0018*/ 	.byte	0x03, 0x19
        /*001a*/ 	.short	0x00e8


	//----- nvinfo : EIATTR_KPARAM_INFO
	.align		4
        /*001c*/ 	.byte	0x04, 0x17
        /*001e*/ 	.short	(.L_1730 - .L_1729)
.L_1729:
        /*0020*/ 	.word	0x00000000
        /*0024*/ 	.short	0x0000
        /*0026*/ 	.short	0x0000
        /*0028*/ 	.byte	0x00, 0xf0, 0xa1, 0x03


	//----- nvinfo : EIATTR_MAXREG_COUNT
	.align		4
.L_1730:
        /*002c*/ 	.byte	0x03, 0x1b
        /*002e*/ 	.short	0x00ff


	//----- nvinfo : EIATTR_NUM_BARRIERS
	.align		4
        /*0030*/ 	.byte	0x02, 0x4c
        /*0032*/ 	.byte	0x01
	.zero		1


	//----- nvinfo : EIATTR_MERCURY_ISA_VERSION
	.align		4
        /*0034*/ 	.byte	0x03, 0x5f
        /*0036*/ 	.short	0x0000


	//----- nvinfo : EIATTR_COOP_GROUP_MASK_REGIDS
	.align		4
        /*0038*/ 	.byte	0x04, 0x29
        /*003a*/ 	.short	(.L_1732 - .L_1731)


	//   ....[0]....
.L_1731:
        /*003c*/ 	.word	0xffffffff


	//   ....[1]....
        /*0040*/ 	.word	0xffffffff


	//   ....[2]....
        /*0044*/ 	.word	0xffffffff


	//   ....[3]....
        /*0048*/ 	.word	0xffffffff


	//   ....[4]....
        /*004c*/ 	.word	0xffffffff


	//   ....[5]....
        /*0050*/ 	.word	0xffffffff


	//   ....[6]....
        /*0054*/ 	.word	0xffffffff


	//   ....[7]....
        /*0058*/ 	.word	0xffffffff


	//   ....[8]....
        /*005c*/ 	.word	0xffffffff


	//   ....[9]....
        /*0060*/ 	.word	0xffffffff


	//   ....[10]....
        /*0064*/ 	.word	0xffffffff


	//   ....[11]....
        /*0068*/ 	.word	0xffffffff


	//   ....[12]....
        /*006c*/ 	.word	0xffffffff


	//   ....[13]....
        /*0070*/ 	.word	0xffffffff


	//   ....[14]....
        /*0074*/ 	.word	0xffffffff


	//   ....[15]....
        /*0078*/ 	.word	0xffffffff


	//   ....[16]....
        /*007c*/ 	.word	0xffffffff


	//   ....[17]....
        /*0080*/ 	.word	0xffffffff


	//   ....[18]....
        /*0084*/ 	.word	0xffffffff


	//   ....[19]....
        /*0088*/ 	.word	0xffffffff


	//   ....[20]....
        /*008c*/ 	.word	0xffffffff


	//   ....[21]....
        /*0090*/ 	.word	0xffffffff


	//   ....[22]....
        /*0094*/ 	.word	0xffffffff


	//   ....[23]....
        /*0098*/ 	.word	0xffffffff


	//   ....[24]....
        /*009c*/ 	.word	0xffffffff


	//   ....[25]....
        /*00a0*/ 	.word	0xffffffff


	//   ....[26]....
        /*00a4*/ 	.word	0xffffffff


	//   ....[27]....
        /*00a8*/ 	.word	0xffffffff


	//   ....[28]....
        /*00ac*/ 	.word	0xffffffff


	//   ....[29]....
        /*00b0*/ 	.word	0xffffffff


	//   ....[30]....
        /*00b4*/ 	.word	0xffffffff


	//----- nvinfo : EIATTR_COOP_GROUP_INSTR_OFFSETS
	.align		4
.L_1732:
        /*00b8*/ 	.byte	0x04, 0x28
        /*00ba*/ 	.short	(.L_1734 - .L_1733)


	//   ....[0]....
.L_1733:
        /*00bc*/ 	.word	0x0000d730


	//   ....[1]....
        /*00c0*/ 	.word	0x0000d760


	//   ....[2]....
        /*00c4*/ 	.word	0x0000d780


	//   ....[3]....
        /*00c8*/ 	.word	0x0000d7a0


	//   ....[4]....
        /*00cc*/ 	.word	0x0000d7c0


	//   ....[5]....
        /*00d0*/ 	.word	0x0000dbf0


	//   ....[6]....
        /*00d4*/ 	.word	0x0000dc10


	//   ....[7]....
        /*00d8*/ 	.word	0x0000dc30


	//   ....[8]....
        /*00dc*/ 	.word	0x0000dc50


	//   ....[9]....
        /*00e0*/ 	.word	0x0000dc70


	//   ....[10]....
        /*00e4*/ 	.word	0x0000dd80


	//   ....[11]....
        /*00e8*/ 	.word	0x0000de00


	//   ....[12]....
        /*00ec*/ 	.word	0x0000de10


	//   ....[13]....
        /*00f0*/ 	.word	0x0000de50


	//   ....[14]....
        /*00f4*/ 	.word	0x0000de90


	//   ....[15]....
        /*00f8*/ 	.word	0x0000def0


	//   ....[16]....
        /*00fc*/ 	.word	0x0000df40


	//   ....[17]....
        /*0100*/ 	.word	0x0000dfc0


	//   ....[18]....
        /*0104*/ 	.word	0x0000dff0


	//   ....[19]....
        /*0108*/ 	.word	0x0000e0b0


	//   ....[20]....
        /*010c*/ 	.word	0x0000e0c0


	//   ....[21]....
        /*0110*/ 	.word	0x0000ec90


	//   ....[22]....
        /*0114*/ 	.word	0x0000ecf0


	//   ....[23]....
        /*0118*/ 	.word	0x0000ed50


	//   ....[24]....
        /*011c*/ 	.word	0x0000edb0


	//   ....[25]....
        /*0120*/ 	.word	0x0000ee10


	//   ....[26]....
        /*0124*/ 	.word	0x0000f280


	//   ....[27]....
        /*0128*/ 	.word	0x0000f2e0


	//   ....[28]....
        /*012c*/ 	.word	0x0000f340


	//   ....[29]....
        /*0130*/ 	.word	0x0000f3a0


	//   ....[30]....
        /*0134*/ 	.word	0x0000f400


	//----- nvinfo : EIATTR_EXIT_INSTR_OFFSETS
	.align		4
.L_1734:
        /*0138*/ 	.byte	0x04, 0x1c
        /*013a*/ 	.short	(.L_1736 - .L_1735)


	//   ....[0]....
.L_1735:
        /*013c*/ 	.word	0x00000580


	//   ....[1]....
        /*0140*/ 	.word	0x0000ec40


	//----- nvinfo : EIATTR_MAX_THREADS
	.align		4
.L_1736:
        /*0144*/ 	.byte	0x04, 0x05
        /*0146*/ 	.short	(.L_1738 - .L_1737)
.L_1737:
        /*0148*/ 	.word	0x00000100
        /*014c*/ 	.word	0x00000001
        /*0150*/ 	.word	0x00000001


	//----- nvinfo : EIATTR_CRS_STACK_SIZE
	.align		4
.L_1738:
        /*0154*/ 	.byte	0x04, 0x1e
        /*0156*/ 	.short	(.L_1740 - .L_1739)
.L_1739:
        /*0158*/ 	.word	0x00000000
.L_1740:


//--------------------- .nv.info._ZN10layer_norm13ln_fwd_kernelINS_13Kernel_traitsI6__halfS2_S2_S2_fjLj8192ELj1ELj1ELj8ELj16ENS_18Kernel_traits_baseILj8192ES2_S2_S2_S2_fjLj256EEEEELb1ELb1ELb0ELb0EEEvNS_9FwdParamsE --------------------------
	.section	.nv.info._ZN10layer_norm13ln_fwd_kernelINS_13Kernel_traitsI6__halfS2_S2_S2_fjLj8192ELj1ELj1ELj8ELj16ENS_18Kernel_traits_baseILj8192ES2_S2_S2_S2_fjLj256EEEEELb1ELb1ELb0ELb0EEEvNS_9FwdParamsE,"",@"SHT_CUDA_INFO"
	.sectionflags	@""
	.align	4


	//----- nvinfo : EIATTR_CUDA_API_VERSION
	.align		4
        /*0000*/ 	.byte	0x04, 0x37
        /*0002*/ 	.short	(.L_1742 - .L_1741)
.L_1741:
        /*0004*/ 	.word	0x00000082


	//----- nvinfo : EIATTR_SW2861232_WAR
	.align		4
.L_1742:
        /*0008*/ 	.byte	0x01, 0x35
	.zero		2


	//----- nvinfo : EIATTR_PARAM_CBANK
	.align		4
        /*000c*/ 	.byte	0x04, 0x0a
        /*000e*/ 	.short	(.L_1744 - .L_1743)
	.align		4
.L_1743:
        /*0010*/ 	.word	index@(.nv.constant0._ZN10layer_norm13ln_fwd_kernelINS_13Kernel_traitsI6__halfS2_S2_S2_fjLj8192ELj1ELj1ELj8ELj16ENS_18Kernel_traits_baseILj8192ES2_S2_S2_S2_fjLj256EEEEELb1ELb1ELb0ELb0EEEvNS_9FwdParamsE)
        /*0014*/ 	.short	0x0160
        /*0016*/ 	.short	0x00e8


	//----- nvinfo : EIATTR_CBANK_PARAM_SIZE
	.align		4
.L_1744:
        /*0018*/ 	.byte	0x03, 0x19
        /*001a*/ 	.short	0x00e8


	//----- nvinfo : EIATTR_KPARAM_INFO
	.align		4
        /*001c*/ 	.byte	0x04, 0x17
        /*001e*/ 	.short	(.L_1746 - .L_1745)
.L_1745:
        /*0020*/ 	.word	0x00000000
        /*0024*/ 	.short	0x0000
        /*0026*/ 	.short	0x0000
        /*0028*/ 	.byte	0x00, 0xf0, 0xa1, 0x03


	//----- nvinfo : EIATTR_MAXREG_COUNT
	.align		4
.L_1746:
        /*002c*/ 	.byte	0x03, 0x1b
        /*002e*/ 	.short	0x00ff


	//----- nvinfo : EIATTR_NUM_BARRIERS
	.align		4
        /*0030*/ 	.byte	0x02, 0x4c
        /*0032*/ 	.byte	0x01
	.zero		1


	//----- nvinfo : EIATTR_MERCURY_ISA_VERSION
	.align		4
        /*0034*/ 	.byte	0x03, 0x5f
        /*0036*/ 	.short	0x0000


	//----- nvinfo : EIATTR_COOP_GROUP_MASK_REGIDS
	.align		4
        /*0038*/ 	.byte	0x04, 0x29
        /*003a*/ 	.short	(.L_1748 - .L_1747)


	//   ....[0]....
.L_1747:
        /*003c*/ 	.word	0xffffffff


	//   ....[1]....
        /*0040*/ 	.word	0xffffffff


	//   ....[2]....
        /*0044*/ 	.word	0xffffffff


	//   ....[3]....
        /*0048*/ 	.word	0xffffffff


	//   ....[4]....
        /*004c*/ 	.word	0xffffffff


	//   ....[5]....
        /*0050*/ 	.word	0xffffffff


	//   ....[6]....
        /*0054*/ 	.word	0xffffffff


	//   ....[7]....
        /*0058*/ 	.word	0xffffffff


	//   ....[8]....
        /*005c*/ 	.word	0xffffffff


	//   ....[9]....
        /*0060*/ 	.word	0xffffffff


	//   ....[10]....
        /*0064*/ 	.word	0xffffffff


	//   ....[11]....
        /*0068*/ 	.word	0xffffffff


	//   ....[12]....
        /*006c*/ 	.word	0xffffffff


	//   ....[13]....
        /*0070*/ 	.word	0xffffffff


	//   ....[14]....
        /*0074*/ 	.word	0xffffffff


	//   ....[15]....
        /*0078*/ 	.word	0xffffffff


	//   ....[16]....
        /*007c*/ 	.word	0xffffffff


	//   ....[17]....
        /*0080*/ 	.word	0xffffffff


	//   ....[18]....
        /*0084*/ 	.word	0xffffffff


	//   ....[19]....
        /*0088*/ 	.word	0xffffffff


	//   ....[20]....
        /*008c*/ 	.word	0xffffffff


	//   ....[21]....
        /*0090*/ 	.word	0xffffffff


	//   ....[22]....
        /*0094*/ 	.word	0xffffffff


	//   ....[23]....
        /*0098*/ 	.word	0xffffffff


	//   ....[24]....
        /*009c*/ 	.word	0xffffffff


	//   ....[25]....
        /*00a0*/ 	.word	0xffffffff


	//   ....[26]....
        /*00a4*/ 	.word	0xffffffff


	//   ....[27]....
        /*00a8*/ 	.word	0xffffffff


	//   ....[28]....
        /*00ac*/ 	.word	0xffffffff


	//   ....[29]....
        /*00b0*/ 	.word	0xffffffff


	//   ....[30]....
        /*00b4*/ 	.word	0xffffffff


	//----- nvinfo : EIATTR_COOP_GROUP_INSTR_OFFSETS
	.align		4
.L_1748:
        /*00b8*/ 	.byte	0x04, 0x28
        /*00ba*/ 	.short	(.L_1750 - .L_1749)


	//   ....[0]....
.L_1749:
        /*00bc*/ 	.word	0x0000cd60


	//   ....[1]....
        /*00c0*/ 	.word	0x0000cd90


	//   ....[2]....
        /*00c4*/ 	.word	0x0000cdc0


	//   ....[3]....
        /*00c8*/ 	.word	0x0000cde0


	//   ....[4]....
        /*00cc*/ 	.word	0x0000ce00


	//   ....[5]....
        /*00d0*/ 	.word	0x0000d240


	//   ....[6]....
        /*00d4*/ 	.word	0x0000d260


	//   ....[7]....
        /*00d8*/ 	.word	0x0000d280


	//   ....[8]....
        /*00dc*/ 	.word	0x0000d2a0


	//   ....[9]....
        /*00e0*/ 	.word	0x0000d2c0


	//   ....[10]....
        /*00e4*/ 	.word	0x0000d3f0


	//   ....[11]....
        /*00e8*/ 	.word	0x0000d450


	//   ....[12]....
        /*00ec*/ 	.word	0x0000d490


	//   ....[13]....
        /*00f0*/ 	.word	0x0000d4a0


	//   ....[14]....
        /*00f4*/ 	.word	0x0000d530


	//   ....[15]....
        /*00f8*/ 	.word	0x0000d560


	//   ....[16]....
        /*00fc*/ 	.word	0x0000d590


	//   ....[17]....
        /*0100*/ 	.word	0x0000d640


	//   ....[18]....
        /*0104*/ 	.word	0x0000d670


	//   ....[19]....
        /*0108*/ 	.word	0x0000d710


	//   ....[20]....
        /*010c*/ 	.word	0x0000d750


	//   ....[21]....
        /*0110*/ 	.word	0x0000e190


	//   ....[22]....
        /*0114*/ 	.word	0x0000e1f0


	//   ....[23]....
        /*0118*/ 	.word	0x0000e250


	//   ....[24]....
        /*011c*/ 	.word	0x0000e2b0


	//   ....[25]....
        /*0120*/ 	.word	0x0000e310


	//   ....[26]....
        /*0124*/ 	.word	0x0000e7a0


	//   ....[27]....
        /*0128*/ 	.word	0x0000e800


	//   ....[28]....
        /*012c*/ 	.word	0x0000e860


	//   ....[29]....
        /*0130*/ 	.word	0x0000e8c0


	//   ....[30]....
        /*0134*/ 	.word	0x0000e930


	//----- nvinfo : EIATTR_EXIT_INSTR_OFFSETS
	.align		4
.L_1750:
        /*0138*/ 	.byte	0x04, 0x1c
        /*013a*/ 	.short	(.L_1752 - .L_1751)


	//   ....[0]....
.L_1751:
        /*013c*/ 	.word	0x00000850


	//   ....[1]....
        /*0140*/ 	.word	0x0000e130


	//----- nvinfo : EIATTR_MAX_THREADS
	.align		4
.L_1752:
        /*0144*/ 	.byte	0x04, 0x05
        /*0146*/ 	.short	(.L_1754 - .L_1753)
.L_1753:
        /*0148*/ 	.word	0x00000100
        /*014c*/ 	.word	0x00000001
        /*0150*/ 	.word	0x00000001


	//----- nvinfo : EIATTR_CRS_STACK_SIZE
	.align		4
.L_1754:
        /*0154*/ 	.byte	0x04, 0x1e
        /*0156*/ 	.short	(.L_1756 - .L_1755)
.L_1755:
        /*0158*/ 	.word	0x00000000
.L_1756:


//--------------------- .nv.info._ZN10layer_norm13ln_fwd_kernelINS_13Kernel_traitsI6__halfS2_S2_S2_fjLj8192ELj1ELj1ELj8ELj16ENS_18Kernel_traits_baseILj8192ES2_S2_S2_S2_fjLj256EEEEELb1ELb1ELb0ELb1EEEvNS_9FwdParamsE --------------------------
	.section	.nv.info._ZN10layer_norm13ln_fwd_kernelINS_13Kernel_traitsI6__halfS2_S2_S2_fjLj8192ELj1ELj1ELj8ELj16ENS_18Kernel_traits_baseILj8192ES2_S2_S2_S2_fjLj256EEEEELb1ELb1ELb0ELb1EEEvNS_9FwdParamsE,"",@"SHT_CUDA_INFO"
	.sectionflags	@""
	.align	4


	//----- nvinfo : EIATTR_CUDA_API_VERSION
	.align		4
        /*0000*/ 	.byte	0x04, 0x37
        /*0002*/ 	.short	(.L_1758 - .L_1757)
.L_1757:
        /*0004*/ 	.word	0x00000082


	//----- nvinfo : EIATTR_SW2861232_WAR
	.align		4
.L_1758:
        /*0008*/ 	.byte	0x01, 0x35
	.zero		2


	//----- nvinfo : EIATTR_PARAM_CBANK
	.align		4
        /*000c*/ 	.byte	0x04, 0x0a
        /*000e*/ 	.short	(.L_1760 - .L_1759)
	.align		4
.L_1759:
        /*0010*/ 	.word	index@(.nv.constant0._ZN10layer_norm13ln_fwd_kernelINS_13Kernel_traitsI6__halfS2_S2_S2_fjLj8192ELj1ELj1ELj8ELj16ENS_18Kernel_traits_baseILj8192ES2_S2_S2_S2_fjLj256EEEEELb1ELb1ELb0ELb1EEEvNS_9FwdParamsE)
        /*0014*/ 	.short	0x0160
        /*0016*/ 	.short	0x00e8


	//----- nvinfo : EIATTR_CBANK_PARAM_SIZE
	.align		4
.L_1760:
        /*0018*/ 	.byte	0x03, 0x19
        /*001a*/ 	.short	0x00e8


	//----- nvinfo : EIATTR_KPARAM_INFO
	.align		4
        /*001c*/ 	.byte	0x04, 0x17
        /*001e*/ 	.short	(.L_1762 - .L_1761)
.L_1761:
        /*0020*/ 	.word	0x00000000
        /*0024*/ 	.short	0x0000
        /*0026*/ 	.short	0x0000
        /*0028*/ 	.byte	0x00, 0xf0, 0xa1, 0x03


	//----- nvinfo : EIATTR_MAXREG_COUNT
	.align		4
.L_1762:
        /*002c*/ 	.byte	0x03, 0x1b
        /*002e*/ 	.short	0x00ff


	//----- nvinfo : EIATTR_NUM_BARRIERS
	.align		4
        /*0030*/ 	.byte	0x02, 0x4c
        /*0032*/ 	.byte	0x01
	.zero		1


	//----- nvinfo : EIATTR_ANNOTATIONS
	.align		4
        /*0034*/ 	.byte	0x04, 0x55
        /*0036*/ 	.short	(.L_1764 - .L_1763)


	//   ....[0]....
.L_1763:
        /*0038*/ 	.word	0x00000001
        /*003c*/ 	.byte	0xa0, 0x06, 0x00, 0x00, 0x01, 0x00, 0x00, 0x00, 0xb0, 0x06, 0x00, 0x00, 0x01, 0x00, 0x00, 0x00
        /*004c*/ 	.byte	0xc0, 0x06, 0x00, 0x00, 0x01, 0x00, 0x00, 0x00, 0xd0, 0x06, 0x00, 0x00, 0x01, 0x00, 0x00, 0x00
        /*005c*/ 	.byte	0x70, 0xcc, 0x00, 0x00, 0x01, 0x00, 0x00, 0x00, 0x80, 0xcd, 0x00, 0x00, 0x01, 0x00, 0x00, 0x00
        /*006c*/ 	.byte	0xe0, 0xcd, 0x00, 0x00, 0x01, 0x00, 0x00, 0x00, 0x10, 0xce, 0x00, 0x00


	//----- nvinfo : EIATTR_MERCURY_ISA_VERSION
	.align		4
.L_1764:
        /*0078*/ 	.byte	0x03, 0x5f
        /*007a*/ 	.short	0x0000


	//----- nvinfo : EIATTR_COOP_GROUP_MASK_REGIDS
	.align		4
        /*007c*/ 	.byte	0x04, 0x29
        /*007e*/ 	.short	(.L_1766 - .L_1765)


	//   ....[0]....
.L_1765:
        /*0080*/ 	.word	0xffffffff


	//   ....[1]....
        /*0084*/ 	.word	0xffffffff


	//   ....[2]....
        /*0088*/ 	.word	0xffffffff


	//   ....[3]....
        /*008c*/ 	.word	0xffffffff


	//   ....[4]....
        /*0090*/ 	.word	0xffffffff


	//   ....[5]....
        /*0094*/ 	.word	0xffffffff


	//   ....[6]....
        /*0098*/ 	.word	0xffffffff


	//   ....[7]....
        /*009c*/ 	.word	0xffffffff


	//   ....[8]....
        /*00a0*/ 	.word	0xffffffff


	//   ....[9]....
        /*00a4*/ 	.word	0xffffffff


	//   ....[10]....
        /*00a8*/ 	.word	0xffffffff


	//   ....[11]....
        /*00ac*/ 	.word	0xffffffff


	//   ....[12]....
        /*00b0*/ 	.word	0xffffffff


	//   ....[13]....
        /*00b4*/ 	.word	0xffffffff


	//   ....[14]....
        /*00b8*/ 	.word	0xffffffff


	//   ....[15]....
        /*00bc*/ 	.word	0xffffffff


	//   ....[16]....
        /*00c0*/ 	.word	0xffffffff


	//   ....[17]....
        /*00c4*/ 	.word	0xffffffff


	//   ....[18]....
        /*00c8*/ 	.word	0xffffffff


	//   ....[19]....
        /*00cc*/ 	.word	0xffffffff


	//   ....[20]....
        /*00d0*/ 	.word	0xffffffff


	//   ....[21]....
        /*00d4*/ 	.word	0xffffffff


	//   ....[22]....
        /*00d8*/ 	.word	0xffffffff


	//   ....[23]....
        /*00dc*/ 	.word	0xffffffff


	//   ....[24]....
        /*00e0*/ 	.word	0xffffffff


	//   ....[25]....
        /*00e4*/ 	.word	0xffffffff


	//   ....[26]....
        /*00e8*/ 	.word	0xffffffff


	//   ....[27]....
        /*00ec*/ 	.word	0xffffffff


	//   ....[28]....
        /*00f0*/ 	.word	0xffffffff


	//   ....[29]....
        /*00f4*/ 	.word	0xffffffff


	//   ....[30]....
        /*00f8*/ 	.word	0xffffffff


	//----- nvinfo : EIATTR_COOP_GROUP_INSTR_OFFSETS
	.align		4
.L_1766:
        /*00fc*/ 	.byte	0x04, 0x28
        /*00fe*/ 	.short	(.L_1768 - .L_1767)


	//   ....[0]....
.L_1767:
        /*0100*/ 	.word	0x0000c460


	//   ....[1]....
        /*0104*/ 	.word	0x0000c490


	//   ....[2]....
        /*0108*/ 	.word	0x0000c4b0


	//   ....[3]....
        /*010c*/ 	.word	0x0000c4d0


	//   ....[4]....
        /*0110*/ 	.word	0x0000c4f0


	//   ....[5]....
        /*0114*/ 	.word	0x0000c920


	//   ....[6]....
        /*0118*/ 	.word	0x0000c940


	//   ....[7]....
        /*011c*/ 	.word	0x0000c960


	//   ....[8]....
        /*0120*/ 	.word	0x0000c980


	//   ....[9]....
        /*0124*/ 	.word	0x0000c9a0


	//   ....[10]....
        /*0128*/ 	.word	0x0000cab0


	//   ....[11]....
        /*012c*/ 	.word	0x0000cae0


	//   ....[12]....
        /*0130*/ 	.word	0x0000cb00


	//   ....[13]....
        /*0134*/ 	.word	0x0000cb10


	//   ....[14]....
        /*0138*/ 	.word	0x0000cbc0


	//   ....[15]....
        /*013c*/ 	.word	0x0000cc00


	//   ....[16]....
        /*0140*/ 	.word	0x0000cc10


	//   ....[17]....
        /*0144*/ 	.word	0x0000ccc0


	//   ....[18]....
        /*0148*/ 	.word	0x0000cd10


	//   ....[19]....
        /*014c*/ 	.word	0x0000cdf0


	//   ....[20]....
        /*0150*/ 	.word	0x0000ce00


	//   ....[21]....
        /*0154*/ 	.word	0x0000d9b0


	//   ....[22]....
        /*0158*/ 	.word	0x0000da20


	//   ....[23]....
        /*015c*/ 	.word	0x0000da90


	//   ....[24]....
        /*0160*/ 	.word	0x0000db00


	//   ....[25]....
        /*0164*/ 	.word	0x0000db70


	//   ....[26]....
        /*0168*/ 	.word	0x0000dfe0


	//   ....[27]....
        /*016c*/ 	.word	0x0000e040


	//   ....[28]....
        /*0170*/ 	.word	0x0000e0a0


	//   ....[29]....
        /*0174*/ 	.word	0x0000e100


	//   ....[30]....
        /*0178*/ 	.word	0x0000e160


	//----- nvinfo : EIATTR_EXIT_INSTR_OFFSETS
	.align		4
.L_1768:
        /*017c*/ 	.byte	0x04, 0x1c
        /*017e*/ 	.short	(.L_1770 - .L_1769)


	//   ....[0]....
.L_1769:
        /*0180*/ 	.word	0x000005a0


	//   ....[1]....
        /*0184*/ 	.word	0x0000d950


	//----- nvinfo : EIATTR_MAX_THREADS
	.align		4
.L_1770:
        /*0188*/ 	.byte	0x04, 0x05
        /*018a*/ 	.short	(.L_1772 - .L_1771)
.L_1771:
        /*018c*/ 	.word	0x00000100
        /*0190*/ 	.word	0x00000001
        /*0194*/ 	.word	0x00000001


	//----- nvinfo : EIATTR_CRS_STACK_SIZE
	.align		4
.L_1772:
        /*0198*/ 	.byte	0x04, 0x1e
        /*019a*/ 	.short	(.L_1774 - .L_1773)
.L_1773:
        /*019c*/ 	.word	0x00000000
.L_1774:


//--------------------- .nv.info._ZN10layer_norm13ln_fwd_kernelINS_13Kernel_traitsI6__halfS2_S2_S2_fjLj8192ELj1ELj1ELj8ELj16ENS_18Kernel_traits_baseILj8192ES2_S2_S2_S2_fjLj256EEEEELb1ELb1ELb1ELb0EEEvNS_9FwdParamsE --------------------------
	.section	.nv.info._ZN10layer_norm13ln_fwd_kernelINS_13Kernel_traitsI6__halfS2_S2_S2_fjLj8192ELj1ELj1ELj8ELj16ENS_18Kernel_traits_baseILj8192ES2_S2_S2_S2_fjLj256EEEEELb1ELb1ELb1ELb0EEEvNS_9FwdParamsE,"",@"SHT_CUDA_INFO"
	.sectionflags	@""
	.align	4


	//----- nvinfo : EIATTR_CUDA_API_VERSION
	.align		4
        /*0000*/ 	.byte	0x04, 0x37
        /*0002*/ 	.short	(.L_1776 - .L_1775)
.L_1775:
        /*0004*/ 	.word	0x00000082


	//----- nvinfo : EIATTR_SW2861232_WAR
	.align		4
.L_1776:
        /*0008*/ 	.byte	0x01, 0x35
	.zero		2


	//----- nvinfo : EIATTR_PARAM_CBANK
	.align		4
        /*000c*/ 	.byte	0x04, 0x0a
        /*000e*/ 	.short	(.L_1778 - .L_1777)
	.align		4
.L_1777:
        /*0010*/ 	.word	index@(.nv.constant0._ZN10layer_norm13ln_fwd_kernelINS_13Kernel_traitsI6__halfS2_S2_S2_fjLj8192ELj1ELj1ELj8ELj16ENS_18Kernel_traits_baseILj8192ES2_S2_S2_S2_fjLj256EEEEELb1ELb1ELb1ELb0EEEvNS_9FwdParamsE)
        /*0014*/ 	.short	0x0160
        /*0016*/ 	.short	0x00e8


	//----- nvinfo : EIATTR_CBANK_PARAM_SIZE
	.align		4
.L_1778:
        /*0018*/ 	.byte	0x03, 0x19
        /*001a*/ 	.short	0x00e8


	//----- nvinfo : EIATTR_KPARAM_INFO
	.align		4
        /*001c*/ 	.byte	0x04, 0x17
        /*001e*/ 	.short	(.L_1780 - .L_1779)
.L_1779:
        /*0020*/ 	.word	0x00000000
        /*0024*/ 	.short	0x0000
        /*0026*/ 	.short	0x0000
        /*0028*/ 	.byte	0x00, 0xf0, 0xa1, 0x03


	//----- nvinfo : EIATTR_MAXREG_COUNT
	.align		4
.L_1780:
        /*002c*/ 	.byte	0x03, 0x1b
        /*002e*/ 	.short	0x00ff


	//----- nvinfo : EIATTR_NUM_BARRIERS
	.align		4
        /*0030*/ 	.byte	0x02, 0x4c
        /*0032*/ 	.byte	0x01
	.zero		1


	//----- nvinfo : EIATTR_MERCURY_ISA_VERSION
	.align		4
        /*0034*/ 	.byte	0x03, 0x5f
        /*0036*/ 	.short	0x0000


	//----- nvinfo : EIATTR_COOP_GROUP_MASK_REGIDS
	.align		4
        /*0038*/ 	.byte	0x04, 0x29
        /*003a*/ 	.short	(.L_1782 - .L_1781)


	//   ....[0]....
.L_1781:
        /*003c*/ 	.word	0xffffffff


	//   ....[1]....
        /*0040*/ 	.word	0xffffffff


	//   ....[2]....
        /*0044*/ 	.word	0xffffffff


	//   ....[3]....
        /*0048*/ 	.word	0xffffffff


	//   ....[4]....
        /*004c*/ 	.word	0xffffffff


	//   ....[5]....
        /*0050*/ 	.word	0xffffffff


	//   ....[6]....
        /*0054*/ 	.word	0xffffffff


	//   ....[7]....
        /*0058*/ 	.word	0xffffffff


	//   ....[8]....
        /*005c*/ 	.word	0xffffffff


	//   ....[9]....
        /*0060*/ 	.word	0xffffffff


	//   ....[10]....
        /*0064*/ 	.word	0xffffffff


	//   ....[11]....
        /*0068*/ 	.word	0xffffffff


	//   ....[12]....
        /*006c*/ 	.word	0xffffffff


	//   ....[13]....
        /*0070*/ 	.word	0xffffffff


	//   ....[14]....
        /*0074*/ 	.word	0xffffffff


	//   ....[15]....
        /*0078*/ 	.word	0xffffffff


	//   ....[16]....
        /*007c*/ 	.word	0xffffffff


	//   ....[17]....
        /*0080*/ 	.word	0xffffffff


	//   ....[18]....
        /*0084*/ 	.word	0xffffffff


	//   ....[19]....
        /*0088*/ 	.word	0xffffffff


	//   ....[20]....
        /*008c*/ 	.word	0xffffffff


	//   ....[21]....
        /*0090*/ 	.word	0xffffffff


	//   ....[22]....
        /*0094*/ 	.word	0xffffffff


	//   ....[23]....
        /*0098*/ 	.word	0xffffffff


	//   ....[24]....
        /*009c*/ 	.word	0xffffffff


	//   ....[25]....
        /*00a0*/ 	.word	0xffffffff


	//   ....[26]....
        /*00a4*/ 	.word	0xffffffff


	//   ....[27]....
        /*00a8*/ 	.word	0xffffffff


	//   ....[28]....
        /*00ac*/ 	.word	0xffffffff


	//   ....[29]....
        /*00b0*/ 	.word	0xffffffff


	//   ....[30]....
        /*00b4*/ 	.word	0xffffffff


	//----- nvinfo : EIATTR_COOP_GROUP_INSTR_OFFSETS
	.align		4
.L_1782:
        /*00b8*/ 	.byte	0x04, 0x28
        /*00ba*/ 	.short	(.L_1784 - .L_1783)


	//   ....[0]....
.L_1783:
        /*00bc*/ 	.word	0x0000e220


	//   ....[1]....
        /*00c0*/ 	.word	0x0000e250


	//   ....[2]....
        /*00c4*/ 	.word	0x0000e270


	//   ....[3]....
        /*00c8*/ 	.word	0x0000e290


	//   ....[4]....
        /*00cc*/ 	.word	0x0000e2b0


	//   ....[5]....
        /*00d0*/ 	.word	0x0000e6f0


	//   ....[6]....
        /*00d4*/ 	.word	0x0000e710


	//   ....[7]....
        /*00d8*/ 	.word	0x0000e730


	//   ....[8]....
        /*00dc*/ 	.word	0x0000e750


	//   ....[9]....
        /*00e0*/ 	.word	0x0000e770


	//   ....[10]....
        /*00e4*/ 	.word	0x0000e890


	//   ....[11]....
        /*00e8*/ 	.word	0x0000e8e0


	//   ....[12]....
        /*00ec*/ 	.word	0x0000e920


	//   ....[13]....
        /*00f0*/ 	.word	0x0000e940


	//   ....[14]....
        /*00f4*/ 	.word	0x0000e950


	//   ....[15]....
        /*00f8*/ 	.word	0x0000e9e0


	//   ....[16]....
        /*00fc*/ 	.word	0x0000ea20


	//   ....[17]....
        /*0100*/ 	.word	0x0000eaa0


	//   ....[18]....
        /*0104*/ 	.word	0x0000eb00


	//   ....[19]....
        /*0108*/ 	.word	0x0000eba0


	//   ....[20]....
        /*010c*/ 	.word	0x0000ebd0


	//   ....[21]....
        /*0110*/ 	.word	0x0000f6a0


	//   ....[22]....
        /*0114*/ 	.word	0x0000f700


	//   ....[23]....
        /*0118*/ 	.word	0x0000f760


	//   ....[24]....
        /*011c*/ 	.word	0x0000f7c0


	//   ....[25]....
        /*0120*/ 	.word	0x0000f820


	//   ....[26]....
        /*0124*/ 	.word	0x0000fca0


	//   ....[27]....
        /*0128*/ 	.word	0x0000fd00


	//   ....[28]....
        /*012c*/ 	.word	0x0000fd60


	//   ....[29]....
        /*0130*/ 	.word	0x0000fdc0


	//   ....[30]....
        /*0134*/ 	.word	0x0000fe30


	//----- nvinfo : EIATTR_EXIT_INSTR_OFFSETS
	.align		4
.L_1784:
        /*0138*/ 	.byte	0x04, 0x1c
        /*013a*/ 	.short	(.L_1786 - .L_1785)


	//   ....[0]....
.L_1785:
        /*013c*/ 	.word	0x000007f0


	//   ....[1]....
        /*0140*/ 	.word	0x0000f640


	//----- nvinfo : EIATTR_MAX_THREADS
	.align		4
.L_1786:
        /*0144*/ 	.byte	0x04, 0x05
        /*0146*/ 	.short	(.L_1788 - .L_1787)
.L_1787:
        /*0148*/ 	.word	0x00000100
        /*014c*/ 	.word	0x00000001
        /*0150*/ 	.word	0x00000001


	//----- nvinfo : EIATTR_CRS_STACK_SIZE
	.align		4
.L_1788:
        /*0154*/ 	.byte	0x04, 0x1e
        /*0156*/ 	.short	(.L_1790 - .L_1789)
.L_1789:
        /*0158*/ 	.word	0x00000000
.L_1790:


//--------------------- .nv.info._ZN10layer_norm13ln_fwd_kernelINS_13Kernel_traitsI6__halfS2_S2_S2_fjLj8192ELj1ELj1ELj8ELj16ENS_18Kernel_traits_baseILj8192ES2_S2_S2_S2_fjLj256EEEEELb1ELb1ELb1ELb1EEEvNS_9FwdParamsE --------------------------
	.section	.nv.info._ZN10layer_norm13ln_fwd_kernelINS_13Kernel_traitsI6__halfS2_S2_S2_fjLj8192ELj1ELj1ELj8ELj16ENS_18Kernel_traits_baseILj8192ES2_S2_S2_S2_fjLj256EEEEELb1ELb1ELb1ELb1EEEvNS_9FwdParamsE,"",@"SHT_CUDA_INFO"
	.sectionflags	@""
	.align	4


	//----- nvinfo : EIATTR_CUDA_API_VERSION
	.align		4
        /*0000*/ 	.byte	0x04, 0x37
        /*0002*/ 	.short	(.L_1792 - .L_1791)
.L_1791:
        /*0004*/ 	.word	0x00000082


	//----- nvinfo : EIATTR_SW2861232_WAR
	.align		4
.L_1792:
        /*0008*/ 	.byte	0x01, 0x35
	.zero		2


	//----- nvinfo : EIATTR_PARAM_CBANK
	.align		4
        /*000c*/ 	.byte	0x04, 0x0a
        /*000e*/ 	.short	(.L_1794 - .L_1793)
	.align		4
.L_1793:
        /*0010*/ 	.word	index@(.nv.constant0._ZN10layer_norm13ln_fwd_kernelINS_13Kernel_traitsI6__halfS2_S2_S2_fjLj8192ELj1ELj1ELj8ELj16ENS_18Kernel_traits_baseILj8192ES2_S2_S2_S2_fjLj256EEEEELb1ELb1ELb1ELb1EEEvNS_9FwdParamsE)
        /*0014*/ 	.short	0x0160
        /*0016*/ 	.short	0x00e8


	//----- nvinfo : EIATTR_CBANK_PARAM_SIZE
	.align		4
.L_1794:
        /*0018*/ 	.byte	0x03, 0x19
        /*001a*/ 	.short	0x00e8


	//----- nvinfo : EIATTR_KPARAM_INFO
	.align		4
        /*001c*/ 	.byte	0x04, 0x17
        /*001e*/ 	.short	(.L_1796 - .L_1795)
.L_1795:
        /*0020*/ 	.word	0x00000000
        /*0024*/ 	.short	0x0000
        /*0026*/ 	.short	0x0000
        /*0028*/ 	.byte	0x00, 0xf0, 0xa1, 0x03


	//----- nvinfo : EIATTR_MAXREG_COUNT
	.align		4
.L_1796:
        /*002c*/ 	.byte	0x03, 0x1b
        /*002e*/ 	.short	0x00ff


	//----- nvinfo : EIATTR_NUM_BARRIERS
	.align		4
        /*0030*/ 	.byte	0x02, 0x4c
        /*0032*/ 	.byte	0x01
	.zero		1


	//----- nvinfo : EIATTR_MERCURY_ISA_VERSION
	.align		4
        /*0034*/ 	.byte	0x03, 0x5f
        /*0036*/ 	.short	0x0000


	//----- nvinfo : EIATTR_COOP_GROUP_MASK_REGIDS
	.align		4
        /*0038*/ 	.byte	0x04, 0x29
        /*003a*/ 	.short	(.L_1798 - .L_1797)


	//   ....[0]....
.L_1797:
        /*003c*/ 	.word	0xffffffff


	//   ....[1]....
        /*0040*/ 	.word	0xffffffff


	//   ....[2]....
        /*0044*/ 	.word	0xffffffff


	//   ....[3]....
        /*0048*/ 	.word	0xffffffff


	//   ....[4]....
        /*004c*/ 	.word	0xffffffff


	//   ....[5]....
        /*0050*/ 	.word	0xffffffff


	//   ....[6]....
        /*0054*/ 	.word	0xffffffff


	//   ....[7]....
        /*0058*/ 	.word	0xffffffff


	//   ....[8]....
        /*005c*/ 	.word	0xffffffff


	//   ....[9]....
        /*0060*/ 	.word	0xffffffff


	//   ....[10]....
        /*0064*/ 	.word	0xffffffff


	//   ....[11]....
        /*0068*/ 	.word	0xffffffff


	//   ....[12]....
        /*006c*/ 	.word	0xffffffff


	//   ....[13]....
        /*0070*/ 	.word	0xffffffff


	//   ....[14]....
        /*0074*/ 	.word	0xffffffff


	//   ....[15]....
        /*0078*/ 	.word	0xffffffff


	//   ....[16]....
        /*007c*/ 	.word	0xffffffff


	//   ....[17]....
        /*0080*/ 	.word	0xffffffff


	//   ....[18]....
        /*0084*/ 	.word	0xffffffff


	//   ....[19]....
        /*0088*/ 	.word	0xffffffff


	//   ....[20]....
        /*008c*/ 	.word	0xffffffff


	//   ....[21]....
        /*0090*/ 	.word	0xffffffff


	//   ....[22]....
        /*0094*/ 	.word	0xffffffff


	//   ....[23]....
        /*0098*/ 	.word	0xffffffff


	//   ....[24]....
        /*009c*/ 	.word	0xffffffff


	//   ....[25]....
        /*00a0*/ 	.word	0xffffffff


	//   ....[26]....
        /*00a4*/ 	.word	0xffffffff


	//   ....[27]....
        /*00a8*/ 	.word	0xffffffff


	//   ....[28]....
        /*00ac*/ 	.word	0xffffffff


	//   ....[29]....
        /*00b0*/ 	.word	0xffffffff


	//   ....[30]....
        /*00b4*/ 	.word	0xffffffff


	//----- nvinfo : EIATTR_COOP_GROUP_INSTR_OFFSETS
	.align		4
.L_1798:
        /*00b8*/ 	.byte	0x04, 0x28
        /*00ba*/ 	.short	(.L_1800 - .L_1799)


	//   ....[0]....
.L_1799:
        /*00bc*/ 	.word	0x0000d770


	//   ....[1]....
        /*00c0*/ 	.word	0x0000d7a0


	//   ....[2]....
        /*00c4*/ 	.word	0x0000d7c0


	//   ....[3]....
        /*00c8*/ 	.word	0x0000d7e0


	//   ....[4]....
        /*00cc*/ 	.word	0x0000d800


	//   ....[5]....
        /*00d0*/ 	.word	0x0000dc30


	//   ....[6]....
        /*00d4*/ 	.word	0x0000dc50


	//   ....[7]....
        /*00d8*/ 	.word	0x0000dc70


	//   ....[8]....
        /*00dc*/ 	.word	0x0000dc90


	//   ....[9]....
        /*00e0*/ 	.word	0x0000dcb0


	//   ....[10]....
        /*00e4*/ 	.word	0x0000ddd0


	//   ....[11]....
        /*00e8*/ 	.word	0x0000de10


	//   ....[12]....
        /*00ec*/ 	.word	0x0000de50


	//   ....[13]....
        /*00f0*/ 	.word	0x0000de70


	//   ....[14]....
        /*00f4*/ 	.word	0x0000def0


	//   ....[15]....
        /*00f8*/ 	.word	0x0000df40


	//   ....[16]....
        /*00fc*/ 	.word	0x0000df50


	//   ....[17]....
        /*0100*/ 	.word	0x0000e010


	//   ....[18]....
        /*0104*/ 	.word	0x0000e040


	//   ....[19]....
        /*0108*/ 	.word	0x0000e110


	//   ....[20]....
        /*010c*/ 	.word	0x0000e130


	//   ....[21]....
        /*0110*/ 	.word	0x0000ecf0


	//   ....[22]....
        /*0114*/ 	.word	0x0000ed60


	//   ....[23]....
        /*0118*/ 	.word	0x0000edc0


	//   ....[24]....
        /*011c*/ 	.word	0x0000ee20


	//   ....[25]....
        /*0120*/ 	.word	0x0000ee80


	//   ....[26]....
        /*0124*/ 	.word	0x0000f2f0


	//   ....[27]....
        /*0128*/ 	.word	0x0000f350


	//   ....[28]....
        /*012c*/ 	.word	0x0000f3b0


	//   ....[29]....
        /*0130*/ 	.word	0x0000f410


	//   ....[30]....
        /*0134*/ 	.word	0x0000f470


	//----- nvinfo : EIATTR_EXIT_INSTR_OFFSETS
	.align		4
.L_1800:
        /*0138*/ 	.byte	0x04, 0x1c
        /*013a*/ 	.short	(.L_1802 - .L_1801)


	//   ....[0]....
.L_1801:
        /*013c*/ 	.word	0x000001f0


	//   ....[1]....
        /*0140*/ 	.word	0x0000eca0


	//----- nvinfo : EIATTR_MAX_THREADS
	.align		4
.L_1802:
        /*0144*/ 	.byte	0x04, 0x05
        /*0146*/ 	.short	(.L_1804 - .L_1803)
.L_1803:
        /*0148*/ 	.word	0x00000100
        /*014c*/ 	.word	0x00000001
        /*0150*/ 	.word	0x00000001


	//----- nvinfo : EIATTR_CRS_STACK_SIZE
	.align		4
.L_1804:
        /*0154*/ 	.byte	0x04, 0x1e
        /*0156*/ 	.short	(.L_1806 - .L_1805)
.L_1805:
        /*0158*/ 	.word	0x00000000
.L_1806:


//--------------------- .nv.info._ZN10layer_norm13ln_fwd_kernelINS_13Kernel_traitsIf13__nv_bfloat16S2_S2_fjLj8192ELj1ELj1ELj8ELj16ENS_18Kernel_traits_baseILj8192EfS2_S2_S2_fjLj256EEEEELb0ELb0ELb0ELb0EEEvNS_9FwdParamsE --------------------------
	.section	.nv.info._ZN10layer_norm13ln_fwd_kernelINS_13Kernel_traitsIf13__nv_bfloat16S2_S2_fjLj8192ELj1ELj1ELj8ELj16ENS_18Kernel_traits_baseILj8192EfS2_S2_S2_fjLj256EEEEELb0ELb0ELb0ELb0EEEvNS_9FwdParamsE,"",@"SHT_CUDA_INFO"
	.sectionflags	@""
	.align	4


	//----- nvinfo : EIATTR_CUDA_API_VERSION
	.align		4
        /*0000*/ 	.byte	0x04, 0x37
        /*0002*/ 	.short	(.L_1808 - .L_1807)
.L_1807:
        /*0004*/ 	.word	0x00000082


	//----- nvinfo : EIATTR_SW2861232_WAR
	.align		4
.L_1808:
        /*0008*/ 	.byte	0x01, 0x35
	.zero		2


	//----- nvinfo : EIATTR_PARAM_CBANK
	.align		4
        /*000c*/ 	.byte	0x04, 0x0a
        /*000e*/ 	.short	(.L_1810 - .L_1809)
	.align		4
.L_1809:
        /*0010*/ 	.word	index@(.nv.constant0._ZN10layer_norm13ln_fwd_kernelINS_13Kernel_traitsIf13__nv_bfloat16S2_S2_fjLj8192ELj1ELj1ELj8ELj16ENS_18Kernel_traits_baseILj8192EfS2_S2_S2_fjLj256EEEEELb0ELb0ELb0ELb0EEEvNS_9FwdParamsE)
        /*0014*/ 	.short	0x0160
        /*0016*/ 	.short	0x00e8


	//----- nvinfo : EIATTR_CBANK_PARAM_SIZE
	.align		4
.L_1810:
        /*0018*/ 	.byte	0x03, 0x19
        /*001a*/ 	.short	0x00e8


	//----- nvinfo : EIATTR_KPARAM_INFO
	.align		4
        /*001c*/ 	.byte	0x04, 0x17
        /*001e*/ 	.short	(.L_1812 - .L_1811)
.L_1811:
        /*0020*/ 	.word	0x00000000
        /*0024*/ 	.short	0x0000
        /*0026*/ 	.short	0x0000
        /*0028*/ 	.byte	0x00, 0xf0, 0xa1, 0x03


	//----- nvinfo : EIATTR_MAXREG_COUNT
	.align		4
.L_1812:
        /*002c*/ 	.byte	0x03, 0x1b
        /*002e*/ 	.short	0x00ff


	//----- nvinfo : EIATTR_NUM_BARRIERS
	.align		4
        /*0030*/ 	.byte	0x02, 0x4c
        /*0032*/ 	.byte	0x01
	.zero		1


	//----- nvinfo : EIATTR_MERCURY_ISA_VERSION
	.align		4
        /*0034*/ 	.byte	0x03, 0x5f
        /*0036*/ 	.short	0x0000


	//----- nvinfo : EIATTR_COOP_GROUP_MASK_REGIDS
	.align		4
        /*0038*/ 	.byte	0x04, 0x29
        /*003a*/ 	.short	(.L_1814 - .L_1813)


	//   ....[0]....
.L_1813:
        /*003c*/ 	.word	0xffffffff


	//   ....[1]....
        /*0040*/ 	.word	0xffffffff


	//   ....[2]....
        /*0044*/ 	.word	0xffffffff


	//   ....[3]....
        /*0048*/ 	.word	0xffffffff


	//   ....[4]....
        /*004c*/ 	.word	0xffffffff


	//   ....[5]....
        /*0050*/ 	.word	0xffffffff


	//   ....[6]....
        /*0054*/ 	.word	0xffffffff


	//   ....[7]....
        /*0058*/ 	.word	0xffffffff


	//   ....[8]....
        /*005c*/ 	.word	0xffffffff


	//   ....[9]....
        /*0060*/ 	.word	0xffffffff


	//   ....[10]....
        /*0064*/ 	.word	0xffffffff


	//   ....[11]....
        /*0068*/ 	.word	0xffffffff


	//   ....[12]....
        /*006c*/ 	.word	0xffffffff


	//   ....[13]....
        /*0070*/ 	.word	0xffffffff


	//   ....[14]....
        /*0074*/ 	.word	0xffffffff


	//   ....[15]....
        /*0078*/ 	.word	0xffffffff


	//   ....[16]....
        /*007c*/ 	.word	0xffffffff


	//   ....[17]....
        /*0080*/ 	.word	0xffffffff


	//   ....[18]....
        /*0084*/ 	.word	0xffffffff


	//   ....[19]....
        /*0088*/ 	.word	0xffffffff


	//   ....[20]....
        /*008c*/ 	.word	0xffffffff


	//   ....[21]....
        /*0090*/ 	.word	0xffffffff


	//   ....[22]....
        /*0094*/ 	.word	0xffffffff


	//   ....[23]....
        /*0098*/ 	.word	0xffffffff


	//   ....[24]....
        /*009c*/ 	.word	0xffffffff


	//   ....[25]....
        /*00a0*/ 	.word	0xffffffff


	//   ....[26]....
        /*00a4*/ 	.word	0xffffffff


	//   ....[27]....
        /*00a8*/ 	.word	0xffffffff


	//   ....[28]....
        /*00ac*/ 	.word	0xffffffff


	//   ....[29]....
        /*00b0*/ 	.word	0xffffffff


	//   ....[30]....
        /*00b4*/ 	.word	0xffffffff


	//----- nvinfo : EIATTR_COOP_GROUP_INSTR_OFFSETS
	.align		4
.L_1814:
        /*00b8*/ 	.byte	0x04, 0x28
        /*00ba*/ 	.short	(.L_1816 - .L_1815)


	//   ....[0]....
.L_1815:
        /*00bc*/ 	.word	0x000020c0


	//   ....[1]....
        /*00c0*/ 	.word	0x000020f0


	//   ....[2]....
        /*00c4*/ 	.word	0x00002110


	//   ....[3]....
        /*00c8*/ 	.word	0x00002130


	//   ....[4]....
        /*00cc*/ 	.word	0x00002150


	//   ....[5]....
        /*00d0*/ 	.word	0x00002590


	//   ....[6]....
        /*00d4*/ 	.word	0x000025b0


	//   ....[7]....
        /*00d8*/ 	.word	0x000025d0


	//   ....[8]....
        /*00dc*/ 	.word	0x000025f0


	//   ....[9]....
        /*00e0*/ 	.word	0x00002610


	//   ....[10]....
        /*00e4*/ 	.word	0x00002730


	//   ....[11]....
        /*00e8*/ 	.word	0x00002790


	//   ....[12]....
        /*00ec*/ 	.word	0x000027a0


	//   ....[13]....
        /*00f0*/ 	.word	0x00002820


	//   ....[14]....
        /*00f4*/ 	.word	0x00002860


	//   ....[15]....
        /*00f8*/ 	.word	0x000028a0


	//   ....[16]....
        /*00fc*/ 	.word	0x000028f0


	//   ....[17]....
        /*0100*/ 	.word	0x00002960


	//   ....[18]....
        /*0104*/ 	.word	0x00002980


	//   ....[19]....
        /*0108*/ 	.word	0x00002a70


	//   ....[20]....
        /*010c*/ 	.word	0x00002a80


	//   ....[21]....
        /*0110*/ 	.word	0x000034b0


	//   ....[22]....
        /*0114*/ 	.word	0x00003510


	//   ....[23]....
        /*0118*/ 	.word	0x00003570


	//   ....[24]....
        /*011c*/ 	.word	0x000035d0


	//   ....[25]....
        /*0120*/ 	.word	0x00003630


	//   ....[26]....
        /*0124*/ 	.word	0x00003ac0


	//   ....[27]....
        /*0128*/ 	.word	0x00003b20


	//   ....[28]....
        /*012c*/ 	.word	0x00003b80


	//   ....[29]....
        /*0130*/ 	.word	0x00003be0


	//   ....[30]....
        /*0134*/ 	.word	0x00003c40


	//----- nvinfo : EIATTR_EXIT_INSTR_OFFSETS
	.align		4
.L_1816:
        /*0138*/ 	.byte	0x04, 0x1c
        /*013a*/ 	.short	(.L_1818 - .L_1817)


	//   ....[0]....
.L_1817:
        /*013c*/ 	.word	0x00000580


	//   ....[1]....
        /*0140*/ 	.word	0x00003450


	//----- nvinfo : EIATTR_MAX_THREADS
	.align		4
.L_1818:
        /*0144*/ 	.byte	0x04, 0x05
        /*0146*/ 	.short	(.L_1820 - .L_1819)
.L_1819:
        /*0148*/ 	.word	0x00000100
        /*014c*/ 	.word	0x00000001
        /*0150*/ 	.word	0x00000001


	//----- nvinfo : EIATTR_CRS_STACK_SIZE
	.align		4
.L_1820:
        /*0154*/ 	.byte	0x04, 0x1e
        /*0156*/ 	.short	(.L_1822 - .L_1821)
.L_1821:
        /*0158*/ 	.word	0x00000000
.L_1822:


//--------------------- .nv.info._ZN10layer_norm13ln_fwd_kernelINS_13Kernel_traitsIf13__nv_bfloat16S2_S2_fjLj8192ELj1ELj1ELj8ELj16ENS_18Kernel_traits_baseILj8192EfS2_S2_S2_fjLj256EEEEELb0ELb0ELb0ELb1EEEvNS_9FwdParamsE --------------------------
	.section	.nv.info._ZN10layer_norm13ln_fwd_kernelINS_13Kernel_traitsIf13__nv_bfloat16S2_S2_fjLj8192ELj1ELj1ELj8ELj16ENS_18Kernel_traits_baseILj8192EfS2_S2_S2_fjLj256EEEEELb0ELb0ELb0ELb1EEEvNS_9FwdParamsE,"",@"SHT_CUDA_INFO"
	.sectionflags	@""
	.align	4


	//----- nvinfo : EIATTR_CUDA_API_VERSION
	.align		4
        /*0000*/ 	.byte	0x04, 0x37
        /*0002*/ 	.short	(.L_1824 - .L_1823)
.L_1823:
        /*0004*/ 	.word	0x00000082


	//----- nvinfo : EIATTR_SW2861232_WAR
	.align		4
.L_1824:
        /*0008*/ 	.byte	0x01, 0x35
	.zero		2


	//----- nvinfo : EIATTR_PARAM_CBANK
	.align		4
        /*000c*/ 	.byte	0x04, 0x0a
        /*000e*/ 	.short	(.L_1826 - .L_1825)
	.align		4
.L_1825:
        /*0010*/ 	.word	index@(.nv.constant0._ZN10layer_norm13ln_fwd_kernelINS_13Kernel_traitsIf13__nv_bfloat16S2_S2_fjLj8192ELj1ELj1ELj8ELj16ENS_18Kernel_traits_baseILj8192EfS2_S2_S2_fjLj256EEEEELb0ELb0ELb0ELb1EEEvNS_9FwdParamsE)
        /*0014*/ 	.short	0x0160
        /*0016*/ 	.short	0x00e8


	//----- nvinfo : EIATTR_CBANK_PARAM_SIZE
	.align		4
.L_1826:
        /*0018*/ 	.byte	0x03, 0x19
        /*001a*/ 	.short	0x00e8


	//----- nvinfo : EIATTR_KPARAM_INFO
	.align		4
        /*001c*/ 	.byte	0x04, 0x17
        /*001e*/ 	.short	(.L_1828 - .L_1827)
.L_1827:
        /*0020*/ 	.word	0x00000000
        /*0024*/ 	.short	0x0000
        /*0026*/ 	.short	0x0000
        /*0028*/ 	.byte	0x00, 0xf0, 0xa1, 0x03


	//----- nvinfo : EIATTR_MAXREG_COUNT
	.align		4
.L_1828:
        /*002c*/ 	.byte	0x03, 0x1b
        /*002e*/ 	.short	0x00ff


	//----- nvinfo : EIATTR_NUM_BARRIERS
	.align		4
        /*0030*/ 	.byte	0x02, 0x4c
        /*0032*/ 	.byte	0x01
	.zero		1


	//----- nvinfo : EIATTR_MERCURY_ISA_VERSION
	.align		4
        /*0034*/ 	.byte	0x03, 0x5f
        /*0036*/ 	.short	0x0000


	//----- nvinfo : EIATTR_COOP_GROUP_MASK_REGIDS
	.align		4
        /*0038*/ 	.byte	0x04, 0x29
        /*003a*/ 	.short	(.L_1830 - .L_1829)


	//   ....[0]....
.L_1829:
        /*003c*/ 	.word	0xffffffff


	//   ....[1]....
        /*0040*/ 	.word	0xffffffff


	//   ....[2]....
        /*0044*/ 	.word	0xffffffff


	//   ....[3]....
        /*0048*/ 	.word	0xffffffff


	//   ....[4]....
        /*004c*/ 	.word	0xffffffff


	//   ....[5]....
        /*0050*/ 	.word	0xffffffff


	//   ....[6]....
        /*0054*/ 	.word	0xffffffff


	//   ....[7]....
        /*0058*/ 	.word	0xffffffff


	//   ....[8]....
        /*005c*/ 	.word	0xffffffff


	//   ....[9]....
        /*0060*/ 	.word	0xffffffff


	//   ....[10]....
        /*0064*/ 	.word	0xffffffff


	//   ....[11]....
        /*0068*/ 	.word	0xffffffff


	//   ....[12]....
        /*006c*/ 	.word	0xffffffff


	//   ....[13]....
        /*0070*/ 	.word	0xffffffff


	//   ....[14]....
        /*0074*/ 	.word	0xffffffff


	//   ....[15]....
        /*0078*/ 	.word	0xffffffff


	//   ....[16]....
        /*007c*/ 	.word	0xffffffff


	//   ....[17]....
        /*0080*/ 	.word	0xffffffff


	//   ....[18]....
        /*0084*/ 	.word	0xffffffff


	//   ....[19]....
        /*0088*/ 	.word	0xffffffff


	//   ....[20]....
        /*008c*/ 	.word	0xffffffff


	//   ....[21]....
        /*0090*/ 	.word	0xffffffff


	//   ....[22]....
        /*0094*/ 	.word	0xffffffff


	//   ....[23]....
        /*0098*/ 	.word	0xffffffff


	//   ....[24]....
        /*009c*/ 	.word	0xffffffff


	//   ....[25]....
        /*00a0*/ 	.word	0xffffffff


	//   ....[26]....
        /*00a4*/ 	.word	0xffffffff


	//   ....[27]....
        /*00a8*/ 	.word	0xffffffff


	//   ....[28]....
        /*00ac*/ 	.word	0xffffffff


	//   ....[29]....
        /*00b0*/ 	.word	0xffffffff


	//   ....[30]....
        /*00b4*/ 	.word	0xffffffff


	//----- nvinfo : EIATTR_COOP_GROUP_INSTR_OFFSETS
	.align		4
.L_1830:
        /*00b8*/ 	.byte	0x04, 0x28
        /*00ba*/ 	.short	(.L_1832 - .L_1831)


	//   ....[0]....
.L_1831:
        /*00bc*/ 	.word	0x00001b30


	//   ....[1]....
        /*00c0*/ 	.word	0x00001b60


	//   ....[2]....
        /*00c4*/ 	.word	0x00001b80


	//   ....[3]....
        /*00c8*/ 	.word	0x00001ba0


	//   ....[4]....
        /*00cc*/ 	.word	0x00001bc0


	//   ....[5]....
        /*00d0*/ 	.word	0x00001ff0


	//   ....[6]....
        /*00d4*/ 	.word	0x00002010


	//   ....[7]....
        /*00d8*/ 	.word	0x00002030


	//   ....[8]....
        /*00dc*/ 	.word	0x00002050


	//   ....[9]....
        /*00e0*/ 	.word	0x00002070


	//   ....[10]....
        /*00e4*/ 	.word	0x00002140


	//   ....[11]....
        /*00e8*/ 	.word	0x000021a0


	//   ....[12]....
        /*00ec*/ 	.word	0x000021b0


	//   ....[13]....
        /*00f0*/ 	.word	0x00002260


	//   ....[14]....
        /*00f4*/ 	.word	0x00002280


	//   ....[15]....
        /*00f8*/ 	.word	0x000022e0


	//   ....[16]....
        /*00fc*/ 	.word	0x00002320


	//   ....[17]....
        /*0100*/ 	.word	0x000023a0


	//   ....[18]....
        /*0104*/ 	.word	0x00002420


	//   ....[19]....
        /*0108*/ 	.word	0x00002450


	//   ....[20]....
        /*010c*/ 	.word	0x00002490


	//   ....[21]....
        /*0110*/ 	.word	0x00002de0


	//   ....[22]....
        /*0114*/ 	.word	0x00002e50


	//   ....[23]....
        /*0118*/ 	.word	0x00002ec0


	//   ....[24]....
        /*011c*/ 	.word	0x00002f30


	//   ....[25]....
        /*0120*/ 	.word	0x00002fa0


	//   ....[26]....
        /*0124*/ 	.word	0x00003410


	//   ....[27]....
        /*0128*/ 	.word	0x00003470


	//   ....[28]....
        /*012c*/ 	.word	0x000034d0


	//   ....[29]....
        /*0130*/ 	.word	0x00003530


	//   ....[30]....
        /*0134*/ 	.word	0x00003590


	//----- nvinfo : EIATTR_EXIT_INSTR_OFFSETS
	.align		4
.L_1832:
        /*0138*/ 	.byte	0x04, 0x1c
        /*013a*/ 	.short	(.L_1834 - .L_1833)


	//   ....[0]....
.L_1833:
        /*013c*/ 	.word	0x00000270


	//   ....[1]....
        /*0140*/ 	.word	0x00002d80


	//----- nvinfo : EIATTR_MAX_THREADS
	.align		4
.L_1834:
        /*0144*/ 	.byte	0x04, 0x05
        /*0146*/ 	.short	(.L_1836 - .L_1835)
.L_1835:
        /*0148*/ 	.word	0x00000100
        /*014c*/ 	.word	0x00000001
        /*0150*/ 	.word	0x00000001


	//----- nvinfo : EIATTR_CRS_STACK_SIZE
	.align		4
.L_1836:
        /*0154*/ 	.byte	0x04, 0x1e
        /*0156*/ 	.short	(.L_1838 - .L_1837)
.L_1837:
        /*0158*/ 	.word	0x00000000
.L_1838:


//--------------------- .nv.info._ZN10layer_norm13ln_fwd_kernelINS_13Kernel_traitsIf13__nv_bfloat16S2_S2_fjLj8192ELj1ELj1ELj8ELj16ENS_18Kernel_traits_baseILj8192EfS2_S2_S2_fjLj256EEEEELb0ELb0ELb1ELb0EEEvNS_9FwdParamsE --------------------------
	.section	.nv.info._ZN10layer_norm13ln_fwd_kernelINS_13Kernel_traitsIf13__nv_bfloat16S2_S2_fjLj8192ELj1ELj1ELj8ELj16ENS_18Kernel_traits_baseILj8192EfS2_S2_S2_fjLj256EEEEELb0ELb0ELb1ELb0EEEvNS_9FwdParamsE,"",@"SHT_CUDA_INFO"
	.sectionflags	@""
	.align	4


	//----- nvinfo : EIATTR_CUDA_API_VERSION
	.align		4
        /*0000*/ 	.byte	0x04, 0x37
        /*0002*/ 	.short	(.L_1840 - .L_1839)
.L_1839:
        /*0004*/ 	.word	0x00000082


	//----- nvinfo : EIATTR_SW2861232_WAR
	.align		4
.L_1840:
        /*0008*/ 	.byte	0x01, 0x35
	.zero		2


	//----- nvinfo : EIATTR_PARAM_CBANK
	.align		4
        /*000c*/ 	.byte	0x04, 0x0a
        /*000e*/ 	.short	(.L_1842 - .L_1841)
	.align		4
.L_1841:
        /*0010*/ 	.word	index@(.nv.constant0._ZN10layer_norm13ln_fwd_kernelINS_13Kernel_traitsIf13__nv_bfloat16S2_S2_fjLj8192ELj1ELj1ELj8ELj16ENS_18Kernel_traits_baseILj8192EfS2_S2_S2_fjLj256EEEEELb0ELb0ELb1ELb0EEEvNS_9FwdParamsE)
        /*0014*/ 	.short	0x0160
        /*0016*/ 	.short	0x00e8


	//----- nvinfo : EIATTR_CBANK_PARAM_SIZE
	.align		4
.L_1842:
        /*0018*/ 	.byte	0x03, 0x19
        /*001a*/ 	.short	0x00e8


	//----- nvinfo : EIATTR_KPARAM_INFO
	.align		4
        /*001c*/ 	.byte	0x04, 0x17
        /*001e*/ 	.short	(.L_1844 - .L_1843)
.L_1843:
        /*0020*/ 	.word	0x00000000
        /*0024*/ 	.short	0x0000
        /*0026*/ 	.short	0x0000
        /*0028*/ 	.byte	0x00, 0xf0, 0xa1, 0x03


	//----- nvinfo : EIATTR_MAXREG_COUNT
	.align		4
.L_1844:
        /*002c*/ 	.byte	0x03, 0x1b
        /*002e*/ 	.short	0x00ff


	//----- nvinfo : EIATTR_NUM_BARRIERS
	.align		4
        /*0030*/ 	.byte	0x02, 0x4c
        /*0032*/ 	.byte	0x01
	.zero		1


	//----- nvinfo : EIATTR_MERCURY_ISA_VERSION
	.align		4
        /*0034*/ 	.byte	0x03, 0x5f
        /*0036*/ 	.short	0x0000


	//----- nvinfo : EIATTR_COOP_GROUP_MASK_REGIDS
	.align		4
        /*0038*/ 	.byte	0x04, 0x29
        /*003a*/ 	.short	(.L_1846 - .L_1845)


	//   ....[0]....
.L_1845:
        /*003c*/ 	.word	0xffffffff


	//   ....[1]....
        /*0040*/ 	.word	0xffffffff


	//   ....[2]....
        /*0044*/ 	.word	0xffffffff


	//   ....[3]....
        /*0048*/ 	.word	0xffffffff


	//   ....[4]....
        /*004c*/ 	.word	0xffffffff


	//   ....[5]....
        /*0050*/ 	.word	0xffffffff


	//   ....[6]....
        /*0054*/ 	.word	0xffffffff


	//   ....[7]....
        /*0058*/ 	.word	0xffffffff


	//   ....[8]....
        /*005c*/ 	.word	0xffffffff


	//   ....[9]....
        /*0060*/ 	.word	0xffffffff


	//   ....[10]....
        /*0064*/ 	.word	0xffffffff


	//   ....[11]....
        /*0068*/ 	.word	0xffffffff


	//   ....[12]....
        /*006c*/ 	.word	0xffffffff


	//   ....[13]....
        /*0070*/ 	.word	0xffffffff


	//   ....[14]....
        /*0074*/ 	.word	0xffffffff


	//   ....[15]....
        /*0078*/ 	.word	0xffffffff


	//   ....[16]....
        /*007c*/ 	.word	0xffffffff


	//   ....[17]....
        /*0080*/ 	.word	0xffffffff


	//   ....[18]....
        /*0084*/ 	.word	0xffffffff


	//   ....[19]....
        /*0088*/ 	.word	0xffffffff


	//   ....[20]....
        /*008c*/ 	.word	0xffffffff


	//   ....[21]....
        /*0090*/ 	.word	0xffffffff


	//   ....[22]....
        /*0094*/ 	.word	0xffffffff


	//   ....[23]....
        /*0098*/ 	.word	0xffffffff


	//   ....[24]....
        /*009c*/ 	.word	0xffffffff


	//   ....[25]....
        /*00a0*/ 	.word	0xffffffff


	//   ....[26]....
        /*00a4*/ 	.word	0xffffffff


	//   ....[27]....
        /*00a8*/ 	.word	0xffffffff


	//   ....[28]....
        /*00ac*/ 	.word	0xffffffff


	//   ....[29]....
        /*00b0*/ 	.word	0xffffffff


	//   ....[30]....
        /*00b4*/ 	.word	0xffffffff


	//----- nvinfo : EIATTR_COOP_GROUP_INSTR_OFFSETS
	.align		4
.L_1846:
        /*00b8*/ 	.byte	0x04, 0x28
        /*00ba*/ 	.short	(.L_1848 - .L_1847)


	//   ....[0]....
.L_1847:
        /*00bc*/ 	.word	0x000025a0


	//   ....[1]....
        /*00c0*/ 	.word	0x000025d0


	//   ....[2]....
        /*00c4*/ 	.word	0x000025f0


	//   ....[3]....
        /*00c8*/ 	.word	0x00002610


	//   ....[4]....
        /*00cc*/ 	.word	0x00002630


	//   ....[5]....
        /*00d0*/ 	.word	0x00002a70


	//   ....[6]....
        /*00d4*/ 	.word	0x00002a90


	//   ....[7]....
        /*00d8*/ 	.word	0x00002ab0


	//   ....[8]....
        /*00dc*/ 	.word	0x00002ad0


	//   ....[9]....
        /*00e0*/ 	.word	0x00002af0


	//   ....[10]....
        /*00e4*/ 	.word	0x00002c10


	//   ....[11]....
        /*00e8*/ 	.word	0x00002c60


	//   ....[12]....
        /*00ec*/ 	.word	0x00002c80


	//   ....[13]....
        /*00f0*/ 	.word	0x00002cf0


	//   ....[14]....
        /*00f4*/ 	.word	0x00002d20


	//   ....[15]....
        /*00f8*/ 	.word	0x00002dc0


	//   ....[16]....
        /*00fc*/ 	.word	0x00002df0


	//   ....[17]....
        /*0100*/ 	.word	0x00002e30


	//   ....[18]....
        /*0104*/ 	.word	0x00002e80


	//   ....[19]....
        /*0108*/ 	.word	0x00002f60


	//   ....[20]....
        /*010c*/ 	.word	0x00002f70


	//   ....[21]....
        /*0110*/ 	.word	0x00003a00


	//   ....[22]....
        /*0114*/ 	.word	0x00003a70


	//   ....[23]....
        /*0118*/ 	.word	0x00003ad0


	//   ....[24]....
        /*011c*/ 	.word	0x00003b30


	//   ....[25]....
        /*0120*/ 	.word	0x00003b90


	//   ....[26]....
        /*0124*/ 	.word	0x00004020


	//   ....[27]....
        /*0128*/ 	.word	0x00004080


	//   ....[28]....
        /*012c*/ 	.word	0x000040e0


	//   ....[29]....
        /*0130*/ 	.word	0x00004140


	//   ....[30]....
        /*0134*/ 	.word	0x000041a0


	//----- nvinfo : EIATTR_EXIT_INSTR_OFFSETS
	.align		4
.L_1848:
        /*0138*/ 	.byte	0x04, 0x1c
        /*013a*/ 	.short	(.L_1850 - .L_1849)


	//   ....[0]....
.L_1849:
        /*013c*/ 	.word	0x00000570


	//   ....[1]....
        /*0140*/ 	.word	0x000039a0


	//----- nvinfo : EIATTR_MAX_THREADS
	.align		4
.L_1850:
        /*0144*/ 	.byte	0x04, 0x05
        /*0146*/ 	.short	(.L_1852 - .L_1851)
.L_1851:
        /*0148*/ 	.word	0x00000100
        /*014c*/ 	.word	0x00000001
        /*0150*/ 	.word	0x00000001


	//----- nvinfo : EIATTR_CRS_STACK_SIZE
	.align		4
.L_1852:
        /*0154*/ 	.byte	0x04, 0x1e
        /*0156*/ 	.short	(.L_1854 - .L_1853)
.L_1853:
        /*0158*/ 	.word	0x00000000
.L_1854:


//--------------------- .nv.info._ZN10layer_norm13ln_fwd_kernelINS_13Kernel_traitsIf13__nv_bfloat16S2_S2_fjLj8192ELj1ELj1ELj8ELj16ENS_18Kernel_traits_baseILj8192EfS2_S2_S2_fjLj256EEEEELb0ELb0ELb1ELb1EEEvNS_9FwdParamsE --------------------------
	.section	.nv.info._ZN10layer_norm13ln_fwd_kernelINS_13Kernel_traitsIf13__nv_bfloat16S2_S2_fjLj8192ELj1ELj1ELj8ELj16ENS_18Kernel_traits_baseILj8192EfS2_S2_S2_fjLj256EEEEELb0ELb0ELb1ELb1EEEvNS_9FwdParamsE,"",@"SHT_CUDA_INFO"
	.sectionflags	@""
	.align	4


	//----- nvinfo : EIATTR_CUDA_API_VERSION
	.align		4
        /*0000*/ 	.byte	0x04, 0x37
        /*0002*/ 	.short	(.L_1856 - .L_1855)
.L_1855:
        /*0004*/ 	.word	0x00000082


	//----- nvinfo : EIATTR_SW2861232_WAR
	.align		4
.L_1856:
        /*0008*/ 	.byte	0x01, 0x35
	.zero		2


	//----- nvinfo : EIATTR_PARAM_CBANK
	.align		4
        /*000c*/ 	.byte	0x04, 0x0a
        /*000e*/ 	.short	(.L_1858 - .L_1857)
	.align		4
.L_1857:
        /*0010*/ 	.word	index@(.nv.constant0._ZN10layer_norm13ln_fwd_kernelINS_13Kernel_traitsIf13__nv_bfloat16S2_S2_fjLj8192ELj1ELj1ELj8ELj16ENS_18Kernel_traits_baseILj8192EfS2_S2_S2_fjLj256EEEEELb0ELb0ELb1ELb1EEEvNS_9FwdParamsE)
        /*0014*/ 	.short	0x0160
        /*0016*/ 	.short	0x00e8


	//----- nvinfo : EIATTR_CBANK_PARAM_SIZE
	.align		4
.L_1858:
        /*0018*/ 	.byte	0x03, 0x19
        /*001a*/ 	.short	0x00e8


	//----- nvinfo : EIATTR_KPARAM_INFO
	.align		4
        /*001c*/ 	.byte	0x04, 0x17
        /*001e*/ 	.short	(.L_1860 - .L_1859)
.L_1859:
        /*0020*/ 	.word	0x00000000
        /*0024*/ 	.short	0x0000
        /*0026*/ 	.short	0x0000
        /*0028*/ 	.byte	0x00, 0xf0, 0xa1, 0x03


	//----- nvinfo : EIATTR_MAXREG_COUNT
	.align		4
.L_1860:
        /*002c*/ 	.byte	0x03, 0x1b
        /*002e*/ 	.short	0x00ff


	//----- nvinfo : EIATTR_NUM_BARRIERS
	.align		4
        /*0030*/ 	.byte	0x02, 0x4c
        /*0032*/ 	.byte	0x01
	.zero		1


	//----- nvinfo : EIATTR_MERCURY_ISA_VERSION
	.align		4
        /*0034*/ 	.byte	0x03, 0x5f
        /*0036*/ 	.short	0x0000


	//----- nvinfo : EIATTR_COOP_GROUP_MASK_REGIDS
	.align		4
        /*0038*/ 	.byte	0x04, 0x29
        /*003a*/ 	.short	(.L_1862 - .L_1861)


	//   ....[0]....
.L_1861:
        /*003c*/ 	.word	0xffffffff


	//   ....[1]....
        /*0040*/ 	.word	0xffffffff


	//   ....[2]....
        /*0044*/ 	.word	0xffffffff


	//   ....[3]....
        /*0048*/ 	.word	0xffffffff


	//   ....[4]....
        /*004c*/ 	.word	0xffffffff


	//   ....[5]....
        /*0050*/ 	.word	0xffffffff


	//   ....[6]....
        /*0054*/ 	.word	0xffffffff


	//   ....[7]....
        /*0058*/ 	.word	0xffffffff


	//   ....[8]....
        /*005c*/ 	.word	0xffffffff


	//   ....[9]....
        /*0060*/ 	.word	0xffffffff


	//   ....[10]....
        /*0064*/ 	.word	0xffffffff


	//   ....[11]....
        /*0068*/ 	.word	0xffffffff


	//   ....[12]....
        /*006c*/ 	.word	0xffffffff


	//   ....[13]....
        /*0070*/ 	.word	0xffffffff


	//   ....[14]....
        /*0074*/ 	.word	0xffffffff


	//   ....[15]....
        /*0078*/ 	.word	0xffffffff


	//   ....[16]....
        /*007c*/ 	.word	0xffffffff


	//   ....[17]....
        /*0080*/ 	.word	0xffffffff


	//   ....[18]....
        /*0084*/ 	.word	0xffffffff


	//   ....[19]....
        /*0088*/ 	.word	0xffffffff


	//   ....[20]....
        /*008c*/ 	.word	0xffffffff


	//   ....[21]....
        /*0090*/ 	.word	0xffffffff


	//   ....[22]....
        /*0094*/ 	.word	0xffffffff


	//   ....[23]....
        /*0098*/ 	.word	0xffffffff


	//   ....[24]....
        /*009c*/ 	.word	0xffffffff


	//   ....[25]....
        /*00a0*/ 	.word	0xffffffff


	//   ....[26]....
        /*00a4*/ 	.word	0xffffffff


	//   ....[27]....
        /*00a8*/ 	.word	0xffffffff


	//   ....[28]....
        /*00ac*/ 	.word	0xffffffff


	//   ....[29]....
        /*00b0*/ 	.word	0xffffffff


	//   ....[30]....
        /*00b4*/ 	.word	0xffffffff


	//----- nvinfo : EIATTR_COOP_GROUP_INSTR_OFFSETS
	.align		4
.L_1862:
        /*00b8*/ 	.byte	0x04, 0x28
        /*00ba*/ 	.short	(.L_1864 - .L_1863)


	//   ....[0]....
.L_1863:
        /*00bc*/ 	.word	0x00001fd0


	//   ....[1]....
        /*00c0*/ 	.word	0x00002000


	//   ....[2]....
        /*00c4*/ 	.word	0x00002020


	//   ....[3]....
        /*00c8*/ 	.word	0x00002040


	//   ....[4]....
        /*00cc*/ 	.word	0x00002060


	//   ....[5]....
        /*00d0*/ 	.word	0x00002490


	//   ....[6]....
        /*00d4*/ 	.word	0x000024b0


	//   ....[7]....
        /*00d8*/ 	.word	0x000024d0


	//   ....[8]....
        /*00dc*/ 	.word	0x000024f0


	//   ....[9]....
        /*00e0*/ 	.word	0x00002510


	//   ....[10]....
        /*00e4*/ 	.word	0x00002620


	//   ....[11]....
        /*00e8*/ 	.word	0x00002670


	//   ....[12]....
        /*00ec*/ 	.word	0x00002690


	//   ....[13]....
        /*00f0*/ 	.word	0x000026c0


	//   ....[14]....
        /*00f4*/ 	.word	0x00002760


	//   ....[15]....
        /*00f8*/ 	.word	0x00002790


	//   ....[16]....
        /*00fc*/ 	.word	0x000027a0


	//   ....[17]....
        /*0100*/ 	.word	0x00002850


	//   ....[18]....
        /*0104*/ 	.word	0x00002880


	//   ....[19]....
        /*0108*/ 	.word	0x00002950


	//   ....[20]....
        /*010c*/ 	.word	0x00002960


	//   ....[21]....
        /*0110*/ 	.word	0x00003330


	//   ....[22]....
        /*0114*/ 	.word	0x00003390


	//   ....[23]....
        /*0118*/ 	.word	0x000033f0


	//   ....[24]....
        /*011c*/ 	.word	0x00003450


	//   ....[25]....
        /*0120*/ 	.word	0x000034b0


	//   ....[26]....
        /*0124*/ 	.word	0x00003920


	//   ....[27]....
        /*0128*/ 	.word	0x00003980


	//   ....[28]....
        /*012c*/ 	.word	0x000039e0


	//   ....[29]....
        /*0130*/ 	.word	0x00003a40


	//   ....[30]....
        /*0134*/ 	.word	0x00003aa0


	//----- nvinfo : EIATTR_EXIT_INSTR_OFFSETS
	.align		4
.L_1864:
        /*0138*/ 	.byte	0x04, 0x1c
        /*013a*/ 	.short	(.L_1866 - .L_1865)


	//   ....[0]....
.L_1865:
        /*013c*/ 	.word	0x00000260


	//   ....[1]....
        /*0140*/ 	.word	0x000032e0


	//----- nvinfo : EIATTR_MAX_THREADS
	.align		4
.L_1866:
        /*0144*/ 	.byte	0x04, 0x05
        /*0146*/ 	.short	(.L_1868 - .L_1867)
.L_1867:
        /*0148*/ 	.word	0x00000100
        /*014c*/ 	.word	0x00000001
        /*0150*/ 	.word	0x00000001


	//----- nvinfo : EIATTR_CRS_STACK_SIZE
	.align		4
.L_1868:
        /*0154*/ 	.byte	0x04, 0x1e
        /*0156*/ 	.short	(.L_1870 - .L_1869)
.L_1869:
        /*0158*/ 	.word	0x00000000
.L_1870:


//--------------------- .nv.info._ZN10layer_norm13ln_fwd_kernelINS_13Kernel_traitsIf13__nv_bfloat16S2_S2_fjLj8192ELj1ELj1ELj8ELj16ENS_18Kernel_traits_baseILj8192EfS2_S2_S2_fjLj256EEEEELb0ELb1ELb0ELb0EEEvNS_9FwdParamsE --------------------------
	.section	.nv.info._ZN10layer_norm13ln_fwd_kernelINS_13Kernel_traitsIf13__nv_bfloat16S2_S2_fjLj8192ELj1ELj1ELj8ELj16ENS_18Kernel_traits_baseILj8192EfS2_S2_S2_fjLj256EEEEELb0ELb1ELb0ELb0EEEvNS_9FwdParamsE,"",@"SHT_CUDA_INFO"
	.sectionflags	@""
	.align	4


	//----- nvinfo : EIATTR_CUDA_API_VERSION
	.align		4
        /*0000*/ 	.byte	0x04, 0x37
        /*0002*/ 	.short	(.L_1872 - .L_1871)
.L_1871:
        /*0004*/ 	.word	0x00000082


	//----- nvinfo : EIATTR_SW2861232_WAR
	.align		4
.L_1872:
        /*0008*/ 	.byte	0x01, 0x35
	.zero		2


	//----- nvinfo : EIATTR_PARAM_CBANK
	.align		4
        /*000c*/ 	.byte	0x04, 0x0a
        /*000e*/ 	.short	(.L_1874 - .L_1873)
	.align		4
.L_1873:
        /*0010*/ 	.word	index@(.nv.constant0._ZN10layer_norm13ln_fwd_kernelINS_13Kernel_traitsIf13__nv_bfloat16S2_S2_fjLj8192ELj1ELj1ELj8ELj16ENS_18Kernel_traits_baseILj8192EfS2_S2_S2_fjLj256EEEEELb0ELb1ELb0ELb0EEEvNS_9FwdParamsE)
        /*0014*/ 	.short	0x0160
        /*0016*/ 	.short	0x00e8


	//----- nvinfo : EIATTR_CBANK_PARAM_SIZE
	.align		4
.L_1874:
        /*0018*/ 	.byte	0x03, 0x19
        /*001a*/ 	.short	0x00e8


	//----- nvinfo : EIATTR_KPARAM_INFO
	.align		4
        /*001c*/ 	.byte	0x04, 0x17
        /*001e*/ 	.short	(.L_1876 - .L_1875)
.L_1875:
        /*0020*/ 	.word	0x00000000
        /*0024*/ 	.short	0x0000
        /*0026*/ 	.short	0x0000
        /*0028*/ 	.byte	0x00, 0xf0, 0xa1, 0x03


	//----- nvinfo : EIATTR_MAXREG_COUNT
	.align		4
.L_1876:
        /*002c*/ 	.byte	0x03, 0x1b
        /*002e*/ 	.short	0x00ff


	//----- nvinfo : EIATTR_NUM_BARRIERS
	.align		4
        /*0030*/ 	.byte	0x02, 0x4c
        /*0032*/ 	.byte	0x01
	.zero		1


	//----- nvinfo : EIATTR_MERCURY_ISA_VERSION
	.align		4
        /*0034*/ 	.byte	0x03, 0x5f
        /*0036*/ 	.short	0x0000


	//----- nvinfo : EIATTR_COOP_GROUP_MASK_REGIDS
	.align		4
        /*0038*/ 	.byte	0x04, 0x29
        /*003a*/ 	.short	(.L_1878 - .L_1877)


	//   ....[0]....
.L_1877:
        /*003c*/ 	.word	0xffffffff


	//   ....[1]....
        /*0040*/ 	.word	0xffffffff


	//   ....[2]....
        /*0044*/ 	.word	0xffffffff


	//   ....[3]....
        /*0048*/ 	.word	0xffffffff


	//   ....[4]....
        /*004c*/ 	.word	0xffffffff


	//   ....[5]....
        /*0050*/ 	.word	0xffffffff


	//   ....[6]....
        /*0054*/ 	.word	0xffffffff


	//   ....[7]....
        /*0058*/ 	.word	0xffffffff


	//   ....[8]....
        /*005c*/ 	.word	0xffffffff


	//   ....[9]....
        /*0060*/ 	.word	0xffffffff


	//   ....[10]....
        /*0064*/ 	.word	0xffffffff


	//   ....[11]....
        /*0068*/ 	.word	0xffffffff


	//   ....[12]....
        /*006c*/ 	.word	0xffffffff


	//   ....[13]....
        /*0070*/ 	.word	0xffffffff


	//   ....[14]....
        /*0074*/ 	.word	0xffffffff


	//   ....[15]....
        /*0078*/ 	.word	0xffffffff


	//   ....[16]....
        /*007c*/ 	.word	0xffffffff


	//   ....[17]....
        /*0080*/ 	.word	0xffffffff


	//   ....[18]....
        /*0084*/ 	.word	0xffffffff


	//   ....[19]....
        /*0088*/ 	.word	0xffffffff


	//   ....[20]....
        /*008c*/ 	.word	0xffffffff


	//   ....[21]....
        /*0090*/ 	.word	0xffffffff


	//   ....[22]....
        /*0094*/ 	.word	0xffffffff


	//   ....[23]....
        /*0098*/ 	.word	0xffffffff


	//   ....[24]....
        /*009c*/ 	.word	0xffffffff


	//   ....[25]....
        /*00a0*/ 	.word	0xffffffff


	//   ....[26]....
        /*00a4*/ 	.word	0xffffffff


	//   ....[27]....
        /*00a8*/ 	.word	0xffffffff


	//   ....[28]....
        /*00ac*/ 	.word	0xffffffff


	//   ....[29]....
        /*00b0*/ 	.word	0xffffffff


	//   ....[30]....
        /*00b4*/ 	.word	0xffffffff


	//----- nvinfo : EIATTR_COOP_GROUP_INSTR_OFFSETS
	.align		4
.L_1878:
        /*00b8*/ 	.byte	0x04, 0x28
        /*00ba*/ 	.short	(.L_1880 - .L_1879)


	//   ....[0]....
.L_1879:
        /*00bc*/ 	.word	0x000019e0


	//   ....[1]....
        /*00c0*/ 	.word	0x00001a10


	//   ....[2]....
        /*00c4*/ 	.word	0x00001a30


	//   ....[3]....
        /*00c8*/ 	.word	0x00001a50


	//   ....[4]....
        /*00cc*/ 	.word	0x00001a70


	//   ....[5]....
        /*00d0*/ 	.word	0x00001eb0


	//   ....[6]....
        /*00d4*/ 	.word	0x00001ed0


	//   ....[7]....
        /*00d8*/ 	.word	0x00001ef0


	//   ....[8]....
        /*00dc*/ 	.word	0x00001f10


	//   ....[9]....
        /*00e0*/ 	.word	0x00001f30


	//   ....[10]....
        /*00e4*/ 	.word	0x00002050


	//   ....[11]....
        /*00e8*/ 	.word	0x000020a0


	//   ....[12]....
        /*00ec*/ 	.word	0x000020d0


	//   ....[13]....
        /*00f0*/ 	.word	0x000020e0


	//   ....[14]....
        /*00f4*/ 	.word	0x00002170


	//   ....[15]....
        /*00f8*/ 	.word	0x000021a0


	//   ....[16]....
        /*00fc*/ 	.word	0x000021d0


	//   ....[17]....
        /*0100*/ 	.word	0x00002280


	//   ....[18]....
        /*0104*/ 	.word	0x000022c0


	//   ....[19]....
        /*0108*/ 	.word	0x00002370


	//   ....[20]....
        /*010c*/ 	.word	0x00002390


	//   ....[21]....
        /*0110*/ 	.word	0x00002dc0


	//   ....[22]....
        /*0114*/ 	.word	0x00002e20


	//   ....[23]....
        /*0118*/ 	.word	0x00002e80


	//   ....[24]....
        /*011c*/ 	.word	0x00002ee0


	//   ....[25]....
        /*0120*/ 	.word	0x00002f40


	//   ....[26]....
        /*0124*/ 	.word	0x000033d0


	//   ....[27]....
        /*0128*/ 	.word	0x00003430


	//   ....[28]....
        /*012c*/ 	.word	0x00003490


	//   ....[29]....
        /*0130*/ 	.word	0x000034f0


	//   ....[30]....
        /*0134*/ 	.word	0x00003550


	//----- nvinfo : EIATTR_EXIT_INSTR_OFFSETS
	.align		4
.L_1880:
        /*0138*/ 	.byte	0x04, 0x1c
        /*013a*/ 	.short	(.L_1882 - .L_1881)


	//   ....[0]....
.L_1881:
        /*013c*/ 	.word	0x00000670


	//   ....[1]....
        /*0140*/ 	.word	0x00002d60


	//----- nvinfo : EIATTR_MAX_THREADS
	.align		4
.L_1882:
        /*0144*/ 	.byte	0x04, 0x05
        /*0146*/ 	.short	(.L_1884 - .L_1883)
.L_1883:
        /*0148*/ 	.word	0x00000100
        /*014c*/ 	.word	0x00000001
        /*0150*/ 	.word	0x00000001


	//----- nvinfo : EIATTR_CRS_STACK_SIZE
	.align		4
.L_1884:
        /*0154*/ 	.byte	0x04, 0x1e
        /*0156*/ 	.short	(.L_1886 - .L_1885)
.L_1885:
        /*0158*/ 	.word	0x00000000
.L_1886:


//--------------------- .nv.info._ZN10layer_norm13ln_fwd_kernelINS_13Kernel_traitsIf13__nv_bfloat16S2_S2_fjLj8192ELj1ELj1ELj8ELj16ENS_18Kernel_traits_baseILj8192EfS2_S2_S2_fjLj256EEEEELb0ELb1ELb0ELb1EEEvNS_9FwdParamsE --------------------------
	.section	.nv.info._ZN10layer_norm13ln_fwd_kernelINS_13Kernel_traitsIf13__nv_bfloat16S2_S2_fjLj8192ELj1ELj1ELj8ELj16ENS_18Kernel_traits_baseILj8192EfS2_S2_S2_fjLj256EEEEELb0ELb1ELb0ELb1EEEvNS_9FwdParamsE,"",@"SHT_CUDA_INFO"
	.sectionflags	@""
	.align	4


	//----- nvinfo : EIATTR_CUDA_API_VERSION
	.align		4
        /*0000*/ 	.byte	0x04, 0x37
        /*0002*/ 	.short	(.L_1888 - .L_1887)
.L_1887:
        /*0004*/ 	.word	0x00000082


	//----- nvinfo : EIATTR_SW2861232_WAR
	.align		4
.L_1888:
        /*0008*/ 	.byte	0x01, 0x35
	.zero		2


	//----- nvinfo : EIATTR_PARAM_CBANK
	.align		4
        /*000c*/ 	.byte	0x04, 0x0a
        /*000e*/ 	.short	(.L_1890 - .L_1889)
	.align		4
.L_1889:
        /*0010*/ 	.word	index@(.nv.constant0._ZN10layer_norm13ln_fwd_kernelINS_13Kernel_traitsIf13__nv_bfloat16S2_S2_fjLj8192ELj1ELj1ELj8ELj16ENS_18Kernel_traits_baseILj8192EfS2_S2_S2_fjLj256EEEEELb0ELb1ELb0ELb1EEEvNS_9FwdParamsE)
        /*0014*/ 	.short	0x0160
        /*0016*/ 	.short	0x00e8


	//----- nvinfo : EIATTR_CBANK_PARAM_SIZE
	.align		4
.L_1890:
        /*0018*/ 	.byte	0x03, 0x19
        /*001a*/ 	.short	0x00e8


	//----- nvinfo : EIATTR_KPARAM_INFO
	.align		4
        /*001c*/ 	.byte	0x04, 0x17
        /*001e*/ 	.short	(.L_1892 - .L_1891)
.L_1891:
        /*0020*/ 	.word	0x00000000
        /*0024*/ 	.short	0x0000
        /*0026*/ 	.short	0x0000
        /*0028*/ 	.byte	0x00, 0xf0, 0xa1, 0x03


	//----- nvinfo : EIATTR_MAXREG_COUNT
	.align		4
.L_1892:
        /*002c*/ 	.byte	0x03, 0x1b
        /*002e*/ 	.short	0x00ff


	//----- nvinfo : EIATTR_NUM_BARRIERS
	.align		4
        /*0030*/ 	.byte	0x02, 0x4c
        /*0032*/ 	.byte	0x01
	.zero		1


	//----- nvinfo : EIATTR_MERCURY_ISA_VERSION
	.align		4
        /*0034*/ 	.byte	0x03, 0x5f
        /*0036*/ 	.short	0x0000


	//----- nvinfo : EIATTR_COOP_GROUP_MASK_REGIDS
	.align		4
        /*0038*/ 	.byte	0x04, 0x29
        /*003a*/ 	.short	(.L_1894 - .L_1893)


	//   ....[0]....
.L_1893:
        /*003c*/ 	.word	0xffffffff


	//   ....[1]....
        /*0040*/ 	.word	0xffffffff


	//   ....[2]....
        /*0044*/ 	.word	0xffffffff


	//   ....[3]....
        /*0048*/ 	.word	0xffffffff


	//   ....[4]....
        /*004c*/ 	.word	0xffffffff


	//   ....[5]....
        /*0050*/ 	.word	0xffffffff


	//   ....[6]....
        /*0054*/ 	.word	0xffffffff


	//   ....[7]....
        /*0058*/ 	.word	0xffffffff


	//   ....[8]....
        /*005c*/ 	.word	0xffffffff


	//   ....[9]....
        /*0060*/ 	.word	0xffffffff


	//   ....[10]....
        /*0064*/ 	.word	0xffffffff


	//   ....[11]....
        /*0068*/ 	.word	0xffffffff


	//   ....[12]....
        /*006c*/ 	.word	0xffffffff


	//   ....[13]....
        /*0070*/ 	.word	0xffffffff


	//   ....[14]....
        /*0074*/ 	.word	0xffffffff


	//   ....[15]....
        /*0078*/ 	.word	0xffffffff


	//   ....[16]....
        /*007c*/ 	.word	0xffffffff


	//   ....[17]....
        /*0080*/ 	.word	0xffffffff


	//   ....[18]....
        /*0084*/ 	.word	0xffffffff


	//   ....[19]....
        /*0088*/ 	.word	0xffffffff


	//   ....[20]....
        /*008c*/ 	.word	0xffffffff


	//   ....[21]....
        /*0090*/ 	.word	0xffffffff


	//   ....[22]....
        /*0094*/ 	.word	0xffffffff


	//   ....[23]....
        /*0098*/ 	.word	0xffffffff


	//   ....[24]....
        /*009c*/ 	.word	0xffffffff


	//   ....[25]....
        /*00a0*/ 	.word	0xffffffff


	//   ....[26]....
        /*00a4*/ 	.word	0xffffffff


	//   ....[27]....
        /*00a8*/ 	.word	0xffffffff


	//   ....[28]....
        /*00ac*/ 	.word	0xffffffff


	//   ....[29]....
        /*00b0*/ 	.word	0xffffffff


	//   ....[30]....
        /*00b4*/ 	.word	0xffffffff


	//----- nvinfo : EIATTR_COOP_GROUP_INSTR_OFFSETS
	.align		4
.L_1894:
        /*00b8*/ 	.byte	0x04, 0x28
        /*00ba*/ 	.short	(.L_1896 - .L_1895)


	//   ....[0]....
.L_1895:
        /*00bc*/ 	.word	0x000014e0


	//   ....[1]....
        /*00c0*/ 	.word	0x00001510


	//   ....[2]....
        /*00c4*/ 	.word	0x00001530


	//   ....[3]....
        /*00c8*/ 	.word	0x00001550


	//   ....[4]....
        /*00cc*/ 	.word	0x00001570


	//   ....[5]....
        /*00d0*/ 	.word	0x000019a0


	//   ....[6]....
        /*00d4*/ 	.word	0x000019c0


	//   ....[7]....
        /*00d8*/ 	.word	0x000019e0


	//   ....[8]....
        /*00dc*/ 	.word	0x00001a00


	//   ....[9]....
        /*00e0*/ 	.word	0x00001a20


	//   ....[10]....
        /*00e4*/ 	.word	0x00001af0


	//   ....[11]....
        /*00e8*/ 	.word	0x00001b50


	//   ....[12]....
        /*00ec*/ 	.word	0x00001b90


	//   ....[13]....
        /*00f0*/ 	.word	0x00001bb0


	//   ....[14]....
        /*00f4*/ 	.word	0x00001bc0


	//   ....[15]....
        /*00f8*/ 	.word	0x00001c50


	//   ....[16]....
        /*00fc*/ 	.word	0x00001c80


	//   ....[17]....
        /*0100*/ 	.word	0x00001d50


	//   ....[18]....
        /*0104*/ 	.word	0x00001d80


	//   ....[19]....
        /*0108*/ 	.word	0x00001e30


	//   ....[20]....
        /*010c*/ 	.word	0x00001e60


	//   ....[21]....
        /*0110*/ 	.word	0x00002780


	//   ....[22]....
        /*0114*/ 	.word	0x000027f0


	//   ....[23]....
        /*0118*/ 	.word	0x00002850


	//   ....[24]....
        /*011c*/ 	.word	0x000028b0


	//   ....[25]....
        /*0120*/ 	.word	0x00002910


	//   ....[26]....
        /*0124*/ 	.word	0x00002d80


	//   ....[27]....
        /*0128*/ 	.word	0x00002de0


	//   ....[28]....
        /*012c*/ 	.word	0x00002e40


	//   ....[29]....
        /*0130*/ 	.word	0x00002ea0


	//   ....[30]....
        /*0134*/ 	.word	0x00002f00


	//----- nvinfo : EIATTR_EXIT_INSTR_OFFSETS
	.align		4
.L_1896:
        /*0138*/ 	.byte	0x04, 0x1c
        /*013a*/ 	.short	(.L_1898 - .L_1897)


	//   ....[0]....
.L_1897:
        /*013c*/ 	.word	0x000002a0


	//   ....[1]....
        /*0140*/ 	.word	0x00002730


	//----- nvinfo : EIATTR_MAX_THREADS
	.align		4
.L_1898:
        /*0144*/ 	.byte	0x04, 0x05
        /*0146*/ 	.short	(.L_1900 - .L_1899)
.L_1899:
        /*0148*/ 	.word	0x00000100
        /*014c*/ 	.word	0x00000001
        /*0150*/ 	.word	0x00000001


	//----- nvinfo : EIATTR_CRS_STACK_SIZE
	.align		4
.L_1900:
        /*0154*/ 	.byte	0x04, 0x1e
        /*0156*/ 	.short	(.L_1902 - .L_1901)
.L_1901:
        /*0158*/ 	.word	0x00000000
.L_1902:


//--------------------- .nv.info._ZN10layer_norm13ln_fwd_kernelINS_13Kernel_traitsIf13__nv_bfloat16S2_S2_fjLj8192ELj1ELj1ELj8ELj16ENS_18Kernel_traits_baseILj8192EfS2_S2_S2_fjLj256EEEEELb0ELb1ELb1ELb0EEEvNS_9FwdParamsE --------------------------
	.section	.nv.info._ZN10layer_norm13ln_fwd_kernelINS_13Kernel_traitsIf13__nv_bfloat16S2_S2_fjLj8192ELj1ELj1ELj8ELj16ENS_18Kernel_traits_baseILj8192EfS2_S2_S2_fjLj256EEEEELb0ELb1ELb1ELb0EEEvNS_9FwdParamsE,"",@"SHT_CUDA_INFO"
	.sectionflags	@""
	.align	4


	//----- nvinfo : EIATTR_CUDA_API_VERSION
	.align		4
        /*0000*/ 	.byte	0x04, 0x37
        /*0002*/ 	.short	(.L_1904 - .L_1903)
.L_1903:
        /*0004*/ 	.word	0x00000082


	//----- nvinfo : EIATTR_SW2861232_WAR
	.align		4
.L_1904:
        /*0008*/ 	.byte	0x01, 0x35
	.zero		2


	//----- nvinfo : EIATTR_PARAM_CBANK
	.align		4
        /*000c*/ 	.byte	0x04, 0x0a
        /*000e*/ 	.short	(.L_1906 - .L_1905)
	.align		4
.L_1905:
        /*0010*/ 	.word	index@(.nv.constant0._ZN10layer_norm13ln_fwd_kernelINS_13Kernel_traitsIf13__nv_bfloat16S2_S2_fjLj8192ELj1ELj1ELj8ELj16ENS_18Kernel_traits_baseILj8192EfS2_S2_S2_fjLj256EEEEELb0ELb1ELb1ELb0EEEvNS_9FwdParamsE)
        /*0014*/ 	.short	0x0160
        /*0016*/ 	.short	0x00e8


	//----- nvinfo : EIATTR_CBANK_PARAM_SIZE
	.align		4
.L_1906:
        /*0018*/ 	.byte	0x03, 0x19
        /*001a*/ 	.short	0x00e8


	//----- nvinfo : EIATTR_KPARAM_INFO
	.align		4
        /*001c*/ 	.byte	0x04, 0x17
        /*001e*/ 	.short	(.L_1908 - .L_1907)
.L_1907:
        /*0020*/ 	.word	0x00000000
        /*0024*/ 	.short	0x0000
        /*0026*/ 	.short	0x0000
        /*0028*/ 	.byte	0x00, 0xf0, 0xa1, 0x03


	//----- nvinfo : EIATTR_MAXREG_COUNT
	.align		4
.L_1908:
        /*002c*/ 	.byte	0x03, 0x1b
        /*002e*/ 	.short	0x00ff


	//----- nvinfo : EIATTR_NUM_BARRIERS
	.align		4
        /*0030*/ 	.byte	0x02, 0x4c
        /*0032*/ 	.byte	0x01
	.zero		1


	//----- nvinfo : EIATTR_MERCURY_ISA_VERSION
	.align		4
        /*0034*/ 	.byte	0x03, 0x5f
        /*0036*/ 	.short	0x0000


	//----- nvinfo : EIATTR_COOP_GROUP_MASK_REGIDS
	.align		4
        /*0038*/ 	.byte	0x04, 0x29
        /*003a*/ 	.short	(.L_1910 - .L_1909)


	//   ....[0]....
.L_1909:
        /*003c*/ 	.word	0xffffffff


	//   ....[1]....
        /*0040*/ 	.word	0xffffffff


	//   ....[2]....
        /*0044*/ 	.word	0xffffffff


	//   ....[3]....
        /*0048*/ 	.word	0xffffffff


	//   ....[4]....
        /*004c*/ 	.word	0xffffffff


	//   ....[5]....
        /*0050*/ 	.word	0xffffffff


	//   ....[6]....
        /*0054*/ 	.word	0xffffffff


	//   ....[7]....
        /*0058*/ 	.word	0xffffffff


	//   ....[8]....
        /*005c*/ 	.word	0xffffffff


	//   ....[9]....
        /*0060*/ 	.word	0xffffffff


	//   ....[10]....
        /*0064*/ 	.word	0xffffffff


	//   ....[11]....
        /*0068*/ 	.word	0xffffffff


	//   ....[12]....
        /*006c*/ 	.word	0xffffffff


	//   ....[13]....
        /*0070*/ 	.word	0xffffffff


	//   ....[14]....
        /*0074*/ 	.word	0xffffffff


	//   ....[15]....
        /*0078*/ 	.word	0xffffffff


	//   ....[16]....
        /*007c*/ 	.word	0xffffffff


	//   ....[17]....
        /*0080*/ 	.word	0xffffffff


	//   ....[18]....
        /*0084*/ 	.word	0xffffffff


	//   ....[19]....
        /*0088*/ 	.word	0xffffffff


	//   ....[20]....
        /*008c*/ 	.word	0xffffffff


	//   ....[21]....
        /*0090*/ 	.word	0xffffffff


	//   ....[22]....
        /*0094*/ 	.word	0xffffffff


	//   ....[23]....
        /*0098*/ 	.word	0xffffffff


	//   ....[24]....
        /*009c*/ 	.word	0xffffffff


	//   ....[25]....
        /*00a0*/ 	.word	0xffffffff


	//   ....[26]....
        /*00a4*/ 	.word	0xffffffff


	//   ....[27]....
        /*00a8*/ 	.word	0xffffffff


	//   ....[28]....
        /*00ac*/ 	.word	0xffffffff


	//   ....[29]....
        /*00b0*/ 	.word	0xffffffff


	//   ....[30]....
        /*00b4*/ 	.word	0xffffffff


	//----- nvinfo : EIATTR_COOP_GROUP_INSTR_OFFSETS
	.align		4
.L_1910:
        /*00b8*/ 	.byte	0x04, 0x28
        /*00ba*/ 	.short	(.L_1912 - .L_1911)


	//   ....[0]....
.L_1911:
        /*00bc*/ 	.word	0x000028a0


	//   ....[1]....
        /*00c0*/ 	.word	0x000028d0


	//   ....[2]....
        /*00c4*/ 	.word	0x000028f0


	//   ....[3]....
        /*00c8*/ 	.word	0x00002910


	//   ....[4]....
        /*00cc*/ 	.word	0x00002930


	//   ....[5]....
        /*00d0*/ 	.word	0x00002d70


	//   ....[6]....
        /*00d4*/ 	.word	0x00002d90


	//   ....[7]....
        /*00d8*/ 	.word	0x00002db0


	//   ....[8]....
        /*00dc*/ 	.word	0x00002dd0


	//   ....[9]....
        /*00e0*/ 	.word	0x00002df0


	//   ....[10]....
        /*00e4*/ 	.word	0x00002f10


	//   ....[11]....
        /*00e8*/ 	.word	0x00002f60


	//   ....[12]....
        /*00ec*/ 	.word	0x00002f90


	//   ....[13]....
        /*00f0*/ 	.word	0x00002fb0


	//   ....[14]....
        /*00f4*/ 	.word	0x00003050


	//   ....[15]....
        /*00f8*/ 	.word	0x00003090


	//   ....[16]....
        /*00fc*/ 	.word	0x000030a0


	//   ....[17]....
        /*0100*/ 	.word	0x00003140


	//   ....[18]....
        /*0104*/ 	.word	0x00003180


	//   ....[19]....
        /*0108*/ 	.word	0x00003230


	//   ....[20]....
        /*010c*/ 	.word	0x00003250


	//   ....[21]....
        /*0110*/ 	.word	0x00003d00


	//   ....[22]....
        /*0114*/ 	.word	0x00003d60


	//   ....[23]....
        /*0118*/ 	.word	0x00003dc0


	//   ....[24]....
        /*011c*/ 	.word	0x00003e20


	//   ....[25]....
        /*0120*/ 	.word	0x00003e80


	//   ....[26]....
        /*0124*/ 	.word	0x00004300


	//   ....[27]....
        /*0128*/ 	.word	0x00004360


	//   ....[28]....
        /*012c*/ 	.word	0x000043c0


	//   ....[29]....
        /*0130*/ 	.word	0x00004420


	//   ....[30]....
        /*0134*/ 	.word	0x00004490


	//----- nvinfo : EIATTR_EXIT_INSTR_OFFSETS
	.align		4
.L_1912:
        /*0138*/ 	.byte	0x04, 0x1c
        /*013a*/ 	.short	(.L_1914 - .L_1913)


	//   ....[0]....
.L_1913:
        /*013c*/ 	.word	0x00000670


	//   ....[1]....
        /*0140*/ 	.word	0x00003ca0


	//----- nvinfo : EIATTR_MAX_THREADS
	.align		4
.L_1914:
        /*0144*/ 	.byte	0x04, 0x05
        /*0146*/ 	.short	(.L_1916 - .L_1915)
.L_1915:
        /*0148*/ 	.word	0x00000100
        /*014c*/ 	.word	0x00000001
        /*0150*/ 	.word	0x00000001


	//----- nvinfo : EIATTR_CRS_STACK_SIZE
	.align		4
.L_1916:
        /*0154*/ 	.byte	0x04, 0x1e
        /*0156*/ 	.short	(.L_1918 - .L_1917)
.L_1917:
        /*0158*/ 	.word	0x00000000
.L_1918:


//--------------------- .nv.info._ZN10layer_norm13ln_fwd_kernelINS_13Kernel_traitsIf13__nv_bfloat16S2_S2_fjLj8192ELj1ELj1ELj8ELj16ENS_18Kernel_traits_baseILj8192EfS2_S2_S2_fjLj256EEEEELb0ELb1ELb1ELb1EEEvNS_9FwdParamsE --------------------------
	.section	.nv.info._ZN10layer_norm13ln_fwd_kernelINS_13Kernel_traitsIf13__nv_bfloat16S2_S2_fjLj8192ELj1ELj1ELj8ELj16ENS_18Kernel_traits_baseILj8192EfS2_S2_S2_fjLj256EEEEELb0ELb1ELb1ELb1EEEvNS_9FwdParamsE,"",@"SHT_CUDA_INFO"
	.sectionflags	@""
	.align	4


	//----- nvinfo : EIATTR_CUDA_API_VERSION
	.align		4
        /*0000*/ 	.byte	0x04, 0x37
        /*0002*/ 	.short	(.L_1920 - .L_1919)
.L_1919:
        /*0004*/ 	.word	0x00000082


	//----- nvinfo : EIATTR_SW2861232_WAR
	.align		4
.L_1920:
        /*0008*/ 	.byte	0x01, 0x35
	.zero		2


	//----- nvinfo : EIATTR_PARAM_CBANK
	.align		4
        /*000c*/ 	.byte	0x04, 0x0a
        /*000e*/ 	.short	(.L_1922 - .L_1921)
	.align		4
.L_1921:
        /*0010*/ 	.word	index@(.nv.constant0._ZN10layer_norm13ln_fwd_kernelINS_13Kernel_traitsIf13__nv_bfloat16S2_S2_fjLj8192ELj1ELj1ELj8ELj16ENS_18Kernel_traits_baseILj8192EfS2_S2_S2_fjLj256EEEEELb0ELb1ELb1ELb1EEEvNS_9FwdParamsE)
        /*0014*/ 	.short	0x0160
        /*0016*/ 	.short	0x00e8


	//----- nvinfo : EIATTR_CBANK_PARAM_SIZE
	.align		4
.L_1922:
        /*0018*/ 	.byte	0x03, 0x19
        /*001a*/ 	.short	0x00e8


	//----- nvinfo : EIATTR_KPARAM_INFO
	.align		4
        /*001c*/ 	.byte	0x04, 0x17
        /*001e*/ 	.short	(.L_1924 - .L_1923)
.L_1923:
        /*0020*/ 	.word	0x00000000
        /*0024*/ 	.short	0x0000
        /*0026*/ 	.short	0x0000
        /*0028*/ 	.byte	0x00, 0xf0, 0xa1, 0x03


	//----- nvinfo : EIATTR_MAXREG_COUNT
	.align		4
.L_1924:
        /*002c*/ 	.byte	0x03, 0x1b
        /*002e*/ 	.short	0x00ff


	//----- nvinfo : EIATTR_NUM_BARRIERS
	.align		4
        /*0030*/ 	.byte	0x02, 0x4c
        /*0032*/ 	.byte	0x01
	.zero		1


	//----- nvinfo : EIATTR_MERCURY_ISA_VERSION
	.align		4
        /*0034*/ 	.byte	0x03, 0x5f
        /*0036*/ 	.short	0x0000


	//----- nvinfo : EIATTR_COOP_GROUP_MASK_REGIDS
	.align		4
        /*0038*/ 	.byte	0x04, 0x29
        /*003a*/ 	.short	(.L_1926 - .L_1925)


	//   ....[0]....
.L_1925:
        /*003c*/ 	.word	0xffffffff


	//   ....[1]....
        /*0040*/ 	.word	0xffffffff


	//   ....[2]....
        /*0044*/ 	.word	0xffffffff


	//   ....[3]....
        /*0048*/ 	.word	0xffffffff


	//   ....[4]....
        /*004c*/ 	.word	0xffffffff


	//   ....[5]....
        /*0050*/ 	.word	0xffffffff


	//   ....[6]....
        /*0054*/ 	.word	0xffffffff


	//   ....[7]....
        /*0058*/ 	.word	0xffffffff


	//   ....[8]....
        /*005c*/ 	.word	0xffffffff


	//   ....[9]....
        /*0060*/ 	.word	0xffffffff


	//   ....[10]....
        /*0064*/ 	.word	0xffffffff


	//   ....[11]....
        /*0068*/ 	.word	0xffffffff


	//   ....[12]....
        /*006c*/ 	.word	0xffffffff


	//   ....[13]....
        /*0070*/ 	.word	0xffffffff


	//   ....[14]....
        /*0074*/ 	.word	0xffffffff


	//   ....[15]....
        /*0078*/ 	.word	0xffffffff


	//   ....[16]....
        /*007c*/ 	.word	0xffffffff


	//   ....[17]....
        /*0080*/ 	.word	0xffffffff


	//   ....[18]....
        /*0084*/ 	.word	0xffffffff


	//   ....[19]....
        /*0088*/ 	.word	0xffffffff


	//   ....[20]....
        /*008c*/ 	.word	0xffffffff


	//   ....[21]....
        /*0090*/ 	.word	0xffffffff


	//   ....[22]....
        /*0094*/ 	.word	0xffffffff


	//   ....[23]....
        /*0098*/ 	.word	0xffffffff


	//   ....[24]....
        /*009c*/ 	.word	0xffffffff


	//   ....[25]....
        /*00a0*/ 	.word	0xffffffff


	//   ....[26]....
        /*00a4*/ 	.word	0xffffffff


	//   ....[27]....
        /*00a8*/ 	.word	0xffffffff


	//   ....[28]....
        /*00ac*/ 	.word	0xffffffff


	//   ....[29]....
        /*00b0*/ 	.word	0xffffffff


	//   ....[30]....
        /*00b4*/ 	.word	0xffffffff


	//----- nvinfo : EIATTR_COOP_GROUP_INSTR_OFFSETS
	.align		4
.L_1926:
        /*00b8*/ 	.byte	0x04, 0x28
        /*00ba*/ 	.short	(.L_1928 - .L_1927)


	//   ....[0]....
.L_1927:
        /*00bc*/ 	.word	0x000022a0


	//   ....[1]....
        /*00c0*/ 	.word	0x000022d0


	//   ....[2]....
        /*00c4*/ 	.word	0x000022f0


	//   ....[3]....
        /*00c8*/ 	.word	0x00002310


	//   ....[4]....
        /*00cc*/ 	.word	0x00002330


	//   ....[5]....
        /*00d0*/ 	.word	0x00002760


	//   ....[6]....
        /*00d4*/ 	.word	0x00002780


	//   ....[7]....
        /*00d8*/ 	.word	0x000027a0


	//   ....[8]....
        /*00dc*/ 	.word	0x000027c0


	//   ....[9]....
        /*00e0*/ 	.word	0x000027e0


	//   ....[10]....
        /*00e4*/ 	.word	0x000028d0


	//   ....[11]....
        /*00e8*/ 	.word	0x00002920


	//   ....[12]....
        /*00ec*/ 	.word	0x00002940


	//   ....[13]....
        /*00f0*/ 	.word	0x00002970


	//   ....[14]....
        /*00f4*/ 	.word	0x00002a00


	//   ....[15]....
        /*00f8*/ 	.word	0x00002a50


	//   ....[16]....
        /*00fc*/ 	.word	0x00002a60


	//   ....[17]....
        /*0100*/ 	.word	0x00002b20


	//   ....[18]....
        /*0104*/ 	.word	0x00002b50


	//   ....[19]....
        /*0108*/ 	.word	0x00002bf0


	//   ....[20]....
        /*010c*/ 	.word	0x00002c10


	//   ....[21]....
        /*0110*/ 	.word	0x000035d0


	//   ....[22]....
        /*0114*/ 	.word	0x00003640


	//   ....[23]....
        /*0118*/ 	.word	0x000036a0


	//   ....[24]....
        /*011c*/ 	.word	0x00003700


	//   ....[25]....
        /*0120*/ 	.word	0x00003760


	//   ....[26]....
        /*0124*/ 	.word	0x00003bd0


	//   ....[27]....
        /*0128*/ 	.word	0x00003c30


	//   ....[28]....
        /*012c*/ 	.word	0x00003c90


	//   ....[29]....
        /*0130*/ 	.word	0x00003cf0


	//   ....[30]....
        /*0134*/ 	.word	0x00003d50


	//----- nvinfo : EIATTR_EXIT_INSTR_OFFSETS
	.align		4
.L_1928:
        /*0138*/ 	.byte	0x04, 0x1c
        /*013a*/ 	.short	(.L_1930 - .L_1929)


	//   ....[0]....
.L_1929:
        /*013c*/ 	.word	0x000002a0


	//   ....[1]....
        /*0140*/ 	.word	0x00003580


	//----- nvinfo : EIATTR_MAX_THREADS
	.align		4
.L_1930:
        /*0144*/ 	.byte	0x04, 0x05
        /*0146*/ 	.short	(.L_1932 - .L_1931)
.L_1931:
        /*0148*/ 	.word	0x00000100
        /*014c*/ 	.word	0x00000001
        /*0150*/ 	.word	0x00000001


	//----- nvinfo : EIATTR_CRS_STACK_SIZE
	.align		4
.L_1932:
        /*0154*/ 	.byte	0x04, 0x1e
        /*0156*/ 	.short	(.L_1934 - .L_1933)
.L_1933:
        /*0158*/ 	.word	0x00000000
.L_1934:


//--------------------- .nv.info._ZN10layer_norm13ln_fwd_kernelINS_13Kernel_traitsIf13__nv_bfloat16S2_S2_fjLj8192ELj1ELj1ELj8ELj16ENS_18Kernel_traits_baseILj8192EfS2_S2_S2_fjLj256EEEEELb1ELb0ELb0ELb0EEEvNS_9FwdParamsE --------------------------
	.section	.nv.info._ZN10layer_norm13ln_fwd_kernelINS_13Kernel_traitsIf13__nv_bfloat16S2_S2_fjLj8192ELj1ELj1ELj8ELj16ENS_18Kernel_traits_baseILj8192EfS2_S2_S2_fjLj256EEEEELb1ELb0ELb0ELb0EEEvNS_9FwdParamsE,"",@"SHT_CUDA_INFO"
	.sectionflags	@""
	.align	4


	//----- nvinfo : EIATTR_CUDA_API_VERSION
	.align		4
        /*0000*/ 	.byte	0x04, 0x37
        /*0002*/ 	.short	(.L_1936 - .L_1935)
.L_1935:
        /*0004*/ 	.word	0x00000082


	//----- nvinfo : EIATTR_SW2861232_WAR
	.align		4
.L_1936:
        /*0008*/ 	.byte	0x01, 0x35
	.zero		2


	//----- nvinfo : EIATTR_PARAM_CBANK
	.align		4
        /*000c*/ 	.byte	0x04, 0x0a
        /*000e*/ 	.short	(.L_1938 - .L_1937)
	.align		4
.L_1937:
        /*0010*/ 	.word	index@(.nv.constant0._ZN10layer_norm13ln_fwd_kernelINS_13Kernel_traitsIf13__nv_bfloat16S2_S2_fjLj8192ELj1ELj1ELj8ELj16ENS_18Kernel_traits_baseILj8192EfS2_S2_S2_fjLj256EEEEELb1ELb0ELb0ELb0EEEvNS_9FwdParamsE)
        /*0014*/ 	.short	0x0160
        /*0016*/ 	.short	0x00e8


	//----- nvinfo : EIATTR_CBANK_PARAM_SIZE
	.align		4
.L_1938:
        /*0018*/ 	.byte	0x03, 0x19
        /*001a*/ 	.short	0x00e8


	//----- nvinfo : EIATTR_KPARAM_INFO
	.align		4
        /*001c*/ 	.byte	0x04, 0x17
        /*001e*/ 	.short	(.L_1940 - .L_1939)
.L_1939:
        /*0020*/ 	.word	0x00000000
        /*0024*/ 	.short	0x0000
        /*0026*/ 	.short	0x0000
        /*0028*/ 	.byte	0x00, 0xf0, 0xa1, 0x03


	//----- nvinfo : EIATTR_MAXREG_COUNT
	.align		4
.L_1940:
        /*002c*/ 	.byte	0x03, 0x1b
        /*002e*/ 	.short	0x00ff


	//----- nvinfo : EIATTR_NUM_BARRIERS
	.align		4
        /*0030*/ 	.byte	0x02, 0x4c
        /*0032*/ 	.byte	0x01
	.zero		1


	//----- nvinfo : EIATTR_MERCURY_ISA_VERSION
	.align		4
        /*0034*/ 	.byte	0x03, 0x5f
        /*0036*/ 	.short	0x0000


	//----- nvinfo : EIATTR_COOP_GROUP_MASK_REGIDS
	.align		4
        /*0038*/ 	.byte	0x04, 0x29
        /*003a*/ 	.short	(.L_1942 - .L_1941)


	//   ....[0]....
.L_1941:
        /*003c*/ 	.word	0xffffffff


	//   ....[1]....
        /*0040*/ 	.word	0xffffffff


	//   ....[2]....
        /*0044*/ 	.word	0xffffffff


	//   ....[3]....
        /*0048*/ 	.word	0xffffffff


	//   ....[4]....
        /*004c*/ 	.word	0xffffffff


	//   ....[5]....
        /*0050*/ 	.word	0xffffffff


	//   ....[6]....
        /*0054*/ 	.word	0xffffffff


	//   ....[7]....
        /*0058*/ 	.word	0xffffffff


	//   ....[8]....
        /*005c*/ 	.word	0xffffffff


	//   ....[9]....
        /*0060*/ 	.word	0xffffffff


	//   ....[10]....
        /*0064*/ 	.word	0xffffffff


	//   ....[11]....
        /*0068*/ 	.word	0xffffffff


	//   ....[12]....
        /*006c*/ 	.word	0xffffffff


	//   ....[13]....
        /*0070*/ 	.word	0xffffffff


	//   ....[14]....
        /*0074*/ 	.word	0xffffffff


	//   ....[15]....
        /*0078*/ 	.word	0xffffffff


	//   ....[16]....
        /*007c*/ 	.word	0xffffffff


	//   ....[17]....
        /*0080*/ 	.word	0xffffffff


	//   ....[18]....
        /*0084*/ 	.word	0xffffffff


	//   ....[19]....
        /*0088*/ 	.word	0xffffffff


	//   ....[20]....
        /*008c*/ 	.word	0xffffffff


	//   ....[21]....
        /*0090*/ 	.word	0xffffffff


	//   ....[22]....
        /*0094*/ 	.word	0xffffffff


	//   ....[23]....
        /*0098*/ 	.word	0xffffffff


	//   ....[24]....
        /*009c*/ 	.word	0xffffffff


	//   ....[25]....
        /*00a0*/ 	.word	0xffffffff


	//   ....[26]....
        /*00a4*/ 	.word	0xffffffff


	//   ....[27]....
        /*00a8*/ 	.word	0xffffffff


	//   ....[28]....
        /*00ac*/ 	.word	0xffffffff


	//   ....[29]....
        /*00b0*/ 	.word	0xffffffff


	//   ....[30]....
        /*00b4*/ 	.word	0xffffffff


	//----- nvinfo : EIATTR_COOP_GROUP_INSTR_OFFSETS
	.align		4
.L_1942:
        /*00b8*/ 	.byte	0x04, 0x28
        /*00ba*/ 	.short	(.L_1944 - .L_1943)


	//   ....[0]....
.L_1943:
        /*00bc*/ 	.word	0x0000c510


	//   ....[1]....
        /*00c0*/ 	.word	0x0000c540


	//   ....[2]....
        /*00c4*/ 	.word	0x0000c570


	//   ....[3]....
        /*00c8*/ 	.word	0x0000c590


	//   ....[4]....
        /*00cc*/ 	.word	0x0000c5b0


	//   ....[5]....
        /*00d0*/ 	.word	0x0000c9f0


	//   ....[6]....
        /*00d4*/ 	.word	0x0000ca10


	//   ....[7]....
        /*00d8*/ 	.word	0x0000ca30


	//   ....[8]....
        /*00dc*/ 	.word	0x0000ca50


	//   ....[9]....
        /*00e0*/ 	.word	0x0000ca70


	//   ....[10]....
        /*00e4*/ 	.word	0x0000cba0


	//   ....[11]....
        /*00e8*/ 	.word	0x0000cbf0


	//   ....[12]....
        /*00ec*/ 	.word	0x0000cc70


	//   ....[13]....
        /*00f0*/ 	.word	0x0000ccc0


	//   ....[14]....
        /*00f4*/ 	.word	0x0000ccd0


	//   ....[15]....
        /*00f8*/ 	.word	0x0000cd60


	//   ....[16]....
        /*00fc*/ 	.word	0x0000cd70


	//   ....[17]....
        /*0100*/ 	.word	0x0000ce10


	//   ....[18]....
        /*0104*/ 	.word	0x0000ce80


	//   ....[19]....
        /*0108*/ 	.word	0x0000cec0


	//   ....[20]....
        /*010c*/ 	.word	0x0000cf00


	//   ....[21]....
        /*0110*/ 	.word	0x0000d940


	//   ....[22]....
        /*0114*/ 	.word	0x0000d9a0


	//   ....[23]....
        /*0118*/ 	.word	0x0000da00


	//   ....[24]....
        /*011c*/ 	.word	0x0000da60


	//   ....[25]....
        /*0120*/ 	.word	0x0000dac0


	//   ....[26]....
        /*0124*/ 	.word	0x0000df60


	//   ....[27]....
        /*0128*/ 	.word	0x0000dfc0


	//   ....[28]....
        /*012c*/ 	.word	0x0000e020


	//   ....[29]....
        /*0130*/ 	.word	0x0000e080


	//   ....[30]....
        /*0134*/ 	.word	0x0000e0e0


	//----- nvinfo : EIATTR_EXIT_INSTR_OFFSETS
	.align		4
.L_1944:
        /*0138*/ 	.byte	0x04, 0x1c
        /*013a*/ 	.short	(.L_1946 - .L_1945)


	//   ....[0]....
.L_1945:
        /*013c*/ 	.word	0x00000a30


	//   ....[1]....
        /*0140*/ 	.word	0x0000d8e0


	//----- nvinfo : EIATTR_MAX_THREADS
	.align		4
.L_1946:
        /*0144*/ 	.byte	0x04, 0x05
        /*0146*/ 	.short	(.L_1948 - .L_1947)
.L_1947:
        /*0148*/ 	.word	0x00000100
        /*014c*/ 	.word	0x00000001
        /*0150*/ 	.word	0x00000001


	//----- nvinfo : EIATTR_CRS_STACK_SIZE
	.align		4
.L_1948:
        /*0154*/ 	.byte	0x04, 0x1e
        /*0156*/ 	.short	(.L_1950 - .L_1949)
.L_1949:
        /*0158*/ 	.word	0x00000000
.L_1950:


//--------------------- .nv.info._ZN10layer_norm13ln_fwd_kernelINS_13Kernel_traitsIf13__nv_bfloat16S2_S2_fjLj8192ELj1ELj1ELj8ELj16ENS_18Kernel_traits_baseILj8192EfS2_S2_S2_fjLj256EEEEELb1ELb0ELb0ELb1EEEvNS_9FwdParamsE --------------------------
	.section	.nv.info._ZN10layer_norm13ln_fwd_kernelINS_13Kernel_traitsIf13__nv_bfloat16S2_S2_fjLj8192ELj1ELj1ELj8ELj16ENS_18Kernel_traits_baseILj8192EfS2_S2_S2_fjLj256EEEEELb1ELb0ELb0ELb1EEEvNS_9FwdParamsE,"",@"SHT_CUDA_INFO"
	.sectionflags	@""
	.align	4


	//----- nvinfo : EIATTR_CUDA_API_VERSION
	.align		4
        /*0000*/ 	.byte	0x04, 0x37
        /*0002*/ 	.short	(.L_1952 - .L_1951)
.L_1951:
        /*0004*/ 	.word	0x00000082


	//----- nvinfo : EIATTR_SW2861232_WAR
	.align		4
.L_1952:
        /*0008*/ 	.byte	0x01, 0x35
	.zero		2


	//----- nvinfo : EIATTR_PARAM_CBANK
	.align		4
        /*000c*/ 	.byte	0x04, 0x0a
        /*000e*/ 	.short	(.L_1954 - .L_1953)
	.align		4
.L_1953:
        /*0010*/ 	.word	index@(.nv.constant0._ZN10layer_norm13ln_fwd_kernelINS_13Kernel_traitsIf13__nv_bfloat16S2_S2_fjLj8192ELj1ELj1ELj8ELj16ENS_18Kernel_traits_baseILj8192EfS2_S2_S2_fjLj256EEEEELb1ELb0ELb0ELb1EEEvNS_9FwdParamsE)
        /*0014*/ 	.short	0x0160
        /*0016*/ 	.short	0x00e8


	//----- nvinfo : EIATTR_CBANK_PARAM_SIZE
	.align		4
.L_1954:
        /*0018*/ 	.byte	0x03, 0x19
        /*001a*/ 	.short	0x00e8


	//----- nvinfo : EIATTR_KPARAM_INFO
	.align		4
        /*001c*/ 	.byte	0x04, 0x17
        /*001e*/ 	.short	(.L_1956 - .L_1955)
.L_1955:
        /*0020*/ 	.word	0x00000000
        /*0024*/ 	.short	0x0000
        /*0026*/ 	.short	0x0000
        /*0028*/ 	.byte	0x00, 0xf0, 0xa1, 0x03


	//----- nvinfo : EIATTR_MAXREG_COUNT
	.align		4
.L_1956:
        /*002c*/ 	.byte	0x03, 0x1b
        /*002e*/ 	.short	0x00ff


	//----- nvinfo : EIATTR_NUM_BARRIERS
	.align		4
        /*0030*/ 	.byte	0x02, 0x4c
        /*0032*/ 	.byte	0x01
	.zero		1


	//----- nvinfo : EIATTR_MERCURY_ISA_VERSION
	.align		4
        /*0034*/ 	.byte	0x03, 0x5f
        /*0036*/ 	.short	0x0000


	//----- nvinfo : EIATTR_COOP_GROUP_MASK_REGIDS
	.align		4
        /*0038*/ 	.byte	0x04, 0x29
        /*003a*/ 	.short	(.L_1958 - .L_1957)


	//   ....[0]....
.L_1957:
        /*003c*/ 	.word	0xffffffff


	//   ....[1]....
        /*0040*/ 	.word	0xffffffff


	//   ....[2]....
        /*0044*/ 	.word	0xffffffff


	//   ....[3]....
        /*0048*/ 	.word	0xffffffff


	//   ....[4]....
        /*004c*/ 	.word	0xffffffff


	//   ....[5]....
        /*0050*/ 	.word	0xffffffff


	//   ....[6]....
        /*0054*/ 	.word	0xffffffff


	//   ....[7]....
        /*0058*/ 	.word	0xffffffff


	//   ....[8]....
        /*005c*/ 	.word	0xffffffff


	//   ....[9]....
        /*0060*/ 	.word	0xffffffff


	//   ....[10]....
        /*0064*/ 	.word	0xffffffff


	//   ....[11]....
        /*0068*/ 	.word	0xffffffff


	//   ....[12]....
        /*006c*/ 	.word	0xffffffff


	//   ....[13]....
        /*0070*/ 	.word	0xffffffff


	//   ....[14]....
        /*0074*/ 	.word	0xffffffff


	//   ....[15]....
        /*0078*/ 	.word	0xffffffff


	//   ....[16]....
        /*007c*/ 	.word	0xffffffff


	//   ....[17]....
        /*0080*/ 	.word	0xffffffff


	//   ....[18]....
        /*0084*/ 	.word	0xffffffff


	//   ....[19]....
        /*0088*/ 	.word	0xffffffff


	//   ....[20]....
        /*008c*/ 	.word	0xffffffff


	//   ....[21]....
        /*0090*/ 	.word	0xffffffff


	//   ....[22]....
        /*0094*/ 	.word	0xffffffff


	//   ....[23]....
        /*0098*/ 	.word	0xffffffff


	//   ....[24]....
        /*009c*/ 	.word	0xffffffff


	//   ....[25]....
        /*00a0*/ 	.word	0xffffffff


	//   ....[26]....
        /*00a4*/ 	.word	0xffffffff


	//   ....[27]....
        /*00a8*/ 	.word	0xffffffff


	//   ....[28]....
        /*00ac*/ 	.word	0xffffffff


	//   ....[29]....
        /*00b0*/ 	.word	0xffffffff


	//   ....[30]....
        /*00b4*/ 	.word	0xffffffff


	//----- nvinfo : EIATTR_COOP_GROUP_INSTR_OFFSETS
	.align		4
.L_1958:
        /*00b8*/ 	.byte	0x04, 0x28
        /*00ba*/ 	.short	(.L_1960 - .L_1959)


	//   ....[0]....
.L_1959:
        /*00bc*/ 	.word	0x0000bc30


	//   ....[1]....
        /*00c0*/ 	.word	0x0000bc60


	//   ....[2]....
        /*00c4*/ 	.word	0x0000bc80


	//   ....[3]....
        /*00c8*/ 	.word	0x0000bca0


	//   ....[4]....
        /*00cc*/ 	.word	0x0000bcc0


	//   ....[5]....
        /*00d0*/ 	.word	0x0000c0f0


	//   ....[6]....
        /*00d4*/ 	.word	0x0000c110


	//   ....[7]....
        /*00d8*/ 	.word	0x0000c130


	//   ....[8]....
        /*00dc*/ 	.word	0x0000c150


	//   ....[9]....
        /*00e0*/ 	.word	0x0000c170


	//   ....[10]....
        /*00e4*/ 	.word	0x0000c270


	//   ....[11]....
        /*00e8*/ 	.word	0x0000c2c0


	//   ....[12]....
        /*00ec*/ 	.word	0x0000c2d0


	//   ....[13]....
        /*00f0*/ 	.word	0x0000c340


	//   ....[14]....
        /*00f4*/ 	.word	0x0000c3c0


	//   ....[15]....
        /*00f8*/ 	.word	0x0000c3d0


	//   ....[16]....
        /*00fc*/ 	.word	0x0000c3e0


	//   ....[17]....
        /*0100*/ 	.word	0x0000c4c0


	//   ....[18]....
        /*0104*/ 	.word	0x0000c4d0


	//   ....[19]....
        /*0108*/ 	.word	0x0000c5a0


	//   ....[20]....
        /*010c*/ 	.word	0x0000c5b0


	//   ....[21]....
        /*0110*/ 	.word	0x0000cf10


	//   ....[22]....
        /*0114*/ 	.word	0x0000cf70


	//   ....[23]....
        /*0118*/ 	.word	0x0000cfd0


	//   ....[24]....
        /*011c*/ 	.word	0x0000d030


	//   ....[25]....
        /*0120*/ 	.word	0x0000d090


	//   ....[26]....
        /*0124*/ 	.word	0x0000d500


	//   ....[27]....
        /*0128*/ 	.word	0x0000d560


	//   ....[28]....
        /*012c*/ 	.word	0x0000d5c0


	//   ....[29]....
        /*0130*/ 	.word	0x0000d620


	//   ....[30]....
        /*0134*/ 	.word	0x0000d680


	//----- nvinfo : EIATTR_EXIT_INSTR_OFFSETS
	.align		4
.L_1960:
        /*0138*/ 	.byte	0x04, 0x1c
        /*013a*/ 	.short	(.L_1962 - .L_1961)


	//   ....[0]....
.L_1961:
        /*013c*/ 	.word	0x000006a0


	//   ....[1]....
        /*0140*/ 	.word	0x0000ceb0


	//----- nvinfo : EIATTR_MAX_THREADS
	.align		4
.L_1962:
        /*0144*/ 	.byte	0x04, 0x05
        /*0146*/ 	.short	(.L_1964 - .L_1963)
.L_1963:
        /*0148*/ 	.word	0x00000100
        /*014c*/ 	.word	0x00000001
        /*0150*/ 	.word	0x00000001


	//----- nvinfo : EIATTR_CRS_STACK_SIZE
	.align		4
.L_1964:
        /*0154*/ 	.byte	0x04, 0x1e
        /*0156*/ 	.short	(.L_1966 - .L_1965)
.L_1965:
        /*0158*/ 	.word	0x00000000
.L_1966:


//--------------------- .nv.info._ZN10layer_norm13ln_fwd_kernelINS_13Kernel_traitsIf13__nv_bfloat16S2_S2_fjLj8192ELj1ELj1ELj8ELj16ENS_18Kernel_traits_baseILj8192EfS2_S2_S2_fjLj256EEEEELb1ELb0ELb1ELb0EEEvNS_9FwdParamsE --------------------------
	.section	.nv.info._ZN10layer_norm13ln_fwd_kernelINS_13Kernel_traitsIf13__nv_bfloat16S2_S2_fjLj8192ELj1ELj1ELj8ELj16ENS_18Kernel_traits_baseILj8192EfS2_S2_S2_fjLj256EEEEELb1ELb0ELb1ELb0EEEvNS_9FwdParamsE,"",@"SHT_CUDA_INFO"
	.sectionflags	@""
	.align	4


	//----- nvinfo : EIATTR_CUDA_API_VERSION
	.align		4
        /*0000*/ 	.byte	0x04, 0x37
        /*0002*/ 	.short	(.L_1968 - .L_1967)
.L_1967:
        /*0004*/ 	.word	0x00000082


	//----- nvinfo : EIATTR_SW2861232_WAR
	.align		4
.L_1968:
        /*0008*/ 	.byte	0x01, 0x35
	.zero		2


	//----- nvinfo : EIATTR_PARAM_CBANK
	.align		4
        /*000c*/ 	.byte	0x04, 0x0a
        /*000e*/ 	.short	(.L_1970 - .L_1969)
	.align		4
.L_1969:
        /*0010*/ 	.word	index@(.nv.constant0._ZN10layer_norm13ln_fwd_kernelINS_13Kernel_traitsIf13__nv_bfloat16S2_S2_fjLj8192ELj1ELj1ELj8ELj16ENS_18Kernel_traits_baseILj8192EfS2_S2_S2_fjLj256EEEEELb1ELb0ELb1ELb0EEEvNS_9FwdParamsE)
        /*0014*/ 	.short	0x0160
        /*0016*/ 	.short	0x00e8


	//----- nvinfo : EIATTR_CBANK_PARAM_SIZE
	.align		4
.L_1970:
        /*0018*/ 	.byte	0x03, 0x19
        /*001a*/ 	.short	0x00e8


	//----- nvinfo : EIATTR_KPARAM_INFO
	.align		4
        /*001c*/ 	.byte	0x04, 0x17
        /*001e*/ 	.short	(.L_1972 - .L_1971)
.L_1971:
        /*0020*/ 	.word	0x00000000
        /*0024*/ 	.short	0x0000
        /*0026*/ 	.short	0x0000
        /*0028*/ 	.byte	0x00, 0xf0, 0xa1, 0x03


	//----- nvinfo : EIATTR_MAXREG_COUNT
	.align		4
.L_1972:
        /*002c*/ 	.byte	0x03, 0x1b
        /*002e*/ 	.short	0x00ff


	//----- nvinfo : EIATTR_NUM_BARRIERS
	.align		4
        /*0030*/ 	.byte	0x02, 0x4c
        /*0032*/ 	.byte	0x01
	.zero		1


	//----- nvinfo : EIATTR_MERCURY_ISA_VERSION
	.align		4
        /*0034*/ 	.byte	0x03, 0x5f
        /*0036*/ 	.short	0x0000


	//----- nvinfo : EIATTR_COOP_GROUP_MASK_REGIDS
	.align		4
        /*0038*/ 	.byte	0x04, 0x29
        /*003a*/ 	.short	(.L_1974 - .L_1973)


	//   ....[0]....
.L_1973:
        /*003c*/ 	.word	0xffffffff


	//   ....[1]....
        /*0040*/ 	.word	0xffffffff


	//   ....[2]....
        /*0044*/ 	.word	0xffffffff


	//   ....[3]....
        /*0048*/ 	.word	0xffffffff


	//   ....[4]....
        /*004c*/ 	.word	0xffffffff


	//   ....[5]....
        /*0050*/ 	.word	0xffffffff


	//   ....[6]....
        /*0054*/ 	.word	0xffffffff


	//   ....[7]....
        /*0058*/ 	.word	0xffffffff


	//   ....[8]....
        /*005c*/ 	.word	0xffffffff


	//   ....[9]....
        /*0060*/ 	.word	0xffffffff


	//   ....[10]....
        /*0064*/ 	.word	0xffffffff


	//   ....[11]....
        /*0068*/ 	.word	0xffffffff


	//   ....[12]....
        /*006c*/ 	.word	0xffffffff


	//   ....[13]....
        /*0070*/ 	.word	0xffffffff


	//   ....[14]....
        /*0074*/ 	.word	0xffffffff


	//   ....[15]....
        /*0078*/ 	.word	0xffffffff


	//   ....[16]....
        /*007c*/ 	.word	0xffffffff


	//   ....[17]....
        /*0080*/ 	.word	0xffffffff


	//   ....[18]....
        /*0084*/ 	.word	0xffffffff


	//   ....[19]....
        /*0088*/ 	.word	0xffffffff


	//   ....[20]....
        /*008c*/ 	.word	0xffffffff


	//   ....[21]....
        /*0090*/ 	.word	0xffffffff


	//   ....[22]....
        /*0094*/ 	.word	0xffffffff


	//   ....[23]....
        /*0098*/ 	.word	0xffffffff


	//   ....[24]....
        /*009c*/ 	.word	0xffffffff


	//   ....[25]....
        /*00a0*/ 	.word	0xffffffff


	//   ....[26]....
        /*00a4*/ 	.word	0xffffffff


	//   ....[27]....
        /*00a8*/ 	.word	0xffffffff


	//   ....[28]....
        /*00ac*/ 	.word	0xffffffff


	//   ....[29]....
        /*00b0*/ 	.word	0xffffffff


	//   ....[30]....
        /*00b4*/ 	.word	0xffffffff


	//----- nvinfo : EIATTR_COOP_GROUP_INSTR_OFFSETS
	.align		4
.L_1974:
        /*00b8*/ 	.byte	0x04, 0x28
        /*00ba*/ 	.short	(.L_1976 - .L_1975)


	//   ....[0]....
.L_1975:
        /*00bc*/ 	.word	0x0000dbf0


	//   ....[1]....
        /*00c0*/ 	.word	0x0000dc20


	//   ....[2]....
        /*00c4*/ 	.word	0x0000dc40


	//   ....[3]....
        /*00c8*/ 	.word	0x0000dc60


	//   ....[4]....
        /*00cc*/ 	.word	0x0000dc80


	//   ....[5]....
        /*00d0*/ 	.word	0x0000e0c0


	//   ....[6]....
        /*00d4*/ 	.word	0x0000e0e0


	//   ....[7]....
        /*00d8*/ 	.word	0x0000e100


	//   ....[8]....
        /*00dc*/ 	.word	0x0000e120


	//   ....[9]....
        /*00e0*/ 	.word	0x0000e140


	//   ....[10]....
        /*00e4*/ 	.word	0x0000e260


	//   ....[11]....
        /*00e8*/ 	.word	0x0000e2d0


	//   ....[12]....
        /*00ec*/ 	.word	0x0000e2e0


	//   ....[13]....
        /*00f0*/ 	.word	0x0000e320


	//   ....[14]....
        /*00f4*/ 	.word	0x0000e370


	//   ....[15]....
        /*00f8*/ 	.word	0x0000e3a0


	//   ....[16]....
        /*00fc*/ 	.word	0x0000e3d0


	//   ....[17]....
        /*0100*/ 	.word	0x0000e4c0


	//   ....[18]....
        /*0104*/ 	.word	0x0000e4d0


	//   ....[19]....
        /*0108*/ 	.word	0x0000e570


	//   ....[20]....
        /*010c*/ 	.word	0x0000e5a0


	//   ....[21]....
        /*0110*/ 	.word	0x0000f060


	//   ....[22]....
        /*0114*/ 	.word	0x0000f0d0


	//   ....[23]....
        /*0118*/ 	.word	0x0000f130


	//   ....[24]....
        /*011c*/ 	.word	0x0000f190


	//   ....[25]....
        /*0120*/ 	.word	0x0000f1f0


	//   ....[26]....
        /*0124*/ 	.word	0x0000f670


	//   ....[27]....
        /*0128*/ 	.word	0x0000f6d0


	//   ....[28]....
        /*012c*/ 	.word	0x0000f730


	//   ....[29]....
        /*0130*/ 	.word	0x0000f790


	//   ....[30]....
        /*0134*/ 	.word	0x0000f800


	//----- nvinfo : EIATTR_EXIT_INSTR_OFFSETS
	.align		4
.L_1976:
        /*0138*/ 	.byte	0x04, 0x1c
        /*013a*/ 	.short	(.L_1978 - .L_1977)


	//   ....[0]....
.L_1977:
        /*013c*/ 	.word	0x00000880


	//   ....[1]....
        /*0140*/ 	.word	0x0000f010


	//----- nvinfo : EIATTR_MAX_THREADS
	.align		4
.L_1978:
        /*0144*/ 	.byte	0x04, 0x05
        /*0146*/ 	.short	(.L_1980 - .L_1979)
.L_1979:
        /*0148*/ 	.word	0x00000100
        /*014c*/ 	.word	0x00000001
        /*0150*/ 	.word	0x00000001


	//----- nvinfo : EIATTR_CRS_STACK_SIZE
	.align		4
.L_1980:
        /*0154*/ 	.byte	0x04, 0x1e
        /*0156*/ 	.short	(.L_1982 - .L_1981)
.L_1981:
        /*0158*/ 	.word	0x00000000
.L_1982:


//--------------------- .nv.info._ZN10layer_norm13ln_fwd_kernelINS_13Kernel_traitsIf13__nv_bfloat16S2_S2_fjLj8192ELj1ELj1ELj8ELj16ENS_18Kernel_traits_baseILj8192EfS2_S2_S2_fjLj256EEEEELb1ELb0ELb1ELb1EEEvNS_9FwdParamsE --------------------------
	.section	.nv.info._ZN10layer_norm13ln_fwd_kernelINS_13Kernel_traitsIf13__nv_bfloat16S2_S2_fjLj8192ELj1ELj1ELj8ELj16ENS_18Kernel_traits_baseILj8192EfS2_S2_S2_fjLj256EEEEELb1ELb0ELb1ELb1EEEvNS_9FwdParamsE,"",@"SHT_CUDA_INFO"
	.sectionflags	@""
	.align	4


	//----- nvinfo : EIATTR_CUDA_API_VERSION
	.align		4
        /*0000*/ 	.byte	0x04, 0x37
        /*0002*/ 	.short	(.L_1984 - .L_1983)
.L_1983:
        /*0004*/ 	.word	0x00000082


	//----- nvinfo : EIATTR_SW2861232_WAR
	.align		4
.L_1984:
        /*0008*/ 	.byte	0x01, 0x35
	.zero		2


	//----- nvinfo : EIATTR_PARAM_CBANK
	.align		4
        /*000c*/ 	.byte	0x04, 0x0a
        /*000e*/ 	.short	(.L_1986 - .L_1985)
	.align		4
.L_1985:
        /*0010*/ 	.word	index@(.nv.constant0._ZN10layer_norm13ln_fwd_kernelINS_13Kernel_traitsIf13__nv_bfloat16S2_S2_fjLj8192ELj1ELj1ELj8ELj16ENS_18Kernel_traits_baseILj8192EfS2_S2_S2_fjLj256EEEEELb1ELb0ELb1ELb1EEEvNS_9FwdParamsE)
        /*0014*/ 	.short	0x0160
        /*0016*/ 	.short	0x00e8


	//----- nvinfo : EIATTR_CBANK_PARAM_SIZE
	.align		4
.L_1986:
        /*0018*/ 	.byte	0x03, 0x19
        /*001a*/ 	.short	0x00e8


	//----- nvinfo : EIATTR_KPARAM_INFO
	.align		4
        /*001c*/ 	.byte	0x04, 0x17
        /*001e*/ 	.short	(.L_1988 - .L_1987)
.L_1987:
        /*0020*/ 	.word	0x00000000
        /*0024*/ 	.short	0x0000
        /*0026*/ 	.short	0x0000
        /*0028*/ 	.byte	0x00, 0xf0, 0xa1, 0x03


	//----- nvinfo : EIATTR_MAXREG_COUNT
	.align		4
.L_1988:
        /*002c*/ 	.byte	0x03, 0x1b
        /*002e*/ 	.short	0x00ff


	//----- nvinfo : EIATTR_NUM_BARRIERS
	.align		4
        /*0030*/ 	.byte	0x02, 0x4c
        /*0032*/ 	.byte	0x01
	.zero		1


	//----- nvinfo : EIATTR_MERCURY_ISA_VERSION
	.align		4
        /*0034*/ 	.byte	0x03, 0x5f
        /*0036*/ 	.short	0x0000


	//----- nvinfo : EIATTR_COOP_GROUP_MASK_REGIDS
	.align		4
        /*0038*/ 	.byte	0x04, 0x29
        /*003a*/ 	.short	(.L_1990 - .L_1989)


	//   ....[0]....
.L_1989:
        /*003c*/ 	.word	0xffffffff


	//   ....[1]....
        /*0040*/ 	.word	0xffffffff


	//   ....[2]....
        /*0044*/ 	.word	0xffffffff


	//   ....[3]....
        /*0048*/ 	.word	0xffffffff


	//   ....[4]....
        /*004c*/ 	.word	0xffffffff


	//   ....[5]....
        /*0050*/ 	.word	0xffffffff


	//   ....[6]....
        /*0054*/ 	.word	0xffffffff


	//   ....[7]....
        /*0058*/ 	.word	0xffffffff


	//   ....[8]....
        /*005c*/ 	.word	0xffffffff


	//   ....[9]....
        /*0060*/ 	.word	0xffffffff


	//   ....[10]....
        /*0064*/ 	.word	0xffffffff


	//   ....[11]....
        /*0068*/ 	.word	0xffffffff


	//   ....[12]....
        /*006c*/ 	.word	0xffffffff


	//   ....[13]....
        /*0070*/ 	.word	0xffffffff


	//   ....[14]....
        /*0074*/ 	.word	0xffffffff


	//   ....[15]....
        /*0078*/ 	.word	0xffffffff


	//   ....[16]....
        /*007c*/ 	.word	0xffffffff


	//   ....[17]....
        /*0080*/ 	.word	0xffffffff


	//   ....[18]....
        /*0084*/ 	.word	0xffffffff


	//   ....[19]....
        /*0088*/ 	.word	0xffffffff


	//   ....[20]....
        /*008c*/ 	.word	0xffffffff


	//   ....[21]....
        /*0090*/ 	.word	0xffffffff


	//   ....[22]....
        /*0094*/ 	.word	0xffffffff


	//   ....[23]....
        /*0098*/ 	.word	0xffffffff


	//   ....[24]....
        /*009c*/ 	.word	0xffffffff


	//   ....[25]....
        /*00a0*/ 	.word	0xffffffff


	//   ....[26]....
        /*00a4*/ 	.word	0xffffffff


	//   ....[27]....
        /*00a8*/ 	.word	0xffffffff


	//   ....[28]....
        /*00ac*/ 	.word	0xffffffff


	//   ....[29]....
        /*00b0*/ 	.word	0xffffffff


	//   ....[30]....
        /*00b4*/ 	.word	0xffffffff


	//----- nvinfo : EIATTR_COOP_GROUP_INSTR_OFFSETS
	.align		4
.L_1990:
        /*00b8*/ 	.byte	0x04, 0x28
        /*00ba*/ 	.short	(.L_1992 - .L_1991)


	//   ....[0]....
.L_1991:
        /*00bc*/ 	.word	0x0000d470


	//   ....[1]....
        /*00c0*/ 	.word	0x0000d4a0


	//   ....[2]....
        /*00c4*/ 	.word	0x0000d4c0


	//   ....[3]....
        /*00c8*/ 	.word	0x0000d4e0


	//   ....[4]....
        /*00cc*/ 	.word	0x0000d500


	//   ....[5]....
        /*00d0*/ 	.word	0x0000d930


	//   ....[6]....
        /*00d4*/ 	.word	0x0000d950


	//   ....[7]....
        /*00d8*/ 	.word	0x0000d970


	//   ....[8]....
        /*00dc*/ 	.word	0x0000d990


	//   ....[9]....
        /*00e0*/ 	.word	0x0000d9b0


	//   ....[10]....
        /*00e4*/ 	.word	0x0000dac0


	//   ....[11]....
        /*00e8*/ 	.word	0x0000db10


	//   ....[12]....
        /*00ec*/ 	.word	0x0000db50


	//   ....[13]....
        /*00f0*/ 	.word	0x0000db70


	//   ....[14]....
        /*00f4*/ 	.word	0x0000dc10


	//   ....[15]....
        /*00f8*/ 	.word	0x0000dc30


	//   ....[16]....
        /*00fc*/ 	.word	0x0000dc50


	//   ....[17]....
        /*0100*/ 	.word	0x0000dd10


	//   ....[18]....
        /*0104*/ 	.word	0x0000dd30


	//   ....[19]....
        /*0108*/ 	.word	0x0000ddf0


	//   ....[20]....
        /*010c*/ 	.word	0x0000de00


	//   ....[21]....
        /*0110*/ 	.word	0x0000e7d0


	//   ....[22]....
        /*0114*/ 	.word	0x0000e840


	//   ....[23]....
        /*0118*/ 	.word	0x0000e8a0


	//   ....[24]....
        /*011c*/ 	.word	0x0000e900


	//   ....[25]....
        /*0120*/ 	.word	0x0000e960


	//   ....[26]....
        /*0124*/ 	.word	0x0000edd0


	//   ....[27]....
        /*0128*/ 	.word	0x0000ee30


	//   ....[28]....
        /*012c*/ 	.word	0x0000ee90


	//   ....[29]....
        /*0130*/ 	.word	0x0000eef0


	//   ....[30]....
        /*0134*/ 	.word	0x0000ef50


	//----- nvinfo : EIATTR_EXIT_INSTR_OFFSETS
	.align		4
.L_1992:
        /*0138*/ 	.byte	0x04, 0x1c
        /*013a*/ 	.short	(.L_1994 - .L_1993)


	//   ....[0]....
.L_1993:
        /*013c*/ 	.word	0x00000300


	//   ....[1]....
        /*0140*/ 	.word	0x0000e780


	//----- nvinfo : EIATTR_MAX_THREADS
	.align		4
.L_1994:
        /*0144*/ 	.byte	0x04, 0x05
        /*0146*/ 	.short	(.L_1996 - .L_1995)
.L_1995:
        /*0148*/ 	.word	0x00000100
        /*014c*/ 	.word	0x00000001
        /*0150*/ 	.word	0x00000001


	//----- nvinfo : EIATTR_CRS_STACK_SIZE
	.align		4
.L_1996:
        /*0154*/ 	.byte	0x04, 0x1e
        /*0156*/ 	.short	(.L_1998 - .L_1997)
.L_1997:
        /*0158*/ 	.word	0x00000000
.L_1998:


//--------------------- .nv.info._ZN10layer_norm13ln_fwd_kernelINS_13Kernel_traitsIf13__nv_bfloat16S2_S2_fjLj8192ELj1ELj1ELj8ELj16ENS_18Kernel_traits_baseILj8192EfS2_S2_S2_fjLj256EEEEELb1ELb1ELb0ELb0EEEvNS_9FwdParamsE --------------------------
	.section	.nv.info._ZN10layer_norm13ln_fwd_kernelINS_13Kernel_traitsIf13__nv_bfloat16S2_S2_fjLj8192ELj1ELj1ELj8ELj16ENS_18Kernel_traits_baseILj8192EfS2_S2_S2_fjLj256EEEEELb1ELb1ELb0ELb0EEEvNS_9FwdParamsE,"",@"SHT_CUDA_INFO"
	.sectionflags	@""
	.align	4


	//----- nvinfo : EIATTR_CUDA_API_VERSION
	.align		4
        /*0000*/ 	.byte	0x04, 0x37
        /*0002*/ 	.short	(.L_2000 - .L_1999)
.L_1999:
        /*0004*/ 	.word	0x00000082


	//----- nvinfo : EIATTR_SW2861232_WAR
	.align		4
.L_2000:
        /*0008*/ 	.byte	0x01, 0x35
	.zero		2


	//----- nvinfo : EIATTR_PARAM_CBANK
	.align		4
        /*000c*/ 	.byte	0x04, 0x0a
        /*000e*/ 	.short	(.L_2002 - .L_2001)
	.align		4
.L_2001:
        /*0010*/ 	.word	index@(.nv.constant0._ZN10layer_norm13ln_fwd_kernelINS_13Kernel_traitsIf13__nv_bfloat16S2_S2_fjLj8192ELj1ELj1ELj8ELj16ENS_18Kernel_traits_baseILj8192EfS2_S2_S2_fjLj256EEEEELb1ELb1ELb0ELb0EEEvNS_9FwdParamsE)
        /*0014*/ 	.short	0x0160
        /*0016*/ 	.short	0x00e8


	//----- nvinfo : EIATTR_CBANK_PARAM_SIZE
	.align		4
.L_2002:
        /*0018*/ 	.byte	0x03, 0x19
        /*001a*/ 	.short	0x00e8


	//----- nvinfo : EIATTR_KPARAM_INFO
	.align		4
        /*001c*/ 	.byte	0x04, 0x17
        /*001e*/ 	.short	(.L_2004 - .L_2003)
.L_2003:
        /*0020*/ 	.word	0x00000000
        /*0024*/ 	.short	0x0000
        /*0026*/ 	.short	0x0000
        /*0028*/ 	.byte	0x00, 0xf0, 0xa1, 0x03


	//----- nvinfo : EIATTR_MAXREG_COUNT
	.align		4
.L_2004:
        /*002c*/ 	.byte	0x03, 0x1b
        /*002e*/ 	.short	0x00ff


	//----- nvinfo : EIATTR_NUM_BARRIERS
	.align		4
        /*0030*/ 	.byte	0x02, 0x4c
        /*0032*/ 	.byte	0x01
	.zero		1


	//----- nvinfo : EIATTR_MERCURY_ISA_VERSION
	.align		4
        /*0034*/ 	.byte	0x03, 0x5f
        /*0036*/ 	.short	0x0000


	//----- nvinfo : EIATTR_COOP_GROUP_MASK_REGIDS
	.align		4
        /*0038*/ 	.byte	0x04, 0x29
        /*003a*/ 	.short	(.L_2006 - .L_2005)


	//   ....[0]....
.L_2005:
        /*003c*/ 	.word	0xffffffff


	//   ....[1]....
        /*0040*/ 	.word	0xffffffff


	//   ....[2]....
        /*0044*/ 	.word	0xffffffff


	//   ....[3]....
        /*0048*/ 	.word	0xffffffff


	//   ....[4]....
        /*004c*/ 	.word	0xffffffff


	//   ....[5]....
        /*0050*/ 	.word	0xffffffff


	//   ....[6]....
        /*0054*/ 	.word	0xffffffff


	//   ....[7]....
        /*0058*/ 	.word	0xffffffff


	//   ....[8]....
        /*005c*/ 	.word	0xffffffff


	//   ....[9]....
        /*0060*/ 	.word	0xffffffff


	//   ....[10]....
        /*0064*/ 	.word	0xffffffff


	//   ....[11]....
        /*0068*/ 	.word	0xffffffff


	//   ....[12]....
        /*006c*/ 	.word	0xffffffff


	//   ....[13]....
        /*0070*/ 	.word	0xffffffff


	//   ....[14]....
        /*0074*/ 	.word	0xffffffff


	//   ....[15]....
        /*0078*/ 	.word	0xffffffff


	//   ....[16]....
        /*007c*/ 	.word	0xffffffff


	//   ....[17]....
        /*0080*/ 	.word	0xffffffff


	//   ....[18]....
        /*0084*/ 	.word	0xffffffff


	//   ....[19]....
        /*0088*/ 	.word	0xffffffff


	//   ....[20]....
        /*008c*/ 	.word	0xffffffff


	//   ....[21]....
        /*0090*/ 	.word	0xffffffff


	//   ....[22]....
        /*0094*/ 	.word	0xffffffff


	//   ....[23]....
        /*0098*/ 	.word	0xffffffff


	//   ....[24]....
        /*009c*/ 	.word	0xffffffff


	//   ....[25]....
        /*00a0*/ 	.word	0xffffffff


	//   ....[26]....
        /*00a4*/ 	.word	0xffffffff


	//   ....[27]....
        /*00a8*/ 	.word	0xffffffff


	//   ....[28]....
        /*00ac*/ 	.word	0xffffffff


	//   ....[29]....
        /*00b0*/ 	.word	0xffffffff


	//   ....[30]....
        /*00b4*/ 	.word	0xffffffff


	//----- nvinfo : EIATTR_COOP_GROUP_INSTR_OFFSETS
	.align		4
.L_2006:
        /*00b8*/ 	.byte	0x04, 0x28
        /*00ba*/ 	.short	(.L_2008 - .L_2007)


	//   ....[0]....
.L_2007:
        /*00bc*/ 	.word	0x0000c8a0


	//   ....[1]....
        /*00c0*/ 	.word	0x0000c8d0


	//   ....[2]....
        /*00c4*/ 	.word	0x0000c900


	//   ....[3]....
        /*00c8*/ 	.word	0x0000c920


	//   ....[4]....
        /*00cc*/ 	.word	0x0000c940


	//   ....[5]....
        /*00d0*/ 	.word	0x0000cd80


	//   ....[6]....
        /*00d4*/ 	.word	0x0000cda0


	//   ....[7]....
        /*00d8*/ 	.word	0x0000cdc0


	//   ....[8]....
        /*00dc*/ 	.word	0x0000cde0


	//   ....[9]....
        /*00e0*/ 	.word	0x0000ce00


	//   ....[10]....
        /*00e4*/ 	.word	0x0000cf30


	//   ....[11]....
        /*00e8*/ 	.word	0x0000cf80


	//   ....[12]....
        /*00ec*/ 	.word	0x0000cfb0


	//   ....[13]....
        /*00f0*/ 	.word	0x0000cfd0


	//   ....[14]....
        /*00f4*/ 	.word	0x0000d040


	//   ....[15]....
        /*00f8*/ 	.word	0x0000d070


	//   ....[16]....
        /*00fc*/ 	.word	0x0000d0b0


	//   ....[17]....
        /*0100*/ 	.word	0x0000d140


	//   ....[18]....
        /*0104*/ 	.word	0x0000d1a0


	//   ....[19]....
        /*0108*/ 	.word	0x0000d270


	//   ....[20]....
        /*010c*/ 	.word	0x0000d280


	//   ....[21]....
        /*0110*/ 	.word	0x0000dcc0


	//   ....[22]....
        /*0114*/ 	.word	0x0000dd30


	//   ....[23]....
        /*0118*/ 	.word	0x0000dd90


	//   ....[24]....
        /*011c*/ 	.word	0x0000ddf0


	//   ....[25]....
        /*0120*/ 	.word	0x0000de50


	//   ....[26]....
        /*0124*/ 	.word	0x0000e2e0


	//   ....[27]....
        /*0128*/ 	.word	0x0000e340


	//   ....[28]....
        /*012c*/ 	.word	0x0000e3a0


	//   ....[29]....
        /*0130*/ 	.word	0x0000e400


	//   ....[30]....
        /*0134*/ 	.word	0x0000e470


	//----- nvinfo : EIATTR_EXIT_INSTR_OFFSETS
	.align		4
.L_2008:
        /*0138*/ 	.byte	0x04, 0x1c
        /*013a*/ 	.short	(.L_2010 - .L_2009)


	//   ....[0]....
.L_2009:
        /*013c*/ 	.word	0x000009e0


	//   ....[1]....
        /*0140*/ 	.word	0x0000dc70


	//----- nvinfo : EIATTR_MAX_THREADS
	.align		4
.L_2010:
        /*0144*/ 	.byte	0x04, 0x05
        /*0146*/ 	.short	(.L_2012 - .L_2011)
.L_2011:
        /*0148*/ 	.word	0x00000100
        /*014c*/ 	.word	0x00000001
        /*0150*/ 	.word	0x00000001


	//----- nvinfo : EIATTR_CRS_STACK_SIZE
	.align		4
.L_2012:
        /*0154*/ 	.byte	0x04, 0x1e
        /*0156*/ 	.short	(.L_2014 - .L_2013)
.L_2013:
        /*0158*/ 	.word	0x00000000
.L_2014:


//--------------------- .nv.info._ZN10layer_norm13ln_fwd_kernelINS_13Kernel_traitsIf13__nv_bfloat16S2_S2_fjLj8192ELj1ELj1ELj8ELj16ENS_18Kernel_traits_baseILj8192EfS2_S2_S2_fjLj256EEEEELb1ELb1ELb0ELb1EEEvNS_9FwdParamsE --------------------------
	.section	.nv.info._ZN10layer_norm13ln_fwd_kernelINS_13Kernel_traitsIf13__nv_bfloat16S2_S2_fjLj8192ELj1ELj1ELj8ELj16ENS_18Kernel_traits_baseILj8192EfS2_S2_S2_fjLj256EEEEELb1ELb1ELb0ELb1EEEvNS_9FwdParamsE,"",@"SHT_CUDA_INFO"
	.sectionflags	@""
	.align	4


	//----- nvinfo : EIATTR_CUDA_API_VERSION
	.align		4
        /*0000*/ 	.byte	0x04, 0x37
        /*0002*/ 	.short	(.L_2016 - .L_2015)
.L_2015:
        /*0004*/ 	.word	0x00000082


	//----- nvinfo : EIATTR_SW2861232_WAR
	.align		4
.L_2016:
        /*0008*/ 	.byte	0x01, 0x35
	.zero		2


	//----- nvinfo : EIATTR_PARAM_CBANK
	.align		4
        /*000c*/ 	.byte	0x04, 0x0a
        /*000e*/ 	.short	(.L_2018 - .L_2017)
	.align		4
.L_2017:
        /*0010*/ 	.word	index@(.nv.constant0._ZN10layer_norm13ln_fwd_kernelINS_13Kernel_traitsIf13__nv_bfloat16S2_S2_fjLj8192ELj1ELj1ELj8ELj16ENS_18Kernel_traits_baseILj8192EfS2_S2_S2_fjLj256EEEEELb1ELb1ELb0ELb1EEEvNS_9FwdParamsE)
        /*0014*/ 	.short	0x0160
        /*0016*/ 	.short	0x00e8


	//----- nvinfo : EIATTR_CBANK_PARAM_SIZE
	.align		4
.L_2018:
        /*0018*/ 	.byte	0x03, 0x19
        /*001a*/ 	.short	0x00e8


	//----- nvinfo : EIATTR_KPARAM_INFO
	.align		4
        /*001c*/ 	.byte	0x04, 0x17
        /*001e*/ 	.short	(.L_2020 - .L_2019)
.L_2019:
        /*0020*/ 	.word	0x00000000
        /*0024*/ 	.short	0x0000
        /*0026*/ 	.short	0x0000
        /*0028*/ 	.byte	0x00, 0xf0, 0xa1, 0x03


	//----- nvinfo : EIATTR_MAXREG_COUNT
	.align		4
.L_2020:
        /*002c*/ 	.byte	0x03, 0x1b
        /*002e*/ 	.short	0x00ff


	//----- nvinfo : EIATTR_NUM_BARRIERS
	.align		4
        /*0030*/ 	.byte	0x02, 0x4c
        /*0032*/ 	.byte	0x01
	.zero		1


	//----- nvinfo : EIATTR_MERCURY_ISA_VERSION
	.align		4
        /*0034*/ 	.byte	0x03, 0x5f
        /*0036*/ 	.short	0x0000


	//----- nvinfo : EIATTR_COOP_GROUP_MASK_REGIDS
	.align		4
        /*0038*/ 	.byte	0x04, 0x29
        /*003a*/ 	.short	(.L_2022 - .L_2021)


	//   ....[0]....
.L_2021:
        /*003c*/ 	.word	0xffffffff


	//   ....[1]....
        /*0040*/ 	.word	0xffffffff


	//   ....[2]....
        /*0044*/ 	.word	0xffffffff


	//   ....[3]....
        /*0048*/ 	.word	0xffffffff


	//   ....[4]....
        /*004c*/ 	.word	0xffffffff


	//   ....[5]....
        /*0050*/ 	.word	0xffffffff


	//   ....[6]....
        /*0054*/ 	.word	0xffffffff


	//   ....[7]....
        /*0058*/ 	.word	0xffffffff


	//   ....[8]....
        /*005c*/ 	.word	0xffffffff


	//   ....[9]....
        /*0060*/ 	.word	0xffffffff


	//   ....[10]....
        /*0064*/ 	.word	0xffffffff


	//   ....[11]....
        /*0068*/ 	.word	0xffffffff


	//   ....[12]....
        /*006c*/ 	.word	0xffffffff


	//   ....[13]....
        /*0070*/ 	.word	0xffffffff


	//   ....[14]....
        /*0074*/ 	.word	0xffffffff


	//   ....[15]....
        /*0078*/ 	.word	0xffffffff


	//   ....[16]....
        /*007c*/ 	.word	0xffffffff


	//   ....[17]....
        /*0080*/ 	.word	0xffffffff


	//   ....[18]....
        /*0084*/ 	.word	0xffffffff


	//   ....[19]....
        /*0088*/ 	.word	0xffffffff


	//   ....[20]....
        /*008c*/ 	.word	0xffffffff


	//   ....[21]....
        /*0090*/ 	.word	0xffffffff


	//   ....[22]....
        /*0094*/ 	.word	0xffffffff


	//   ....[23]....
        /*0098*/ 	.word	0xffffffff


	//   ....[24]....
        /*009c*/ 	.word	0xffffffff


	//   ....[25]....
        /*00a0*/ 	.word	0xffffffff


	//   ....[26]....
        /*00a4*/ 	.word	0xffffffff


	//   ....[27]....
        /*00a8*/ 	.word	0xffffffff


	//   ....[28]....
        /*00ac*/ 	.word	0xffffffff


	//   ....[29]....
        /*00b0*/ 	.word	0xffffffff


	//   ....[30]....
        /*00b4*/ 	.word	0xffffffff


	//----- nvinfo : EIATTR_COOP_GROUP_INSTR_OFFSETS
	.align		4
.L_2022:
        /*00b8*/ 	.byte	0x04, 0x28
        /*00ba*/ 	.short	(.L_2024 - .L_2023)


	//   ....[0]....
.L_2023:
        /*00bc*/ 	.word	0x0000c0d0


	//   ....[1]....
        /*00c0*/ 	.word	0x0000c100


	//   ....[2]....
        /*00c4*/ 	.word	0x0000c120


	//   ....[3]....
        /*00c8*/ 	.word	0x0000c140


	//   ....[4]....
        /*00cc*/ 	.word	0x0000c160


	//   ....[5]....
        /*00d0*/ 	.word	0x0000c590


	//   ....[6]....
        /*00d4*/ 	.word	0x0000c5b0


	//   ....[7]....
        /*00d8*/ 	.word	0x0000c5d0


	//   ....[8]....
        /*00dc*/ 	.word	0x0000c5f0


	//   ....[9]....
        /*00e0*/ 	.word	0x0000c610


	//   ....[10]....
        /*00e4*/ 	.word	0x0000c710


	//   ....[11]....
        /*00e8*/ 	.word	0x0000c760


	//   ....[12]....
        /*00ec*/ 	.word	0x0000c780


	//   ....[13]....
        /*00f0*/ 	.word	0x0000c790


	//   ....[14]....
        /*00f4*/ 	.word	0x0000c830


	//   ....[15]....
        /*00f8*/ 	.word	0x0000c870


	//   ....[16]....
        /*00fc*/ 	.word	0x0000c890


	//   ....[17]....
        /*0100*/ 	.word	0x0000c950


	//   ....[18]....
        /*0104*/ 	.word	0x0000c980


	//   ....[19]....
        /*0108*/ 	.word	0x0000ca50


	//   ....[20]....
        /*010c*/ 	.word	0x0000ca80


	//   ....[21]....
        /*0110*/ 	.word	0x0000d3e0


	//   ....[22]....
        /*0114*/ 	.word	0x0000d450


	//   ....[23]....
        /*0118*/ 	.word	0x0000d4b0


	//   ....[24]....
        /*011c*/ 	.word	0x0000d510


	//   ....[25]....
        /*0120*/ 	.word	0x0000d570


	//   ....[26]....
        /*0124*/ 	.word	0x0000d9e0


	//   ....[27]....
        /*0128*/ 	.word	0x0000da40


	//   ....[28]....
        /*012c*/ 	.word	0x0000daa0


	//   ....[29]....
        /*0130*/ 	.word	0x0000db00


	//   ....[30]....
        /*0134*/ 	.word	0x0000db60


	//----- nvinfo : EIATTR_EXIT_INSTR_OFFSETS
	.align		4
.L_2024:
        /*0138*/ 	.byte	0x04, 0x1c
        /*013a*/ 	.short	(.L_2026 - .L_2025)


	//   ....[0]....
.L_2025:
        /*013c*/ 	.word	0x00000330


	//   ....[1]....
        /*0140*/ 	.word	0x0000d380


	//----- nvinfo : EIATTR_MAX_THREADS
	.align		4
.L_2026:
        /*0144*/ 	.byte	0x04, 0x05
        /*0146*/ 	.short	(.L_2028 - .L_2027)
.L_2027:
        /*0148*/ 	.word	0x00000100
        /*014c*/ 	.word	0x00000001
        /*0150*/ 	.word	0x00000001


	//----- nvinfo : EIATTR_CRS_STACK_SIZE
	.align		4
.L_2028:
        /*0154*/ 	.byte	0x04, 0x1e
        /*0156*/ 	.short	(.L_2030 - .L_2029)
.L_2029:
        /*0158*/ 	.word	0x00000000
.L_2030:


//--------------------- .nv.info._ZN10layer_norm13ln_fwd_kernelINS_13Kernel_traitsIf13__nv_bfloat16S2_S2_fjLj8192ELj1ELj1ELj8ELj16ENS_18Kernel_traits_baseILj8192EfS2_S2_S2_fjLj256EEEEELb1ELb1ELb1ELb0EEEvNS_9FwdParamsE --------------------------
	.section	.nv.info._ZN10layer_norm13ln_fwd_kernelINS_13Kernel_traitsIf13__nv_bfloat16S2_S2_fjLj8192ELj1ELj1ELj8ELj16ENS_18Kernel_traits_baseILj8192EfS2_S2_S2_fjLj256EEEEELb1ELb1ELb1ELb0EEEvNS_9FwdParamsE,"",@"SHT_CUDA_INFO"
	.sectionflags	@""
	.align	4


	//----- nvinfo : EIATTR_CUDA_API_VERSION
	.align		4
        /*0000*/ 	.byte	0x04, 0x37
        /*0002*/ 	.short	(.L_2032 - .L_2031)
.L_2031:
        /*0004*/ 	.word	0x00000082


	//----- nvinfo : EIATTR_SW2861232_WAR
	.align		4
.L_2032:
        /*0008*/ 	.byte	0x01, 0x35
	.zero		2


	//----- nvinfo : EIATTR_PARAM_CBANK
	.align		4
        /*000c*/ 	.byte	0x04, 0x0a
        /*000e*/ 	.short	(.L_2034 - .L_2033)
	.align		4
.L_2033:
        /*0010*/ 	.word	index@(.nv.constant0._ZN10layer_norm13ln_fwd_kernelINS_13Kernel_traitsIf13__nv_bfloat16S2_S2_fjLj8192ELj1ELj1ELj8ELj16ENS_18Kernel_traits_baseILj8192EfS2_S2_S2_fjLj256EEEEELb1ELb1ELb1ELb0EEEvNS_9FwdParamsE)
        /*0014*/ 	.short	0x0160
        /*0016*/ 	.short	0x00e8


	//----- nvinfo : EIATTR_CBANK_PARAM_SIZE
	.align		4
.L_2034:
        /*0018*/ 	.byte	0x03, 0x19
        /*001a*/ 	.short	0x00e8


	//----- nvinfo : EIATTR_KPARAM_INFO
	.align		4
        /*001c*/ 	.byte	0x04, 0x17
        /*001e*/ 	.short	(.L_2036 - .L_2035)
.L_2035:
        /*0020*/ 	.word	0x00000000
        /*0024*/ 	.short	0x0000
        /*0026*/ 	.short	0x0000
        /*0028*/ 	.byte	0x00, 0xf0, 0xa1, 0x03


	//----- nvinfo : EIATTR_MAXREG_COUNT
	.align		4
.L_2036:
        /*002c*/ 	.byte	0x03, 0x1b
        /*002e*/ 	.short	0x00ff


	//----- nvinfo : EIATTR_NUM_BARRIERS
	.align		4
        /*0030*/ 	.byte	0x02, 0x4c
        /*0032*/ 	.byte	0x01
	.zero		1


	//----- nvinfo : EIATTR_MERCURY_ISA_VERSION
	.align		4
        /*0034*/ 	.byte	0x03, 0x5f
        /*0036*/ 	.short	0x0000


	//----- nvinfo : EIATTR_COOP_GROUP_MASK_REGIDS
	.align		4
        /*0038*/ 	.byte	0x04, 0x29
        /*003a*/ 	.short	(.L_2038 - .L_2037)


	//   ....[0]....
.L_2037:
        /*003c*/ 	.word	0xffffffff


	//   ....[1]....
        /*0040*/ 	.word	0xffffffff


	//   ....[2]....
        /*0044*/ 	.word	0xffffffff


	//   ....[3]....
        /*0048*/ 	.word	0xffffffff


	//   ....[4]....
        /*004c*/ 	.word	0xffffffff


	//   ....[5]....
        /*0050*/ 	.word	0xffffffff


	//   ....[6]....
        /*0054*/ 	.word	0xffffffff


	//   ....[7]....
        /*0058*/ 	.word	0xffffffff


	//   ....[8]....
        /*005c*/ 	.word	0xffffffff


	//   ....[9]....
        /*0060*/ 	.word	0xffffffff


	//   ....[10]....
        /*0064*/ 	.word	0xffffffff


	//   ....[11]....
        /*0068*/ 	.word	0xffffffff


	//   ....[12]....
        /*006c*/ 	.word	0xffffffff


	//   ....[13]....
        /*0070*/ 	.word	0xffffffff


	//   ....[14]....
        /*0074*/ 	.word	0xffffffff


	//   ....[15]....
        /*0078*/ 	.word	0xffffffff


	//   ....[16]....
        /*007c*/ 	.word	0xffffffff


	//   ....[17]....
        /*0080*/ 	.word	0xffffffff


	//   ....[18]....
        /*0084*/ 	.word	0xffffffff


	//   ....[19]....
        /*0088*/ 	.word	0xffffffff


	//   ....[20]....
        /*008c*/ 	.word	0xffffffff


	//   ....[21]....
        /*0090*/ 	.word	0xffffffff


	//   ....[22]....
        /*0094*/ 	.word	0xffffffff


	//   ....[23]....
        /*0098*/ 	.word	0xffffffff


	//   ....[24]....
        /*009c*/ 	.word	0xffffffff


	//   ....[25]....
        /*00a0*/ 	.word	0xffffffff


	//   ....[26]....
        /*00a4*/ 	.word	0xffffffff


	//   ....[27]....
        /*00a8*/ 	.word	0xffffffff


	//   ....[28]....
        /*00ac*/ 	.word	0xffffffff


	//   ....[29]....
        /*00b0*/ 	.word	0xffffffff


	//   ....[30]....
        /*00b4*/ 	.word	0xffffffff


	//----- nvinfo : EIATTR_COOP_GROUP_INSTR_OFFSETS
	.align		4
.L_2038:
        /*00b8*/ 	.byte	0x04, 0x28
        /*00ba*/ 	.short	(.L_2040 - .L_2039)


	//   ....[0]....
.L_2039:
        /*00bc*/ 	.word	0x0000de90


	//   ....[1]....
        /*00c0*/ 	.word	0x0000dec0


	//   ....[2]....
        /*00c4*/ 	.word	0x0000dee0


	//   ....[3]....
        /*00c8*/ 	.word	0x0000df00


	//   ....[4]....
        /*00cc*/ 	.word	0x0000df20


	//   ....[5]....
        /*00d0*/ 	.word	0x0000e360


	//   ....[6]....
        /*00d4*/ 	.word	0x0000e380


	//   ....[7]....
        /*00d8*/ 	.word	0x0000e3a0


	//   ....[8]....
        /*00dc*/ 	.word	0x0000e3c0


	//   ....[9]....
        /*00e0*/ 	.word	0x0000e3e0


	//   ....[10]....
        /*00e4*/ 	.word	0x0000e500


	//   ....[11]....
        /*00e8*/ 	.word	0x0000e550


	//   ....[12]....
        /*00ec*/ 	.word	0x0000e590


	//   ....[13]....
        /*00f0*/ 	.word	0x0000e5b0


	//   ....[14]....
        /*00f4*/ 	.word	0x0000e5c0


	//   ....[15]....
        /*00f8*/ 	.word	0x0000e650


	//   ....[16]....
        /*00fc*/ 	.word	0x0000e690


	//   ....[17]....
        /*0100*/ 	.word	0x0000e720


	//   ....[18]....
        /*0104*/ 	.word	0x0000e770


	//   ....[19]....
        /*0108*/ 	.word	0x0000e810


	//   ....[20]....
        /*010c*/ 	.word	0x0000e840


	//   ....[21]....
        /*0110*/ 	.word	0x0000f300


	//   ....[22]....
        /*0114*/ 	.word	0x0000f370


	//   ....[23]....
        /*0118*/ 	.word	0x0000f3d0


	//   ....[24]....
        /*011c*/ 	.word	0x0000f430


	//   ....[25]....
        /*0120*/ 	.word	0x0000f490


	//   ....[26]....
        /*0124*/ 	.word	0x0000f920


	//   ....[27]....
        /*0128*/ 	.word	0x0000f980


	//   ....[28]....
        /*012c*/ 	.word	0x0000f9e0


	//   ....[29]....
        /*0130*/ 	.word	0x0000fa40


	//   ....[30]....
        /*0134*/ 	.word	0x0000fab0


	//----- nvinfo : EIATTR_EXIT_INSTR_OFFSETS
	.align		4
.L_2040:
        /*0138*/ 	.byte	0x04, 0x1c
        /*013a*/ 	.short	(.L_2042 - .L_2041)


	//   ....[0]....
.L_2041:
        /*013c*/ 	.word	0x00000980


	//   ....[1]....
        /*0140*/ 	.word	0x0000f2b0


	//----- nvinfo : EIATTR_MAX_THREADS
	.align		4
.L_2042:
        /*0144*/ 	.byte	0x04, 0x05
        /*0146*/ 	.short	(.L_2044 - .L_2043)
.L_2043:
        /*0148*/ 	.word	0x00000100
        /*014c*/ 	.word	0x00000001
        /*0150*/ 	.word	0x00000001


	//----- nvinfo : EIATTR_CRS_STACK_SIZE
	.align		4
.L_2044:
        /*0154*/ 	.byte	0x04, 0x1e
        /*0156*/ 	.short	(.L_2046 - .L_2045)
.L_2045:
        /*0158*/ 	.word	0x00000000
.L_2046:


//--------------------- .nv.info._ZN10layer_norm13ln_fwd_kernelINS_13Kernel_traitsIf13__nv_bfloat16S2_S2_fjLj8192ELj1ELj1ELj8ELj16ENS_18Kernel_traits_baseILj8192EfS2_S2_S2_fjLj256EEEEELb1ELb1ELb1ELb1EEEvNS_9FwdParamsE --------------------------
	.section	.nv.info._ZN10layer_norm13ln_fwd_kernelINS_13Kernel_traitsIf13__nv_bfloat16S2_S2_fjLj8192ELj1ELj1ELj8ELj16ENS_18Kernel_traits_baseILj8192EfS2_S2_S2_fjLj256EEEEELb1ELb1ELb1ELb1EEEvNS_9FwdParamsE,"",@"SHT_CUDA_INFO"
	.sectionflags	@""
	.align	4


	//----- nvinfo : EIATTR_CUDA_API_VERSION
	.align		4
        /*0000*/ 	.byte	0x04, 0x37
        /*0002*/ 	.short	(.L_2048 - .L_2047)
.L_2047:
        /*0004*/ 	.word	0x00000082


	//----- nvinfo : EIATTR_SW2861232_WAR
	.align		4
.L_2048:
        /*0008*/ 	.byte	0x01, 0x35
	.zero		2


	//----- nvinfo : EIATTR_PARAM_CBANK
	.align		4
        /*000c*/ 	.byte	0x04, 0x0a
        /*000e*/ 	.short	(.L_2050 - .L_2049)
	.align		4
.L_2049:
        /*0010*/ 	.word	index@(.nv.constant0._ZN10layer_norm13ln_fwd_kernelINS_13Kernel_traitsIf13__nv_bfloat16S2_S2_fjLj8192ELj1ELj1ELj8ELj16ENS_18Kernel_traits_baseILj8192EfS2_S2_S2_fjLj256EEEEELb1ELb1ELb1ELb1EEEvNS_9FwdParamsE)
        /*0014*/ 	.short	0x0160
        /*0016*/ 	.short	0x00e8


	//----- nvinfo : EIATTR_CBANK_PARAM_SIZE
	.align		4
.L_2050:
        /*0018*/ 	.byte	0x03, 0x19
        /*001a*/ 	.short	0x00e8


	//----- nvinfo : EIATTR_KPARAM_INFO
	.align		4
        /*001c*/ 	.byte	0x04, 0x17
        /*001e*/ 	.short	(.L_2052 - .L_2051)
.L_2051:
        /*0020*/ 	.word	0x00000000
        /*0024*/ 	.short	0x0000
        /*0026*/ 	.short	0x0000
        /*0028*/ 	.byte	0x00, 0xf0, 0xa1, 0x03


	//----- nvinfo : EIATTR_MAXREG_COUNT
	.align		4
.L_2052:
        /*002c*/ 	.byte	0x03, 0x1b
        /*002e*/ 	.short	0x00ff


	//----- nvinfo : EIATTR_NUM_BARRIERS
	.align		4
        /*0030*/ 	.byte	0x02, 0x4c
        /*0032*/ 	.byte	0x01
	.zero		1


	//----- nvinfo : EIATTR_MERCURY_ISA_VERSION
	.align		4
        /*0034*/ 	.byte	0x03, 0x5f
        /*0036*/ 	.short	0x0000


	//----- nvinfo : EIATTR_COOP_GROUP_MASK_REGIDS
	.align		4
        /*0038*/ 	.byte	0x04, 0x29
        /*003a*/ 	.short	(.L_2054 - .L_2053)


	//   ....[0]....
.L_2053:
        /*003c*/ 	.word	0xffffffff


	//   ....[1]....
        /*0040*/ 	.word	0xffffffff


	//   ....[2]....
        /*0044*/ 	.word	0xffffffff


	//   ....[3]....
        /*0048*/ 	.word	0xffffffff


	//   ....[4]....
        /*004c*/ 	.word	0xffffffff


	//   ....[5]....
        /*0050*/ 	.word	0xffffffff


	//   ....[6]....
        /*0054*/ 	.word	0xffffffff


	//   ....[7]....
        /*0058*/ 	.word	0xffffffff


	//   ....[8]....
        /*005c*/ 	.word	0xffffffff


	//   ....[9]....
        /*0060*/ 	.word	0xffffffff


	//   ....[10]....
        /*0064*/ 	.word	0xffffffff


	//   ....[11]....
        /*0068*/ 	.word	0xffffffff


	//   ....[12]....
        /*006c*/ 	.word	0xffffffff


	//   ....[13]....
        /*0070*/ 	.word	0xffffffff


	//   ....[14]....
        /*0074*/ 	.word	0xffffffff


	//   ....[15]....
        /*0078*/ 	.word	0xffffffff


	//   ....[16]....
        /*007c*/ 	.word	0xffffffff


	//   ....[17]....
        /*0080*/ 	.word	0xffffffff


	//   ....[18]....
        /*0084*/ 	.word	0xffffffff


	//   ....[19]....
        /*0088*/ 	.word	0xffffffff


	//   ....[20]....
        /*008c*/ 	.word	0xffffffff


	//   ....[21]....
        /*0090*/ 	.word	0xffffffff


	//   ....[22]....
        /*0094*/ 	.word	0xffffffff


	//   ....[23]....
        /*0098*/ 	.word	0xffffffff


	//   ....[24]....
        /*009c*/ 	.word	0xffffffff


	//   ....[25]....
        /*00a0*/ 	.word	0xffffffff


	//   ....[26]....
        /*00a4*/ 	.word	0xffffffff


	//   ....[27]....
        /*00a8*/ 	.word	0xffffffff


	//   ....[28]....
        /*00ac*/ 	.word	0xffffffff


	//   ....[29]....
        /*00b0*/ 	.word	0xffffffff


	//   ....[30]....
        /*00b4*/ 	.word	0xffffffff


	//----- nvinfo : EIATTR_COOP_GROUP_INSTR_OFFSETS
	.align		4
.L_2054:
        /*00b8*/ 	.byte	0x04, 0x28
        /*00ba*/ 	.short	(.L_2056 - .L_2055)


	//   ....[0]....
.L_2055:
        /*00bc*/ 	.word	0x0000d410


	//   ....[1]....
        /*00c0*/ 	.word	0x0000d440


	//   ....[2]....
        /*00c4*/ 	.word	0x0000d460


	//   ....[3]....
        /*00c8*/ 	.word	0x0000d480


	//   ....[4]....
        /*00cc*/ 	.word	0x0000d4a0


	//   ....[5]....
        /*00d0*/ 	.word	0x0000d8d0


	//   ....[6]....
        /*00d4*/ 	.word	0x0000d8f0


	//   ....[7]....
        /*00d8*/ 	.word	0x0000d910


	//   ....[8]....
        /*00dc*/ 	.word	0x0000d930


	//   ....[9]....
        /*00e0*/ 	.word	0x0000d950


	//   ....[10]....
        /*00e4*/ 	.word	0x0000da70


	//   ....[11]....
        /*00e8*/ 	.word	0x0000dab0


	//   ....[12]....
        /*00ec*/ 	.word	0x0000daf0


	//   ....[13]....
        /*00f0*/ 	.word	0x0000db10


	//   ....[14]....
        /*00f4*/ 	.word	0x0000db20


	//   ....[15]....
        /*00f8*/ 	.word	0x0000dbc0


	//   ....[16]....
        /*00fc*/ 	.word	0x0000dbf0


	//   ....[17]....
        /*0100*/ 	.word	0x0000dc80


	//   ....[18]....
        /*0104*/ 	.word	0x0000dcd0


	//   ....[19]....
        /*0108*/ 	.word	0x0000dd80


	//   ....[20]....
        /*010c*/ 	.word	0x0000ddd0


	//   ....[21]....
        /*0110*/ 	.word	0x0000e790


	//   ....[22]....
        /*0114*/ 	.word	0x0000e800


	//   ....[23]....
        /*0118*/ 	.word	0x0000e860


	//   ....[24]....
        /*011c*/ 	.word	0x0000e8c0


	//   ....[25]....
        /*0120*/ 	.word	0x0000e920


	//   ....[26]....
        /*0124*/ 	.word	0x0000ed90


	//   ....[27]....
        /*0128*/ 	.word	0x0000edf0


	//   ....[28]....
        /*012c*/ 	.word	0x0000ee50


	//   ....[29]....
        /*0130*/ 	.word	0x0000eeb0


	//   ....[30]....
        /*0134*/ 	.word	0x0000ef10


	//----- nvinfo : EIATTR_EXIT_INSTR_OFFSETS
	.align		4
.L_2056:
        /*0138*/ 	.byte	0x04, 0x1c
        /*013a*/ 	.short	(.L_2058 - .L_2057)


	//   ....[0]....
.L_2057:
        /*013c*/ 	.word	0x00000330


	//   ....[1]....
        /*0140*/ 	.word	0x0000e740


	//----- nvinfo : EIATTR_MAX_THREADS
	.align		4
.L_2058:
        /*0144*/ 	.byte	0x04, 0x05
        /*0146*/ 	.short	(.L_2060 - .L_2059)
.L_2059:
        /*0148*/ 	.word	0x00000100
        /*014c*/ 	.word	0x00000001
        /*0150*/ 	.word	0x00000001


	//----- nvinfo : EIATTR_CRS_STACK_SIZE
	.align		4
.L_2060:
        /*0154*/ 	.byte	0x04, 0x1e
        /*0156*/ 	.short	(.L_2062 - .L_2061)
.L_2061:
        /*0158*/ 	.word	0x00000000
.L_2062:


//--------------------- .nv.info._ZN10layer_norm13ln_fwd_kernelINS_13Kernel_traitsI13__nv_bfloat16S2_fS2_fjLj8192ELj1ELj1ELj8ELj16ENS_18Kernel_traits_baseILj8192ES2_S2_fS2_fjLj256EEEEELb0ELb0ELb0ELb0EEEvNS_9FwdParamsE --------------------------
	.section	.nv.info._ZN10layer_norm13ln_fwd_kernelINS_13Kernel_traitsI13__nv_bfloat16S2_fS2_fjLj8192ELj1ELj1ELj8ELj16ENS_18Kernel_traits_baseILj8192ES2_S2_fS2_fjLj256EEEEELb0ELb0ELb0ELb0EEEvNS_9FwdParamsE,"",@"SHT_CUDA_INFO"
	.sectionflags	@""
	.align	4


	//----- nvinfo : EIATTR_CUDA_API_VERSION
	.align		4
        /*0000*/ 	.byte	0x04, 0x37
        /*0002*/ 	.short	(.L_2064 - .L_2063)
.L_2063:
        /*0004*/ 	.word	0x00000082


	//----- nvinfo : EIATTR_SW2861232_WAR
	.align		4
.L_2064:
        /*0008*/ 	.byte	0x01, 0x35
	.zero		2


	//----- nvinfo : EIATTR_PARAM_CBANK
	.align		4
        /*000c*/ 	.byte	0x04, 0x0a
        /*000e*/ 	.short	(.L_2066 - .L_2065)
	.align		4
.L_2065:
        /*0010*/ 	.word	index@(.nv.constant0._ZN10layer_norm13ln_fwd_kernelINS_13Kernel_traitsI13__nv_bfloat16S2_fS2_fjLj8192ELj1ELj1ELj8ELj16ENS_18Kernel_traits_baseILj8192ES2_S2_fS2_fjLj256EEEEELb0ELb0ELb0ELb0EEEvNS_9FwdParamsE)
        /*0014*/ 	.short	0x0160
        /*0016*/ 	.short	0x00e8


	//----- nvinfo : EIATTR_CBANK_PARAM_SIZE
	.align		4
.L_2066:
        /*0018*/ 	.byte	0x03, 0x19
        /*001a*/ 	.short	0x00e8


	//----- nvinfo : EIATTR_KPARAM_INFO
	.align		4
        /*001c*/ 	.byte	0x04, 0x17
        /*001e*/ 	.short	(.L_2068 - .L_2067)
.L_2067:
        /*0020*/ 	.word	0x00000000
        /*0024*/ 	.short	0x0000
        /*0026*/ 	.short	0x0000
        /*0028*/ 	.byte	0x00, 0xf0, 0xa1, 0x03


	//----- nvinfo : EIATTR_MAXREG_COUNT
	.align		4
.L_2068:
        /*002c*/ 	.byte	0x03, 0x1b
        /*002e*/ 	.short	0x00ff


	//----- nvinfo : EIATTR_NUM_BARRIERS
	.align		4
        /*0030*/ 	.byte	0x02, 0x4c
        /*0032*/ 	.byte	0x01
	.zero		1


	//----- nvinfo : EIATTR_MERCURY_ISA_VERSION
	.align		4
        /*0034*/ 	.byte	0x03, 0x5f
        /*0036*/ 	.short	0x0000


	//----- nvinfo : EIATTR_COOP_GROUP_MASK_REGIDS
	.align		4
        /*0038*/ 	.byte	0x04, 0x29
        /*003a*/ 	.short	(.L_2070 - .L_2069)


	//   ....[0]....
.L_2069:
        /*003c*/ 	.word	0xffffffff


	//   ....[1]....
        /*0040*/ 	.word	0xffffffff


	//   ....[2]....
        /*0044*/ 	.word	0xffffffff


	//   ....[3]....
        /*0048*/ 	.word	0xffffffff


	//   ....[4]....
        /*004c*/ 	.word	0xffffffff


	//   ....[5]....
        /*0050*/ 	.word	0xffffffff


	//   ....[6]....
        /*0054*/ 	.word	0xffffffff


	//   ....[7]....
        /*0058*/ 	.word	0xffffffff


	//   ....[8]....
        /*005c*/ 	.word	0xffffffff


	//   ....[9]....
        /*0060*/ 	.word	0xffffffff


	//   ....[10]....
        /*0064*/ 	.word	0xffffffff


	//   ....[11]....
        /*0068*/ 	.word	0xffffffff


	//   ....[12]....
        /*006c*/ 	.word	0xffffffff


	//   ....[13]....
        /*0070*/ 	.word	0xffffffff


	//   ....[14]....
        /*0074*/ 	.word	0xffffffff


	//   ....[15]....
        /*0078*/ 	.word	0xffffffff


	//   ....[16]....
        /*007c*/ 	.word	0xffffffff


	//   ....[17]....
        /*0080*/ 	.word	0xffffffff


	//   ....[18]....
        /*0084*/ 	.word	0xffffffff


	//   ....[19]....
        /*0088*/ 	.word	0xffffffff


	//   ....[20]....
        /*008c*/ 	.word	0xffffffff


	//   ....[21]....
        /*0090*/ 	.word	0xffffffff


	//   ....[22]....
        /*0094*/ 	.word	0xffffffff


	//   ....[23]....
        /*0098*/ 	.word	0xffffffff


	//   ....[24]....
        /*009c*/ 	.word	0xffffffff


	//   ....[25]....
        /*00a0*/ 	.word	0xffffffff


	//   ....[26]....
        /*00a4*/ 	.word	0xffffffff


	//   ....[27]....
        /*00a8*/ 	.word	0xffffffff


	//   ....[28]....
        /*00ac*/ 	.word	0xffffffff


	//   ....[29]....
        /*00b0*/ 	.word	0xffffffff


	//   ....[30]....
        /*00b4*/ 	.word	0xffffffff


	//----- nvinfo : EIATTR_COOP_GROUP_INSTR_OFFSETS
	.align		4
.L_2070:
        /*00b8*/ 	.byte	0x04, 0x28
        /*00ba*/ 	.short	(.L_2072 - .L_2071)


	//   ....[0]....
.L_2071:
        /*00bc*/ 	.word	0x000017e0


	//   ....[1]....
        /*00c0*/ 	.word	0x00001810


	//   ....[2]....
        /*00c4*/ 	.word	0x00001830


	//   ....[3]....
        /*00c8*/ 	.word	0x00001850


	//   ....[4]....
        /*00cc*/ 	.word	0x00001870


	//   ....[5]....
        /*00d0*/ 	.word	0x00001cb0


	//   ....[6]....
        /*00d4*/ 	.word	0x00001cd0


	//   ....[7]....
        /*00d8*/ 	.word	0x00001cf0


	//   ....[8]....
        /*00dc*/ 	.word	0x00001d10


	//   ....[9]....
        /*00e0*/ 	.word	0x00001d30


	//   ....[10]....
        /*00e4*/ 	.word	0x00001e50


	//   ....[11]....
        /*00e8*/ 	.word	0x00001ec0


	//   ....[12]....
        /*00ec*/ 	.word	0x00001f10


	//   ....[13]....
        /*00f0*/ 	.word	0x00001f40


	//   ....[14]....
        /*00f4*/ 	.word	0x00001f60


	//   ....[15]....
        /*00f8*/ 	.word	0x00001fd0


	//   ....[16]....
        /*00fc*/ 	.word	0x00002010


	//   ....[17]....
        /*0100*/ 	.word	0x00002080


	//   ....[18]....
        /*0104*/ 	.word	0x000020b0


	//   ....[19]....
        /*0108*/ 	.word	0x00002180


	//   ....[20]....
        /*010c*/ 	.word	0x00002190


	//   ....[21]....
        /*0110*/ 	.word	0x00002bb0


	//   ....[22]....
        /*0114*/ 	.word	0x00002c10


	//   ....[23]....
        /*0118*/ 	.word	0x00002c70


	//   ....[24]....
        /*011c*/ 	.word	0x00002cd0


	//   ....[25]....
        /*0120*/ 	.word	0x00002d30


	//   ....[26]....
        /*0124*/ 	.word	0x000031b0


	//   ....[27]....
        /*0128*/ 	.word	0x00003210


	//   ....[28]....
        /*012c*/ 	.word	0x00003270


	//   ....[29]....
        /*0130*/ 	.word	0x000032d0


	//   ....[30]....
        /*0134*/ 	.word	0x00003340


	//----- nvinfo : EIATTR_EXIT_INSTR_OFFSETS
	.align		4
.L_2072:
        /*0138*/ 	.byte	0x04, 0x1c
        /*013a*/ 	.short	(.L_2074 - .L_2073)


	//   ....[0]....
.L_2073:
        /*013c*/ 	.word	0x00000470


	//   ....[1]....
        /*0140*/ 	.word	0x00002b60


	//----- nvinfo : EIATTR_MAX_THREADS
	.align		4
.L_2074:
        /*0144*/ 	.byte	0x04, 0x05
        /*0146*/ 	.short	(.L_2076 - .L_2075)
.L_2075:
        /*0148*/ 	.word	0x00000100
        /*014c*/ 	.word	0x00000001
        /*0150*/ 	.word	0x00000001


	//----- nvinfo : EIATTR_CRS_STACK_SIZE
	.align		4
.L_2076:
        /*0154*/ 	.byte	0x04, 0x1e
        /*0156*/ 	.short	(.L_2078 - .L_2077)
.L_2077:
        /*0158*/ 	.word	0x00000000
.L_2078:


//--------------------- .nv.info._ZN10layer_norm13ln_fwd_kernelINS_13Kernel_traitsI13__nv_bfloat16S2_fS2_fjLj8192ELj1ELj1ELj8ELj16ENS_18Kernel_traits_baseILj8192ES2_S2_fS2_fjLj256EEEEELb0ELb0ELb0ELb1EEEvNS_9FwdParamsE --------------------------
	.section	.nv.info._ZN10layer_norm13ln_fwd_kernelINS_13Kernel_traitsI13__nv_bfloat16S2_fS2_fjLj8192ELj1ELj1ELj8ELj16ENS_18Kernel_traits_baseILj8192ES2_S2_fS2_fjLj256EEEEELb0ELb0ELb0ELb1EEEvNS_9FwdParamsE,"",@"SHT_CUDA_INFO"
	.sectionflags	@""
	.align	4


	//----- nvinfo : EIATTR_CUDA_API_VERSION
	.align		4
        /*0000*/ 	.byte	0x04, 0x37
        /*0002*/ 	.short	(.L_2080 - .L_2079)
.L_2079:
        /*0004*/ 	.word	0x00000082


	//----- nvinfo : EIATTR_SW2861232_WAR
	.align		4
.L_2080:
        /*0008*/ 	.byte	0x01, 0x35
	.zero		2


	//----- nvinfo : EIATTR_PARAM_CBANK
	.align		4
        /*000c*/ 	.byte	0x04, 0x0a
        /*000e*/ 	.short	(.L_2082 - .L_2081)
	.align		4
.L_2081:
        /*0010*/ 	.word	index@(.nv.constant0._ZN10layer_norm13ln_fwd_kernelINS_13Kernel_traitsI13__nv_bfloat16S2_fS2_fjLj8192ELj1ELj1ELj8ELj16ENS_18Kernel_traits_baseILj8192ES2_S2_fS2_fjLj256EEEEELb0ELb0ELb0ELb1EEEvNS_9FwdParamsE)
        /*0014*/ 	.short	0x0160
        /*0016*/ 	.short	0x00e8


	//----- nvinfo : EIATTR_CBANK_PARAM_SIZE
	.align		4
.L_2082:
        /*0018*/ 	.byte	0x03, 0x19
        /*001a*/ 	.short	0x00e8


	//----- nvinfo : EIATTR_KPARAM_INFO
	.align		4
        /*001c*/ 	.byte	0x04, 0x17
        /*001e*/ 	.short	(.L_2084 - .L_2083)
.L_2083:
        /*0020*/ 	.word	0x00000000
        /*0024*/ 	.short	0x0000
        /*0026*/ 	.short	0x0000
        /*0028*/ 	.byte	0x00, 0xf0, 0xa1, 0x03


	//----- nvinfo : EIATTR_MAXREG_COUNT
	.align		4
.L_2084:
        /*002c*/ 	.byte	0x03, 0x1b
        /*002e*/ 	.short	0x00ff


	//----- nvinfo : EIATTR_NUM_BARRIERS
	.align		4
        /*0030*/ 	.byte	0x02, 0x4c
        /*0032*/ 	.byte	0x01
	.zero		1


	//----- nvinfo : EIATTR_MERCURY_ISA_VERSION
	.align		4
        /*0034*/ 	.byte	0x03, 0x5f
        /*0036*/ 	.short	0x0000


	//----- nvinfo : EIATTR_COOP_GROUP_MASK_REGIDS
	.align		4
        /*0038*/ 	.byte	0x04, 0x29
        /*003a*/ 	.short	(.L_2086 - .L_2085)


	//   ....[0]....
.L_2085:
        /*003c*/ 	.word	0xffffffff


	//   ....[1]....
        /*0040*/ 	.word	0xffffffff


	//   ....[2]....
        /*0044*/ 	.word	0xffffffff


	//   ....[3]....
        /*0048*/ 	.word	0xffffffff


	//   ....[4]....
        /*004c*/ 	.word	0xffffffff


	//   ....[5]....
        /*0050*/ 	.word	0xffffffff


	//   ....[6]....
        /*0054*/ 	.word	0xffffffff


	//   ....[7]....
        /*0058*/ 	.word	0xffffffff


	//   ....[8]....
        /*005c*/ 	.word	0xffffffff


	//   ....[9]....
        /*0060*/ 	.word	0xffffffff


	//   ....[10]....
        /*0064*/ 	.word	0xffffffff


	//   ....[11]....
        /*0068*/ 	.word	0xffffffff


	//   ....[12]....
        /*006c*/ 	.word	0xffffffff


	//   ....[13]....
        /*0070*/ 	.word	0xffffffff


	//   ....[14]....
        /*0074*/ 	.word	0xffffffff


	//   ....[15]....
        /*0078*/ 	.word	0xffffffff


	//   ....[16]....
        /*007c*/ 	.word	0xffffffff


	//   ....[17]....
        /*0080*/ 	.word	0xffffffff


	//   ....[18]....
        /*0084*/ 	.word	0xffffffff


	//   ....[19]....
        /*0088*/ 	.word	0xffffffff


	//   ....[20]....
        /*008c*/ 	.word	0xffffffff


	//   ....[21]....
        /*0090*/ 	.word	0xffffffff


	//   ....[22]....
        /*0094*/ 	.word	0xffffffff


	//   ....[23]....
        /*0098*/ 	.word	0xffffffff


	//   ....[24]....
        /*009c*/ 	.word	0xffffffff


	//   ....[25]....
        /*00a0*/ 	.word	0xffffffff


	//   ....[26]....
        /*00a4*/ 	.word	0xffffffff


	//   ....[27]....
        /*00a8*/ 	.word	0xffffffff


	//   ....[28]....
        /*00ac*/ 	.word	0xffffffff


	//   ....[29]....
        /*00b0*/ 	.word	0xffffffff


	//   ....[30]....
        /*00b4*/ 	.word	0xffffffff


	//----- nvinfo : EIATTR_COOP_GROUP_INSTR_OFFSETS
	.align		4
.L_2086:
        /*00b8*/ 	.byte	0x04, 0x28
        /*00ba*/ 	.short	(.L_2088 - .L_2087)


	//   ....[0]....
.L_2087:
        /*00bc*/ 	.word	0x00001360


	//   ....[1]....
        /*00c0*/ 	.word	0x00001390


	//   ....[2]....
        /*00c4*/ 	.word	0x000013b0


	//   ....[3]....
        /*00c8*/ 	.word	0x000013d0


	//   ....[4]....
        /*00cc*/ 	.word	0x000013f0


	//   ....[5]....
        /*00d0*/ 	.word	0x00001820


	//   ....[6]....
        /*00d4*/ 	.word	0x00001840


	//   ....[7]....
        /*00d8*/ 	.word	0x00001860


	//   ....[8]....
        /*00dc*/ 	.word	0x00001880


	//   ....[9]....
        /*00e0*/ 	.word	0x000018a0


	//   ....[10]....
        /*00e4*/ 	.word	0x00001970


	//   ....[11]....
        /*00e8*/ 	.word	0x000019d0


	//   ....[12]....
        /*00ec*/ 	.word	0x00001a00


	//   ....[13]....
        /*00f0*/ 	.word	0x00001a10


	//   ....[14]....
        /*00f4*/ 	.word	0x00001ab0


	//   ....[15]....
        /*00f8*/ 	.word	0x00001ae0


	//   ....[16]....
        /*00fc*/ 	.word	0x00001b00


	//   ....[17]....
        /*0100*/ 	.word	0x00001bc0


	//   ....[18]....
        /*0104*/ 	.word	0x00001bf0


	//   ....[19]....
        /*0108*/ 	.word	0x00001c60


	//   ....[20]....
        /*010c*/ 	.word	0x00001cc0


	//   ....[21]....
        /*0110*/ 	.word	0x00002720


	//   ....[22]....
        /*0114*/ 	.word	0x00002790


	//   ....[23]....
        /*0118*/ 	.word	0x000027f0


	//   ....[24]....
        /*011c*/ 	.word	0x00002850


	//   ....[25]....
        /*0120*/ 	.word	0x000028b0


	//   ....[26]....
        /*0124*/ 	.word	0x00002d20


	//   ....[27]....
        /*0128*/ 	.word	0x00002d80


	//   ....[28]....
        /*012c*/ 	.word	0x00002de0


	//   ....[29]....
        /*0130*/ 	.word	0x00002e40


	//   ....[30]....
        /*0134*/ 	.word	0x00002ea0


	//----- nvinfo : EIATTR_EXIT_INSTR_OFFSETS
	.align		4
.L_2088:
        /*0138*/ 	.byte	0x04, 0x1c
        /*013a*/ 	.short	(.L_2090 - .L_2089)


	//   ....[0]....
.L_2089:
        /*013c*/ 	.word	0x00000130


	//   ....[1]....
        /*0140*/ 	.word	0x000026d0


	//----- nvinfo : EIATTR_MAX_THREADS
	.align		4
.L_2090:
        /*0144*/ 	.byte	0x04, 0x05
        /*0146*/ 	.short	(.L_2092 - .L_2091)
.L_2091:
        /*0148*/ 	.word	0x00000100
        /*014c*/ 	.word	0x00000001
        /*0150*/ 	.word	0x00000001


	//----- nvinfo : EIATTR_CRS_STACK_SIZE
	.align		4
.L_2092:
        /*0154*/ 	.byte	0x04, 0x1e
        /*0156*/ 	.short	(.L_2094 - .L_2093)
.L_2093:
        /*0158*/ 	.word	0x00000000
.L_2094:


//--------------------- .nv.info._ZN10layer_norm13ln_fwd_kernelINS_13Kernel_traitsI13__nv_bfloat16S2_fS2_fjLj8192ELj1ELj1ELj8ELj16ENS_18Kernel_traits_baseILj8192ES2_S2_fS2_fjLj256EEEEELb0ELb0ELb1ELb0EEEvNS_9FwdParamsE --------------------------
	.section	.nv.info._ZN10layer_norm13ln_fwd_kernelINS_13Kernel_traitsI13__nv_bfloat16S2_fS2_fjLj8192ELj1ELj1ELj8ELj16ENS_18Kernel_traits_baseILj8192ES2_S2_fS2_fjLj256EEEEELb0ELb0ELb1ELb0EEEvNS_9FwdParamsE,"",@"SHT_CUDA_INFO"
	.sectionflags	@""
	.align	4


	//----- nvinfo : EIATTR_CUDA_API_VERSION
	.align		4
        /*0000*/ 	.byte	0x04, 0x37
        /*0002*/ 	.short	(.L_2096 - .L_2095)
.L_2095:
        /*0004*/ 	.word	0x00000082


	//----- nvinfo : EIATTR_SW2861232_WAR
	.align		4
.L_2096:
        /*0008*/ 	.byte	0x01, 0x35
	.zero		2


	//----- nvinfo : EIATTR_PARAM_CBANK
	.align		4
        /*000c*/ 	.byte	0x04, 0x0a
        /*000e*/ 	.short	(.L_2098 - .L_2097)
	.align		4
.L_2097:
        /*0010*/ 	.word	index@(.nv.constant0._ZN10layer_norm13ln_fwd_kernelINS_13Kernel_traitsI13__nv_bfloat16S2_fS2_fjLj8192ELj1ELj1ELj8ELj16ENS_18Kernel_traits_baseILj8192ES2_S2_fS2_fjLj256EEEEELb0ELb0ELb1ELb0EEEvNS_9FwdParamsE)
        /*0014*/ 	.short	0x0160
        /*0016*/ 	.short	0x00e8


	//----- nvinfo : EIATTR_CBANK_PARAM_SIZE
	.align		4
.L_2098:
        /*0018*/ 	.byte	0x03, 0x19
        /*001a*/ 	.short	0x00e8


	//----- nvinfo : EIATTR_KPARAM_INFO
	.align		4
        /*001c*/ 	.byte	0x04, 0x17
        /*001e*/ 	.short	(.L_2100 - .L_2099)
.L_2099:
        /*0020*/ 	.word	0x00000000
        /*0024*/ 	.short	0x0000
        /*0026*/ 	.short	0x0000
        /*0028*/ 	.byte	0x00, 0xf0, 0xa1, 0x03


	//----- nvinfo : EIATTR_MAXREG_COUNT
	.align		4
.L_2100:
        /*002c*/ 	.byte	0x03, 0x1b
        /*002e*/ 	.short	0x00ff


	//----- nvinfo : EIATTR_NUM_BARRIERS
	.align		4
        /*0030*/ 	.byte	0x02, 0x4c
        /*0032*/ 	.byte	0x01
	.zero		1


	//----- nvinfo : EIATTR_MERCURY_ISA_VERSION
	.align		4
        /*0034*/ 	.byte	0x03, 0x5f
        /*0036*/ 	.short	0x0000


	//----- nvinfo : EIATTR_COOP_GROUP_MASK_REGIDS
	.align		4
        /*0038*/ 	.byte	0x04, 0x29
        /*003a*/ 	.short	(.L_2102 - .L_2101)


	//   ....[0]....
.L_2101:
        /*003c*/ 	.word	0xffffffff


	//   ....[1]....
        /*0040*/ 	.word	0xffffffff


	//   ....[2]....
        /*0044*/ 	.word	0xffffffff


	//   ....[3]....
        /*0048*/ 	.word	0xffffffff


	//   ....[4]....
        /*004c*/ 	.word	0xffffffff


	//   ....[5]....
        /*0050*/ 	.word	0xffffffff


	//   ....[6]....
        /*0054*/ 	.word	0xffffffff


	//   ....[7]....
        /*0058*/ 	.word	0xffffffff


	//   ....[8]....
        /*005c*/ 	.word	0xffffffff


	//   ....[9]....
        /*0060*/ 	.word	0xffffffff


	//   ....[10]....
        /*0064*/ 	.word	0xffffffff


	//   ....[11]....
        /*0068*/ 	.word	0xffffffff


	//   ....[12]....
        /*006c*/ 	.word	0xffffffff


	//   ....[13]....
        /*0070*/ 	.word	0xffffffff


	//   ....[14]....
        /*0074*/ 	.word	0xffffffff


	//   ....[15]....
        /*0078*/ 	.word	0xffffffff


	//   ....[16]....
        /*007c*/ 	.word	0xffffffff


	//   ....[17]....
        /*0080*/ 	.word	0xffffffff


	//   ....[18]....
        /*0084*/ 	.word	0xffffffff


	//   ....[19]....
        /*0088*/ 	.word	0xffffffff


	//   ....[20]....
        /*008c*/ 	.word	0xffffffff


	//   ....[21]....
        /*0090*/ 	.word	0xffffffff


	//   ....[22]....
        /*0094*/ 	.word	0xffffffff


	//   ....[23]....
        /*0098*/ 	.word	0xffffffff


	//   ....[24]....
        /*009c*/ 	.word	0xffffffff


	//   ....[25]....
        /*00a0*/ 	.word	0xffffffff


	//   ....[26]....
        /*00a4*/ 	.word	0xffffffff


	//   ....[27]....
        /*00a8*/ 	.word	0xffffffff


	//   ....[28]....
        /*00ac*/ 	.word	0xffffffff


	//   ....[29]....
        /*00b0*/ 	.word	0xffffffff


	//   ....[30]....
        /*00b4*/ 	.word	0xffffffff


	//----- nvinfo : EIATTR_COOP_GROUP_INSTR_OFFSETS
	.align		4
.L_2102:
        /*00b8*/ 	.byte	0x04, 0x28
        /*00ba*/ 	.short	(.L_2104 - .L_2103)


	//   ....[0]....
.L_2103:
        /*00bc*/ 	.word	0x00002440


	//   ....[1]....
        /*00c0*/ 	.word	0x00002470


	//   ....[2]....
        /*00c4*/ 	.word	0x00002490


	//   ....[3]....
        /*00c8*/ 	.word	0x000024b0


	//   ....[4]....
        /*00cc*/ 	.word	0x000024d0


	//   ....[5]....
        /*00d0*/ 	.word	0x00002910


	//   ....[6]....
        /*00d4*/ 	.word	0x00002930


	//   ....[7]....
        /*00d8*/ 	.word	0x00002950


	//   ....[8]....
        /*00dc*/ 	.word	0x00002970


	//   ....[9]....
        /*00e0*/ 	.word	0x00002990


	//   ....[10]....
        /*00e4*/ 	.word	0x00002ab0


	//   ....[11]....
        /*00e8*/ 	.word	0x00002b00


	//   ....[12]....
        /*00ec*/ 	.word	0x00002b70


	//   ....[13]....
        /*00f0*/ 	.word	0x00002bd0


	//   ....[14]....
        /*00f4*/ 	.word	0x00002be0


	//   ....[15]....
        /*00f8*/ 	.word	0x00002c80


	//   ....[16]....
        /*00fc*/ 	.word	0x00002c90


	//   ....[17]....
        /*0100*/ 	.word	0x00002d00


	//   ....[18]....
        /*0104*/ 	.word	0x00002d80


	//   ....[19]....
        /*0108*/ 	.word	0x00002db0


	//   ....[20]....
        /*010c*/ 	.word	0x00002e10


	//   ....[21]....
        /*0110*/ 	.word	0x000038a0


	//   ....[22]....
        /*0114*/ 	.word	0x00003900


	//   ....[23]....
        /*0118*/ 	.word	0x00003960


	//   ....[24]....
        /*011c*/ 	.word	0x000039c0


	//   ....[25]....
        /*0120*/ 	.word	0x00003a20


	//   ....[26]....
        /*0124*/ 	.word	0x00003ea0


	//   ....[27]....
        /*0128*/ 	.word	0x00003f00


	//   ....[28]....
        /*012c*/ 	.word	0x00003f60


	//   ....[29]....
        /*0130*/ 	.word	0x00003fc0


	//   ....[30]....
        /*0134*/ 	.word	0x00004020


	//----- nvinfo : EIATTR_EXIT_INSTR_OFFSETS
	.align		4
.L_2104:
        /*0138*/ 	.byte	0x04, 0x1c
        /*013a*/ 	.short	(.L_2106 - .L_2105)


	//   ....[0]....
.L_2105:
        /*013c*/ 	.word	0x00000480


	//   ....[1]....
        /*0140*/ 	.word	0x00003850


	//----- nvinfo : EIATTR_MAX_THREADS
	.align		4
.L_2106:
        /*0144*/ 	.byte	0x04, 0x05
        /*0146*/ 	.short	(.L_2108 - .L_2107)
.L_2107:
        /*0148*/ 	.word	0x00000100
        /*014c*/ 	.word	0x00000001
        /*0150*/ 	.word	0x00000001


	//----- nvinfo : EIATTR_CRS_STACK_SIZE
	.align		4
.L_2108:
        /*0154*/ 	.byte	0x04, 0x1e
        /*0156*/ 	.short	(.L_2110 - .L_2109)
.L_2109:
        /*0158*/ 	.word	0x00000000
.L_2110:


//--------------------- .nv.info._ZN10layer_norm13ln_fwd_kernelINS_13Kernel_traitsI13__nv_bfloat16S2_fS2_fjLj8192ELj1ELj1ELj8ELj16ENS_18Kernel_traits_baseILj8192ES2_S2_fS2_fjLj256EEEEELb0ELb0ELb1ELb1EEEvNS_9FwdParamsE --------------------------
	.section	.nv.info._ZN10layer_norm13ln_fwd_kernelINS_13Kernel_traitsI13__nv_bfloat16S2_fS2_fjLj8192ELj1ELj1ELj8ELj16ENS_18Kernel_traits_baseILj8192ES2_S2_fS2_fjLj256EEEEELb0ELb0ELb1ELb1EEEvNS_9FwdParamsE,"",@"SHT_CUDA_INFO"
	.sectionflags	@""
	.align	4


	//----- nvinfo : EIATTR_CUDA_API_VERSION
	.align		4
        /*0000*/ 	.byte	0x04, 0x37
        /*0002*/ 	.short	(.L_2112 - .L_2111)
.L_2111:
        /*0004*/ 	.word	0x00000082


	//----- nvinfo : EIATTR_SW2861232_WAR
	.align		4
.L_2112:
        /*0008*/ 	.byte	0x01, 0x35
	.zero		2


	//----- nvinfo : EIATTR_PARAM_CBANK
	.align		4
        /*000c*/ 	.byte	0x04, 0x0a
        /*000e*/ 	.short	(.L_2114 - .L_2113)
	.align		4
.L_2113:
        /*0010*/ 	.word	index@(.nv.constant0._ZN10layer_norm13ln_fwd_kernelINS_13Kernel_traitsI13__nv_bfloat16S2_fS2_fjLj8192ELj1ELj1ELj8ELj16ENS_18Kernel_traits_baseILj8192ES2_S2_fS2_fjLj256EEEEELb0ELb0ELb1ELb1EEEvNS_9FwdParamsE)
        /*0014*/ 	.short	0x0160
        /*0016*/ 	.short	0x00e8


	//----- nvinfo : EIATTR_CBANK_PARAM_SIZE
	.align		4
.L_2114:
        /*0018*/ 	.byte	0x03, 0x19
        /*001a*/ 	.short	0x00e8


	//----- nvinfo : EIATTR_KPARAM_INFO
	.align		4
        /*001c*/ 	.byte	0x04, 0x17
        /*001e*/ 	.short	(.L_2116 - .L_2115)
.L_2115:
        /*0020*/ 	.word	0x00000000
        /*0024*/ 	.short	0x0000
        /*0026*/ 	.short	0x0000
        /*0028*/ 	.byte	0x00, 0xf0, 0xa1, 0x03


	//----- nvinfo : EIATTR_MAXREG_COUNT
	.align		4
.L_2116:
        /*002c*/ 	.byte	0x03, 0x1b
        /*002e*/ 	.short	0x00ff


	//----- nvinfo : EIATTR_NUM_BARRIERS
	.align		4
        /*0030*/ 	.byte	0x02, 0x4c
        /*0032*/ 	.byte	0x01
	.zero		1


	//----- nvinfo : EIATTR_MERCURY_ISA_VERSION
	.align		4
        /*0034*/ 	.byte	0x03, 0x5f
        /*0036*/ 	.short	0x0000


	//----- nvinfo : EIATTR_COOP_GROUP_MASK_REGIDS
	.align		4
        /*0038*/ 	.byte	0x04, 0x29
        /*003a*/ 	.short	(.L_2118 - .L_2117)


	//   ....[0]....
.L_2117:
        /*003c*/ 	.word	0xffffffff


	//   ....[1]....
        /*0040*/ 	.word	0xffffffff


	//   ....[2]....
        /*0044*/ 	.word	0xffffffff


	//   ....[3]....
        /*0048*/ 	.word	0xffffffff


	//   ....[4]....
        /*004c*/ 	.word	0xffffffff


	//   ....[5]....
        /*0050*/ 	.word	0xffffffff


	//   ....[6]....
        /*0054*/ 	.word	0xffffffff


	//   ....[7]....
        /*0058*/ 	.word	0xffffffff


	//   ....[8]....
        /*005c*/ 	.word	0xffffffff


	//   ....[9]....
        /*0060*/ 	.word	0xffffffff


	//   ....[10]....
        /*0064*/ 	.word	0xffffffff


	//   ....[11]....
        /*0068*/ 	.word	0xffffffff


	//   ....[12]....
        /*006c*/ 	.word	0xffffffff


	//   ....[13]....
        /*0070*/ 	.word	0xffffffff


	//   ....[14]....
        /*0074*/ 	.word	0xffffffff


	//   ....[15]....
        /*0078*/ 	.word	0xffffffff


	//   ....[16]....
        /*007c*/ 	.word	0xffffffff


	//   ....[17]....
        /*0080*/ 	.word	0xffffffff


	//   ....[18]....
        /*0084*/ 	.word	0xffffffff


	//   ....[19]....
        /*0088*/ 	.word	0xffffffff


	//   ....[20]....
        /*008c*/ 	.word	0xffffffff


	//   ....[21]....
        /*0090*/ 	.word	0xffffffff


	//   ....[22]....
        /*0094*/ 	.word	0xffffffff


	//   ....[23]....
        /*0098*/ 	.word	0xffffffff


	//   ....[24]....
        /*009c*/ 	.word	0xffffffff


	//   ....[25]....
        /*00a0*/ 	.word	0xffffffff


	//   ....[26]....
        /*00a4*/ 	.word	0xffffffff


	//   ....[27]....
        /*00a8*/ 	.word	0xffffffff


	//   ....[28]....
        /*00ac*/ 	.word	0xffffffff


	//   ....[29]....
        /*00b0*/ 	.word	0xffffffff


	//   ....[30]....
        /*00b4*/ 	.word	0xffffffff


	//----- nvinfo : EIATTR_COOP_GROUP_INSTR_OFFSETS
	.align		4
.L_2118:
        /*00b8*/ 	.byte	0x04, 0x28
        /*00ba*/ 	.short	(.L_2120 - .L_2119)


	//   ....[0]....
.L_2119:
        /*00bc*/ 	.word	0x00001c80


	//   ....[1]....
        /*00c0*/ 	.word	0x00001cb0


	//   ....[2]....
        /*00c4*/ 	.word	0x00001cd0


	//   ....[3]....
        /*00c8*/ 	.word	0x00001cf0


	//   ....[4]....
        /*00cc*/ 	.word	0x00001d10


	//   ....[5]....
        /*00d0*/ 	.word	0x00002140


	//   ....[6]....
        /*00d4*/ 	.word	0x00002160


	//   ....[7]....
        /*00d8*/ 	.word	0x00002180


	//   ....[8]....
        /*00dc*/ 	.word	0x000021a0


	//   ....[9]....
        /*00e0*/ 	.word	0x000021c0


	//   ....[10]....
        /*00e4*/ 	.word	0x000022d0


	//   ....[11]....
        /*00e8*/ 	.word	0x00002330


	//   ....[12]....
        /*00ec*/ 	.word	0x00002350


	//   ....[13]....
        /*00f0*/ 	.word	0x00002380


	//   ....[14]....
        /*00f4*/ 	.word	0x00002390


	//   ....[15]....
        /*00f8*/ 	.word	0x00002430


	//   ....[16]....
        /*00fc*/ 	.word	0x00002460


	//   ....[17]....
        /*0100*/ 	.word	0x00002500


	//   ....[18]....
        /*0104*/ 	.word	0x00002550


	//   ....[19]....
        /*0108*/ 	.word	0x00002610


	//   ....[20]....
        /*010c*/ 	.word	0x00002620


	//   ....[21]....
        /*0110*/ 	.word	0x000031e0


	//   ....[22]....
        /*0114*/ 	.word	0x00003250


	//   ....[23]....
        /*0118*/ 	.word	0x000032b0


	//   ....[24]....
        /*011c*/ 	.word	0x00003310


	//   ....[25]....
        /*0120*/ 	.word	0x00003370


	//   ....[26]....
        /*0124*/ 	.word	0x000037e0


	//   ....[27]....
        /*0128*/ 	.word	0x00003840


	//   ....[28]....
        /*012c*/ 	.word	0x000038a0


	//   ....[29]....
        /*0130*/ 	.word	0x00003900


	//   ....[30]....
        /*0134*/ 	.word	0x00003960


	//----- nvinfo : EIATTR_EXIT_INSTR_OFFSETS
	.align		4
.L_2120:
        /*0138*/ 	.byte	0x04, 0x1c
        /*013a*/ 	.short	(.L_2122 - .L_2121)


	//   ....[0]....
.L_2121:
        /*013c*/ 	.word	0x00000120


	//   ....[1]....
        /*0140*/ 	.word	0x00003190


	//----- nvinfo : EIATTR_MAX_THREADS
	.align		4
.L_2122:
        /*0144*/ 	.byte	0x04, 0x05
        /*0146*/ 	.short	(.L_2124 - .L_2123)
.L_2123:
        /*0148*/ 	.word	0x00000100
        /*014c*/ 	.word	0x00000001
        /*0150*/ 	.word	0x00000001


	//----- nvinfo : EIATTR_CRS_STACK_SIZE
	.align		4
.L_2124:
        /*0154*/ 	.byte	0x04, 0x1e
        /*0156*/ 	.short	(.L_2126 - .L_2125)
.L_2125:
        /*0158*/ 	.word	0x00000000
.L_2126:


//--------------------- .nv.info._ZN10layer_norm13ln_fwd_kernelINS_13Kernel_traitsI13__nv_bfloat16S2_fS2_fjLj8192ELj1ELj1ELj8ELj16ENS_18Kernel_traits_baseILj8192ES2_S2_fS2_fjLj256EEEEELb0ELb1ELb0ELb0EEEvNS_9FwdParamsE --------------------------
	.section	.nv.info._ZN10layer_norm13ln_fwd_kernelINS_13Kernel_traitsI13__nv_bfloat16S2_fS2_fjLj8192ELj1ELj1ELj8ELj16ENS_18Kernel_traits_baseILj8192ES2_S2_fS2_fjLj256EEEEELb0ELb1ELb0ELb0EEEvNS_9FwdParamsE,"",@"SHT_CUDA_INFO"
	.sectionflags	@""
	.align	4


	//----- nvinfo : EIATTR_CUDA_API_VERSION
	.align		4
        /*0000*/ 	.byte	0x04, 0x37
        /*0002*/ 	.short	(.L_2128 - .L_2127)
.L_2127:
        /*0004*/ 	.word	0x00000082


	//----- nvinfo : EIATTR_SW2861232_WAR
	.align		4
.L_2128:
        /*0008*/ 	.byte	0x01, 0x35
	.zero		2


	//----- nvinfo : EIATTR_PARAM_CBANK
	.align		4
        /*000c*/ 	.byte	0x04, 0x0a
        /*000e*/ 	.short	(.L_2130 - .L_2129)
	.align		4
.L_2129:
        /*0010*/ 	.word	index@(.nv.constant0._ZN10layer_norm13ln_fwd_kernelINS_13Kernel_traitsI13__nv_bfloat16S2_fS2_fjLj8192ELj1ELj1ELj8ELj16ENS_18Kernel_traits_baseILj8192ES2_S2_fS2_fjLj256EEEEELb0ELb1ELb0ELb0EEEvNS_9FwdParamsE)
        /*0014*/ 	.short	0x0160
        /*0016*/ 	.short	0x00e8


	//----- nvinfo : EIATTR_CBANK_PARAM_SIZE
	.align		4
.L_2130:
        /*0018*/ 	.byte	0x03, 0x19
        /*001a*/ 	.short	0x00e8


	//----- nvinfo : EIATTR_KPARAM_INFO
	.align		4
        /*001c*/ 	.byte	0x04, 0x17
        /*001e*/ 	.short	(.L_2132 - .L_2131)
.L_2131:
        /*0020*/ 	.word	0x00000000
        /*0024*/ 	.short	0x0000
        /*0026*/ 	.short	0x0000
        /*0028*/ 	.byte	0x00, 0xf0, 0xa1, 0x03


	//----- nvinfo : EIATTR_MAXREG_COUNT
	.align		4
.L_2132:
        /*002c*/ 	.byte	0x03, 0x1b
        /*002e*/ 	.short	0x00ff


	//----- nvinfo : EIATTR_NUM_BARRIERS
	.align		4
        /*0030*/ 	.byte	0x02, 0x4c
        /*0032*/ 	.byte	0x01
	.zero		1


	//----- nvinfo : EIATTR_MERCURY_ISA_VERSION
	.align		4
        /*0034*/ 	.byte	0x03, 0x5f
        /*0036*/ 	.short	0x0000


	//----- nvinfo : EIATTR_COOP_GROUP_MASK_REGIDS
	.align		4
        /*0038*/ 	.byte	0x04, 0x29
        /*003a*/ 	.short	(.L_2134 - .L_2133)


	//   ....[0]....
.L_2133:
        /*003c*/ 	.word	0xffffffff


	//   ....[1]....
        /*0040*/ 	.word	0xffffffff


	//   ....[2]....
        /*0044*/ 	.word	0xffffffff


	//   ....[3]....
        /*0048*/ 	.word	0xffffffff


	//   ....[4]....
        /*004c*/ 	.word	0xffffffff


	//   ....[5]....
        /*0050*/ 	.word	0xffffffff


	//   ....[6]....
        /*0054*/ 	.word	0xffffffff


	//   ....[7]....
        /*0058*/ 	.word	0xffffffff


	//   ....[8]....
        /*005c*/ 	.word	0xffffffff


	//   ....[9]....
        /*0060*/ 	.word	0xffffffff


	//   ....[10]....
        /*0064*/ 	.word	0xffffffff


	//   ....[11]....
        /*0068*/ 	.word	0xffffffff


	//   ....[12]....
        /*006c*/ 	.word	0xffffffff


	//   ....[13]....
        /*0070*/ 	.word	0xffffffff


	//   ....[14]....
        /*0074*/ 	.word	0xffffffff


	//   ....[15]....
        /*0078*/ 	.word	0xffffffff


	//   ....[16]....
        /*007c*/ 	.word	0xffffffff


	//   ....[17]....
        /*0080*/ 	.word	0xffffffff


	//   ....[18]....
        /*0084*/ 	.word	0xffffffff


	//   ....[19]....
        /*0088*/ 	.word	0xffffffff


	//   ....[20]....
        /*008c*/ 	.word	0xffffffff


	//   ....[21]....
        /*0090*/ 	.word	0xffffffff


	//   ....[22]....
        /*0094*/ 	.word	0xffffffff


	//   ....[23]....
        /*0098*/ 	.word	0xffffffff


	//   ....[24]....
        /*009c*/ 	.word	0xffffffff


	//   ....[25]....
        /*00a0*/ 	.word	0xffffffff


	//   ....[26]....
        /*00a4*/ 	.word	0xffffffff


	//   ....[27]....
        /*00a8*/ 	.word	0xffffffff


	//   ....[28]....
        /*00ac*/ 	.word	0xffffffff


	//   ....[29]....
        /*00b0*/ 	.word	0xffffffff


	//   ....[30]....
        /*00b4*/ 	.word	0xffffffff


	//----- nvinfo : EIATTR_COOP_GROUP_INSTR_OFFSETS
	.align		4
.L_2134:
        /*00b8*/ 	.byte	0x04, 0x28
        /*00ba*/ 	.short	(.L_2136 - .L_2135)


	//   ....[0]....
.L_2135:
        /*00bc*/ 	.word	0x00001ca0


	//   ....[1]....
        /*00c0*/ 	.word	0x00001cd0


	//   ....[2]....
        /*00c4*/ 	.word	0x00001cf0


	//   ....[3]....
        /*00c8*/ 	.word	0x00001d10


	//   ....[4]....
        /*00cc*/ 	.word	0x00001d30


	//   ....[5]....
        /*00d0*/ 	.word	0x00002170


	//   ....[6]....
        /*00d4*/ 	.word	0x00002190


	//   ....[7]....
        /*00d8*/ 	.word	0x000021b0


	//   ....[8]....
        /*00dc*/ 	.word	0x000021d0


	//   ....[9]....
        /*00e0*/ 	.word	0x000021f0


	//   ....[10]....
        /*00e4*/ 	.word	0x00002310


	//   ....[11]....
        /*00e8*/ 	.word	0x00002370


	//   ....[12]....
        /*00ec*/ 	.word	0x000023a0


	//   ....[13]....
        /*00f0*/ 	.word	0x000023c0


	//   ....[14]....
        /*00f4*/ 	.word	0x000023e0


	//   ....[15]....
        /*00f8*/ 	.word	0x00002480


	//   ....[16]....
        /*00fc*/ 	.word	0x000024b0


	//   ....[17]....
        /*0100*/ 	.word	0x00002560


	//   ....[18]....
        /*0104*/ 	.word	0x00002590


	//   ....[19]....
        /*0108*/ 	.word	0x00002640


	//   ....[20]....
        /*010c*/ 	.word	0x00002660


	//   ....[21]....
        /*0110*/ 	.word	0x00003070


	//   ....[22]....
        /*0114*/ 	.word	0x000030e0


	//   ....[23]....
        /*0118*/ 	.word	0x00003140


	//   ....[24]....
        /*011c*/ 	.word	0x000031a0


	//   ....[25]....
        /*0120*/ 	.word	0x00003200


	//   ....[26]....
        /*0124*/ 	.word	0x00003680


	//   ....[27]....
        /*0128*/ 	.word	0x000036e0


	//   ....[28]....
        /*012c*/ 	.word	0x00003740


	//   ....[29]....
        /*0130*/ 	.word	0x000037a0


	//   ....[30]....
        /*0134*/ 	.word	0x00003810


	//----- nvinfo : EIATTR_EXIT_INSTR_OFFSETS
	.align		4
.L_2136:
        /*0138*/ 	.byte	0x04, 0x1c
        /*013a*/ 	.short	(.L_2138 - .L_2137)


	//   ....[0]....
.L_2137:
        /*013c*/ 	.word	0x00000530


	//   ....[1]....
        /*0140*/ 	.word	0x00003020


	//----- nvinfo : EIATTR_MAX_THREADS
	.align		4
.L_2138:
        /*0144*/ 	.byte	0x04, 0x05
        /*0146*/ 	.short	(.L_2140 - .L_2139)
.L_2139:
        /*0148*/ 	.word	0x00000100
        /*014c*/ 	.word	0x00000001
        /*0150*/ 	.word	0x00000001


	//----- nvinfo : EIATTR_CRS_STACK_SIZE
	.align		4
.L_2140:
        /*0154*/ 	.byte	0x04, 0x1e
        /*0156*/ 	.short	(.L_2142 - .L_2141)
.L_2141:
        /*0158*/ 	.word	0x00000000
.L_2142:


//--------------------- .nv.info._ZN10layer_norm13ln_fwd_kernelINS_13Kernel_traitsI13__nv_bfloat16S2_fS2_fjLj8192ELj1ELj1ELj8ELj16ENS_18Kernel_traits_baseILj8192ES2_S2_fS2_fjLj256EEEEELb0ELb1ELb0ELb1EEEvNS_9FwdParamsE --------------------------
	.section	.nv.info._ZN10layer_norm13ln_fwd_kernelINS_13Kernel_traitsI13__nv_bfloat16S2_fS2_fjLj8192ELj1ELj1ELj8ELj16ENS_18Kernel_traits_baseILj8192ES2_S2_fS2_fjLj256EEEEELb0ELb1ELb0ELb1EEEvNS_9FwdParamsE,"",@"SHT_CUDA_INFO"
	.sectionflags	@""
	.align	4


	//----- nvinfo : EIATTR_CUDA_API_VERSION
	.align		4
        /*0000*/ 	.byte	0x04, 0x37
        /*0002*/ 	.short	(.L_2144 - .L_2143)
.L_2143:
        /*0004*/ 	.word	0x00000082


	//----- nvinfo : EIATTR_SW2861232_WAR
	.align		4
.L_2144:
        /*0008*/ 	.byte	0x01, 0x35
	.zero		2


	//----- nvinfo : EIATTR_PARAM_CBANK
	.align		4
        /*000c*/ 	.byte	0x04, 0x0a
        /*000e*/ 	.short	(.L_2146 - .L_2145)
	.align		4
.L_2145:
        /*0010*/ 	.word	index@(.nv.constant0._ZN10layer_norm13ln_fwd_kernelINS_13Kernel_traitsI13__nv_bfloat16S2_fS2_fjLj8192ELj1ELj1ELj8ELj16ENS_18Kernel_traits_baseILj8192ES2_S2_fS2_fjLj256EEEEELb0ELb1ELb0ELb1EEEvNS_9FwdParamsE)
        /*0014*/ 	.short	0x0160
        /*0016*/ 	.short	0x00e8


	//----- nvinfo : EIATTR_CBANK_PARAM_SIZE
	.align		4
.L_2146:
        /*0018*/ 	.byte	0x03, 0x19
        /*001a*/ 	.short	0x00e8


	//----- nvinfo : EIATTR_KPARAM_INFO
	.align		4
        /*001c*/ 	.byte	0x04, 0x17
        /*001e*/ 	.short	(.L_2148 - .L_2147)
.L_2147:
        /*0020*/ 	.word	0x00000000
        /*0024*/ 	.short	0x0000
        /*0026*/ 	.short	0x0000
        /*0028*/ 	.byte	0x00, 0xf0, 0xa1, 0x03


	//----- nvinfo : EIATTR_MAXREG_COUNT
	.align		4
.L_2148:
        /*002c*/ 	.byte	0x03, 0x1b
        /*002e*/ 	.short	0x00ff


	//----- nvinfo : EIATTR_NUM_BARRIERS
	.align		4
        /*0030*/ 	.byte	0x02, 0x4c
        /*0032*/ 	.byte	0x01
	.zero		1


	//----- nvinfo : EIATTR_MERCURY_ISA_VERSION
	.align		4
        /*0034*/ 	.byte	0x03, 0x5f
        /*0036*/ 	.short	0x0000


	//----- nvinfo : EIATTR_COOP_GROUP_MASK_REGIDS
	.align		4
        /*0038*/ 	.byte	0x04, 0x29
        /*003a*/ 	.short	(.L_2150 - .L_2149)


	//   ....[0]....
.L_2149:
        /*003c*/ 	.word	0xffffffff


	//   ....[1]....
        /*0040*/ 	.word	0xffffffff


	//   ....[2]....
        /*0044*/ 	.word	0xffffffff


	//   ....[3]....
        /*0048*/ 	.word	0xffffffff


	//   ....[4]....
        /*004c*/ 	.word	0xffffffff


	//   ....[5]....
        /*0050*/ 	.word	0xffffffff


	//   ....[6]....
        /*0054*/ 	.word	0xffffffff


	//   ....[7]....
        /*0058*/ 	.word	0xffffffff


	//   ....[8]....
        /*005c*/ 	.word	0xffffffff


	//   ....[9]....
        /*0060*/ 	.word	0xffffffff


	//   ....[10]....
        /*0064*/ 	.word	0xffffffff


	//   ....[11]....
        /*0068*/ 	.word	0xffffffff


	//   ....[12]....
        /*006c*/ 	.word	0xffffffff


	//   ....[13]....
        /*0070*/ 	.word	0xffffffff


	//   ....[14]....
        /*0074*/ 	.word	0xffffffff


	//   ....[15]....
        /*0078*/ 	.word	0xffffffff


	//   ....[16]....
        /*007c*/ 	.word	0xffffffff


	//   ....[17]....
        /*0080*/ 	.word	0xffffffff


	//   ....[18]....
        /*0084*/ 	.word	0xffffffff


	//   ....[19]....
        /*0088*/ 	.word	0xffffffff


	//   ....[20]....
        /*008c*/ 	.word	0xffffffff


	//   ....[21]....
        /*0090*/ 	.word	0xffffffff


	//   ....[22]....
        /*0094*/ 	.word	0xffffffff


	//   ....[23]....
        /*0098*/ 	.word	0xffffffff


	//   ....[24]....
        /*009c*/ 	.word	0xffffffff


	//   ....[25]....
        /*00a0*/ 	.word	0xffffffff


	//   ....[26]....
        /*00a4*/ 	.word	0xffffffff


	//   ....[27]....
        /*00a8*/ 	.word	0xffffffff


	//   ....[28]....
        /*00ac*/ 	.word	0xffffffff


	//   ....[29]....
        /*00b0*/ 	.word	0xffffffff


	//   ....[30]....
        /*00b4*/ 	.word	0xffffffff


	//----- nvinfo : EIATTR_COOP_GROUP_INSTR_OFFSETS
	.align		4
.L_2150:
        /*00b8*/ 	.byte	0x04, 0x28
        /*00ba*/ 	.short	(.L_2152 - .L_2151)


	//   ....[0]....
.L_2151:
        /*00bc*/ 	.word	0x00001700


	//   ....[1]....
        /*00c0*/ 	.word	0x00001730


	//   ....[2]....
        /*00c4*/ 	.word	0x00001750


	//   ....[3]....
        /*00c8*/ 	.word	0x00001770


	//   ....[4]....
        /*00cc*/ 	.word	0x00001790


	//   ....[5]....
        /*00d0*/ 	.word	0x00001bc0


	//   ....[6]....
        /*00d4*/ 	.word	0x00001be0


	//   ....[7]....
        /*00d8*/ 	.word	0x00001c00


	//   ....[8]....
        /*00dc*/ 	.word	0x00001c20


	//   ....[9]....
        /*00e0*/ 	.word	0x00001c40


	//   ....[10]....
        /*00e4*/ 	.word	0x00001d10


	//   ....[11]....
        /*00e8*/ 	.word	0x00001d70


	//   ....[12]....
        /*00ec*/ 	.word	0x00001db0


	//   ....[13]....
        /*00f0*/ 	.word	0x00001dd0


	//   ....[14]....
        /*00f4*/ 	.word	0x00001e20


	//   ....[15]....
        /*00f8*/ 	.word	0x00001e50


	//   ....[16]....
        /*00fc*/ 	.word	0x00001eb0


	//   ....[17]....
        /*0100*/ 	.word	0x00001f50


	//   ....[18]....
        /*0104*/ 	.word	0x00001fa0


	//   ....[19]....
        /*0108*/ 	.word	0x00002010


	//   ....[20]....
        /*010c*/ 	.word	0x00002060


	//   ....[21]....
        /*0110*/ 	.word	0x00002b60


	//   ....[22]....
        /*0114*/ 	.word	0x00002bd0


	//   ....[23]....
        /*0118*/ 	.word	0x00002c30


	//   ....[24]....
        /*011c*/ 	.word	0x00002c90


	//   ....[25]....
        /*0120*/ 	.word	0x00002cf0


	//   ....[26]....
        /*0124*/ 	.word	0x00003160


	//   ....[27]....
        /*0128*/ 	.word	0x000031c0


	//   ....[28]....
        /*012c*/ 	.word	0x00003220


	//   ....[29]....
        /*0130*/ 	.word	0x00003280


	//   ....[30]....
        /*0134*/ 	.word	0x000032e0


	//----- nvinfo : EIATTR_EXIT_INSTR_OFFSETS
	.align		4
.L_2152:
        /*0138*/ 	.byte	0x04, 0x1c
        /*013a*/ 	.short	(.L_2154 - .L_2153)


	//   ....[0]....
.L_2153:
        /*013c*/ 	.word	0x00000150


	//   ....[1]....
        /*0140*/ 	.word	0x00002b10


	//----- nvinfo : EIATTR_MAX_THREADS
	.align		4
.L_2154:
        /*0144*/ 	.byte	0x04, 0x05
        /*0146*/ 	.short	(.L_2156 - .L_2155)
.L_2155:
        /*0148*/ 	.word	0x00000100
        /*014c*/ 	.word	0x00000001
        /*0150*/ 	.word	0x00000001


	//----- nvinfo : EIATTR_CRS_STACK_SIZE
	.align		4
.L_2156:
        /*0154*/ 	.byte	0x04, 0x1e
        /*0156*/ 	.short	(.L_2158 - .L_2157)
.L_2157:
        /*0158*/ 	.word	0x00000000
.L_2158:


//--------------------- .nv.info._ZN10layer_norm13ln_fwd_kernelINS_13Kernel_traitsI13__nv_bfloat16S2_fS2_fjLj8192ELj1ELj1ELj8ELj16ENS_18Kernel_traits_baseILj8192ES2_S2_fS2_fjLj256EEEEELb0ELb1ELb1ELb0EEEvNS_9FwdParamsE --------------------------
	.section	.nv.info._ZN10layer_norm13ln_fwd_kernelINS_13Kernel_traitsI13__nv_bfloat16S2_fS2_fjLj8192ELj1ELj1ELj8ELj16ENS_18Kernel_traits_baseILj8192ES2_S2_fS2_fjLj256EEEEELb0ELb1ELb1ELb0EEEvNS_9FwdParamsE,"",@"SHT_CUDA_INFO"
	.sectionflags	@""
	.align	4


	//----- nvinfo : EIATTR_CUDA_API_VERSION
	.align		4
        /*0000*/ 	.byte	0x04, 0x37
        /*0002*/ 	.short	(.L_2160 - .L_2159)
.L_2159:
        /*0004*/ 	.word	0x00000082


	//----- nvinfo : EIATTR_SW2861232_WAR
	.align		4
.L_2160:
        /*0008*/ 	.byte	0x01, 0x35
	.zero		2


	//----- nvinfo : EIATTR_PARAM_CBANK
	.align		4
        /*000c*/ 	.byte	0x04, 0x0a
        /*000e*/ 	.short	(.L_2162 - .L_2161)
	.align		4
.L_2161:
        /*0010*/ 	.word	index@(.nv.constant0._ZN10layer_norm13ln_fwd_kernelINS_13Kernel_traitsI13__nv_bfloat16S2_fS2_fjLj8192ELj1ELj1ELj8ELj16ENS_18Kernel_traits_baseILj8192ES2_S2_fS2_fjLj256EEEEELb0ELb1ELb1ELb0EEEvNS_9FwdParamsE)
        /*0014*/ 	.short	0x0160
        /*0016*/ 	.short	0x00e8


	//----- nvinfo : EIATTR_CBANK_PARAM_SIZE
	.align		4
.L_2162:
        /*0018*/ 	.byte	0x03, 0x19
        /*001a*/ 	.short	0x00e8


	//----- nvinfo : EIATTR_KPARAM_INFO
	.align		4
        /*001c*/ 	.byte	0x04, 0x17
        /*001e*/ 	.short	(.L_2164 - .L_2163)
.L_2163:
        /*0020*/ 	.word	0x00000000
        /*0024*/ 	.short	0x0000
        /*0026*/ 	.short	0x0000
        /*0028*/ 	.byte	0x00, 0xf0, 0xa1, 0x03


	//----- nvinfo : EIATTR_MAXREG_COUNT
	.align		4
.L_2164:
        /*002c*/ 	.byte	0x03, 0x1b
        /*002e*/ 	.short	0x00ff


	//----- nvinfo : EIATTR_NUM_BARRIERS
	.align		4
        /*0030*/ 	.byte	0x02, 0x4c
        /*0032*/ 	.byte	0x01
	.zero		1


	//----- nvinfo : EIATTR_MERCURY_ISA_VERSION
	.align		4
        /*0034*/ 	.byte	0x03, 0x5f
        /*0036*/ 	.short	0x0000


	//----- nvinfo : EIATTR_COOP_GROUP_MASK_REGIDS
	.align		4
        /*0038*/ 	.byte	0x04, 0x29
        /*003a*/ 	.short	(.L_2166 - .L_2165)


	//   ....[0]....
.L_2165:
        /*003c*/ 	.word	0xffffffff


	//   ....[1]....
        /*0040*/ 	.word	0xffffffff


	//   ....[2]....
        /*0044*/ 	.word	0xffffffff


	//   ....[3]....
        /*0048*/ 	.word	0xffffffff


	//   ....[4]....
        /*004c*/ 	.word	0xffffffff


	//   ....[5]....
        /*0050*/ 	.word	0xffffffff


	//   ....[6]....
        /*0054*/ 	.word	0xffffffff


	//   ....[7]....
        /*0058*/ 	.word	0xffffffff


	//   ....[8]....
        /*005c*/ 	.word	0xffffffff


	//   ....[9]....
        /*0060*/ 	.word	0xffffffff


	//   ....[10]....
        /*0064*/ 	.word	0xffffffff


	//   ....[11]....
        /*0068*/ 	.word	0xffffffff


	//   ....[12]....
        /*006c*/ 	.word	0xffffffff


	//   ....[13]....
        /*0070*/ 	.word	0xffffffff


	//   ....[14]....
        /*0074*/ 	.word	0xffffffff


	//   ....[15]....
        /*0078*/ 	.word	0xffffffff


	//   ....[16]....
        /*007c*/ 	.word	0xffffffff


	//   ....[17]....
        /*0080*/ 	.word	0xffffffff


	//   ....[18]....
        /*0084*/ 	.word	0xffffffff


	//   ....[19]....
        /*0088*/ 	.word	0xffffffff


	//   ....[20]....
        /*008c*/ 	.word	0xffffffff


	//   ....[21]....
        /*0090*/ 	.word	0xffffffff


	//   ....[22]....
        /*0094*/ 	.word	0xffffffff


	//   ....[23]....
        /*0098*/ 	.word	0xffffffff


	//   ....[24]....
        /*009c*/ 	.word	0xffffffff


	//   ....[25]....
        /*00a0*/ 	.word	0xffffffff


	//   ....[26]....
        /*00a4*/ 	.word	0xffffffff


	//   ....[27]....
        /*00a8*/ 	.word	0xffffffff


	//   ....[28]....
        /*00ac*/ 	.word	0xffffffff


	//   ....[29]....
        /*00b0*/ 	.word	0xffffffff


	//   ....[30]....
        /*00b4*/ 	.word	0xffffffff


	//----- nvinfo : EIATTR_COOP_GROUP_INSTR_OFFSETS
	.align		4
.L_2166:
        /*00b8*/ 	.byte	0x04, 0x28
        /*00ba*/ 	.short	(.L_2168 - .L_2167)


	//   ....[0]....
.L_2167:
        /*00bc*/ 	.word	0x00002900


	//   ....[1]....
        /*00c0*/ 	.word	0x00002930


	//   ....[2]....
        /*00c4*/ 	.word	0x00002950


	//   ....[3]....
        /*00c8*/ 	.word	0x00002970


	//   ....[4]....
        /*00cc*/ 	.word	0x00002990


	//   ....[5]....
        /*00d0*/ 	.word	0x00002dd0


	//   ....[6]....
        /*00d4*/ 	.word	0x00002df0


	//   ....[7]....
        /*00d8*/ 	.word	0x00002e10


	//   ....[8]....
        /*00dc*/ 	.word	0x00002e30


	//   ....[9]....
        /*00e0*/ 	.word	0x00002e50


	//   ....[10]....
        /*00e4*/ 	.word	0x00002f70


	//   ....[11]....
        /*00e8*/ 	.word	0x00002fc0


	//   ....[12]....
        /*00ec*/ 	.word	0x00003000


	//   ....[13]....
        /*00f0*/ 	.word	0x00003020


	//   ....[14]....
        /*00f4*/ 	.word	0x000030b0


	//   ....[15]....
        /*00f8*/ 	.word	0x000030e0


	//   ....[16]....
        /*00fc*/ 	.word	0x000030f0


	//   ....[17]....
        /*0100*/ 	.word	0x000031d0


	//   ....[18]....
        /*0104*/ 	.word	0x000031e0


	//   ....[19]....
        /*0108*/ 	.word	0x000032a0


	//   ....[20]....
        /*010c*/ 	.word	0x000032b0


	//   ....[21]....
        /*0110*/ 	.word	0x00003d60


	//   ....[22]....
        /*0114*/ 	.word	0x00003dd0


	//   ....[23]....
        /*0118*/ 	.word	0x00003e30


	//   ....[24]....
        /*011c*/ 	.word	0x00003e90


	//   ....[25]....
        /*0120*/ 	.word	0x00003ef0


	//   ....[26]....
        /*0124*/ 	.word	0x00004380


	//   ....[27]....
        /*0128*/ 	.word	0x000043e0


	//   ....[28]....
        /*012c*/ 	.word	0x00004440


	//   ....[29]....
        /*0130*/ 	.word	0x000044a0


	//   ....[30]....
        /*0134*/ 	.word	0x00004510


	//----- nvinfo : EIATTR_EXIT_INSTR_OFFSETS
	.align		4
.L_2168:
        /*0138*/ 	.byte	0x04, 0x1c
        /*013a*/ 	.short	(.L_2170 - .L_2169)


	//   ....[0]....
.L_2169:
        /*013c*/ 	.word	0x00000540


	//   ....[1]....
        /*0140*/ 	.word	0x00003d10


	//----- nvinfo : EIATTR_MAX_THREADS
	.align		4
.L_2170:
        /*0144*/ 	.byte	0x04, 0x05
        /*0146*/ 	.short	(.L_2172 - .L_2171)
.L_2171:
        /*0148*/ 	.word	0x00000100
        /*014c*/ 	.word	0x00000001
        /*0150*/ 	.word	0x00000001


	//----- nvinfo : EIATTR_CRS_STACK_SIZE
	.align		4
.L_2172:
        /*0154*/ 	.byte	0x04, 0x1e
        /*0156*/ 	.short	(.L_2174 - .L_2173)
.L_2173:
        /*0158*/ 	.word	0x00000000
.L_2174:


//--------------------- .nv.info._ZN10layer_norm13ln_fwd_kernelINS_13Kernel_traitsI13__nv_bfloat16S2_fS2_fjLj8192ELj1ELj1ELj8ELj16ENS_18Kernel_traits_baseILj8192ES2_S2_fS2_fjLj256EEEEELb0ELb1ELb1ELb1EEEvNS_9FwdParamsE --------------------------
	.section	.nv.info._ZN10layer_norm13ln_fwd_kernelINS_13Kernel_traitsI13__nv_bfloat16S2_fS2_fjLj8192ELj1ELj1ELj8ELj16ENS_18Kernel_traits_baseILj8192ES2_S2_fS2_fjLj256EEEEELb0ELb1ELb1ELb1EEEvNS_9FwdParamsE,"",@"SHT_CUDA_INFO"
	.sectionflags	@""
	.align	4


	//----- nvinfo : EIATTR_CUDA_API_VERSION
	.align		4
        /*0000*/ 	.byte	0x04, 0x37
        /*0002*/ 	.short	(.L_2176 - .L_2175)
.L_2175:
        /*0004*/ 	.word	0x00000082


	//----- nvinfo : EIATTR_SW2861232_WAR
	.align		4
.L_2176:
        /*0008*/ 	.byte	0x01, 0x35
	.zero		2


	//----- nvinfo : EIATTR_PARAM_CBANK
	.align		4
        /*000c*/ 	.byte	0x04, 0x0a
        /*000e*/ 	.short	(.L_2178 - .L_2177)
	.align		4
.L_2177:
        /*0010*/ 	.word	index@(.nv.constant0._ZN10layer_norm13ln_fwd_kernelINS_13Kernel_traitsI13__nv_bfloat16S2_fS2_fjLj8192ELj1ELj1ELj8ELj16ENS_18Kernel_traits_baseILj8192ES2_S2_fS2_fjLj256EEEEELb0ELb1ELb1ELb1EEEvNS_9FwdParamsE)
        /*0014*/ 	.short	0x0160
        /*0016*/ 	.short	0x00e8


	//----- nvinfo : EIATTR_CBANK_PARAM_SIZE
	.align		4
.L_2178:
        /*0018*/ 	.byte	0x03, 0x19
        /*001a*/ 	.short	0x00e8


	//----- nvinfo : EIATTR_KPARAM_INFO
	.align		4
        /*001c*/ 	.byte	0x04, 0x17
        /*001e*/ 	.short	(.L_2180 - .L_2179)
.L_2179:
        /*0020*/ 	.word	0x00000000
        /*0024*/ 	.short	0x0000
        /*0026*/ 	.short	0x0000
        /*0028*/ 	.byte	0x00, 0xf0, 0xa1, 0x03


	//----- nvinfo : EIATTR_MAXREG_COUNT
	.align		4
.L_2180:
        /*002c*/ 	.byte	0x03, 0x1b
        /*002e*/ 	.short	0x00ff


	//----- nvinfo : EIATTR_NUM_BARRIERS
	.align		4
        /*0030*/ 	.byte	0x02, 0x4c
        /*0032*/ 	.byte	0x01
	.zero		1


	//----- nvinfo : EIATTR_MERCURY_ISA_VERSION
	.align		4
        /*0034*/ 	.byte	0x03, 0x5f
        /*0036*/ 	.short	0x0000


	//----- nvinfo : EIATTR_COOP_GROUP_MASK_REGIDS
	.align		4
        /*0038*/ 	.byte	0x04, 0x29
        /*003a*/ 	.short	(.L_2182 - .L_2181)


	//   ....[0]....
.L_2181:
        /*003c*/ 	.word	0xffffffff


	//   ....[1]....
        /*0040*/ 	.word	0xffffffff


	//   ....[2]....
        /*0044*/ 	.word	0xffffffff


	//   ....[3]....
        /*0048*/ 	.word	0xffffffff


	//   ....[4]....
        /*004c*/ 	.word	0xffffffff


	//   ....[5]....
        /*0050*/ 	.word	0xffffffff


	//   ....[6]....
        /*0054*/ 	.word	0xffffffff


	//   ....[7]....
        /*0058*/ 	.word	0xffffffff


	//   ....[8]....
        /*005c*/ 	.word	0xffffffff


	//   ....[9]....
        /*0060*/ 	.word	0xffffffff


	//   ....[10]....
        /*0064*/ 	.word	0xffffffff


	//   ....[11]....
        /*0068*/ 	.word	0xffffffff


	//   ....[12]....
        /*006c*/ 	.word	0xffffffff


	//   ....[13]....
        /*0070*/ 	.word	0xffffffff


	//   ....[14]....
        /*0074*/ 	.word	0xffffffff


	//   ....[15]....
        /*0078*/ 	.word	0xffffffff


	//   ....[16]....
        /*007c*/ 	.word	0xffffffff


	//   ....[17]....
        /*0080*/ 	.word	0xffffffff


	//   ....[18]....
        /*0084*/ 	.word	0xffffffff


	//   ....[19]....
        /*0088*/ 	.word	0xffffffff


	//   ....[20]....
        /*008c*/ 	.word	0xffffffff


	//   ....[21]....
        /*0090*/ 	.word	0xffffffff


	//   ....[22]....
        /*0094*/ 	.word	0xffffffff


	//   ....[23]....
        /*0098*/ 	.word	0xffffffff


	//   ....[24]....
        /*009c*/ 	.word	0xffffffff


	//   ....[25]....
        /*00a0*/ 	.word	0xffffffff


	//   ....[26]....
        /*00a4*/ 	.word	0xffffffff


	//   ....[27]....
        /*00a8*/ 	.word	0xffffffff


	//   ....[28]....
        /*00ac*/ 	.word	0xffffffff


	//   ....[29]....
        /*00b0*/ 	.word	0xffffffff


	//   ....[30]....
        /*00b4*/ 	.word	0xffffffff


	//----- nvinfo : EIATTR_COOP_GROUP_INSTR_OFFSETS
	.align		4
.L_2182:
        /*00b8*/ 	.byte	0x04, 0x28
        /*00ba*/ 	.short	(.L_2184 - .L_2183)


	//   ....[0]....
.L_2183:
        /*00bc*/ 	.word	0x00002310


	//   ....[1]....
        /*00c0*/ 	.word	0x00002340


	//   ....[2]....
        /*00c4*/ 	.word	0x00002360


	//   ....[3]....
        /*00c8*/ 	.word	0x00002380


	//   ....[4]....
        /*00cc*/ 	.word	0x000023a0


	//   ....[5]....
        /*00d0*/ 	.word	0x000027d0


	//   ....[6]....
        /*00d4*/ 	.word	0x000027f0


	//   ....[7]....
        /*00d8*/ 	.word	0x00002810


	//   ....[8]....
        /*00dc*/ 	.word	0x00002830


	//   ....[9]....
        /*00e0*/ 	.word	0x00002850


	//   ....[10]....
        /*00e4*/ 	.word	0x00002940


	//   ....[11]....
        /*00e8*/ 	.word	0x00002990


	//   ....[12]....
        /*00ec*/ 	.word	0x000029b0


	//   ....[13]....
        /*00f0*/ 	.word	0x000029d0


	//   ....[14]....
        /*00f4*/ 	.word	0x00002aa0


	//   ....[15]....
        /*00f8*/ 	.word	0x00002ab0


	//   ....[16]....
        /*00fc*/ 	.word	0x00002b00


	//   ....[17]....
        /*0100*/ 	.word	0x00002b70


	//   ....[18]....
        /*0104*/ 	.word	0x00002b90


	//   ....[19]....
        /*0108*/ 	.word	0x00002c70


	//   ....[20]....
        /*010c*/ 	.word	0x00002c80


	//   ....[21]....
        /*0110*/ 	.word	0x00003640


	//   ....[22]....
        /*0114*/ 	.word	0x000036b0


	//   ....[23]....
        /*0118*/ 	.word	0x00003710


	//   ....[24]....
        /*011c*/ 	.word	0x00003770


	//   ....[25]....
        /*0120*/ 	.word	0x000037d0


	//   ....[26]....
        /*0124*/ 	.word	0x00003c40


	//   ....[27]....
        /*0128*/ 	.word	0x00003ca0


	//   ....[28]....
        /*012c*/ 	.word	0x00003d00


	//   ....[29]....
        /*0130*/ 	.word	0x00003d60


	//   ....[30]....
        /*0134*/ 	.word	0x00003dc0


	//----- nvinfo : EIATTR_EXIT_INSTR_OFFSETS
	.align		4
.L_2184:
        /*0138*/ 	.byte	0x04, 0x1c
        /*013a*/ 	.short	(.L_2186 - .L_2185)


	//   ....[0]....
.L_2185:
        /*013c*/ 	.word	0x00000140


	//   ....[1]....
        /*0140*/ 	.word	0x000035f0


	//----- nvinfo : EIATTR_MAX_THREADS
	.align		4
.L_2186:
        /*0144*/ 	.byte	0x04, 0x05
        /*0146*/ 	.short	(.L_2188 - .L_2187)
.L_2187:
        /*0148*/ 	.word	0x00000100
        /*014c*/ 	.word	0x00000001
        /*0150*/ 	.word	0x00000001


	//----- nvinfo : EIATTR_CRS_STACK_SIZE
	.align		4
.L_2188:
        /*0154*/ 	.byte	0x04, 0x1e
        /*0156*/ 	.short	(.L_2190 - .L_2189)
.L_2189:
        /*0158*/ 	.word	0x00000000
.L_2190:


//--------------------- .nv.info._ZN10layer_norm13ln_fwd_kernelINS_13Kernel_traitsI13__nv_bfloat16S2_fS2_fjLj8192ELj1ELj1ELj8ELj16ENS_18Kernel_traits_baseILj8192ES2_S2_fS2_fjLj256EEEEELb1ELb0ELb0ELb0EEEvNS_9FwdParamsE --------------------------
	.section	.nv.info._ZN10layer_norm13ln_fwd_kernelINS_13Kernel_traitsI13__nv_bfloat16S2_fS2_fjLj8192ELj1ELj1ELj8ELj16ENS_18Kernel_traits_baseILj8192ES2_S2_fS2_fjLj256EEEEELb1ELb0ELb0ELb0EEEvNS_9FwdParamsE,"",@"SHT_CUDA_INFO"
	.sectionflags	@""
	.align	4


	//----- nvinfo : EIATTR_CUDA_API_VERSION
	.align		4
        /*0000*/ 	.byte	0x04, 0x37
        /*0002*/ 	.short	(.L_2192 - .L_2191)
.L_2191:
        /*0004*/ 	.word	0x00000082


	//----- nvinfo : EIATTR_SW2861232_WAR
	.align		4
.L_2192:
        /*0008*/ 	.byte	0x01, 0x35
	.zero		2


	//----- nvinfo : EIATTR_PARAM_CBANK
	.align		4
        /*000c*/ 	.byte	0x04, 0x0a
        /*000e*/ 	.short	(.L_2194 - .L_2193)
	.align		4
.L_2193:
        /*0010*/ 	.word	index@(.nv.constant0._ZN10layer_norm13ln_fwd_kernelINS_13Kernel_traitsI13__nv_bfloat16S2_fS2_fjLj8192ELj1ELj1ELj8ELj16ENS_18Kernel_traits_baseILj8192ES2_S2_fS2_fjLj256EEEEELb1ELb0ELb0ELb0EEEvNS_9FwdParamsE)
        /*0014*/ 	.short	0x0160
        /*0016*/ 	.short	0x00e8


	//----- nvinfo : EIATTR_CBANK_PARAM_SIZE
	.align		4
.L_2194:
        /*0018*/ 	.byte	0x03, 0x19
        /*001a*/ 	.short	0x00e8


	//----- nvinfo : EIATTR_KPARAM_INFO
	.align		4
        /*001c*/ 	.byte	0x04, 0x17
        /*001e*/ 	.short	(.L_2196 - .L_2195)
.L_2195:
        /*0020*/ 	.word	0x00000000
        /*0024*/ 	.short	0x0000
        /*0026*/ 	.short	0x0000
        /*0028*/ 	.byte	0x00, 0xf0, 0xa1, 0x03


	//----- nvinfo : EIATTR_MAXREG_COUNT
	.align		4
.L_2196:
        /*002c*/ 	.byte	0x03, 0x1b
        /*002e*/ 	.short	0x00ff


	//----- nvinfo : EIATTR_NUM_BARRIERS
	.align		4
        /*0030*/ 	.byte	0x02, 0x4c
        /*0032*/ 	.byte	0x01
	.zero		1


	//----- nvinfo : EIATTR_MERCURY_ISA_VERSION
	.align		4
        /*0034*/ 	.byte	0x03, 0x5f
        /*0036*/ 	.short	0x0000


	//----- nvinfo : EIATTR_COOP_GROUP_MASK_REGIDS
	.align		4
        /*0038*/ 	.byte	0x04, 0x29
        /*003a*/ 	.short	(.L_2198 - .L_2197)


	//   ....[0]....
.L_2197:
        /*003c*/ 	.word	0xffffffff


	//   ....[1]....
        /*0040*/ 	.word	0xffffffff


	//   ....[2]....
        /*0044*/ 	.word	0xffffffff


	//   ....[3]....
        /*0048*/ 	.word	0xffffffff


	//   ....[4]....
        /*004c*/ 	.word	0xffffffff


	//   ....[5]....
        /*0050*/ 	.word	0xffffffff


	//   ....[6]....
        /*0054*/ 	.word	0xffffffff


	//   ....[7]....
        /*0058*/ 	.word	0xffffffff


	//   ....[8]....
        /*005c*/ 	.word	0xffffffff


	//   ....[9]....
        /*0060*/ 	.word	0xffffffff


	//   ....[10]....
        /*0064*/ 	.word	0xffffffff


	//   ....[11]....
        /*0068*/ 	.word	0xffffffff


	//   ....[12]....
        /*006c*/ 	.word	0xffffffff


	//   ....[13]....
        /*0070*/ 	.word	0xffffffff


	//   ....[14]....
        /*0074*/ 	.word	0xffffffff


	//   ....[15]....
        /*0078*/ 	.word	0xffffffff


	//   ....[16]....
        /*007c*/ 	.word	0xffffffff


	//   ....[17]....
        /*0080*/ 	.word	0xffffffff


	//   ....[18]....
        /*0084*/ 	.word	0xffffffff


	//   ....[19]....
        /*0088*/ 	.word	0xffffffff


	//   ....[20]....
        /*008c*/ 	.word	0xffffffff


	//   ....[21]....
        /*0090*/ 	.word	0xffffffff


	//   ....[22]....
        /*0094*/ 	.word	0xffffffff


	//   ....[23]....
        /*0098*/ 	.word	0xffffffff


	//   ....[24]....
        /*009c*/ 	.word	0xffffffff


	//   ....[25]....
        /*00a0*/ 	.word	0xffffffff


	//   ....[26]....
        /*00a4*/ 	.word	0xffffffff


	//   ....[27]....
        /*00a8*/ 	.word	0xffffffff


	//   ....[28]....
        /*00ac*/ 	.word	0xffffffff


	//   ....[29]....
        /*00b0*/ 	.word	0xffffffff


	//   ....[30]....
        /*00b4*/ 	.word	0xffffffff


	//----- nvinfo : EIATTR_COOP_GROUP_INSTR_OFFSETS
	.align		4
.L_2198:
        /*00b8*/ 	.byte	0x04, 0x28
        /*00ba*/ 	.short	(.L_2200 - .L_2199)


	//   ....[0]....
.L_2199:
        /*00bc*/ 	.word	0x0000c4a0


	//   ....[1]....
        /*00c0*/ 	.word	0x0000c4d0


	//   ....[2]....
        /*00c4*/ 	.word	0x0000c500


	//   ....[3]....
        /*00c8*/ 	.word	0x0000c520


	//   ....[4]....
        /*00cc*/ 	.word	0x0000c540


	//   ....[5]....
        /*00d0*/ 	.word	0x0000c980


	//   ....[6]....
        /*00d4*/ 	.word	0x0000c9a0


	//   ....[7]....
        /*00d8*/ 	.word	0x0000c9c0


	//   ....[8]....
        /*00dc*/ 	.word	0x0000c9e0


	//   ....[9]....
        /*00e0*/ 	.word	0x0000ca00


	//   ....[10]....
        /*00e4*/ 	.word	0x0000cb30


	//   ....[11]....
        /*00e8*/ 	.word	0x0000cb80


	//   ....[12]....
        /*00ec*/ 	.word	0x0000cbb0


	//   ....[13]....
        /*00f0*/ 	.word	0x0000cbd0


	//   ....[14]....
        /*00f4*/ 	.word	0x0000cbf0


	//   ....[15]....
        /*00f8*/ 	.word	0x0000cc90


	//   ....[16]....
        /*00fc*/ 	.word	0x0000ccc0


	//   ....[17]....
        /*0100*/ 	.word	0x0000cd50


	//   ....[18]....
        /*0104*/ 	.word	0x0000cda0


	//   ....[19]....
        /*0108*/ 	.word	0x0000ce60


	//   ....[20]....
        /*010c*/ 	.word	0x0000ce70


	//   ....[21]....
        /*0110*/ 	.word	0x0000d8c0


	//   ....[22]....
        /*0114*/ 	.word	0x0000d930


	//   ....[23]....
        /*0118*/ 	.word	0x0000d990


	//   ....[24]....
        /*011c*/ 	.word	0x0000d9f0


	//   ....[25]....
        /*0120*/ 	.word	0x0000da50


	//   ....[26]....
        /*0124*/ 	.word	0x0000dee0


	//   ....[27]....
        /*0128*/ 	.word	0x0000df40


	//   ....[28]....
        /*012c*/ 	.word	0x0000dfa0


	//   ....[29]....
        /*0130*/ 	.word	0x0000e000


	//   ....[30]....
        /*0134*/ 	.word	0x0000e070


	//----- nvinfo : EIATTR_EXIT_INSTR_OFFSETS
	.align		4
.L_2200:
        /*0138*/ 	.byte	0x04, 0x1c
        /*013a*/ 	.short	(.L_2202 - .L_2201)


	//   ....[0]....
.L_2201:
        /*013c*/ 	.word	0x00000750


	//   ....[1]....
        /*0140*/ 	.word	0x0000d870


	//----- nvinfo : EIATTR_MAX_THREADS
	.align		4
.L_2202:
        /*0144*/ 	.byte	0x04, 0x05
        /*0146*/ 	.short	(.L_2204 - .L_2203)
.L_2203:
        /*0148*/ 	.word	0x00000100
        /*014c*/ 	.word	0x00000001
        /*0150*/ 	.word	0x00000001


	//----- nvinfo : EIATTR_CRS_STACK_SIZE
	.align		4
.L_2204:
        /*0154*/ 	.byte	0x04, 0x1e
        /*0156*/ 	.short	(.L_2206 - .L_2205)
.L_2205:
        /*0158*/ 	.word	0x00000000
.L_2206:


//--------------------- .nv.info._ZN10layer_norm13ln_fwd_kernelINS_13Kernel_traitsI13__nv_bfloat16S2_fS2_fjLj8192ELj1ELj1ELj8ELj16ENS_18Kernel_traits_baseILj8192ES2_S2_fS2_fjLj256EEEEELb1ELb0ELb0ELb1EEEvNS_9FwdParamsE --------------------------
	.section	.nv.info._ZN10layer_norm13ln_fwd_kernelINS_13Kernel_traitsI13__nv_bfloat16S2_fS2_fjLj8192ELj1ELj1ELj8ELj16ENS_18Kernel_traits_baseILj8192ES2_S2_fS2_fjLj256EEEEELb1ELb0ELb0ELb1EEEvNS_9FwdParamsE,"",@"SHT_CUDA_INFO"
	.sectionflags	@""
	.align	4


	//----- nvinfo : EIATTR_CUDA_API_VERSION
	.align		4
        /*0000*/ 	.byte	0x04, 0x37
        /*0002*/ 	.short	(.L_2208 - .L_2207)
.L_2207:
        /*0004*/ 	.word	0x00000082


	//----- nvinfo : EIATTR_SW2861232_WAR
	.align		4
.L_2208:
        /*0008*/ 	.byte	0x01, 0x35
	.zero		2


	//----- nvinfo : EIATTR_PARAM_CBANK
	.align		4
        /*000c*/ 	.byte	0x04, 0x0a
        /*000e*/ 	.short	(.L_2210 - .L_2209)
	.align		4
.L_2209:
        /*0010*/ 	.word	index@(.nv.constant0._ZN10layer_norm13ln_fwd_kernelINS_13Kernel_traitsI13__nv_bfloat16S2_fS2_fjLj8192ELj1ELj1ELj8ELj16ENS_18Kernel_traits_baseILj8192ES2_S2_fS2_fjLj256EEEEELb1ELb0ELb0ELb1EEEvNS_9FwdParamsE)
        /*0014*/ 	.short	0x0160
        /*0016*/ 	.short	0x00e8


	//----- nvinfo : EIATTR_CBANK_PARAM_SIZE
	.align		4
.L_2210:
        /*0018*/ 	.byte	0x03, 0x19
        /*001a*/ 	.short	0x00e8


	//----- nvinfo : EIATTR_KPARAM_INFO
	.align		4
        /*001c*/ 	.byte	0x04, 0x17
        /*001e*/ 	.short	(.L_2212 - .L_2211)
.L_2211:
        /*0020*/ 	.word	0x00000000
        /*0024*/ 	.short	0x0000
        /*0026*/ 	.short	0x0000
        /*0028*/ 	.byte	0x00, 0xf0, 0xa1, 0x03


	//----- nvinfo : EIATTR_MAXREG_COUNT
	.align		4
.L_2212:
        /*002c*/ 	.byte	0x03, 0x1b
        /*002e*/ 	.short	0x00ff


	//----- nvinfo : EIATTR_NUM_BARRIERS
	.align		4
        /*0030*/ 	.byte	0x02, 0x4c
        /*0032*/ 	.byte	0x01
	.zero		1


	//----- nvinfo : EIATTR_MERCURY_ISA_VERSION
	.align		4
        /*0034*/ 	.byte	0x03, 0x5f
        /*0036*/ 	.short	0x0000


	//----- nvinfo : EIATTR_COOP_GROUP_MASK_REGIDS
	.align		4
        /*0038*/ 	.byte	0x04, 0x29
        /*003a*/ 	.short	(.L_2214 - .L_2213)


	//   ....[0]....
.L_2213:
        /*003c*/ 	.word	0xffffffff


	//   ....[1]....
        /*0040*/ 	.word	0xffffffff


	//   ....[2]....
        /*0044*/ 	.word	0xffffffff


	//   ....[3]....
        /*0048*/ 	.word	0xffffffff


	//   ....[4]....
        /*004c*/ 	.word	0xffffffff


	//   ....[5]....
        /*0050*/ 	.word	0xffffffff


	//   ....[6]....
        /*0054*/ 	.word	0xffffffff


	//   ....[7]....
        /*0058*/ 	.word	0xffffffff


	//   ....[8]....
        /*005c*/ 	.word	0xffffffff


	//   ....[9]....
        /*0060*/ 	.word	0xffffffff


	//   ....[10]....
        /*0064*/ 	.word	0xffffffff


	//   ....[11]....
        /*0068*/ 	.word	0xffffffff


	//   ....[12]....
        /*006c*/ 	.word	0xffffffff


	//   ....[13]....
        /*0070*/ 	.word	0xffffffff


	//   ....[14]....
        /*0074*/ 	.word	0xffffffff


	//   ....[15]....
        /*0078*/ 	.word	0xffffffff


	//   ....[16]....
        /*007c*/ 	.word	0xffffffff


	//   ....[17]....
        /*0080*/ 	.word	0xffffffff


	//   ....[18]....
        /*0084*/ 	.word	0xffffffff


	//   ....[19]....
        /*0088*/ 	.word	0xffffffff


	//   ....[20]....
        /*008c*/ 	.word	0xffffffff


	//   ....[21]....
        /*0090*/ 	.word	0xffffffff


	//   ....[22]....
        /*0094*/ 	.word	0xffffffff


	//   ....[23]....
        /*0098*/ 	.word	0xffffffff


	//   ....[24]....
        /*009c*/ 	.word	0xffffffff


	//   ....[25]....
        /*00a0*/ 	.word	0xffffffff


	//   ....[26]....
        /*00a4*/ 	.word	0xffffffff


	//   ....[27]....
        /*00a8*/ 	.word	0xffffffff


	//   ....[28]....
        /*00ac*/ 	.word	0xffffffff


	//   ....[29]....
        /*00b0*/ 	.word	0xffffffff


	//   ....[30]....
        /*00b4*/ 	.word	0xffffffff


	//----- nvinfo : EIATTR_COOP_GROUP_INSTR_OFFSETS
	.align		4
.L_2214:
        /*00b8*/ 	.byte	0x04, 0x28
        /*00ba*/ 	.short	(.L_2216 - .L_2215)


	//   ....[0]....
.L_2215:
        /*00bc*/ 	.word	0x0000bd60


	//   ....[1]....
        /*00c0*/ 	.word	0x0000bd90


	//   ....[2]....
        /*00c4*/ 	.word	0x0000bdb0


	//   ....[3]....
        /*00c8*/ 	.word	0x0000bdd0


	//   ....[4]....
        /*00cc*/ 	.word	0x0000bdf0


	//   ....[5]....
        /*00d0*/ 	.word	0x0000c220


	//   ....[6]....
        /*00d4*/ 	.word	0x0000c240


	//   ....[7]....
        /*00d8*/ 	.word	0x0000c260


	//   ....[8]....
        /*00dc*/ 	.word	0x0000c280


	//   ....[9]....
        /*00e0*/ 	.word	0x0000c2a0


	//   ....[10]....
        /*00e4*/ 	.word	0x0000c3b0


	//   ....[11]....
        /*00e8*/ 	.word	0x0000c400


	//   ....[12]....
        /*00ec*/ 	.word	0x0000c440


	//   ....[13]....
        /*00f0*/ 	.word	0x0000c450


	//   ....[14]....
        /*00f4*/ 	.word	0x0000c460


	//   ....[15]....
        /*00f8*/ 	.word	0x0000c4f0


	//   ....[16]....
        /*00fc*/ 	.word	0x0000c550


	//   ....[17]....
        /*0100*/ 	.word	0x0000c5f0


	//   ....[18]....
        /*0104*/ 	.word	0x0000c650


	//   ....[19]....
        /*0108*/ 	.word	0x0000c6c0


	//   ....[20]....
        /*010c*/ 	.word	0x0000c710


	//   ....[21]....
        /*0110*/ 	.word	0x0000d230


	//   ....[22]....
        /*0114*/ 	.word	0x0000d2a0


	//   ....[23]....
        /*0118*/ 	.word	0x0000d300


	//   ....[24]....
        /*011c*/ 	.word	0x0000d360


	//   ....[25]....
        /*0120*/ 	.word	0x0000d3c0


	//   ....[26]....
        /*0124*/ 	.word	0x0000d830


	//   ....[27]....
        /*0128*/ 	.word	0x0000d890


	//   ....[28]....
        /*012c*/ 	.word	0x0000d8f0


	//   ....[29]....
        /*0130*/ 	.word	0x0000d950


	//   ....[30]....
        /*0134*/ 	.word	0x0000d9b0


	//----- nvinfo : EIATTR_EXIT_INSTR_OFFSETS
	.align		4
.L_2216:
        /*0138*/ 	.byte	0x04, 0x1c
        /*013a*/ 	.short	(.L_2218 - .L_2217)


	//   ....[0]....
.L_2217:
        /*013c*/ 	.word	0x00000580


	//   ....[1]....
        /*0140*/ 	.word	0x0000d1e0


	//----- nvinfo : EIATTR_MAX_THREADS
	.align		4
.L_2218:
        /*0144*/ 	.byte	0x04, 0x05
        /*0146*/ 	.short	(.L_2220 - .L_2219)
.L_2219:
        /*0148*/ 	.word	0x00000100
        /*014c*/ 	.word	0x00000001
        /*0150*/ 	.word	0x00000001


	//----- nvinfo : EIATTR_CRS_STACK_SIZE
	.align		4
.L_2220:
        /*0154*/ 	.byte	0x04, 0x1e
        /*0156*/ 	.short	(.L_2222 - .L_2221)
.L_2221:
        /*0158*/ 	.word	0x00000000
.L_2222:


//--------------------- .nv.info._ZN10layer_norm13ln_fwd_kernelINS_13Kernel_traitsI13__nv_bfloat16S2_fS2_fjLj8192ELj1ELj1ELj8ELj16ENS_18Kernel_traits_baseILj8192ES2_S2_fS2_fjLj256EEEEELb1ELb0ELb1ELb0EEEvNS_9FwdParamsE --------------------------
	.section	.nv.info._ZN10layer_norm13ln_fwd_kernelINS_13Kernel_traitsI13__nv_bfloat16S2_fS2_fjLj8192ELj1ELj1ELj8ELj16ENS_18Kernel_traits_baseILj8192ES2_S2_fS2_fjLj256EEEEELb1ELb0ELb1ELb0EEEvNS_9FwdParamsE,"",@"SHT_CUDA_INFO"
	.sectionflags	@""
	.align	4


	//----- nvinfo : EIATTR_CUDA_API_VERSION
	.align		4
        /*0000*/ 	.byte	0x04, 0x37
        /*0002*/ 	.short	(.L_2224 - .L_2223)
.L_2223:
        /*0004*/ 	.word	0x00000082


	//----- nvinfo : EIATTR_SW2861232_WAR
	.align		4
.L_2224:
        /*0008*/ 	.byte	0x01, 0x35
	.zero		2


	//----- nvinfo : EIATTR_PARAM_CBANK
	.align		4
        /*000c*/ 	.byte	0x04, 0x0a
        /*000e*/ 	.short	(.L_2226 - .L_2225)
	.align		4
.L_2225:
        /*0010*/ 	.word	index@(.nv.constant0._ZN10layer_norm13ln_fwd_kernelINS_13Kernel_traitsI13__nv_bfloat16S2_fS2_fjLj8192ELj1ELj1ELj8ELj16ENS_18Kernel_traits_baseILj8192ES2_S2_fS2_fjLj256EEEEELb1ELb0ELb1ELb0EEEvNS_9FwdParamsE)
        /*0014*/ 	.short	0x0160
        /*0016*/ 	.short	0x00e8


	//----- nvinfo : EIATTR_CBANK_PARAM_SIZE
	.align		4
.L_2226:
        /*0018*/ 	.byte	0x03, 0x19
        /*001a*/ 	.short	0x00e8


	//----- nvinfo : EIATTR_KPARAM_INFO
	.align		4
        /*001c*/ 	.byte	0x04, 0x17
        /*001e*/ 	.short	(.L_2228 - .L_2227)
.L_2227:
        /*0020*/ 	.word	0x00000000
        /*0024*/ 	.short	0x0000
        /*0026*/ 	.short	0x0000
        /*0028*/ 	.byte	0x00, 0xf0, 0xa1, 0x03


	//----- nvinfo : EIATTR_MAXREG_COUNT
	.align		4
.L_2228:
        /*002c*/ 	.byte	0x03, 0x1b
        /*002e*/ 	.short	0x00ff


	//----- nvinfo : EIATTR_NUM_BARRIERS
	.align		4
        /*0030*/ 	.byte	0x02, 0x4c
        /*0032*/ 	.byte	0x01
	.zero		1


	//----- nvinfo : EIATTR_MERCURY_ISA_VERSION
	.align		4
        /*0034*/ 	.byte	0x03, 0x5f
        /*0036*/ 	.short	0x0000


	//----- nvinfo : EIATTR_COOP_GROUP_MASK_REGIDS
	.align		4
        /*0038*/ 	.byte	0x04, 0x29
        /*003a*/ 	.short	(.L_2230 - .L_2229)


	//   ....[0]....
.L_2229:
        /*003c*/ 	.word	0xffffffff


	//   ....[1]....
        /*0040*/ 	.word	0xffffffff


	//   ....[2]....
        /*0044*/ 	.word	0xffffffff


	//   ....[3]....
        /*0048*/ 	.word	0xffffffff


	//   ....[4]....
        /*004c*/ 	.word	0xffffffff


	//   ....[5]....
        /*0050*/ 	.word	0xffffffff


	//   ....[6]....
        /*0054*/ 	.word	0xffffffff


	//   ....[7]....
        /*0058*/ 	.word	0xffffffff


	//   ....[8]....
        /*005c*/ 	.word	0xffffffff


	//   ....[9]....
        /*0060*/ 	.word	0xffffffff


	//   ....[10]....
        /*0064*/ 	.word	0xffffffff


	//   ....[11]....
        /*0068*/ 	.word	0xffffffff


	//   ....[12]....
        /*006c*/ 	.word	0xffffffff


	//   ....[13]....
        /*0070*/ 	.word	0xffffffff


	//   ....[14]....
        /*0074*/ 	.word	0xffffffff


	//   ....[15]....
        /*0078*/ 	.word	0xffffffff


	//   ....[16]....
        /*007c*/ 	.word	0xffffffff


	//   ....[17]....
        /*0080*/ 	.word	0xffffffff


	//   ....[18]....
        /*0084*/ 	.word	0xffffffff


	//   ....[19]....
        /*0088*/ 	.word	0xffffffff


	//   ....[20]....
        /*008c*/ 	.word	0xffffffff


	//   ....[21]....
        /*0090*/ 	.word	0xffffffff


	//   ....[22]....
        /*0094*/ 	.word	0xffffffff


	//   ....[23]....
        /*0098*/ 	.word	0xffffffff


	//   ....[24]....
        /*009c*/ 	.word	0xffffffff


	//   ....[25]....
        /*00a0*/ 	.word	0xffffffff


	//   ....[26]....
        /*00a4*/ 	.word	0xffffffff


	//   ....[27]....
        /*00a8*/ 	.word	0xffffffff


	//   ....[28]....
        /*00ac*/ 	.word	0xffffffff


	//   ....[29]....
        /*00b0*/ 	.word	0xffffffff


	//   ....[30]....
        /*00b4*/ 	.word	0xffffffff


	//----- nvinfo : EIATTR_COOP_GROUP_INSTR_OFFSETS
	.align		4
.L_2230:
        /*00b8*/ 	.byte	0x04, 0x28
        /*00ba*/ 	.short	(.L_2232 - .L_2231)


	//   ....[0]....
.L_2231:
        /*00bc*/ 	.word	0x0000d4f0


	//   ....[1]....
        /*00c0*/ 	.word	0x0000d520


	//   ....[2]....
        /*00c4*/ 	.word	0x0000d540


	//   ....[3]....
        /*00c8*/ 	.word	0x0000d560


	//   ....[4]....
        /*00cc*/ 	.word	0x0000d580


	//   ....[5]....
        /*00d0*/ 	.word	0x0000d9c0


	//   ....[6]....
        /*00d4*/ 	.word	0x0000d9e0


	//   ....[7]....
        /*00d8*/ 	.word	0x0000da00


	//   ....[8]....
        /*00dc*/ 	.word	0x0000da20


	//   ....[9]....
        /*00e0*/ 	.word	0x0000da40


	//   ....[10]....
        /*00e4*/ 	.word	0x0000db60


	//   ....[11]....
        /*00e8*/ 	.word	0x0000dbb0


	//   ....[12]....
        /*00ec*/ 	.word	0x0000dbc0


	//   ....[13]....
        /*00f0*/ 	.word	0x0000dbe0


	//   ....[14]....
        /*00f4*/ 	.word	0x0000dcb0


	//   ....[15]....
        /*00f8*/ 	.word	0x0000dcc0


	//   ....[16]....
        /*00fc*/ 	.word	0x0000dd40


	//   ....[17]....
        /*0100*/ 	.word	0x0000ddd0


	//   ....[18]....
        /*0104*/ 	.word	0x0000de10


	//   ....[19]....
        /*0108*/ 	.word	0x0000de70


	//   ....[20]....
        /*010c*/ 	.word	0x0000dea0


	//   ....[21]....
        /*0110*/ 	.word	0x0000e960


	//   ....[22]....
        /*0114*/ 	.word	0x0000e9d0


	//   ....[23]....
        /*0118*/ 	.word	0x0000ea30


	//   ....[24]....
        /*011c*/ 	.word	0x0000ea90


	//   ....[25]....
        /*0120*/ 	.word	0x0000eaf0


	//   ....[26]....
        /*0124*/ 	.word	0x0000ef70


	//   ....[27]....
        /*0128*/ 	.word	0x0000efd0


	//   ....[28]....
        /*012c*/ 	.word	0x0000f030


	//   ....[29]....
        /*0130*/ 	.word	0x0000f090


	//   ....[30]....
        /*0134*/ 	.word	0x0000f100


	//----- nvinfo : EIATTR_EXIT_INSTR_OFFSETS
	.align		4
.L_2232:
        /*0138*/ 	.byte	0x04, 0x1c
        /*013a*/ 	.short	(.L_2234 - .L_2233)


	//   ....[0]....
.L_2233:
        /*013c*/ 	.word	0x00000730


	//   ....[1]....
        /*0140*/ 	.word	0x0000e910


	//----- nvinfo : EIATTR_MAX_THREADS
	.align		4
.L_2234:
        /*0144*/ 	.byte	0x04, 0x05
        /*0146*/ 	.short	(.L_2236 - .L_2235)
.L_2235:
        /*0148*/ 	.word	0x00000100
        /*014c*/ 	.word	0x00000001
        /*0150*/ 	.word	0x00000001


	//----- nvinfo : EIATTR_CRS_STACK_SIZE
	.align		4
.L_2236:
        /*0154*/ 	.byte	0x04, 0x1e
        /*0156*/ 	.short	(.L_2238 - .L_2237)
.L_2237:
        /*0158*/ 	.word	0x00000000
.L_2238:


//--------------------- .nv.info._ZN10layer_norm13ln_fwd_kernelINS_13Kernel_traitsI13__nv_bfloat16S2_fS2_fjLj8192ELj1ELj1ELj8ELj16ENS_18Kernel_traits_baseILj8192ES2_S2_fS2_fjLj256EEEEELb1ELb0ELb1ELb1EEEvNS_9FwdParamsE --------------------------
	.section	.nv.info._ZN10layer_norm13ln_fwd_kernelINS_13Kernel_traitsI13__nv_bfloat16S2_fS2_fjLj8192ELj1ELj1ELj8ELj16ENS_18Kernel_traits_baseILj8192ES2_S2_fS2_fjLj256EEEEELb1ELb0ELb1ELb1EEEvNS_9FwdParamsE,"",@"SHT_CUDA_INFO"
	.sectionflags	@""
	.align	4


	//----- nvinfo : EIATTR_CUDA_API_VERSION
	.align		4
        /*0000*/ 	.byte	0x04, 0x37
        /*0002*/ 	.short	(.L_2240 - .L_2239)
.L_2239:
        /*0004*/ 	.word	0x00000082


	//----- nvinfo : EIATTR_SW2861232_WAR
	.align		4
.L_2240:
        /*0008*/ 	.byte	0x01, 0x35
	.zero		2


	//----- nvinfo : EIATTR_PARAM_CBANK
	.align		4
        /*000c*/ 	.byte	0x04, 0x0a
        /*000e*/ 	.short	(.L_2242 - .L_2241)
	.align		4
.L_2241:
        /*0010*/ 	.word	index@(.nv.constant0._ZN10layer_norm13ln_fwd_kernelINS_13Kernel_traitsI13__nv_bfloat16S2_fS2_fjLj8192ELj1ELj1ELj8ELj16ENS_18Kernel_traits_baseILj8192ES2_S2_fS2_fjLj256EEEEELb1ELb0ELb1ELb1EEEvNS_9FwdParamsE)
        /*0014*/ 	.short	0x0160
        /*0016*/ 	.short	0x00e8


	//----- nvinfo : EIATTR_CBANK_PARAM_SIZE
	.align		4
.L_2242:
        /*0018*/ 	.byte	0x03, 0x19
        /*001a*/ 	.short	0x00e8


	//----- nvinfo : EIATTR_KPARAM_INFO
	.align		4
        /*001c*/ 	.byte	0x04, 0x17
        /*001e*/ 	.short	(.L_2244 - .L_2243)
.L_2243:
        /*0020*/ 	.word	0x00000000
        /*0024*/ 	.short	0x0000
        /*0026*/ 	.short	0x0000
        /*0028*/ 	.byte	0x00, 0xf0, 0xa1, 0x03


	//----- nvinfo : EIATTR_MAXREG_COUNT
	.align		4
.L_2244:
        /*002c*/ 	.byte	0x03, 0x1b
        /*002e*/ 	.short	0x00ff


	//----- nvinfo : EIATTR_NUM_BARRIERS
	.align		4
        /*0030*/ 	.byte	0x02, 0x4c
        /*0032*/ 	.byte	0x01
	.zero		1


	//----- nvinfo : EIATTR_MERCURY_ISA_VERSION
	.align		4
        /*0034*/ 	.byte	0x03, 0x5f
        /*0036*/ 	.short	0x0000


	//----- nvinfo : EIATTR_COOP_GROUP_MASK_REGIDS
	.align		4
        /*0038*/ 	.byte	0x04, 0x29
        /*003a*/ 	.short	(.L_2246 - .L_2245)


	//   ....[0]....
.L_2245:
        /*003c*/ 	.word	0xffffffff


	//   ....[1]....
        /*0040*/ 	.word	0xffffffff


	//   ....[2]....
        /*0044*/ 	.word	0xffffffff


	//   ....[3]....
        /*0048*/ 	.word	0xffffffff


	//   ....[4]....
        /*004c*/ 	.word	0xffffffff


	//   ....[5]....
        /*0050*/ 	.word	0xffffffff


	//   ....[6]....
        /*0054*/ 	.word	0xffffffff


	//   ....[7]....
        /*0058*/ 	.word	0xffffffff


	//   ....[8]....
        /*005c*/ 	.word	0xffffffff


	//   ....[9]....
        /*0060*/ 	.word	0xffffffff


	//   ....[10]....
        /*0064*/ 	.word	0xffffffff


	//   ....[11]....
        /*0068*/ 	.word	0xffffffff


	//   ....[12]....
        /*006c*/ 	.word	0xffffffff


	//   ....[13]....
        /*0070*/ 	.word	0xffffffff


	//   ....[14]....
        /*0074*/ 	.word	0xffffffff


	//   ....[15]....
        /*0078*/ 	.word	0xffffffff


	//   ....[16]....
        /*007c*/ 	.word	0xffffffff


	//   ....[17]....
        /*0080*/ 	.word	0xffffffff


	//   ....[18]....
        /*0084*/ 	.word	0xffffffff


	//   ....[19]....
        /*0088*/ 	.word	0xffffffff


	//   ....[20]....
        /*008c*/ 	.word	0xffffffff


	//   ....[21]....
        /*0090*/ 	.word	0xffffffff


	//   ....[22]....
        /*0094*/ 	.word	0xffffffff


	//   ....[23]....
        /*0098*/ 	.word	0xffffffff


	//   ....[24]....
        /*009c*/ 	.word	0xffffffff


	//   ....[25]....
        /*00a0*/ 	.word	0xffffffff


	//   ....[26]....
        /*00a4*/ 	.word	0xffffffff


	//   ....[27]....
        /*00a8*/ 	.word	0xffffffff


	//   ....[28]....
        /*00ac*/ 	.word	0xffffffff


	//   ....[29]....
        /*00b0*/ 	.word	0xffffffff


	//   ....[30]....
        /*00b4*/ 	.word	0xffffffff


	//----- nvinfo : EIATTR_COOP_GROUP_INSTR_OFFSETS
	.align		4
.L_2246:
        /*00b8*/ 	.byte	0x04, 0x28
        /*00ba*/ 	.short	(.L_2248 - .L_2247)


	//   ....[0]....
.L_2247:
        /*00bc*/ 	.word	0x0000cf60


	//   ....[1]....
        /*00c0*/ 	.word	0x0000cf90


	//   ....[2]....
        /*00c4*/ 	.word	0x0000cfb0


	//   ....[3]....
        /*00c8*/ 	.word	0x0000cfd0


	//   ....[4]....
        /*00cc*/ 	.word	0x0000cff0


	//   ....[5]....
        /*00d0*/ 	.word	0x0000d420


	//   ....[6]....
        /*00d4*/ 	.word	0x0000d440


	//   ....[7]....
        /*00d8*/ 	.word	0x0000d460


	//   ....[8]....
        /*00dc*/ 	.word	0x0000d480


	//   ....[9]....
        /*00e0*/ 	.word	0x0000d4a0


	//   ....[10]....
        /*00e4*/ 	.word	0x0000d5b0


	//   ....[11]....
        /*00e8*/ 	.word	0x0000d600


	//   ....[12]....
        /*00ec*/ 	.word	0x0000d610


	//   ....[13]....
        /*00f0*/ 	.word	0x0000d680


	//   ....[14]....
        /*00f4*/ 	.word	0x0000d700


	//   ....[15]....
        /*00f8*/ 	.word	0x0000d710


	//   ....[16]....
        /*00fc*/ 	.word	0x0000d720


	//   ....[17]....
        /*0100*/ 	.word	0x0000d800


	//   ....[18]....
        /*0104*/ 	.word	0x0000d850


	//   ....[19]....
        /*0108*/ 	.word	0x0000d900


	//   ....[20]....
        /*010c*/ 	.word	0x0000d910


	//   ....[21]....
        /*0110*/ 	.word	0x0000e4d0


	//   ....[22]....
        /*0114*/ 	.word	0x0000e530


	//   ....[23]....
        /*0118*/ 	.word	0x0000e590


	//   ....[24]....
        /*011c*/ 	.word	0x0000e5f0


	//   ....[25]....
        /*0120*/ 	.word	0x0000e650


	//   ....[26]....
        /*0124*/ 	.word	0x0000eac0


	//   ....[27]....
        /*0128*/ 	.word	0x0000eb20


	//   ....[28]....
        /*012c*/ 	.word	0x0000eb80


	//   ....[29]....
        /*0130*/ 	.word	0x0000ebe0


	//   ....[30]....
        /*0134*/ 	.word	0x0000ec40


	//----- nvinfo : EIATTR_EXIT_INSTR_OFFSETS
	.align		4
.L_2248:
        /*0138*/ 	.byte	0x04, 0x1c
        /*013a*/ 	.short	(.L_2250 - .L_2249)


	//   ....[0]....
.L_2249:
        /*013c*/ 	.word	0x00000580


	//   ....[1]....
        /*0140*/ 	.word	0x0000e470


	//----- nvinfo : EIATTR_MAX_THREADS
	.align		4
.L_2250:
        /*0144*/ 	.byte	0x04, 0x05
        /*0146*/ 	.short	(.L_2252 - .L_2251)
.L_2251:
        /*0148*/ 	.word	0x00000100
        /*014c*/ 	.word	0x00000001
        /*0150*/ 	.word	0x00000001


	//----- nvinfo : EIATTR_CRS_STACK_SIZE
	.align		4
.L_2252:
        /*0154*/ 	.byte	0x04, 0x1e
        /*0156*/ 	.short	(.L_2254 - .L_2253)
.L_2253:
        /*0158*/ 	.word	0x00000000
.L_2254:


//--------------------- .nv.info._ZN10layer_norm13ln_fwd_kernelINS_13Kernel_traitsI13__nv_bfloat16S2_fS2_fjLj8192ELj1ELj1ELj8ELj16ENS_18Kernel_traits_baseILj8192ES2_S2_fS2_fjLj256EEEEELb1ELb1ELb0ELb0EEEvNS_9FwdParamsE --------------------------
	.section	.nv.info._ZN10layer_norm13ln_fwd_kernelINS_13Kernel_traitsI13__nv_bfloat16S2_fS2_fjLj8192ELj1ELj1ELj8ELj16ENS_18Kernel_traits_baseILj8192ES2_S2_fS2_fjLj256EEEEELb1ELb1ELb0ELb0EEEvNS_9FwdParamsE,"",@"SHT_CUDA_INFO"
	.sectionflags	@""
	.align	4


	//----- nvinfo : EIATTR_CUDA_API_VERSION
	.align		4
        /*0000*/ 	.byte	0x04, 0x37
        /*0002*/ 	.short	(.L_2256 - .L_2255)
.L_2255:
        /*0004*/ 	.word	0x00000082


	//----- nvinfo : EIATTR_SW2861232_WAR
	.align		4
.L_2256:
        /*0008*/ 	.byte	0x01, 0x35
	.zero		2


	//----- nvinfo : EIATTR_PARAM_CBANK
	.align		4
        /*000c*/ 	.byte	0x04, 0x0a
        /*000e*/ 	.short	(.L_2258 - .L_2257)
	.align		4
.L_2257:
        /*0010*/ 	.word	index@(.nv.constant0._ZN10layer_norm13ln_fwd_kernelINS_13Kernel_traitsI13__nv_bfloat16S2_fS2_fjLj8192ELj1ELj1ELj8ELj16ENS_18Kernel_traits_baseILj8192ES2_S2_fS2_fjLj256EEEEELb1ELb1ELb0ELb0EEEvNS_9FwdParamsE)
        /*0014*/ 	.short	0x0160
        /*0016*/ 	.short	0x00e8


	//----- nvinfo : EIATTR_CBANK_PARAM_SIZE
	.align		4
.L_2258:
        /*0018*/ 	.byte	0x03, 0x19
        /*001a*/ 	.short	0x00e8


	//----- nvinfo : EIATTR_KPARAM_INFO
	.align		4
        /*001c*/ 	.byte	0x04, 0x17
        /*001e*/ 	.short	(.L_2260 - .L_2259)
.L_2259:
        /*0020*/ 	.word	0x00000000
        /*0024*/ 	.short	0x0000
        /*0026*/ 	.short	0x0000
        /*0028*/ 	.byte	0x00, 0xf0, 0xa1, 0x03


	//----- nvinfo : EIATTR_MAXREG_COUNT
	.align		4
.L_2260:
        /*002c*/ 	.byte	0x03, 0x1b
        /*002e*/ 	.short	0x00ff


	//----- nvinfo : EIATTR_NUM_BARRIERS
	.align		4
        /*0030*/ 	.byte	0x02, 0x4c
        /*0032*/ 	.byte	0x01
	.zero		1


	//----- nvinfo : EIATTR_MERCURY_ISA_VERSION
	.align		4
        /*0034*/ 	.byte	0x03, 0x5f
        /*0036*/ 	.short	0x0000


	//----- nvinfo : EIATTR_COOP_GROUP_MASK_REGIDS
	.align		4
        /*0038*/ 	.byte	0x04, 0x29
        /*003a*/ 	.short	(.L_2262 - .L_2261)


	//   ....[0]....
.L_2261:
        /*003c*/ 	.word	0xffffffff


	//   ....[1]....
        /*0040*/ 	.word	0xffffffff


	//   ....[2]....
        /*0044*/ 	.word	0xffffffff


	//   ....[3]....
        /*0048*/ 	.word	0xffffffff


	//   ....[4]....
        /*004c*/ 	.word	0xffffffff


	//   ....[5]....
        /*0050*/ 	.word	0xffffffff


	//   ....[6]....
        /*0054*/ 	.word	0xffffffff


	//   ....[7]....
        /*0058*/ 	.word	0xffffffff


	//   ....[8]....
        /*005c*/ 	.word	0xffffffff


	//   ....[9]....
        /*0060*/ 	.word	0xffffffff


	//   ....[10]....
        /*0064*/ 	.word	0xffffffff


	//   ....[11]....
        /*0068*/ 	.word	0xffffffff


	//   ....[12]....
        /*006c*/ 	.word	0xffffffff


	//   ....[13]....
        /*0070*/ 	.word	0xffffffff


	//   ....[14]....
        /*0074*/ 	.word	0xffffffff


	//   ....[15]....
        /*0078*/ 	.word	0xffffffff


	//   ....[16]....
        /*007c*/ 	.word	0xffffffff


	//   ....[17]....
        /*0080*/ 	.word	0xffffffff


	//   ....[18]....
        /*0084*/ 	.word	0xffffffff


	//   ....[19]....
        /*0088*/ 	.word	0xffffffff


	//   ....[20]....
        /*008c*/ 	.word	0xffffffff


	//   ....[21]....
        /*0090*/ 	.word	0xffffffff


	//   ....[22]....
        /*0094*/ 	.word	0xffffffff


	//   ....[23]....
        /*0098*/ 	.word	0xffffffff


	//   ....[24]....
        /*009c*/ 	.word	0xffffffff


	//   ....[25]....
        /*00a0*/ 	.word	0xffffffff


	//   ....[26]....
        /*00a4*/ 	.word	0xffffffff


	//   ....[27]....
        /*00a8*/ 	.word	0xffffffff


	//   ....[28]....
        /*00ac*/ 	.word	0xffffffff


	//   ....[29]....
        /*00b0*/ 	.word	0xffffffff


	//   ....[30]....
        /*00b4*/ 	.word	0xffffffff


	//----- nvinfo : EIATTR_COOP_GROUP_INSTR_OFFSETS
	.align		4
.L_2262:
        /*00b8*/ 	.byte	0x04, 0x28
        /*00ba*/ 	.short	(.L_2264 - .L_2263)


	//   ....[0]....
.L_2263:
        /*00bc*/ 	.word	0x0000cb60


	//   ....[1]....
        /*00c0*/ 	.word	0x0000cb90


	//   ....[2]....
        /*00c4*/ 	.word	0x0000cbc0


	//   ....[3]....
        /*00c8*/ 	.word	0x0000cbe0


	//   ....[4]....
        /*00cc*/ 	.word	0x0000cc00


	//   ....[5]....
        /*00d0*/ 	.word	0x0000d040


	//   ....[6]....
        /*00d4*/ 	.word	0x0000d060


	//   ....[7]....
        /*00d8*/ 	.word	0x0000d080


	//   ....[8]....
        /*00dc*/ 	.word	0x0000d0a0


	//   ....[9]....
        /*00e0*/ 	.word	0x0000d0c0


	//   ....[10]....
        /*00e4*/ 	.word	0x0000d1f0


	//   ....[11]....
        /*00e8*/ 	.word	0x0000d240


	//   ....[12]....
        /*00ec*/ 	.word	0x0000d270


	//   ....[13]....
        /*00f0*/ 	.word	0x0000d290


	//   ....[14]....
        /*00f4*/ 	.word	0x0000d320


	//   ....[15]....
        /*00f8*/ 	.word	0x0000d350


	//   ....[16]....
        /*00fc*/ 	.word	0x0000d380


	//   ....[17]....
        /*0100*/ 	.word	0x0000d420


	//   ....[18]....
        /*0104*/ 	.word	0x0000d460


	//   ....[19]....
        /*0108*/ 	.word	0x0000d510


	//   ....[20]....
        /*010c*/ 	.word	0x0000d540


	//   ....[21]....
        /*0110*/ 	.word	0x0000df80


	//   ....[22]....
        /*0114*/ 	.word	0x0000dff0


	//   ....[23]....
        /*0118*/ 	.word	0x0000e050


	//   ....[24]....
        /*011c*/ 	.word	0x0000e0b0


	//   ....[25]....
        /*0120*/ 	.word	0x0000e110


	//   ....[26]....
        /*0124*/ 	.word	0x0000e5a0


	//   ....[27]....
        /*0128*/ 	.word	0x0000e600


	//   ....[28]....
        /*012c*/ 	.word	0x0000e660


	//   ....[29]....
        /*0130*/ 	.word	0x0000e6c0


	//   ....[30]....
        /*0134*/ 	.word	0x0000e730


	//----- nvinfo : EIATTR_EXIT_INSTR_OFFSETS
	.align		4
.L_2264:
        /*0138*/ 	.byte	0x04, 0x1c
        /*013a*/ 	.short	(.L_2266 - .L_2265)


	//   ....[0]....
.L_2265:
        /*013c*/ 	.word	0x00000850


	//   ....[1]....
        /*0140*/ 	.word	0x0000df30


	//----- nvinfo : EIATTR_MAX_THREADS
	.align		4
.L_2266:
        /*0144*/ 	.byte	0x04, 0x05
        /*0146*/ 	.short	(.L_2268 - .L_2267)
.L_2267:
        /*0148*/ 	.word	0x00000100
        /*014c*/ 	.word	0x00000001
        /*0150*/ 	.word	0x00000001


	//----- nvinfo : EIATTR_CRS_STACK_SIZE
	.align		4
.L_2268:
        /*0154*/ 	.byte	0x04, 0x1e
        /*0156*/ 	.short	(.L_2270 - .L_2269)
.L_2269:
        /*0158*/ 	.word	0x00000000
.L_2270:


//--------------------- .nv.info._ZN10layer_norm13ln_fwd_kernelINS_13Kernel_traitsI13__nv_bfloat16S2_fS2_fjLj8192ELj1ELj1ELj8ELj16ENS_18Kernel_traits_baseILj8192ES2_S2_fS2_fjLj256EEEEELb1ELb1ELb0ELb1EEEvNS_9FwdParamsE --------------------------
	.section	.nv.info._ZN10layer_norm13ln_fwd_kernelINS_13Kernel_traitsI13__nv_bfloat16S2_fS2_fjLj8192ELj1ELj1ELj8ELj16ENS_18Kernel_traits_baseILj8192ES2_S2_fS2_fjLj256EEEEELb1ELb1ELb0ELb1EEEvNS_9FwdParamsE,"",@"SHT_CUDA_INFO"
	.sectionflags	@""
	.align	4


	//----- nvinfo : EIATTR_CUDA_API_VERSION
	.align		4
        /*0000*/ 	.byte	0x04, 0x37
        /*0002*/ 	.short	(.L_2272 - .L_2271)
.L_2271:
        /*0004*/ 	.word	0x00000082


	//----- nvinfo : EIATTR_SW2861232_WAR
	.align		4
.L_2272:
        /*0008*/ 	.byte	0x01, 0x35
	.zero		2


	//----- nvinfo : EIATTR_PARAM_CBANK
	.align		4
        /*000c*/ 	.byte	0x04, 0x0a
        /*000e*/ 	.short	(.L_2274 - .L_2273)
	.align		4
.L_2273:
        /*0010*/ 	.word	index@(.nv.constant0._ZN10layer_norm13ln_fwd_kernelINS_13Kernel_traitsI13__nv_bfloat16S2_fS2_fjLj8192ELj1ELj1ELj8ELj16ENS_18Kernel_traits_baseILj8192ES2_S2_fS2_fjLj256EEEEELb1ELb1ELb0ELb1EEEvNS_9FwdParamsE)
        /*0014*/ 	.short	0x0160
        /*0016*/ 	.short	0x00e8


	//----- nvinfo : EIATTR_CBANK_PARAM_SIZE
	.align		4
.L_2274:
        /*0018*/ 	.byte	0x03, 0x19
        /*001a*/ 	.short	0x00e8


	//----- nvinfo : EIATTR_KPARAM_INFO
	.align		4
        /*001c*/ 	.byte	0x04, 0x17
        /*001e*/ 	.short	(.L_2276 - .L_2275)
.L_2275:
        /*0020*/ 	.word	0x00000000
        /*0024*/ 	.short	0x0000
        /*0026*/ 	.short	0x0000
        /*0028*/ 	.byte	0x00, 0xf0, 0xa1, 0x03


	//----- nvinfo : EIATTR_MAXREG_COUNT
	.align		4
.L_2276:
        /*002c*/ 	.byte	0x03, 0x1b
        /*002e*/ 	.short	0x00ff


	//----- nvinfo : EIATTR_NUM_BARRIERS
	.align		4
        /*0030*/ 	.byte	0x02, 0x4c
        /*0032*/ 	.byte	0x01
	.zero		1


	//----- nvinfo : EIATTR_MERCURY_ISA_VERSION
	.align		4
        /*0034*/ 	.byte	0x03, 0x5f
        /*0036*/ 	.short	0x0000


	//----- nvinfo : EIATTR_COOP_GROUP_MASK_REGIDS
	.align		4
        /*0038*/ 	.byte	0x04, 0x29
        /*003a*/ 	.short	(.L_2278 - .L_2277)


	//   ....[0]....
.L_2277:
        /*003c*/ 	.word	0xffffffff


	//   ....[1]....
        /*0040*/ 	.word	0xffffffff


	//   ....[2]....
        /*0044*/ 	.word	0xffffffff


	//   ....[3]....
        /*0048*/ 	.word	0xffffffff


	//   ....[4]....
        /*004c*/ 	.word	0xffffffff


	//   ....[5]....
        /*0050*/ 	.word	0xffffffff


	//   ....[6]....
        /*0054*/ 	.word	0xffffffff


	//   ....[7]....
        /*0058*/ 	.word	0xffffffff


	//   ....[8]....
        /*005c*/ 	.word	0xffffffff


	//   ....[9]....
        /*0060*/ 	.word	0xffffffff


	//   ....[10]....
        /*0064*/ 	.word	0xffffffff


	//   ....[11]....
        /*0068*/ 	.word	0xffffffff


	//   ....[12]....
        /*006c*/ 	.word	0xffffffff


	//   ....[13]....
        /*0070*/ 	.word	0xffffffff


	//   ....[14]....
        /*0074*/ 	.word	0xffffffff


	//   ....[15]....
        /*0078*/ 	.word	0xffffffff


	//   ....[16]....
        /*007c*/ 	.word	0xffffffff


	//   ....[17]....
        /*0080*/ 	.word	0xffffffff


	//   ....[18]....
        /*0084*/ 	.word	0xffffffff


	//   ....[19]....
        /*0088*/ 	.word	0xffffffff


	//   ....[20]....
        /*008c*/ 	.word	0xffffffff


	//   ....[21]....
        /*0090*/ 	.word	0xffffffff


	//   ....[22]....
        /*0094*/ 	.word	0xffffffff


	//   ....[23]....
        /*0098*/ 	.word	0xffffffff


	//   ....[24]....
        /*009c*/ 	.word	0xffffffff


	//   ....[25]....
        /*00a0*/ 	.word	0xffffffff


	//   ....[26]....
        /*00a4*/ 	.word	0xffffffff


	//   ....[27]....
        /*00a8*/ 	.word	0xffffffff


	//   ....[28]....
        /*00ac*/ 	.word	0xffffffff


	//   ....[29]....
        /*00b0*/ 	.word	0xffffffff


	//   ....[30]....
        /*00b4*/ 	.word	0xffffffff


	//----- nvinfo : EIATTR_COOP_GROUP_INSTR_OFFSETS
	.align		4
.L_2278:
        /*00b8*/ 	.byte	0x04, 0x28
        /*00ba*/ 	.short	(.L_2280 - .L_2279)


	//   ....[0]....
.L_2279:
        /*00bc*/ 	.word	0x0000c190


	//   ....[1]....
        /*00c0*/ 	.word	0x0000c1c0


	//   ....[2]....
        /*00c4*/ 	.word	0x0000c1e0


	//   ....[3]....
        /*00c8*/ 	.word	0x0000c200


	//   ....[4]....
        /*00cc*/ 	.word	0x0000c220


	//   ....[5]....
        /*00d0*/ 	.word	0x0000c650


	//   ....[6]....
        /*00d4*/ 	.word	0x0000c670


	//   ....[7]....
        /*00d8*/ 	.word	0x0000c690


	//   ....[8]....
        /*00dc*/ 	.word	0x0000c6b0


	//   ....[9]....
        /*00e0*/ 	.word	0x0000c6d0


	//   ....[10]....
        /*00e4*/ 	.word	0x0000c7e0


	//   ....[11]....
        /*00e8*/ 	.word	0x0000c830


	//   ....[12]....
        /*00ec*/ 	.word	0x0000c850


	//   ....[13]....
        /*00f0*/ 	.word	0x0000c890


	//   ....[14]....
        /*00f4*/ 	.word	0x0000c8e0


	//   ....[15]....
        /*00f8*/ 	.word	0x0000c930


	//   ....[16]....
        /*00fc*/ 	.word	0x0000c990


	//   ....[17]....
        /*0100*/ 	.word	0x0000ca10


	//   ....[18]....
        /*0104*/ 	.word	0x0000ca90


	//   ....[19]....
        /*0108*/ 	.word	0x0000cb00


	//   ....[20]....
        /*010c*/ 	.word	0x0000cb50


	//   ....[21]....
        /*0110*/ 	.word	0x0000d6a0


	//   ....[22]....
        /*0114*/ 	.word	0x0000d710


	//   ....[23]....
        /*0118*/ 	.word	0x0000d770


	//   ....[24]....
        /*011c*/ 	.word	0x0000d7d0


	//   ....[25]....
        /*0120*/ 	.word	0x0000d830


	//   ....[26]....
        /*0124*/ 	.word	0x0000dca0


	//   ....[27]....
        /*0128*/ 	.word	0x0000dd00


	//   ....[28]....
        /*012c*/ 	.word	0x0000dd60


	//   ....[29]....
        /*0130*/ 	.word	0x0000ddc0


	//   ....[30]....
        /*0134*/ 	.word	0x0000de20


	//----- nvinfo : EIATTR_EXIT_INSTR_OFFSETS
	.align		4
.L_2280:
        /*0138*/ 	.byte	0x04, 0x1c
        /*013a*/ 	.short	(.L_2282 - .L_2281)


	//   ....[0]....
.L_2281:
        /*013c*/ 	.word	0x000001f0


	//   ....[1]....
        /*0140*/ 	.word	0x0000d650


	//----- nvinfo : EIATTR_MAX_THREADS
	.align		4
.L_2282:
        /*0144*/ 	.byte	0x04, 0x05
        /*0146*/ 	.short	(.L_2284 - .L_2283)
.L_2283:
        /*0148*/ 	.word	0x00000100
        /*014c*/ 	.word	0x00000001
        /*0150*/ 	.word	0x00000001


	//----- nvinfo : EIATTR_CRS_STACK_SIZE
	.align		4
.L_2284:
        /*0154*/ 	.byte	0x04, 0x1e
        /*0156*/ 	.short	(.L_2286 - .L_2285)
.L_2285:
        /*0158*/ 	.word	0x00000000
.L_2286:


//--------------------- .nv.info._ZN10layer_norm13ln_fwd_kernelINS_13Kernel_traitsI13__nv_bfloat16S2_fS2_fjLj8192ELj1ELj1ELj8ELj16ENS_18Kernel_traits_baseILj8192ES2_S2_fS2_fjLj256EEEEELb1ELb1ELb1ELb0EEEvNS_9FwdParamsE --------------------------
	.section	.nv.info._ZN10layer_norm13ln_fwd_kernelINS_13Kernel_traitsI13__nv_bfloat16S2_fS2_fjLj8192ELj1ELj1ELj8ELj16ENS_18Kernel_traits_baseILj8192ES2_S2_fS2_fjLj256EEEEELb1ELb1ELb1ELb0EEEvNS_9FwdParamsE,"",@"SHT_CUDA_INFO"
	.sectionflags	@""
	.align	4


	//----- nvinfo : EIATTR_CUDA_API_VERSION
	.align		4
        /*0000*/ 	.byte	0x04, 0x37
        /*0002*/ 	.short	(.L_2288 - .L_2287)
.L_2287:
        /*0004*/ 	.word	0x00000082


	//----- nvinfo : EIATTR_SW2861232_WAR
	.align		4
.L_2288:
        /*0008*/ 	.byte	0x01, 0x35
	.zero		2


	//----- nvinfo : EIATTR_PARAM_CBANK
	.align		4
        /*000c*/ 	.byte	0x04, 0x0a
        /*000e*/ 	.short	(.L_2290 - .L_2289)
	.align		4
.L_2289:
        /*0010*/ 	.word	index@(.nv.constant0._ZN10layer_norm13ln_fwd_kernelINS_13Kernel_traitsI13__nv_bfloat16S2_fS2_fjLj8192ELj1ELj1ELj8ELj16ENS_18Kernel_traits_baseILj8192ES2_S2_fS2_fjLj256EEEEELb1ELb1ELb1ELb0EEEvNS_9FwdParamsE)
        /*0014*/ 	.short	0x0160
        /*0016*/ 	.short	0x00e8


	//----- nvinfo : EIATTR_CBANK_PARAM_SIZE
	.align		4
.L_2290:
        /*0018*/ 	.byte	0x03, 0x19
        /*001a*/ 	.short	0x00e8


	//----- nvinfo : EIATTR_KPARAM_INFO
	.align		4
        /*001c*/ 	.byte	0x04, 0x17
        /*001e*/ 	.short	(.L_2292 - .L_2291)
.L_2291:
        /*0020*/ 	.word	0x00000000
        /*0024*/ 	.short	0x0000
        /*0026*/ 	.short	0x0000
        /*0028*/ 	.byte	0x00, 0xf0, 0xa1, 0x03


	//----- nvinfo : EIATTR_MAXREG_COUNT
	.align		4
.L_2292:
        /*002c*/ 	.byte	0x03, 0x1b
        /*002e*/ 	.short	0x00ff


	//----- nvinfo : EIATTR_NUM_BARRIERS
	.align		4
        /*0030*/ 	.byte	0x02, 0x4c
        /*0032*/ 	.byte	0x01
	.zero		1


	//----- nvinfo : EIATTR_MERCURY_ISA_VERSION
	.align		4
        /*0034*/ 	.byte	0x03, 0x5f
        /*0036*/ 	.short	0x0000


	//----- nvinfo : EIATTR_COOP_GROUP_MASK_REGIDS
	.align		4
        /*0038*/ 	.byte	0x04, 0x29
        /*003a*/ 	.short	(.L_2294 - .L_2293)


	//   ....[0]....
.L_2293:
        /*003c*/ 	.word	0xffffffff


	//   ....[1]....
        /*0040*/ 	.word	0xffffffff


	//   ....[2]....
        /*0044*/ 	.word	0xffffffff


	//   ....[3]....
        /*0048*/ 	.word	0xffffffff


	//   ....[4]....
        /*004c*/ 	.word	0xffffffff


	//   ....[5]....
        /*0050*/ 	.word	0xffffffff


	//   ....[6]....
        /*0054*/ 	.word	0xffffffff


	//   ....[7]....
        /*0058*/ 	.word	0xffffffff


	//   ....[8]....
        /*005c*/ 	.word	0xffffffff


	//   ....[9]....
        /*0060*/ 	.word	0xffffffff


	//   ....[10]....
        /*0064*/ 	.word	0xffffffff


	//   ....[11]....
        /*0068*/ 	.word	0xffffffff


	//   ....[12]....
        /*006c*/ 	.word	0xffffffff


	//   ....[13]....
        /*0070*/ 	.word	0xffffffff


	//   ....[14]....
        /*0074*/ 	.word	0xffffffff


	//   ....[15]....
        /*0078*/ 	.word	0xffffffff


	//   ....[16]....
        /*007c*/ 	.word	0xffffffff


	//   ....[17]....
        /*0080*/ 	.word	0xffffffff


	//   ....[18]....
        /*0084*/ 	.word	0xffffffff


	//   ....[19]....
        /*0088*/ 	.word	0xffffffff


	//   ....[20]....
        /*008c*/ 	.word	0xffffffff


	//   ....[21]....
        /*0090*/ 	.word	0xffffffff


	//   ....[22]....
        /*0094*/ 	.word	0xffffffff


	//   ....[23]....
        /*0098*/ 	.word	0xffffffff


	//   ....[24]....
        /*009c*/ 	.word	0xffffffff


	//   ....[25]....
        /*00a0*/ 	.word	0xffffffff


	//   ....[26]....
        /*00a4*/ 	.word	0xffffffff


	//   ....[27]....
        /*00a8*/ 	.word	0xffffffff


	//   ....[28]....
        /*00ac*/ 	.word	0xffffffff


	//   ....[29]....
        /*00b0*/ 	.word	0xffffffff


	//   ....[30]....
        /*00b4*/ 	.word	0xffffffff


	//----- nvinfo : EIATTR_COOP_GROUP_INSTR_OFFSETS
	.align		4
.L_2294:
        /*00b8*/ 	.byte	0x04, 0x28
        /*00ba*/ 	.short	(.L_2296 - .L_2295)


	//   ....[0]....
.L_2295:
        /*00bc*/ 	.word	0x0000d9b0


	//   ....[1]....
        /*00c0*/ 	.word	0x0000d9e0


	//   ....[2]....
        /*00c4*/ 	.word	0x0000da00


	//   ....[3]....
        /*00c8*/ 	.word	0x0000da20


	//   ....[4]....
        /*00cc*/ 	.word	0x0000da40


	//   ....[5]....
        /*00d0*/ 	.word	0x0000de80


	//   ....[6]....
        /*00d4*/ 	.word	0x0000dea0


	//   ....[7]....
        /*00d8*/ 	.word	0x0000dec0


	//   ....[8]....
        /*00dc*/ 	.word	0x0000dee0


	//   ....[9]....
        /*00e0*/ 	.word	0x0000df00


	//   ....[10]....
        /*00e4*/ 	.word	0x0000e030


	//   ....[11]....
        /*00e8*/ 	.word	0x0000e080


	//   ....[12]....
        /*00ec*/ 	.word	0x0000e0c0


	//   ....[13]....
        /*00f0*/ 	.word	0x0000e0d0


	//   ....[14]....
        /*00f4*/ 	.word	0x0000e170


	//   ....[15]....
        /*00f8*/ 	.word	0x0000e190


	//   ....[16]....
        /*00fc*/ 	.word	0x0000e1c0


	//   ....[17]....
        /*0100*/ 	.word	0x0000e240


	//   ....[18]....
        /*0104*/ 	.word	0x0000e2a0


	//   ....[19]....
        /*0108*/ 	.word	0x0000e350


	//   ....[20]....
        /*010c*/ 	.word	0x0000e360


	//   ....[21]....
        /*0110*/ 	.word	0x0000ee20


	//   ....[22]....
        /*0114*/ 	.word	0x0000ee90


	//   ....[23]....
        /*0118*/ 	.word	0x0000eef0


	//   ....[24]....
        /*011c*/ 	.word	0x0000ef50


	//   ....[25]....
        /*0120*/ 	.word	0x0000efb0


	//   ....[26]....
        /*0124*/ 	.word	0x0000f430


	//   ....[27]....
        /*0128*/ 	.word	0x0000f490


	//   ....[28]....
        /*012c*/ 	.word	0x0000f4f0


	//   ....[29]....
        /*0130*/ 	.word	0x0000f550


	//   ....[30]....
        /*0134*/ 	.word	0x0000f5c0


	//----- nvinfo : EIATTR_EXIT_INSTR_OFFSETS
	.align		4
.L_2296:
        /*0138*/ 	.byte	0x04, 0x1c
        /*013a*/ 	.short	(.L_2298 - .L_2297)


	//   ....[0]....
.L_2297:
        /*013c*/ 	.word	0x000007f0


	//   ....[1]....
        /*0140*/ 	.word	0x0000edd0


	//----- nvinfo : EIATTR_MAX_THREADS
	.align		4
.L_2298:
        /*0144*/ 	.byte	0x04, 0x05
        /*0146*/ 	.short	(.L_2300 - .L_2299)
.L_2299:
        /*0148*/ 	.word	0x00000100
        /*014c*/ 	.word	0x00000001
        /*0150*/ 	.word	0x00000001


	//----- nvinfo : EIATTR_CRS_STACK_SIZE
	.align		4
.L_2300:
        /*0154*/ 	.byte	0x04, 0x1e
        /*0156*/ 	.short	(.L_2302 - .L_2301)
.L_2301:
        /*0158*/ 	.word	0x00000000
.L_2302:


//--------------------- .nv.info._ZN10layer_norm13ln_fwd_kernelINS_13Kernel_traitsI13__nv_bfloat16S2_fS2_fjLj8192ELj1ELj1ELj8ELj16ENS_18Kernel_traits_baseILj8192ES2_S2_fS2_fjLj256EEEEELb1ELb1ELb1ELb1EEEvNS_9FwdParamsE --------------------------
	.section	.nv.info._ZN10layer_norm13ln_fwd_kernelINS_13Kernel_traitsI13__nv_bfloat16S2_fS2_fjLj8192ELj1ELj1ELj8ELj16ENS_18Kernel_traits_baseILj8192ES2_S2_fS2_fjLj256EEEEELb1ELb1ELb1ELb1EEEvNS_9FwdParamsE,"",@"SHT_CUDA_INFO"
	.sectionflags	@""
	.align	4


	//----- nvinfo : EIATTR_CUDA_API_VERSION
	.align		4
        /*0000*/ 	.byte	0x04, 0x37
        /*0002*/ 	.short	(.L_2304 - .L_2303)
.L_2303:
        /*0004*/ 	.word	0x00000082


	//----- nvinfo : EIATTR_SW2861232_WAR
	.align		4
.L_2304:
        /*0008*/ 	.byte	0x01, 0x35
	.zero		2


	//----- nvinfo : EIATTR_PARAM_CBANK
	.align		4
        /*000c*/ 	.byte	0x04, 0x0a
        /*000e*/ 	.short	(.L_2306 - .L_2305)
	.align		4
.L_2305:
        /*0010*/ 	.word	index@(.nv.constant0._ZN10layer_norm13ln_fwd_kernelINS_13Kernel_traitsI13__nv_bfloat16S2_fS2_fjLj8192ELj1ELj1ELj8ELj16ENS_18Kernel_traits_baseILj8192ES2_S2_fS2_fjLj256EEEEELb1ELb1ELb1ELb1EEEvNS_9FwdParamsE)
        /*0014*/ 	.short	0x0160
        /*0016*/ 	.short	0x00e8


	//----- nvinfo : EIATTR_CBANK_PARAM_SIZE
	.align		4
.L_2306:
        /*0018*/ 	.byte	0x03, 0x19
        /*001a*/ 	.short	0x00e8


	//----- nvinfo : EIATTR_KPARAM_INFO
	.align		4
        /*001c*/ 	.byte	0x04, 0x17
        /*001e*/ 	.short	(.L_2308 - .L_2307)
.L_2307:
        /*0020*/ 	.word	0x00000000
        /*0024*/ 	.short	0x0000
        /*0026*/ 	.short	0x0000
        /*0028*/ 	.byte	0x00, 0xf0, 0xa1, 0x03


	//----- nvinfo : EIATTR_MAXREG_COUNT
	.align		4
.L_2308:
        /*002c*/ 	.byte	0x03, 0x1b
        /*002e*/ 	.short	0x00ff


	//----- nvinfo : EIATTR_NUM_BARRIERS
	.align		4
        /*0030*/ 	.byte	0x02, 0x4c
        /*0032*/ 	.byte	0x01
	.zero		1


	//----- nvinfo : EIATTR_MERCURY_ISA_VERSION
	.align		4
        /*0034*/ 	.byte	0x03, 0x5f
        /*0036*/ 	.short	0x0000


	//----- nvinfo : EIATTR_COOP_GROUP_MASK_REGIDS
	.align		4
        /*0038*/ 	.byte	0x04, 0x29
        /*003a*/ 	.short	(.L_2310 - .L_2309)


	//   ....[0]....
.L_2309:
        /*003c*/ 	.word	0xffffffff


	//   ....[1]....
        /*0040*/ 	.word	0xffffffff


	//   ....[2]....
        /*0044*/ 	.word	0xffffffff


	//   ....[3]....
        /*0048*/ 	.word	0xffffffff


	//   ....[4]....
        /*004c*/ 	.word	0xffffffff


	//   ....[5]....
        /*0050*/ 	.word	0xffffffff


	//   ....[6]....
        /*0054*/ 	.word	0xffffffff


	//   ....[7]....
        /*0058*/ 	.word	0xffffffff


	//   ....[8]....
        /*005c*/ 	.word	0xffffffff


	//   ....[9]....
        /*0060*/ 	.word	0xffffffff


	//   ....[10]....
        /*0064*/ 	.word	0xffffffff


	//   ....[11]....
        /*0068*/ 	.word	0xffffffff


	//   ....[12]....
        /*006c*/ 	.word	0xffffffff


	//   ....[13]....
        /*0070*/ 	.word	0xffffffff


	//   ....[14]....
        /*0074*/ 	.word	0xffffffff


	//   ....[15]....
        /*0078*/ 	.word	0xffffffff


	//   ....[16]....
        /*007c*/ 	.word	0xffffffff


	//   ....[17]....
        /*0080*/ 	.word	0xffffffff


	//   ....[18]....
        /*0084*/ 	.word	0xffffffff


	//   ....[19]....
        /*0088*/ 	.word	0xffffffff


	//   ....[20]....
        /*008c*/ 	.word	0xffffffff


	//   ....[21]....
        /*0090*/ 	.word	0xffffffff


	//   ....[22]....
        /*0094*/ 	.word	0xffffffff


	//   ....[23]....
        /*0098*/ 	.word	0xffffffff


	//   ....[24]....
        /*009c*/ 	.word	0xffffffff


	//   ....[25]....
        /*00a0*/ 	.word	0xffffffff


	//   ....[26]....
        /*00a4*/ 	.word	0xffffffff


	//   ....[27]....
        /*00a8*/ 	.word	0xffffffff


	//   ....[28]....
        /*00ac*/ 	.word	0xffffffff


	//   ....[29]....
        /*00b0*/ 	.word	0xffffffff


	//   ....[30]....
        /*00b4*/ 	.word	0xffffffff


	//----- nvinfo : EIATTR_COOP_GROUP_INSTR_OFFSETS
	.align		4
.L_2310:
        /*00b8*/ 	.byte	0x04, 0x28
        /*00ba*/ 	.short	(.L_2312 - .L_2311)


	//   ....[0]....
.L_2311:
        /*00bc*/ 	.word	0x0000d250


	//   ....[1]....
        /*00c0*/ 	.word	0x0000d280


	//   ....[2]....
        /*00c4*/ 	.word	0x0000d2a0


	//   ....[3]....
        /*00c8*/ 	.word	0x0000d2c0


	//   ....[4]....
        /*00cc*/ 	.word	0x0000d2e0


	//   ....[5]....
        /*00d0*/ 	.word	0x0000d710


	//   ....[6]....
        /*00d4*/ 	.word	0x0000d730


	//   ....[7]....
        /*00d8*/ 	.word	0x0000d750


	//   ....[8]....
        /*00dc*/ 	.word	0x0000d770


	//   ....[9]....
        /*00e0*/ 	.word	0x0000d790


	//   ....[10]....
        /*00e4*/ 	.word	0x0000d8b0


	//   ....[11]....
        /*00e8*/ 	.word	0x0000d8f0


	//   ....[12]....
        /*00ec*/ 	.word	0x0000d920


	//   ....[13]....
        /*00f0*/ 	.word	0x0000d970


	//   ....[14]....
        /*00f4*/ 	.word	0x0000d9c0


	//   ....[15]....
        /*00f8*/ 	.word	0x0000da20


	//   ....[16]....
        /*00fc*/ 	.word	0x0000da60


	//   ....[17]....
        /*0100*/ 	.word	0x0000daf0


	//   ....[18]....
        /*0104*/ 	.word	0x0000db00


	//   ....[19]....
        /*0108*/ 	.word	0x0000dbf0


	//   ....[20]....
        /*010c*/ 	.word	0x0000dc10


	//   ....[21]....
        /*0110*/ 	.word	0x0000e7d0


	//   ....[22]....
        /*0114*/ 	.word	0x0000e830


	//   ....[23]....
        /*0118*/ 	.word	0x0000e890


	//   ....[24]....
        /*011c*/ 	.word	0x0000e8f0


	//   ....[25]....
        /*0120*/ 	.word	0x0000e950


	//   ....[26]....
        /*0124*/ 	.word	0x0000edc0


	//   ....[27]....
        /*0128*/ 	.word	0x0000ee20


	//   ....[28]....
        /*012c*/ 	.word	0x0000ee80


	//   ....[29]....
        /*0130*/ 	.word	0x0000eee0


	//   ....[30]....
        /*0134*/ 	.word	0x0000ef40


	//----- nvinfo : EIATTR_EXIT_INSTR_OFFSETS
	.align		4
.L_2312:
        /*0138*/ 	.byte	0x04, 0x1c
        /*013a*/ 	.short	(.L_2314 - .L_2313)


	//   ....[0]....
.L_2313:
        /*013c*/ 	.word	0x000001f0


	//   ....[1]....
        /*0140*/ 	.word	0x0000e780


	//----- nvinfo : EIATTR_MAX_THREADS
	.align		4
.L_2314:
        /*0144*/ 	.byte	0x04, 0x05
        /*0146*/ 	.short	(.L_2316 - .L_2315)
.L_2315:
        /*0148*/ 	.word	0x00000100
        /*014c*/ 	.word	0x00000001
        /*0150*/ 	.word	0x00000001


	//----- nvinfo : EIATTR_CRS_STACK_SIZE
	.align		4
.L_2316:
        /*0154*/ 	.byte	0x04, 0x1e
        /*0156*/ 	.short	(.L_2318 - .L_2317)
.L_2317:
        /*0158*/ 	.word	0x00000000
.L_2318:


//--------------------- .nv.info._ZN10layer_norm13ln_fwd_kernelINS_13Kernel_traitsIf13__nv_bfloat16fS2_fjLj8192ELj1ELj1ELj8ELj16ENS_18Kernel_traits_baseILj8192EfS2_fS2_fjLj256EEEEELb0ELb0ELb0ELb0EEEvNS_9FwdParamsE --------------------------
	.section	.nv.info._ZN10layer_norm13ln_fwd_kernelINS_13Kernel_traitsIf13__nv_bfloat16fS2_fjLj8192ELj1ELj1ELj8ELj16ENS_18Kernel_traits_baseILj8192EfS2_fS2_fjLj256EEEEELb0ELb0ELb0ELb0EEEvNS_9FwdParamsE,"",@"SHT_CUDA_INFO"
	.sectionflags	@""
	.align	4


	//----- nvinfo : EIATTR_CUDA_API_VERSION
	.align		4
        /*0000*/ 	.byte	0x04, 0x37
        /*0002*/ 	.short	(.L_2320 - .L_2319)
.L_2319:
        /*0004*/ 	.word	0x00000082


	//----- nvinfo : EIATTR_SW2861232_WAR
	.align		4
.L_2320:
        /*0008*/ 	.byte	0x01, 0x35
	.zero		2


	//----- nvinfo : EIATTR_PARAM_CBANK
	.align		4
        /*000c*/ 	.byte	0x04, 0x0a
        /*000e*/ 	.short	(.L_2322 - .L_2321)
	.align		4
.L_2321:
        /*0010*/ 	.word	index@(.nv.constant0._ZN10layer_norm13ln_fwd_kernelINS_13Kernel_traitsIf13__nv_bfloat16fS2_fjLj8192ELj1ELj1ELj8ELj16ENS_18Kernel_traits_baseILj8192EfS2_fS2_fjLj256EEEEELb0ELb0ELb0ELb0EEEvNS_9FwdParamsE)
        /*0014*/ 	.short	0x0160
        /*0016*/ 	.short	0x00e8


	//----- nvinfo : EIATTR_CBANK_PARAM_SIZE
	.align		4
.L_2322:
        /*0018*/ 	.byte	0x03, 0x19
        /*001a*/ 	.short	0x00e8


	//----- nvinfo : EIATTR_KPARAM_INFO
	.align		4
        /*001c*/ 	.byte	0x04, 0x17
        /*001e*/ 	.short	(.L_2324 - .L_2323)
.L_2323:
        /*0020*/ 	.word	0x00000000
        /*0024*/ 	.short	0x0000
        /*0026*/ 	.short	0x0000
        /*0028*/ 	.byte	0x00, 0xf0, 0xa1, 0x03


	//----- nvinfo : EIATTR_MAXREG_COUNT
	.align		4
.L_2324:
        /*002c*/ 	.byte	0x03, 0x1b
        /*002e*/ 	.short	0x00ff


	//----- nvinfo : EIATTR_NUM_BARRIERS
	.align		4
        /*0030*/ 	.byte	0x02, 0x4c
        /*0032*/ 	.byte	0x01
	.zero		1


	//----- nvinfo : EIATTR_MERCURY_ISA_VERSION
	.align		4
        /*0034*/ 	.byte	0x03, 0x5f
        /*0036*/ 	.short	0x0000


	//----- nvinfo : EIATTR_COOP_GROUP_MASK_REGIDS
	.align		4
        /*0038*/ 	.byte	0x04, 0x29
        /*003a*/ 	.short	(.L_2326 - .L_2325)


	//   ....[0]....
.L_2325:
        /*003c*/ 	.word	0xffffffff


	//   ....[1]....
        /*0040*/ 	.word	0xffffffff


	//   ....[2]....
        /*0044*/ 	.word	0xffffffff


	//   ....[3]....
        /*0048*/ 	.word	0xffffffff


	//   ....[4]....
        /*004c*/ 	.word	0xffffffff


	//   ....[5]....
        /*0050*/ 	.word	0xffffffff


	//   ....[6]....
        /*0054*/ 	.word	0xffffffff


	//   ....[7]....
        /*0058*/ 	.word	0xffffffff


	//   ....[8]....
        /*005c*/ 	.word	0xffffffff


	//   ....[9]....
        /*0060*/ 	.word	0xffffffff


	//   ....[10]....
        /*0064*/ 	.word	0xffffffff


	//   ....[11]....
        /*0068*/ 	.word	0xffffffff


	//   ....[12]....
        /*006c*/ 	.word	0xffffffff


	//   ....[13]....
        /*0070*/ 	.word	0xffffffff


	//   ....[14]....
        /*0074*/ 	.word	0xffffffff


	//   ....[15]....
        /*0078*/ 	.word	0xffffffff


	//   ....[16]....
        /*007c*/ 	.word	0xffffffff


	//   ....[17]....
        /*0080*/ 	.word	0xffffffff


	//   ....[18]....
        /*0084*/ 	.word	0xffffffff


	//   ....[19]....
        /*0088*/ 	.word	0xffffffff


	//   ....[20]....
        /*008c*/ 	.word	0xffffffff


	//   ....[21]....
        /*0090*/ 	.word	0xffffffff


	//   ....[22]....
        /*0094*/ 	.word	0xffffffff


	//   ....[23]....
        /*0098*/ 	.word	0xffffffff


	//   ....[24]....
        /*009c*/ 	.word	0xffffffff


	//   ....[25]....
        /*00a0*/ 	.word	0xffffffff


	//   ....[26]....
        /*00a4*/ 	.word	0xffffffff


	//   ....[27]....
        /*00a8*/ 	.word	0xffffffff


	//   ....[28]....
        /*00ac*/ 	.word	0xffffffff


	//   ....[29]....
        /*00b0*/ 	.word	0xffffffff


	//   ....[30]....
        /*00b4*/ 	.word	0xffffffff


	//----- nvinfo : EIATTR_COOP_GROUP_INSTR_OFFSETS
	.align		4
.L_2326:
        /*00b8*/ 	.byte	0x04, 0x28
        /*00ba*/ 	.short	(.L_2328 - .L_2327)


	//   ....[0]....
.L_2327:
        /*00bc*/ 	.word	0x000014f0


	//   ....[1]....
        /*00c0*/ 	.word	0x00001520


	//   ....[2]....
        /*00c4*/ 	.word	0x00001540


	//   ....[3]....
        /*00c8*/ 	.word	0x00001560


	//   ....[4]....
        /*00cc*/ 	.word	0x00001580


	//   ....[5]....
        /*00d0*/ 	.word	0x000019c0


	//   ....[6]....
        /*00d4*/ 	.word	0x000019e0


	//   ....[7]....
        /*00d8*/ 	.word	0x00001a00


	//   ....[8]....
        /*00dc*/ 	.word	0x00001a20


	//   ....[9]....
        /*00e0*/ 	.word	0x00001a40


	//   ....[10]....
        /*00e4*/ 	.word	0x00001b60


	//   ....[11]....
        /*00e8*/ 	.word	0x00001bd0


	//   ....[12]....
        /*00ec*/ 	.word	0x00001be0


	//   ....[13]....
        /*00f0*/ 	.word	0x00001c60


	//   ....[14]....
        /*00f4*/ 	.word	0x00001ca0


	//   ....[15]....
        /*00f8*/ 	.word	0x00001ce0


	//   ....[16]....
        /*00fc*/ 	.word	0x00001d30


	//   ....[17]....
        /*0100*/ 	.word	0x00001da0


	//   ....[18]....
        /*0104*/ 	.word	0x00001dd0


	//   ....[19]....
        /*0108*/ 	.word	0x00001ea0


	//   ....[20]....
        /*010c*/ 	.word	0x00001eb0


	//   ....[21]....
        /*0110*/ 	.word	0x000028c0


	//   ....[22]....
        /*0114*/ 	.word	0x00002920


	//   ....[23]....
        /*0118*/ 	.word	0x00002980


	//   ....[24]....
        /*011c*/ 	.word	0x000029e0


	//   ....[25]....
        /*0120*/ 	.word	0x00002a40


	//   ....[26]....
        /*0124*/ 	.word	0x00002ec0


	//   ....[27]....
        /*0128*/ 	.word	0x00002f20


	//   ....[28]....
        /*012c*/ 	.word	0x00002f80


	//   ....[29]....
        /*0130*/ 	.word	0x00002fe0


	//   ....[30]....
        /*0134*/ 	.word	0x00003050


	//----- nvinfo : EIATTR_EXIT_INSTR_OFFSETS
	.align		4
.L_2328:
        /*0138*/ 	.byte	0x04, 0x1c
        /*013a*/ 	.short	(.L_2330 - .L_2329)


	//   ....[0]....
.L_2329:
        /*013c*/ 	.word	0x00000570


	//   ....[1]....
        /*0140*/ 	.word	0x00002870


	//----- nvinfo : EIATTR_MAX_THREADS
	.align		4
.L_2330:
        /*0144*/ 	.byte	0x04, 0x05
        /*0146*/ 	.short	(.L_2332 - .L_2331)
.L_2331:
        /*0148*/ 	.word	0x00000100
        /*014c*/ 	.word	0x00000001
        /*0150*/ 	.word	0x00000001


	//----- nvinfo : EIATTR_CRS_STACK_SIZE
	.align		4
.L_2332:
        /*0154*/ 	.byte	0x04, 0x1e
        /*0156*/ 	.short	(.L_2334 - .L_2333)
.L_2333:
        /*0158*/ 	.word	0x00000000
.L_2334:


//--------------------- .nv.info._ZN10layer_norm13ln_fwd_kernelINS_13Kernel_traitsIf13__nv_bfloat16fS2_fjLj8192ELj1ELj1ELj8ELj16ENS_18Kernel_traits_baseILj8192EfS2_fS2_fjLj256EEEEELb0ELb0ELb0ELb1EEEvNS_9FwdParamsE --------------------------
	.section	.nv.info._ZN10layer_norm13ln_fwd_kernelINS_13Kernel_traitsIf13__nv_bfloat16fS2_fjLj8192ELj1ELj1ELj8ELj16ENS_18Kernel_traits_baseILj8192EfS2_fS2_fjLj256EEEEELb0ELb0ELb0ELb1EEEvNS_9FwdParamsE,"",@"SHT_CUDA_INFO"
	.sectionflags	@""
	.align	4


	//----- nvinfo : EIATTR_CUDA_API_VERSION
	.align		4
        /*0000*/ 	.byte	0x04, 0x37
        /*0002*/ 	.short	(.L_2336 - .L_2335)
.L_2335:
        /*0004*/ 	.word	0x00000082


	//----- nvinfo : EIATTR_SW2861232_WAR
	.align		4
.L_2336:
        /*0008*/ 	.byte	0x01, 0x35
	.zero		2


	//----- nvinfo : EIATTR_PARAM_CBANK
	.align		4
        /*000c*/ 	.byte	0x04, 0x0a
        /*000e*/ 	.short	(.L_2338 - .L_2337)
	.align		4
.L_2337:
        /*0010*/ 	.word	index@(.nv.constant0._ZN10layer_norm13ln_fwd_kernelINS_13Kernel_traitsIf13__nv_bfloat16fS2_fjLj8192ELj1ELj1ELj8ELj16ENS_18Kernel_traits_baseILj8192EfS2_fS2_fjLj256EEEEELb0ELb0ELb0ELb1EEEvNS_9FwdParamsE)
        /*0014*/ 	.short	0x0160
        /*0016*/ 	.short	0x00e8


	//----- nvinfo : EIATTR_CBANK_PARAM_SIZE
	.align		4
.L_2338:
        /*0018*/ 	.byte	0x03, 0x19
        /*001a*/ 	.short	0x00e8


	//----- nvinfo : EIATTR_KPARAM_INFO
	.align		4
        /*001c*/ 	.byte	0x04, 0x17
        /*001e*/ 	.short	(.L_2340 - .L_2339)
.L_2339:
        /*0020*/ 	.word	0x00000000
        /*0024*/ 	.short	0x0000
        /*0026*/ 	.short	0x0000
        /*0028*/ 	.byte	0x00, 0xf0, 0xa1, 0x03


	//----- nvinfo : EIATTR_MAXREG_COUNT
	.align		4
.L_2340:
        /*002c*/ 	.byte	0x03, 0x1b
        /*002e*/ 	.short	0x00ff


	//----- nvinfo : EIATTR_NUM_BARRIERS
	.align		4
        /*0030*/ 	.byte	0x02, 0x4c
        /*0032*/ 	.byte	0x01
	.zero		1


	//----- nvinfo : EIATTR_MERCURY_ISA_VERSION
	.align		4
        /*0034*/ 	.byte	0x03, 0x5f
        /*0036*/ 	.short	0x0000


	//----- nvinfo : EIATTR_COOP_GROUP_MASK_REGIDS
	.align		4
        /*0038*/ 	.byte	0x04, 0x29
        /*003a*/ 	.short	(.L_2342 - .L_2341)


	//   ....[0]....
.L_2341:
        /*003c*/ 	.word	0xffffffff


	//   ....[1]....
        /*0040*/ 	.word	0xffffffff


	//   ....[2]....
        /*0044*/ 	.word	0xffffffff


	//   ....[3]....
        /*0048*/ 	.word	0xffffffff


	//   ....[4]....
        /*004c*/ 	.word	0xffffffff


	//   ....[5]....
        /*0050*/ 	.word	0xffffffff


	//   ....[6]....
        /*0054*/ 	.word	0xffffffff


	//   ....[7]....
        /*0058*/ 	.word	0xffffffff


	//   ....[8]....
        /*005c*/ 	.word	0xffffffff


	//   ....[9]....
        /*0060*/ 	.word	0xffffffff


	//   ....[10]....
        /*0064*/ 	.word	0xffffffff


	//   ....[11]....
        /*0068*/ 	.word	0xffffffff


	//   ....[12]....
        /*006c*/ 	.word	0xffffffff


	//   ....[13]....
        /*0070*/ 	.word	0xffffffff


	//   ....[14]....
        /*0074*/ 	.word	0xffffffff


	//   ....[15]....
        /*0078*/ 	.word	0xffffffff


	//   ....[16]....
        /*007c*/ 	.word	0xffffffff


	//   ....[17]....
        /*0080*/ 	.word	0xffffffff


	//   ....[18]....
        /*0084*/ 	.word	0xffffffff


	//   ....[19]....
        /*0088*/ 	.word	0xffffffff


	//   ....[20]....
        /*008c*/ 	.word	0xffffffff


	//   ....[21]....
        /*0090*/ 	.word	0xffffffff


	//   ....[22]....
        /*0094*/ 	.word	0xffffffff


	//   ....[23]....
        /*0098*/ 	.word	0xffffffff


	//   ....[24]....
        /*009c*/ 	.word	0xffffffff


	//   ....[25]....
        /*00a0*/ 	.word	0xffffffff


	//   ....[26]....
        /*00a4*/ 	.word	0xffffffff


	//   ....[27]....
        /*00a8*/ 	.word	0xffffffff


	//   ....[28]....
        /*00ac*/ 	.word	0xffffffff


	//   ....[29]....
        /*00b0*/ 	.word	0xffffffff


	//   ....[30]....
        /*00b4*/ 	.word	0xffffffff


	//----- nvinfo : EIATTR_COOP_GROUP_INSTR_OFFSETS
	.align		4
.L_2342:
        /*00b8*/ 	.byte	0x04, 0x28
        /*00ba*/ 	.short	(.L_2344 - .L_2343)


	//   ....[0]....
.L_2343:
        /*00bc*/ 	.word	0x00001120


	//   ....[1]....
        /*00c0*/ 	.word	0x00001150


	//   ....[2]....
        /*00c4*/ 	.word	0x00001170


	//   ....[3]....
        /*00c8*/ 	.word	0x00001190


	//   ....[4]....
        /*00cc*/ 	.word	0x000011b0


	//   ....[5]....
        /*00d0*/ 	.word	0x000015e0


	//   ....[6]....
        /*00d4*/ 	.word	0x00001600


	//   ....[7]....
        /*00d8*/ 	.word	0x00001620


	//   ....[8]....
        /*00dc*/ 	.word	0x00001640


	//   ....[9]....
        /*00e0*/ 	.word	0x00001660


	//   ....[10]....
        /*00e4*/ 	.word	0x00001760


	//   ....[11]....
        /*00e8*/ 	.word	0x000017b0


	//   ....[12]....
        /*00ec*/ 	.word	0x000017e0


	//   ....[13]....
        /*00f0*/ 	.word	0x00001830


	//   ....[14]....
        /*00f4*/ 	.word	0x00001890


	//   ....[15]....
        /*00f8*/ 	.word	0x000018d0


	//   ....[16]....
        /*00fc*/ 	.word	0x00001920


	//   ....[17]....
        /*0100*/ 	.word	0x000019a0


	//   ....[18]....
        /*0104*/ 	.word	0x000019c0


	//   ....[19]....
        /*0108*/ 	.word	0x00001ac0


	//   ....[20]....
        /*010c*/ 	.word	0x00001af0


	//   ....[21]....
        /*0110*/ 	.word	0x000023e0


	//   ....[22]....
        /*0114*/ 	.word	0x00002440


	//   ....[23]....
        /*0118*/ 	.word	0x000024a0


	//   ....[24]....
        /*011c*/ 	.word	0x00002500


	//   ....[25]....
        /*0120*/ 	.word	0x00002560


	//   ....[26]....
        /*0124*/ 	.word	0x000029d0


	//   ....[27]....
        /*0128*/ 	.word	0x00002a30


	//   ....[28]....
        /*012c*/ 	.word	0x00002a90


	//   ....[29]....
        /*0130*/ 	.word	0x00002af0


	//   ....[30]....
        /*0134*/ 	.word	0x00002b50


	//----- nvinfo : EIATTR_EXIT_INSTR_OFFSETS
	.align		4
.L_2344:
        /*0138*/ 	.byte	0x04, 0x1c
        /*013a*/ 	.short	(.L_2346 - .L_2345)


	//   ....[0]....
.L_2345:
        /*013c*/ 	.word	0x00000260


	//   ....[1]....
        /*0140*/ 	.word	0x00002380


	//----- nvinfo : EIATTR_MAX_THREADS
	.align		4
.L_2346:
        /*0144*/ 	.byte	0x04, 0x05
        /*0146*/ 	.short	(.L_2348 - .L_2347)
.L_2347:
        /*0148*/ 	.word	0x00000100
        /*014c*/ 	.word	0x00000001
        /*0150*/ 	.word	0x00000001


	//----- nvinfo : EIATTR_CRS_STACK_SIZE
	.align		4
.L_2348:
        /*0154*/ 	.byte	0x04, 0x1e
        /*0156*/ 	.short	(.L_2350 - .L_2349)
.L_2349:
        /*0158*/ 	.word	0x00000000
.L_2350:


//--------------------- .nv.info._ZN10layer_norm13ln_fwd_kernelINS_13Kernel_traitsIf13__nv_bfloat16fS2_fjLj8192ELj1ELj1ELj8ELj16ENS_18Kernel_traits_baseILj8192EfS2_fS2_fjLj256EEEEELb0ELb0ELb1ELb0EEEvNS_9FwdParamsE --------------------------
	.section	.nv.info._ZN10layer_norm13ln_fwd_kernelINS_13Kernel_traitsIf13__nv_bfloat16fS2_fjLj8192ELj1ELj1ELj8ELj16ENS_18Kernel_traits_baseILj8192EfS2_fS2_fjLj256EEEEELb0ELb0ELb1ELb0EEEvNS_9FwdParamsE,"",@"SHT_CUDA_INFO"
	.sectionflags	@""
	.align	4


	//----- nvinfo : EIATTR_CUDA_API_VERSION
	.align		4
        /*0000*/ 	.byte	0x04, 0x37
        /*0002*/ 	.short	(.L_2352 - .L_2351)
.L_2351:
        /*0004*/ 	.word	0x00000082


	//----- nvinfo : EIATTR_SW2861232_WAR
	.align		4
.L_2352:
        /*0008*/ 	.byte	0x01, 0x35
	.zero		2


	//----- nvinfo : EIATTR_PARAM_CBANK
	.align		4
        /*000c*/ 	.byte	0x04, 0x0a
        /*000e*/ 	.short	(.L_2354 - .L_2353)
	.align		4
.L_2353:
        /*0010*/ 	.word	index@(.nv.constant0._ZN10layer_norm13ln_fwd_kernelINS_13Kernel_traitsIf13__nv_bfloat16fS2_fjLj8192ELj1ELj1ELj8ELj16ENS_18Kernel_traits_baseILj8192EfS2_fS2_fjLj256EEEEELb0ELb0ELb1ELb0EEEvNS_9FwdParamsE)
        /*0014*/ 	.short	0x0160
        /*0016*/ 	.short	0x00e8


	//----- nvinfo : EIATTR_CBANK_PARAM_SIZE
	.align		4
.L_2354:
        /*0018*/ 	.byte	0x03, 0x19
        /*001a*/ 	.short	0x00e8


	//----- nvinfo : EIATTR_KPARAM_INFO
	.align		4
        /*001c*/ 	.byte	0x04, 0x17
        /*001e*/ 	.short	(.L_2356 - .L_2355)
.L_2355:
        /*0020*/ 	.word	0x00000000
        /*0024*/ 	.short	0x0000
        /*0026*/ 	.short	0x0000
        /*0028*/ 	.byte	0x00, 0xf0, 0xa1, 0x03


	//----- nvinfo : EIATTR_MAXREG_COUNT
	.align		4
.L_2356:
        /*002c*/ 	.byte	0x03, 0x1b
        /*002e*/ 	.short	0x00ff


	//----- nvinfo : EIATTR_NUM_BARRIERS
	.align		4
        /*0030*/ 	.byte	0x02, 0x4c
        /*0032*/ 	.byte	0x01
	.zero		1


	//----- nvinfo : EIATTR_MERCURY_ISA_VERSION
	.align		4
        /*0034*/ 	.byte	0x03, 0x5f
        /*0036*/ 	.short	0x0000


	//----- nvinfo : EIATTR_COOP_GROUP_MASK_REGIDS
	.align		4
        /*0038*/ 	.byte	0x04, 0x29
        /*003a*/ 	.short	(.L_2358 - .L_2357)


	//   ....[0]....
.L_2357:
        /*003c*/ 	.word	0xffffffff


	//   ....[1]....
        /*0040*/ 	.word	0xffffffff


	//   ....[2]....
        /*0044*/ 	.word	0xffffffff


	//   ....[3]....
        /*0048*/ 	.word	0xffffffff


	//   ....[4]....
        /*004c*/ 	.word	0xffffffff


	//   ....[5]....
        /*0050*/ 	.word	0xffffffff


	//   ....[6]....
        /*0054*/ 	.word	0xffffffff


	//   ....[7]....
        /*0058*/ 	.word	0xffffffff


	//   ....[8]....
        /*005c*/ 	.word	0xffffffff


	//   ....[9]....
        /*0060*/ 	.word	0xffffffff


	//   ....[10]....
        /*0064*/ 	.word	0xffffffff


	//   ....[11]....
        /*0068*/ 	.word	0xffffffff


	//   ....[12]....
        /*006c*/ 	.word	0xffffffff


	//   ....[13]....
        /*0070*/ 	.word	0xffffffff


	//   ....[14]....
        /*0074*/ 	.word	0xffffffff


	//   ....[15]....
        /*0078*/ 	.word	0xffffffff


	//   ....[16]....
        /*007c*/ 	.word	0xffffffff


	//   ....[17]....
        /*0080*/ 	.word	0xffffffff


	//   ....[18]....
        /*0084*/ 	.word	0xffffffff


	//   ....[19]....
        /*0088*/ 	.word	0xffffffff


	//   ....[20]....
        /*008c*/ 	.word	0xffffffff


	//   ....[21]....
        /*0090*/ 	.word	0xffffffff


	//   ....[22]....
        /*0094*/ 	.word	0xffffffff


	//   ....[23]....
        /*0098*/ 	.word	0xffffffff


	//   ....[24]....
        /*009c*/ 	.word	0xffffffff


	//   ....[25]....
        /*00a0*/ 	.word	0xffffffff


	//   ....[26]....
        /*00a4*/ 	.word	0xffffffff


	//   ....[27]....
        /*00a8*/ 	.word	0xffffffff


	//   ....[28]....
        /*00ac*/ 	.word	0xffffffff


	//   ....[29]....
        /*00b0*/ 	.word	0xffffffff


	//   ....[30]....
        /*00b4*/ 	.word	0xffffffff


	//----- nvinfo : EIATTR_COOP_GROUP_INSTR_OFFSETS
	.align		4
.L_2358:
        /*00b8*/ 	.byte	0x04, 0x28
        /*00ba*/ 	.short	(.L_2360 - .L_2359)


	//   ....[0]....
.L_2359:
        /*00bc*/ 	.word	0x00002150


	//   ....[1]....
        /*00c0*/ 	.word	0x00002180


	//   ....[2]....
        /*00c4*/ 	.word	0x000021a0


	//   ....[3]....
        /*00c8*/ 	.word	0x000021c0


	//   ....[4]....
        /*00cc*/ 	.word	0x000021e0


	//   ....[5]....
        /*00d0*/ 	.word	0x00002620


	//   ....[6]....
        /*00d4*/ 	.word	0x00002640


	//   ....[7]....
        /*00d8*/ 	.word	0x00002660


	//   ....[8]....
        /*00dc*/ 	.word	0x00002680


	//   ....[9]....
        /*00e0*/ 	.word	0x000026a0


	//   ....[10]....
        /*00e4*/ 	.word	0x000027c0


	//   ....[11]....
        /*00e8*/ 	.word	0x00002810


	//   ....[12]....
        /*00ec*/ 	.word	0x00002880


	//   ....[13]....
        /*00f0*/ 	.word	0x000028e0


	//   ....[14]....
        /*00f4*/ 	.word	0x000028f0


	//   ....[15]....
        /*00f8*/ 	.word	0x00002990


	//   ....[16]....
        /*00fc*/ 	.word	0x000029a0


	//   ....[17]....
        /*0100*/ 	.word	0x00002a20


	//   ....[18]....
        /*0104*/ 	.word	0x00002a90


	//   ....[19]....
        /*0108*/ 	.word	0x00002ad0


	//   ....[20]....
        /*010c*/ 	.word	0x00002b00


	//   ....[21]....
        /*0110*/ 	.word	0x000035b0


	//   ....[22]....
        /*0114*/ 	.word	0x00003610


	//   ....[23]....
        /*0118*/ 	.word	0x00003670


	//   ....[24]....
        /*011c*/ 	.word	0x000036d0


	//   ....[25]....
        /*0120*/ 	.word	0x00003730


	//   ....[26]....
        /*0124*/ 	.word	0x00003bb0


	//   ....[27]....
        /*0128*/ 	.word	0x00003c10


	//   ....[28]....
        /*012c*/ 	.word	0x00003c70


	//   ....[29]....
        /*0130*/ 	.word	0x00003cd0


	//   ....[30]....
        /*0134*/ 	.word	0x00003d30


	//----- nvinfo : EIATTR_EXIT_INSTR_OFFSETS
	.align		4
.L_2360:
        /*0138*/ 	.byte	0x04, 0x1c
        /*013a*/ 	.short	(.L_2362 - .L_2361)


	//   ....[0]....
.L_2361:
        /*013c*/ 	.word	0x00000580


	//   ....[1]....
        /*0140*/ 	.word	0x00003560


	//----- nvinfo : EIATTR_MAX_THREADS
	.align		4
.L_2362:
        /*0144*/ 	.byte	0x04, 0x05
        /*0146*/ 	.short	(.L_2364 - .L_2363)
.L_2363:
        /*0148*/ 	.word	0x00000100
        /*014c*/ 	.word	0x00000001
        /*0150*/ 	.word	0x00000001


	//----- nvinfo : EIATTR_CRS_STACK_SIZE
	.align		4
.L_2364:
        /*0154*/ 	.byte	0x04, 0x1e
        /*0156*/ 	.short	(.L_2366 - .L_2365)
.L_2365:
        /*0158*/ 	.word	0x00000000
.L_2366:


//--------------------- .nv.info._ZN10layer_norm13ln_fwd_kernelINS_13Kernel_traitsIf13__nv_bfloat16fS2_fjLj8192ELj1ELj1ELj8ELj16ENS_18Kernel_traits_baseILj8192EfS2_fS2_fjLj256EEEEELb0ELb0ELb1ELb1EEEvNS_9FwdParamsE --------------------------
	.section	.nv.info._ZN10layer_norm13ln_fwd_kernelINS_13Kernel_traitsIf13__nv_bfloat16fS2_fjLj8192ELj1ELj1ELj8ELj16ENS_18Kernel_traits_baseILj8192EfS2_fS2_fjLj256EEEEELb0ELb0ELb1ELb1EEEvNS_9FwdParamsE,"",@"SHT_CUDA_INFO"
	.sectionflags	@""
	.align	4


	//----- nvinfo : EIATTR_CUDA_API_VERSION
	.align		4
        /*0000*/ 	.byte	0x04, 0x37
        /*0002*/ 	.short	(.L_2368 - .L_2367)
.L_2367:
        /*0004*/ 	.word	0x00000082


	//----- nvinfo : EIATTR_SW2861232_WAR
	.align		4
.L_2368:
        /*0008*/ 	.byte	0x01, 0x35
	.zero		2


	//----- nvinfo : EIATTR_PARAM_CBANK
	.align		4
        /*000c*/ 	.byte	0x04, 0x0a
        /*000e*/ 	.short	(.L_2370 - .L_2369)
	.align		4
.L_2369:
        /*0010*/ 	.word	index@(.nv.constant0._ZN10layer_norm13ln_fwd_kernelINS_13Kernel_traitsIf13__nv_bfloat16fS2_fjLj8192ELj1ELj1ELj8ELj16ENS_18Kernel_traits_baseILj8192EfS2_fS2_fjLj256EEEEELb0ELb0ELb1ELb1EEEvNS_9FwdParamsE)
        /*0014*/ 	.short	0x0160
        /*0016*/ 	.short	0x00e8


	//----- nvinfo : EIATTR_CBANK_PARAM_SIZE
	.align		4
.L_2370:
        /*0018*/ 	.byte	0x03, 0x19
        /*001a*/ 	.short	0x00e8


	//----- nvinfo : EIATTR_KPARAM_INFO
	.align		4
        /*001c*/ 	.byte	0x04, 0x17
        /*001e*/ 	.short	(.L_2372 - .L_2371)
.L_2371:
        /*0020*/ 	.word	0x00000000
        /*0024*/ 	.short	0x0000
        /*0026*/ 	.short	0x0000
        /*0028*/ 	.byte	0x00, 0xf0, 0xa1, 0x03


	//----- nvinfo : EIATTR_MAXREG_COUNT
	.align		4
.L_2372:
        /*002c*/ 	.byte	0x03, 0x1b
        /*002e*/ 	.short	0x00ff


	//----- nvinfo : EIATTR_NUM_BARRIERS
	.align		4
        /*0030*/ 	.byte	0x02, 0x4c
        /*0032*/ 	.byte	0x01
	.zero		1


	//----- nvinfo : EIATTR_MERCURY_ISA_VERSION
	.align		4
        /*0034*/ 	.byte	0x03, 0x5f
        /*0036*/ 	.short	0x0000


	//----- nvinfo : EIATTR_COOP_GROUP_MASK_REGIDS
	.align		4
        /*0038*/ 	.byte	0x04, 0x29
        /*003a*/ 	.short	(.L_2374 - .L_2373)


	//   ....[0]....
.L_2373:
        /*003c*/ 	.word	0xffffffff


	//   ....[1]....
        /*0040*/ 	.word	0xffffffff


	//   ....[2]....
        /*0044*/ 	.word	0xffffffff


	//   ....[3]....
        /*0048*/ 	.word	0xffffffff


	//   ....[4]....
        /*004c*/ 	.word	0xffffffff


	//   ....[5]....
        /*0050*/ 	.word	0xffffffff


	//   ....[6]....
        /*0054*/ 	.word	0xffffffff


	//   ....[7]....
        /*0058*/ 	.word	0xffffffff


	//   ....[8]....
        /*005c*/ 	.word	0xffffffff


	//   ....[9]....
        /*0060*/ 	.word	0xffffffff


	//   ....[10]....
        /*0064*/ 	.word	0xffffffff


	//   ....[11]....
        /*0068*/ 	.word	0xffffffff


	//   ....[12]....
        /*006c*/ 	.word	0xffffffff


	//   ....[13]....
        /*0070*/ 	.word	0xffffffff


	//   ....[14]....
        /*0074*/ 	.word	0xffffffff


	//   ....[15]....
        /*0078*/ 	.word	0xffffffff


	//   ....[16]....
        /*007c*/ 	.word	0xffffffff


	//   ....[17]....
        /*0080*/ 	.word	0xffffffff


	//   ....[18]....
        /*0084*/ 	.word	0xffffffff


	//   ....[19]....
        /*0088*/ 	.word	0xffffffff


	//   ....[20]....
        /*008c*/ 	.word	0xffffffff


	//   ....[21]....
        /*0090*/ 	.word	0xffffffff


	//   ....[22]....
        /*0094*/ 	.word	0xffffffff


	//   ....[23]....
        /*0098*/ 	.word	0xffffffff


	//   ....[24]....
        /*009c*/ 	.word	0xffffffff


	//   ....[25]....
        /*00a0*/ 	.word	0xffffffff


	//   ....[26]....
        /*00a4*/ 	.word	0xffffffff


	//   ....[27]....
        /*00a8*/ 	.word	0xffffffff


	//   ....[28]....
        /*00ac*/ 	.word	0xffffffff


	//   ....[29]....
        /*00b0*/ 	.word	0xffffffff


	//   ....[30]....
        /*00b4*/ 	.word	0xffffffff


	//----- nvinfo : EIATTR_COOP_GROUP_INSTR_OFFSETS
	.align		4
.L_2374:
        /*00b8*/ 	.byte	0x04, 0x28
        /*00ba*/ 	.short	(.L_2376 - .L_2375)


	//   ....[0]....
.L_2375:
        /*00bc*/ 	.word	0x00001b90


	//   ....[1]....
        /*00c0*/ 	.word	0x00001bc0


	//   ....[2]....
        /*00c4*/ 	.word	0x00001be0


	//   ....[3]....
        /*00c8*/ 	.word	0x00001c00


	//   ....[4]....
        /*00cc*/ 	.word	0x00001c20


	//   ....[5]....
        /*00d0*/ 	.word	0x00002050


	//   ....[6]....
        /*00d4*/ 	.word	0x00002070


	//   ....[7]....
        /*00d8*/ 	.word	0x00002090


	//   ....[8]....
        /*00dc*/ 	.word	0x000020b0


	//   ....[9]....
        /*00e0*/ 	.word	0x000020d0


	//   ....[10]....
        /*00e4*/ 	.word	0x000021e0


	//   ....[11]....
        /*00e8*/ 	.word	0x00002250


	//   ....[12]....
        /*00ec*/ 	.word	0x000022a0


	//   ....[13]....
        /*00f0*/ 	.word	0x000022c0


	//   ....[14]....
        /*00f4*/ 	.word	0x000022f0


	//   ....[15]....
        /*00f8*/ 	.word	0x00002360


	//   ....[16]....
        /*00fc*/ 	.word	0x000023b0


	//   ....[17]....
        /*0100*/ 	.word	0x00002430


	//   ....[18]....
        /*0104*/ 	.word	0x00002480


	//   ....[19]....
        /*0108*/ 	.word	0x000024e0


	//   ....[20]....
        /*010c*/ 	.word	0x00002520


	//   ....[21]....
        /*0110*/ 	.word	0x00002ef0


	//   ....[22]....
        /*0114*/ 	.word	0x00002f50


	//   ....[23]....
        /*0118*/ 	.word	0x00002fb0


	//   ....[24]....
        /*011c*/ 	.word	0x00003010


	//   ....[25]....
        /*0120*/ 	.word	0x00003070


	//   ....[26]....
        /*0124*/ 	.word	0x000034e0


	//   ....[27]....
        /*0128*/ 	.word	0x00003540


	//   ....[28]....
        /*012c*/ 	.word	0x000035a0


	//   ....[29]....
        /*0130*/ 	.word	0x00003600


	//   ....[30]....
        /*0134*/ 	.word	0x00003660


	//----- nvinfo : EIATTR_EXIT_INSTR_OFFSETS
	.align		4
.L_2376:
        /*0138*/ 	.byte	0x04, 0x1c
        /*013a*/ 	.short	(.L_2378 - .L_2377)


	//   ....[0]....
.L_2377:
        /*013c*/ 	.word	0x00000260


	//   ....[1]....
        /*0140*/ 	.word	0x00002ea0


	//----- nvinfo : EIATTR_MAX_THREADS
	.align		4
.L_2378:
        /*0144*/ 	.byte	0x04, 0x05
        /*0146*/ 	.short	(.L_2380 - .L_2379)
.L_2379:
        /*0148*/ 	.word	0x00000100
        /*014c*/ 	.word	0x00000001
        /*0150*/ 	.word	0x00000001


	//----- nvinfo : EIATTR_CRS_STACK_SIZE
	.align		4
.L_2380:
        /*0154*/ 	.byte	0x04, 0x1e
        /*0156*/ 	.short	(.L_2382 - .L_2381)
.L_2381:
        /*0158*/ 	.word	0x00000000
.L_2382:


//--------------------- .nv.info._ZN10layer_norm13ln_fwd_kernelINS_13Kernel_traitsIf13__nv_bfloat16fS2_fjLj8192ELj1ELj1ELj8ELj16ENS_18Kernel_traits_baseILj8192EfS2_fS2_fjLj256EEEEELb0ELb1ELb0ELb0EEEvNS_9FwdParamsE --------------------------
	.section	.nv.info._ZN10layer_norm13ln_fwd_kernelINS_13Kernel_traitsIf13__nv_bfloat16fS2_fjLj8192ELj1ELj1ELj8ELj16ENS_18Kernel_traits_baseILj8192EfS2_fS2_fjLj256EEEEELb0ELb1ELb0ELb0EEEvNS_9FwdParamsE,"",@"SHT_CUDA_INFO"
	.sectionflags	@""
	.align	4


	//----- nvinfo : EIATTR_CUDA_API_VERSION
	.align		4
        /*0000*/ 	.byte	0x04, 0x37
        /*0002*/ 	.short	(.L_2384 - .L_2383)
.L_2383:
        /*0004*/ 	.word	0x00000082


	//----- nvinfo : EIATTR_SW2861232_WAR
	.align		4
.L_2384:
        /*0008*/ 	.byte	0x01, 0x35
	.zero		2


	//----- nvinfo : EIATTR_PARAM_CBANK
	.align		4
        /*000c*/ 	.byte	0x04, 0x0a
        /*000e*/ 	.short	(.L_2386 - .L_2385)
	.align		4
.L_2385:
        /*0010*/ 	.word	index@(.nv.constant0._ZN10layer_norm13ln_fwd_kernelINS_13Kernel_traitsIf13__nv_bfloat16fS2_fjLj8192ELj1ELj1ELj8ELj16ENS_18Kernel_traits_baseILj8192EfS2_fS2_fjLj256EEEEELb0ELb1ELb0ELb0EEEvNS_9FwdParamsE)
        /*0014*/ 	.short	0x0160
        /*0016*/ 	.short	0x00e8


	//----- nvinfo : EIATTR_CBANK_PARAM_SIZE
	.align		4
.L_2386:
        /*0018*/ 	.byte	0x03, 0x19
        /*001a*/ 	.short	0x00e8


	//----- nvinfo : EIATTR_KPARAM_INFO
	.align		4
        /*001c*/ 	.byte	0x04, 0x17
        /*001e*/ 	.short	(.L_2388 - .L_2387)
.L_2387:
        /*0020*/ 	.word	0x00000000
        /*0024*/ 	.short	0x0000
        /*0026*/ 	.short	0x0000
        /*0028*/ 	.byte	0x00, 0xf0, 0xa1, 0x03


	//----- nvinfo : EIATTR_MAXREG_COUNT
	.align		4
.L_2388:
        /*002c*/ 	.byte	0x03, 0x1b
        /*002e*/ 	.short	0x00ff


	//----- nvinfo : EIATTR_NUM_BARRIERS
	.align		4
        /*0030*/ 	.byte	0x02, 0x4c
        /*0032*/ 	.byte	0x01
	.zero		1


	//----- nvinfo : EIATTR_MERCURY_ISA_VERSION
	.align		4
        /*0034*/ 	.byte	0x03, 0x5f
        /*0036*/ 	.short	0x0000


	//----- nvinfo : EIATTR_COOP_GROUP_MASK_REGIDS
	.align		4
        /*0038*/ 	.byte	0x04, 0x29
        /*003a*/ 	.short	(.L_2390 - .L_2389)


	//   ....[0]....
.L_2389:
        /*003c*/ 	.word	0xffffffff


	//   ....[1]....
        /*0040*/ 	.word	0xffffffff


	//   ....[2]....
        /*0044*/ 	.word	0xffffffff


	//   ....[3]....
        /*0048*/ 	.word	0xffffffff


	//   ....[4]....
        /*004c*/ 	.word	0xffffffff


	//   ....[5]....
        /*0050*/ 	.word	0xffffffff


	//   ....[6]....
        /*0054*/ 	.word	0xffffffff


	//   ....[7]....
        /*0058*/ 	.word	0xffffffff


	//   ....[8]....
        /*005c*/ 	.word	0xffffffff


	//   ....[9]....
        /*0060*/ 	.word	0xffffffff


	//   ....[10]....
        /*0064*/ 	.word	0xffffffff


	//   ....[11]....
        /*0068*/ 	.word	0xffffffff


	//   ....[12]....
        /*006c*/ 	.word	0xffffffff


	//   ....[13]....
        /*0070*/ 	.word	0xffffffff


	//   ....[14]....
        /*0074*/ 	.word	0xffffffff


	//   ....[15]....
        /*0078*/ 	.word	0xffffffff


	//   ....[16]....
        /*007c*/ 	.word	0xffffffff


	//   ....[17]....
        /*0080*/ 	.word	0xffffffff


	//   ....[18]....
        /*0084*/ 	.word	0xffffffff


	//   ....[19]....
        /*0088*/ 	.word	0xffffffff


	//   ....[20]....
        /*008c*/ 	.word	0xffffffff


	//   ....[21]....
        /*0090*/ 	.word	0xffffffff


	//   ....[22]....
        /*0094*/ 	.word	0xffffffff


	//   ....[23]....
        /*0098*/ 	.word	0xffffffff


	//   ....[24]....
        /*009c*/ 	.word	0xffffffff


	//   ....[25]....
        /*00a0*/ 	.word	0xffffffff


	//   ....[26]....
        /*00a4*/ 	.word	0xffffffff


	//   ....[27]....
        /*00a8*/ 	.word	0xffffffff


	//   ....[28]....
        /*00ac*/ 	.word	0xffffffff


	//   ....[29]....
        /*00b0*/ 	.word	0xffffffff


	//   ....[30]....
        /*00b4*/ 	.word	0xffffffff


	//----- nvinfo : EIATTR_COOP_GROUP_INSTR_OFFSETS
	.align		4
.L_2390:
        /*00b8*/ 	.byte	0x04, 0x28
        /*00ba*/ 	.short	(.L_2392 - .L_2391)


	//   ....[0]....
.L_2391:
        /*00bc*/ 	.word	0x000017e0


	//   ....[1]....
        /*00c0*/ 	.word	0x00001810


	//   ....[2]....
        /*00c4*/ 	.word	0x00001830


	//   ....[3]....
        /*00c8*/ 	.word	0x00001850


	//   ....[4]....
        /*00cc*/ 	.word	0x00001870


	//   ....[5]....
        /*00d0*/ 	.word	0x00001cb0


	//   ....[6]....
        /*00d4*/ 	.word	0x00001cd0


	//   ....[7]....
        /*00d8*/ 	.word	0x00001cf0


	//   ....[8]....
        /*00dc*/ 	.word	0x00001d10


	//   ....[9]....
        /*00e0*/ 	.word	0x00001d30


	//   ....[10]....
        /*00e4*/ 	.word	0x00001e50


	//   ....[11]....
        /*00e8*/ 	.word	0x00001eb0


	//   ....[12]....
        /*00ec*/ 	.word	0x00001ee0


	//   ....[13]....
        /*00f0*/ 	.word	0x00001f00


	//   ....[14]....
        /*00f4*/ 	.word	0x00001f90


	//   ....[15]....
        /*00f8*/ 	.word	0x00001fc0


	//   ....[16]....
        /*00fc*/ 	.word	0x00001fe0


	//   ....[17]....
        /*0100*/ 	.word	0x000020a0


	//   ....[18]....
        /*0104*/ 	.word	0x000020d0


	//   ....[19]....
        /*0108*/ 	.word	0x00002180


	//   ....[20]....
        /*010c*/ 	.word	0x000021b0


	//   ....[21]....
        /*0110*/ 	.word	0x00002bb0


	//   ....[22]....
        /*0114*/ 	.word	0x00002c20


	//   ....[23]....
        /*0118*/ 	.word	0x00002c80


	//   ....[24]....
        /*011c*/ 	.word	0x00002ce0


	//   ....[25]....
        /*0120*/ 	.word	0x00002d40


	//   ....[26]....
        /*0124*/ 	.word	0x000031c0


	//   ....[27]....
        /*0128*/ 	.word	0x00003220


	//   ....[28]....
        /*012c*/ 	.word	0x00003280


	//   ....[29]....
        /*0130*/ 	.word	0x000032e0


	//   ....[30]....
        /*0134*/ 	.word	0x00003350


	//----- nvinfo : EIATTR_EXIT_INSTR_OFFSETS
	.align		4
.L_2392:
        /*0138*/ 	.byte	0x04, 0x1c
        /*013a*/ 	.short	(.L_2394 - .L_2393)


	//   ....[0]....
.L_2393:
        /*013c*/ 	.word	0x00000670


	//   ....[1]....
        /*0140*/ 	.word	0x00002b60


	//----- nvinfo : EIATTR_MAX_THREADS
	.align		4
.L_2394:
        /*0144*/ 	.byte	0x04, 0x05
        /*0146*/ 	.short	(.L_2396 - .L_2395)
.L_2395:
        /*0148*/ 	.word	0x00000100
        /*014c*/ 	.word	0x00000001
        /*0150*/ 	.word	0x00000001


	//----- nvinfo : EIATTR_CRS_STACK_SIZE
	.align		4
.L_2396:
        /*0154*/ 	.byte	0x04, 0x1e
        /*0156*/ 	.short	(.L_2398 - .L_2397)
.L_2397:
        /*0158*/ 	.word	0x00000000
.L_2398:


//--------------------- .nv.info._ZN10layer_norm13ln_fwd_kernelINS_13Kernel_traitsIf13__nv_bfloat16fS2_fjLj8192ELj1ELj1ELj8ELj16ENS_18Kernel_traits_baseILj8192EfS2_fS2_fjLj256EEEEELb0ELb1ELb0ELb1EEEvNS_9FwdParamsE --------------------------
	.section	.nv.info._ZN10layer_norm13ln_fwd_kernelINS_13Kernel_traitsIf13__nv_bfloat16fS2_fjLj8192ELj1ELj1ELj8ELj16ENS_18Kernel_traits_baseILj8192EfS2_fS2_fjLj256EEEEELb0ELb1ELb0ELb1EEEvNS_9FwdParamsE,"",@"SHT_CUDA_INFO"
	.sectionflags	@""
	.align	4


	//----- nvinfo : EIATTR_CUDA_API_VERSION
	.align		4
        /*0000*/ 	.byte	0x04, 0x37
        /*0002*/ 	.short	(.L_2400 - .L_2399)
.L_2399:
        /*0004*/ 	.word	0x00000082


	//----- nvinfo : EIATTR_SW2861232_WAR
	.align		4
.L_2400:
        /*0008*/ 	.byte	0x01, 0x35
	.zero		2


	//----- nvinfo : EIATTR_PARAM_CBANK
	.align		4
        /*000c*/ 	.byte	0x04, 0x0a
        /*000e*/ 	.short	(.L_2402 - .L_2401)
	.align		4
.L_2401:
        /*0010*/ 	.word	index@(.nv.constant0._ZN10layer_norm13ln_fwd_kernelINS_13Kernel_traitsIf13__nv_bfloat16fS2_fjLj8192ELj1ELj1ELj8ELj16ENS_18Kernel_traits_baseILj8192EfS2_fS2_fjLj256EEEEELb0ELb1ELb0ELb1EEEvNS_9FwdParamsE)
        /*0014*/ 	.short	0x0160
        /*0016*/ 	.short	0x00e8


	//----- nvinfo : EIATTR_CBANK_PARAM_SIZE
	.align		4
.L_2402:
        /*0018*/ 	.byte	0x03, 0x19
        /*001a*/ 	.short	0x00e8


	//----- nvinfo : EIATTR_KPARAM_INFO
	.align		4
        /*001c*/ 	.byte	0x04, 0x17
        /*001e*/ 	.short	(.L_2404 - .L_2403)
.L_2403:
        /*0020*/ 	.word	0x00000000
        /*0024*/ 	.short	0x0000
        /*0026*/ 	.short	0x0000
        /*0028*/ 	.byte	0x00, 0xf0, 0xa1, 0x03


	//----- nvinfo : EIATTR_MAXREG_COUNT
	.align		4
.L_2404:
        /*002c*/ 	.byte	0x03, 0x1b
        /*002e*/ 	.short	0x00ff


	//----- nvinfo : EIATTR_NUM_BARRIERS
	.align		4
        /*0030*/ 	.byte	0x02, 0x4c
        /*0032*/ 	.byte	0x01
	.zero		1


	//----- nvinfo : EIATTR_MERCURY_ISA_VERSION
	.align		4
        /*0034*/ 	.byte	0x03, 0x5f
        /*0036*/ 	.short	0x0000


	//----- nvinfo : EIATTR_COOP_GROUP_MASK_REGIDS
	.align		4
        /*0038*/ 	.byte	0x04, 0x29
        /*003a*/ 	.short	(.L_2406 - .L_2405)


	//   ....[0]....
.L_2405:
        /*003c*/ 	.word	0xffffffff


	//   ....[1]....
        /*0040*/ 	.word	0xffffffff


	//   ....[2]....
        /*0044*/ 	.word	0xffffffff


	//   ....[3]....
        /*0048*/ 	.word	0xffffffff


	//   ....[4]....
        /*004c*/ 	.word	0xffffffff


	//   ....[5]....
        /*0050*/ 	.word	0xffffffff


	//   ....[6]....
        /*0054*/ 	.word	0xffffffff


	//   ....[7]....
        /*0058*/ 	.word	0xffffffff


	//   ....[8]....
        /*005c*/ 	.word	0xffffffff


	//   ....[9]....
        /*0060*/ 	.word	0xffffffff


	//   ....[10]....
        /*0064*/ 	.word	0xffffffff


	//   ....[11]....
        /*0068*/ 	.word	0xffffffff


	//   ....[12]....
        /*006c*/ 	.word	0xffffffff


	//   ....[13]....
        /*0070*/ 	.word	0xffffffff


	//   ....[14]....
        /*0074*/ 	.word	0xffffffff


	//   ....[15]....
        /*0078*/ 	.word	0xffffffff


	//   ....[16]....
        /*007c*/ 	.word	0xffffffff


	//   ....[17]....
        /*0080*/ 	.word	0xffffffff


	//   ....[18]....
        /*0084*/ 	.word	0xffffffff


	//   ....[19]....
        /*0088*/ 	.word	0xffffffff


	//   ....[20]....
        /*008c*/ 	.word	0xffffffff


	//   ....[21]....
        /*0090*/ 	.word	0xffffffff


	//   ....[22]....
        /*0094*/ 	.word	0xffffffff


	//   ....[23]....
        /*0098*/ 	.word	0xffffffff


	//   ....[24]....
        /*009c*/ 	.word	0xffffffff


	//   ....[25]....
        /*00a0*/ 	.word	0xffffffff


	//   ....[26]....
        /*00a4*/ 	.word	0xffffffff


	//   ....[27]....
        /*00a8*/ 	.word	0xffffffff


	//   ....[28]....
        /*00ac*/ 	.word	0xffffffff


	//   ....[29]....
        /*00b0*/ 	.word	0xffffffff


	//   ....[30]....
        /*00b4*/ 	.word	0xffffffff


	//----- nvinfo : EIATTR_COOP_GROUP_INSTR_OFFSETS
	.align		4
.L_2406:
        /*00b8*/ 	.byte	0x04, 0x28
        /*00ba*/ 	.short	(.L_2408 - .L_2407)


	//   ....[0]....
.L_2407:
        /*00bc*/ 	.word	0x00001380


	//   ....[1]....
        /*00c0*/ 	.word	0x000013b0


	//   ....[2]....
        /*00c4*/ 	.word	0x000013d0


	//   ....[3]....
        /*00c8*/ 	.word	0x000013f0


	//   ....[4]....
        /*00cc*/ 	.word	0x00001410


	//   ....[5]....
        /*00d0*/ 	.word	0x00001840


	//   ....[6]....
        /*00d4*/ 	.word	0x00001860


	//   ....[7]....
        /*00d8*/ 	.word	0x00001880


	//   ....[8]....
        /*00dc*/ 	.word	0x000018a0


	//   ....[9]....
        /*00e0*/ 	.word	0x000018c0


	//   ....[10]....
        /*00e4*/ 	.word	0x000019e0


	//   ....[11]....
        /*00e8*/ 	.word	0x00001a10


	//   ....[12]....
        /*00ec*/ 	.word	0x00001a30


	//   ....[13]....
        /*00f0*/ 	.word	0x00001aa0


	//   ....[14]....
        /*00f4*/ 	.word	0x00001af0


	//   ....[15]....
        /*00f8*/ 	.word	0x00001b10


	//   ....[16]....
        /*00fc*/ 	.word	0x00001b60


	//   ....[17]....
        /*0100*/ 	.word	0x00001be0


	//   ....[18]....
        /*0104*/ 	.word	0x00001c40


	//   ....[19]....
        /*0108*/ 	.word	0x00001cc0


	//   ....[20]....
        /*010c*/ 	.word	0x00001d20


	//   ....[21]....
        /*0110*/ 	.word	0x00002640


	//   ....[22]....
        /*0114*/ 	.word	0x000026b0


	//   ....[23]....
        /*0118*/ 	.word	0x00002710


	//   ....[24]....
        /*011c*/ 	.word	0x00002770


	//   ....[25]....
        /*0120*/ 	.word	0x000027d0


	//   ....[26]....
        /*0124*/ 	.word	0x00002c40


	//   ....[27]....
        /*0128*/ 	.word	0x00002ca0


	//   ....[28]....
        /*012c*/ 	.word	0x00002d00


	//   ....[29]....
        /*0130*/ 	.word	0x00002d60


	//   ....[30]....
        /*0134*/ 	.word	0x00002dc0


	//----- nvinfo : EIATTR_EXIT_INSTR_OFFSETS
	.align		4
.L_2408:
        /*0138*/ 	.byte	0x04, 0x1c
        /*013a*/ 	.short	(.L_2410 - .L_2409)


	//   ....[0]....
.L_2409:
        /*013c*/ 	.word	0x00000290


	//   ....[1]....
        /*0140*/ 	.word	0x000025f0


	//----- nvinfo : EIATTR_MAX_THREADS
	.align		4
.L_2410:
        /*0144*/ 	.byte	0x04, 0x05
        /*0146*/ 	.short	(.L_2412 - .L_2411)
.L_2411:
        /*0148*/ 	.word	0x00000100
        /*014c*/ 	.word	0x00000001
        /*0150*/ 	.word	0x00000001


	//----- nvinfo : EIATTR_CRS_STACK_SIZE
	.align		4
.L_2412:
        /*0154*/ 	.byte	0x04, 0x1e
        /*0156*/ 	.short	(.L_2414 - .L_2413)
.L_2413:
        /*0158*/ 	.word	0x00000000
.L_2414:


//--------------------- .nv.info._ZN10layer_norm13ln_fwd_kernelINS_13Kernel_traitsIf13__nv_bfloat16fS2_fjLj8192ELj1ELj1ELj8ELj16ENS_18Kernel_traits_baseILj8192EfS2_fS2_fjLj256EEEEELb0ELb1ELb1ELb0EEEvNS_9FwdParamsE --------------------------
	.section	.nv.info._ZN10layer_norm13ln_fwd_kernelINS_13Kernel_traitsIf13__nv_bfloat16fS2_fjLj8192ELj1ELj1ELj8ELj16ENS_18Kernel_traits_baseILj8192EfS2_fS2_fjLj256EEEEELb0ELb1ELb1ELb0EEEvNS_9FwdParamsE,"",@"SHT_CUDA_INFO"
	.sectionflags	@""
	.align	4


	//----- nvinfo : EIATTR_CUDA_API_VERSION
	.align		4
        /*0000*/ 	.byte	0x04, 0x37
        /*0002*/ 	.short	(.L_2416 - .L_2415)
.L_2415:
        /*0004*/ 	.word	0x00000082


	//----- nvinfo : EIATTR_SW2861232_WAR
	.align		4
.L_2416:
        /*0008*/ 	.byte	0x01, 0x35
	.zero		2


	//----- nvinfo : EIATTR_PARAM_CBANK
	.align		4
        /*000c*/ 	.byte	0x04, 0x0a
        /*000e*/ 	.short	(.L_2418 - .L_2417)
	.align		4
.L_2417:
        /*0010*/ 	.word	index@(.nv.constant0._ZN10layer_norm13ln_fwd_kernelINS_13Kernel_traitsIf13__nv_bfloat16fS2_fjLj8192ELj1ELj1ELj8ELj16ENS_18Kernel_traits_baseILj8192EfS2_fS2_fjLj256EEEEELb0ELb1ELb1ELb0EEEvNS_9FwdParamsE)
        /*0014*/ 	.short	0x0160
        /*0016*/ 	.short	0x00e8


	//----- nvinfo : EIATTR_CBANK_PARAM_SIZE
	.align		4
.L_2418:
        /*0018*/ 	.byte	0x03, 0x19
        /*001a*/ 	.short	0x00e8


	//----- nvinfo : EIATTR_KPARAM_INFO
	.align		4
        /*001c*/ 	.byte	0x04, 0x17
        /*001e*/ 	.short	(.L_2420 - .L_2419)
.L_2419:
        /*0020*/ 	.word	0x00000000
        /*0024*/ 	.short	0x0000
        /*0026*/ 	.short	0x0000
        /*0028*/ 	.byte	0x00, 0xf0, 0xa1, 0x03


	//----- nvinfo : EIATTR_MAXREG_COUNT
	.align		4
.L_2420:
        /*002c*/ 	.byte	0x03, 0x1b
        /*002e*/ 	.short	0x00ff


	//----- nvinfo : EIATTR_NUM_BARRIERS
	.align		4
        /*0030*/ 	.byte	0x02, 0x4c
        /*0032*/ 	.byte	0x01
	.zero		1


	//----- nvinfo : EIATTR_MERCURY_ISA_VERSION
	.align		4
        /*0034*/ 	.byte	0x03, 0x5f
        /*0036*/ 	.short	0x0000


	//----- nvinfo : EIATTR_COOP_GROUP_MASK_REGIDS
	.align		4
        /*0038*/ 	.byte	0x04, 0x29
        /*003a*/ 	.short	(.L_2422 - .L_2421)


	//   ....[0]....
.L_2421:
        /*003c*/ 	.word	0xffffffff


	//   ....[1]....
        /*0040*/ 	.word	0xffffffff


	//   ....[2]....
        /*0044*/ 	.word	0xffffffff


	//   ....[3]....
        /*0048*/ 	.word	0xffffffff


	//   ....[4]....
        /*004c*/ 	.word	0xffffffff


	//   ....[5]....
        /*0050*/ 	.word	0xffffffff


	//   ....[6]....
        /*0054*/ 	.word	0xffffffff


	//   ....[7]....
        /*0058*/ 	.word	0xffffffff


	//   ....[8]....
        /*005c*/ 	.word	0xffffffff


	//   ....[9]....
        /*0060*/ 	.word	0xffffffff


	//   ....[10]....
        /*0064*/ 	.word	0xffffffff


	//   ....[11]....
        /*0068*/ 	.word	0xffffffff


	//   ....[12]....
        /*006c*/ 	.word	0xffffffff


	//   ....[13]....
        /*0070*/ 	.word	0xffffffff


	//   ....[14]....
        /*0074*/ 	.word	0xffffffff


	//   ....[15]....
        /*0078*/ 	.word	0xffffffff


	//   ....[16]....
        /*007c*/ 	.word	0xffffffff


	//   ....[17]....
        /*0080*/ 	.word	0xffffffff


	//   ....[18]....
        /*0084*/ 	.word	0xffffffff


	//   ....[19]....
        /*0088*/ 	.word	0xffffffff


	//   ....[20]....
        /*008c*/ 	.word	0xffffffff


	//   ....[21]....
        /*0090*/ 	.word	0xffffffff


	//   ....[22]....
        /*0094*/ 	.word	0xffffffff


	//   ....[23]....
        /*0098*/ 	.word	0xffffffff


	//   ....[24]....
        /*009c*/ 	.word	0xffffffff


	//   ....[25]....
        /*00a0*/ 	.word	0xffffffff


	//   ....[26]....
        /*00a4*/ 	.word	0xffffffff


	//   ....[27]....
        /*00a8*/ 	.word	0xffffffff


	//   ....[28]....
        /*00ac*/ 	.word	0xffffffff


	//   ....[29]....
        /*00b0*/ 	.word	0xffffffff


	//   ....[30]....
        /*00b4*/ 	.word	0xffffffff


	//----- nvinfo : EIATTR_COOP_GROUP_INSTR_OFFSETS
	.align		4
.L_2422:
        /*00b8*/ 	.byte	0x04, 0x28
        /*00ba*/ 	.short	(.L_2424 - .L_2423)


	//   ....[0]....
.L_2423:
        /*00bc*/ 	.word	0x00002440


	//   ....[1]....
        /*00c0*/ 	.word	0x00002470


	//   ....[2]....
        /*00c4*/ 	.word	0x00002490


	//   ....[3]....
        /*00c8*/ 	.word	0x000024b0


	//   ....[4]....
        /*00cc*/ 	.word	0x000024d0


	//   ....[5]....
        /*00d0*/ 	.word	0x00002910


	//   ....[6]....
        /*00d4*/ 	.word	0x00002930


	//   ....[7]....
        /*00d8*/ 	.word	0x00002950


	//   ....[8]....
        /*00dc*/ 	.word	0x00002970


	//   ....[9]....
        /*00e0*/ 	.word	0x00002990


	//   ....[10]....
        /*00e4*/ 	.word	0x00002ab0


	//   ....[11]....
        /*00e8*/ 	.word	0x00002b00


	//   ....[12]....
        /*00ec*/ 	.word	0x00002b30


	//   ....[13]....
        /*00f0*/ 	.word	0x00002b50


	//   ....[14]....
        /*00f4*/ 	.word	0x00002bd0


	//   ....[15]....
        /*00f8*/ 	.word	0x00002c20


	//   ....[16]....
        /*00fc*/ 	.word	0x00002c30


	//   ....[17]....
        /*0100*/ 	.word	0x00002d00


	//   ....[18]....
        /*0104*/ 	.word	0x00002d30


	//   ....[19]....
        /*0108*/ 	.word	0x00002dd0


	//   ....[20]....
        /*010c*/ 	.word	0x00002df0


	//   ....[21]....
        /*0110*/ 	.word	0x000038a0


	//   ....[22]....
        /*0114*/ 	.word	0x00003910


	//   ....[23]....
        /*0118*/ 	.word	0x00003970


	//   ....[24]....
        /*011c*/ 	.word	0x000039d0


	//   ....[25]....
        /*0120*/ 	.word	0x00003a30


	//   ....[26]....
        /*0124*/ 	.word	0x00003ec0


	//   ....[27]....
        /*0128*/ 	.word	0x00003f20


	//   ....[28]....
        /*012c*/ 	.word	0x00003f80


	//   ....[29]....
        /*0130*/ 	.word	0x00003fe0


	//   ....[30]....
        /*0134*/ 	.word	0x00004050


	//----- nvinfo : EIATTR_EXIT_INSTR_OFFSETS
	.align		4
.L_2424:
        /*0138*/ 	.byte	0x04, 0x1c
        /*013a*/ 	.short	(.L_2426 - .L_2425)


	//   ....[0]....
.L_2425:
        /*013c*/ 	.word	0x00000680


	//   ....[1]....
        /*0140*/ 	.word	0x00003850


	//----- nvinfo : EIATTR_MAX_THREADS
	.align		4
.L_2426:
        /*0144*/ 	.byte	0x04, 0x05
        /*0146*/ 	.short	(.L_2428 - .L_2427)
.L_2427:
        /*0148*/ 	.word	0x00000100
        /*014c*/ 	.word	0x00000001
        /*0150*/ 	.word	0x00000001


	//----- nvinfo : EIATTR_CRS_STACK_SIZE
	.align		4
.L_2428:
        /*0154*/ 	.byte	0x04, 0x1e
        /*0156*/ 	.short	(.L_2430 - .L_2429)
.L_2429:
        /*0158*/ 	.word	0x00000000
.L_2430:


//--------------------- .nv.info._ZN10layer_norm13ln_fwd_kernelINS_13Kernel_traitsIf13__nv_bfloat16fS2_fjLj8192ELj1ELj1ELj8ELj16ENS_18Kernel_traits_baseILj8192EfS2_fS2_fjLj256EEEEELb0ELb1ELb1ELb1EEEvNS_9FwdParamsE --------------------------
	.section	.nv.info._ZN10layer_norm13ln_fwd_kernelINS_13Kernel_traitsIf13__nv_bfloat16fS2_fjLj8192ELj1ELj1ELj8ELj16ENS_18Kernel_traits_baseILj8192EfS2_fS2_fjLj256EEEEELb0ELb1ELb1ELb1EEEvNS_9FwdParamsE,"",@"SHT_CUDA_INFO"
	.sectionflags	@""
	.align	4


	//----- nvinfo : EIATTR_CUDA_API_VERSION
	.align		4
        /*0000*/ 	.byte	0x04, 0x37
        /*0002*/ 	.short	(.L_2432 - .L_2431)
.L_2431:
        /*0004*/ 	.word	0x00000082


	//----- nvinfo : EIATTR_SW2861232_WAR
	.align		4
.L_2432:
        /*0008*/ 	.byte	0x01, 0x35
	.zero		2


	//----- nvinfo : EIATTR_PARAM_CBANK
	.align		4
        /*000c*/ 	.byte	0x04, 0x0a
        /*000e*/ 	.short	(.L_2434 - .L_2433)
	.align		4
.L_2433:
        /*0010*/ 	.word	index@(.nv.constant0._ZN10layer_norm13ln_fwd_kernelINS_13Kernel_traitsIf13__nv_bfloat16fS2_fjLj8192ELj1ELj1ELj8ELj16ENS_18Kernel_traits_baseILj8192EfS2_fS2_fjLj256EEEEELb0ELb1ELb1ELb1EEEvNS_9FwdParamsE)
        /*0014*/ 	.short	0x0160
        /*0016*/ 	.short	0x00e8


	//----- nvinfo : EIATTR_CBANK_PARAM_SIZE
	.align		4
.L_2434:
        /*0018*/ 	.byte	0x03, 0x19
        /*001a*/ 	.short	0x00e8


	//----- nvinfo : EIATTR_KPARAM_INFO
	.align		4
        /*001c*/ 	.byte	0x04, 0x17
        /*001e*/ 	.short	(.L_2436 - .L_2435)
.L_2435:
        /*0020*/ 	.word	0x00000000
        /*0024*/ 	.short	0x0000
        /*0026*/ 	.short	0x0000
        /*0028*/ 	.byte	0x00, 0xf0, 0xa1, 0x03


	//----- nvinfo : EIATTR_MAXREG_COUNT
	.align		4
.L_2436:
        /*002c*/ 	.byte	0x03, 0x1b
        /*002e*/ 	.short	0x00ff


	//----- nvinfo : EIATTR_NUM_BARRIERS
	.align		4
        /*0030*/ 	.byte	0x02, 0x4c
        /*0032*/ 	.byte	0x01
	.zero		1


	//----- nvinfo : EIATTR_MERCURY_ISA_VERSION
	.align		4
        /*0034*/ 	.byte	0x03, 0x5f
        /*0036*/ 	.short	0x0000


	//----- nvinfo : EIATTR_COOP_GROUP_MASK_REGIDS
	.align		4
        /*0038*/ 	.byte	0x04, 0x29
        /*003a*/ 	.short	(.L_2438 - .L_2437)


	//   ....[0]....
.L_2437:
        /*003c*/ 	.word	0xffffffff


	//   ....[1]....
        /*0040*/ 	.word	0xffffffff


	//   ....[2]....
        /*0044*/ 	.word	0xffffffff


	//   ....[3]....
        /*0048*/ 	.word	0xffffffff


	//   ....[4]....
        /*004c*/ 	.word	0xffffffff


	//   ....[5]....
        /*0050*/ 	.word	0xffffffff


	//   ....[6]....
        /*0054*/ 	.word	0xffffffff


	//   ....[7]....
        /*0058*/ 	.word	0xffffffff


	//   ....[8]....
        /*005c*/ 	.word	0xffffffff


	//   ....[9]....
        /*0060*/ 	.word	0xffffffff


	//   ....[10]....
        /*0064*/ 	.word	0xffffffff


	//   ....[11]....
        /*0068*/ 	.word	0xffffffff


	//   ....[12]....
        /*006c*/ 	.word	0xffffffff


	//   ....[13]....
        /*0070*/ 	.word	0xffffffff


	//   ....[14]....
        /*0074*/ 	.word	0xffffffff


	//   ....[15]....
        /*0078*/ 	.word	0xffffffff


	//   ....[16]....
        /*007c*/ 	.word	0xffffffff


	//   ....[17]....
        /*0080*/ 	.word	0xffffffff


	//   ....[18]....
        /*0084*/ 	.word	0xffffffff


	//   ....[19]....
        /*0088*/ 	.word	0xffffffff


	//   ....[20]....
        /*008c*/ 	.word	0xffffffff


	//   ....[21]....
        /*0090*/ 	.word	0xffffffff


	//   ....[22]....
        /*0094*/ 	.word	0xffffffff


	//   ....[23]....
        /*0098*/ 	.word	0xffffffff


	//   ....[24]....
        /*009c*/ 	.word	0xffffffff


	//   ....[25]....
        /*00a0*/ 	.word	0xffffffff


	//   ....[26]....
        /*00a4*/ 	.word	0xffffffff


	//   ....[27]....
        /*00a8*/ 	.word	0xffffffff


	//   ....[28]....
        /*00ac*/ 	.word	0xffffffff


	//   ....[29]....
        /*00b0*/ 	.word	0xffffffff


	//   ....[30]....
        /*00b4*/ 	.word	0xffffffff


	//----- nvinfo : EIATTR_COOP_GROUP_INSTR_OFFSETS
	.align		4
.L_2438:
        /*00b8*/ 	.byte	0x04, 0x28
        /*00ba*/ 	.short	(.L_2440 - .L_2439)


	//   ....[0]....
.L_2439:
        /*00bc*/ 	.word	0x00001e50


	//   ....[1]....
        /*00c0*/ 	.word	0x00001e80


	//   ....[2]....
        /*00c4*/ 	.word	0x00001ea0


	//   ....[3]....
        /*00c8*/ 	.word	0x00001ec0


	//   ....[4]....
        /*00cc*/ 	.word	0x00001ee0


	//   ....[5]....
        /*00d0*/ 	.word	0x00002310


	//   ....[6]....
        /*00d4*/ 	.word	0x00002330


	//   ....[7]....
        /*00d8*/ 	.word	0x00002350


	//   ....[8]....
        /*00dc*/ 	.word	0x00002370


	//   ....[9]....
        /*00e0*/ 	.word	0x00002390


	//   ....[10]....
        /*00e4*/ 	.word	0x00002480


	//   ....[11]....
        /*00e8*/ 	.word	0x000024d0


	//   ....[12]....
        /*00ec*/ 	.word	0x000024f0


	//   ....[13]....
        /*00f0*/ 	.word	0x00002510


	//   ....[14]....
        /*00f4*/ 	.word	0x000025e0


	//   ....[15]....
        /*00f8*/ 	.word	0x000025f0


	//   ....[16]....
        /*00fc*/ 	.word	0x00002640


	//   ....[17]....
        /*0100*/ 	.word	0x000026b0


	//   ....[18]....
        /*0104*/ 	.word	0x000026d0


	//   ....[19]....
        /*0108*/ 	.word	0x000027b0


	//   ....[20]....
        /*010c*/ 	.word	0x000027c0


	//   ....[21]....
        /*0110*/ 	.word	0x00003180


	//   ....[22]....
        /*0114*/ 	.word	0x000031f0


	//   ....[23]....
        /*0118*/ 	.word	0x00003250


	//   ....[24]....
        /*011c*/ 	.word	0x000032b0


	//   ....[25]....
        /*0120*/ 	.word	0x00003310


	//   ....[26]....
        /*0124*/ 	.word	0x00003780


	//   ....[27]....
        /*0128*/ 	.word	0x000037e0


	//   ....[28]....
        /*012c*/ 	.word	0x00003840


	//   ....[29]....
        /*0130*/ 	.word	0x000038a0


	//   ....[30]....
        /*0134*/ 	.word	0x00003900


	//----- nvinfo : EIATTR_EXIT_INSTR_OFFSETS
	.align		4
.L_2440:
        /*0138*/ 	.byte	0x04, 0x1c
        /*013a*/ 	.short	(.L_2442 - .L_2441)


	//   ....[0]....
.L_2441:
        /*013c*/ 	.word	0x000002a0


	//   ....[1]....
        /*0140*/ 	.word	0x00003130


	//----- nvinfo : EIATTR_MAX_THREADS
	.align		4
.L_2442:
        /*0144*/ 	.byte	0x04, 0x05
        /*0146*/ 	.short	(.L_2444 - .L_2443)
.L_2443:
        /*0148*/ 	.word	0x00000100
        /*014c*/ 	.word	0x00000001
        /*0150*/ 	.word	0x00000001


	//----- nvinfo : EIATTR_CRS_STACK_SIZE
	.align		4
.L_2444:
        /*0154*/ 	.byte	0x04, 0x1e
        /*0156*/ 	.short	(.L_2446 - .L_2445)
.L_2445:
        /*0158*/ 	.word	0x00000000
.L_2446:


//--------------------- .nv.info._ZN10layer_norm13ln_fwd_kernelINS_13Kernel_traitsIf13__nv_bfloat16fS2_fjLj8192ELj1ELj1ELj8ELj16ENS_18Kernel_traits_baseILj8192EfS2_fS2_fjLj256EEEEELb1ELb0ELb0ELb0EEEvNS_9FwdParamsE --------------------------
	.section	.nv.info._ZN10layer_norm13ln_fwd_kernelINS_13Kernel_traitsIf13__nv_bfloat16fS2_fjLj8192ELj1ELj1ELj8ELj16ENS_18Kernel_traits_baseILj8192EfS2_fS2_fjLj256EEEEELb1ELb0ELb0ELb0EEEvNS_9FwdParamsE,"",@"SHT_CUDA_INFO"
	.sectionflags	@""
	.align	4


	//----- nvinfo : EIATTR_CUDA_API_VERSION
	.align		4
        /*0000*/ 	.byte	0x04, 0x37
        /*0002*/ 	.short	(.L_2448 - .L_2447)
.L_2447:
        /*0004*/ 	.word	0x00000082


	//----- nvinfo : EIATTR_SW2861232_WAR
	.align		4
.L_2448:
        /*0008*/ 	.byte	0x01, 0x35
	.zero		2


	//----- nvinfo : EIATTR_PARAM_CBANK
	.align		4
        /*000c*/ 	.byte	0x04, 0x0a
        /*000e*/ 	.short	(.L_2450 - .L_2449)
	.align		4
.L_2449:
        /*0010*/ 	.word	index@(.nv.constant0._ZN10layer_norm13ln_fwd_kernelINS_13Kernel_traitsIf13__nv_bfloat16fS2_fjLj8192ELj1ELj1ELj8ELj16ENS_18Kernel_traits_baseILj8192EfS2_fS2_fjLj256EEEEELb1ELb0ELb0ELb0EEEvNS_9FwdParamsE)
        /*0014*/ 	.short	0x0160
        /*0016*/ 	.short	0x00e8


	//----- nvinfo : EIATTR_CBANK_PARAM_SIZE
	.align		4
.L_2450:
        /*0018*/ 	.byte	0x03, 0x19
        /*001a*/ 	.short	0x00e8


	//----- nvinfo : EIATTR_KPARAM_INFO
	.align		4
        /*001c*/ 	.byte	0x04, 0x17
        /*001e*/ 	.short	(.L_2452 - .L_2451)
.L_2451:
        /*0020*/ 	.word	0x00000000
        /*0024*/ 	.short	0x0000
        /*0026*/ 	.short	0x0000
        /*0028*/ 	.byte	0x00, 0xf0, 0xa1, 0x03


	//----- nvinfo : EIATTR_MAXREG_COUNT
	.align		4
.L_2452:
        /*002c*/ 	.byte	0x03, 0x1b
        /*002e*/ 	.short	0x00ff


	//----- nvinfo : EIATTR_NUM_BARRIERS
	.align		4
        /*0030*/ 	.byte	0x02, 0x4c
        /*0032*/ 	.byte	0x01
	.zero		1


	//----- nvinfo : EIATTR_MERCURY_ISA_VERSION
	.align		4
        /*0034*/ 	.byte	0x03, 0x5f
        /*0036*/ 	.short	0x0000


	//----- nvinfo : EIATTR_COOP_GROUP_MASK_REGIDS
	.align		4
        /*0038*/ 	.byte	0x04, 0x29
        /*003a*/ 	.short	(.L_2454 - .L_2453)


	//   ....[0]....
.L_2453:
        /*003c*/ 	.word	0xffffffff


	//   ....[1]....
        /*0040*/ 	.word	0xffffffff


	//   ....[2]....
        /*0044*/ 	.word	0xffffffff


	//   ....[3]....
        /*0048*/ 	.word	0xffffffff


	//   ....[4]....
        /*004c*/ 	.word	0xffffffff


	//   ....[5]....
        /*0050*/ 	.word	0xffffffff


	//   ....[6]....
        /*0054*/ 	.word	0xffffffff


	//   ....[7]....
        /*0058*/ 	.word	0xffffffff


	//   ....[8]....
        /*005c*/ 	.word	0xffffffff


	//   ....[9]....
        /*0060*/ 	.word	0xffffffff


	//   ....[10]....
        /*0064*/ 	.word	0xffffffff


	//   ....[11]....
        /*0068*/ 	.word	0xffffffff


	//   ....[12]....
        /*006c*/ 	.word	0xffffffff


	//   ....[13]....
        /*0070*/ 	.word	0xffffffff


	//   ....[14]....
        /*0074*/ 	.word	0xffffffff


	//   ....[15]....
        /*0078*/ 	.word	0xffffffff


	//   ....[16]....
        /*007c*/ 	.word	0xffffffff


	//   ....[17]....
        /*0080*/ 	.word	0xffffffff


	//   ....[18]....
        /*0084*/ 	.word	0xffffffff


	//   ....[19]....
        /*0088*/ 	.word	0xffffffff


	//   ....[20]....
        /*008c*/ 	.word	0xffffffff


	//   ....[21]....
        /*0090*/ 	.word	0xffffffff


	//   ....[22]....
        /*0094*/ 	.word	0xffffffff


	//   ....[23]....
        /*0098*/ 	.word	0xffffffff


	//   ....[24]....
        /*009c*/ 	.word	0xffffffff


	//   ....[25]....
        /*00a0*/ 	.word	0xffffffff


	//   ....[26]....
        /*00a4*/ 	.word	0xffffffff


	//   ....[27]....
        /*00a8*/ 	.word	0xffffffff


	//   ....[28]....
        /*00ac*/ 	.word	0xffffffff


	//   ....[29]....
        /*00b0*/ 	.word	0xffffffff


	//   ....[30]....
        /*00b4*/ 	.word	0xffffffff


	//----- nvinfo : EIATTR_COOP_GROUP_INSTR_OFFSETS
	.align		4
.L_2454:
        /*00b8*/ 	.byte	0x04, 0x28
        /*00ba*/ 	.short	(.L_2456 - .L_2455)


	//   ....[0]....
.L_2455:
        /*00bc*/ 	.word	0x0000c170


	//   ....[1]....
        /*00c0*/ 	.word	0x0000c1a0


	//   ....[2]....
        /*00c4*/ 	.word	0x0000c1d0


	//   ....[3]....
        /*00c8*/ 	.word	0x0000c1f0


	//   ....[4]....
        /*00cc*/ 	.word	0x0000c210


	//   ....[5]....
        /*00d0*/ 	.word	0x0000c650


	//   ....[6]....
        /*00d4*/ 	.word	0x0000c670


	//   ....[7]....
        /*00d8*/ 	.word	0x0000c690


	//   ....[8]....
        /*00dc*/ 	.word	0x0000c6b0


	//   ....[9]....
        /*00e0*/ 	.word	0x0000c6d0


	//   ....[10]....
        /*00e4*/ 	.word	0x0000c800


	//   ....[11]....
        /*00e8*/ 	.word	0x0000c850


	//   ....[12]....
        /*00ec*/ 	.word	0x0000c890


	//   ....[13]....
        /*00f0*/ 	.word	0x0000c8b0


	//   ....[14]....
        /*00f4*/ 	.word	0x0000c950


	//   ....[15]....
        /*00f8*/ 	.word	0x0000c980


	//   ....[16]....
        /*00fc*/ 	.word	0x0000c990


	//   ....[17]....
        /*0100*/ 	.word	0x0000ca10


	//   ....[18]....
        /*0104*/ 	.word	0x0000ca70


	//   ....[19]....
        /*0108*/ 	.word	0x0000cb30


	//   ....[20]....
        /*010c*/ 	.word	0x0000cb40


	//   ....[21]....
        /*0110*/ 	.word	0x0000d590


	//   ....[22]....
        /*0114*/ 	.word	0x0000d600


	//   ....[23]....
        /*0118*/ 	.word	0x0000d660


	//   ....[24]....
        /*011c*/ 	.word	0x0000d6c0


	//   ....[25]....
        /*0120*/ 	.word	0x0000d720


	//   ....[26]....
        /*0124*/ 	.word	0x0000dbc0


	//   ....[27]....
        /*0128*/ 	.word	0x0000dc20


	//   ....[28]....
        /*012c*/ 	.word	0x0000dc80


	//   ....[29]....
        /*0130*/ 	.word	0x0000dce0


	//   ....[30]....
        /*0134*/ 	.word	0x0000dd50


	//----- nvinfo : EIATTR_EXIT_INSTR_OFFSETS
	.align		4
.L_2456:
        /*0138*/ 	.byte	0x04, 0x1c
        /*013a*/ 	.short	(.L_2458 - .L_2457)


	//   ....[0]....
.L_2457:
        /*013c*/ 	.word	0x000008a0


	//   ....[1]....
        /*0140*/ 	.word	0x0000d540


	//----- nvinfo : EIATTR_MAX_THREADS
	.align		4
.L_2458:
        /*0144*/ 	.byte	0x04, 0x05
        /*0146*/ 	.short	(.L_2460 - .L_2459)
.L_2459:
        /*0148*/ 	.word	0x00000100
        /*014c*/ 	.word	0x00000001
        /*0150*/ 	.word	0x00000001


	//----- nvinfo : EIATTR_CRS_STACK_SIZE
	.align		4
.L_2460:
        /*0154*/ 	.byte	0x04, 0x1e
        /*0156*/ 	.short	(.L_2462 - .L_2461)
.L_2461:
        /*0158*/ 	.word	0x00000000
.L_2462:


//--------------------- .nv.info._ZN10layer_norm13ln_fwd_kernelINS_13Kernel_traitsIf13__nv_bfloat16fS2_fjLj8192ELj1ELj1ELj8ELj16ENS_18Kernel_traits_baseILj8192EfS2_fS2_fjLj256EEEEELb1ELb0ELb0ELb1EEEvNS_9FwdParamsE --------------------------
	.section	.nv.info._ZN10layer_norm13ln_fwd_kernelINS_13Kernel_traitsIf13__nv_bfloat16fS2_fjLj8192ELj1ELj1ELj8ELj16ENS_18Kernel_traits_baseILj8192EfS2_fS2_fjLj256EEEEELb1ELb0ELb0ELb1EEEvNS_9FwdParamsE,"",@"SHT_CUDA_INFO"
	.sectionflags	@""
	.align	4


	//----- nvinfo : EIATTR_CUDA_API_VERSION
	.align		4
        /*0000*/ 	.byte	0x04, 0x37
        /*0002*/ 	.short	(.L_2464 - .L_2463)
.L_2463:
        /*0004*/ 	.word	0x00000082


	//----- nvinfo : EIATTR_SW2861232_WAR
	.align		4
.L_2464:
        /*0008*/ 	.byte	0x01, 0x35
	.zero		2


	//----- nvinfo : EIATTR_PARAM_CBANK
	.align		4
        /*000c*/ 	.byte	0x04, 0x0a
        /*000e*/ 	.short	(.L_2466 - .L_2465)
	.align		4
.L_2465:
        /*0010*/ 	.word	index@(.nv.constant0._ZN10layer_norm13ln_fwd_kernelINS_13Kernel_traitsIf13__nv_bfloat16fS2_fjLj8192ELj1ELj1ELj8ELj16ENS_18Kernel_traits_baseILj8192EfS2_fS2_fjLj256EEEEELb1ELb0ELb0ELb1EEEvNS_9FwdParamsE)
        /*0014*/ 	.short	0x0160
        /*0016*/ 	.short	0x00e8


	//----- nvinfo : EIATTR_CBANK_PARAM_SIZE
	.align		4
.L_2466:
        /*0018*/ 	.byte	0x03, 0x19
        /*001a*/ 	.short	0x00e8


	//----- nvinfo : EIATTR_KPARAM_INFO
	.align		4
        /*001c*/ 	.byte	0x04, 0x17
        /*001e*/ 	.short	(.L_2468 - .L_2467)
.L_2467:
        /*0020*/ 	.word	0x00000000
        /*0024*/ 	.short	0x0000
        /*0026*/ 	.short	0x0000
        /*0028*/ 	.byte	0x00, 0xf0, 0xa1, 0x03


	//----- nvinfo : EIATTR_MAXREG_COUNT
	.align		4
.L_2468:
        /*002c*/ 	.byte	0x03, 0x1b
        /*002e*/ 	.short	0x00ff


	//----- nvinfo : EIATTR_NUM_BARRIERS
	.align		4
        /*0030*/ 	.byte	0x02, 0x4c
        /*0032*/ 	.byte	0x01
	.zero		1


	//----- nvinfo : EIATTR_MERCURY_ISA_VERSION
	.align		4
        /*0034*/ 	.byte	0x03, 0x5f
        /*0036*/ 	.short	0x0000


	//----- nvinfo : EIATTR_COOP_GROUP_MASK_REGIDS
	.align		4
        /*0038*/ 	.byte	0x04, 0x29
        /*003a*/ 	.short	(.L_2470 - .L_2469)


	//   ....[0]....
.L_2469:
        /*003c*/ 	.word	0xffffffff


	//   ....[1]....
        /*0040*/ 	.word	0xffffffff


	//   ....[2]....
        /*0044*/ 	.word	0xffffffff


	//   ....[3]....
        /*0048*/ 	.word	0xffffffff


	//   ....[4]....
        /*004c*/ 	.word	0xffffffff


	//   ....[5]....
        /*0050*/ 	.word	0xffffffff


	//   ....[6]....
        /*0054*/ 	.word	0xffffffff


	//   ....[7]....
        /*0058*/ 	.word	0xffffffff


	//   ....[8]....
        /*005c*/ 	.word	0xffffffff


	//   ....[9]....
        /*0060*/ 	.word	0xffffffff


	//   ....[10]....
        /*0064*/ 	.word	0xffffffff


	//   ....[11]....
        /*0068*/ 	.word	0xffffffff


	//   ....[12]....
        /*006c*/ 	.word	0xffffffff


	//   ....[13]....
        /*0070*/ 	.word	0xffffffff


	//   ....[14]....
        /*0074*/ 	.word	0xffffffff


	//   ....[15]....
        /*0078*/ 	.word	0xffffffff


	//   ....[16]....
        /*007c*/ 	.word	0xffffffff


	//   ....[17]....
        /*0080*/ 	.word	0xffffffff


	//   ....[18]....
        /*0084*/ 	.word	0xffffffff


	//   ....[19]....
        /*0088*/ 	.word	0xffffffff


	//   ....[20]....
        /*008c*/ 	.word	0xffffffff


	//   ....[21]....
        /*0090*/ 	.word	0xffffffff


	//   ....[22]....
        /*0094*/ 	.word	0xffffffff


	//   ....[23]....
        /*0098*/ 	.word	0xffffffff


	//   ....[24]....
        /*009c*/ 	.word	0xffffffff


	//   ....[25]....
        /*00a0*/ 	.word	0xffffffff


	//   ....[26]....
        /*00a4*/ 	.word	0xffffffff


	//   ....[27]....
        /*00a8*/ 	.word	0xffffffff


	//   ....[28]....
        /*00ac*/ 	.word	0xffffffff


	//   ....[29]....
        /*00b0*/ 	.word	0xffffffff


	//   ....[30]....
        /*00b4*/ 	.word	0xffffffff


	//----- nvinfo : EIATTR_COOP_GROUP_INSTR_OFFSETS
	.align		4
.L_2470:
        /*00b8*/ 	.byte	0x04, 0x28
        /*00ba*/ 	.short	(.L_2472 - .L_2471)


	//   ....[0]....
.L_2471:
        /*00bc*/ 	.word	0x0000ba30


	//   ....[1]....
        /*00c0*/ 	.word	0x0000ba60


	//   ....[2]....
        /*00c4*/ 	.word	0x0000ba80


	//   ....[3]....
        /*00c8*/ 	.word	0x0000baa0


	//   ....[4]....
        /*00cc*/ 	.word	0x0000bac0


	//   ....[5]....
        /*00d0*/ 	.word	0x0000bef0


	//   ....[6]....
        /*00d4*/ 	.word	0x0000bf10


	//   ....[7]....
        /*00d8*/ 	.word	0x0000bf30


	//   ....[8]....
        /*00dc*/ 	.word	0x0000bf50


	//   ....[9]....
        /*00e0*/ 	.word	0x0000bf70


	//   ....[10]....
        /*00e4*/ 	.word	0x0000c070


	//   ....[11]....
        /*00e8*/ 	.word	0x0000c0c0


	//   ....[12]....
        /*00ec*/ 	.word	0x0000c0e0


	//   ....[13]....
        /*00f0*/ 	.word	0x0000c100


	//   ....[14]....
        /*00f4*/ 	.word	0x0000c180


	//   ....[15]....
        /*00f8*/ 	.word	0x0000c1b0


	//   ....[16]....
        /*00fc*/ 	.word	0x0000c1f0


	//   ....[17]....
        /*0100*/ 	.word	0x0000c2a0


	//   ....[18]....
        /*0104*/ 	.word	0x0000c2f0


	//   ....[19]....
        /*0108*/ 	.word	0x0000c370


	//   ....[20]....
        /*010c*/ 	.word	0x0000c3c0


	//   ....[21]....
        /*0110*/ 	.word	0x0000cd00


	//   ....[22]....
        /*0114*/ 	.word	0x0000cd70


	//   ....[23]....
        /*0118*/ 	.word	0x0000cdd0


	//   ....[24]....
        /*011c*/ 	.word	0x0000ce30


	//   ....[25]....
        /*0120*/ 	.word	0x0000ce90


	//   ....[26]....
        /*0124*/ 	.word	0x0000d300


	//   ....[27]....
        /*0128*/ 	.word	0x0000d360


	//   ....[28]....
        /*012c*/ 	.word	0x0000d3c0


	//   ....[29]....
        /*0130*/ 	.word	0x0000d420


	//   ....[30]....
        /*0134*/ 	.word	0x0000d480


	//----- nvinfo : EIATTR_EXIT_INSTR_OFFSETS
	.align		4
.L_2472:
        /*0138*/ 	.byte	0x04, 0x1c
        /*013a*/ 	.short	(.L_2474 - .L_2473)


	//   ....[0]....
.L_2473:
        /*013c*/ 	.word	0x000006c0


	//   ....[1]....
        /*0140*/ 	.word	0x0000ccb0


	//----- nvinfo : EIATTR_MAX_THREADS
	.align		4
.L_2474:
        /*0144*/ 	.byte	0x04, 0x05
        /*0146*/ 	.short	(.L_2476 - .L_2475)
.L_2475:
        /*0148*/ 	.word	0x00000100
        /*014c*/ 	.word	0x00000001
        /*0150*/ 	.word	0x00000001


	//----- nvinfo : EIATTR_CRS_STACK_SIZE
	.align		4
.L_2476:
        /*0154*/ 	.byte	0x04, 0x1e
        /*0156*/ 	.short	(.L_2478 - .L_2477)
.L_2477:
        /*0158*/ 	.word	0x00000000
.L_2478:


//--------------------- .nv.info._ZN10layer_norm13ln_fwd_kernelINS_13Kernel_traitsIf13__nv_bfloat16fS2_fjLj8192ELj1ELj1ELj8ELj16ENS_18Kernel_traits_baseILj8192EfS2_fS2_fjLj256EEEEELb1ELb0ELb1ELb0EEEvNS_9FwdParamsE --------------------------
	.section	.nv.info._ZN10layer_norm13ln_fwd_kernelINS_13Kernel_traitsIf13__nv_bfloat16fS2_fjLj8192ELj1ELj1ELj8ELj16ENS_18Kernel_traits_baseILj8192EfS2_fS2_fjLj256EEEEELb1ELb0ELb1ELb0EEEvNS_9FwdParamsE,"",@"SHT_CUDA_INFO"
	.sectionflags	@""
	.align	4


	//----- nvinfo : EIATTR_CUDA_API_VERSION
	.align		4
        /*0000*/ 	.byte	0x04, 0x37
        /*0002*/ 	.short	(.L_2480 - .L_2479)
.L_2479:
        /*0004*/ 	.word	0x00000082


	//----- nvinfo : EIATTR_SW2861232_WAR
	.align		4
.L_2480:
        /*0008*/ 	.byte	0x01, 0x35
	.zero		2


	//----- nvinfo : EIATTR_PARAM_CBANK
	.align		4
        /*000c*/ 	.byte	0x04, 0x0a
        /*000e*/ 	.short	(.L_2482 - .L_2481)
	.align		4
.L_2481:
        /*0010*/ 	.word	index@(.nv.constant0._ZN10layer_norm13ln_fwd_kernelINS_13Kernel_traitsIf13__nv_bfloat16fS2_fjLj8192ELj1ELj1ELj8ELj16ENS_18Kernel_traits_baseILj8192EfS2_fS2_fjLj256EEEEELb1ELb0ELb1ELb0EEEvNS_9FwdParamsE)
        /*0014*/ 	.short	0x0160
        /*0016*/ 	.short	0x00e8


	//----- nvinfo : EIATTR_CBANK_PARAM_SIZE
	.align		4
.L_2482:
        /*0018*/ 	.byte	0x03, 0x19
        /*001a*/ 	.short	0x00e8


	//----- nvinfo : EIATTR_KPARAM_INFO
	.align		4
        /*001c*/ 	.byte	0x04, 0x17
        /*001e*/ 	.short	(.L_2484 - .L_2483)
.L_2483:
        /*0020*/ 	.word	0x00000000
        /*0024*/ 	.short	0x0000
        /*0026*/ 	.short	0x0000
        /*0028*/ 	.byte	0x00, 0xf0, 0xa1, 0x03


	//----- nvinfo : EIATTR_MAXREG_COUNT
	.align		4
.L_2484:
        /*002c*/ 	.byte	0x03, 0x1b
        /*002e*/ 	.short	0x00ff


	//----- nvinfo : EIATTR_NUM_BARRIERS
	.align		4
        /*0030*/ 	.byte	0x02, 0x4c
        /*0032*/ 	.byte	0x01
	.zero		1


	//----- nvinfo : EIATTR_MERCURY_ISA_VERSION
	.align		4
        /*0034*/ 	.byte	0x03, 0x5f
        /*0036*/ 	.short	0x0000


	//----- nvinfo : EIATTR_COOP_GROUP_MASK_REGIDS
	.align		4
        /*0038*/ 	.byte	0x04, 0x29
        /*003a*/ 	.short	(.L_2486 - .L_2485)


	//   ....[0]....
.L_2485:
        /*003c*/ 	.word	0xffffffff


	//   ....[1]....
        /*0040*/ 	.word	0xffffffff


	//   ....[2]....
        /*0044*/ 	.word	0xffffffff


	//   ....[3]....
        /*0048*/ 	.word	0xffffffff


	//   ....[4]....
        /*004c*/ 	.word	0xffffffff


	//   ....[5]....
        /*0050*/ 	.word	0xffffffff


	//   ....[6]....
        /*0054*/ 	.word	0xffffffff


	//   ....[7]....
        /*0058*/ 	.word	0xffffffff


	//   ....[8]....
        /*005c*/ 	.word	0xffffffff


	//   ....[9]....
        /*0060*/ 	.word	0xffffffff


	//   ....[10]....
        /*0064*/ 	.word	0xffffffff


	//   ....[11]....
        /*0068*/ 	.word	0xffffffff


	//   ....[12]....
        /*006c*/ 	.word	0xffffffff


	//   ....[13]....
        /*0070*/ 	.word	0xffffffff


	//   ....[14]....
        /*0074*/ 	.word	0xffffffff


	//   ....[15]....
        /*0078*/ 	.word	0xffffffff


	//   ....[16]....
        /*007c*/ 	.word	0xffffffff


	//   ....[17]....
        /*0080*/ 	.word	0xffffffff


	//   ....[18]....
        /*0084*/ 	.word	0xffffffff


	//   ....[19]....
        /*0088*/ 	.word	0xffffffff


	//   ....[20]....
        /*008c*/ 	.word	0xffffffff


	//   ....[21]....
        /*0090*/ 	.word	0xffffffff


	//   ....[22]....
        /*0094*/ 	.word	0xffffffff


	//   ....[23]....
        /*0098*/ 	.word	0xffffffff


	//   ....[24]....
        /*009c*/ 	.word	0xffffffff


	//   ....[25]....
        /*00a0*/ 	.word	0xffffffff


	//   ....[26]....
        /*00a4*/ 	.word	0xffffffff


	//   ....[27]....
        /*00a8*/ 	.word	0xffffffff


	//   ....[28]....
        /*00ac*/ 	.word	0xffffffff


	//   ....[29]....
        /*00b0*/ 	.word	0xffffffff


	//   ....[30]....
        /*00b4*/ 	.word	0xffffffff


	//----- nvinfo : EIATTR_COOP_GROUP_INSTR_OFFSETS
	.align		4
.L_2486:
        /*00b8*/ 	.byte	0x04, 0x28
        /*00ba*/ 	.short	(.L_2488 - .L_2487)


	//   ....[0]....
.L_2487:
        /*00bc*/ 	.word	0x0000d130


	//   ....[1]....
        /*00c0*/ 	.word	0x0000d160


	//   ....[2]....
        /*00c4*/ 	.word	0x0000d180


	//   ....[3]....
        /*00c8*/ 	.word	0x0000d1a0


	//   ....[4]....
        /*00cc*/ 	.word	0x0000d1c0


	//   ....[5]....
        /*00d0*/ 	.word	0x0000d600


	//   ....[6]....
        /*00d4*/ 	.word	0x0000d620


	//   ....[7]....
        /*00d8*/ 	.word	0x0000d640


	//   ....[8]....
        /*00dc*/ 	.word	0x0000d660


	//   ....[9]....
        /*00e0*/ 	.word	0x0000d680


	//   ....[10]....
        /*00e4*/ 	.word	0x0000d7a0


	//   ....[11]....
        /*00e8*/ 	.word	0x0000d7f0


	//   ....[12]....
        /*00ec*/ 	.word	0x0000d800


	//   ....[13]....
        /*00f0*/ 	.word	0x0000d870


	//   ....[14]....
        /*00f4*/ 	.word	0x0000d8f0


	//   ....[15]....
        /*00f8*/ 	.word	0x0000d950


	//   ....[16]....
        /*00fc*/ 	.word	0x0000d980


	//   ....[17]....
        /*0100*/ 	.word	0x0000d9c0


	//   ....[18]....
        /*0104*/ 	.word	0x0000da40


	//   ....[19]....
        /*0108*/ 	.word	0x0000daa0


	//   ....[20]....
        /*010c*/ 	.word	0x0000dae0


	//   ....[21]....
        /*0110*/ 	.word	0x0000e5a0


	//   ....[22]....
        /*0114*/ 	.word	0x0000e620


	//   ....[23]....
        /*0118*/ 	.word	0x0000e680


	//   ....[24]....
        /*011c*/ 	.word	0x0000e6e0


	//   ....[25]....
        /*0120*/ 	.word	0x0000e740


	//   ....[26]....
        /*0124*/ 	.word	0x0000ebc0


	//   ....[27]....
        /*0128*/ 	.word	0x0000ec20


	//   ....[28]....
        /*012c*/ 	.word	0x0000ec80


	//   ....[29]....
        /*0130*/ 	.word	0x0000ece0


	//   ....[30]....
        /*0134*/ 	.word	0x0000ed50


	//----- nvinfo : EIATTR_EXIT_INSTR_OFFSETS
	.align		4
.L_2488:
        /*0138*/ 	.byte	0x04, 0x1c
        /*013a*/ 	.short	(.L_2490 - .L_2489)


	//   ....[0]....
.L_2489:
        /*013c*/ 	.word	0x00000880


	//   ....[1]....
        /*0140*/ 	.word	0x0000e550


	//----- nvinfo : EIATTR_MAX_THREADS
	.align		4
.L_2490:
        /*0144*/ 	.byte	0x04, 0x05
        /*0146*/ 	.short	(.L_2492 - .L_2491)
.L_2491:
        /*0148*/ 	.word	0x00000100
        /*014c*/ 	.word	0x00000001
        /*0150*/ 	.word	0x00000001


	//----- nvinfo : EIATTR_CRS_STACK_SIZE
	.align		4
.L_2492:
        /*0154*/ 	.byte	0x04, 0x1e
        /*0156*/ 	.short	(.L_2494 - .L_2493)
.L_2493:
        /*0158*/ 	.word	0x00000000
.L_2494:


//--------------------- .nv.info._ZN10layer_norm13ln_fwd_kernelINS_13Kernel_traitsIf13__nv_bfloat16fS2_fjLj8192ELj1ELj1ELj8ELj16ENS_18Kernel_traits_baseILj8192EfS2_fS2_fjLj256EEEEELb1ELb0ELb1ELb1EEEvNS_9FwdParamsE --------------------------
	.section	.nv.info._ZN10layer_norm13ln_fwd_kernelINS_13Kernel_traitsIf13__nv_bfloat16fS2_fjLj8192ELj1ELj1ELj8ELj16ENS_18Kernel_traits_baseILj8192EfS2_fS2_fjLj256EEEEELb1ELb0ELb1ELb1EEEvNS_9FwdParamsE,"",@"SHT_CUDA_INFO"
	.sectionflags	@""
	.align	4


	//----- nvinfo : EIATTR_CUDA_API_VERSION
	.align		4
        /*0000*/ 	.byte	0x04, 0x37
        /*0002*/ 	.short	(.L_2496 - .L_2495)
.L_2495:
        /*0004*/ 	.word	0x00000082


	//----- nvinfo : EIATTR_SW2861232_WAR
	.align		4
.L_2496:
        /*0008*/ 	.byte	0x01, 0x35
	.zero		2


	//----- nvinfo : EIATTR_PARAM_CBANK
	.align		4
        /*000c*/ 	.byte	0x04, 0x0a
        /*000e*/ 	.short	(.L_2498 - .L_2497)
	.align		4
.L_2497:
        /*0010*/ 	.word	index@(.nv.constant0._ZN10layer_norm13ln_fwd_kernelINS_13Kernel_traitsIf13__nv_bfloat16fS2_fjLj8192ELj1ELj1ELj8ELj16ENS_18Kernel_traits_baseILj8192EfS2_fS2_fjLj256EEEEELb1ELb0ELb1ELb1EEEvNS_9FwdParamsE)
        /*0014*/ 	.short	0x0160
        /*0016*/ 	.short	0x00e8


	//----- nvinfo : EIATTR_CBANK_PARAM_SIZE
	.align		4
.L_2498:
        /*0018*/ 	.byte	0x03, 0x19
        /*001a*/ 	.short	0x00e8


	//----- nvinfo : EIATTR_KPARAM_INFO
	.align		4
        /*001c*/ 	.byte	0x04, 0x17
        /*001e*/ 	.short	(.L_2500 - .L_2499)
.L_2499:
        /*0020*/ 	.word	0x00000000
        /*0024*/ 	.short	0x0000
        /*0026*/ 	.short	0x0000
        /*0028*/ 	.byte	0x00, 0xf0, 0xa1, 0x03


	//----- nvinfo : EIATTR_MAXREG_COUNT
	.align		4
.L_2500:
        /*002c*/ 	.byte	0x03, 0x1b
        /*002e*/ 	.short	0x00ff


	//----- nvinfo : EIATTR_NUM_BARRIERS
	.align		4
        /*0030*/ 	.byte	0x02, 0x4c
        /*0032*/ 	.byte	0x01
	.zero		1


	//----- nvinfo : EIATTR_MERCURY_ISA_VERSION
	.align		4
        /*0034*/ 	.byte	0x03, 0x5f
        /*0036*/ 	.short	0x0000


	//----- nvinfo : EIATTR_COOP_GROUP_MASK_REGIDS
	.align		4
        /*0038*/ 	.byte	0x04, 0x29
        /*003a*/ 	.short	(.L_2502 - .L_2501)


	//   ....[0]....
.L_2501:
        /*003c*/ 	.word	0xffffffff


	//   ....[1]....
        /*0040*/ 	.word	0xffffffff


	//   ....[2]....
        /*0044*/ 	.word	0xffffffff


	//   ....[3]....
        /*0048*/ 	.word	0xffffffff


	//   ....[4]....
        /*004c*/ 	.word	0xffffffff


	//   ....[5]....
        /*0050*/ 	.word	0xffffffff


	//   ....[6]....
        /*0054*/ 	.word	0xffffffff


	//   ....[7]....
        /*0058*/ 	.word	0xffffffff


	//   ....[8]....
        /*005c*/ 	.word	0xffffffff


	//   ....[9]....
        /*0060*/ 	.word	0xffffffff


	//   ....[10]....
        /*0064*/ 	.word	0xffffffff


	//   ....[11]....
        /*0068*/ 	.word	0xffffffff


	//   ....[12]....
        /*006c*/ 	.word	0xffffffff


	//   ....[13]....
        /*0070*/ 	.word	0xffffffff


	//   ....[14]....
        /*0074*/ 	.word	0xffffffff


	//   ....[15]....
        /*0078*/ 	.word	0xffffffff


	//   ....[16]....
        /*007c*/ 	.word	0xffffffff


	//   ....[17]....
        /*0080*/ 	.word	0xffffffff


	//   ....[18]....
        /*0084*/ 	.word	0xffffffff


	//   ....[19]....
        /*0088*/ 	.word	0xffffffff


	//   ....[20]....
        /*008c*/ 	.word	0xffffffff


	//   ....[21]....
        /*0090*/ 	.word	0xffffffff


	//   ....[22]....
        /*0094*/ 	.word	0xffffffff


	//   ....[23]....
        /*0098*/ 	.word	0xffffffff


	//   ....[24]....
        /*009c*/ 	.word	0xffffffff


	//   ....[25]....
        /*00a0*/ 	.word	0xffffffff


	//   ....[26]....
        /*00a4*/ 	.word	0xffffffff


	//   ....[27]....
        /*00a8*/ 	.word	0xffffffff


	//   ....[28]....
        /*00ac*/ 	.word	0xffffffff


	//   ....[29]....
        /*00b0*/ 	.word	0xffffffff


	//   ....[30]....
        /*00b4*/ 	.word	0xffffffff


	//----- nvinfo : EIATTR_COOP_GROUP_INSTR_OFFSETS
	.align		4
.L_2502:
        /*00b8*/ 	.byte	0x04, 0x28
        /*00ba*/ 	.short	(.L_2504 - .L_2503)


	//   ....[0]....
.L_2503:
        /*00bc*/ 	.word	0x0000cb00


	//   ....[1]....
        /*00c0*/ 	.word	0x0000cb30


	//   ....[2]....
        /*00c4*/ 	.word	0x0000cb50


	//   ....[3]....
        /*00c8*/ 	.word	0x0000cb70


	//   ....[4]....
        /*00cc*/ 	.word	0x0000cb90


	//   ....[5]....
        /*00d0*/ 	.word	0x0000cfc0


	//   ....[6]....
        /*00d4*/ 	.word	0x0000cfe0


	//   ....[7]....
        /*00d8*/ 	.word	0x0000d000


	//   ....[8]....
        /*00dc*/ 	.word	0x0000d020


	//   ....[9]....
        /*00e0*/ 	.word	0x0000d040


	//   ....[10]....
        /*00e4*/ 	.word	0x0000d150


	//   ....[11]....
        /*00e8*/ 	.word	0x0000d1b0


	//   ....[12]....
        /*00ec*/ 	.word	0x0000d1c0


	//   ....[13]....
        /*00f0*/ 	.word	0x0000d220


	//   ....[14]....
        /*00f4*/ 	.word	0x0000d270


	//   ....[15]....
        /*00f8*/ 	.word	0x0000d290


	//   ....[16]....
        /*00fc*/ 	.word	0x0000d2d0


	//   ....[17]....
        /*0100*/ 	.word	0x0000d3b0


	//   ....[18]....
        /*0104*/ 	.word	0x0000d3c0


	//   ....[19]....
        /*0108*/ 	.word	0x0000d480


	//   ....[20]....
        /*010c*/ 	.word	0x0000d490


	//   ....[21]....
        /*0110*/ 	.word	0x0000de60


	//   ....[22]....
        /*0114*/ 	.word	0x0000ded0


	//   ....[23]....
        /*0118*/ 	.word	0x0000df30


	//   ....[24]....
        /*011c*/ 	.word	0x0000df90


	//   ....[25]....
        /*0120*/ 	.word	0x0000dff0


	//   ....[26]....
        /*0124*/ 	.word	0x0000e460


	//   ....[27]....
        /*0128*/ 	.word	0x0000e4c0


	//   ....[28]....
        /*012c*/ 	.word	0x0000e520


	//   ....[29]....
        /*0130*/ 	.word	0x0000e580


	//   ....[30]....
        /*0134*/ 	.word	0x0000e5e0


	//----- nvinfo : EIATTR_EXIT_INSTR_OFFSETS
	.align		4
.L_2504:
        /*0138*/ 	.byte	0x04, 0x1c
        /*013a*/ 	.short	(.L_2506 - .L_2505)


	//   ....[0]....
.L_2505:
        /*013c*/ 	.word	0x00000300


	//   ....[1]....
        /*0140*/ 	.word	0x0000de10


	//----- nvinfo : EIATTR_MAX_THREADS
	.align		4
.L_2506:
        /*0144*/ 	.byte	0x04, 0x05
        /*0146*/ 	.short	(.L_2508 - .L_2507)
.L_2507:
        /*0148*/ 	.word	0x00000100
        /*014c*/ 	.word	0x00000001
        /*0150*/ 	.word	0x00000001


	//----- nvinfo : EIATTR_CRS_STACK_SIZE
	.align		4
.L_2508:
        /*0154*/ 	.byte	0x04, 0x1e
        /*0156*/ 	.short	(.L_2510 - .L_2509)
.L_2509:
        /*0158*/ 	.word	0x00000000
.L_2510:


//--------------------- .nv.info._ZN10layer_norm13ln_fwd_kernelINS_13Kernel_traitsIf13__nv_bfloat16fS2_fjLj8192ELj1ELj1ELj8ELj16ENS_18Kernel_traits_baseILj8192EfS2_fS2_fjLj256EEEEELb1ELb1ELb0ELb0EEEvNS_9FwdParamsE --------------------------
	.section	.nv.info._ZN10layer_norm13ln_fwd_kernelINS_13Kernel_traitsIf13__nv_bfloat16fS2_fjLj8192ELj1ELj1ELj8ELj16ENS_18Kernel_traits_baseILj8192EfS2_fS2_fjLj256EEEEELb1ELb1ELb0ELb0EEEvNS_9FwdParamsE,"",@"SHT_CUDA_INFO"
	.sectionflags	@""
	.align	4


	//----- nvinfo : EIATTR_CUDA_API_VERSION
	.align		4
        /*0000*/ 	.byte	0x04, 0x37
        /*0002*/ 	.short	(.L_2512 - .L_2511)
.L_2511:
        /*0004*/ 	.word	0x00000082


	//----- nvinfo : EIATTR_SW2861232_WAR
	.align		4
.L_2512:
        /*0008*/ 	.byte	0x01, 0x35
	.zero		2


	//----- nvinfo : EIATTR_PARAM_CBANK
	.align		4
        /*000c*/ 	.byte	0x04, 0x0a
        /*000e*/ 	.short	(.L_2514 - .L_2513)
	.align		4
.L_2513:
        /*0010*/ 	.word	index@(.nv.constant0._ZN10layer_norm13ln_fwd_kernelINS_13Kernel_traitsIf13__nv_bfloat16fS2_fjLj8192ELj1ELj1ELj8ELj16ENS_18Kernel_traits_baseILj8192EfS2_fS2_fjLj256EEEEELb1ELb1ELb0ELb0EEEvNS_9FwdParamsE)
        /*0014*/ 	.short	0x0160
        /*0016*/ 	.short	0x00e8


	//----- nvinfo : EIATTR_CBANK_PARAM_SIZE
	.align		4
.L_2514:
        /*0018*/ 	.byte	0x03, 0x19
        /*001a*/ 	.short	0x00e8


	//----- nvinfo : EIATTR_KPARAM_INFO
	.align		4
        /*001c*/ 	.byte	0x04, 0x17
        /*001e*/ 	.short	(.L_2516 - .L_2515)
.L_2515:
        /*0020*/ 	.word	0x00000000
        /*0024*/ 	.short	0x0000
        /*0026*/ 	.short	0x0000
        /*0028*/ 	.byte	0x00, 0xf0, 0xa1, 0x03


	//----- nvinfo : EIATTR_MAXREG_COUNT
	.align		4
.L_2516:
        /*002c*/ 	.byte	0x03, 0x1b
        /*002e*/ 	.short	0x00ff


	//----- nvinfo : EIATTR_NUM_BARRIERS
	.align		4
        /*0030*/ 	.byte	0x02, 0x4c
        /*0032*/ 	.byte	0x01
	.zero		1


	//----- nvinfo : EIATTR_MERCURY_ISA_VERSION
	.align		4
        /*0034*/ 	.byte	0x03, 0x5f
        /*0036*/ 	.short	0x0000


	//----- nvinfo : EIATTR_COOP_GROUP_MASK_REGIDS
	.align		4
        /*0038*/ 	.byte	0x04, 0x29
        /*003a*/ 	.short	(.L_2518 - .L_2517)


	//   ....[0]....
.L_2517:
        /*003c*/ 	.word	0xffffffff


	//   ....[1]....
        /*0040*/ 	.word	0xffffffff


	//   ....[2]....
        /*0044*/ 	.word	0xffffffff


	//   ....[3]....
        /*0048*/ 	.word	0xffffffff


	//   ....[4]....
        /*004c*/ 	.word	0xffffffff


	//   ....[5]....
        /*0050*/ 	.word	0xffffffff


	//   ....[6]....
        /*0054*/ 	.word	0xffffffff


	//   ....[7]....
        /*0058*/ 	.word	0xffffffff


	//   ....[8]....
        /*005c*/ 	.word	0xffffffff


	//   ....[9]....
        /*0060*/ 	.word	0xffffffff


	//   ....[10]....
        /*0064*/ 	.word	0xffffffff


	//   ....[11]....
        /*0068*/ 	.word	0xffffffff


	//   ....[12]....
        /*006c*/ 	.word	0xffffffff


	//   ....[13]....
        /*0070*/ 	.word	0xffffffff


	//   ....[14]....
        /*0074*/ 	.word	0xffffffff


	//   ....[15]....
        /*0078*/ 	.word	0xffffffff


	//   ....[16]....
        /*007c*/ 	.word	0xffffffff


	//   ....[17]....
        /*0080*/ 	.word	0xffffffff


	//   ....[18]....
        /*0084*/ 	.word	0xffffffff


	//   ....[19]....
        /*0088*/ 	.word	0xffffffff


	//   ....[20]....
        /*008c*/ 	.word	0xffffffff


	//   ....[21]....
        /*0090*/ 	.word	0xffffffff


	//   ....[22]....
        /*0094*/ 	.word	0xffffffff


	//   ....[23]....
        /*0098*/ 	.word	0xffffffff


	//   ....[24]....
        /*009c*/ 	.word	0xffffffff


	//   ....[25]....
        /*00a0*/ 	.word	0xffffffff


	//   ....[26]....
        /*00a4*/ 	.word	0xffffffff


	//   ....[27]....
        /*00a8*/ 	.word	0xffffffff


	//   ....[28]....
        /*00ac*/ 	.word	0xffffffff


	//   ....[29]....
        /*00b0*/ 	.word	0xffffffff


	//   ....[30]....
        /*00b4*/ 	.word	0xffffffff


	//----- nvinfo : EIATTR_COOP_GROUP_INSTR_OFFSETS
	.align		4
.L_2518:
        /*00b8*/ 	.byte	0x04, 0x28
        /*00ba*/ 	.short	(.L_2520 - .L_2519)


	//   ....[0]....
.L_2519:
        /*00bc*/ 	.word	0x0000c5a0


	//   ....[1]....
        /*00c0*/ 	.word	0x0000c5d0


	//   ....[2]....
        /*00c4*/ 	.word	0x0000c600


	//   ....[3]....
        /*00c8*/ 	.word	0x0000c620


	//   ....[4]....
        /*00cc*/ 	.word	0x0000c640


	//   ....[5]....
        /*00d0*/ 	.word	0x0000ca80


	//   ....[6]....
        /*00d4*/ 	.word	0x0000caa0


	//   ....[7]....
        /*00d8*/ 	.word	0x0000cac0


	//   ....[8]....
        /*00dc*/ 	.word	0x0000cae0


	//   ....[9]....
        /*00e0*/ 	.word	0x0000cb00


	//   ....[10]....
        /*00e4*/ 	.word	0x0000cc30


	//   ....[11]....
        /*00e8*/ 	.word	0x0000cc80


	//   ....[12]....
        /*00ec*/ 	.word	0x0000ccb0


	//   ....[13]....
        /*00f0*/ 	.word	0x0000ccd0


	//   ....[14]....
        /*00f4*/ 	.word	0x0000cd80


	//   ....[15]....
        /*00f8*/ 	.word	0x0000cda0


	//   ....[16]....
        /*00fc*/ 	.word	0x0000cdc0


	//   ....[17]....
        /*0100*/ 	.word	0x0000ce50


	//   ....[18]....
        /*0104*/ 	.word	0x0000cea0


	//   ....[19]....
        /*0108*/ 	.word	0x0000cf40


	//   ....[20]....
        /*010c*/ 	.word	0x0000cf70


	//   ....[21]....
        /*0110*/ 	.word	0x0000d9c0


	//   ....[22]....
        /*0114*/ 	.word	0x0000da30


	//   ....[23]....
        /*0118*/ 	.word	0x0000da90


	//   ....[24]....
        /*011c*/ 	.word	0x0000daf0


	//   ....[25]....
        /*0120*/ 	.word	0x0000db50


	//   ....[26]....
        /*0124*/ 	.word	0x0000dff0


	//   ....[27]....
        /*0128*/ 	.word	0x0000e050


	//   ....[28]....
        /*012c*/ 	.word	0x0000e0b0


	//   ....[29]....
        /*0130*/ 	.word	0x0000e110


	//   ....[30]....
        /*0134*/ 	.word	0x0000e180


	//----- nvinfo : EIATTR_EXIT_INSTR_OFFSETS
	.align		4
.L_2520:
        /*0138*/ 	.byte	0x04, 0x1c
        /*013a*/ 	.short	(.L_2522 - .L_2521)


	//   ....[0]....
.L_2521:
        /*013c*/ 	.word	0x000009e0


	//   ....[1]....
        /*0140*/ 	.word	0x0000d970


	//----- nvinfo : EIATTR_MAX_THREADS
	.align		4
.L_2522:
        /*0144*/ 	.byte	0x04, 0x05
        /*0146*/ 	.short	(.L_2524 - .L_2523)
.L_2523:
        /*0148*/ 	.word	0x00000100
        /*014c*/ 	.word	0x00000001
        /*0150*/ 	.word	0x00000001


	//----- nvinfo : EIATTR_CRS_STACK_SIZE
	.align		4
.L_2524:
        /*0154*/ 	.byte	0x04, 0x1e
        /*0156*/ 	.short	(.L_2526 - .L_2525)
.L_2525:
        /*0158*/ 	.word	0x00000000
.L_2526:


//--------------------- .nv.info._ZN10layer_norm13ln_fwd_kernelINS_13Kernel_traitsIf13__nv_bfloat16fS2_fjLj8192ELj1ELj1ELj8ELj16ENS_18Kernel_traits_baseILj8192EfS2_fS2_fjLj256EEEEELb1ELb1ELb0ELb1EEEvNS_9FwdParamsE --------------------------
	.section	.nv.info._ZN10layer_norm13ln_fwd_kernelINS_13Kernel_traitsIf13__nv_bfloat16fS2_fjLj8192ELj1ELj1ELj8ELj16ENS_18Kernel_traits_baseILj8192EfS2_fS2_fjLj256EEEEELb1ELb1ELb0ELb1EEEvNS_9FwdParamsE,"",@"SHT_CUDA_INFO"
	.sectionflags	@""
	.align	4


	//----- nvinfo : EIATTR_CUDA_API_VERSION
	.align		4
        /*0000*/ 	.byte	0x04, 0x37
        /*0002*/ 	.short	(.L_2528 - .L_2527)
.L_2527:
        /*0004*/ 	.word	0x00000082


	//----- nvinfo : EIATTR_SW2861232_WAR
	.align		4
.L_2528:
        /*0008*/ 	.byte	0x01, 0x35
	.zero		2


	//----- nvinfo : EIATTR_PARAM_CBANK
	.align		4
        /*000c*/ 	.byte	0x04, 0x0a
        /*000e*/ 	.short	(.L_2530 - .L_2529)
	.align		4
.L_2529:
        /*0010*/ 	.word	index@(.nv.constant0._ZN10layer_norm13ln_fwd_kernelINS_13Kernel_traitsIf13__nv_bfloat16fS2_fjLj8192ELj1ELj1ELj8ELj16ENS_18Kernel_traits_baseILj8192EfS2_fS2_fjLj256EEEEELb1ELb1ELb0ELb1EEEvNS_9FwdParamsE)
        /*0014*/ 	.short	0x0160
        /*0016*/ 	.short	0x00e8


	//----- nvinfo : EIATTR_CBANK_PARAM_SIZE
	.align		4
.L_2530:
        /*0018*/ 	.byte	0x03, 0x19
        /*001a*/ 	.short	0x00e8


	//----- nvinfo : EIATTR_KPARAM_INFO
	.align		4
        /*001c*/ 	.byte	0x04, 0x17
        /*001e*/ 	.short	(.L_2532 - .L_2531)
.L_2531:
        /*0020*/ 	.word	0x00000000
        /*0024*/ 	.short	0x0000
        /*0026*/ 	.short	0x0000
        /*0028*/ 	.byte	0x00, 0xf0, 0xa1, 0x03


	//----- nvinfo : EIATTR_MAXREG_COUNT
	.align		4
.L_2532:
        /*002c*/ 	.byte	0x03, 0x1b
        /*002e*/ 	.short	0x00ff


	//----- nvinfo : EIATTR_NUM_BARRIERS
	.align		4
        /*0030*/ 	.byte	0x02, 0x4c
        /*0032*/ 	.byte	0x01
	.zero		1


	//----- nvinfo : EIATTR_MERCURY_ISA_VERSION
	.align		4
        /*0034*/ 	.byte	0x03, 0x5f
        /*0036*/ 	.short	0x0000


	//----- nvinfo : EIATTR_COOP_GROUP_MASK_REGIDS
	.align		4
        /*0038*/ 	.byte	0x04, 0x29
        /*003a*/ 	.short	(.L_2534 - .L_2533)


	//   ....[0]....
.L_2533:
        /*003c*/ 	.word	0xffffffff


	//   ....[1]....
        /*0040*/ 	.word	0xffffffff


	//   ....[2]....
        /*0044*/ 	.word	0xffffffff


	//   ....[3]....
        /*0048*/ 	.word	0xffffffff


	//   ....[4]....
        /*004c*/ 	.word	0xffffffff


	//   ....[5]....
        /*0050*/ 	.word	0xffffffff


	//   ....[6]....
        /*0054*/ 	.word	0xffffffff


	//   ....[7]....
        /*0058*/ 	.word	0xffffffff


	//   ....[8]....
        /*005c*/ 	.word	0xffffffff


	//   ....[9]....
        /*0060*/ 	.word	0xffffffff


	//   ....[10]....
        /*0064*/ 	.word	0xffffffff


	//   ....[11]....
        /*0068*/ 	.word	0xffffffff


	//   ....[12]....
        /*006c*/ 	.word	0xffffffff


	//   ....[13]....
        /*0070*/ 	.word	0xffffffff


	//   ....[14]....
        /*0074*/ 	.word	0xffffffff


	//   ....[15]....
        /*0078*/ 	.word	0xffffffff


	//   ....[16]....
        /*007c*/ 	.word	0xffffffff


	//   ....[17]....
        /*0080*/ 	.word	0xffffffff


	//   ....[18]....
        /*0084*/ 	.word	0xffffffff


	//   ....[19]....
        /*0088*/ 	.word	0xffffffff


	//   ....[20]....
        /*008c*/ 	.word	0xffffffff


	//   ....[21]....
        /*0090*/ 	.word	0xffffffff


	//   ....[22]....
        /*0094*/ 	.word	0xffffffff


	//   ....[23]....
        /*0098*/ 	.word	0xffffffff


	//   ....[24]....
        /*009c*/ 	.word	0xffffffff


	//   ....[25]....
        /*00a0*/ 	.word	0xffffffff


	//   ....[26]....
        /*00a4*/ 	.word	0xffffffff


	//   ....[27]....
        /*00a8*/ 	.word	0xffffffff


	//   ....[28]....
        /*00ac*/ 	.word	0xffffffff


	//   ....[29]....
        /*00b0*/ 	.word	0xffffffff


	//   ....[30]....
        /*00b4*/ 	.word	0xffffffff


	//----- nvinfo : EIATTR_COOP_GROUP_INSTR_OFFSETS
	.align		4
.L_2534:
        /*00b8*/ 	.byte	0x04, 0x28
        /*00ba*/ 	.short	(.L_2536 - .L_2535)


	//   ....[0]....
.L_2535:
        /*00bc*/ 	.word	0x0000bee0


	//   ....[1]....
        /*00c0*/ 	.word	0x0000bf10


	//   ....[2]....
        /*00c4*/ 	.word	0x0000bf30


	//   ....[3]....
        /*00c8*/ 	.word	0x0000bf50


	//   ....[4]....
        /*00cc*/ 	.word	0x0000bf70


	//   ....[5]....
        /*00d0*/ 	.word	0x0000c3a0


	//   ....[6]....
        /*00d4*/ 	.word	0x0000c3c0


	//   ....[7]....
        /*00d8*/ 	.word	0x0000c3e0


	//   ....[8]....
        /*00dc*/ 	.word	0x0000c400


	//   ....[9]....
        /*00e0*/ 	.word	0x0000c420


	//   ....[10]....
        /*00e4*/ 	.word	0x0000c540


	//   ....[11]....
        /*00e8*/ 	.word	0x0000c570


	//   ....[12]....
        /*00ec*/ 	.word	0x0000c590


	//   ....[13]....
        /*00f0*/ 	.word	0x0000c5a0


	//   ....[14]....
        /*00f4*/ 	.word	0x0000c620


	//   ....[15]....
        /*00f8*/ 	.word	0x0000c650


	//   ....[16]....
        /*00fc*/ 	.word	0x0000c6b0


	//   ....[17]....
        /*0100*/ 	.word	0x0000c750


	//   ....[18]....
        /*0104*/ 	.word	0x0000c7a0


	//   ....[19]....
        /*0108*/ 	.word	0x0000c830


	//   ....[20]....
        /*010c*/ 	.word	0x0000c890


	//   ....[21]....
        /*0110*/ 	.word	0x0000d1e0


	//   ....[22]....
        /*0114*/ 	.word	0x0000d240


	//   ....[23]....
        /*0118*/ 	.word	0x0000d2a0


	//   ....[24]....
        /*011c*/ 	.word	0x0000d300


	//   ....[25]....
        /*0120*/ 	.word	0x0000d360


	//   ....[26]....
        /*0124*/ 	.word	0x0000d7d0


	//   ....[27]....
        /*0128*/ 	.word	0x0000d830


	//   ....[28]....
        /*012c*/ 	.word	0x0000d890


	//   ....[29]....
        /*0130*/ 	.word	0x0000d8f0


	//   ....[30]....
        /*0134*/ 	.word	0x0000d950


	//----- nvinfo : EIATTR_EXIT_INSTR_OFFSETS
	.align		4
.L_2536:
        /*0138*/ 	.byte	0x04, 0x1c
        /*013a*/ 	.short	(.L_2538 - .L_2537)


	//   ....[0]....
.L_2537:
        /*013c*/ 	.word	0x00000330


	//   ....[1]....
        /*0140*/ 	.word	0x0000d190


	//----- nvinfo : EIATTR_MAX_THREADS
	.align		4
.L_2538:
        /*0144*/ 	.byte	0x04, 0x05
        /*0146*/ 	.short	(.L_2540 - .L_2539)
.L_2539:
        /*0148*/ 	.word	0x00000100
        /*014c*/ 	.word	0x00000001
        /*0150*/ 	.word	0x00000001


	//----- nvinfo : EIATTR_CRS_STACK_SIZE
	.align		4
.L_2540:
        /*0154*/ 	.byte	0x04, 0x1e
        /*0156*/ 	.short	(.L_2542 - .L_2541)
.L_2541:
        /*0158*/ 	.word	0x00000000
.L_2542:


//--------------------- .nv.info._ZN10layer_norm13ln_fwd_kernelINS_13Kernel_traitsIf13__nv_bfloat16fS2_fjLj8192ELj1ELj1ELj8ELj16ENS_18Kernel_traits_baseILj8192EfS2_fS2_fjLj256EEEEELb1ELb1ELb1ELb0EEEvNS_9FwdParamsE --------------------------
	.section	.nv.info._ZN10layer_norm13ln_fwd_kernelINS_13Kernel_traitsIf13__nv_bfloat16fS2_fjLj8192ELj1ELj1ELj8ELj16ENS_18Kernel_traits_baseILj8192EfS2_fS2_fjLj256EEEEELb1ELb1ELb1ELb0EEEvNS_9FwdParamsE,"",@"SHT_CUDA_INFO"
	.sectionflags	@""
	.align	4


	//----- nvinfo : EIATTR_CUDA_API_VERSION
	.align		4
        /*0000*/ 	.byte	0x04, 0x37
        /*0002*/ 	.short	(.L_2544 - .L_2543)
.L_2543:
        /*0004*/ 	.word	0x00000082


	//----- nvinfo : EIATTR_SW2861232_WAR
	.align		4
.L_2544:
        /*0008*/ 	.byte	0x01, 0x35
	.zero		2


	//----- nvinfo : EIATTR_PARAM_CBANK
	.align		4
        /*000c*/ 	.byte	0x04, 0x0a
        /*000e*/ 	.short	(.L_2546 - .L_2545)
	.align		4
.L_2545:
        /*0010*/ 	.word	index@(.nv.constant0._ZN10layer_norm13ln_fwd_kernelINS_13Kernel_traitsIf13__nv_bfloat16fS2_fjLj8192ELj1ELj1ELj8ELj16ENS_18Kernel_traits_baseILj8192EfS2_fS2_fjLj256EEEEELb1ELb1ELb1ELb0EEEvNS_9FwdParamsE)
        /*0014*/ 	.short	0x0160
        /*0016*/ 	.short	0x00e8


	//----- nvinfo : EIATTR_CBANK_PARAM_SIZE
	.align		4
.L_2546:
        /*0018*/ 	.byte	0x03, 0x19
        /*001a*/ 	.short	0x00e8


	//----- nvinfo : EIATTR_KPARAM_INFO
	.align		4
        /*001c*/ 	.byte	0x04, 0x17
        /*001e*/ 	.short	(.L_2548 - .L_2547)
.L_2547:
        /*0020*/ 	.word	0x00000000
        /*0024*/ 	.short	0x0000
        /*0026*/ 	.short	0x0000
        /*0028*/ 	.byte	0x00, 0xf0, 0xa1, 0x03


	//----- nvinfo : EIATTR_MAXREG_COUNT
	.align		4
.L_2548:
        /*002c*/ 	.byte	0x03, 0x1b
        /*002e*/ 	.short	0x00ff


	//----- nvinfo : EIATTR_NUM_BARRIERS
	.align		4
        /*0030*/ 	.byte	0x02, 0x4c
        /*0032*/ 	.byte	0x01
	.zero		1


	//----- nvinfo : EIATTR_MERCURY_ISA_VERSION
	.align		4
        /*0034*/ 	.byte	0x03, 0x5f
        /*0036*/ 	.short	0x0000


	//----- nvinfo : EIATTR_COOP_GROUP_MASK_REGIDS
	.align		4
        /*0038*/ 	.byte	0x04, 0x29
        /*003a*/ 	.short	(.L_2550 - .L_2549)


	//   ....[0]....
.L_2549:
        /*003c*/ 	.word	0xffffffff


	//   ....[1]....
        /*0040*/ 	.word	0xffffffff


	//   ....[2]....
        /*0044*/ 	.word	0xffffffff


	//   ....[3]....
        /*0048*/ 	.word	0xffffffff


	//   ....[4]....
        /*004c*/ 	.word	0xffffffff


	//   ....[5]....
        /*0050*/ 	.word	0xffffffff


	//   ....[6]....
        /*0054*/ 	.word	0xffffffff


	//   ....[7]....
        /*0058*/ 	.word	0xffffffff


	//   ....[8]....
        /*005c*/ 	.word	0xffffffff


	//   ....[9]....
        /*0060*/ 	.word	0xffffffff


	//   ....[10]....
        /*0064*/ 	.word	0xffffffff


	//   ....[11]....
        /*0068*/ 	.word	0xffffffff


	//   ....[12]....
        /*006c*/ 	.word	0xffffffff


	//   ....[13]....
        /*0070*/ 	.word	0xffffffff


	//   ....[14]....
        /*0074*/ 	.word	0xffffffff


	//   ....[15]....
        /*0078*/ 	.word	0xffffffff


	//   ....[16]....
        /*007c*/ 	.word	0xffffffff


	//   ....[17]....
        /*0080*/ 	.word	0xffffffff


	//   ....[18]....
        /*0084*/ 	.word	0xffffffff


	//   ....[19]....
        /*0088*/ 	.word	0xffffffff


	//   ....[20]....
        /*008c*/ 	.word	0xffffffff


	//   ....[21]....
        /*0090*/ 	.word	0xffffffff


	//   ....[22]....
        /*0094*/ 	.word	0xffffffff


	//   ....[23]....
        /*0098*/ 	.word	0xffffffff


	//   ....[24]....
        /*009c*/ 	.word	0xffffffff


	//   ....[25]....
        /*00a0*/ 	.word	0xffffffff


	//   ....[26]....
        /*00a4*/ 	.word	0xffffffff


	//   ....[27]....
        /*00a8*/ 	.word	0xffffffff


	//   ....[28]....
        /*00ac*/ 	.word	0xffffffff


	//   ....[29]....
        /*00b0*/ 	.word	0xffffffff


	//   ....[30]....
        /*00b4*/ 	.word	0xffffffff


	//----- nvinfo : EIATTR_COOP_GROUP_INSTR_OFFSETS
	.align		4
.L_2550:
        /*00b8*/ 	.byte	0x04, 0x28
        /*00ba*/ 	.short	(.L_2552 - .L_2551)


	//   ....[0]....
.L_2551:
        /*00bc*/ 	.word	0x0000d670


	//   ....[1]....
        /*00c0*/ 	.word	0x0000d6a0


	//   ....[2]....
        /*00c4*/ 	.word	0x0000d6c0


	//   ....[3]....
        /*00c8*/ 	.word	0x0000d6e0


	//   ....[4]....
        /*00cc*/ 	.word	0x0000d700


	//   ....[5]....
        /*00d0*/ 	.word	0x0000db40


	//   ....[6]....
        /*00d4*/ 	.word	0x0000db60


	//   ....[7]....
        /*00d8*/ 	.word	0x0000db80


	//   ....[8]....
        /*00dc*/ 	.word	0x0000dba0


	//   ....[9]....
        /*00e0*/ 	.word	0x0000dbc0


	//   ....[10]....
        /*00e4*/ 	.word	0x0000dce0


	//   ....[11]....
        /*00e8*/ 	.word	0x0000dd30


	//   ....[12]....
        /*00ec*/ 	.word	0x0000dd70


	//   ....[13]....
        /*00f0*/ 	.word	0x0000dd80


	//   ....[14]....
        /*00f4*/ 	.word	0x0000de20


	//   ....[15]....
        /*00f8*/ 	.word	0x0000de40


	//   ....[16]....
        /*00fc*/ 	.word	0x0000de70


	//   ....[17]....
        /*0100*/ 	.word	0x0000def0


	//   ....[18]....
        /*0104*/ 	.word	0x0000df50


	//   ....[19]....
        /*0108*/ 	.word	0x0000e010


	//   ....[20]....
        /*010c*/ 	.word	0x0000e020


	//   ....[21]....
        /*0110*/ 	.word	0x0000eae0


	//   ....[22]....
        /*0114*/ 	.word	0x0000eb60


	//   ....[23]....
        /*0118*/ 	.word	0x0000ebc0


	//   ....[24]....
        /*011c*/ 	.word	0x0000ec20


	//   ....[25]....
        /*0120*/ 	.word	0x0000ec80


	//   ....[26]....
        /*0124*/ 	.word	0x0000f100


	//   ....[27]....
        /*0128*/ 	.word	0x0000f160


	//   ....[28]....
        /*012c*/ 	.word	0x0000f1c0


	//   ....[29]....
        /*0130*/ 	.word	0x0000f220


	//   ....[30]....
        /*0134*/ 	.word	0x0000f290


	//----- nvinfo : EIATTR_EXIT_INSTR_OFFSETS
	.align		4
.L_2552:
        /*0138*/ 	.byte	0x04, 0x1c
        /*013a*/ 	.short	(.L_2554 - .L_2553)


	//   ....[0]....
.L_2553:
        /*013c*/ 	.word	0x00000980


	//   ....[1]....
        /*0140*/ 	.word	0x0000ea90


	//----- nvinfo : EIATTR_MAX_THREADS
	.align		4
.L_2554:
        /*0144*/ 	.byte	0x04, 0x05
        /*0146*/ 	.short	(.L_2556 - .L_2555)
.L_2555:
        /*0148*/ 	.word	0x00000100
        /*014c*/ 	.word	0x00000001
        /*0150*/ 	.word	0x00000001


	//----- nvinfo : EIATTR_CRS_STACK_SIZE
	.align		4
.L_2556:
        /*0154*/ 	.byte	0x04, 0x1e
        /*0156*/ 	.short	(.L_2558 - .L_2557)
.L_2557:
        /*0158*/ 	.word	0x00000000
.L_2558:


//--------------------- .nv.info._ZN10layer_norm13ln_fwd_kernelINS_13Kernel_traitsIf13__nv_bfloat16fS2_fjLj8192ELj1ELj1ELj8ELj16ENS_18Kernel_traits_baseILj8192EfS2_fS2_fjLj256EEEEELb1ELb1ELb1ELb1EEEvNS_9FwdParamsE --------------------------
	.section	.nv.info._ZN10layer_norm13ln_fwd_kernelINS_13Kernel_traitsIf13__nv_bfloat16fS2_fjLj8192ELj1ELj1ELj8ELj16ENS_18Kernel_traits_baseILj8192EfS2_fS2_fjLj256EEEEELb1ELb1ELb1ELb1EEEvNS_9FwdParamsE,"",@"SHT_CUDA_INFO"
	.sectionflags	@""
	.align	4


	//----- nvinfo : EIATTR_CUDA_API_VERSION
	.align		4
        /*0000*/ 	.byte	0x04, 0x37
        /*0002*/ 	.short	(.L_2560 - .L_2559)
.L_2559:
        /*0004*/ 	.word	0x00000082


	//----- nvinfo : EIATTR_SW2861232_WAR
	.align		4
.L_2560:
        /*0008*/ 	.byte	0x01, 0x35
	.zero		2


	//----- nvinfo : EIATTR_PARAM_CBANK
	.align		4
        /*000c*/ 	.byte	0x04, 0x0a
        /*000e*/ 	.short	(.L_2562 - .L_2561)
	.align		4
.L_2561:
        /*0010*/ 	.word	index@(.nv.constant0._ZN10layer_norm13ln_fwd_kernelINS_13Kernel_traitsIf13__nv_bfloat16fS2_fjLj8192ELj1ELj1ELj8ELj16ENS_18Kernel_traits_baseILj8192EfS2_fS2_fjLj256EEEEELb1ELb1ELb1ELb1EEEvNS_9FwdParamsE)
        /*0014*/ 	.short	0x0160
        /*0016*/ 	.short	0x00e8


	//----- nvinfo : EIATTR_CBANK_PARAM_SIZE
	.align		4
.L_2562:
        /*0018*/ 	.byte	0x03, 0x19
        /*001a*/ 	.short	0x00e8


	//----- nvinfo : EIATTR_KPARAM_INFO
	.align		4
        /*001c*/ 	.byte	0x04, 0x17
        /*001e*/ 	.short	(.L_2564 - .L_2563)
.L_2563:
        /*0020*/ 	.word	0x00000000
        /*0024*/ 	.short	0x0000
        /*0026*/ 	.short	0x0000
        /*0028*/ 	.byte	0x00, 0xf0, 0xa1, 0x03


	//----- nvinfo : EIATTR_MAXREG_COUNT
	.align		4
.L_2564:
        /*002c*/ 	.byte	0x03, 0x1b
        /*002e*/ 	.short	0x00ff


	//----- nvinfo : EIATTR_NUM_BARRIERS
	.align		4
        /*0030*/ 	.byte	0x02, 0x4c
        /*0032*/ 	.byte	0x01
	.zero		1


	//----- nvinfo : EIATTR_MERCURY_ISA_VERSION
	.align		4
        /*0034*/ 	.byte	0x03, 0x5f
        /*0036*/ 	.short	0x0000


	//----- nvinfo : EIATTR_COOP_GROUP_MASK_REGIDS
	.align		4
        /*0038*/ 	.byte	0x04, 0x29
        /*003a*/ 	.short	(.L_2566 - .L_2565)


	//   ....[0]....
.L_2565:
        /*003c*/ 	.word	0xffffffff


	//   ....[1]....
        /*0040*/ 	.word	0xffffffff


	//   ....[2]....
        /*0044*/ 	.word	0xffffffff


	//   ....[3]....
        /*0048*/ 	.word	0xffffffff


	//   ....[4]....
        /*004c*/ 	.word	0xffffffff


	//   ....[5]....
        /*0050*/ 	.word	0xffffffff


	//   ....[6]....
        /*0054*/ 	.word	0xffffffff


	//   ....[7]....
        /*0058*/ 	.word	0xffffffff


	//   ....[8]....
        /*005c*/ 	.word	0xffffffff


	//   ....[9]....
        /*0060*/ 	.word	0xffffffff


	//   ....[10]....
        /*0064*/ 	.word	0xffffffff


	//   ....[11]....
        /*0068*/ 	.word	0xffffffff


	//   ....[12]....
        /*006c*/ 	.word	0xffffffff


	//   ....[13]....
        /*0070*/ 	.word	0xffffffff


	//   ....[14]....
        /*0074*/ 	.word	0xffffffff


	//   ....[15]....
        /*0078*/ 	.word	0xffffffff


	//   ....[16]....
        /*007c*/ 	.word	0xffffffff


	//   ....[17]....
        /*0080*/ 	.word	0xffffffff


	//   ....[18]....
        /*0084*/ 	.word	0xffffffff


	//   ....[19]....
        /*0088*/ 	.word	0xffffffff


	//   ....[20]....
        /*008c*/ 	.word	0xffffffff


	//   ....[21]....
        /*0090*/ 	.word	0xffffffff


	//   ....[22]....
        /*0094*/ 	.word	0xffffffff


	//   ....[23]....
        /*0098*/ 	.word	0xffffffff


	//   ....[24]....
        /*009c*/ 	.word	0xffffffff


	//   ....[25]....
        /*00a0*/ 	.word	0xffffffff


	//   ....[26]....
        /*00a4*/ 	.word	0xffffffff


	//   ....[27]....
        /*00a8*/ 	.word	0xffffffff


	//   ....[28]....
        /*00ac*/ 	.word	0xffffffff


	//   ....[29]....
        /*00b0*/ 	.word	0xffffffff


	//   ....[30]....
        /*00b4*/ 	.word	0xffffffff


	//----- nvinfo : EIATTR_COOP_GROUP_INSTR_OFFSETS
	.align		4
.L_2566:
        /*00b8*/ 	.byte	0x04, 0x28
        /*00ba*/ 	.short	(.L_2568 - .L_2567)


	//   ....[0]....
.L_2567:
        /*00bc*/ 	.word	0x0000d070


	//   ....[1]....
        /*00c0*/ 	.word	0x0000d0a0


	//   ....[2]....
        /*00c4*/ 	.word	0x0000d0c0


	//   ....[3]....
        /*00c8*/ 	.word	0x0000d0e0


	//   ....[4]....
        /*00cc*/ 	.word	0x0000d100


	//   ....[5]....
        /*00d0*/ 	.word	0x0000d530


	//   ....[6]....
        /*00d4*/ 	.word	0x0000d550


	//   ....[7]....
        /*00d8*/ 	.word	0x0000d570


	//   ....[8]....
        /*00dc*/ 	.word	0x0000d590


	//   ....[9]....
        /*00e0*/ 	.word	0x0000d5b0


	//   ....[10]....
        /*00e4*/ 	.word	0x0000d6d0


	//   ....[11]....
        /*00e8*/ 	.word	0x0000d710


	//   ....[12]....
        /*00ec*/ 	.word	0x0000d750


	//   ....[13]....
        /*00f0*/ 	.word	0x0000d770


	//   ....[14]....
        /*00f4*/ 	.word	0x0000d780


	//   ....[15]....
        /*00f8*/ 	.word	0x0000d810


	//   ....[16]....
        /*00fc*/ 	.word	0x0000d850


	//   ....[17]....
        /*0100*/ 	.word	0x0000d8e0


	//   ....[18]....
        /*0104*/ 	.word	0x0000d930


	//   ....[19]....
        /*0108*/ 	.word	0x0000da10


	//   ....[20]....
        /*010c*/ 	.word	0x0000da30


	//   ....[21]....
        /*0110*/ 	.word	0x0000e3f0


	//   ....[22]....
        /*0114*/ 	.word	0x0000e460


	//   ....[23]....
        /*0118*/ 	.word	0x0000e4c0


	//   ....[24]....
        /*011c*/ 	.word	0x0000e520


	//   ....[25]....
        /*0120*/ 	.word	0x0000e580


	//   ....[26]....
        /*0124*/ 	.word	0x0000e9f0


	//   ....[27]....
        /*0128*/ 	.word	0x0000ea50


	//   ....[28]....
        /*012c*/ 	.word	0x0000eab0


	//   ....[29]....
        /*0130*/ 	.word	0x0000eb10


	//   ....[30]....
        /*0134*/ 	.word	0x0000eb70


	//----- nvinfo : EIATTR_EXIT_INSTR_OFFSETS
	.align		4
.L_2568:
        /*0138*/ 	.byte	0x04, 0x1c
        /*013a*/ 	.short	(.L_2570 - .L_2569)


	//   ....[0]....
.L_2569:
        /*013c*/ 	.word	0x00000330


	//   ....[1]....
        /*0140*/ 	.word	0x0000e3a0


	//----- nvinfo : EIATTR_MAX_THREADS
	.align		4
.L_2570:
        /*0144*/ 	.byte	0x04, 0x05
        /*0146*/ 	.short	(.L_2572 - .L_2571)
.L_2571:
        /*0148*/ 	.word	0x00000100
        /*014c*/ 	.word	0x00000001
        /*0150*/ 	.word	0x00000001


	//----- nvinfo : EIATTR_CRS_STACK_SIZE
	.align		4
.L_2572:
        /*0154*/ 	.byte	0x04, 0x1e
        /*0156*/ 	.short	(.L_2574 - .L_2573)
.L_2573:
        /*0158*/ 	.word	0x00000000
.L_2574:


//--------------------- .nv.info._ZN10layer_norm13ln_fwd_kernelINS_13Kernel_traitsIf6__halfS2_S2_fjLj8192ELj1ELj1ELj8ELj16ENS_18Kernel_traits_baseILj8192EfS2_S2_S2_fjLj256EEEEELb0ELb0ELb0ELb0EEEvNS_9FwdParamsE --------------------------
	.section	.nv.info._ZN10layer_norm13ln_fwd_kernelINS_13Kernel_traitsIf6__halfS2_S2_fjLj8192ELj1ELj1ELj8ELj16ENS_18Kernel_traits_baseILj8192EfS2_S2_S2_fjLj256EEEEELb0ELb0ELb0ELb0EEEvNS_9FwdParamsE,"",@"SHT_CUDA_INFO"
	.sectionflags	@""
	.align	4


	//----- nvinfo : EIATTR_CUDA_API_VERSION
	.align		4
        /*0000*/ 	.byte	0x04, 0x37
        /*0002*/ 	.short	(.L_2576 - .L_2575)
.L_2575:
        /*0004*/ 	.word	0x00000082


	//----- nvinfo : EIATTR_SW2861232_WAR
	.align		4
.L_2576:
        /*0008*/ 	.byte	0x01, 0x35
	.zero		2


	//----- nvinfo : EIATTR_PARAM_CBANK
	.align		4
        /*000c*/ 	.byte	0x04, 0x0a
        /*000e*/ 	.short	(.L_2578 - .L_2577)
	.align		4
.L_2577:
        /*0010*/ 	.word	index@(.nv.constant0._ZN10layer_norm13ln_fwd_kernelINS_13Kernel_traitsIf6__halfS2_S2_fjLj8192ELj1ELj1ELj8ELj16ENS_18Kernel_traits_baseILj8192EfS2_S2_S2_fjLj256EEEEELb0ELb0ELb0ELb0EEEvNS_9FwdParamsE)
        /*0014*/ 	.short	0x0160
        /*0016*/ 	.short	0x00e8


	//----- nvinfo : EIATTR_CBANK_PARAM_SIZE
	.align		4
.L_2578:
        /*0018*/ 	.byte	0x03, 0x19
        /*001a*/ 	.short	0x00e8


	//----- nvinfo : EIATTR_KPARAM_INFO
	.align		4
        /*001c*/ 	.byte	0x04, 0x17
        /*001e*/ 	.short	(.L_2580 - .L_2579)
.L_2579:
        /*0020*/ 	.word	0x00000000
        /*0024*/ 	.short	0x0000
        /*0026*/ 	.short	0x0000
        /*0028*/ 	.byte	0x00, 0xf0, 0xa1, 0x03


	//----- nvinfo : EIATTR_MAXREG_COUNT
	.align		4
.L_2580:
        /*002c*/ 	.byte	0x03, 0x1b
        /*002e*/ 	.short	0x00ff


	//----- nvinfo : EIATTR_NUM_BARRIERS
	.align		4
        /*0030*/ 	.byte	0x02, 0x4c
        /*0032*/ 	.byte	0x01
	.zero		1


	//----- nvinfo : EIATTR_MERCURY_ISA_VERSION
	.align		4
        /*0034*/ 	.byte	0x03, 0x5f
        /*0036*/ 	.short	0x0000


	//----- nvinfo : EIATTR_COOP_GROUP_MASK_REGIDS
	.align		4
        /*0038*/ 	.byte	0x04, 0x29
        /*003a*/ 	.short	(.L_2582 - .L_2581)


	//   ....[0]....
.L_2581:
        /*003c*/ 	.word	0xffffffff


	//   ....[1]....
        /*0040*/ 	.word	0xffffffff


	//   ....[2]....
        /*0044*/ 	.word	0xffffffff


	//   ....[3]....
        /*0048*/ 	.word	0xffffffff


	//   ....[4]....
        /*004c*/ 	.word	0xffffffff


	//   ....[5]....
        /*0050*/ 	.word	0xffffffff


	//   ....[6]....
        /*0054*/ 	.word	0xffffffff


	//   ....[7]....
        /*0058*/ 	.word	0xffffffff


	//   ....[8]....
        /*005c*/ 	.word	0xffffffff


	//   ....[9]....
        /*0060*/ 	.word	0xffffffff


	//   ....[10]....
        /*0064*/ 	.word	0xffffffff


	//   ....[11]....
        /*0068*/ 	.word	0xffffffff


	//   ....[12]....
        /*006c*/ 	.word	0xffffffff


	//   ....[13]....
        /*0070*/ 	.word	0xffffffff


	//   ....[14]....
        /*0074*/ 	.word	0xffffffff


	//   ....[15]....
        /*0078*/ 	.word	0xffffffff


	//   ....[16]....
        /*007c*/ 	.word	0xffffffff


	//   ....[17]....
        /*0080*/ 	.word	0xffffffff


	//   ....[18]....
        /*0084*/ 	.word	0xffffffff


	//   ....[19]....
        /*0088*/ 	.word	0xffffffff


	//   ....[20]....
        /*008c*/ 	.word	0xffffffff


	//   ....[21]....
        /*0090*/ 	.word	0xffffffff


	//   ....[22]....
        /*0094*/ 	.word	0xffffffff


	//   ....[23]....
        /*0098*/ 	.word	0xffffffff


	//   ....[24]....
        /*009c*/ 	.word	0xffffffff


	//   ....[25]....
        /*00a0*/ 	.word	0xffffffff


	//   ....[26]....
        /*00a4*/ 	.word	0xffffffff


	//   ....[27]....
        /*00a8*/ 	.word	0xffffffff


	//   ....[28]....
        /*00ac*/ 	.word	0xffffffff


	//   ....[29]....
        /*00b0*/ 	.word	0xffffffff


	//   ....[30]....
        /*00b4*/ 	.word	0xffffffff


	//----- nvinfo : EIATTR_COOP_GROUP_INSTR_OFFSETS
	.align		4
.L_2582:
        /*00b8*/ 	.byte	0x04, 0x28
        /*00ba*/ 	.short	(.L_2584 - .L_2583)


	//   ....[0]....
.L_2583:
        /*00bc*/ 	.word	0x000020c0


	//   ....[1]....
        /*00c0*/ 	.word	0x000020f0


	//   ....[2]....
        /*00c4*/ 	.word	0x00002110


	//   ....[3]....
        /*00c8*/ 	.word	0x00002130


	//   ....[4]....
        /*00cc*/ 	.word	0x00002150


	//   ....[5]....
        /*00d0*/ 	.word	0x00002590


	//   ....[6]....
        /*00d4*/ 	.word	0x000025b0


	//   ....[7]....
        /*00d8*/ 	.word	0x000025d0


	//   ....[8]....
        /*00dc*/ 	.word	0x000025f0


	//   ....[9]....
        /*00e0*/ 	.word	0x00002610


	//   ....[10]....
        /*00e4*/ 	.word	0x00002730


	//   ....[11]....
        /*00e8*/ 	.word	0x00002790


	//   ....[12]....
        /*00ec*/ 	.word	0x000027a0


	//   ....[13]....
        /*00f0*/ 	.word	0x00002820


	//   ....[14]....
        /*00f4*/ 	.word	0x00002860


	//   ....[15]....
        /*00f8*/ 	.word	0x000028a0


	//   ....[16]....
        /*00fc*/ 	.word	0x000028f0


	//   ....[17]....
        /*0100*/ 	.word	0x00002960


	//   ....[18]....
        /*0104*/ 	.word	0x00002980


	//   ....[19]....
        /*0108*/ 	.word	0x00002a70


	//   ....[20]....
        /*010c*/ 	.word	0x00002a80


	//   ....[21]....
        /*0110*/ 	.word	0x000034b0


	//   ....[22]....
        /*0114*/ 	.word	0x00003510


	//   ....[23]....
        /*0118*/ 	.word	0x00003570


	//   ....[24]....
        /*011c*/ 	.word	0x000035d0


	//   ....[25]....
        /*0120*/ 	.word	0x00003630


	//   ....[26]....
        /*0124*/ 	.word	0x00003ac0


	//   ....[27]....
        /*0128*/ 	.word	0x00003b20


	//   ....[28]....
        /*012c*/ 	.word	0x00003b80


	//   ....[29]....
        /*0130*/ 	.word	0x00003be0


	//   ....[30]....
        /*0134*/ 	.word	0x00003c40


	//----- nvinfo : EIATTR_EXIT_INSTR_OFFSETS
	.align		4
.L_2584:
        /*0138*/ 	.byte	0x04, 0x1c
        /*013a*/ 	.short	(.L_2586 - .L_2585)


	//   ....[0]....
.L_2585:
        /*013c*/ 	.word	0x00000580


	//   ....[1]....
        /*0140*/ 	.word	0x00003450


	//----- nvinfo : EIATTR_MAX_THREADS
	.align		4
.L_2586:
        /*0144*/ 	.byte	0x04, 0x05
        /*0146*/ 	.short	(.L_2588 - .L_2587)
.L_2587:
        /*0148*/ 	.word	0x00000100
        /*014c*/ 	.word	0x00000001
        /*0150*/ 	.word	0x00000001


	//----- nvinfo : EIATTR_CRS_STACK_SIZE
	.align		4
.L_2588:
        /*0154*/ 	.byte	0x04, 0x1e
        /*0156*/ 	.short	(.L_2590 - .L_2589)
.L_2589:
        /*0158*/ 	.word	0x00000000
.L_2590:


//--------------------- .nv.info._ZN10layer_norm13ln_fwd_kernelINS_13Kernel_traitsIf6__halfS2_S2_fjLj8192ELj1ELj1ELj8ELj16ENS_18Kernel_traits_baseILj8192EfS2_S2_S2_fjLj256EEEEELb0ELb0ELb0ELb1EEEvNS_9FwdParamsE --------------------------
	.section	.nv.info._ZN10layer_norm13ln_fwd_kernelINS_13Kernel_traitsIf6__halfS2_S2_fjLj8192ELj1ELj1ELj8ELj16ENS_18Kernel_traits_baseILj8192EfS2_S2_S2_fjLj256EEEEELb0ELb0ELb0ELb1EEEvNS_9FwdParamsE,"",@"SHT_CUDA_INFO"
	.sectionflags	@""
	.align	4


	//----- nvinfo : EIATTR_CUDA_API_VERSION
	.align		4
        /*0000*/ 	.byte	0x04, 0x37
        /*0002*/ 	.short	(.L_2592 - .L_2591)
.L_2591:
        /*0004*/ 	.word	0x00000082


	//----- nvinfo : EIATTR_SW2861232_WAR
	.align		4
.L_2592:
        /*0008*/ 	.byte	0x01, 0x35
	.zero		2


	//----- nvinfo : EIATTR_PARAM_CBANK
	.align		4
        /*000c*/ 	.byte	0x04, 0x0a
        /*000e*/ 	.short	(.L_2594 - .L_2593)
	.align		4
.L_2593:
        /*0010*/ 	.word	index@(.nv.constant0._ZN10layer_norm13ln_fwd_kernelINS_13Kernel_traitsIf6__halfS2_S2_fjLj8192ELj1ELj1ELj8ELj16ENS_18Kernel_traits_baseILj8192EfS2_S2_S2_fjLj256EEEEELb0ELb0ELb0ELb1EEEvNS_9FwdParamsE)
        /*0014*/ 	.short	0x0160
        /*0016*/ 	.short	0x00e8


	//----- nvinfo : EIATTR_CBANK_PARAM_SIZE
	.align		4
.L_2594:
        /*0018*/ 	.byte	0x03, 0x19
        /*001a*/ 	.short	0x00e8


	//----- nvinfo : EIATTR_KPARAM_INFO
	.align		4
        /*001c*/ 	.byte	0x04, 0x17
        /*001e*/ 	.short	(.L_2596 - .L_2595)
.L_2595:
        /*0020*/ 	.word	0x00000000
        /*0024*/ 	.short	0x0000
        /*0026*/ 	.short	0x0000
        /*0028*/ 	.byte	0x00, 0xf0, 0xa1, 0x03


	//----- nvinfo : EIATTR_MAXREG_COUNT
	.align		4
.L_2596:
        /*002c*/ 	.byte	0x03, 0x1b
        /*002e*/ 	.short	0x00ff


	//----- nvinfo : EIATTR_NUM_BARRIERS
	.align		4
        /*0030*/ 	.byte	0x02, 0x4c
        /*0032*/ 	.byte	0x01
	.zero		1


	//----- nvinfo : EIATTR_MERCURY_ISA_VERSION
	.align		4
        /*0034*/ 	.byte	0x03, 0x5f
        /*0036*/ 	.short	0x0000


	//----- nvinfo : EIATTR_COOP_GROUP_MASK_REGIDS
	.align		4
        /*0038*/ 	.byte	0x04, 0x29
        /*003a*/ 	.short	(.L_2598 - .L_2597)


	//   ....[0]....
.L_2597:
        /*003c*/ 	.word	0xffffffff


	//   ....[1]....
        /*0040*/ 	.word	0xffffffff


	//   ....[2]....
        /*0044*/ 	.word	0xffffffff


	//   ....[3]....
        /*0048*/ 	.word	0xffffffff


	//   ....[4]....
        /*004c*/ 	.word	0xffffffff


	//   ....[5]....
        /*0050*/ 	.word	0xffffffff


	//   ....[6]....
        /*0054*/ 	.word	0xffffffff


	//   ....[7]....
        /*0058*/ 	.word	0xffffffff


	//   ....[8]....
        /*005c*/ 	.word	0xffffffff


	//   ....[9]....
        /*0060*/ 	.word	0xffffffff


	//   ....[10]....
        /*0064*/ 	.word	0xffffffff


	//   ....[11]....
        /*0068*/ 	.word	0xffffffff


	//   ....[12]....
        /*006c*/ 	.word	0xffffffff


	//   ....[13]....
        /*0070*/ 	.word	0xffffffff


	//   ....[14]....
        /*0074*/ 	.word	0xffffffff


	//   ....[15]....
        /*0078*/ 	.word	0xffffffff


	//   ....[16]....
        /*007c*/ 	.word	0xffffffff


	//   ....[17]....
        /*0080*/ 	.word	0xffffffff


	//   ....[18]....
        /*0084*/ 	.word	0xffffffff


	//   ....[19]....
        /*0088*/ 	.word	0xffffffff


	//   ....[20]....
        /*008c*/ 	.word	0xffffffff


	//   ....[21]....
        /*0090*/ 	.word	0xffffffff


	//   ....[22]....
        /*0094*/ 	.word	0xffffffff


	//   ....[23]....
        /*0098*/ 	.word	0xffffffff


	//   ....[24]....
        /*009c*/ 	.word	0xffffffff


	//   ....[25]....
        /*00a0*/ 	.word	0xffffffff


	//   ....[26]....
        /*00a4*/ 	.word	0xffffffff


	//   ....[27]....
        /*00a8*/ 	.word	0xffffffff


	//   ....[28]....
        /*00ac*/ 	.word	0xffffffff


	//   ....[29]....
        /*00b0*/ 	.word	0xffffffff


	//   ....[30]....
        /*00b4*/ 	.word	0xffffffff


	//----- nvinfo : EIATTR_COOP_GROUP_INSTR_OFFSETS
	.align		4
.L_2598:
        /*00b8*/ 	.byte	0x04, 0x28
        /*00ba*/ 	.short	(.L_2600 - .L_2599)


	//   ....[0]....
.L_2599:
        /*00bc*/ 	.word	0x00001b30


	//   ....[1]....
        /*00c0*/ 	.word	0x00001b60


	//   ....[2]....
        /*00c4*/ 	.word	0x00001b80


	//   ....[3]....
        /*00c8*/ 	.word	0x00001ba0


	//   ....[4]....
        /*00cc*/ 	.word	0x00001bc0


	//   ....[5]....
        /*00d0*/ 	.word	0x00001ff0


	//   ....[6]....
        /*00d4*/ 	.word	0x00002010


	//   ....[7]....
        /*00d8*/ 	.word	0x00002030


	//   ....[8]....
        /*00dc*/ 	.word	0x00002050


	//   ....[9]....
        /*00e0*/ 	.word	0x00002070


	//   ....[10]....
        /*00e4*/ 	.word	0x00002140


	//   ....[11]....
        /*00e8*/ 	.word	0x000021a0


	//   ....[12]....
        /*00ec*/ 	.word	0x000021b0


	//   ....[13]....
        /*00f0*/ 	.word	0x00002260


	//   ....[14]....
        /*00f4*/ 	.word	0x00002280


	//   ....[15]....
        /*00f8*/ 	.word	0x000022e0


	//   ....[16]....
        /*00fc*/ 	.word	0x00002320


	//   ....[17]....
        /*0100*/ 	.word	0x000023a0


	//   ....[18]....
        /*0104*/ 	.word	0x00002420


	//   ....[19]....
        /*0108*/ 	.word	0x00002450


	//   ....[20]....
        /*010c*/ 	.word	0x00002490


	//   ....[21]....
        /*0110*/ 	.word	0x00002de0


	//   ....[22]....
        /*0114*/ 	.word	0x00002e50


	//   ....[23]....
        /*0118*/ 	.word	0x00002ec0


	//   ....[24]....
        /*011c*/ 	.word	0x00002f30


	//   ....[25]....
        /*0120*/ 	.word	0x00002fa0


	//   ....[26]....
        /*0124*/ 	.word	0x00003410


	//   ....[27]....
        /*0128*/ 	.word	0x00003470


	//   ....[28]....
        /*012c*/ 	.word	0x000034d0


	//   ....[29]....
        /*0130*/ 	.word	0x00003530


	//   ....[30]....
        /*0134*/ 	.word	0x00003590


	//----- nvinfo : EIATTR_EXIT_INSTR_OFFSETS
	.align		4
.L_2600:
        /*0138*/ 	.byte	0x04, 0x1c
        /*013a*/ 	.short	(.L_2602 - .L_2601)


	//   ....[0]....
.L_2601:
        /*013c*/ 	.word	0x00000270


	//   ....[1]....
        /*0140*/ 	.word	0x00002d80


	//----- nvinfo : EIATTR_MAX_THREADS
	.align		4
.L_2602:
        /*0144*/ 	.byte	0x04, 0x05
        /*0146*/ 	.short	(.L_2604 - .L_2603)
.L_2603:
        /*0148*/ 	.word	0x00000100
        /*014c*/ 	.word	0x00000001
        /*0150*/ 	.word	0x00000001


	//----- nvinfo : EIATTR_CRS_STACK_SIZE
	.align		4
.L_2604:
        /*0154*/ 	.byte	0x04, 0x1e
        /*0156*/ 	.short	(.L_2606 - .L_2605)
.L_2605:
        /*0158*/ 	.word	0x00000000
.L_2606:


//--------------------- .nv.info._ZN10layer_norm13ln_fwd_kernelINS_13Kernel_traitsIf6__halfS2_S2_fjLj8192ELj1ELj1ELj8ELj16ENS_18Kernel_traits_baseILj8192EfS2_S2_S2_fjLj256EEEEELb0ELb0ELb1ELb0EEEvNS_9FwdParamsE --------------------------
	.section	.nv.info._ZN10layer_norm13ln_fwd_kernelINS_13Kernel_traitsIf6__halfS2_S2_fjLj8192ELj1ELj1ELj8ELj16ENS_18Kernel_traits_baseILj8192EfS2_S2_S2_fjLj256EEEEELb0ELb0ELb1ELb0EEEvNS_9FwdParamsE,"",@"SHT_CUDA_INFO"
	.sectionflags	@""
	.align	4


	//----- nvinfo : EIATTR_CUDA_API_VERSION
	.align		4
        /*0000*/ 	.byte	0x04, 0x37
        /*0002*/ 	.short	(.L_2608 - .L_2607)
.L_2607:
        /*0004*/ 	.word	0x00000082


	//----- nvinfo : EIATTR_SW2861232_WAR
	.align		4
.L_2608:
        /*0008*/ 	.byte	0x01, 0x35
	.zero		2


	//----- nvinfo : EIATTR_PARAM_CBANK
	.align		4
        /*000c*/ 	.byte	0x04, 0x0a
        /*000e*/ 	.short	(.L_2610 - .L_2609)
	.align		4
.L_2609:
        /*0010*/ 	.word	index@(.nv.constant0._ZN10layer_norm13ln_fwd_kernelINS_13Kernel_traitsIf6__halfS2_S2_fjLj8192ELj1ELj1ELj8ELj16ENS_18Kernel_traits_baseILj8192EfS2_S2_S2_fjLj256EEEEELb0ELb0ELb1ELb0EEEvNS_9FwdParamsE)
        /*0014*/ 	.short	0x0160
        /*0016*/ 	.short	0x00e8


	//----- nvinfo : EIATTR_CBANK_PARAM_SIZE
	.align		4
.L_2610:
        /*0018*/ 	.byte	0x03, 0x19
        /*001a*/ 	.short	0x00e8


	//----- nvinfo : EIATTR_KPARAM_INFO
	.align		4
        /*001c*/ 	.byte	0x04, 0x17
        /*001e*/ 	.short	(.L_2612 - .L_2611)
.L_2611:
        /*0020*/ 	.word	0x00000000
        /*0024*/ 	.short	0x0000
        /*0026*/ 	.short	0x0000
        /*0028*/ 	.byte	0x00, 0xf0, 0xa1, 0x03


	//----- nvinfo : EIATTR_MAXREG_COUNT
	.align		4
.L_2612:
        /*002c*/ 	.byte	0x03, 0x1b
        /*002e*/ 	.short	0x00ff


	//----- nvinfo : EIATTR_NUM_BARRIERS
	.align		4
        /*0030*/ 	.byte	0x02, 0x4c
        /*0032*/ 	.byte	0x01
	.zero		1


	//----- nvinfo : EIATTR_MERCURY_ISA_VERSION
	.align		4
        /*0034*/ 	.byte	0x03, 0x5f
        /*0036*/ 	.short	0x0000


	//----- nvinfo : EIATTR_COOP_GROUP_MASK_REGIDS
	.align		4
        /*0038*/ 	.byte	0x04, 0x29
        /*003a*/ 	.short	(.L_2614 - .L_2613)


	//   ....[0]....
.L_2613:
        /*003c*/ 	.word	0xffffffff


	//   ....[1]....
        /*0040*/ 	.word	0xffffffff


	//   ....[2]....
        /*0044*/ 	.word	0xffffffff


	//   ....[3]....
        /*0048*/ 	.word	0xffffffff


	//   ....[4]....
        /*004c*/ 	.word	0xffffffff


	//   ....[5]....
        /*0050*/ 	.word	0xffffffff


	//   ....[6]....
        /*0054*/ 	.word	0xffffffff


	//   ....[7]....
        /*0058*/ 	.word	0xffffffff


	//   ....[8]....
        /*005c*/ 	.word	0xffffffff


	//   ....[9]....
        /*0060*/ 	.word	0xffffffff


	//   ....[10]....
        /*0064*/ 	.word	0xffffffff


	//   ....[11]....
        /*0068*/ 	.word	0xffffffff


	//   ....[12]....
        /*006c*/ 	.word	0xffffffff


	//   ....[13]....
        /*0070*/ 	.word	0xffffffff


	//   ....[14]....
        /*0074*/ 	.word	0xffffffff


	//   ....[15]....
        /*0078*/ 	.word	0xffffffff


	//   ....[16]....
        /*007c*/ 	.word	0xffffffff


	//   ....[17]....
        /*0080*/ 	.word	0xffffffff


	//   ....[18]....
        /*0084*/ 	.word	0xffffffff


	//   ....[19]....
        /*0088*/ 	.word	0xffffffff


	//   ....[20]....
        /*008c*/ 	.word	0xffffffff


	//   ....[21]....
        /*0090*/ 	.word	0xffffffff


	//   ....[22]....
        /*0094*/ 	.word	0xffffffff


	//   ....[23]....
        /*0098*/ 	.word	0xffffffff


	//   ....[24]....
        /*009c*/ 	.word	0xffffffff


	//   ....[25]....
        /*00a0*/ 	.word	0xffffffff


	//   ....[26]....
        /*00a4*/ 	.word	0xffffffff


	//   ....[27]....
        /*00a8*/ 	.word	0xffffffff


	//   ....[28]....
        /*00ac*/ 	.word	0xffffffff


	//   ....[29]....
        /*00b0*/ 	.word	0xffffffff


	//   ....[30]....
        /*00b4*/ 	.word	0xffffffff


	//----- nvinfo : EIATTR_COOP_GROUP_INSTR_OFFSETS
	.align		4
.L_2614:
        /*00b8*/ 	.byte	0x04, 0x28
        /*00ba*/ 	.short	(.L_2616 - .L_2615)


	//   ....[0]....
.L_2615:
        /*00bc*/ 	.word	0x000025a0


	//   ....[1]....
        /*00c0*/ 	.word	0x000025d0


	//   ....[2]....
        /*00c4*/ 	.word	0x000025f0


	//   ....[3]....
        /*00c8*/ 	.word	0x00002610


	//   ....[4]....
        /*00cc*/ 	.word	0x00002630


	//   ....[5]....
        /*00d0*/ 	.word	0x00002a70


	//   ....[6]....
        /*00d4*/ 	.word	0x00002a90


	//   ....[7]....
        /*00d8*/ 	.word	0x00002ab0


	//   ....[8]....
        /*00dc*/ 	.word	0x00002ad0


	//   ....[9]....
        /*00e0*/ 	.word	0x00002af0


	//   ....[10]....
        /*00e4*/ 	.word	0x00002c10


	//   ....[11]....
        /*00e8*/ 	.word	0x00002c60


	//   ....[12]....
        /*00ec*/ 	.word	0x00002c80


	//   ....[13]....
        /*00f0*/ 	.word	0x00002cf0


	//   ....[14]....
        /*00f4*/ 	.word	0x00002d20


	//   ....[15]....
        /*00f8*/ 	.word	0x00002dc0


	//   ....[16]....
        /*00fc*/ 	.word	0x00002df0


	//   ....[17]....
        /*0100*/ 	.word	0x00002e30


	//   ....[18]....
        /*0104*/ 	.word	0x00002e80


	//   ....[19]....
        /*0108*/ 	.word	0x00002f60


	//   ....[20]....
        /*010c*/ 	.word	0x00002f70


	//   ....[21]....
        /*0110*/ 	.word	0x00003a00


	//   ....[22]....
        /*0114*/ 	.word	0x00003a70


	//   ....[23]....
        /*0118*/ 	.word	0x00003ad0


	//   ....[24]....
        /*011c*/ 	.word	0x00003b30


	//   ....[25]....
        /*0120*/ 	.word	0x00003b90


	//   ....[26]....
        /*0124*/ 	.word	0x00004020


	//   ....[27]....
        /*0128*/ 	.word	0x00004080


	//   ....[28]....
        /*012c*/ 	.word	0x000040e0


	//   ....[29]....
        /*0130*/ 	.word	0x00004140


	//   ....[30]....
        /*0134*/ 	.word	0x000041a0


	//----- nvinfo : EIATTR_EXIT_INSTR_OFFSETS
	.align		4
.L_2616:
        /*0138*/ 	.byte	0x04, 0x1c
        /*013a*/ 	.short	(.L_2618 - .L_2617)


	//   ....[0]....
.L_2617:
        /*013c*/ 	.word	0x00000570


	//   ....[1]....
        /*0140*/ 	.word	0x000039a0


	//----- nvinfo : EIATTR_MAX_THREADS
	.align		4
.L_2618:
        /*0144*/ 	.byte	0x04, 0x05
        /*0146*/ 	.short	(.L_2620 - .L_2619)
.L_2619:
        /*0148*/ 	.word	0x00000100
        /*014c*/ 	.word	0x00000001
        /*0150*/ 	.word	0x00000001


	//----- nvinfo : EIATTR_CRS_STACK_SIZE
	.align		4
.L_2620:
        /*0154*/ 	.byte	0x04, 0x1e
        /*0156*/ 	.short	(.L_2622 - .L_2621)
.L_2621:
        /*0158*/ 	.word	0x00000000
.L_2622:


//--------------------- .nv.info._ZN10layer_norm13ln_fwd_kernelINS_13Kernel_traitsIf6__halfS2_S2_fjLj8192ELj1ELj1ELj8ELj16ENS_18Kernel_traits_baseILj8192EfS2_S2_S2_fjLj256EEEEELb0ELb0ELb1ELb1EEEvNS_9FwdParamsE --------------------------
	.section	.nv.info._ZN10layer_norm13ln_fwd_kernelINS_13Kernel_traitsIf6__halfS2_S2_fjLj8192ELj1ELj1ELj8ELj16ENS_18Kernel_traits_baseILj8192EfS2_S2_S2_fjLj256EEEEELb0ELb0ELb1ELb1EEEvNS_9FwdParamsE,"",@"SHT_CUDA_INFO"
	.sectionflags	@""
	.align	4


	//----- nvinfo : EIATTR_CUDA_API_VERSION
	.align		4
        /*0000*/ 	.byte	0x04, 0x37
        /*0002*/ 	.short	(.L_2624 - .L_2623)
.L_2623:
        /*0004*/ 	.word	0x00000082


	//----- nvinfo : EIATTR_SW2861232_WAR
	.align		4
.L_2624:
        /*0008*/ 	.byte	0x01, 0x35
	.zero		2


	//----- nvinfo : EIATTR_PARAM_CBANK
	.align		4
        /*000c*/ 	.byte	0x04, 0x0a
        /*000e*/ 	.short	(.L_2626 - .L_2625)
	.align		4
.L_2625:
        /*0010*/ 	.word	index@(.nv.constant0._ZN10layer_norm13ln_fwd_kernelINS_13Kernel_traitsIf6__halfS2_S2_fjLj8192ELj1ELj1ELj8ELj16ENS_18Kernel_traits_baseILj8192EfS2_S2_S2_fjLj256EEEEELb0ELb0ELb1ELb1EEEvNS_9FwdParamsE)
        /*0014*/ 	.short	0x0160
        /*0016*/ 	.short	0x00e8


	//----- nvinfo : EIATTR_CBANK_PARAM_SIZE
	.align		4
.L_2626:
        /*0018*/ 	.byte	0x03, 0x19
        /*001a*/ 	.short	0x00e8


	//----- nvinfo : EIATTR_KPARAM_INFO
	.align		4
        /*001c*/ 	.byte	0x04, 0x17
        /*001e*/ 	.short	(.L_2628 - .L_2627)
.L_2627:
        /*0020*/ 	.word	0x00000000
        /*0024*/ 	.short	0x0000
        /*0026*/ 	.short	0x0000
        /*0028*/ 	.byte	0x00, 0xf0, 0xa1, 0x03


	//----- nvinfo : EIATTR_MAXREG_COUNT
	.align		4
.L_2628:
        /*002c*/ 	.byte	0x03, 0x1b
        /*002e*/ 	.short	0x00ff


	//----- nvinfo : EIATTR_NUM_BARRIERS
	.align		4
        /*0030*/ 	.byte	0x02, 0x4c
        /*0032*/ 	.byte	0x01
	.zero		1


	//----- nvinfo : EIATTR_MERCURY_ISA_VERSION
	.align		4
        /*0034*/ 	.byte	0x03, 0x5f
        /*0036*/ 	.short	0x0000


	//----- nvinfo : EIATTR_COOP_GROUP_MASK_REGIDS
	.align		4
        /*0038*/ 	.byte	0x04, 0x29
        /*003a*/ 	.short	(.L_2630 - .L_2629)


	//   ....[0]....
.L_2629:
        /*003c*/ 	.word	0xffffffff


	//   ....[1]....
        /*0040*/ 	.word	0xffffffff


	//   ....[2]....
        /*0044*/ 	.word	0xffffffff


	//   ....[3]....
        /*0048*/ 	.word	0xffffffff


	//   ....[4]....
        /*004c*/ 	.word	0xffffffff


	//   ....[5]....
        /*0050*/ 	.word	0xffffffff


	//   ....[6]....
        /*0054*/ 	.word	0xffffffff


	//   ....[7]....
        /*0058*/ 	.word	0xffffffff


	//   ....[8]....
        /*005c*/ 	.word	0xffffffff


	//   ....[9]....
        /*0060*/ 	.word	0xffffffff


	//   ....[10]....
        /*0064*/ 	.word	0xffffffff


	//   ....[11]....
        /*0068*/ 	.word	0xffffffff


	//   ....[12]....
        /*006c*/ 	.word	0xffffffff


	//   ....[13]....
        /*0070*/ 	.word	0xffffffff


	//   ....[14]....
        /*0074*/ 	.word	0xffffffff


	//   ....[15]....
        /*0078*/ 	.word	0xffffffff


	//   ....[16]....
        /*007c*/ 	.word	0xffffffff


	//   ....[17]....
        /*0080*/ 	.word	0xffffffff


	//   ....[18]....
        /*0084*/ 	.word	0xffffffff


	//   ....[19]....
        /*0088*/ 	.word	0xffffffff


	//   ....[20]....
        /*008c*/ 	.word	0xffffffff


	//   ....[21]....
        /*0090*/ 	.word	0xffffffff


	//   ....[22]....
        /*0094*/ 	.word	0xffffffff


	//   ....[23]....
        /*0098*/ 	.word	0xffffffff


	//   ....[24]....
        /*009c*/ 	.word	0xffffffff


	//   ....[25]....
        /*00a0*/ 	.word	0xffffffff


	//   ....[26]....
        /*00a4*/ 	.word	0xffffffff


	//   ....[27]....
        /*00a8*/ 	.word	0xffffffff


	//   ....[28]....
        /*00ac*/ 	.word	0xffffffff


	//   ....[29]....
        /*00b0*/ 	.word	0xffffffff


	//   ....[30]....
        /*00b4*/ 	.word	0xffffffff


	//----- nvinfo : EIATTR_COOP_GROUP_INSTR_OFFSETS
	.align		4
.L_2630:
        /*00b8*/ 	.byte	0x04, 0x28
        /*00ba*/ 	.short	(.L_2632 - .L_2631)


	//   ....[0]....
.L_2631:
        /*00bc*/ 	.word	0x00001fd0


	//   ....[1]....
        /*00c0*/ 	.word	0x00002000


	//   ....[2]....
        /*00c4*/ 	.word	0x00002020


	//   ....[3]....
        /*00c8*/ 	.word	0x00002040


	//   ....[4]....
        /*00cc*/ 	.word	0x00002060


	//   ....[5]....
        /*00d0*/ 	.word	0x00002490


	//   ....[6]....
        /*00d4*/ 	.word	0x000024b0


	//   ....[7]....
        /*00d8*/ 	.word	0x000024d0


	//   ....[8]....
        /*00dc*/ 	.word	0x000024f0


	//   ....[9]....
        /*00e0*/ 	.word	0x00002510


	//   ....[10]....
        /*00e4*/ 	.word	0x00002620


	//   ....[11]....
        /*00e8*/ 	.word	0x00002670


	//   ....[12]....
        /*00ec*/ 	.word	0x00002690


	//   ....[13]....
        /*00f0*/ 	.word	0x000026c0


	//   ....[14]....
        /*00f4*/ 	.word	0x00002760


	//   ....[15]....
        /*00f8*/ 	.word	0x00002790


	//   ....[16]....
        /*00fc*/ 	.word	0x000027a0


	//   ....[17]....
        /*0100*/ 	.word	0x00002850


	//   ....[18]....
        /*0104*/ 	.word	0x00002880


	//   ....[19]....
        /*0108*/ 	.word	0x00002950


	//   ....[20]....
        /*010c*/ 	.word	0x00002960


	//   ....[21]....
        /*0110*/ 	.word	0x00003330


	//   ....[22]....
        /*0114*/ 	.word	0x00003390


	//   ....[23]....
        /*0118*/ 	.word	0x000033f0


	//   ....[24]....
        /*011c*/ 	.word	0x00003450


	//   ....[25]....
        /*0120*/ 	.word	0x000034b0


	//   ....[26]....
        /*0124*/ 	.word	0x00003920


	//   ....[27]....
        /*0128*/ 	.word	0x00003980


	//   ....[28]....
        /*012c*/ 	.word	0x000039e0


	//   ....[29]....
        /*0130*/ 	.word	0x00003a40


	//   ....[30]....
        /*0134*/ 	.word	0x00003aa0


	//----- nvinfo : EIATTR_EXIT_INSTR_OFFSETS
	.align		4
.L_2632:
        /*0138*/ 	.byte	0x04, 0x1c
        /*013a*/ 	.short	(.L_2634 - .L_2633)


	//   ....[0]....
.L_2633:
        /*013c*/ 	.word	0x00000260


	//   ....[1]....
        /*0140*/ 	.word	0x000032e0


	//----- nvinfo : EIATTR_MAX_THREADS
	.align		4
.L_2634:
        /*0144*/ 	.byte	0x04, 0x05
        /*0146*/ 	.short	(.L_2636 - .L_2635)
.L_2635:
        /*0148*/ 	.word	0x00000100
        /*014c*/ 	.word	0x00000001
        /*0150*/ 	.word	0x00000001


	//----- nvinfo : EIATTR_CRS_STACK_SIZE
	.align		4
.L_2636:
        /*0154*/ 	.byte	0x04, 0x1e
        /*0156*/ 	.short	(.L_2638 - .L_2637)
.L_2637:
        /*0158*/ 	.word	0x00000000
.L_2638:


//--------------------- .nv.info._ZN10layer_norm13ln_fwd_kernelINS_13Kernel_traitsIf6__halfS2_S2_fjLj8192ELj1ELj1ELj8ELj16ENS_18Kernel_traits_baseILj8192EfS2_S2_S2_fjLj256EEEEELb0ELb1ELb0ELb0EEEvNS_9FwdParamsE --------------------------
	.section	.nv.info._ZN10layer_norm13ln_fwd_kernelINS_13Kernel_traitsIf6__halfS2_S2_fjLj8192ELj1ELj1ELj8ELj16ENS_18Kernel_traits_baseILj8192EfS2_S2_S2_fjLj256EEEEELb0ELb1ELb0ELb0EEEvNS_9FwdParamsE,"",@"SHT_CUDA_INFO"
	.sectionflags	@""
	.align	4


	//----- nvinfo : EIATTR_CUDA_API_VERSION
	.align		4
        /*0000*/ 	.byte	0x04, 0x37
        /*0002*/ 	.short	(.L_2640 - .L_2639)
.L_2639:
        /*0004*/ 	.word	0x00000082


	//----- nvinfo : EIATTR_SW2861232_WAR
	.align		4
.L_2640:
        /*0008*/ 	.byte	0x01, 0x35
	.zero		2


	//----- nvinfo : EIATTR_PARAM_CBANK
	.align		4
        /*000c*/ 	.byte	0x04, 0x0a
        /*000e*/ 	.short	(.L_2642 - .L_2641)
	.align		4
.L_2641:
        /*0010*/ 	.word	index@(.nv.constant0._ZN10layer_norm13ln_fwd_kernelINS_13Kernel_traitsIf6__halfS2_S2_fjLj8192ELj1ELj1ELj8ELj16ENS_18Kernel_traits_baseILj8192EfS2_S2_S2_fjLj256EEEEELb0ELb1ELb0ELb0EEEvNS_9FwdParamsE)
        /*0014*/ 	.short	0x0160
        /*0016*/ 	.short	0x00e8


	//----- nvinfo : EIATTR_CBANK_PARAM_SIZE
	.align		4
.L_2642:
        /*0018*/ 	.byte	0x03, 0x19
        /*001a*/ 	.short	0x00e8


	//----- nvinfo : EIATTR_KPARAM_INFO
	.align		4
        /*001c*/ 	.byte	0x04, 0x17
        /*001e*/ 	.short	(.L_2644 - .L_2643)
.L_2643:
        /*0020*/ 	.word	0x00000000
        /*0024*/ 	.short	0x0000
        /*0026*/ 	.short	0x0000
        /*0028*/ 	.byte	0x00, 0xf0, 0xa1, 0x03


	//----- nvinfo : EIATTR_MAXREG_COUNT
	.align		4
.L_2644:
        /*002c*/ 	.byte	0x03, 0x1b
        /*002e*/ 	.short	0x00ff


	//----- nvinfo : EIATTR_NUM_BARRIERS
	.align		4
        /*0030*/ 	.byte	0x02, 0x4c
        /*0032*/ 	.byte	0x01
	.zero		1


	//----- nvinfo : EIATTR_MERCURY_ISA_VERSION
	.align		4
        /*0034*/ 	.byte	0x03, 0x5f
        /*0036*/ 	.short	0x0000


	//----- nvinfo : EIATTR_COOP_GROUP_MASK_REGIDS
	.align		4
        /*0038*/ 	.byte	0x04, 0x29
        /*003a*/ 	.short	(.L_2646 - .L_2645)


	//   ....[0]....
.L_2645:
        /*003c*/ 	.word	0xffffffff


	//   ....[1]....
        /*0040*/ 	.word	0xffffffff


	//   ....[2]....
        /*0044*/ 	.word	0xffffffff


	//   ....[3]....
        /*0048*/ 	.word	0xffffffff


	//   ....[4]....
        /*004c*/ 	.word	0xffffffff


	//   ....[5]....
        /*0050*/ 	.word	0xffffffff


	//   ....[6]....
        /*0054*/ 	.word	0xffffffff


	//   ....[7]....
        /*0058*/ 	.word	0xffffffff


	//   ....[8]....
        /*005c*/ 	.word	0xffffffff


	//   ....[9]....
        /*0060*/ 	.word	0xffffffff


	//   ....[10]....
        /*0064*/ 	.word	0xffffffff


	//   ....[11]....
        /*0068*/ 	.word	0xffffffff


	//   ....[12]....
        /*006c*/ 	.word	0xffffffff


	//   ....[13]....
        /*0070*/ 	.word	0xffffffff


	//   ....[14]....
        /*0074*/ 	.word	0xffffffff


	//   ....[15]....
        /*0078*/ 	.word	0xffffffff


	//   ....[16]....
        /*007c*/ 	.word	0xffffffff


	//   ....[17]....
        /*0080*/ 	.word	0xffffffff


	//   ....[18]....
        /*0084*/ 	.word	0xffffffff


	//   ....[19]....
        /*0088*/ 	.word	0xffffffff


	//   ....[20]....
        /*008c*/ 	.word	0xffffffff


	//   ....[21]....
        /*0090*/ 	.word	0xffffffff


	//   ....[22]....
        /*0094*/ 	.word	0xffffffff


	//   ....[23]....
        /*0098*/ 	.word	0xffffffff


	//   ....[24]....
        /*009c*/ 	.word	0xffffffff


	//   ....[25]....
        /*00a0*/ 	.word	0xffffffff


	//   ....[26]....
        /*00a4*/ 	.word	0xffffffff


	//   ....[27]....
        /*00a8*/ 	.word	0xffffffff


	//   ....[28]....
        /*00ac*/ 	.word	0xffffffff


	//   ....[29]....
        /*00b0*/ 	.word	0xffffffff


	//   ....[30]....
        /*00b4*/ 	.word	0xffffffff


	//----- nvinfo : EIATTR_COOP_GROUP_INSTR_OFFSETS
	.align		4
.L_2646:
        /*00b8*/ 	.byte	0x04, 0x28
        /*00ba*/ 	.short	(.L_2648 - .L_2647)


	//   ....[0]....
.L_2647:
        /*00bc*/ 	.word	0x000019e0


	//   ....[1]....
        /*00c0*/ 	.word	0x00001a10


	//   ....[2]....
        /*00c4*/ 	.word	0x00001a30


	//   ....[3]....
        /*00c8*/ 	.word	0x00001a50


	//   ....[4]....
        /*00cc*/ 	.word	0x00001a70


	//   ....[5]....
        /*00d0*/ 	.word	0x00001eb0


	//   ....[6]....
        /*00d4*/ 	.word	0x00001ed0


	//   ....[7]....
        /*00d8*/ 	.word	0x00001ef0


	//   ....[8]....
        /*00dc*/ 	.word	0x00001f10


	//   ....[9]....
        /*00e0*/ 	.word	0x00001f30


	//   ....[10]....
        /*00e4*/ 	.word	0x00002050


	//   ....[11]....
        /*00e8*/ 	.word	0x000020a0


	//   ....[12]....
        /*00ec*/ 	.word	0x000020d0


	//   ....[13]....
        /*00f0*/ 	.word	0x000020e0


	//   ....[14]....
        /*00f4*/ 	.word	0x00002170


	//   ....[15]....
        /*00f8*/ 	.word	0x000021a0


	//   ....[16]....
        /*00fc*/ 	.word	0x000021d0


	//   ....[17]....
        /*0100*/ 	.word	0x00002280


	//   ....[18]....
        /*0104*/ 	.word	0x000022c0


	//   ....[19]....
        /*0108*/ 	.word	0x00002370


	//   ....[20]....
        /*010c*/ 	.word	0x00002390


	//   ....[21]....
        /*0110*/ 	.word	0x00002db0


	//   ....[22]....
        /*0114*/ 	.word	0x00002e20


	//   ....[23]....
        /*0118*/ 	.word	0x00002e80


	//   ....[24]....
        /*011c*/ 	.word	0x00002ee0


	//   ....[25]....
        /*0120*/ 	.word	0x00002f40


	//   ....[26]....
        /*0124*/ 	.word	0x000033c0


	//   ....[27]....
        /*0128*/ 	.word	0x00003420


	//   ....[28]....
        /*012c*/ 	.word	0x00003480


	//   ....[29]....
        /*0130*/ 	.word	0x000034e0


	//   ....[30]....
        /*0134*/ 	.word	0x00003550


	//----- nvinfo : EIATTR_EXIT_INSTR_OFFSETS
	.align		4
.L_2648:
        /*0138*/ 	.byte	0x04, 0x1c
        /*013a*/ 	.short	(.L_2650 - .L_2649)


	//   ....[0]....
.L_2649:
        /*013c*/ 	.word	0x00000670


	//   ....[1]....
        /*0140*/ 	.word	0x00002d60


	//----- nvinfo : EIATTR_MAX_THREADS
	.align		4
.L_2650:
        /*0144*/ 	.byte	0x04, 0x05
        /*0146*/ 	.short	(.L_2652 - .L_2651)
.L_2651:
        /*0148*/ 	.word	0x00000100
        /*014c*/ 	.word	0x00000001
        /*0150*/ 	.word	0x00000001


	//----- nvinfo : EIATTR_CRS_STACK_SIZE
	.align		4
.L_2652:
        /*0154*/ 	.byte	0x04, 0x1e
        /*0156*/ 	.short	(.L_2654 - .L_2653)
.L_2653:
        /*0158*/ 	.word	0x00000000
.L_2654:


//--------------------- .nv.info._ZN10layer_norm13ln_fwd_kernelINS_13Kernel_traitsIf6__halfS2_S2_fjLj8192ELj1ELj1ELj8ELj16ENS_18Kernel_traits_baseILj8192EfS2_S2_S2_fjLj256EEEEELb0ELb1ELb0ELb1EEEvNS_9FwdParamsE --------------------------
	.section	.nv.info._ZN10layer_norm13ln_fwd_kernelINS_13Kernel_traitsIf6__halfS2_S2_fjLj8192ELj1ELj1ELj8ELj16ENS_18Kernel_traits_baseILj8192EfS2_S2_S2_fjLj256EEEEELb0ELb1ELb0ELb1EEEvNS_9FwdParamsE,"",@"SHT_CUDA_INFO"
	.sectionflags	@""
	.align	4


	//----- nvinfo : EIATTR_CUDA_API_VERSION
	.align		4
        /*0000*/ 	.byte	0x04, 0x37
        /*0002*/ 	.short	(.L_2656 - .L_2655)
.L_2655:
        /*0004*/ 	.word	0x00000082


	//----- nvinfo : EIATTR_SW2861232_WAR
	.align		4
.L_2656:
        /*0008*/ 	.byte	0x01, 0x35
	.zero		2


	//----- nvinfo : EIATTR_PARAM_CBANK
	.align		4
        /*000c*/ 	.byte	0x04, 0x0a
        /*000e*/ 	.short	(.L_2658 - .L_2657)
	.align		4
.L_2657:
        /*0010*/ 	.word	index@(.nv.constant0._ZN10layer_norm13ln_fwd_kernelINS_13Kernel_traitsIf6__halfS2_S2_fjLj8192ELj1ELj1ELj8ELj16ENS_18Kernel_traits_baseILj8192EfS2_S2_S2_fjLj256EEEEELb0ELb1ELb0ELb1EEEvNS_9FwdParamsE)
        /*0014*/ 	.short	0x0160
        /*0016*/ 	.short	0x00e8


	//----- nvinfo : EIATTR_CBANK_PARAM_SIZE
	.align		4
.L_2658:
        /*0018*/ 	.byte	0x03, 0x19
        /*001a*/ 	.short	0x00e8


	//----- nvinfo : EIATTR_KPARAM_INFO
	.align		4
        /*001c*/ 	.byte	0x04, 0x17
        /*001e*/ 	.short	(.L_2660 - .L_2659)
.L_2659:
        /*0020*/ 	.word	0x00000000
        /*0024*/ 	.short	0x0000
        /*0026*/ 	.short	0x0000
        /*0028*/ 	.byte	0x00, 0xf0, 0xa1, 0x03


	//----- nvinfo : EIATTR_MAXREG_COUNT
	.align		4
.L_2660:
        /*002c*/ 	.byte	0x03, 0x1b
        /*002e*/ 	.short	0x00ff


	//----- nvinfo : EIATTR_NUM_BARRIERS
	.align		4
        /*0030*/ 	.byte	0x02, 0x4c
        /*0032*/ 	.byte	0x01
	.zero		1


	//----- nvinfo : EIATTR_MERCURY_ISA_VERSION
	.align		4
        /*0034*/ 	.byte	0x03, 0x5f
        /*0036*/ 	.short	0x0000


	//----- nvinfo : EIATTR_COOP_GROUP_MASK_REGIDS
	.align		4
        /*0038*/ 	.byte	0x04, 0x29
        /*003a*/ 	.short	(.L_2662 - .L_2661)


	//   ....[0]....
.L_2661:
        /*003c*/ 	.word	0xffffffff


	//   ....[1]....
        /*0040*/ 	.word	0xffffffff


	//   ....[2]....
        /*0044*/ 	.word	0xffffffff


	//   ....[3]....
        /*0048*/ 	.word	0xffffffff


	//   ....[4]....
        /*004c*/ 	.word	0xffffffff


	//   ....[5]....
        /*0050*/ 	.word	0xffffffff


	//   ....[6]....
        /*0054*/ 	.word	0xffffffff


	//   ....[7]....
        /*0058*/ 	.word	0xffffffff


	//   ....[8]....
        /*005c*/ 	.word	0xffffffff


	//   ....[9]....
        /*0060*/ 	.word	0xffffffff


	//   ....[10]....
        /*0064*/ 	.word	0xffffffff


	//   ....[11]....
        /*0068*/ 	.word	0xffffffff


	//   ....[12]....
        /*006c*/ 	.word	0xffffffff


	//   ....[13]....
        /*0070*/ 	.word	0xffffffff


	//   ....[14]....
        /*0074*/ 	.word	0xffffffff


	//   ....[15]....
        /*0078*/ 	.word	0xffffffff


	//   ....[16]....
        /*007c*/ 	.word	0xffffffff


	//   ....[17]....
        /*0080*/ 	.word	0xffffffff


	//   ....[18]....
        /*0084*/ 	.word	0xffffffff


	//   ....[19]....
        /*0088*/ 	.word	0xffffffff


	//   ....[20]....
        /*008c*/ 	.word	0xffffffff


	//   ....[21]....
        /*0090*/ 	.word	0xffffffff


	//   ....[22]....
        /*0094*/ 	.word	0xffffffff


	//   ....[23]....
        /*0098*/ 	.word	0xffffffff


	//   ....[24]....
        /*009c*/ 	.word	0xffffffff


	//   ....[25]....
        /*00a0*/ 	.word	0xffffffff


	//   ....[26]....
        /*00a4*/ 	.word	0xffffffff


	//   ....[27]....
        /*00a8*/ 	.word	0xffffffff


	//   ....[28]....
        /*00ac*/ 	.word	0xffffffff


	//   ....[29]....
        /*00b0*/ 	.word	0xffffffff


	//   ....[30]....
        /*00b4*/ 	.word	0xffffffff


	//----- nvinfo : EIATTR_COOP_GROUP_INSTR_OFFSETS
	.align		4
.L_2662:
        /*00b8*/ 	.byte	0x04, 0x28
        /*00ba*/ 	.short	(.L_2664 - .L_2663)


	//   ....[0]....
.L_2663:
        /*00bc*/ 	.word	0x000014e0


	//   ....[1]....
        /*00c0*/ 	.word	0x00001510


	//   ....[2]....
        /*00c4*/ 	.word	0x00001530


	//   ....[3]....
        /*00c8*/ 	.word	0x00001550


	//   ....[4]....
        /*00cc*/ 	.word	0x00001570


	//   ....[5]....
        /*00d0*/ 	.word	0x000019a0


	//   ....[6]....
        /*00d4*/ 	.word	0x000019c0


	//   ....[7]....
        /*00d8*/ 	.word	0x000019e0


	//   ....[8]....
        /*00dc*/ 	.word	0x00001a00


	//   ....[9]....
        /*00e0*/ 	.word	0x00001a20


	//   ....[10]....
        /*00e4*/ 	.word	0x00001af0


	//   ....[11]....
        /*00e8*/ 	.word	0x00001b50


	//   ....[12]....
        /*00ec*/ 	.word	0x00001b90


	//   ....[13]....
        /*00f0*/ 	.word	0x00001bb0


	//   ....[14]....
        /*00f4*/ 	.word	0x00001bc0


	//   ....[15]....
        /*00f8*/ 	.word	0x00001c50


	//   ....[16]....
        /*00fc*/ 	.word	0x00001c80


	//   ....[17]....
        /*0100*/ 	.word	0x00001d50


	//   ....[18]....
        /*0104*/ 	.word	0x00001d80


	//   ....[19]....
        /*0108*/ 	.word	0x00001e30


	//   ....[20]....
        /*010c*/ 	.word	0x00001e60


	//   ....[21]....
        /*0110*/ 	.word	0x00002780


	//   ....[22]....
        /*0114*/ 	.word	0x000027f0


	//   ....[23]....
        /*0118*/ 	.word	0x00002850


	//   ....[24]....
        /*011c*/ 	.word	0x000028b0


	//   ....[25]....
        /*0120*/ 	.word	0x00002910


	//   ....[26]....
        /*0124*/ 	.word	0x00002d80


	//   ....[27]....
        /*0128*/ 	.word	0x00002de0


	//   ....[28]....
        /*012c*/ 	.word	0x00002e40


	//   ....[29]....
        /*0130*/ 	.word	0x00002ea0


	//   ....[30]....
        /*0134*/ 	.word	0x00002f00


	//----- nvinfo : EIATTR_EXIT_INSTR_OFFSETS
	.align		4
.L_2664:
        /*0138*/ 	.byte	0x04, 0x1c
        /*013a*/ 	.short	(.L_2666 - .L_2665)


	//   ....[0]....
.L_2665:
        /*013c*/ 	.word	0x000002a0


	//   ....[1]....
        /*0140*/ 	.word	0x00002730


	//----- nvinfo : EIATTR_MAX_THREADS
	.align		4
.L_2666:
        /*0144*/ 	.byte	0x04, 0x05
        /*0146*/ 	.short	(.L_2668 - .L_2667)
.L_2667:
        /*0148*/ 	.word	0x00000100
        /*014c*/ 	.word	0x00000001
        /*0150*/ 	.word	0x00000001


	//----- nvinfo : EIATTR_CRS_STACK_SIZE
	.align		4
.L_2668:
        /*0154*/ 	.byte	0x04, 0x1e
        /*0156*/ 	.short	(.L_2670 - .L_2669)
.L_2669:
        /*0158*/ 	.word	0x00000000
.L_2670:


//--------------------- .nv.info._ZN10layer_norm13ln_fwd_kernelINS_13Kernel_traitsIf6__halfS2_S2_fjLj8192ELj1ELj1ELj8ELj16ENS_18Kernel_traits_baseILj8192EfS2_S2_S2_fjLj256EEEEELb0ELb1ELb1ELb0EEEvNS_9FwdParamsE --------------------------
	.section	.nv.info._ZN10layer_norm13ln_fwd_kernelINS_13Kernel_traitsIf6__halfS2_S2_fjLj8192ELj1ELj1ELj8ELj16ENS_18Kernel_traits_baseILj8192EfS2_S2_S2_fjLj256EEEEELb0ELb1ELb1ELb0EEEvNS_9FwdParamsE,"",@"SHT_CUDA_INFO"
	.sectionflags	@""
	.align	4


	//----- nvinfo : EIATTR_CUDA_API_VERSION
	.align		4
        /*0000*/ 	.byte	0x04, 0x37
        /*0002*/ 	.short	(.L_2672 - .L_2671)
.L_2671:
        /*0004*/ 	.word	0x00000082


	//----- nvinfo : EIATTR_SW2861232_WAR
	.align		4
.L_2672:
        /*0008*/ 	.byte	0x01, 0x35
	.zero		2


	//----- nvinfo : EIATTR_PARAM_CBANK
	.align		4
        /*000c*/ 	.byte	0x04, 0x0a
        /*000e*/ 	.short	(.L_2674 - .L_2673)
	.align		4
.L_2673:
        /*0010*/ 	.word	index@(.nv.constant0._ZN10layer_norm13ln_fwd_kernelINS_13Kernel_traitsIf6__halfS2_S2_fjLj8192ELj1ELj1ELj8ELj16ENS_18Kernel_traits_baseILj8192EfS2_S2_S2_fjLj256EEEEELb0ELb1ELb1ELb0EEEvNS_9FwdParamsE)
        /*0014*/ 	.short	0x0160
        /*0016*/ 	.short	0x00e8


	//----- nvinfo : EIATTR_CBANK_PARAM_SIZE
	.align		4
.L_2674:
        /*0018*/ 	.byte	0x03, 0x19
        /*001a*/ 	.short	0x00e8


	//----- nvinfo : EIATTR_KPARAM_INFO
	.align		4
        /*001c*/ 	.byte	0x04, 0x17
        /*001e*/ 	.short	(.L_2676 - .L_2675)
.L_2675:
        /*0020*/ 	.word	0x00000000
        /*0024*/ 	.short	0x0000
        /*0026*/ 	.short	0x0000
        /*0028*/ 	.byte	0x00, 0xf0, 0xa1, 0x03


	//----- nvinfo : EIATTR_MAXREG_COUNT
	.align		4
.L_2676:
        /*002c*/ 	.byte	0x03, 0x1b
        /*002e*/ 	.short	0x00ff


	//----- nvinfo : EIATTR_NUM_BARRIERS
	.align		4
        /*0030*/ 	.byte	0x02, 0x4c
        /*0032*/ 	.byte	0x01
	.zero		1


	//----- nvinfo : EIATTR_MERCURY_ISA_VERSION
	.align		4
        /*0034*/ 	.byte	0x03, 0x5f
        /*0036*/ 	.short	0x0000


	//----- nvinfo : EIATTR_COOP_GROUP_MASK_REGIDS
	.align		4
        /*0038*/ 	.byte	0x04, 0x29
        /*003a*/ 	.short	(.L_2678 - .L_2677)


	//   ....[0]....
.L_2677:
        /*003c*/ 	.word	0xffffffff


	//   ....[1]....
        /*0040*/ 	.word	0xffffffff


	//   ....[2]....
        /*0044*/ 	.word	0xffffffff


	//   ....[3]....
        /*0048*/ 	.word	0xffffffff


	//   ....[4]....
        /*004c*/ 	.word	0xffffffff


	//   ....[5]....
        /*0050*/ 	.word	0xffffffff


	//   ....[6]....
        /*0054*/ 	.word	0xffffffff


	//   ....[7]....
        /*0058*/ 	.word	0xffffffff


	//   ....[8]....
        /*005c*/ 	.word	0xffffffff


	//   ....[9]....
        /*0060*/ 	.word	0xffffffff


	//   ....[10]....
        /*0064*/ 	.word	0xffffffff


	//   ....[11]....
        /*0068*/ 	.word	0xffffffff


	//   ....[12]....
        /*006c*/ 	.word	0xffffffff


	//   ....[13]....
        /*0070*/ 	.word	0xffffffff


	//   ....[14]....
        /*0074*/ 	.word	0xffffffff


	//   ....[15]....
        /*0078*/ 	.word	0xffffffff


	//   ....[16]....
        /*007c*/ 	.word	0xffffffff


	//   ....[17]....
        /*0080*/ 	.word	0xffffffff


	//   ....[18]....
        /*0084*/ 	.word	0xffffffff


	//   ....[19]....
        /*0088*/ 	.word	0xffffffff


	//   ....[20]....
        /*008c*/ 	.word	0xffffffff


	//   ....[21]....
        /*0090*/ 	.word	0xffffffff


	//   ....[22]....
        /*0094*/ 	.word	0xffffffff


	//   ....[23]....
        /*0098*/ 	.word	0xffffffff


	//   ....[24]....
        /*009c*/ 	.word	0xffffffff


	//   ....[25]....
        /*00a0*/ 	.word	0xffffffff


	//   ....[26]....
        /*00a4*/ 	.word	0xffffffff


	//   ....[27]....
        /*00a8*/ 	.word	0xffffffff


	//   ....[28]....
        /*00ac*/ 	.word	0xffffffff


	//   ....[29]....
        /*00b0*/ 	.word	0xffffffff


	//   ....[30]....
        /*00b4*/ 	.word	0xffffffff


	//----- nvinfo : EIATTR_COOP_GROUP_INSTR_OFFSETS
	.align		4
.L_2678:
        /*00b8*/ 	.byte	0x04, 0x28
        /*00ba*/ 	.short	(.L_2680 - .L_2679)


	//   ....[0]....
.L_2679:
        /*00bc*/ 	.word	0x000028a0


	//   ....[1]....
        /*00c0*/ 	.word	0x000028d0


	//   ....[2]....
        /*00c4*/ 	.word	0x000028f0


	//   ....[3]....
        /*00c8*/ 	.word	0x00002910


	//   ....[4]....
        /*00cc*/ 	.word	0x00002930


	//   ....[5]....
        /*00d0*/ 	.word	0x00002d70


	//   ....[6]....
        /*00d4*/ 	.word	0x00002d90


	//   ....[7]....
        /*00d8*/ 	.word	0x00002db0


	//   ....[8]....
        /*00dc*/ 	.word	0x00002dd0


	//   ....[9]....
        /*00e0*/ 	.word	0x00002df0


	//   ....[10]....
        /*00e4*/ 	.word	0x00002f10


	//   ....[11]....
        /*00e8*/ 	.word	0x00002f60


	//   ....[12]....
        /*00ec*/ 	.word	0x00002f90


	//   ....[13]....
        /*00f0*/ 	.word	0x00002fb0


	//   ....[14]....
        /*00f4*/ 	.word	0x00003050


	//   ....[15]....
        /*00f8*/ 	.word	0x00003090


	//   ....[16]....
        /*00fc*/ 	.word	0x000030a0


	//   ....[17]....
        /*0100*/ 	.word	0x00003140


	//   ....[18]....
        /*0104*/ 	.word	0x00003180


	//   ....[19]....
        /*0108*/ 	.word	0x00003230


	//   ....[20]....
        /*010c*/ 	.word	0x00003250


	//   ....[21]....
        /*0110*/ 	.word	0x00003d00


	//   ....[22]....
        /*0114*/ 	.word	0x00003d60


	//   ....[23]....
        /*0118*/ 	.word	0x00003dc0


	//   ....[24]....
        /*011c*/ 	.word	0x00003e20


	//   ....[25]....
        /*0120*/ 	.word	0x00003e80


	//   ....[26]....
        /*0124*/ 	.word	0x00004300


	//   ....[27]....
        /*0128*/ 	.word	0x00004360


	//   ....[28]....
        /*012c*/ 	.word	0x000043c0


	//   ....[29]....
        /*0130*/ 	.word	0x00004420


	//   ....[30]....
        /*0134*/ 	.word	0x00004490


	//----- nvinfo : EIATTR_EXIT_INSTR_OFFSETS
	.align		4
.L_2680:
        /*0138*/ 	.byte	0x04, 0x1c
        /*013a*/ 	.short	(.L_2682 - .L_2681)


	//   ....[0]....
.L_2681:
        /*013c*/ 	.word	0x00000670


	//   ....[1]....
        /*0140*/ 	.word	0x00003ca0


	//----- nvinfo : EIATTR_MAX_THREADS
	.align		4
.L_2682:
        /*0144*/ 	.byte	0x04, 0x05
        /*0146*/ 	.short	(.L_2684 - .L_2683)
.L_2683:
        /*0148*/ 	.word	0x00000100
        /*014c*/ 	.word	0x00000001
        /*0150*/ 	.word	0x00000001


	//----- nvinfo : EIATTR_CRS_STACK_SIZE
	.align		4
.L_2684:
        /*0154*/ 	.byte	0x04, 0x1e
        /*0156*/ 	.short	(.L_2686 - .L_2685)
.L_2685:
        /*0158*/ 	.word	0x00000000
.L_2686:


//--------------------- .nv.info._ZN10layer_norm13ln_fwd_kernelINS_13Kernel_traitsIf6__halfS2_S2_fjLj8192ELj1ELj1ELj8ELj16ENS_18Kernel_traits_baseILj8192EfS2_S2_S2_fjLj256EEEEELb0ELb1ELb1ELb1EEEvNS_9FwdParamsE --------------------------
	.section	.nv.info._ZN10layer_norm13ln_fwd_kernelINS_13Kernel_traitsIf6__halfS2_S2_fjLj8192ELj1ELj1ELj8ELj16ENS_18Kernel_traits_baseILj8192EfS2_S2_S2_fjLj256EEEEELb0ELb1ELb1ELb1EEEvNS_9FwdParamsE,"",@"SHT_CUDA_INFO"
	.sectionflags	@""
	.align	4


	//----- nvinfo : EIATTR_CUDA_API_VERSION
	.align		4
        /*0000*/ 	.byte	0x04, 0x37
        /*0002*/ 	.short	(.L_2688 - .L_2687)
.L_2687:
        /*0004*/ 	.word	0x00000082


	//----- nvinfo : EIATTR_SW2861232_WAR
	.align		4
.L_2688:
        /*0008*/ 	.byte	0x01, 0x35
	.zero		2


	//----- nvinfo : EIATTR_PARAM_CBANK
	.align		4
        /*000c*/ 	.byte	0x04, 0x0a
        /*000e*/ 	.short	(.L_2690 - .L_2689)
	.align		4
.L_2689:
        /*0010*/ 	.word	index@(.nv.constant0._ZN10layer_norm13ln_fwd_kernelINS_13Kernel_traitsIf6__halfS2_S2_fjLj8192ELj1ELj1ELj8ELj16ENS_18Kernel_traits_baseILj8192EfS2_S2_S2_fjLj256EEEEELb0ELb1ELb1ELb1EEEvNS_9FwdParamsE)
        /*0014*/ 	.short	0x0160
        /*0016*/ 	.short	0x00e8


	//----- nvinfo : EIATTR_CBANK_PARAM_SIZE
	.align		4
.L_2690:
        /*0018*/ 	.byte	0x03, 0x19
        /*001a*/ 	.short	0x00e8


	//----- nvinfo : EIATTR_KPARAM_INFO
	.align		4
        /*001c*/ 	.byte	0x04, 0x17
        /*001e*/ 	.short	(.L_2692 - .L_2691)
.L_2691:
        /*0020*/ 	.word	0x00000000
        /*0024*/ 	.short	0x0000
        /*0026*/ 	.short	0x0000
        /*0028*/ 	.byte	0x00, 0xf0, 0xa1, 0x03


	//----- nvinfo : EIATTR_MAXREG_COUNT
	.align		4
.L_2692:
        /*002c*/ 	.byte	0x03, 0x1b
        /*002e*/ 	.short	0x00ff


	//----- nvinfo : EIATTR_NUM_BARRIERS
	.align		4
        /*0030*/ 	.byte	0x02, 0x4c
        /*0032*/ 	.byte	0x01
	.zero		1


	//----- nvinfo : EIATTR_MERCURY_ISA_VERSION
	.align		4
        /*0034*/ 	.byte	0x03, 0x5f
        /*0036*/ 	.short	0x0000


	//----- nvinfo : EIATTR_COOP_GROUP_MASK_REGIDS
	.align		4
        /*0038*/ 	.byte	0x04, 0x29
        /*003a*/ 	.short	(.L_2694 - .L_2693)


	//   ....[0]....
.L_2693:
        /*003c*/ 	.word	0xffffffff


	//   ....[1]....
        /*0040*/ 	.word	0xffffffff


	//   ....[2]....
        /*0044*/ 	.word	0xffffffff


	//   ....[3]....
        /*0048*/ 	.word	0xffffffff


	//   ....[4]....
        /*004c*/ 	.word	0xffffffff


	//   ....[5]....
        /*0050*/ 	.word	0xffffffff


	//   ....[6]....
        /*0054*/ 	.word	0xffffffff


	//   ....[7]....
        /*0058*/ 	.word	0xffffffff


	//   ....[8]....
        /*005c*/ 	.word	0xffffffff


	//   ....[9]....
        /*0060*/ 	.word	0xffffffff


	//   ....[10]....
        /*0064*/ 	.word	0xffffffff


	//   ....[11]....
        /*0068*/ 	.word	0xffffffff


	//   ....[12]....
        /*006c*/ 	.word	0xffffffff


	//   ....[13]....
        /*0070*/ 	.word	0xffffffff


	//   ....[14]....
        /*0074*/ 	.word	0xffffffff


	//   ....[15]....
        /*0078*/ 	.word	0xffffffff


	//   ....[16]....
        /*007c*/ 	.word	0xffffffff


	//   ....[17]....
        /*0080*/ 	.word	0xffffffff


	//   ....[18]....
        /*0084*/ 	.word	0xffffffff


	//   ....[19]....
        /*0088*/ 	.word	0xffffffff


	//   ....[20]....
        /*008c*/ 	.word	0xffffffff


	//   ....[21]....
        /*0090*/ 	.word	0xffffffff


	//   ....[22]....
        /*0094*/ 	.word	0xffffffff


	//   ....[23]....
        /*0098*/ 	.word	0xffffffff


	//   ....[24]....
        /*009c*/ 	.word	0xffffffff


	//   ....[25]....
        /*00a0*/ 	.word	0xffffffff


	//   ....[26]....
        /*00a4*/ 	.word	0xffffffff


	//   ....[27]....
        /*00a8*/ 	.word	0xffffffff


	//   ....[28]....
        /*00ac*/ 	.word	0xffffffff


	//   ....[29]....
        /*00b0*/ 	.word	0xffffffff


	//   ....[30]....
        /*00b4*/ 	.word	0xffffffff


	//----- nvinfo : EIATTR_COOP_GROUP_INSTR_OFFSETS
	.align		4
.L_2694:
        /*00b8*/ 	.byte	0x04, 0x28
        /*00ba*/ 	.short	(.L_2696 - .L_2695)


	//   ....[0]....
.L_2695:
        /*00bc*/ 	.word	0x000022a0


	//   ....[1]....
        /*00c0*/ 	.word	0x000022d0


	//   ....[2]....
        /*00c4*/ 	.word	0x000022f0


	//   ....[3]....
        /*00c8*/ 	.word	0x00002310


	//   ....[4]....
        /*00cc*/ 	.word	0x00002330


	//   ....[5]....
        /*00d0*/ 	.word	0x00002760


	//   ....[6]....
        /*00d4*/ 	.word	0x00002780


	//   ....[7]....
        /*00d8*/ 	.word	0x000027a0


	//   ....[8]....
        /*00dc*/ 	.word	0x000027c0


	//   ....[9]....
        /*00e0*/ 	.word	0x000027e0


	//   ....[10]....
        /*00e4*/ 	.word	0x000028d0


	//   ....[11]....
        /*00e8*/ 	.word	0x00002920


	//   ....[12]....
        /*00ec*/ 	.word	0x00002940


	//   ....[13]....
        /*00f0*/ 	.word	0x00002970


	//   ....[14]....
        /*00f4*/ 	.word	0x00002a00


	//   ....[15]....
        /*00f8*/ 	.word	0x00002a50


	//   ....[16]....
        /*00fc*/ 	.word	0x00002a60


	//   ....[17]....
        /*0100*/ 	.word	0x00002b20


	//   ....[18]....
        /*0104*/ 	.word	0x00002b50


	//   ....[19]....
        /*0108*/ 	.word	0x00002bf0


	//   ....[20]....
        /*010c*/ 	.word	0x00002c10


	//   ....[21]....
        /*0110*/ 	.word	0x000035d0


	//   ....[22]....
        /*0114*/ 	.word	0x00003640


	//   ....[23]....
        /*0118*/ 	.word	0x000036a0


	//   ....[24]....
        /*011c*/ 	.word	0x00003700


	//   ....[25]....
        /*0120*/ 	.word	0x00003760


	//   ....[26]....
        /*0124*/ 	.word	0x00003bd0


	//   ....[27]....
        /*0128*/ 	.word	0x00003c30


	//   ....[28]....
        /*012c*/ 	.word	0x00003c90


	//   ....[29]....
        /*0130*/ 	.word	0x00003cf0


	//   ....[30]....
        /*0134*/ 	.word	0x00003d50


	//----- nvinfo : EIATTR_EXIT_INSTR_OFFSETS
	.align		4
.L_2696:
        /*0138*/ 	.byte	0x04, 0x1c
        /*013a*/ 	.short	(.L_2698 - .L_2697)


	//   ....[0]....
.L_2697:
        /*013c*/ 	.word	0x000002a0


	//   ....[1]....
        /*0140*/ 	.word	0x00003580


	//----- nvinfo : EIATTR_MAX_THREADS
	.align		4
.L_2698:
        /*0144*/ 	.byte	0x04, 0x05
        /*0146*/ 	.short	(.L_2700 - .L_2699)
.L_2699:
        /*0148*/ 	.word	0x00000100
        /*014c*/ 	.word	0x00000001
        /*0150*/ 	.word	0x00000001


	//----- nvinfo : EIATTR_CRS_STACK_SIZE
	.align		4
.L_2700:
        /*0154*/ 	.byte	0x04, 0x1e
        /*0156*/ 	.short	(.L_2702 - .L_2701)
.L_2701:
        /*0158*/ 	.word	0x00000000
.L_2702:


//--------------------- .nv.info._ZN10layer_norm13ln_fwd_kernelINS_13Kernel_traitsIf6__halfS2_S2_fjLj8192ELj1ELj1ELj8ELj16ENS_18Kernel_traits_baseILj8192EfS2_S2_S2_fjLj256EEEEELb1ELb0ELb0ELb0EEEvNS_9FwdParamsE --------------------------
	.section	.nv.info._ZN10layer_norm13ln_fwd_kernelINS_13Kernel_traitsIf6__halfS2_S2_fjLj8192ELj1ELj1ELj8ELj16ENS_18Kernel_traits_baseILj8192EfS2_S2_S2_fjLj256EEEEELb1ELb0ELb0ELb0EEEvNS_9FwdParamsE,"",@"SHT_CUDA_INFO"
	.sectionflags	@""
	.align	4


	//----- nvinfo : EIATTR_CUDA_API_VERSION
	.align		4
        /*0000*/ 	.byte	0x04, 0x37
        /*0002*/ 	.short	(.L_2704 - .L_2703)
.L_2703:
        /*0004*/ 	.word	0x00000082


	//----- nvinfo : EIATTR_SW2861232_WAR
	.align		4
.L_2704:
        /*0008*/ 	.byte	0x01, 0x35
	.zero		2


	//----- nvinfo : EIATTR_PARAM_CBANK
	.align		4
        /*000c*/ 	.byte	0x04, 0x0a
        /*000e*/ 	.short	(.L_2706 - .L_2705)
	.align		4
.L_2705:
        /*0010*/ 	.word	index@(.nv.constant0._ZN10layer_norm13ln_fwd_kernelINS_13Kernel_traitsIf6__halfS2_S2_fjLj8192ELj1ELj1ELj8ELj16ENS_18Kernel_traits_baseILj8192EfS2_S2_S2_fjLj256EEEEELb1ELb0ELb0ELb0EEEvNS_9FwdParamsE)
        /*0014*/ 	.short	0x0160
        /*0016*/ 	.short	0x00e8


	//----- nvinfo : EIATTR_CBANK_PARAM_SIZE
	.align		4
.L_2706:
        /*0018*/ 	.byte	0x03, 0x19
        /*001a*/ 	.short	0x00e8


	//----- nvinfo : EIATTR_KPARAM_INFO
	.align		4
        /*001c*/ 	.byte	0x04, 0x17
        /*001e*/ 	.short	(.L_2708 - .L_2707)
.L_2707:
        /*0020*/ 	.word	0x00000000
        /*0024*/ 	.short	0x0000
        /*0026*/ 	.short	0x0000
        /*0028*/ 	.byte	0x00, 0xf0, 0xa1, 0x03


	//----- nvinfo : EIATTR_MAXREG_COUNT
	.align		4
.L_2708:
        /*002c*/ 	.byte	0x03, 0x1b
        /*002e*/ 	.short	0x00ff


	//----- nvinfo : EIATTR_NUM_BARRIERS
	.align		4
        /*0030*/ 	.byte	0x02, 0x4c
        /*0032*/ 	.byte	0x01
	.zero		1


	//----- nvinfo : EIATTR_MERCURY_ISA_VERSION
	.align		4
        /*0034*/ 	.byte	0x03, 0x5f
        /*0036*/ 	.short	0x0000


	//----- nvinfo : EIATTR_COOP_GROUP_MASK_REGIDS
	.align		4
        /*0038*/ 	.byte	0x04, 0x29
        /*003a*/ 	.short	(.L_2710 - .L_2709)


	//   ....[0]....
.L_2709:
        /*003c*/ 	.word	0xffffffff


	//   ....[1]....
        /*0040*/ 	.word	0xffffffff


	//   ....[2]....
        /*0044*/ 	.word	0xffffffff


	//   ....[3]....
        /*0048*/ 	.word	0xffffffff


	//   ....[4]....
        /*004c*/ 	.word	0xffffffff


	//   ....[5]....
        /*0050*/ 	.word	0xffffffff


	//   ....[6]....
        /*0054*/ 	.word	0xffffffff


	//   ....[7]....
        /*0058*/ 	.word	0xffffffff


	//   ....[8]....
        /*005c*/ 	.word	0xffffffff


	//   ....[9]....
        /*0060*/ 	.word	0xffffffff


	//   ....[10]....
        /*0064*/ 	.word	0xffffffff


	//   ....[11]....
        /*0068*/ 	.word	0xffffffff


	//   ....[12]....
        /*006c*/ 	.word	0xffffffff


	//   ....[13]....
        /*0070*/ 	.word	0xffffffff


	//   ....[14]....
        /*0074*/ 	.word	0xffffffff


	//   ....[15]....
        /*0078*/ 	.word	0xffffffff


	//   ....[16]....
        /*007c*/ 	.word	0xffffffff


	//   ....[17]....
        /*0080*/ 	.word	0xffffffff


	//   ....[18]....
        /*0084*/ 	.word	0xffffffff


	//   ....[19]....
        /*0088*/ 	.word	0xffffffff


	//   ....[20]....
        /*008c*/ 	.word	0xffffffff


	//   ....[21]....
        /*0090*/ 	.word	0xffffffff


	//   ....[22]....
        /*0094*/ 	.word	0xffffffff


	//   ....[23]....
        /*0098*/ 	.word	0xffffffff


	//   ....[24]....
        /*009c*/ 	.word	0xffffffff


	//   ....[25]....
        /*00a0*/ 	.word	0xffffffff


	//   ....[26]....
        /*00a4*/ 	.word	0xffffffff


	//   ....[27]....
        /*00a8*/ 	.word	0xffffffff


	//   ....[28]....
        /*00ac*/ 	.word	0xffffffff


	//   ....[29]....
        /*00b0*/ 	.word	0xffffffff


	//   ....[30]....
        /*00b4*/ 	.word	0xffffffff


	//----- nvinfo : EIATTR_COOP_GROUP_INSTR_OFFSETS
	.align		4
.L_2710:
        /*00b8*/ 	.byte	0x04, 0x28
        /*00ba*/ 	.short	(.L_2712 - .L_2711)


	//   ....[0]....
.L_2711:
        /*00bc*/ 	.word	0x0000c510


	//   ....[1]....
        /*00c0*/ 	.word	0x0000c540


	//   ....[2]....
        /*00c4*/ 	.word	0x0000c570


	//   ....[3]....
        /*00c8*/ 	.word	0x0000c590


	//   ....[4]....
        /*00cc*/ 	.word	0x0000c5b0


	//   ....[5]....
        /*00d0*/ 	.word	0x0000c9f0


	//   ....[6]....
        /*00d4*/ 	.word	0x0000ca10


	//   ....[7]....
        /*00d8*/ 	.word	0x0000ca30


	//   ....[8]....
        /*00dc*/ 	.word	0x0000ca50


	//   ....[9]....
        /*00e0*/ 	.word	0x0000ca70


	//   ....[10]....
        /*00e4*/ 	.word	0x0000cba0


	//   ....[11]....
        /*00e8*/ 	.word	0x0000cbf0


	//   ....[12]....
        /*00ec*/ 	.word	0x0000cc70


	//   ....[13]....
        /*00f0*/ 	.word	0x0000ccc0


	//   ....[14]....
        /*00f4*/ 	.word	0x0000ccd0


	//   ....[15]....
        /*00f8*/ 	.word	0x0000cd60


	//   ....[16]....
        /*00fc*/ 	.word	0x0000cd70


	//   ....[17]....
        /*0100*/ 	.word	0x0000ce10


	//   ....[18]....
        /*0104*/ 	.word	0x0000ce80


	//   ....[19]....
        /*0108*/ 	.word	0x0000cec0


	//   ....[20]....
        /*010c*/ 	.word	0x0000cf00


	//   ....[21]....
        /*0110*/ 	.word	0x0000d940


	//   ....[22]....
        /*0114*/ 	.word	0x0000d9a0


	//   ....[23]....
        /*0118*/ 	.word	0x0000da00


	//   ....[24]....
        /*011c*/ 	.word	0x0000da60


	//   ....[25]....
        /*0120*/ 	.word	0x0000dac0


	//   ....[26]....
        /*0124*/ 	.word	0x0000df60


	//   ....[27]....
        /*0128*/ 	.word	0x0000dfc0


	//   ....[28]....
        /*012c*/ 	.word	0x0000e020


	//   ....[29]....
        /*0130*/ 	.word	0x0000e080


	//   ....[30]....
        /*0134*/ 	.word	0x0000e0e0


	//----- nvinfo : EIATTR_EXIT_INSTR_OFFSETS
	.align		4
.L_2712:
        /*0138*/ 	.byte	0x04, 0x1c
        /*013a*/ 	.short	(.L_2714 - .L_2713)


	//   ....[0]....
.L_2713:
        /*013c*/ 	.word	0x00000a30


	//   ....[1]....
        /*0140*/ 	.word	0x0000d8e0


	//----- nvinfo : EIATTR_MAX_THREADS
	.align		4
.L_2714:
        /*0144*/ 	.byte	0x04, 0x05
        /*0146*/ 	.short	(.L_2716 - .L_2715)
.L_2715:
        /*0148*/ 	.word	0x00000100
        /*014c*/ 	.word	0x00000001
        /*0150*/ 	.word	0x00000001


	//----- nvinfo : EIATTR_CRS_STACK_SIZE
	.align		4
.L_2716:
        /*0154*/ 	.byte	0x04, 0x1e
        /*0156*/ 	.short	(.L_2718 - .L_2717)
.L_2717:
        /*0158*/ 	.word	0x00000000
.L_2718:


//--------------------- .nv.info._ZN10layer_norm13ln_fwd_kernelINS_13Kernel_traitsIf6__halfS2_S2_fjLj8192ELj1ELj1ELj8ELj16ENS_18Kernel_traits_baseILj8192EfS2_S2_S2_fjLj256EEEEELb1ELb0ELb0ELb1EEEvNS_9FwdParamsE --------------------------
	.section	.nv.info._ZN10layer_norm13ln_fwd_kernelINS_13Kernel_traitsIf6__halfS2_S2_fjLj8192ELj1ELj1ELj8ELj16ENS_18Kernel_traits_baseILj8192EfS2_S2_S2_fjLj256EEEEELb1ELb0ELb0ELb1EEEvNS_9FwdParamsE,"",@"SHT_CUDA_INFO"
	.sectionflags	@""
	.align	4


	//----- nvinfo : EIATTR_CUDA_API_VERSION
	.align		4
        /*0000*/ 	.byte	0x04, 0x37
        /*0002*/ 	.short	(.L_2720 - .L_2719)
.L_2719:
        /*0004*/ 	.word	0x00000082


	//----- nvinfo : EIATTR_SW2861232_WAR
	.align		4
.L_2720:
        /*0008*/ 	.byte	0x01, 0x35
	.zero		2


	//----- nvinfo : EIATTR_PARAM_CBANK
	.align		4
        /*000c*/ 	.byte	0x04, 0x0a
        /*000e*/ 	.short	(.L_2722 - .L_2721)
	.align		4
.L_2721:
        /*0010*/ 	.word	index@(.nv.constant0._ZN10layer_norm13ln_fwd_kernelINS_13Kernel_traitsIf6__halfS2_S2_fjLj8192ELj1ELj1ELj8ELj16ENS_18Kernel_traits_baseILj8192EfS2_S2_S2_fjLj256EEEEELb1ELb0ELb0ELb1EEEvNS_9FwdParamsE)
        /*0014*/ 	.short	0x0160
        /*0016*/ 	.short	0x00e8


	//----- nvinfo : EIATTR_CBANK_PARAM_SIZE
	.align		4
.L_2722:
        /*0018*/ 	.byte	0x03, 0x19
        /*001a*/ 	.short	0x00e8


	//----- nvinfo : EIATTR_KPARAM_INFO
	.align		4
        /*001c*/ 	.byte	0x04, 0x17
        /*001e*/ 	.short	(.L_2724 - .L_2723)
.L_2723:
        /*0020*/ 	.word	0x00000000
        /*0024*/ 	.short	0x0000
        /*0026*/ 	.short	0x0000
        /*0028*/ 	.byte	0x00, 0xf0, 0xa1, 0x03


	//----- nvinfo : EIATTR_MAXREG_COUNT
	.align		4
.L_2724:
        /*002c*/ 	.byte	0x03, 0x1b
        /*002e*/ 	.short	0x00ff


	//----- nvinfo : EIATTR_NUM_BARRIERS
	.align		4
        /*0030*/ 	.byte	0x02, 0x4c
        /*0032*/ 	.byte	0x01
	.zero		1


	//----- nvinfo : EIATTR_MERCURY_ISA_VERSION
	.align		4
        /*0034*/ 	.byte	0x03, 0x5f
        /*0036*/ 	.short	0x0000


	//----- nvinfo : EIATTR_COOP_GROUP_MASK_REGIDS
	.align		4
        /*0038*/ 	.byte	0x04, 0x29
        /*003a*/ 	.short	(.L_2726 - .L_2725)


	//   ....[0]....
.L_2725:
        /*003c*/ 	.word	0xffffffff


	//   ....[1]....
        /*0040*/ 	.word	0xffffffff


	//   ....[2]....
        /*0044*/ 	.word	0xffffffff


	//   ....[3]....
        /*0048*/ 	.word	0xffffffff


	//   ....[4]....
        /*004c*/ 	.word	0xffffffff


	//   ....[5]....
        /*0050*/ 	.word	0xffffffff


	//   ....[6]....
        /*0054*/ 	.word	0xffffffff


	//   ....[7]....
        /*0058*/ 	.word	0xffffffff


	//   ....[8]....
        /*005c*/ 	.word	0xffffffff


	//   ....[9]....
        /*0060*/ 	.word	0xffffffff


	//   ....[10]....
        /*0064*/ 	.word	0xffffffff


	//   ....[11]....
        /*0068*/ 	.word	0xffffffff


	//   ....[12]....
        /*006c*/ 	.word	0xffffffff


	//   ....[13]....
        /*0070*/ 	.word	0xffffffff


	//   ....[14]....
        /*0074*/ 	.word	0xffffffff


	//   ....[15]....
        /*0078*/ 	.word	0xffffffff


	//   ....[16]....
        /*007c*/ 	.word	0xffffffff


	//   ....[17]....
        /*0080*/ 	.word	0xffffffff


	//   ....[18]....
        /*0084*/ 	.word	0xffffffff


	//   ....[19]....
        /*0088*/ 	.word	0xffffffff


	//   ....[20]....
        /*008c*/ 	.word	0xffffffff


	//   ....[21]....
        /*0090*/ 	.word	0xffffffff


	//   ....[22]....
        /*0094*/ 	.word	0xffffffff


	//   ....[23]....
        /*0098*/ 	.word	0xffffffff


	//   ....[24]....
        /*009c*/ 	.word	0xffffffff


	//   ....[25]....
        /*00a0*/ 	.word	0xffffffff


	//   ....[26]....
        /*00a4*/ 	.word	0xffffffff


	//   ....[27]....
        /*00a8*/ 	.word	0xffffffff


	//   ....[28]....
        /*00ac*/ 	.word	0xffffffff


	//   ....[29]....
        /*00b0*/ 	.word	0xffffffff


	//   ....[30]....
        /*00b4*/ 	.word	0xffffffff


	//----- nvinfo : EIATTR_COOP_GROUP_INSTR_OFFSETS
	.align		4
.L_2726:
        /*00b8*/ 	.byte	0x04, 0x28
        /*00ba*/ 	.short	(.L_2728 - .L_2727)


	//   ....[0]....
.L_2727:
        /*00bc*/ 	.word	0x0000bc30


	//   ....[1]....
        /*00c0*/ 	.word	0x0000bc60


	//   ....[2]....
        /*00c4*/ 	.word	0x0000bc80


	//   ....[3]....
        /*00c8*/ 	.word	0x0000bca0


	//   ....[4]....
        /*00cc*/ 	.word	0x0000bcc0


	//   ....[5]....
        /*00d0*/ 	.word	0x0000c0f0


	//   ....[6]....
        /*00d4*/ 	.word	0x0000c110


	//   ....[7]....
        /*00d8*/ 	.word	0x0000c130


	//   ....[8]....
        /*00dc*/ 	.word	0x0000c150


	//   ....[9]....
        /*00e0*/ 	.word	0x0000c170


	//   ....[10]....
        /*00e4*/ 	.word	0x0000c260


	//   ....[11]....
        /*00e8*/ 	.word	0x0000c2c0


	//   ....[12]....
        /*00ec*/ 	.word	0x0000c2d0


	//   ....[13]....
        /*00f0*/ 	.word	0x0000c340


	//   ....[14]....
        /*00f4*/ 	.word	0x0000c3b0


	//   ....[15]....
        /*00f8*/ 	.word	0x0000c3d0


	//   ....[16]....
        /*00fc*/ 	.word	0x0000c3e0


	//   ....[17]....
        /*0100*/ 	.word	0x0000c4c0


	//   ....[18]....
        /*0104*/ 	.word	0x0000c4e0


	//   ....[19]....
        /*0108*/ 	.word	0x0000c5a0


	//   ....[20]....
        /*010c*/ 	.word	0x0000c5b0


	//   ....[21]....
        /*0110*/ 	.word	0x0000cf10


	//   ....[22]....
        /*0114*/ 	.word	0x0000cf70


	//   ....[23]....
        /*0118*/ 	.word	0x0000cfd0


	//   ....[24]....
        /*011c*/ 	.word	0x0000d030


	//   ....[25]....
        /*0120*/ 	.word	0x0000d090


	//   ....[26]....
        /*0124*/ 	.word	0x0000d500


	//   ....[27]....
        /*0128*/ 	.word	0x0000d560


	//   ....[28]....
        /*012c*/ 	.word	0x0000d5c0


	//   ....[29]....
        /*0130*/ 	.word	0x0000d620


	//   ....[30]....
        /*0134*/ 	.word	0x0000d680


	//----- nvinfo : EIATTR_EXIT_INSTR_OFFSETS
	.align		4
.L_2728:
        /*0138*/ 	.byte	0x04, 0x1c
        /*013a*/ 	.short	(.L_2730 - .L_2729)


	//   ....[0]....
.L_2729:
        /*013c*/ 	.word	0x000006a0


	//   ....[1]....
        /*0140*/ 	.word	0x0000ceb0


	//----- nvinfo : EIATTR_MAX_THREADS
	.align		4
.L_2730:
        /*0144*/ 	.byte	0x04, 0x05
        /*0146*/ 	.short	(.L_2732 - .L_2731)
.L_2731:
        /*0148*/ 	.word	0x00000100
        /*014c*/ 	.word	0x00000001
        /*0150*/ 	.word	0x00000001


	//----- nvinfo : EIATTR_CRS_STACK_SIZE
	.align		4
.L_2732:
        /*0154*/ 	.byte	0x04, 0x1e
        /*0156*/ 	.short	(.L_2734 - .L_2733)
.L_2733:
        /*0158*/ 	.word	0x00000000
.L_2734:


//--------------------- .nv.info._ZN10layer_norm13ln_fwd_kernelINS_13Kernel_traitsIf6__halfS2_S2_fjLj8192ELj1ELj1ELj8ELj16ENS_18Kernel_traits_baseILj8192EfS2_S2_S2_fjLj256EEEEELb1ELb0ELb1ELb0EEEvNS_9FwdParamsE --------------------------
	.section	.nv.info._ZN10layer_norm13ln_fwd_kernelINS_13Kernel_traitsIf6__halfS2_S2_fjLj8192ELj1ELj1ELj8ELj16ENS_18Kernel_traits_baseILj8192EfS2_S2_S2_fjLj256EEEEELb1ELb0ELb1ELb0EEEvNS_9FwdParamsE,"",@"SHT_CUDA_INFO"
	.sectionflags	@""
	.align	4


	//----- nvinfo : EIATTR_CUDA_API_VERSION
	.align		4
        /*0000*/ 	.byte	0x04, 0x37
        /*0002*/ 	.short	(.L_2736 - .L_2735)
.L_2735:
        /*0004*/ 	.word	0x00000082


	//----- nvinfo : EIATTR_SW2861232_WAR
	.align		4
.L_2736:
        /*0008*/ 	.byte	0x01, 0x35
	.zero		2


	//----- nvinfo : EIATTR_PARAM_CBANK
	.align		4
        /*000c*/ 	.byte	0x04, 0x0a
        /*000e*/ 	.short	(.L_2738 - .L_2737)
	.align		4
.L_2737:
        /*0010*/ 	.word	index@(.nv.constant0._ZN10layer_norm13ln_fwd_kernelINS_13Kernel_traitsIf6__halfS2_S2_fjLj8192ELj1ELj1ELj8ELj16ENS_18Kernel_traits_baseILj8192EfS2_S2_S2_fjLj256EEEEELb1ELb0ELb1ELb0EEEvNS_9FwdParamsE)
        /*0014*/ 	.short	0x0160
        /*0016*/ 	.short	0x00e8


	//----- nvinfo : EIATTR_CBANK_PARAM_SIZE
	.align		4
.L_2738:
        /*0018*/ 	.byte	0x03, 0x19
        /*001a*/ 	.short	0x00e8


	//----- nvinfo : EIATTR_KPARAM_INFO
	.align		4
        /*001c*/ 	.byte	0x04, 0x17
        /*001e*/ 	.short	(.L_2740 - .L_2739)
.L_2739:
        /*0020*/ 	.word	0x00000000
        /*0024*/ 	.short	0x0000
        /*0026*/ 	.short	0x0000
        /*0028*/ 	.byte	0x00, 0xf0, 0xa1, 0x03


	//----- nvinfo : EIATTR_MAXREG_COUNT
	.align		4
.L_2740:
        /*002c*/ 	.byte	0x03, 0x1b
        /*002e*/ 	.short	0x00ff


	//----- nvinfo : EIATTR_NUM_BARRIERS
	.align		4
        /*0030*/ 	.byte	0x02, 0x4c
        /*0032*/ 	.byte	0x01
	.zero		1


	//----- nvinfo : EIATTR_MERCURY_ISA_VERSION
	.align		4
        /*0034*/ 	.byte	0x03, 0x5f
        /*0036*/ 	.short	0x0000


	//----- nvinfo : EIATTR_COOP_GROUP_MASK_REGIDS
	.align		4
        /*0038*/ 	.byte	0x04, 0x29
        /*003a*/ 	.short	(.L_2742 - .L_2741)


	//   ....[0]....
.L_2741:
        /*003c*/ 	.word	0xffffffff


	//   ....[1]....
        /*0040*/ 	.word	0xffffffff


	//   ....[2]....
        /*0044*/ 	.word	0xffffffff


	//   ....[3]....
        /*0048*/ 	.word	0xffffffff


	//   ....[4]....
        /*004c*/ 	.word	0xffffffff


	//   ....[5]....
        /*0050*/ 	.word	0xffffffff


	//   ....[6]....
        /*0054*/ 	.word	0xffffffff


	//   ....[7]....
        /*0058*/ 	.word	0xffffffff


	//   ....[8]....
        /*005c*/ 	.word	0xffffffff


	//   ....[9]....
        /*0060*/ 	.word	0xffffffff


	//   ....[10]....
        /*0064*/ 	.word	0xffffffff


	//   ....[11]....
        /*0068*/ 	.word	0xffffffff


	//   ....[12]....
        /*006c*/ 	.word	0xffffffff


	//   ....[13]....
        /*0070*/ 	.word	0xffffffff


	//   ....[14]....
        /*0074*/ 	.word	0xffffffff


	//   ....[15]....
        /*0078*/ 	.word	0xffffffff


	//   ....[16]....
        /*007c*/ 	.word	0xffffffff


	//   ....[17]....
        /*0080*/ 	.word	0xffffffff


	//   ....[18]....
        /*0084*/ 	.word	0xffffffff


	//   ....[19]....
        /*0088*/ 	.word	0xffffffff


	//   ....[20]....
        /*008c*/ 	.word	0xffffffff


	//   ....[21]....
        /*0090*/ 	.word	0xffffffff


	//   ....[22]....
        /*0094*/ 	.word	0xffffffff


	//   ....[23]....
        /*0098*/ 	.word	0xffffffff


	//   ....[24]....
        /*009c*/ 	.word	0xffffffff


	//   ....[25]....
        /*00a0*/ 	.word	0xffffffff


	//   ....[26]....
        /*00a4*/ 	.word	0xffffffff


	//   ....[27]....
        /*00a8*/ 	.word	0xffffffff


	//   ....[28]....
        /*00ac*/ 	.word	0xffffffff


	//   ....[29]....
        /*00b0*/ 	.word	0xffffffff


	//   ....[30]....
        /*00b4*/ 	.word	0xffffffff


	//----- nvinfo : EIATTR_COOP_GROUP_INSTR_OFFSETS
	.align		4
.L_2742:
        /*00b8*/ 	.byte	0x04, 0x28
        /*00ba*/ 	.short	(.L_2744 - .L_2743)


	//   ....[0]....
.L_2743:
        /*00bc*/ 	.word	0x0000dbf0


	//   ....[1]....
        /*00c0*/ 	.word	0x0000dc20


	//   ....[2]....
        /*00c4*/ 	.word	0x0000dc40


	//   ....[3]....
        /*00c8*/ 	.word	0x0000dc60


	//   ....[4]....
        /*00cc*/ 	.word	0x0000dc80


	//   ....[5]....
        /*00d0*/ 	.word	0x0000e0c0


	//   ....[6]....
        /*00d4*/ 	.word	0x0000e0e0


	//   ....[7]....
        /*00d8*/ 	.word	0x0000e100


	//   ....[8]....
        /*00dc*/ 	.word	0x0000e120


	//   ....[9]....
        /*00e0*/ 	.word	0x0000e140


	//   ....[10]....
        /*00e4*/ 	.word	0x0000e260


	//   ....[11]....
        /*00e8*/ 	.word	0x0000e2d0


	//   ....[12]....
        /*00ec*/ 	.word	0x0000e2e0


	//   ....[13]....
        /*00f0*/ 	.word	0x0000e320


	//   ....[14]....
        /*00f4*/ 	.word	0x0000e370


	//   ....[15]....
        /*00f8*/ 	.word	0x0000e3a0


	//   ....[16]....
        /*00fc*/ 	.word	0x0000e3d0


	//   ....[17]....
        /*0100*/ 	.word	0x0000e4c0


	//   ....[18]....
        /*0104*/ 	.word	0x0000e4d0


	//   ....[19]....
        /*0108*/ 	.word	0x0000e570


	//   ....[20]....
        /*010c*/ 	.word	0x0000e5a0


	//   ....[21]....
        /*0110*/ 	.word	0x0000f060


	//   ....[22]....
        /*0114*/ 	.word	0x0000f0d0


	//   ....[23]....
        /*0118*/ 	.word	0x0000f130


	//   ....[24]....
        /*011c*/ 	.word	0x0000f190


	//   ....[25]....
        /*0120*/ 	.word	0x0000f1f0


	//   ....[26]....
        /*0124*/ 	.word	0x0000f670


	//   ....[27]....
        /*0128*/ 	.word	0x0000f6d0


	//   ....[28]....
        /*012c*/ 	.word	0x0000f730


	//   ....[29]....
        /*0130*/ 	.word	0x0000f790


	//   ....[30]....
        /*0134*/ 	.word	0x0000f800


	//----- nvinfo : EIATTR_EXIT_INSTR_OFFSETS
	.align		4
.L_2744:
        /*0138*/ 	.byte	0x04, 0x1c
        /*013a*/ 	.short	(.L_2746 - .L_2745)


	//   ....[0]....
.L_2745:
        /*013c*/ 	.word	0x00000880


	//   ....[1]....
        /*0140*/ 	.word	0x0000f010


	//----- nvinfo : EIATTR_MAX_THREADS
	.align		4
.L_2746:
        /*0144*/ 	.byte	0x04, 0x05
        /*0146*/ 	.short	(.L_2748 - .L_2747)
.L_2747:
        /*0148*/ 	.word	0x00000100
        /*014c*/ 	.word	0x00000001
        /*0150*/ 	.word	0x00000001


	//----- nvinfo : EIATTR_CRS_STACK_SIZE
	.align		4
.L_2748:
        /*0154*/ 	.byte	0x04, 0x1e
        /*0156*/ 	.short	(.L_2750 - .L_2749)
.L_2749:
        /*0158*/ 	.word	0x00000000
.L_2750:


//--------------------- .nv.info._ZN10layer_norm13ln_fwd_kernelINS_13Kernel_traitsIf6__halfS2_S2_fjLj8192ELj1ELj1ELj8ELj16ENS_18Kernel_traits_baseILj8192EfS2_S2_S2_fjLj256EEEEELb1ELb0ELb1ELb1EEEvNS_9FwdParamsE --------------------------
	.section	.nv.info._ZN10layer_norm13ln_fwd_kernelINS_13Kernel_traitsIf6__halfS2_S2_fjLj8192ELj1ELj1ELj8ELj16ENS_18Kernel_traits_baseILj8192EfS2_S2_S2_fjLj256EEEEELb1ELb0ELb1ELb1EEEvNS_9FwdParamsE,"",@"SHT_CUDA_INFO"
	.sectionflags	@""
	.align	4


	//----- nvinfo : EIATTR_CUDA_API_VERSION
	.align		4
        /*0000*/ 	.byte	0x04, 0x37
        /*0002*/ 	.short	(.L_2752 - .L_2751)
.L_2751:
        /*0004*/ 	.word	0x00000082


	//----- nvinfo : EIATTR_SW2861232_WAR
	.align		4
.L_2752:
        /*0008*/ 	.byte	0x01, 0x35
	.zero		2


	//----- nvinfo : EIATTR_PARAM_CBANK
	.align		4
        /*000c*/ 	.byte	0x04, 0x0a
        /*000e*/ 	.short	(.L_2754 - .L_2753)
	.align		4
.L_2753:
        /*0010*/ 	.word	index@(.nv.constant0._ZN10layer_norm13ln_fwd_kernelINS_13Kernel_traitsIf6__halfS2_S2_fjLj8192ELj1ELj1ELj8ELj16ENS_18Kernel_traits_baseILj8192EfS2_S2_S2_fjLj256EEEEELb1ELb0ELb1ELb1EEEvNS_9FwdParamsE)
        /*0014*/ 	.short	0x0160
        /*0016*/ 	.short	0x00e8


	//----- nvinfo : EIATTR_CBANK_PARAM_SIZE
	.align		4
.L_2754:
        /*0018*/ 	.byte	0x03, 0x19
        /*001a*/ 	.short	0x00e8


	//----- nvinfo : EIATTR_KPARAM_INFO
	.align		4
        /*001c*/ 	.byte	0x04, 0x17
        /*001e*/ 	.short	(.L_2756 - .L_2755)
.L_2755:
        /*0020*/ 	.word	0x00000000
        /*0024*/ 	.short	0x0000
        /*0026*/ 	.short	0x0000
        /*0028*/ 	.byte	0x00, 0xf0, 0xa1, 0x03


	//----- nvinfo : EIATTR_MAXREG_COUNT
	.align		4
.L_2756:
        /*002c*/ 	.byte	0x03, 0x1b
        /*002e*/ 	.short	0x00ff


	//----- nvinfo : EIATTR_NUM_BARRIERS
	.align		4
        /*0030*/ 	.byte	0x02, 0x4c
        /*0032*/ 	.byte	0x01
	.zero		1


	//----- nvinfo : EIATTR_MERCURY_ISA_VERSION
	.align		4
        /*0034*/ 	.byte	0x03, 0x5f
        /*0036*/ 	.short	0x0000


	//----- nvinfo : EIATTR_COOP_GROUP_MASK_REGIDS
	.align		4
        /*0038*/ 	.byte	0x04, 0x29
        /*003a*/ 	.short	(.L_2758 - .L_2757)


	//   ....[0]....
.L_2757:
        /*003c*/ 	.word	0xffffffff


	//   ....[1]....
        /*0040*/ 	.word	0xffffffff


	//   ....[2]....
        /*0044*/ 	.word	0xffffffff


	//   ....[3]....
        /*0048*/ 	.word	0xffffffff


	//   ....[4]....
        /*004c*/ 	.word	0xffffffff


	//   ....[5]....
        /*0050*/ 	.word	0xffffffff


	//   ....[6]....
        /*0054*/ 	.word	0xffffffff


	//   ....[7]....
        /*0058*/ 	.word	0xffffffff


	//   ....[8]....
        /*005c*/ 	.word	0xffffffff


	//   ....[9]....
        /*0060*/ 	.word	0xffffffff


	//   ....[10]....
        /*0064*/ 	.word	0xffffffff


	//   ....[11]....
        /*0068*/ 	.word	0xffffffff


	//   ....[12]....
        /*006c*/ 	.word	0xffffffff


	//   ....[13]....
        /*0070*/ 	.word	0xffffffff


	//   ....[14]....
        /*0074*/ 	.word	0xffffffff


	//   ....[15]....
        /*0078*/ 	.word	0xffffffff


	//   ....[16]....
        /*007c*/ 	.word	0xffffffff


	//   ....[17]....
        /*0080*/ 	.word	0xffffffff


	//   ....[18]....
        /*0084*/ 	.word	0xffffffff


	//   ....[19]....
        /*0088*/ 	.word	0xffffffff


	//   ....[20]....
        /*008c*/ 	.word	0xffffffff


	//   ....[21]....
        /*0090*/ 	.word	0xffffffff


	//   ....[22]....
        /*0094*/ 	.word	0xffffffff


	//   ....[23]....
        /*0098*/ 	.word	0xffffffff


	//   ....[24]....
        /*009c*/ 	.word	0xffffffff


	//   ....[25]....
        /*00a0*/ 	.word	0xffffffff


	//   ....[26]....
        /*00a4*/ 	.word	0xffffffff


	//   ....[27]....
        /*00a8*/ 	.word	0xffffffff


	//   ....[28]....
        /*00ac*/ 	.word	0xffffffff


	//   ....[29]....
        /*00b0*/ 	.word	0xffffffff


	//   ....[30]....
        /*00b4*/ 	.word	0xffffffff


	//----- nvinfo : EIATTR_COOP_GROUP_INSTR_OFFSETS
	.align		4
.L_2758:
        /*00b8*/ 	.byte	0x04, 0x28
        /*00ba*/ 	.short	(.L_2760 - .L_2759)


	//   ....[0]....
.L_2759:
        /*00bc*/ 	.word	0x0000d470


	//   ....[1]....
        /*00c0*/ 	.word	0x0000d4a0


	//   ....[2]....
        /*00c4*/ 	.word	0x0000d4c0


	//   ....[3]....
        /*00c8*/ 	.word	0x0000d4e0


	//   ....[4]....
        /*00cc*/ 	.word	0x0000d500


	//   ....[5]....
        /*00d0*/ 	.word	0x0000d930


	//   ....[6]....
        /*00d4*/ 	.word	0x0000d950


	//   ....[7]....
        /*00d8*/ 	.word	0x0000d970


	//   ....[8]....
        /*00dc*/ 	.word	0x0000d990


	//   ....[9]....
        /*00e0*/ 	.word	0x0000d9b0


	//   ....[10]....
        /*00e4*/ 	.word	0x0000dac0


	//   ....[11]....
        /*00e8*/ 	.word	0x0000db10


	//   ....[12]....
        /*00ec*/ 	.word	0x0000db50


	//   ....[13]....
        /*00f0*/ 	.word	0x0000db70


	//   ....[14]....
        /*00f4*/ 	.word	0x0000dc10


	//   ....[15]....
        /*00f8*/ 	.word	0x0000dc30


	//   ....[16]....
        /*00fc*/ 	.word	0x0000dc50


	//   ....[17]....
        /*0100*/ 	.word	0x0000dd10


	//   ....[18]....
        /*0104*/ 	.word	0x0000dd30


	//   ....[19]....
        /*0108*/ 	.word	0x0000ddf0


	//   ....[20]....
        /*010c*/ 	.word	0x0000de00


	//   ....[21]....
        /*0110*/ 	.word	0x0000e7d0


	//   ....[22]....
        /*0114*/ 	.word	0x0000e840


	//   ....[23]....
        /*0118*/ 	.word	0x0000e8a0


	//   ....[24]....
        /*011c*/ 	.word	0x0000e900


	//   ....[25]....
        /*0120*/ 	.word	0x0000e960


	//   ....[26]....
        /*0124*/ 	.word	0x0000edd0


	//   ....[27]....
        /*0128*/ 	.word	0x0000ee30


	//   ....[28]....
        /*012c*/ 	.word	0x0000ee90


	//   ....[29]....
        /*0130*/ 	.word	0x0000eef0


	//   ....[30]....
        /*0134*/ 	.word	0x0000ef50


	//----- nvinfo : EIATTR_EXIT_INSTR_OFFSETS
	.align		4
.L_2760:
        /*0138*/ 	.byte	0x04, 0x1c
        /*013a*/ 	.short	(.L_2762 - .L_2761)


	//   ....[0]....
.L_2761:
        /*013c*/ 	.word	0x00000300


	//   ....[1]....
        /*0140*/ 	.word	0x0000e780


	//----- nvinfo : EIATTR_MAX_THREADS
	.align		4
.L_2762:
        /*0144*/ 	.byte	0x04, 0x05
        /*0146*/ 	.short	(.L_2764 - .L_2763)
.L_2763:
        /*0148*/ 	.word	0x00000100
        /*014c*/ 	.word	0x00000001
        /*0150*/ 	.word	0x00000001


	//----- nvinfo : EIATTR_CRS_STACK_SIZE
	.align		4
.L_2764:
        /*0154*/ 	.byte	0x04, 0x1e
        /*0156*/ 	.short	(.L_2766 - .L_2765)
.L_2765:
        /*0158*/ 	.word	0x00000000
.L_2766:


//--------------------- .nv.info._ZN10layer_norm13ln_fwd_kernelINS_13Kernel_traitsIf6__halfS2_S2_fjLj8192ELj1ELj1ELj8ELj16ENS_18Kernel_traits_baseILj8192EfS2_S2_S2_fjLj256EEEEELb1ELb1ELb0ELb0EEEvNS_9FwdParamsE --------------------------
	.section	.nv.info._ZN10layer_norm13ln_fwd_kernelINS_13Kernel_traitsIf6__halfS2_S2_fjLj8192ELj1ELj1ELj8ELj16ENS_18Kernel_traits_baseILj8192EfS2_S2_S2_fjLj256EEEEELb1ELb1ELb0ELb0EEEvNS_9FwdParamsE,"",@"SHT_CUDA_INFO"
	.sectionflags	@""
	.align	4


	//----- nvinfo : EIATTR_CUDA_API_VERSION
	.align		4
        /*0000*/ 	.byte	0x04, 0x37
        /*0002*/ 	.short	(.L_2768 - .L_2767)
.L_2767:
        /*0004*/ 	.word	0x00000082


	//----- nvinfo : EIATTR_SW2861232_WAR
	.align		4
.L_2768:
        /*0008*/ 	.byte	0x01, 0x35
	.zero		2


	//----- nvinfo : EIATTR_PARAM_CBANK
	.align		4
        /*000c*/ 	.byte	0x04, 0x0a
        /*000e*/ 	.short	(.L_2770 - .L_2769)
	.align		4
.L_2769:
        /*0010*/ 	.word	index@(.nv.constant0._ZN10layer_norm13ln_fwd_kernelINS_13Kernel_traitsIf6__halfS2_S2_fjLj8192ELj1ELj1ELj8ELj16ENS_18Kernel_traits_baseILj8192EfS2_S2_S2_fjLj256EEEEELb1ELb1ELb0ELb0EEEvNS_9FwdParamsE)
        /*0014*/ 	.short	0x0160
        /*0016*/ 	.short	0x00e8


	//----- nvinfo : EIATTR_CBANK_PARAM_SIZE
	.align		4
.L_2770:
        /*0018*/ 	.byte	0x03, 0x19
        /*001a*/ 	.short	0x00e8


	//----- nvinfo : EIATTR_KPARAM_INFO
	.align		4
        /*001c*/ 	.byte	0x04, 0x17
        /*001e*/ 	.short	(.L_2772 - .L_2771)
.L_2771:
        /*0020*/ 	.word	0x00000000
        /*0024*/ 	.short	0x0000
        /*0026*/ 	.short	0x0000
        /*0028*/ 	.byte	0x00, 0xf0, 0xa1, 0x03


	//----- nvinfo : EIATTR_MAXREG_COUNT
	.align		4
.L_2772:
        /*002c*/ 	.byte	0x03, 0x1b
        /*002e*/ 	.short	0x00ff


	//----- nvinfo : EIATTR_NUM_BARRIERS
	.align		4
        /*0030*/ 	.byte	0x02, 0x4c
        /*0032*/ 	.byte	0x01
	.zero		1


	//----- nvinfo : EIATTR_MERCURY_ISA_VERSION
	.align		4
        /*0034*/ 	.byte	0x03, 0x5f
        /*0036*/ 	.short	0x0000


	//----- nvinfo : EIATTR_COOP_GROUP_MASK_REGIDS
	.align		4
        /*0038*/ 	.byte	0x04, 0x29
        /*003a*/ 	.short	(.L_2774 - .L_2773)


	//   ....[0]....
.L_2773:
        /*003c*/ 	.word	0xffffffff


	//   ....[1]....
        /*0040*/ 	.word	0xffffffff


	//   ....[2]....
        /*0044*/ 	.word	0xffffffff


	//   ....[3]....
        /*0048*/ 	.word	0xffffffff


	//   ....[4]....
        /*004c*/ 	.word	0xffffffff


	//   ....[5]....
        /*0050*/ 	.word	0xffffffff


	//   ....[6]....
        /*0054*/ 	.word	0xffffffff


	//   ....[7]....
        /*0058*/ 	.word	0xffffffff


	//   ....[8]....
        /*005c*/ 	.word	0xffffffff


	//   ....[9]....
        /*0060*/ 	.word	0xffffffff


	//   ....[10]....
        /*0064*/ 	.word	0xffffffff


	//   ....[11]....
        /*0068*/ 	.word	0xffffffff


	//   ....[12]....
        /*006c*/ 	.word	0xffffffff


	//   ....[13]....
        /*0070*/ 	.word	0xffffffff


	//   ....[14]....
        /*0074*/ 	.word	0xffffffff


	//   ....[15]....
        /*0078*/ 	.word	0xffffffff


	//   ....[16]....
        /*007c*/ 	.word	0xffffffff


	//   ....[17]....
        /*0080*/ 	.word	0xffffffff


	//   ....[18]....
        /*0084*/ 	.word	0xffffffff


	//   ....[19]....
        /*0088*/ 	.word	0xffffffff


	//   ....[20]....
        /*008c*/ 	.word	0xffffffff


	//   ....[21]....
        /*0090*/ 	.word	0xffffffff


	//   ....[22]....
        /*0094*/ 	.word	0xffffffff


	//   ....[23]....
        /*0098*/ 	.word	0xffffffff


	//   ....[24]....
        /*009c*/ 	.word	0xffffffff


	//   ....[25]....
        /*00a0*/ 	.word	0xffffffff


	//   ....[26]....
        /*00a4*/ 	.word	0xffffffff


	//   ....[27]....
        /*00a8*/ 	.word	0xffffffff


	//   ....[28]....
        /*00ac*/ 	.word	0xffffffff


	//   ....[29]....
        /*00b0*/ 	.word	0xffffffff


	//   ....[30]....
        /*00b4*/ 	.word	0xffffffff


	//----- nvinfo : EIATTR_COOP_GROUP_INSTR_OFFSETS
	.align		4
.L_2774:
        /*00b8*/ 	.byte	0x04, 0x28
        /*00ba*/ 	.short	(.L_2776 - .L_2775)


	//   ....[0]....
.L_2775:
        /*00bc*/ 	.word	0x0000c8a0


	//   ....[1]....
        /*00c0*/ 	.word	0x0000c8d0


	//   ....[2]....
        /*00c4*/ 	.word	0x0000c900


	//   ....[3]....
        /*00c8*/ 	.word	0x0000c920


	//   ....[4]....
        /*00cc*/ 	.word	0x0000c940


	//   ....[5]....
        /*00d0*/ 	.word	0x0000cd80


	//   ....[6]....
        /*00d4*/ 	.word	0x0000cda0


	//   ....[7]....
        /*00d8*/ 	.word	0x0000cdc0


	//   ....[8]....
        /*00dc*/ 	.word	0x0000cde0


	//   ....[9]....
        /*00e0*/ 	.word	0x0000ce00


	//   ....[10]....
        /*00e4*/ 	.word	0x0000cf30


	//   ....[11]....
        /*00e8*/ 	.word	0x0000cf80


	//   ....[12]....
        /*00ec*/ 	.word	0x0000cfc0


	//   ....[13]....
        /*00f0*/ 	.word	0x0000cfd0


	//   ....[14]....
        /*00f4*/ 	.word	0x0000d040


	//   ....[15]....
        /*00f8*/ 	.word	0x0000d070


	//   ....[16]....
        /*00fc*/ 	.word	0x0000d0b0


	//   ....[17]....
        /*0100*/ 	.word	0x0000d160


	//   ....[18]....
        /*0104*/ 	.word	0x0000d1a0


	//   ....[19]....
        /*0108*/ 	.word	0x0000d250


	//   ....[20]....
        /*010c*/ 	.word	0x0000d290


	//   ....[21]....
        /*0110*/ 	.word	0x0000dcc0


	//   ....[22]....
        /*0114*/ 	.word	0x0000dd30


	//   ....[23]....
        /*0118*/ 	.word	0x0000dd90


	//   ....[24]....
        /*011c*/ 	.word	0x0000ddf0


	//   ....[25]....
        /*0120*/ 	.word	0x0000de50


	//   ....[26]....
        /*0124*/ 	.word	0x0000e2e0


	//   ....[27]....
        /*0128*/ 	.word	0x0000e340


	//   ....[28]....
        /*012c*/ 	.word	0x0000e3a0


	//   ....[29]....
        /*0130*/ 	.word	0x0000e400


	//   ....[30]....
        /*0134*/ 	.word	0x0000e470


	//----- nvinfo : EIATTR_EXIT_INSTR_OFFSETS
	.align		4
.L_2776:
        /*0138*/ 	.byte	0x04, 0x1c
        /*013a*/ 	.short	(.L_2778 - .L_2777)


	//   ....[0]....
.L_2777:
        /*013c*/ 	.word	0x000009e0


	//   ....[1]....
        /*0140*/ 	.word	0x0000dc70


	//----- nvinfo : EIATTR_MAX_THREADS
	.align		4
.L_2778:
        /*0144*/ 	.byte	0x04, 0x05
        /*0146*/ 	.short	(.L_2780 - .L_2779)
.L_2779:
        /*0148*/ 	.word	0x00000100
        /*014c*/ 	.word	0x00000001
        /*0150*/ 	.word	0x00000001


	//----- nvinfo : EIATTR_CRS_STACK_SIZE
	.align		4
.L_2780:
        /*0154*/ 	.byte	0x04, 0x1e
        /*0156*/ 	.short	(.L_2782 - .L_2781)
.L_2781:
        /*0158*/ 	.word	0x00000000
.L_2782:


//--------------------- .nv.info._ZN10layer_norm13ln_fwd_kernelINS_13Kernel_traitsIf6__halfS2_S2_fjLj8192ELj1ELj1ELj8ELj16ENS_18Kernel_traits_baseILj8192EfS2_S2_S2_fjLj256EEEEELb1ELb1ELb0ELb1EEEvNS_9FwdParamsE --------------------------
	.section	.nv.info._ZN10layer_norm13ln_fwd_kernelINS_13Kernel_traitsIf6__halfS2_S2_fjLj8192ELj1ELj1ELj8ELj16ENS_18Kernel_traits_baseILj8192EfS2_S2_S2_fjLj256EEEEELb1ELb1ELb0ELb1EEEvNS_9FwdParamsE,"",@"SHT_CUDA_INFO"
	.sectionflags	@""
	.align	4


	//----- nvinfo : EIATTR_CUDA_API_VERSION
	.align		4
        /*0000*/ 	.byte	0x04, 0x37
        /*0002*/ 	.short	(.L_2784 - .L_2783)
.L_2783:
        /*0004*/ 	.word	0x00000082


	//----- nvinfo : EIATTR_SW2861232_WAR
	.align		4
.L_2784:
        /*0008*/ 	.byte	0x01, 0x35
	.zero		2


	//----- nvinfo : EIATTR_PARAM_CBANK
	.align		4
        /*000c*/ 	.byte	0x04, 0x0a
        /*000e*/ 	.short	(.L_2786 - .L_2785)
	.align		4
.L_2785:
        /*0010*/ 	.word	index@(.nv.constant0._ZN10layer_norm13ln_fwd_kernelINS_13Kernel_traitsIf6__halfS2_S2_fjLj8192ELj1ELj1ELj8ELj16ENS_18Kernel_traits_baseILj8192EfS2_S2_S2_fjLj256EEEEELb1ELb1ELb0ELb1EEEvNS_9FwdParamsE)
        /*0014*/ 	.short	0x0160
        /*0016*/ 	.short	0x00e8


	//----- nvinfo : EIATTR_CBANK_PARAM_SIZE
	.align		4
.L_2786:
        /*0018*/ 	.byte	0x03, 0x19
        /*001a*/ 	.short	0x00e8


	//----- nvinfo : EIATTR_KPARAM_INFO
	.align		4
        /*001c*/ 	.byte	0x04, 0x17
        /*001e*/ 	.short	(.L_2788 - .L_2787)
.L_2787:
        /*0020*/ 	.word	0x00000000
        /*0024*/ 	.short	0x0000
        /*0026*/ 	.short	0x0000
        /*0028*/ 	.byte	0x00, 0xf0, 0xa1, 0x03


	//----- nvinfo : EIATTR_MAXREG_COUNT
	.align		4
.L_2788:
        /*002c*/ 	.byte	0x03, 0x1b
        /*002e*/ 	.short	0x00ff


	//----- nvinfo : EIATTR_NUM_BARRIERS
	.align		4
        /*0030*/ 	.byte	0x02, 0x4c
        /*0032*/ 	.byte	0x01
	.zero		1


	//----- nvinfo : EIATTR_MERCURY_ISA_VERSION
	.align		4
        /*0034*/ 	.byte	0x03, 0x5f
        /*0036*/ 	.short	0x0000


	//----- nvinfo : EIATTR_COOP_GROUP_MASK_REGIDS
	.align		4
        /*0038*/ 	.byte	0x04, 0x29
        /*003a*/ 	.short	(.L_2790 - .L_2789)


	//   ....[0]....
.L_2789:
        /*003c*/ 	.word	0xffffffff


	//   ....[1]....
        /*0040*/ 	.word	0xffffffff


	//   ....[2]....
        /*0044*/ 	.word	0xffffffff


	//   ....[3]....
        /*0048*/ 	.word	0xffffffff


	//   ....[4]....
        /*004c*/ 	.word	0xffffffff


	//   ....[5]....
        /*0050*/ 	.word	0xffffffff


	//   ....[6]....
        /*0054*/ 	.word	0xffffffff


	//   ....[7]....
        /*0058*/ 	.word	0xffffffff


	//   ....[8]....
        /*005c*/ 	.word	0xffffffff


	//   ....[9]....
        /*0060*/ 	.word	0xffffffff


	//   ....[10]....
        /*0064*/ 	.word	0xffffffff


	//   ....[11]....
        /*0068*/ 	.word	0xffffffff


	//   ....[12]....
        /*006c*/ 	.word	0xffffffff


	//   ....[13]....
        /*0070*/ 	.word	0xffffffff


	//   ....[14]....
        /*0074*/ 	.word	0xffffffff


	//   ....[15]....
        /*0078*/ 	.word	0xffffffff


	//   ....[16]....
        /*007c*/ 	.word	0xffffffff


	//   ....[17]....
        /*0080*/ 	.word	0xffffffff


	//   ....[18]....
        /*0084*/ 	.word	0xffffffff


	//   ....[19]....
        /*0088*/ 	.word	0xffffffff


	//   ....[20]....
        /*008c*/ 	.word	0xffffffff


	//   ....[21]....
        /*0090*/ 	.word	0xffffffff


	//   ....[22]....
        /*0094*/ 	.word	0xffffffff


	//   ....[23]....
        /*0098*/ 	.word	0xffffffff


	//   ....[24]....
        /*009c*/ 	.word	0xffffffff


	//   ....[25]....
        /*00a0*/ 	.word	0xffffffff


	//   ....[26]....
        /*00a4*/ 	.word	0xffffffff


	//   ....[27]....
        /*00a8*/ 	.word	0xffffffff


	//   ....[28]....
        /*00ac*/ 	.word	0xffffffff


	//   ....[29]....
        /*00b0*/ 	.word	0xffffffff


	//   ....[30]....
        /*00b4*/ 	.word	0xffffffff


	//----- nvinfo : EIATTR_COOP_GROUP_INSTR_OFFSETS
	.align		4
.L_2790:
        /*00b8*/ 	.byte	0x04, 0x28
        /*00ba*/ 	.short	(.L_2792 - .L_2791)


	//   ....[0]....
.L_2791:
        /*00bc*/ 	.word	0x0000c0d0


	//   ....[1]....
        /*00c0*/ 	.word	0x0000c100


	//   ....[2]....
        /*00c4*/ 	.word	0x0000c120


	//   ....[3]....
        /*00c8*/ 	.word	0x0000c140


	//   ....[4]....
        /*00cc*/ 	.word	0x0000c160


	//   ....[5]....
        /*00d0*/ 	.word	0x0000c590


	//   ....[6]....
        /*00d4*/ 	.word	0x0000c5b0


	//   ....[7]....
        /*00d8*/ 	.word	0x0000c5d0


	//   ....[8]....
        /*00dc*/ 	.word	0x0000c5f0


	//   ....[9]....
        /*00e0*/ 	.word	0x0000c610


	//   ....[10]....
        /*00e4*/ 	.word	0x0000c710


	//   ....[11]....
        /*00e8*/ 	.word	0x0000c760


	//   ....[12]....
        /*00ec*/ 	.word	0x0000c780


	//   ....[13]....
        /*00f0*/ 	.word	0x0000c790


	//   ....[14]....
        /*00f4*/ 	.word	0x0000c830


	//   ....[15]....
        /*00f8*/ 	.word	0x0000c870


	//   ....[16]....
        /*00fc*/ 	.word	0x0000c890


	//   ....[17]....
        /*0100*/ 	.word	0x0000c950


	//   ....[18]....
        /*0104*/ 	.word	0x0000c980


	//   ....[19]....
        /*0108*/ 	.word	0x0000ca40


	//   ....[20]....
        /*010c*/ 	.word	0x0000ca80


	//   ....[21]....
        /*0110*/ 	.word	0x0000d3e0


	//   ....[22]....
        /*0114*/ 	.word	0x0000d450


	//   ....[23]....
        /*0118*/ 	.word	0x0000d4b0


	//   ....[24]....
        /*011c*/ 	.word	0x0000d510


	//   ....[25]....
        /*0120*/ 	.word	0x0000d570


	//   ....[26]....
        /*0124*/ 	.word	0x0000d9e0


	//   ....[27]....
        /*0128*/ 	.word	0x0000da40


	//   ....[28]....
        /*012c*/ 	.word	0x0000daa0


	//   ....[29]....
        /*0130*/ 	.word	0x0000db00


	//   ....[30]....
        /*0134*/ 	.word	0x0000db60


	//----- nvinfo : EIATTR_EXIT_INSTR_OFFSETS
	.align		4
.L_2792:
        /*0138*/ 	.byte	0x04, 0x1c
        /*013a*/ 	.short	(.L_2794 - .L_2793)


	//   ....[0]....
.L_2793:
        /*013c*/ 	.word	0x00000330


	//   ....[1]....
        /*0140*/ 	.word	0x0000d380


	//----- nvinfo : EIATTR_MAX_THREADS
	.align		4
.L_2794:
        /*0144*/ 	.byte	0x04, 0x05
        /*0146*/ 	.short	(.L_2796 - .L_2795)
.L_2795:
        /*0148*/ 	.word	0x00000100
        /*014c*/ 	.word	0x00000001
        /*0150*/ 	.word	0x00000001


	//----- nvinfo : EIATTR_CRS_STACK_SIZE
	.align		4
.L_2796:
        /*0154*/ 	.byte	0x04, 0x1e
        /*0156*/ 	.short	(.L_2798 - .L_2797)
.L_2797:
        /*0158*/ 	.word	0x00000000
.L_2798:


//--------------------- .nv.info._ZN10layer_norm13ln_fwd_kernelINS_13Kernel_traitsIf6__halfS2_S2_fjLj8192ELj1ELj1ELj8ELj16ENS_18Kernel_traits_baseILj8192EfS2_S2_S2_fjLj256EEEEELb1ELb1ELb1ELb0EEEvNS_9FwdParamsE --------------------------
	.section	.nv.info._ZN10layer_norm13ln_fwd_kernelINS_13Kernel_traitsIf6__halfS2_S2_fjLj8192ELj1ELj1ELj8ELj16ENS_18Kernel_traits_baseILj8192EfS2_S2_S2_fjLj256EEEEELb1ELb1ELb1ELb0EEEvNS_9FwdParamsE,"",@"SHT_CUDA_INFO"
	.sectionflags	@""
	.align	4


	//----- nvinfo : EIATTR_CUDA_API_VERSION
	.align		4
        /*0000*/ 	.byte	0x04, 0x37
        /*0002*/ 	.short	(.L_2800 - .L_2799)
.L_2799:
        /*0004*/ 	.word	0x00000082


	//----- nvinfo : EIATTR_SW2861232_WAR
	.align		4
.L_2800:
        /*0008*/ 	.byte	0x01, 0x35
	.zero		2


	//----- nvinfo : EIATTR_PARAM_CBANK
	.align		4
        /*000c*/ 	.byte	0x04, 0x0a
        /*000e*/ 	.short	(.L_2802 - .L_2801)
	.align		4
.L_2801:
        /*0010*/ 	.word	index@(.nv.constant0._ZN10layer_norm13ln_fwd_kernelINS_13Kernel_traitsIf6__halfS2_S2_fjLj8192ELj1ELj1ELj8ELj16ENS_18Kernel_traits_baseILj8192EfS2_S2_S2_fjLj256EEEEELb1ELb1ELb1ELb0EEEvNS_9FwdParamsE)
        /*0014*/ 	.short	0x0160
        /*0016*/ 	.short	0x00e8


	//----- nvinfo : EIATTR_CBANK_PARAM_SIZE
	.align		4
.L_2802:
        /*0018*/ 	.byte	0x03, 0x19
        /*001a*/ 	.short	0x00e8


	//----- nvinfo : EIATTR_KPARAM_INFO
	.align		4
        /*001c*/ 	.byte	0x04, 0x17
        /*001e*/ 	.short	(.L_2804 - .L_2803)
.L_2803:
        /*0020*/ 	.word	0x00000000
        /*0024*/ 	.short	0x0000
        /*0026*/ 	.short	0x0000
        /*0028*/ 	.byte	0x00, 0xf0, 0xa1, 0x03


	//----- nvinfo : EIATTR_MAXREG_COUNT
	.align		4
.L_2804:
        /*002c*/ 	.byte	0x03, 0x1b
        /*002e*/ 	.short	0x00ff


	//----- nvinfo : EIATTR_NUM_BARRIERS
	.align		4
        /*0030*/ 	.byte	0x02, 0x4c
        /*0032*/ 	.byte	0x01
	.zero		1


	//----- nvinfo : EIATTR_MERCURY_ISA_VERSION
	.align		4
        /*0034*/ 	.byte	0x03, 0x5f
        /*0036*/ 	.short	0x0000


	//----- nvinfo : EIATTR_COOP_GROUP_MASK_REGIDS
	.align		4
        /*0038*/ 	.byte	0x04, 0x29
        /*003a*/ 	.short	(.L_2806 - .L_2805)


	//   ....[0]....
.L_2805:
        /*003c*/ 	.word	0xffffffff


	//   ....[1]....
        /*0040*/ 	.word	0xffffffff


	//   ....[2]....
        /*0044*/ 	.word	0xffffffff


	//   ....[3]....
        /*0048*/ 	.word	0xffffffff


	//   ....[4]....
        /*004c*/ 	.word	0xffffffff


	//   ....[5]....
        /*0050*/ 	.word	0xffffffff


	//   ....[6]....
        /*0054*/ 	.word	0xffffffff


	//   ....[7]....
        /*0058*/ 	.word	0xffffffff


	//   ....[8]....
        /*005c*/ 	.word	0xffffffff


	//   ....[9]....
        /*0060*/ 	.word	0xffffffff


	//   ....[10]....
        /*0064*/ 	.word	0xffffffff


	//   ....[11]....
        /*0068*/ 	.word	0xffffffff


	//   ....[12]....
        /*006c*/ 	.word	0xffffffff


	//   ....[13]....
        /*0070*/ 	.word	0xffffffff


	//   ....[14]....
        /*0074*/ 	.word	0xffffffff


	//   ....[15]....
        /*0078*/ 	.word	0xffffffff


	//   ....[16]....
        /*007c*/ 	.word	0xffffffff


	//   ....[17]....
        /*0080*/ 	.word	0xffffffff


	//   ....[18]....
        /*0084*/ 	.word	0xffffffff


	//   ....[19]....
        /*0088*/ 	.word	0xffffffff


	//   ....[20]....
        /*008c*/ 	.word	0xffffffff


	//   ....[21]....
        /*0090*/ 	.word	0xffffffff


	//   ....[22]....
        /*0094*/ 	.word	0xffffffff


	//   ....[23]....
        /*0098*/ 	.word	0xffffffff


	//   ....[24]....
        /*009c*/ 	.word	0xffffffff


	//   ....[25]....
        /*00a0*/ 	.word	0xffffffff


	//   ....[26]....
        /*00a4*/ 	.word	0xffffffff


	//   ....[27]....
        /*00a8*/ 	.word	0xffffffff


	//   ....[28]....
        /*00ac*/ 	.word	0xffffffff


	//   ....[29]....
        /*00b0*/ 	.word	0xffffffff


	//   ....[30]....
        /*00b4*/ 	.word	0xffffffff


	//----- nvinfo : EIATTR_COOP_GROUP_INSTR_OFFSETS
	.align		4
.L_2806:
        /*00b8*/ 	.byte	0x04, 0x28
        /*00ba*/ 	.short	(.L_2808 - .L_2807)


	//   ....[0]....
.L_2807:
        /*00bc*/ 	.word	0x0000de90


	//   ....[1]....
        /*00c0*/ 	.word	0x0000dec0


	//   ....[2]....
        /*00c4*/ 	.word	0x0000dee0


	//   ....[3]....
        /*00c8*/ 	.word	0x0000df00


	//   ....[4]....
        /*00cc*/ 	.word	0x0000df20


	//   ....[5]....
        /*00d0*/ 	.word	0x0000e360


	//   ....[6]....
        /*00d4*/ 	.word	0x0000e380


	//   ....[7]....
        /*00d8*/ 	.word	0x0000e3a0


	//   ....[8]....
        /*00dc*/ 	.word	0x0000e3c0


	//   ....[9]....
        /*00e0*/ 	.word	0x0000e3e0


	//   ....[10]....
        /*00e4*/ 	.word	0x0000e500


	//   ....[11]....
        /*00e8*/ 	.word	0x0000e550


	//   ....[12]....
        /*00ec*/ 	.word	0x0000e590


	//   ....[13]....
        /*00f0*/ 	.word	0x0000e5b0


	//   ....[14]....
        /*00f4*/ 	.word	0x0000e5c0


	//   ....[15]....
        /*00f8*/ 	.word	0x0000e650


	//   ....[16]....
        /*00fc*/ 	.word	0x0000e690


	//   ....[17]....
        /*0100*/ 	.word	0x0000e720


	//   ....[18]....
        /*0104*/ 	.word	0x0000e770


	//   ....[19]....
        /*0108*/ 	.word	0x0000e810


	//   ....[20]....
        /*010c*/ 	.word	0x0000e840


	//   ....[21]....
        /*0110*/ 	.word	0x0000f300


	//   ....[22]....
        /*0114*/ 	.word	0x0000f370


	//   ....[23]....
        /*0118*/ 	.word	0x0000f3d0


	//   ....[24]....
        /*011c*/ 	.word	0x0000f430


	//   ....[25]....
        /*0120*/ 	.word	0x0000f490


	//   ....[26]....
        /*0124*/ 	.word	0x0000f920


	//   ....[27]....
        /*0128*/ 	.word	0x0000f980


	//   ....[28]....
        /*012c*/ 	.word	0x0000f9e0


	//   ....[29]....
        /*0130*/ 	.word	0x0000fa40


	//   ....[30]....
        /*0134*/ 	.word	0x0000fab0


	//----- nvinfo : EIATTR_EXIT_INSTR_OFFSETS
	.align		4
.L_2808:
        /*0138*/ 	.byte	0x04, 0x1c
        /*013a*/ 	.short	(.L_2810 - .L_2809)


	//   ....[0]....
.L_2809:
        /*013c*/ 	.word	0x00000980


	//   ....[1]....
        /*0140*/ 	.word	0x0000f2b0


	//----- nvinfo : EIATTR_MAX_THREADS
	.align		4
.L_2810:
        /*0144*/ 	.byte	0x04, 0x05
        /*0146*/ 	.short	(.L_2812 - .L_2811)
.L_2811:
        /*0148*/ 	.word	0x00000100
        /*014c*/ 	.word	0x00000001
        /*0150*/ 	.word	0x00000001


	//----- nvinfo : EIATTR_CRS_STACK_SIZE
	.align		4
.L_2812:
        /*0154*/ 	.byte	0x04, 0x1e
        /*0156*/ 	.short	(.L_2814 - .L_2813)
.L_2813:
        /*0158*/ 	.word	0x00000000
.L_2814:


//--------------------- .nv.info._ZN10layer_norm13ln_fwd_kernelINS_13Kernel_traitsIf6__halfS2_S2_fjLj8192ELj1ELj1ELj8ELj16ENS_18Kernel_traits_baseILj8192EfS2_S2_S2_fjLj256EEEEELb1ELb1ELb1ELb1EEEvNS_9FwdParamsE --------------------------
	.section	.nv.info._ZN10layer_norm13ln_fwd_kernelINS_13Kernel_traitsIf6__halfS2_S2_fjLj8192ELj1ELj1ELj8ELj16ENS_18Kernel_traits_baseILj8192EfS2_S2_S2_fjLj256EEEEELb1ELb1ELb1ELb1EEEvNS_9FwdParamsE,"",@"SHT_CUDA_INFO"
	.sectionflags	@""
	.align	4


	//----- nvinfo : EIATTR_CUDA_API_VERSION
	.align		4
        /*0000*/ 	.byte	0x04, 0x37
        /*0002*/ 	.short	(.L_2816 - .L_2815)
.L_2815:
        /*0004*/ 	.word	0x00000082


	//----- nvinfo : EIATTR_SW2861232_WAR
	.align		4
.L_2816:
        /*0008*/ 	.byte	0x01, 0x35
	.zero		2


	//----- nvinfo : EIATTR_PARAM_CBANK
	.align		4
        /*000c*/ 	.byte	0x04, 0x0a
        /*000e*/ 	.short	(.L_2818 - .L_2817)
	.align		4
.L_2817:
        /*0010*/ 	.word	index@(.nv.constant0._ZN10layer_norm13ln_fwd_kernelINS_13Kernel_traitsIf6__halfS2_S2_fjLj8192ELj1ELj1ELj8ELj16ENS_18Kernel_traits_baseILj8192EfS2_S2_S2_fjLj256EEEEELb1ELb1ELb1ELb1EEEvNS_9FwdParamsE)
        /*0014*/ 	.short	0x0160
        /*0016*/ 	.short	0x00e8


	//----- nvinfo : EIATTR_CBANK_PARAM_SIZE
	.align		4
.L_2818:
        /*0018*/ 	.byte	0x03, 0x19
        /*001a*/ 	.short	0x00e8


	//----- nvinfo : EIATTR_KPARAM_INFO
	.align		4
        /*001c*/ 	.byte	0x04, 0x17
        /*001e*/ 	.short	(.L_2820 - .L_2819)
.L_2819:
        /*0020*/ 	.word	0x00000000
        /*0024*/ 	.short	0x0000
        /*0026*/ 	.short	0x0000
        /*0028*/ 	.byte	0x00, 0xf0, 0xa1, 0x03


	//----- nvinfo : EIATTR_MAXREG_COUNT
	.align		4
.L_2820:
        /*002c*/ 	.byte	0x03, 0x1b
        /*002e*/ 	.short	0x00ff


	//----- nvinfo : EIATTR_NUM_BARRIERS
	.align		4
        /*0030*/ 	.byte	0x02, 0x4c
        /*0032*/ 	.byte	0x01
	.zero		1


	//----- nvinfo : EIATTR_MERCURY_ISA_VERSION
	.align		4
        /*0034*/ 	.byte	0x03, 0x5f
        /*0036*/ 	.short	0x0000


	//----- nvinfo : EIATTR_COOP_GROUP_MASK_REGIDS
	.align		4
        /*0038*/ 	.byte	0x04, 0x29
        /*003a*/ 	.short	(.L_2822 - .L_2821)


	//   ....[0]....
.L_2821:
        /*003c*/ 	.word	0xffffffff


	//   ....[1]....
        /*0040*/ 	.word	0xffffffff


	//   ....[2]....
        /*0044*/ 	.word	0xffffffff


	//   ....[3]....
        /*0048*/ 	.word	0xffffffff


	//   ....[4]....
        /*004c*/ 	.word	0xffffffff


	//   ....[5]....
        /*0050*/ 	.word	0xffffffff


	//   ....[6]....
        /*0054*/ 	.word	0xffffffff


	//   ....[7]....
        /*0058*/ 	.word	0xffffffff


	//   ....[8]....
        /*005c*/ 	.word	0xffffffff


	//   ....[9]....
        /*0060*/ 	.word	0xffffffff


	//   ....[10]....
        /*0064*/ 	.word	0xffffffff


	//   ....[11]....
        /*0068*/ 	.word	0xffffffff


	//   ....[12]....
        /*006c*/ 	.word	0xffffffff


	//   ....[13]....
        /*0070*/ 	.word	0xffffffff


	//   ....[14]....
        /*0074*/ 	.word	0xffffffff


	//   ....[15]....
        /*0078*/ 	.word	0xffffffff


	//   ....[16]....
        /*007c*/ 	.word	0xffffffff


	//   ....[17]....
        /*0080*/ 	.word	0xffffffff


	//   ....[18]....
        /*0084*/ 	.word	0xffffffff


	//   ....[19]....
        /*0088*/ 	.word	0xffffffff


	//   ....[20]....
        /*008c*/ 	.word	0xffffffff


	//   ....[21]....
        /*0090*/ 	.word	0xffffffff


	//   ....[22]....
        /*0094*/ 	.word	0xffffffff


	//   ....[23]....
        /*0098*/ 	.word	0xffffffff


	//   ....[24]....
        /*009c*/ 	.word	0xffffffff


	//   ....[25]....
        /*00a0*/ 	.word	0xffffffff


	//   ....[26]....
        /*00a4*/ 	.word	0xffffffff


	//   ....[27]....
        /*00a8*/ 	.word	0xffffffff


	//   ....[28]....
        /*00ac*/ 	.word	0xffffffff


	//   ....[29]....
        /*00b0*/ 	.word	0xffffffff


	//   ....[30]....
        /*00b4*/ 	.word	0xffffffff


	//----- nvinfo : EIATTR_COOP_GROUP_INSTR_OFFSETS
	.align		4
.L_2822:
        /*00b8*/ 	.byte	0x04, 0x28
        /*00ba*/ 	.short	(.L_2824 - .L_2823)


	//   ....[0]....
.L_2823:
        /*00bc*/ 	.word	0x0000d410


	//   ....[1]....
        /*00c0*/ 	.word	0x0000d440


	//   ....[2]....
        /*00c4*/ 	.word	0x0000d460


	//   ....[3]....
        /*00c8*/ 	.word	0x0000d480


	//   ....[4]....
        /*00cc*/ 	.word	0x0000d4a0


	//   ....[5]....
        /*00d0*/ 	.word	0x0000d8d0


	//   ....[6]....
        /*00d4*/ 	.word	0x0000d8f0


	//   ....[7]....
        /*00d8*/ 	.word	0x0000d910


	//   ....[8]....
        /*00dc*/ 	.word	0x0000d930


	//   ....[9]....
        /*00e0*/ 	.word	0x0000d950


	//   ....[10]....
        /*00e4*/ 	.word	0x0000da70


	//   ....[11]....
        /*00e8*/ 	.word	0x0000dab0


	//   ....[12]....
        /*00ec*/ 	.word	0x0000daf0


	//   ....[13]....
        /*00f0*/ 	.word	0x0000db10


	//   ....[14]....
        /*00f4*/ 	.word	0x0000db20


	//   ....[15]....
        /*00f8*/ 	.word	0x0000dbc0


	//   ....[16]....
        /*00fc*/ 	.word	0x0000dbf0


	//   ....[17]....
        /*0100*/ 	.word	0x0000dc80


	//   ....[18]....
        /*0104*/ 	.word	0x0000dcd0


	//   ....[19]....
        /*0108*/ 	.word	0x0000dd80


	//   ....[20]....
        /*010c*/ 	.word	0x0000ddd0


	//   ....[21]....
        /*0110*/ 	.word	0x0000e790


	//   ....[22]....
        /*0114*/ 	.word	0x0000e800


	//   ....[23]....
        /*0118*/ 	.word	0x0000e860


	//   ....[24]....
        /*011c*/ 	.word	0x0000e8c0


	//   ....[25]....
        /*0120*/ 	.word	0x0000e920


	//   ....[26]....
        /*0124*/ 	.word	0x0000ed90


	//   ....[27]....
        /*0128*/ 	.word	0x0000edf0


	//   ....[28]....
        /*012c*/ 	.word	0x0000ee50


	//   ....[29]....
        /*0130*/ 	.word	0x0000eeb0


	//   ....[30]....
        /*0134*/ 	.word	0x0000ef10


	//----- nvinfo : EIATTR_EXIT_INSTR_OFFSETS
	.align		4
.L_2824:
        /*0138*/ 	.byte	0x04, 0x1c
        /*013a*/ 	.short	(.L_2826 - .L_2825)


	//   ....[0]....
.L_2825:
        /*013c*/ 	.word	0x00000330


	//   ....[1]....
        /*0140*/ 	.word	0x0000e740


	//----- nvinfo : EIATTR_MAX_THREADS
	.align		4
.L_2826:
        /*0144*/ 	.byte	0x04, 0x05
        /*0146*/ 	.short	(.L_2828 - .L_2827)
.L_2827:
        /*0148*/ 	.word	0x00000100
        /*014c*/ 	.word	0x00000001
        /*0150*/ 	.word	0x00000001


	//----- nvinfo : EIATTR_CRS_STACK_SIZE
	.align		4
.L_2828:
        /*0154*/ 	.byte	0x04, 0x1e
        /*0156*/ 	.short	(.L_2830 - .L_2829)
.L_2829:
        /*0158*/ 	.word	0x00000000
.L_2830:


//--------------------- .nv.info._ZN10layer_norm13ln_fwd_kernelINS_13Kernel_traitsI6__halfS2_fS2_fjLj8192ELj1ELj1ELj8ELj16ENS_18Kernel_traits_baseILj8192ES2_S2_fS2_fjLj256EEEEELb0ELb0ELb0ELb0EEEvNS_9FwdParamsE --------------------------
	.section	.nv.info._ZN10layer_norm13ln_fwd_kernelINS_13Kernel_traitsI6__halfS2_fS2_fjLj8192ELj1ELj1ELj8ELj16ENS_18Kernel_traits_baseILj8192ES2_S2_fS2_fjLj256EEEEELb0ELb0ELb0ELb0EEEvNS_9FwdParamsE,"",@"SHT_CUDA_INFO"
	.sectionflags	@""
	.align	4


	//----- nvinfo : EIATTR_CUDA_API_VERSION
	.align		4
        /*0000*/ 	.byte	0x04, 0x37
        /*0002*/ 	.short	(.L_2832 - .L_2831)
.L_2831:
        /*0004*/ 	.word	0x00000082


	//----- nvinfo : EIATTR_SW2861232_WAR
	.align		4
.L_2832:
        /*0008*/ 	.byte	0x01, 0x35
	.zero		2


	//----- nvinfo : EIATTR_PARAM_CBANK
	.align		4
        /*000c*/ 	.byte	0x04, 0x0a
        /*000e*/ 	.short	(.L_2834 - .L_2833)
	.align		4
.L_2833:
        /*0010*/ 	.word	index@(.nv.constant0._ZN10layer_norm13ln_fwd_kernelINS_13Kernel_traitsI6__halfS2_fS2_fjLj8192ELj1ELj1ELj8ELj16ENS_18Kernel_traits_baseILj8192ES2_S2_fS2_fjLj256EEEEELb0ELb0ELb0ELb0EEEvNS_9FwdParamsE)
        /*0014*/ 	.short	0x0160
        /*0016*/ 	.short	0x00e8


	//----- nvinfo : EIATTR_CBANK_PARAM_SIZE
	.align		4
.L_2834:
        /*0018*/ 	.byte	0x03, 0x19
        /*001a*/ 	.short	0x00e8


	//----- nvinfo : EIATTR_KPARAM_INFO
	.align		4
        /*001c*/ 	.byte	0x04, 0x17
        /*001e*/ 	.short	(.L_2836 - .L_2835)
.L_2835:
        /*0020*/ 	.word	0x00000000
        /*0024*/ 	.short	0x0000
        /*0026*/ 	.short	0x0000
        /*0028*/ 	.byte	0x00, 0xf0, 0xa1, 0x03


	//----- nvinfo : EIATTR_MAXREG_COUNT
	.align		4
.L_2836:
        /*002c*/ 	.byte	0x03, 0x1b
        /*002e*/ 	.short	0x00ff


	//----- nvinfo : EIATTR_NUM_BARRIERS
	.align		4
        /*0030*/ 	.byte	0x02, 0x4c
        /*0032*/ 	.byte	0x01
	.zero		1


	//----- nvinfo : EIATTR_MERCURY_ISA_VERSION
	.align		4
        /*0034*/ 	.byte	0x03, 0x5f
        /*0036*/ 	.short	0x0000


	//----- nvinfo : EIATTR_COOP_GROUP_MASK_REGIDS
	.align		4
        /*0038*/ 	.byte	0x04, 0x29
        /*003a*/ 	.short	(.L_2838 - .L_2837)


	//   ....[0]....
.L_2837:
        /*003c*/ 	.word	0xffffffff


	//   ....[1]....
        /*0040*/ 	.word	0xffffffff


	//   ....[2]....
        /*0044*/ 	.word	0xffffffff


	//   ....[3]....
        /*0048*/ 	.word	0xffffffff


	//   ....[4]....
        /*004c*/ 	.word	0xffffffff


	//   ....[5]....
        /*0050*/ 	.word	0xffffffff


	//   ....[6]....
        /*0054*/ 	.word	0xffffffff


	//   ....[7]....
        /*0058*/ 	.word	0xffffffff


	//   ....[8]....
        /*005c*/ 	.word	0xffffffff


	//   ....[9]....
        /*0060*/ 	.word	0xffffffff


	//   ....[10]....
        /*0064*/ 	.word	0xffffffff


	//   ....[11]....
        /*0068*/ 	.word	0xffffffff


	//   ....[12]....
        /*006c*/ 	.word	0xffffffff


	//   ....[13]....
        /*0070*/ 	.word	0xffffffff


	//   ....[14]....
        /*0074*/ 	.word	0xffffffff


	//   ....[15]....
        /*0078*/ 	.word	0xffffffff


	//   ....[16]....
        /*007c*/ 	.word	0xffffffff


	//   ....[17]....
        /*0080*/ 	.word	0xffffffff


	//   ....[18]....
        /*0084*/ 	.word	0xffffffff


	//   ....[19]....
        /*0088*/ 	.word	0xffffffff


	//   ....[20]....
        /*008c*/ 	.word	0xffffffff


	//   ....[21]....
        /*0090*/ 	.word	0xffffffff


	//   ....[22]....
        /*0094*/ 	.word	0xffffffff


	//   ....[23]....
        /*0098*/ 	.word	0xffffffff


	//   ....[24]....
        /*009c*/ 	.word	0xffffffff


	//   ....[25]....
        /*00a0*/ 	.word	0xffffffff


	//   ....[26]....
        /*00a4*/ 	.word	0xffffffff


	//   ....[27]....
        /*00a8*/ 	.word	0xffffffff


	//   ....[28]....
        /*00ac*/ 	.word	0xffffffff


	//   ....[29]....
        /*00b0*/ 	.word	0xffffffff


	//   ....[30]....
        /*00b4*/ 	.word	0xffffffff


	//----- nvinfo : EIATTR_COOP_GROUP_INSTR_OFFSETS
	.align		4
.L_2838:
        /*00b8*/ 	.byte	0x04, 0x28
        /*00ba*/ 	.short	(.L_2840 - .L_2839)


	//   ....[0]....
.L_2839:
        /*00bc*/ 	.word	0x000017e0


	//   ....[1]....
        /*00c0*/ 	.word	0x00001810


	//   ....[2]....
        /*00c4*/ 	.word	0x00001830


	//   ....[3]....
        /*00c8*/ 	.word	0x00001850


	//   ....[4]....
        /*00cc*/ 	.word	0x00001870


	//   ....[5]....
        /*00d0*/ 	.word	0x00001cb0


	//   ....[6]....
        /*00d4*/ 	.word	0x00001cd0


	//   ....[7]....
        /*00d8*/ 	.word	0x00001cf0


	//   ....[8]....
        /*00dc*/ 	.word	0x00001d10


	//   ....[9]....
        /*00e0*/ 	.word	0x00001d30


	//   ....[10]....
        /*00e4*/ 	.word	0x00001e50


	//   ....[11]....
        /*00e8*/ 	.word	0x00001ec0


	//   ....[12]....
        /*00ec*/ 	.word	0x00001f10


	//   ....[13]....
        /*00f0*/ 	.word	0x00001f40


	//   ....[14]....
        /*00f4*/ 	.word	0x00001f60


	//   ....[15]....
        /*00f8*/ 	.word	0x00001fd0


	//   ....[16]....
        /*00fc*/ 	.word	0x00002010


	//   ....[17]....
        /*0100*/ 	.word	0x00002080


	//   ....[18]....
        /*0104*/ 	.word	0x000020b0


	//   ....[19]....
        /*0108*/ 	.word	0x00002180


	//   ....[20]....
        /*010c*/ 	.word	0x00002190


	//   ....[21]....
        /*0110*/ 	.word	0x00002bb0


	//   ....[22]....
        /*0114*/ 	.word	0x00002c10


	//   ....[23]....
        /*0118*/ 	.word	0x00002c70


	//   ....[24]....
        /*011c*/ 	.word	0x00002cd0


	//   ....[25]....
        /*0120*/ 	.word	0x00002d30


	//   ....[26]....
        /*0124*/ 	.word	0x000031b0


	//   ....[27]....
        /*0128*/ 	.word	0x00003210


	//   ....[28]....
        /*012c*/ 	.word	0x00003270


	//   ....[29]....
        /*0130*/ 	.word	0x000032d0


	//   ....[30]....
        /*0134*/ 	.word	0x00003340


	//----- nvinfo : EIATTR_EXIT_INSTR_OFFSETS
	.align		4
.L_2840:
        /*0138*/ 	.byte	0x04, 0x1c
        /*013a*/ 	.short	(.L_2842 - .L_2841)


	//   ....[0]....
.L_2841:
        /*013c*/ 	.word	0x00000470


	//   ....[1]....
        /*0140*/ 	.word	0x00002b60


	//----- nvinfo : EIATTR_MAX_THREADS
	.align		4
.L_2842:
        /*0144*/ 	.byte	0x04, 0x05
        /*0146*/ 	.short	(.L_2844 - .L_2843)
.L_2843:
        /*0148*/ 	.word	0x00000100
        /*014c*/ 	.word	0x00000001
        /*0150*/ 	.word	0x00000001


	//----- nvinfo : EIATTR_CRS_STACK_SIZE
	.align		4
.L_2844:
        /*0154*/ 	.byte	0x04, 0x1e
        /*0156*/ 	.short	(.L_2846 - .L_2845)
.L_2845:
        /*0158*/ 	.word	0x00000000
.L_2846:


//--------------------- .nv.info._ZN10layer_norm13ln_fwd_kernelINS_13Kernel_traitsI6__halfS2_fS2_fjLj8192ELj1ELj1ELj8ELj16ENS_18Kernel_traits_baseILj8192ES2_S2_fS2_fjLj256EEEEELb0ELb0ELb0ELb1EEEvNS_9FwdParamsE --------------------------
	.section	.nv.info._ZN10layer_norm13ln_fwd_kernelINS_13Kernel_traitsI6__halfS2_fS2_fjLj8192ELj1ELj1ELj8ELj16ENS_18Kernel_traits_baseILj8192ES2_S2_fS2_fjLj256EEEEELb0ELb0ELb0ELb1EEEvNS_9FwdParamsE,"",@"SHT_CUDA_INFO"
	.sectionflags	@""
	.align	4


	//----- nvinfo : EIATTR_CUDA_API_VERSION
	.align		4
        /*0000*/ 	.byte	0x04, 0x37
        /*0002*/ 	.short	(.L_2848 - .L_2847)
.L_2847:
        /*0004*/ 	.word	0x00000082


	//----- nvinfo : EIATTR_SW2861232_WAR
	.align		4
.L_2848:
        /*0008*/ 	.byte	0x01, 0x35
	.zero		2


	//----- nvinfo : EIATTR_PARAM_CBANK
	.align		4
        /*000c*/ 	.byte	0x04, 0x0a
        /*000e*/ 	.short	(.L_2850 - .L_2849)
	.align		4
.L_2849:
        /*0010*/ 	.word	index@(.nv.constant0._ZN10layer_norm13ln_fwd_kernelINS_13Kernel_traitsI6__halfS2_fS2_fjLj8192ELj1ELj1ELj8ELj16ENS_18Kernel_traits_baseILj8192ES2_S2_fS2_fjLj256EEEEELb0ELb0ELb0ELb1EEEvNS_9FwdParamsE)
        /*0014*/ 	.short	0x0160
        /*0016*/ 	.short	0x00e8


	//----- nvinfo : EIATTR_CBANK_PARAM_SIZE
	.align		4
.L_2850:
        /*0018*/ 	.byte	0x03, 0x19
        /*001a*/ 	.short	0x00e8


	//----- nvinfo : EIATTR_KPARAM_INFO
	.align		4
        /*001c*/ 	.byte	0x04, 0x17
        /*001e*/ 	.short	(.L_2852 - .L_2851)
.L_2851:
        /*0020*/ 	.word	0x00000000
        /*0024*/ 	.short	0x0000
        /*0026*/ 	.short	0x0000
        /*0028*/ 	.byte	0x00, 0xf0, 0xa1, 0x03


	//----- nvinfo : EIATTR_MAXREG_COUNT
	.align		4
.L_2852:
        /*002c*/ 	.byte	0x03, 0x1b
        /*002e*/ 	.short	0x00ff


	//----- nvinfo : EIATTR_NUM_BARRIERS
	.align		4
        /*0030*/ 	.byte	0x02, 0x4c
        /*0032*/ 	.byte	0x01
	.zero		1


	//----- nvinfo : EIATTR_MERCURY_ISA_VERSION
	.align		4
        /*0034*/ 	.byte	0x03, 0x5f
        /*0036*/ 	.short	0x0000


	//----- nvinfo : EIATTR_COOP_GROUP_MASK_REGIDS
	.align		4
        /*0038*/ 	.byte	0x04, 0x29
        /*003a*/ 	.short	(.L_2854 - .L_2853)


	//   ....[0]....
.L_2853:
        /*003c*/ 	.word	0xffffffff


	//   ....[1]....
        /*0040*/ 	.word	0xffffffff


	//   ....[2]....
        /*0044*/ 	.word	0xffffffff


	//   ....[3]....
        /*0048*/ 	.word	0xffffffff


	//   ....[4]....
        /*004c*/ 	.word	0xffffffff


	//   ....[5]....
        /*0050*/ 	.word	0xffffffff


	//   ....[6]....
        /*0054*/ 	.word	0xffffffff


	//   ....[7]....
        /*0058*/ 	.word	0xffffffff


	//   ....[8]....
        /*005c*/ 	.word	0xffffffff


	//   ....[9]....
        /*0060*/ 	.word	0xffffffff


	//   ....[10]....
        /*0064*/ 	.word	0xffffffff


	//   ....[11]....
        /*0068*/ 	.word	0xffffffff


	//   ....[12]....
        /*006c*/ 	.word	0xffffffff


	//   ....[13]....
        /*0070*/ 	.word	0xffffffff


	//   ....[14]....
        /*0074*/ 	.word	0xffffffff


	//   ....[15]....
        /*0078*/ 	.word	0xffffffff


	//   ....[16]....
        /*007c*/ 	.word	0xffffffff


	//   ....[17]....
        /*0080*/ 	.word	0xffffffff


	//   ....[18]....
        /*0084*/ 	.word	0xffffffff


	//   ....[19]....
        /*0088*/ 	.word	0xffffffff


	//   ....[20]....
        /*008c*/ 	.word	0xffffffff


	//   ....[21]....
        /*0090*/ 	.word	0xffffffff


	//   ....[22]....
        /*0094*/ 	.word	0xffffffff


	//   ....[23]....
        /*0098*/ 	.word	0xffffffff


	//   ....[24]....
        /*009c*/ 	.word	0xffffffff


	//   ....[25]....
        /*00a0*/ 	.word	0xffffffff


	//   ....[26]....
        /*00a4*/ 	.word	0xffffffff


	//   ....[27]....
        /*00a8*/ 	.word	0xffffffff


	//   ....[28]....
        /*00ac*/ 	.word	0xffffffff


	//   ....[29]....
        /*00b0*/ 	.word	0xffffffff


	//   ....[30]....
        /*00b4*/ 	.word	0xffffffff


	//----- nvinfo : EIATTR_COOP_GROUP_INSTR_OFFSETS
	.align		4
.L_2854:
        /*00b8*/ 	.byte	0x04, 0x28
        /*00ba*/ 	.short	(.L_2856 - .L_2855)


	//   ....[0]....
.L_2855:
        /*00bc*/ 	.word	0x00001360


	//   ....[1]....
        /*00c0*/ 	.word	0x00001390


	//   ....[2]....
        /*00c4*/ 	.word	0x000013b0


	//   ....[3]....
        /*00c8*/ 	.word	0x000013d0


	//   ....[4]....
        /*00cc*/ 	.word	0x000013f0


	//   ....[5]....
        /*00d0*/ 	.word	0x00001820


	//   ....[6]....
        /*00d4*/ 	.word	0x00001840


	//   ....[7]....
        /*00d8*/ 	.word	0x00001860


	//   ....[8]....
        /*00dc*/ 	.word	0x00001880


	//   ....[9]....
        /*00e0*/ 	.word	0x000018a0


	//   ....[10]....
        /*00e4*/ 	.word	0x00001980


	//   ....[11]....
        /*00e8*/ 	.word	0x000019e0


	//   ....[12]....
        /*00ec*/ 	.word	0x00001a10


	//   ....[13]....
        /*00f0*/ 	.word	0x00001a20


	//   ....[14]....
        /*00f4*/ 	.word	0x00001ac0


	//   ....[15]....
        /*00f8*/ 	.word	0x00001af0


	//   ....[16]....
        /*00fc*/ 	.word	0x00001b10


	//   ....[17]....
        /*0100*/ 	.word	0x00001bc0


	//   ....[18]....
        /*0104*/ 	.word	0x00001c00


	//   ....[19]....
        /*0108*/ 	.word	0x00001c70


	//   ....[20]....
        /*010c*/ 	.word	0x00001ce0


	//   ....[21]....
        /*0110*/ 	.word	0x00002720


	//   ....[22]....
        /*0114*/ 	.word	0x00002790


	//   ....[23]....
        /*0118*/ 	.word	0x000027f0


	//   ....[24]....
        /*011c*/ 	.word	0x00002850


	//   ....[25]....
        /*0120*/ 	.word	0x000028b0


	//   ....[26]....
        /*0124*/ 	.word	0x00002d20


	//   ....[27]....
        /*0128*/ 	.word	0x00002d80


	//   ....[28]....
        /*012c*/ 	.word	0x00002de0


	//   ....[29]....
        /*0130*/ 	.word	0x00002e40


	//   ....[30]....
        /*0134*/ 	.word	0x00002ea0


	//----- nvinfo : EIATTR_EXIT_INSTR_OFFSETS
	.align		4
.L_2856:
        /*0138*/ 	.byte	0x04, 0x1c
        /*013a*/ 	.short	(.L_2858 - .L_2857)


	//   ....[0]....
.L_2857:
        /*013c*/ 	.word	0x00000130


	//   ....[1]....
        /*0140*/ 	.word	0x000026d0


	//----- nvinfo : EIATTR_MAX_THREADS
	.align		4
.L_2858:
        /*0144*/ 	.byte	0x04, 0x05
        /*0146*/ 	.short	(.L_2860 - .L_2859)
.L_2859:
        /*0148*/ 	.word	0x00000100
        /*014c*/ 	.word	0x00000001
        /*0150*/ 	.word	0x00000001


	//----- nvinfo : EIATTR_CRS_STACK_SIZE
	.align		4
.L_2860:
        /*0154*/ 	.byte	0x04, 0x1e
        /*0156*/ 	.short	(.L_2862 - .L_2861)
.L_2861:
        /*0158*/ 	.word	0x00000000
.L_2862:


//--------------------- .nv.info._ZN10layer_norm13ln_fwd_kernelINS_13Kernel_traitsI6__halfS2_fS2_fjLj8192ELj1ELj1ELj8ELj16ENS_18Kernel_traits_baseILj8192ES2_S2_fS2_fjLj256EEEEELb0ELb0ELb1ELb0EEEvNS_9FwdParamsE --------------------------
	.section	.nv.info._ZN10layer_norm13ln_fwd_kernelINS_13Kernel_traitsI6__halfS2_fS2_fjLj8192ELj1ELj1ELj8ELj16ENS_18Kernel_traits_baseILj8192ES2_S2_fS2_fjLj256EEEEELb0ELb0ELb1ELb0EEEvNS_9FwdParamsE,"",@"SHT_CUDA_INFO"
	.sectionflags	@""
	.align	4


	//----- nvinfo : EIATTR_CUDA_API_VERSION
	.align		4
        /*0000*/ 	.byte	0x04, 0x37
        /*0002*/ 	.short	(.L_2864 - .L_2863)
.L_2863:
        /*0004*/ 	.word	0x00000082


	//----- nvinfo : EIATTR_SW2861232_WAR
	.align		4
.L_2864:
        /*0008*/ 	.byte	0x01, 0x35
	.zero		2


	//----- nvinfo : EIATTR_PARAM_CBANK
	.align		4
        /*000c*/ 	.byte	0x04, 0x0a
        /*000e*/ 	.short	(.L_2866 - .L_2865)
	.align		4
.L_2865:
        /*0010*/ 	.word	index@(.nv.constant0._ZN10layer_norm13ln_fwd_kernelINS_13Kernel_traitsI6__halfS2_fS2_fjLj8192ELj1ELj1ELj8ELj16ENS_18Kernel_traits_baseILj8192ES2_S2_fS2_fjLj256EEEEELb0ELb0ELb1ELb0EEEvNS_9FwdParamsE)
        /*0014*/ 	.short	0x0160
        /*0016*/ 	.short	0x00e8


	//----- nvinfo : EIATTR_CBANK_PARAM_SIZE
	.align		4
.L_2866:
        /*0018*/ 	.byte	0x03, 0x19
        /*001a*/ 	.short	0x00e8


	//----- nvinfo : EIATTR_KPARAM_INFO
	.align		4
        /*001c*/ 	.byte	0x04, 0x17
        /*001e*/ 	.short	(.L_2868 - .L_2867)
.L_2867:
        /*0020*/ 	.word	0x00000000
        /*0024*/ 	.short	0x0000
        /*0026*/ 	.short	0x0000
        /*0028*/ 	.byte	0x00, 0xf0, 0xa1, 0x03


	//----- nvinfo : EIATTR_MAXREG_COUNT
	.align		4
.L_2868:
        /*002c*/ 	.byte	0x03, 0x1b
        /*002e*/ 	.short	0x00ff


	//----- nvinfo : EIATTR_NUM_BARRIERS
	.align		4
        /*0030*/ 	.byte	0x02, 0x4c
        /*0032*/ 	.byte	0x01
	.zero		1


	//----- nvinfo : EIATTR_MERCURY_ISA_VERSION
	.align		4
        /*0034*/ 	.byte	0x03, 0x5f
        /*0036*/ 	.short	0x0000


	//----- nvinfo : EIATTR_COOP_GROUP_MASK_REGIDS
	.align		4
        /*0038*/ 	.byte	0x04, 0x29
        /*003a*/ 	.short	(.L_2870 - .L_2869)


	//   ....[0]....
.L_2869:
        /*003c*/ 	.word	0xffffffff


	//   ....[1]....
        /*0040*/ 	.word	0xffffffff


	//   ....[2]....
        /*0044*/ 	.word	0xffffffff


	//   ....[3]....
        /*0048*/ 	.word	0xffffffff


	//   ....[4]....
        /*004c*/ 	.word	0xffffffff


	//   ....[5]....
        /*0050*/ 	.word	0xffffffff


	//   ....[6]....
        /*0054*/ 	.word	0xffffffff


	//   ....[7]....
        /*0058*/ 	.word	0xffffffff


	//   ....[8]....
        /*005c*/ 	.word	0xffffffff


	//   ....[9]....
        /*0060*/ 	.word	0xffffffff


	//   ....[10]....
        /*0064*/ 	.word	0xffffffff


	//   ....[11]....
        /*0068*/ 	.word	0xffffffff


	//   ....[12]....
        /*006c*/ 	.word	0xffffffff


	//   ....[13]....
        /*0070*/ 	.word	0xffffffff


	//   ....[14]....
        /*0074*/ 	.word	0xffffffff


	//   ....[15]....
        /*0078*/ 	.word	0xffffffff


	//   ....[16]....
        /*007c*/ 	.word	0xffffffff


	//   ....[17]....
        /*0080*/ 	.word	0xffffffff


	//   ....[18]....
        /*0084*/ 	.word	0xffffffff


	//   ....[19]....
        /*0088*/ 	.word	0xffffffff


	//   ....[20]....
        /*008c*/ 	.word	0xffffffff


	//   ....[21]....
        /*0090*/ 	.word	0xffffffff


	//   ....[22]....
        /*0094*/ 	.word	0xffffffff


	//   ....[23]....
        /*0098*/ 	.word	0xffffffff


	//   ....[24]....
        /*009c*/ 	.word	0xffffffff


	//   ....[25]....
        /*00a0*/ 	.word	0xffffffff


	//   ....[26]....
        /*00a4*/ 	.word	0xffffffff


	//   ....[27]....
        /*00a8*/ 	.word	0xffffffff


	//   ....[28]....
        /*00ac*/ 	.word	0xffffffff


	//   ....[29]....
        /*00b0*/ 	.word	0xffffffff


	//   ....[30]....
        /*00b4*/ 	.word	0xffffffff


	//----- nvinfo : EIATTR_COOP_GROUP_INSTR_OFFSETS
	.align		4
.L_2870:
        /*00b8*/ 	.byte	0x04, 0x28
        /*00ba*/ 	.short	(.L_2872 - .L_2871)


	//   ....[0]....
.L_2871:
        /*00bc*/ 	.word	0x00002440


	//   ....[1]....
        /*00c0*/ 	.word	0x00002470


	//   ....[2]....
        /*00c4*/ 	.word	0x00002490


	//   ....[3]....
        /*00c8*/ 	.word	0x000024b0


	//   ....[4]....
        /*00cc*/ 	.word	0x000024d0


	//   ....[5]....
        /*00d0*/ 	.word	0x00002910


	//   ....[6]....
        /*00d4*/ 	.word	0x00002930


	//   ....[7]....
        /*00d8*/ 	.word	0x00002950


	//   ....[8]....
        /*00dc*/ 	.word	0x00002970


	//   ....[9]....
        /*00e0*/ 	.word	0x00002990


	//   ....[10]....
        /*00e4*/ 	.word	0x00002ab0


	//   ....[11]....
        /*00e8*/ 	.word	0x00002b00


	//   ....[12]....
        /*00ec*/ 	.word	0x00002b70


	//   ....[13]....
        /*00f0*/ 	.word	0x00002bd0


	//   ....[14]....
        /*00f4*/ 	.word	0x00002be0


	//   ....[15]....
        /*00f8*/ 	.word	0x00002c80


	//   ....[16]....
        /*00fc*/ 	.word	0x00002c90


	//   ....[17]....
        /*0100*/ 	.word	0x00002d00


	//   ....[18]....
        /*0104*/ 	.word	0x00002d80


	//   ....[19]....
        /*0108*/ 	.word	0x00002db0


	//   ....[20]....
        /*010c*/ 	.word	0x00002e10


	//   ....[21]....
        /*0110*/ 	.word	0x000038a0


	//   ....[22]....
        /*0114*/ 	.word	0x00003900


	//   ....[23]....
        /*0118*/ 	.word	0x00003960


	//   ....[24]....
        /*011c*/ 	.word	0x000039c0


	//   ....[25]....
        /*0120*/ 	.word	0x00003a20


	//   ....[26]....
        /*0124*/ 	.word	0x00003ea0


	//   ....[27]....
        /*0128*/ 	.word	0x00003f00


	//   ....[28]....
        /*012c*/ 	.word	0x00003f60


	//   ....[29]....
        /*0130*/ 	.word	0x00003fc0


	//   ....[30]....
        /*0134*/ 	.word	0x00004020


	//----- nvinfo : EIATTR_EXIT_INSTR_OFFSETS
	.align		4
.L_2872:
        /*0138*/ 	.byte	0x04, 0x1c
        /*013a*/ 	.short	(.L_2874 - .L_2873)


	//   ....[0]....
.L_2873:
        /*013c*/ 	.word	0x00000480


	//   ....[1]....
        /*0140*/ 	.word	0x00003850


	//----- nvinfo : EIATTR_MAX_THREADS
	.align		4
.L_2874:
        /*0144*/ 	.byte	0x04, 0x05
        /*0146*/ 	.short	(.L_2876 - .L_2875)
.L_2875:
        /*0148*/ 	.word	0x00000100
        /*014c*/ 	.word	0x00000001
        /*0150*/ 	.word	0x00000001


	//----- nvinfo : EIATTR_CRS_STACK_SIZE
	.align		4
.L_2876:
        /*0154*/ 	.byte	0x04, 0x1e
        /*0156*/ 	.short	(.L_2878 - .L_2877)
.L_2877:
        /*0158*/ 	.word	0x00000000
.L_2878:


//--------------------- .nv.info._ZN10layer_norm13ln_fwd_kernelINS_13Kernel_traitsI6__halfS2_fS2_fjLj8192ELj1ELj1ELj8ELj16ENS_18Kernel_traits_baseILj8192ES2_S2_fS2_fjLj256EEEEELb0ELb0ELb1ELb1EEEvNS_9FwdParamsE --------------------------
	.section	.nv.info._ZN10layer_norm13ln_fwd_kernelINS_13Kernel_traitsI6__halfS2_fS2_fjLj8192ELj1ELj1ELj8ELj16ENS_18Kernel_traits_baseILj8192ES2_S2_fS2_fjLj256EEEEELb0ELb0ELb1ELb1EEEvNS_9FwdParamsE,"",@"SHT_CUDA_INFO"
	.sectionflags	@""
	.align	4


	//----- nvinfo : EIATTR_CUDA_API_VERSION
	.align		4
        /*0000*/ 	.byte	0x04, 0x37
        /*0002*/ 	.short	(.L_2880 - .L_2879)
.L_2879:
        /*0004*/ 	.word	0x00000082


	//----- nvinfo : EIATTR_SW2861232_WAR
	.align		4
.L_2880:
        /*0008*/ 	.byte	0x01, 0x35
	.zero		2


	//----- nvinfo : EIATTR_PARAM_CBANK
	.align		4
        /*000c*/ 	.byte	0x04, 0x0a
        /*000e*/ 	.short	(.L_2882 - .L_2881)
	.align		4
.L_2881:
        /*0010*/ 	.word	index@(.nv.constant0._ZN10layer_norm13ln_fwd_kernelINS_13Kernel_traitsI6__halfS2_fS2_fjLj8192ELj1ELj1ELj8ELj16ENS_18Kernel_traits_baseILj8192ES2_S2_fS2_fjLj256EEEEELb0ELb0ELb1ELb1EEEvNS_9FwdParamsE)
        /*0014*/ 	.short	0x0160
        /*0016*/ 	.short	0x00e8


	//----- nvinfo : EIATTR_CBANK_PARAM_SIZE
	.align		4
.L_2882:
        /*0018*/ 	.byte	0x03, 0x19
        /*001a*/ 	.short	0x00e8


	//----- nvinfo : EIATTR_KPARAM_INFO
	.align		4
        /*001c*/ 	.byte	0x04, 0x17
        /*001e*/ 	.short	(.L_2884 - .L_2883)
.L_2883:
        /*0020*/ 	.word	0x00000000
        /*0024*/ 	.short	0x0000
        /*0026*/ 	.short	0x0000
        /*0028*/ 	.byte	0x00, 0xf0, 0xa1, 0x03


	//----- nvinfo : EIATTR_MAXREG_COUNT
	.align		4
.L_2884:
        /*002c*/ 	.byte	0x03, 0x1b
        /*002e*/ 	.short	0x00ff


	//----- nvinfo : EIATTR_NUM_BARRIERS
	.align		4
        /*0030*/ 	.byte	0x02, 0x4c
        /*0032*/ 	.byte	0x01
	.zero		1


	//----- nvinfo : EIATTR_MERCURY_ISA_VERSION
	.align		4
        /*0034*/ 	.byte	0x03, 0x5f
        /*0036*/ 	.short	0x0000


	//----- nvinfo : EIATTR_COOP_GROUP_MASK_REGIDS
	.align		4
        /*0038*/ 	.byte	0x04, 0x29
        /*003a*/ 	.short	(.L_2886 - .L_2885)


	//   ....[0]....
.L_2885:
        /*003c*/ 	.word	0xffffffff


	//   ....[1]....
        /*0040*/ 	.word	0xffffffff


	//   ....[2]....
        /*0044*/ 	.word	0xffffffff


	//   ....[3]....
        /*0048*/ 	.word	0xffffffff


	//   ....[4]....
        /*004c*/ 	.word	0xffffffff


	//   ....[5]....
        /*0050*/ 	.word	0xffffffff


	//   ....[6]....
        /*0054*/ 	.word	0xffffffff


	//   ....[7]....
        /*0058*/ 	.word	0xffffffff


	//   ....[8]....
        /*005c*/ 	.word	0xffffffff


	//   ....[9]....
        /*0060*/ 	.word	0xffffffff


	//   ....[10]....
        /*0064*/ 	.word	0xffffffff


	//   ....[11]....
        /*0068*/ 	.word	0xffffffff


	//   ....[12]....
        /*006c*/ 	.word	0xffffffff


	//   ....[13]....
        /*0070*/ 	.word	0xffffffff


	//   ....[14]....
        /*0074*/ 	.word	0xffffffff


	//   ....[15]....
        /*0078*/ 	.word	0xffffffff


	//   ....[16]....
        /*007c*/ 	.word	0xffffffff


	//   ....[17]....
        /*0080*/ 	.word	0xffffffff


	//   ....[18]....
        /*0084*/ 	.word	0xffffffff


	//   ....[19]....
        /*0088*/ 	.word	0xffffffff


	//   ....[20]....
        /*008c*/ 	.word	0xffffffff


	//   ....[21]....
        /*0090*/ 	.word	0xffffffff


	//   ....[22]....
        /*0094*/ 	.word	0xffffffff


	//   ....[23]....
        /*0098*/ 	.word	0xffffffff


	//   ....[24]....
        /*009c*/ 	.word	0xffffffff


	//   ....[25]....
        /*00a0*/ 	.word	0xffffffff


	//   ....[26]....
        /*00a4*/ 	.word	0xffffffff


	//   ....[27]....
        /*00a8*/ 	.word	0xffffffff


	//   ....[28]....
        /*00ac*/ 	.word	0xffffffff


	//   ....[29]....
        /*00b0*/ 	.word	0xffffffff


	//   ....[30]....
        /*00b4*/ 	.word	0xffffffff


	//----- nvinfo : EIATTR_COOP_GROUP_INSTR_OFFSETS
	.align		4
.L_2886:
        /*00b8*/ 	.byte	0x04, 0x28
        /*00ba*/ 	.short	(.L_2888 - .L_2887)


	//   ....[0]....
.L_2887:
        /*00bc*/ 	.word	0x00001c80


	//   ....[1]....
        /*00c0*/ 	.word	0x00001cb0


	//   ....[2]....
        /*00c4*/ 	.word	0x00001cd0


	//   ....[3]....
        /*00c8*/ 	.word	0x00001cf0


	//   ....[4]....
        /*00cc*/ 	.word	0x00001d10


	//   ....[5]....
        /*00d0*/ 	.word	0x00002140


	//   ....[6]....
        /*00d4*/ 	.word	0x00002160


	//   ....[7]....
        /*00d8*/ 	.word	0x00002180


	//   ....[8]....
        /*00dc*/ 	.word	0x000021a0


	//   ....[9]....
        /*00e0*/ 	.word	0x000021c0


	//   ....[10]....
        /*00e4*/ 	.word	0x000022d0


	//   ....[11]....
        /*00e8*/ 	.word	0x00002330


	//   ....[12]....
        /*00ec*/ 	.word	0x00002350


	//   ....[13]....
        /*00f0*/ 	.word	0x00002380


	//   ....[14]....
        /*00f4*/ 	.word	0x00002420


	//   ....[15]....
        /*00f8*/ 	.word	0x00002440


	//   ....[16]....
        /*00fc*/ 	.word	0x00002460


	//   ....[17]....
        /*0100*/ 	.word	0x00002510


	//   ....[18]....
        /*0104*/ 	.word	0x00002550


	//   ....[19]....
        /*0108*/ 	.word	0x00002600


	//   ....[20]....
        /*010c*/ 	.word	0x00002620


	//   ....[21]....
        /*0110*/ 	.word	0x000031e0


	//   ....[22]....
        /*0114*/ 	.word	0x00003250


	//   ....[23]....
        /*0118*/ 	.word	0x000032b0


	//   ....[24]....
        /*011c*/ 	.word	0x00003310


	//   ....[25]....
        /*0120*/ 	.word	0x00003370


	//   ....[26]....
        /*0124*/ 	.word	0x000037e0


	//   ....[27]....
        /*0128*/ 	.word	0x00003840


	//   ....[28]....
        /*012c*/ 	.word	0x000038a0


	//   ....[29]....
        /*0130*/ 	.word	0x00003900


	//   ....[30]....
        /*0134*/ 	.word	0x00003960


	//----- nvinfo : EIATTR_EXIT_INSTR_OFFSETS
	.align		4
.L_2888:
        /*0138*/ 	.byte	0x04, 0x1c
        /*013a*/ 	.short	(.L_2890 - .L_2889)


	//   ....[0]....
.L_2889:
        /*013c*/ 	.word	0x00000120


	//   ....[1]....
        /*0140*/ 	.word	0x00003190


	//----- nvinfo : EIATTR_MAX_THREADS
	.align		4
.L_2890:
        /*0144*/ 	.byte	0x04, 0x05
        /*0146*/ 	.short	(.L_2892 - .L_2891)
.L_2891:
        /*0148*/ 	.word	0x00000100
        /*014c*/ 	.word	0x00000001
        /*0150*/ 	.word	0x00000001


	//----- nvinfo : EIATTR_CRS_STACK_SIZE
	.align		4
.L_2892:
        /*0154*/ 	.byte	0x04, 0x1e
        /*0156*/ 	.short	(.L_2894 - .L_2893)
.L_2893:
        /*0158*/ 	.word	0x00000000
.L_2894:


//--------------------- .nv.info._ZN10layer_norm13ln_fwd_kernelINS_13Kernel_traitsI6__halfS2_fS2_fjLj8192ELj1ELj1ELj8ELj16ENS_18Kernel_traits_baseILj8192ES2_S2_fS2_fjLj256EEEEELb0ELb1ELb0ELb0EEEvNS_9FwdParamsE --------------------------
	.section	.nv.info._ZN10layer_norm13ln_fwd_kernelINS_13Kernel_traitsI6__halfS2_fS2_fjLj8192ELj1ELj1ELj8ELj16ENS_18Kernel_traits_baseILj8192ES2_S2_fS2_fjLj256EEEEELb0ELb1ELb0ELb0EEEvNS_9FwdParamsE,"",@"SHT_CUDA_INFO"
	.sectionflags	@""
	.align	4


	//----- nvinfo : EIATTR_CUDA_API_VERSION
	.align		4
        /*0000*/ 	.byte	0x04, 0x37
        /*0002*/ 	.short	(.L_2896 - .L_2895)
.L_2895:
        /*0004*/ 	.word	0x00000082


	//----- nvinfo : EIATTR_SW2861232_WAR
	.align		4
.L_2896:
        /*0008*/ 	.byte	0x01, 0x35
	.zero		2


	//----- nvinfo : EIATTR_PARAM_CBANK
	.align		4
        /*000c*/ 	.byte	0x04, 0x0a
        /*000e*/ 	.short	(.L_2898 - .L_2897)
	.align		4
.L_2897:
        /*0010*/ 	.word	index@(.nv.constant0._ZN10layer_norm13ln_fwd_kernelINS_13Kernel_traitsI6__halfS2_fS2_fjLj8192ELj1ELj1ELj8ELj16ENS_18Kernel_traits_baseILj8192ES2_S2_fS2_fjLj256EEEEELb0ELb1ELb0ELb0EEEvNS_9FwdParamsE)
        /*0014*/ 	.short	0x0160
        /*0016*/ 	.short	0x00e8


	//----- nvinfo : EIATTR_CBANK_PARAM_SIZE
	.align		4
.L_2898:
        /*0018*/ 	.byte	0x03, 0x19
        /*001a*/ 	.short	0x00e8


	//----- nvinfo : EIATTR_KPARAM_INFO
	.align		4
        /*001c*/ 	.byte	0x04, 0x17
        /*001e*/ 	.short	(.L_2900 - .L_2899)
.L_2899:
        /*0020*/ 	.word	0x00000000
        /*0024*/ 	.short	0x0000
        /*0026*/ 	.short	0x0000
        /*0028*/ 	.byte	0x00, 0xf0, 0xa1, 0x03


	//----- nvinfo : EIATTR_MAXREG_COUNT
	.align		4
.L_2900:
        /*002c*/ 	.byte	0x03, 0x1b
        /*002e*/ 	.short	0x00ff


	//----- nvinfo : EIATTR_NUM_BARRIERS
	.align		4
        /*0030*/ 	.byte	0x02, 0x4c
        /*0032*/ 	.byte	0x01
	.zero		1


	//----- nvinfo : EIATTR_MERCURY_ISA_VERSION
	.align		4
        /*0034*/ 	.byte	0x03, 0x5f
        /*0036*/ 	.short	0x0000


	//----- nvinfo : EIATTR_COOP_GROUP_MASK_REGIDS
	.align		4
        /*0038*/ 	.byte	0x04, 0x29
        /*003a*/ 	.short	(.L_2902 - .L_2901)


	//   ....[0]....
.L_2901:
        /*003c*/ 	.word	0xffffffff


	//   ....[1]....
        /*0040*/ 	.word	0xffffffff


	//   ....[2]....
        /*0044*/ 	.word	0xffffffff


	//   ....[3]....
        /*0048*/ 	.word	0xffffffff


	//   ....[4]....
        /*004c*/ 	.word	0xffffffff


	//   ....[5]....
        /*0050*/ 	.word	0xffffffff


	//   ....[6]....
        /*0054*/ 	.word	0xffffffff


	//   ....[7]....
        /*0058*/ 	.word	0xffffffff


	//   ....[8]....
        /*005c*/ 	.word	0xffffffff


	//   ....[9]....
        /*0060*/ 	.word	0xffffffff


	//   ....[10]....
        /*0064*/ 	.word	0xffffffff


	//   ....[11]....
        /*0068*/ 	.word	0xffffffff


	//   ....[12]....
        /*006c*/ 	.word	0xffffffff


	//   ....[13]....
        /*0070*/ 	.word	0xffffffff


	//   ....[14]....
        /*0074*/ 	.word	0xffffffff


	//   ....[15]....
        /*0078*/ 	.word	0xffffffff


	//   ....[16]....
        /*007c*/ 	.word	0xffffffff


	//   ....[17]....
        /*0080*/ 	.word	0xffffffff


	//   ....[18]....
        /*0084*/ 	.word	0xffffffff


	//   ....[19]....
        /*0088*/ 	.word	0xffffffff


	//   ....[20]....
        /*008c*/ 	.word	0xffffffff


	//   ....[21]....
        /*0090*/ 	.word	0xffffffff


	//   ....[22]....
        /*0094*/ 	.word	0xffffffff


	//   ....[23]....
        /*0098*/ 	.word	0xffffffff


	//   ....[24]....
        /*009c*/ 	.word	0xffffffff


	//   ....[25]....
        /*00a0*/ 	.word	0xffffffff


	//   ....[26]....
        /*00a4*/ 	.word	0xffffffff


	//   ....[27]....
        /*00a8*/ 	.word	0xffffffff


	//   ....[28]....
        /*00ac*/ 	.word	0xffffffff


	//   ....[29]....
        /*00b0*/ 	.word	0xffffffff


	//   ....[30]....
        /*00b4*/ 	.word	0xffffffff


	//----- nvinfo : EIATTR_COOP_GROUP_INSTR_OFFSETS
	.align		4
.L_2902:
        /*00b8*/ 	.byte	0x04, 0x28
        /*00ba*/ 	.short	(.L_2904 - .L_2903)


	//   ....[0]....
.L_2903:
        /*00bc*/ 	.word	0x00001ca0


	//   ....[1]....
        /*00c0*/ 	.word	0x00001cd0


	//   ....[2]....
        /*00c4*/ 	.word	0x00001cf0


	//   ....[3]....
        /*00c8*/ 	.word	0x00001d10


	//   ....[4]....
        /*00cc*/ 	.word	0x00001d30


	//   ....[5]....
        /*00d0*/ 	.word	0x00002170


	//   ....[6]....
        /*00d4*/ 	.word	0x00002190


	//   ....[7]....
        /*00d8*/ 	.word	0x000021b0


	//   ....[8]....
        /*00dc*/ 	.word	0x000021d0


	//   ....[9]....
        /*00e0*/ 	.word	0x000021f0


	//   ....[10]....
        /*00e4*/ 	.word	0x00002310


	//   ....[11]....
        /*00e8*/ 	.word	0x00002370


	//   ....[12]....
        /*00ec*/ 	.word	0x000023a0


	//   ....[13]....
        /*00f0*/ 	.word	0x000023c0


	//   ....[14]....
        /*00f4*/ 	.word	0x000023e0


	//   ....[15]....
        /*00f8*/ 	.word	0x00002480


	//   ....[16]....
        /*00fc*/ 	.word	0x000024b0


	//   ....[17]....
        /*0100*/ 	.word	0x00002560


	//   ....[18]....
        /*0104*/ 	.word	0x00002590


	//   ....[19]....
        /*0108*/ 	.word	0x00002640


	//   ....[20]....
        /*010c*/ 	.word	0x00002660


	//   ....[21]....
        /*0110*/ 	.word	0x00003070


	//   ....[22]....
        /*0114*/ 	.word	0x000030e0


	//   ....[23]....
        /*0118*/ 	.word	0x00003140


	//   ....[24]....
        /*011c*/ 	.word	0x000031a0


	//   ....[25]....
        /*0120*/ 	.word	0x00003200


	//   ....[26]....
        /*0124*/ 	.word	0x00003680


	//   ....[27]....
        /*0128*/ 	.word	0x000036e0


	//   ....[28]....
        /*012c*/ 	.word	0x00003740


	//   ....[29]....
        /*0130*/ 	.word	0x000037a0


	//   ....[30]....
        /*0134*/ 	.word	0x00003810


	//----- nvinfo : EIATTR_EXIT_INSTR_OFFSETS
	.align		4
.L_2904:
        /*0138*/ 	.byte	0x04, 0x1c
        /*013a*/ 	.short	(.L_2906 - .L_2905)


	//   ....[0]....
.L_2905:
        /*013c*/ 	.word	0x00000530


	//   ....[1]....
        /*0140*/ 	.word	0x00003020


	//----- nvinfo : EIATTR_MAX_THREADS
	.align		4
.L_2906:
        /*0144*/ 	.byte	0x04, 0x05
        /*0146*/ 	.short	(.L_2908 - .L_2907)
.L_2907:
        /*0148*/ 	.word	0x00000100
        /*014c*/ 	.word	0x00000001
        /*0150*/ 	.word	0x00000001


	//----- nvinfo : EIATTR_CRS_STACK_SIZE
	.align		4
.L_2908:
        /*0154*/ 	.byte	0x04, 0x1e
        /*0156*/ 	.short	(.L_2910 - .L_2909)
.L_2909:
        /*0158*/ 	.word	0x00000000
.L_2910:


//--------------------- .nv.info._ZN10layer_norm13ln_fwd_kernelINS_13Kernel_traitsI6__halfS2_fS2_fjLj8192ELj1ELj1ELj8ELj16ENS_18Kernel_traits_baseILj8192ES2_S2_fS2_fjLj256EEEEELb0ELb1ELb0ELb1EEEvNS_9FwdParamsE --------------------------
	.section	.nv.info._ZN10layer_norm13ln_fwd_kernelINS_13Kernel_traitsI6__halfS2_fS2_fjLj8192ELj1ELj1ELj8ELj16ENS_18Kernel_traits_baseILj8192ES2_S2_fS2_fjLj256EEEEELb0ELb1ELb0ELb1EEEvNS_9FwdParamsE,"",@"SHT_CUDA_INFO"
	.sectionflags	@""
	.align	4


	//----- nvinfo : EIATTR_CUDA_API_VERSION
	.align		4
        /*0000*/ 	.byte	0x04, 0x37
        /*0002*/ 	.short	(.L_2912 - .L_2911)
.L_2911:
        /*0004*/ 	.word	0x00000082


	//----- nvinfo : EIATTR_SW2861232_WAR
	.align		4
.L_2912:
        /*0008*/ 	.byte	0x01, 0x35
	.zero		2


	//----- nvinfo : EIATTR_PARAM_CBANK
	.align		4
        /*000c*/ 	.byte	0x04, 0x0a
        /*000e*/ 	.short	(.L_2914 - .L_2913)
	.align		4
.L_2913:
        /*0010*/ 	.word	index@(.nv.constant0._ZN10layer_norm13ln_fwd_kernelINS_13Kernel_traitsI6__halfS2_fS2_fjLj8192ELj1ELj1ELj8ELj16ENS_18Kernel_traits_baseILj8192ES2_S2_fS2_fjLj256EEEEELb0ELb1ELb0ELb1EEEvNS_9FwdParamsE)
        /*0014*/ 	.short	0x0160
        /*0016*/ 	.short	0x00e8


	//----- nvinfo : EIATTR_CBANK_PARAM_SIZE
	.align		4
.L_2914:
        /*0018*/ 	.byte	0x03, 0x19
        /*001a*/ 	.short	0x00e8


	//----- nvinfo : EIATTR_KPARAM_INFO
	.align		4
        /*001c*/ 	.byte	0x04, 0x17
        /*001e*/ 	.short	(.L_2916 - .L_2915)
.L_2915:
        /*0020*/ 	.word	0x00000000
        /*0024*/ 	.short	0x0000
        /*0026*/ 	.short	0x0000
        /*0028*/ 	.byte	0x00, 0xf0, 0xa1, 0x03


	//----- nvinfo : EIATTR_MAXREG_COUNT
	.align		4
.L_2916:
        /*002c*/ 	.byte	0x03, 0x1b
        /*002e*/ 	.short	0x00ff


	//----- nvinfo : EIATTR_NUM_BARRIERS
	.align		4
        /*0030*/ 	.byte	0x02, 0x4c
        /*0032*/ 	.byte	0x01
	.zero		1


	//----- nvinfo : EIATTR_MERCURY_ISA_VERSION
	.align		4
        /*0034*/ 	.byte	0x03, 0x5f
        /*0036*/ 	.short	0x0000


	//----- nvinfo : EIATTR_COOP_GROUP_MASK_REGIDS
	.align		4
        /*0038*/ 	.byte	0x04, 0x29
        /*003a*/ 	.short	(.L_2918 - .L_2917)


	//   ....[0]....
.L_2917:
        /*003c*/ 	.word	0xffffffff


	//   ....[1]....
        /*0040*/ 	.word	0xffffffff


	//   ....[2]....
        /*0044*/ 	.word	0xffffffff


	//   ....[3]....
        /*0048*/ 	.word	0xffffffff


	//   ....[4]....
        /*004c*/ 	.word	0xffffffff


	//   ....[5]....
        /*0050*/ 	.word	0xffffffff


	//   ....[6]....
        /*0054*/ 	.word	0xffffffff


	//   ....[7]....
        /*0058*/ 	.word	0xffffffff


	//   ....[8]....
        /*005c*/ 	.word	0xffffffff


	//   ....[9]....
        /*0060*/ 	.word	0xffffffff


	//   ....[10]....
        /*0064*/ 	.word	0xffffffff


	//   ....[11]....
        /*0068*/ 	.word	0xffffffff


	//   ....[12]....
        /*006c*/ 	.word	0xffffffff


	//   ....[13]....
        /*0070*/ 	.word	0xffffffff


	//   ....[14]....
        /*0074*/ 	.word	0xffffffff


	//   ....[15]....
        /*0078*/ 	.word	0xffffffff


	//   ....[16]....
        /*007c*/ 	.word	0xffffffff


	//   ....[17]....
        /*0080*/ 	.word	0xffffffff


	//   ....[18]....
        /*0084*/ 	.word	0xffffffff


	//   ....[19]....
        /*0088*/ 	.word	0xffffffff


	//   ....[20]....
        /*008c*/ 	.word	0xffffffff


	//   ....[21]....
        /*0090*/ 	.word	0xffffffff


	//   ....[22]....
        /*0094*/ 	.word	0xffffffff


	//   ....[23]....
        /*0098*/ 	.word	0xffffffff


	//   ....[24]....
        /*009c*/ 	.word	0xffffffff


	//   ....[25]....
        /*00a0*/ 	.word	0xffffffff


	//   ....[26]....
        /*00a4*/ 	.word	0xffffffff


	//   ....[27]....
        /*00a8*/ 	.word	0xffffffff


	//   ....[28]....
        /*00ac*/ 	.word	0xffffffff


	//   ....[29]....
        /*00b0*/ 	.word	0xffffffff


	//   ....[30]....
        /*00b4*/ 	.word	0xffffffff


	//----- nvinfo : EIATTR_COOP_GROUP_INSTR_OFFSETS
	.align		4
.L_2918:
        /*00b8*/ 	.byte	0x04, 0x28
        /*00ba*/ 	.short	(.L_2920 - .L_2919)


	//   ....[0]....
.L_2919:
        /*00bc*/ 	.word	0x00001710


	//   ....[1]....
        /*00c0*/ 	.word	0x00001740


	//   ....[2]....
        /*00c4*/ 	.word	0x00001760


	//   ....[3]....
        /*00c8*/ 	.word	0x00001780


	//   ....[4]....
        /*00cc*/ 	.word	0x000017a0


	//   ....[5]....
        /*00d0*/ 	.word	0x00001bd0


	//   ....[6]....
        /*00d4*/ 	.word	0x00001bf0


	//   ....[7]....
        /*00d8*/ 	.word	0x00001c10


	//   ....[8]....
        /*00dc*/ 	.word	0x00001c30


	//   ....[9]....
        /*00e0*/ 	.word	0x00001c50


	//   ....[10]....
        /*00e4*/ 	.word	0x00001d20


	//   ....[11]....
        /*00e8*/ 	.word	0x00001d80


	//   ....[12]....
        /*00ec*/ 	.word	0x00001dc0


	//   ....[13]....
        /*00f0*/ 	.word	0x00001de0


	//   ....[14]....
        /*00f4*/ 	.word	0x00001e30


	//   ....[15]....
        /*00f8*/ 	.word	0x00001e60


	//   ....[16]....
        /*00fc*/ 	.word	0x00001ec0


	//   ....[17]....
        /*0100*/ 	.word	0x00001f60


	//   ....[18]....
        /*0104*/ 	.word	0x00001fb0


	//   ....[19]....
        /*0108*/ 	.word	0x00002020


	//   ....[20]....
        /*010c*/ 	.word	0x00002070


	//   ....[21]....
        /*0110*/ 	.word	0x00002b70


	//   ....[22]....
        /*0114*/ 	.word	0x00002be0


	//   ....[23]....
        /*0118*/ 	.word	0x00002c40


	//   ....[24]....
        /*011c*/ 	.word	0x00002ca0


	//   ....[25]....
        /*0120*/ 	.word	0x00002d00


	//   ....[26]....
        /*0124*/ 	.word	0x00003170


	//   ....[27]....
        /*0128*/ 	.word	0x000031d0


	//   ....[28]....
        /*012c*/ 	.word	0x00003230


	//   ....[29]....
        /*0130*/ 	.word	0x00003290


	//   ....[30]....
        /*0134*/ 	.word	0x000032f0


	//----- nvinfo : EIATTR_EXIT_INSTR_OFFSETS
	.align		4
.L_2920:
        /*0138*/ 	.byte	0x04, 0x1c
        /*013a*/ 	.short	(.L_2922 - .L_2921)


	//   ....[0]....
.L_2921:
        /*013c*/ 	.word	0x00000140


	//   ....[1]....
        /*0140*/ 	.word	0x00002b20


	//----- nvinfo : EIATTR_MAX_THREADS
	.align		4
.L_2922:
        /*0144*/ 	.byte	0x04, 0x05
        /*0146*/ 	.short	(.L_2924 - .L_2923)
.L_2923:
        /*0148*/ 	.word	0x00000100
        /*014c*/ 	.word	0x00000001
        /*0150*/ 	.word	0x00000001


	//----- nvinfo : EIATTR_CRS_STACK_SIZE
	.align		4
.L_2924:
        /*0154*/ 	.byte	0x04, 0x1e
        /*0156*/ 	.short	(.L_2926 - .L_2925)
.L_2925:
        /*0158*/ 	.word	0x00000000
.L_2926:


//--------------------- .nv.info._ZN10layer_norm13ln_fwd_kernelINS_13Kernel_traitsI6__halfS2_fS2_fjLj8192ELj1ELj1ELj8ELj16ENS_18Kernel_traits_baseILj8192ES2_S2_fS2_fjLj256EEEEELb0ELb1ELb1ELb0EEEvNS_9FwdParamsE --------------------------
	.section	.nv.info._ZN10layer_norm13ln_fwd_kernelINS_13Kernel_traitsI6__halfS2_fS2_fjLj8192ELj1ELj1ELj8ELj16ENS_18Kernel_traits_baseILj8192ES2_S2_fS2_fjLj256EEEEELb0ELb1ELb1ELb0EEEvNS_9FwdParamsE,"",@"SHT_CUDA_INFO"
	.sectionflags	@""
	.align	4


	//----- nvinfo : EIATTR_CUDA_API_VERSION
	.align		4
        /*0000*/ 	.byte	0x04, 0x37
        /*0002*/ 	.short	(.L_2928 - .L_2927)
.L_2927:
        /*0004*/ 	.word	0x00000082


	//----- nvinfo : EIATTR_SW2861232_WAR
	.align		4
.L_2928:
        /*0008*/ 	.byte	0x01, 0x35
	.zero		2


	//----- nvinfo : EIATTR_PARAM_CBANK
	.align		4
        /*000c*/ 	.byte	0x04, 0x0a
        /*000e*/ 	.short	(.L_2930 - .L_2929)
	.align		4
.L_2929:
        /*0010*/ 	.word	index@(.nv.constant0._ZN10layer_norm13ln_fwd_kernelINS_13Kernel_traitsI6__halfS2_fS2_fjLj8192ELj1ELj1ELj8ELj16ENS_18Kernel_traits_baseILj8192ES2_S2_fS2_fjLj256EEEEELb0ELb1ELb1ELb0EEEvNS_9FwdParamsE)
        /*0014*/ 	.short	0x0160
        /*0016*/ 	.short	0x00e8


	//----- nvinfo : EIATTR_CBANK_PARAM_SIZE
	.align		4
.L_2930:
        /*0018*/ 	.byte	0x03, 0x19
        /*001a*/ 	.short	0x00e8


	//----- nvinfo : EIATTR_KPARAM_INFO
	.align		4
        /*001c*/ 	.byte	0x04, 0x17
        /*001e*/ 	.short	(.L_2932 - .L_2931)
.L_2931:
        /*0020*/ 	.word	0x00000000
        /*0024*/ 	.short	0x0000
        /*0026*/ 	.short	0x0000
        /*0028*/ 	.byte	0x00, 0xf0, 0xa1, 0x03


	//----- nvinfo : EIATTR_MAXREG_COUNT
	.align		4
.L_2932:
        /*002c*/ 	.byte	0x03, 0x1b
        /*002e*/ 	.short	0x00ff


	//----- nvinfo : EIATTR_NUM_BARRIERS
	.align		4
        /*0030*/ 	.byte	0x02, 0x4c
        /*0032*/ 	.byte	0x01
	.zero		1


	//----- nvinfo : EIATTR_MERCURY_ISA_VERSION
	.align		4
        /*0034*/ 	.byte	0x03, 0x5f
        /*0036*/ 	.short	0x0000


	//----- nvinfo : EIATTR_COOP_GROUP_MASK_REGIDS
	.align		4
        /*0038*/ 	.byte	0x04, 0x29
        /*003a*/ 	.short	(.L_2934 - .L_2933)


	//   ....[0]....
.L_2933:
        /*003c*/ 	.word	0xffffffff


	//   ....[1]....
        /*0040*/ 	.word	0xffffffff


	//   ....[2]....
        /*0044*/ 	.word	0xffffffff


	//   ....[3]....
        /*0048*/ 	.word	0xffffffff


	//   ....[4]....
        /*004c*/ 	.word	0xffffffff


	//   ....[5]....
        /*0050*/ 	.word	0xffffffff


	//   ....[6]....
        /*0054*/ 	.word	0xffffffff


	//   ....[7]....
        /*0058*/ 	.word	0xffffffff


	//   ....[8]....
        /*005c*/ 	.word	0xffffffff


	//   ....[9]....
        /*0060*/ 	.word	0xffffffff


	//   ....[10]....
        /*0064*/ 	.word	0xffffffff


	//   ....[11]....
        /*0068*/ 	.word	0xffffffff


	//   ....[12]....
        /*006c*/ 	.word	0xffffffff


	//   ....[13]....
        /*0070*/ 	.word	0xffffffff


	//   ....[14]....
        /*0074*/ 	.word	0xffffffff


	//   ....[15]....
        /*0078*/ 	.word	0xffffffff


	//   ....[16]....
        /*007c*/ 	.word	0xffffffff


	//   ....[17]....
        /*0080*/ 	.word	0xffffffff


	//   ....[18]....
        /*0084*/ 	.word	0xffffffff


	//   ....[19]....
        /*0088*/ 	.word	0xffffffff


	//   ....[20]....
        /*008c*/ 	.word	0xffffffff


	//   ....[21]....
        /*0090*/ 	.word	0xffffffff


	//   ....[22]....
        /*0094*/ 	.word	0xffffffff


	//   ....[23]....
        /*0098*/ 	.word	0xffffffff


	//   ....[24]....
        /*009c*/ 	.word	0xffffffff


	//   ....[25]....
        /*00a0*/ 	.word	0xffffffff


	//   ....[26]....
        /*00a4*/ 	.word	0xffffffff


	//   ....[27]....
        /*00a8*/ 	.word	0xffffffff


	//   ....[28]....
        /*00ac*/ 	.word	0xffffffff


	//   ....[29]....
        /*00b0*/ 	.word	0xffffffff


	//   ....[30]....
        /*00b4*/ 	.word	0xffffffff


	//----- nvinfo : EIATTR_COOP_GROUP_INSTR_OFFSETS
	.align		4
.L_2934:
        /*00b8*/ 	.byte	0x04, 0x28
        /*00ba*/ 	.short	(.L_2936 - .L_2935)


	//   ....[0]....
.L_2935:
        /*00bc*/ 	.word	0x00002900


	//   ....[1]....
        /*00c0*/ 	.word	0x00002930


	//   ....[2]....
        /*00c4*/ 	.word	0x00002950


	//   ....[3]....
        /*00c8*/ 	.word	0x00002970


	//   ....[4]....
        /*00cc*/ 	.word	0x00002990


	//   ....[5]....
        /*00d0*/ 	.word	0x00002dd0


	//   ....[6]....
        /*00d4*/ 	.word	0x00002df0


	//   ....[7]....
        /*00d8*/ 	.word	0x00002e10


	//   ....[8]....
        /*00dc*/ 	.word	0x00002e30


	//   ....[9]....
        /*00e0*/ 	.word	0x00002e50


	//   ....[10]....
        /*00e4*/ 	.word	0x00002f70


	//   ....[11]....
        /*00e8*/ 	.word	0x00002fc0


	//   ....[12]....
        /*00ec*/ 	.word	0x00002ff0


	//   ....[13]....
        /*00f0*/ 	.word	0x00003010


	//   ....[14]....
        /*00f4*/ 	.word	0x00003090


	//   ....[15]....
        /*00f8*/ 	.word	0x000030c0


	//   ....[16]....
        /*00fc*/ 	.word	0x000030f0


	//   ....[17]....
        /*0100*/ 	.word	0x000031d0


	//   ....[18]....
        /*0104*/ 	.word	0x000031f0


	//   ....[19]....
        /*0108*/ 	.word	0x000032a0


	//   ....[20]....
        /*010c*/ 	.word	0x000032b0


	//   ....[21]....
        /*0110*/ 	.word	0x00003d60


	//   ....[22]....
        /*0114*/ 	.word	0x00003dd0


	//   ....[23]....
        /*0118*/ 	.word	0x00003e30


	//   ....[24]....
        /*011c*/ 	.word	0x00003e90


	//   ....[25]....
        /*0120*/ 	.word	0x00003ef0


	//   ....[26]....
        /*0124*/ 	.word	0x00004380


	//   ....[27]....
        /*0128*/ 	.word	0x000043e0


	//   ....[28]....
        /*012c*/ 	.word	0x00004440


	//   ....[29]....
        /*0130*/ 	.word	0x000044a0


	//   ....[30]....
        /*0134*/ 	.word	0x00004510


	//----- nvinfo : EIATTR_EXIT_INSTR_OFFSETS
	.align		4
.L_2936:
        /*0138*/ 	.byte	0x04, 0x1c
        /*013a*/ 	.short	(.L_2938 - .L_2937)


	//   ....[0]....
.L_2937:
        /*013c*/ 	.word	0x00000540


	//   ....[1]....
        /*0140*/ 	.word	0x00003d10


	//----- nvinfo : EIATTR_MAX_THREADS
	.align		4
.L_2938:
        /*0144*/ 	.byte	0x04, 0x05
        /*0146*/ 	.short	(.L_2940 - .L_2939)
.L_2939:
        /*0148*/ 	.word	0x00000100
        /*014c*/ 	.word	0x00000001
        /*0150*/ 	.word	0x00000001


	//----- nvinfo : EIATTR_CRS_STACK_SIZE
	.align		4
.L_2940:
        /*0154*/ 	.byte	0x04, 0x1e
        /*0156*/ 	.short	(.L_2942 - .L_2941)
.L_2941:
        /*0158*/ 	.word	0x00000000
.L_2942:


//--------------------- .nv.info._ZN10layer_norm13ln_fwd_kernelINS_13Kernel_traitsI6__halfS2_fS2_fjLj8192ELj1ELj1ELj8ELj16ENS_18Kernel_traits_baseILj8192ES2_S2_fS2_fjLj256EEEEELb0ELb1ELb1ELb1EEEvNS_9FwdParamsE --------------------------
	.section	.nv.info._ZN10layer_norm13ln_fwd_kernelINS_13Kernel_traitsI6__halfS2_fS2_fjLj8192ELj1ELj1ELj8ELj16ENS_18Kernel_traits_baseILj8192ES2_S2_fS2_fjLj256EEEEELb0ELb1ELb1ELb1EEEvNS_9FwdParamsE,"",@"SHT_CUDA_INFO"
	.sectionflags	@""
	.align	4


	//----- nvinfo : EIATTR_CUDA_API_VERSION
	.align		4
        /*0000*/ 	.byte	0x04, 0x37
        /*0002*/ 	.short	(.L_2944 - .L_2943)
.L_2943:
        /*0004*/ 	.word	0x00000082


	//----- nvinfo : EIATTR_SW2861232_WAR
	.align		4
.L_2944:
        /*0008*/ 	.byte	0x01, 0x35
	.zero		2


	//----- nvinfo : EIATTR_PARAM_CBANK
	.align		4
        /*000c*/ 	.byte	0x04, 0x0a
        /*000e*/ 	.short	(.L_2946 - .L_2945)
	.align		4
.L_2945:
        /*0010*/ 	.word	index@(.nv.constant0._ZN10layer_norm13ln_fwd_kernelINS_13Kernel_traitsI6__halfS2_fS2_fjLj8192ELj1ELj1ELj8ELj16ENS_18Kernel_traits_baseILj8192ES2_S2_fS2_fjLj256EEEEELb0ELb1ELb1ELb1EEEvNS_9FwdParamsE)
        /*0014*/ 	.short	0x0160
        /*0016*/ 	.short	0x00e8


	//----- nvinfo : EIATTR_CBANK_PARAM_SIZE
	.align		4
.L_2946:
        /*0018*/ 	.byte	0x03, 0x19
        /*001a*/ 	.short	0x00e8


	//----- nvinfo : EIATTR_KPARAM_INFO
	.align		4
        /*001c*/ 	.byte	0x04, 0x17
        /*001e*/ 	.short	(.L_2948 - .L_2947)
.L_2947:
        /*0020*/ 	.word	0x00000000
        /*0024*/ 	.short	0x0000
        /*0026*/ 	.short	0x0000
        /*0028*/ 	.byte	0x00, 0xf0, 0xa1, 0x03


	//----- nvinfo : EIATTR_MAXREG_COUNT
	.align		4
.L_2948:
        /*002c*/ 	.byte	0x03, 0x1b
        /*002e*/ 	.short	0x00ff


	//----- nvinfo : EIATTR_NUM_BARRIERS
	.align		4
        /*0030*/ 	.byte	0x02, 0x4c
        /*0032*/ 	.byte	0x01
	.zero		1


	//----- nvinfo : EIATTR_MERCURY_ISA_VERSION
	.align		4
        /*0034*/ 	.byte	0x03, 0x5f
        /*0036*/ 	.short	0x0000


	//----- nvinfo : EIATTR_COOP_GROUP_MASK_REGIDS
	.align		4
        /*0038*/ 	.byte	0x04, 0x29
        /*003a*/ 	.short	(.L_2950 - .L_2949)


	//   ....[0]....
.L_2949:
        /*003c*/ 	.word	0xffffffff


	//   ....[1]....
        /*0040*/ 	.word	0xffffffff


	//   ....[2]....
        /*0044*/ 	.word	0xffffffff


	//   ....[3]....
        /*0048*/ 	.word	0xffffffff


	//   ....[4]....
        /*004c*/ 	.word	0xffffffff


	//   ....[5]....
        /*0050*/ 	.word	0xffffffff


	//   ....[6]....
        /*0054*/ 	.word	0xffffffff


	//   ....[7]....
        /*0058*/ 	.word	0xffffffff


	//   ....[8]....
        /*005c*/ 	.word	0xffffffff


	//   ....[9]....
        /*0060*/ 	.word	0xffffffff


	//   ....[10]....
        /*0064*/ 	.word	0xffffffff


	//   ....[11]....
        /*0068*/ 	.word	0xffffffff


	//   ....[12]....
        /*006c*/ 	.word	0xffffffff


	//   ....[13]....
        /*0070*/ 	.word	0xffffffff


	//   ....[14]....
        /*0074*/ 	.word	0xffffffff


	//   ....[15]....
        /*0078*/ 	.word	0xffffffff


	//   ....[16]....
        /*007c*/ 	.word	0xffffffff


	//   ....[17]....
        /*0080*/ 	.word	0xffffffff


	//   ....[18]....
        /*0084*/ 	.word	0xffffffff


	//   ....[19]....
        /*0088*/ 	.word	0xffffffff


	//   ....[20]....
        /*008c*/ 	.word	0xffffffff


	//   ....[21]....
        /*0090*/ 	.word	0xffffffff


	//   ....[22]....
        /*0094*/ 	.word	0xffffffff


	//   ....[23]....
        /*0098*/ 	.word	0xffffffff


	//   ....[24]....
        /*009c*/ 	.word	0xffffffff


	//   ....[25]....
        /*00a0*/ 	.word	0xffffffff


	//   ....[26]....
        /*00a4*/ 	.word	0xffffffff


	//   ....[27]....
        /*00a8*/ 	.word	0xffffffff


	//   ....[28]....
        /*00ac*/ 	.word	0xffffffff


	//   ....[29]....
        /*00b0*/ 	.word	0xffffffff


	//   ....[30]....
        /*00b4*/ 	.word	0xffffffff


	//----- nvinfo : EIATTR_COOP_GROUP_INSTR_OFFSETS
	.align		4
.L_2950:
        /*00b8*/ 	.byte	0x04, 0x28
        /*00ba*/ 	.short	(.L_2952 - .L_2951)


	//   ....[0]....
.L_2951:
        /*00bc*/ 	.word	0x00002310


	//   ....[1]....
        /*00c0*/ 	.word	0x00002340


	//   ....[2]....
        /*00c4*/ 	.word	0x00002360


	//   ....[3]....
        /*00c8*/ 	.word	0x00002380


	//   ....[4]....
        /*00cc*/ 	.word	0x000023a0


	//   ....[5]....
        /*00d0*/ 	.word	0x000027d0


	//   ....[6]....
        /*00d4*/ 	.word	0x000027f0


	//   ....[7]....
        /*00d8*/ 	.word	0x00002810


	//   ....[8]....
        /*00dc*/ 	.word	0x00002830


	//   ....[9]....
        /*00e0*/ 	.word	0x00002850


	//   ....[10]....
        /*00e4*/ 	.word	0x00002940


	//   ....[11]....
        /*00e8*/ 	.word	0x00002990


	//   ....[12]....
        /*00ec*/ 	.word	0x000029b0


	//   ....[13]....
        /*00f0*/ 	.word	0x000029d0


	//   ....[14]....
        /*00f4*/ 	.word	0x00002aa0


	//   ....[15]....
        /*00f8*/ 	.word	0x00002ab0


	//   ....[16]....
        /*00fc*/ 	.word	0x00002b00


	//   ....[17]....
        /*0100*/ 	.word	0x00002b70


	//   ....[18]....
        /*0104*/ 	.word	0x00002b90


	//   ....[19]....
        /*0108*/ 	.word	0x00002c70


	//   ....[20]....
        /*010c*/ 	.word	0x00002c80


	//   ....[21]....
        /*0110*/ 	.word	0x00003640


	//   ....[22]....
        /*0114*/ 	.word	0x000036b0


	//   ....[23]....
        /*0118*/ 	.word	0x00003710


	//   ....[24]....
        /*011c*/ 	.word	0x00003770


	//   ....[25]....
        /*0120*/ 	.word	0x000037d0


	//   ....[26]....
        /*0124*/ 	.word	0x00003c40


	//   ....[27]....
        /*0128*/ 	.word	0x00003ca0


	//   ....[28]....
        /*012c*/ 	.word	0x00003d00


	//   ....[29]....
        /*0130*/ 	.word	0x00003d60


	//   ....[30]....
        /*0134*/ 	.word	0x00003dc0


	//----- nvinfo : EIATTR_EXIT_INSTR_OFFSETS
	.align		4
.L_2952:
        /*0138*/ 	.byte	0x04, 0x1c
        /*013a*/ 	.short	(.L_2954 - .L_2953)


	//   ....[0]....
.L_2953:
        /*013c*/ 	.word	0x00000140


	//   ....[1]....
        /*0140*/ 	.word	0x000035f0


	//----- nvinfo : EIATTR_MAX_THREADS
	.align		4
.L_2954:
        /*0144*/ 	.byte	0x04, 0x05
        /*0146*/ 	.short	(.L_2956 - .L_2955)
.L_2955:
        /*0148*/ 	.word	0x00000100
        /*014c*/ 	.word	0x00000001
        /*0150*/ 	.word	0x00000001


	//----- nvinfo : EIATTR_CRS_STACK_SIZE
	.align		4
.L_2956:
        /*0154*/ 	.byte	0x04, 0x1e
        /*0156*/ 	.short	(.L_2958 - .L_2957)
.L_2957:
        /*0158*/ 	.word	0x00000000
.L_2958:


//--------------------- .nv.info._ZN10layer_norm13ln_fwd_kernelINS_13Kernel_traitsI6__halfS2_fS2_fjLj8192ELj1ELj1ELj8ELj16ENS_18Kernel_traits_baseILj8192ES2_S2_fS2_fjLj256EEEEELb1ELb0ELb0ELb0EEEvNS_9FwdParamsE --------------------------
	.section	.nv.info._ZN10layer_norm13ln_fwd_kernelINS_13Kernel_traitsI6__halfS2_fS2_fjLj8192ELj1ELj1ELj8ELj16ENS_18Kernel_traits_baseILj8192ES2_S2_fS2_fjLj256EEEEELb1ELb0ELb0ELb0EEEvNS_9FwdParamsE,"",@"SHT_CUDA_INFO"
	.sectionflags	@""
	.align	4


	//----- nvinfo : EIATTR_CUDA_API_VERSION
	.align		4
        /*0000*/ 	.byte	0x04, 0x37
        /*0002*/ 	.short	(.L_2960 - .L_2959)
.L_2959:
        /*0004*/ 	.word	0x00000082


	//----- nvinfo : EIATTR_SW2861232_WAR
	.align		4
.L_2960:
        /*0008*/ 	.byte	0x01, 0x35
	.zero		2


	//----- nvinfo : EIATTR_PARAM_CBANK
	.align		4
        /*000c*/ 	.byte	0x04, 0x0a
        /*000e*/ 	.short	(.L_2962 - .L_2961)
	.align		4
.L_2961:
        /*0010*/ 	.word	index@(.nv.constant0._ZN10layer_norm13ln_fwd_kernelINS_13Kernel_traitsI6__halfS2_fS2_fjLj8192ELj1ELj1ELj8ELj16ENS_18Kernel_traits_baseILj8192ES2_S2_fS2_fjLj256EEEEELb1ELb0ELb0ELb0EEEvNS_9FwdParamsE)
        /*0014*/ 	.short	0x0160
        /*0016*/ 	.short	0x00e8


	//----- nvinfo : EIATTR_CBANK_PARAM_SIZE
	.align		4
.L_2962:
        /*0018*/ 	.byte	0x03, 0x19
        /*001a*/ 	.short	0x00e8


	//----- nvinfo : EIATTR_KPARAM_INFO
	.align		4
        /*001c*/ 	.byte	0x04, 0x17
        /*001e*/ 	.short	(.L_2964 - .L_2963)
.L_2963:
        /*0020*/ 	.word	0x00000000
        /*0024*/ 	.short	0x0000
        /*0026*/ 	.short	0x0000
        /*0028*/ 	.byte	0x00, 0xf0, 0xa1, 0x03


	//----- nvinfo : EIATTR_MAXREG_COUNT
	.align		4
.L_2964:
        /*002c*/ 	.byte	0x03, 0x1b
        /*002e*/ 	.short	0x00ff


	//----- nvinfo : EIATTR_NUM_BARRIERS
	.align		4
        /*0030*/ 	.byte	0x02, 0x4c
        /*0032*/ 	.byte	0x01
	.zero		1


	//----- nvinfo : EIATTR_MERCURY_ISA_VERSION
	.align		4
        /*0034*/ 	.byte	0x03, 0x5f
        /*0036*/ 	.short	0x0000


	//----- nvinfo : EIATTR_COOP_GROUP_MASK_REGIDS
	.align		4
        /*0038*/ 	.byte	0x04, 0x29
        /*003a*/ 	.short	(.L_2966 - .L_2965)


	//   ....[0]....
.L_2965:
        /*003c*/ 	.word	0xffffffff


	//   ....[1]....
        /*0040*/ 	.word	0xffffffff


	//   ....[2]....
        /*0044*/ 	.word	0xffffffff


	//   ....[3]....
        /*0048*/ 	.word	0xffffffff


	//   ....[4]....
        /*004c*/ 	.word	0xffffffff


	//   ....[5]....
        /*0050*/ 	.word	0xffffffff


	//   ....[6]....
        /*0054*/ 	.word	0xffffffff


	//   ....[7]....
        /*0058*/ 	.word	0xffffffff


	//   ....[8]....
        /*005c*/ 	.word	0xffffffff


	//   ....[9]....
        /*0060*/ 	.word	0xffffffff


	//   ....[10]....
        /*0064*/ 	.word	0xffffffff


	//   ....[11]....
        /*0068*/ 	.word	0xffffffff


	//   ....[12]....
        /*006c*/ 	.word	0xffffffff


	//   ....[13]....
        /*0070*/ 	.word	0xffffffff


	//   ....[14]....
        /*0074*/ 	.word	0xffffffff


	//   ....[15]....
        /*0078*/ 	.word	0xffffffff


	//   ....[16]....
        /*007c*/ 	.word	0xffffffff


	//   ....[17]....
        /*0080*/ 	.word	0xffffffff


	//   ....[18]....
        /*0084*/ 	.word	0xffffffff


	//   ....[19]....
        /*0088*/ 	.word	0xffffffff


	//   ....[20]....
        /*008c*/ 	.word	0xffffffff


	//   ....[21]....
        /*0090*/ 	.word	0xffffffff


	//   ....[22]....
        /*0094*/ 	.word	0xffffffff


	//   ....[23]....
        /*0098*/ 	.word	0xffffffff


	//   ....[24]....
        /*009c*/ 	.word	0xffffffff


	//   ....[25]....
        /*00a0*/ 	.word	0xffffffff


	//   ....[26]....
        /*00a4*/ 	.word	0xffffffff


	//   ....[27]....
        /*00a8*/ 	.word	0xffffffff


	//   ....[28]....
        /*00ac*/ 	.word	0xffffffff


	//   ....[29]....
        /*00b0*/ 	.word	0xffffffff


	//   ....[30]....
        /*00b4*/ 	.word	0xffffffff


	//----- nvinfo : EIATTR_COOP_GROUP_INSTR_OFFSETS
	.align		4
.L_2966:
        /*00b8*/ 	.byte	0x04, 0x28
        /*00ba*/ 	.short	(.L_2968 - .L_2967)


	//   ....[0]....
.L_2967:
        /*00bc*/ 	.word	0x0000c4b0


	//   ....[1]....
        /*00c0*/ 	.word	0x0000c4e0


	//   ....[2]....
        /*00c4*/ 	.word	0x0000c510


	//   ....[3]....
        /*00c8*/ 	.word	0x0000c530


	//   ....[4]....
        /*00cc*/ 	.word	0x0000c550


	//   ....[5]....
        /*00d0*/ 	.word	0x0000c990


	//   ....[6]....
        /*00d4*/ 	.word	0x0000c9b0


	//   ....[7]....
        /*00d8*/ 	.word	0x0000c9d0


	//   ....[8]....
        /*00dc*/ 	.word	0x0000c9f0


	//   ....[9]....
        /*00e0*/ 	.word	0x0000ca10


	//   ....[10]....
        /*00e4*/ 	.word	0x0000cb40


	//   ....[11]....
        /*00e8*/ 	.word	0x0000cb90


	//   ....[12]....
        /*00ec*/ 	.word	0x0000cbd0


	//   ....[13]....
        /*00f0*/ 	.word	0x0000cbf0


	//   ....[14]....
        /*00f4*/ 	.word	0x0000cc00


	//   ....[15]....
        /*00f8*/ 	.word	0x0000cca0


	//   ....[16]....
        /*00fc*/ 	.word	0x0000ccd0


	//   ....[17]....
        /*0100*/ 	.word	0x0000cd60


	//   ....[18]....
        /*0104*/ 	.word	0x0000cdb0


	//   ....[19]....
        /*0108*/ 	.word	0x0000ce70


	//   ....[20]....
        /*010c*/ 	.word	0x0000ce80


	//   ....[21]....
        /*0110*/ 	.word	0x0000d8d0


	//   ....[22]....
        /*0114*/ 	.word	0x0000d940


	//   ....[23]....
        /*0118*/ 	.word	0x0000d9a0


	//   ....[24]....
        /*011c*/ 	.word	0x0000da00


	//   ....[25]....
        /*0120*/ 	.word	0x0000da60


	//   ....[26]....
        /*0124*/ 	.word	0x0000def0


	//   ....[27]....
        /*0128*/ 	.word	0x0000df50


	//   ....[28]....
        /*012c*/ 	.word	0x0000dfb0


	//   ....[29]....
        /*0130*/ 	.word	0x0000e010


	//   ....[30]....
        /*0134*/ 	.word	0x0000e080


	//----- nvinfo : EIATTR_EXIT_INSTR_OFFSETS
	.align		4
.L_2968:
        /*0138*/ 	.byte	0x04, 0x1c
        /*013a*/ 	.short	(.L_2970 - .L_2969)


	//   ....[0]....
.L_2969:
        /*013c*/ 	.word	0x00000750


	//   ....[1]....
        /*0140*/ 	.word	0x0000d880


	//----- nvinfo : EIATTR_MAX_THREADS
	.align		4
.L_2970:
        /*0144*/ 	.byte	0x04, 0x05
        /*0146*/ 	.short	(.L_2972 - .L_2971)
.L_2971:
        /*0148*/ 	.word	0x00000100
        /*014c*/ 	.word	0x00000001
        /*0150*/ 	.word	0x00000001


	//----- nvinfo : EIATTR_CRS_STACK_SIZE
	.align		4
.L_2972:
        /*0154*/ 	.byte	0x04, 0x1e
        /*0156*/ 	.short	(.L_2974 - .L_2973)
.L_2973:
        /*0158*/ 	.word	0x00000000
.L_2974:


//--------------------- .nv.info._ZN10layer_norm13ln_fwd_kernelINS_13Kernel_traitsI6__halfS2_fS2_fjLj8192ELj1ELj1ELj8ELj16ENS_18Kernel_traits_baseILj8192ES2_S2_fS2_fjLj256EEEEELb1ELb0ELb0ELb1EEEvNS_9FwdParamsE --------------------------
	.section	.nv.info._ZN10layer_norm13ln_fwd_kernelINS_13Kernel_traitsI6__halfS2_fS2_fjLj8192ELj1ELj1ELj8ELj16ENS_18Kernel_traits_baseILj8192ES2_S2_fS2_fjLj256EEEEELb1ELb0ELb0ELb1EEEvNS_9FwdParamsE,"",@"SHT_CUDA_INFO"
	.sectionflags	@""
	.align	4


	//----- nvinfo : EIATTR_CUDA_API_VERSION
	.align		4
        /*0000*/ 	.byte	0x04, 0x37
        /*0002*/ 	.short	(.L_2976 - .L_2975)
.L_2975:
        /*0004*/ 	.word	0x00000082


	//----- nvinfo : EIATTR_SW2861232_WAR
	.align		4
.L_2976:
        /*0008*/ 	.byte	0x01, 0x35
	.zero		2


	//----- nvinfo : EIATTR_PARAM_CBANK
	.align		4
        /*000c*/ 	.byte	0x04, 0x0a
        /*000e*/ 	.short	(.L_2978 - .L_2977)
	.align		4
.L_2977:
        /*0010*/ 	.word	index@(.nv.constant0._ZN10layer_norm13ln_fwd_kernelINS_13Kernel_traitsI6__halfS2_fS2_fjLj8192ELj1ELj1ELj8ELj16ENS_18Kernel_traits_baseILj8192ES2_S2_fS2_fjLj256EEEEELb1ELb0ELb0ELb1EEEvNS_9FwdParamsE)
        /*0014*/ 	.short	0x0160
        /*0016*/ 	.short	0x00e8


	//----- nvinfo : EIATTR_CBANK_PARAM_SIZE
	.align		4
.L_2978:
        /*0018*/ 	.byte	0x03, 0x19
        /*001a*/ 	.short	0x00e8


	//----- nvinfo : EIATTR_KPARAM_INFO
	.align		4
        /*001c*/ 	.byte	0x04, 0x17
        /*001e*/ 	.short	(.L_2980 - .L_2979)
.L_2979:
        /*0020*/ 	.word	0x00000000
        /*0024*/ 	.short	0x0000
        /*0026*/ 	.short	0x0000
        /*0028*/ 	.byte	0x00, 0xf0, 0xa1, 0x03


	//----- nvinfo : EIATTR_MAXREG_COUNT
	.align		4
.L_2980:
        /*002c*/ 	.byte	0x03, 0x1b
        /*002e*/ 	.short	0x00ff


	//----- nvinfo : EIATTR_NUM_BARRIERS
	.align		4
        /*0030*/ 	.byte	0x02, 0x4c
        /*0032*/ 	.byte	0x01
	.zero		1


	//----- nvinfo : EIATTR_MERCURY_ISA_VERSION
	.align		4
        /*0034*/ 	.byte	0x03, 0x5f
        /*0036*/ 	.short	0x0000


	//----- nvinfo : EIATTR_COOP_GROUP_MASK_REGIDS
	.align		4
        /*0038*/ 	.byte	0x04, 0x29
        /*003a*/ 	.short	(.L_2982 - .L_2981)


	//   ....[0]....
.L_2981:
        /*003c*/ 	.word	0xffffffff


	//   ....[1]....
        /*0040*/ 	.word	0xffffffff


	//   ....[2]....
        /*0044*/ 	.word	0xffffffff


	//   ....[3]....
        /*0048*/ 	.word	0xffffffff


	//   ....[4]....
        /*004c*/ 	.word	0xffffffff


	//   ....[5]....
        /*0050*/ 	.word	0xffffffff


	//   ....[6]....
        /*0054*/ 	.word	0xffffffff


	//   ....[7]....
        /*0058*/ 	.word	0xffffffff


	//   ....[8]....
        /*005c*/ 	.word	0xffffffff


	//   ....[9]....
        /*0060*/ 	.word	0xffffffff


	//   ....[10]....
        /*0064*/ 	.word	0xffffffff


	//   ....[11]....
        /*0068*/ 	.word	0xffffffff


	//   ....[12]....
        /*006c*/ 	.word	0xffffffff


	//   ....[13]....
        /*0070*/ 	.word	0xffffffff


	//   ....[14]....
        /*0074*/ 	.word	0xffffffff


	//   ....[15]....
        /*0078*/ 	.word	0xffffffff


	//   ....[16]....
        /*007c*/ 	.word	0xffffffff


	//   ....[17]....
        /*0080*/ 	.word	0xffffffff


	//   ....[18]....
        /*0084*/ 	.word	0xffffffff


	//   ....[19]....
        /*0088*/ 	.word	0xffffffff


	//   ....[20]....
        /*008c*/ 	.word	0xffffffff


	//   ....[21]....
        /*0090*/ 	.word	0xffffffff


	//   ....[22]....
        /*0094*/ 	.word	0xffffffff


	//   ....[23]....
        /*0098*/ 	.word	0xffffffff


	//   ....[24]....
        /*009c*/ 	.word	0xffffffff


	//   ....[25]....
        /*00a0*/ 	.word	0xffffffff


	//   ....[26]....
        /*00a4*/ 	.word	0xffffffff


	//   ....[27]....
        /*00a8*/ 	.word	0xffffffff


	//   ....[28]....
        /*00ac*/ 	.word	0xffffffff


	//   ....[29]....
        /*00b0*/ 	.word	0xffffffff


	//   ....[30]....
        /*00b4*/ 	.word	0xffffffff


	//----- nvinfo : EIATTR_COOP_GROUP_INSTR_OFFSETS
	.align		4
.L_2982:
        /*00b8*/ 	.byte	0x04, 0x28
        /*00ba*/ 	.short	(.L_2984 - .L_2983)


	//   ....[0]....
.L_2983:
        /*00bc*/ 	.word	0x0000bd60


	//   ....[1]....
        /*00c0*/ 	.word	0x0000bd90


	//   ....[2]....
        /*00c4*/ 	.word	0x0000bdb0


	//   ....[3]....
        /*00c8*/ 	.word	0x0000bdd0


	//   ....[4]....
        /*00cc*/ 	.word	0x0000bdf0


	//   ....[5]....
        /*00d0*/ 	.word	0x0000c220


	//   ....[6]....
        /*00d4*/ 	.word	0x0000c240


	//   ....[7]....
        /*00d8*/ 	.word	0x0000c260


	//   ....[8]....
        /*00dc*/ 	.word	0x0000c280


	//   ....[9]....
        /*00e0*/ 	.word	0x0000c2a0


	//   ....[10]....
        /*00e4*/ 	.word	0x0000c3b0


	//   ....[11]....
        /*00e8*/ 	.word	0x0000c400


	//   ....[12]....
        /*00ec*/ 	.word	0x0000c440


	//   ....[13]....
        /*00f0*/ 	.word	0x0000c450


	//   ....[14]....
        /*00f4*/ 	.word	0x0000c460


	//   ....[15]....
        /*00f8*/ 	.word	0x0000c4f0


	//   ....[16]....
        /*00fc*/ 	.word	0x0000c560


	//   ....[17]....
        /*0100*/ 	.word	0x0000c5f0


	//   ....[18]....
        /*0104*/ 	.word	0x0000c640


	//   ....[19]....
        /*0108*/ 	.word	0x0000c6b0


	//   ....[20]....
        /*010c*/ 	.word	0x0000c700


	//   ....[21]....
        /*0110*/ 	.word	0x0000d230


	//   ....[22]....
        /*0114*/ 	.word	0x0000d2a0


	//   ....[23]....
        /*0118*/ 	.word	0x0000d300


	//   ....[24]....
        /*011c*/ 	.word	0x0000d360


	//   ....[25]....
        /*0120*/ 	.word	0x0000d3c0


	//   ....[26]....
        /*0124*/ 	.word	0x0000d830


	//   ....[27]....
        /*0128*/ 	.word	0x0000d890


	//   ....[28]....
        /*012c*/ 	.word	0x0000d8f0


	//   ....[29]....
        /*0130*/ 	.word	0x0000d950


	//   ....[30]....
        /*0134*/ 	.word	0x0000d9b0


	//----- nvinfo : EIATTR_EXIT_INSTR_OFFSETS
	.align		4
.L_2984:
        /*0138*/ 	.byte	0x04, 0x1c
        /*013a*/ 	.short	(.L_2986 - .L_2985)


	//   ....[0]....
.L_2985:
        /*013c*/ 	.word	0x00000580


	//   ....[1]....
        /*0140*/ 	.word	0x0000d1e0


	//----- nvinfo : EIATTR_MAX_THREADS
	.align		4
.L_2986:
        /*0144*/ 	.byte	0x04, 0x05
        /*0146*/ 	.short	(.L_2988 - .L_2987)
.L_2987:
        /*0148*/ 	.word	0x00000100
        /*014c*/ 	.word	0x00000001
        /*0150*/ 	.word	0x00000001


	//----- nvinfo : EIATTR_CRS_STACK_SIZE
	.align		4
.L_2988:
        /*0154*/ 	.byte	0x04, 0x1e
        /*0156*/ 	.short	(.L_2990 - .L_2989)
.L_2989:
        /*0158*/ 	.word	0x00000000
.L_2990:


//--------------------- .nv.info._ZN10layer_norm13ln_fwd_kernelINS_13Kernel_traitsI6__halfS2_fS2_fjLj8192ELj1ELj1ELj8ELj16ENS_18Kernel_traits_baseILj8192ES2_S2_fS2_fjLj256EEEEELb1ELb0ELb1ELb0EEEvNS_9FwdParamsE --------------------------
	.section	.nv.info._ZN10layer_norm13ln_fwd_kernelINS_13Kernel_traitsI6__halfS2_fS2_fjLj8192ELj1ELj1ELj8ELj16ENS_18Kernel_traits_baseILj8192ES2_S2_fS2_fjLj256EEEEELb1ELb0ELb1ELb0EEEvNS_9FwdParamsE,"",@"SHT_CUDA_INFO"
	.sectionflags	@""
	.align	4


	//----- nvinfo : EIATTR_CUDA_API_VERSION
	.align		4
        /*0000*/ 	.byte	0x04, 0x37
        /*0002*/ 	.short	(.L_2992 - .L_2991)
.L_2991:
        /*0004*/ 	.word	0x00000082


	//----- nvinfo : EIATTR_SW2861232_WAR
	.align		4
.L_2992:
        /*0008*/ 	.byte	0x01, 0x35
	.zero		2


	//----- nvinfo : EIATTR_PARAM_CBANK
	.align		4
        /*000c*/ 	.byte	0x04, 0x0a
        /*000e*/ 	.short	(.L_2994 - .L_2993)
	.align		4
.L_2993:
        /*0010*/ 	.word	index@(.nv.constant0._ZN10layer_norm13ln_fwd_kernelINS_13Kernel_traitsI6__halfS2_fS2_fjLj8192ELj1ELj1ELj8ELj16ENS_18Kernel_traits_baseILj8192ES2_S2_fS2_fjLj256EEEEELb1ELb0ELb1ELb0EEEvNS_9FwdParamsE)
        /*0014*/ 	.short	0x0160
        /*0016*/ 	.short	0x00e8


	//----- nvinfo : EIATTR_CBANK_PARAM_SIZE
	.align		4
.L_2994:
        /*0018*/ 	.byte	0x03, 0x19
        /*001a*/ 	.short	0x00e8


	//----- nvinfo : EIATTR_KPARAM_INFO
	.align		4
        /*001c*/ 	.byte	0x04, 0x17
        /*001e*/ 	.short	(.L_2996 - .L_2995)
.L_2995:
        /*0020*/ 	.word	0x00000000
        /*0024*/ 	.short	0x0000
        /*0026*/ 	.short	0x0000
        /*0028*/ 	.byte	0x00, 0xf0, 0xa1, 0x03


	//----- nvinfo : EIATTR_MAXREG_COUNT
	.align		4
.L_2996:
        /*002c*/ 	.byte	0x03, 0x1b
        /*002e*/ 	.short	0x00ff


	//----- nvinfo : EIATTR_NUM_BARRIERS
	.align		4
        /*0030*/ 	.byte	0x02, 0x4c
        /*0032*/ 	.byte	0x01
	.zero		1


	//----- nvinfo : EIATTR_MERCURY_ISA_VERSION
	.align		4
        /*0034*/ 	.byte	0x03, 0x5f
        /*0036*/ 	.short	0x0000


	//----- nvinfo : EIATTR_COOP_GROUP_MASK_REGIDS
	.align		4
        /*0038*/ 	.byte	0x04, 0x29
        /*003a*/ 	.short	(.L_2998 - .L_2997)


	//   ....[0]....
.L_2997:
        /*003c*/ 	.word	0xffffffff


	//   ....[1]....
        /*0040*/ 	.word	0xffffffff


	//   ....[2]....
        /*0044*/ 	.word	0xffffffff


	//   ....[3]....
        /*0048*/ 	.word	0xffffffff


	//   ....[4]....
        /*004c*/ 	.word	0xffffffff


	//   ....[5]....
        /*0050*/ 	.word	0xffffffff


	//   ....[6]....
        /*0054*/ 	.word	0xffffffff


	//   ....[7]....
        /*0058*/ 	.word	0xffffffff


	//   ....[8]....
        /*005c*/ 	.word	0xffffffff


	//   ....[9]....
        /*0060*/ 	.word	0xffffffff


	//   ....[10]....
        /*0064*/ 	.word	0xffffffff


	//   ....[11]....
        /*0068*/ 	.word	0xffffffff


	//   ....[12]....
        /*006c*/ 	.word	0xffffffff


	//   ....[13]....
        /*0070*/ 	.word	0xffffffff


	//   ....[14]....
        /*0074*/ 	.word	0xffffffff


	//   ....[15]....
        /*0078*/ 	.word	0xffffffff


	//   ....[16]....
        /*007c*/ 	.word	0xffffffff


	//   ....[17]....
        /*0080*/ 	.word	0xffffffff


	//   ....[18]....
        /*0084*/ 	.word	0xffffffff


	//   ....[19]....
        /*0088*/ 	.word	0xffffffff


	//   ....[20]....
        /*008c*/ 	.word	0xffffffff


	//   ....[21]....
        /*0090*/ 	.word	0xffffffff


	//   ....[22]....
        /*0094*/ 	.word	0xffffffff


	//   ....[23]....
        /*0098*/ 	.word	0xffffffff


	//   ....[24]....
        /*009c*/ 	.word	0xffffffff


	//   ....[25]....
        /*00a0*/ 	.word	0xffffffff


	//   ....[26]....
        /*00a4*/ 	.word	0xffffffff


	//   ....[27]....
        /*00a8*/ 	.word	0xffffffff


	//   ....[28]....
        /*00ac*/ 	.word	0xffffffff


	//   ....[29]....
        /*00b0*/ 	.word	0xffffffff


	//   ....[30]....
        /*00b4*/ 	.word	0xffffffff


	//----- nvinfo : EIATTR_COOP_GROUP_INSTR_OFFSETS
	.align		4
.L_2998:
        /*00b8*/ 	.byte	0x04, 0x28
        /*00ba*/ 	.short	(.L_3000 - .L_2999)


	//   ....[0]....
.L_2999:
        /*00bc*/ 	.word	0x0000d670


	//   ....[1]....
        /*00c0*/ 	.word	0x0000d6a0


	//   ....[2]....
        /*00c4*/ 	.word	0x0000d6c0


	//   ....[3]....
        /*00c8*/ 	.word	0x0000d6e0


	//   ....[4]....
        /*00cc*/ 	.word	0x0000d700


	//   ....[5]....
        /*00d0*/ 	.word	0x0000db40


	//   ....[6]....
        /*00d4*/ 	.word	0x0000db60


	//   ....[7]....
        /*00d8*/ 	.word	0x0000db80


	//   ....[8]....
        /*00dc*/ 	.word	0x0000dba0


	//   ....[9]....
        /*00e0*/ 	.word	0x0000dbc0


	//   ....[10]....
        /*00e4*/ 	.word	0x0000dce0


	//   ....[11]....
        /*00e8*/ 	.word	0x0000dd30


	//   ....[12]....
        /*00ec*/ 	.word	0x0000dd40


	//   ....[13]....
        /*00f0*/ 	.word	0x0000dd50


	//   ....[14]....
        /*00f4*/ 	.word	0x0000de30


	//   ....[15]....
        /*00f8*/ 	.word	0x0000de40


	//   ....[16]....
        /*00fc*/ 	.word	0x0000dec0


	//   ....[17]....
        /*0100*/ 	.word	0x0000df50


	//   ....[18]....
        /*0104*/ 	.word	0x0000df90


	//   ....[19]....
        /*0108*/ 	.word	0x0000dff0


	//   ....[20]....
        /*010c*/ 	.word	0x0000e020


	//   ....[21]....
        /*0110*/ 	.word	0x0000eae0


	//   ....[22]....
        /*0114*/ 	.word	0x0000eb50


	//   ....[23]....
        /*0118*/ 	.word	0x0000ebb0


	//   ....[24]....
        /*011c*/ 	.word	0x0000ec10


	//   ....[25]....
        /*0120*/ 	.word	0x0000ec70


	//   ....[26]....
        /*0124*/ 	.word	0x0000f0f0


	//   ....[27]....
        /*0128*/ 	.word	0x0000f150


	//   ....[28]....
        /*012c*/ 	.word	0x0000f1b0


	//   ....[29]....
        /*0130*/ 	.word	0x0000f210


	//   ....[30]....
        /*0134*/ 	.word	0x0000f280


	//----- nvinfo : EIATTR_EXIT_INSTR_OFFSETS
	.align		4
.L_3000:
        /*0138*/ 	.byte	0x04, 0x1c
        /*013a*/ 	.short	(.L_3002 - .L_3001)


	//   ....[0]....
.L_3001:
        /*013c*/ 	.word	0x00000730


	//   ....[1]....
        /*0140*/ 	.word	0x0000ea90


	//----- nvinfo : EIATTR_MAX_THREADS
	.align		4
.L_3002:
        /*0144*/ 	.byte	0x04, 0x05
        /*0146*/ 	.short	(.L_3004 - .L_3003)
.L_3003:
        /*0148*/ 	.word	0x00000100
        /*014c*/ 	.word	0x00000001
        /*0150*/ 	.word	0x00000001


	//----- nvinfo : EIATTR_CRS_STACK_SIZE
	.align		4
.L_3004:
        /*0154*/ 	.byte	0x04, 0x1e
        /*0156*/ 	.short	(.L_3006 - .L_3005)
.L_3005:
        /*0158*/ 	.word	0x00000000
.L_3006:


//--------------------- .nv.info._ZN10layer_norm13ln_fwd_kernelINS_13Kernel_traitsI6__halfS2_fS2_fjLj8192ELj1ELj1ELj8ELj16ENS_18Kernel_traits_baseILj8192ES2_S2_fS2_fjLj256EEEEELb1ELb0ELb1ELb1EEEvNS_9FwdParamsE --------------------------
	.section	.nv.info._ZN10layer_norm13ln_fwd_kernelINS_13Kernel_traitsI6__halfS2_fS2_fjLj8192ELj1ELj1ELj8ELj16ENS_18Kernel_traits_baseILj8192ES2_S2_fS2_fjLj256EEEEELb1ELb0ELb1ELb1EEEvNS_9FwdParamsE,"",@"SHT_CUDA_INFO"
	.sectionflags	@""
	.align	4


	//----- nvinfo : EIATTR_CUDA_API_VERSION
	.align		4
        /*0000*/ 	.byte	0x04, 0x37
        /*0002*/ 	.short	(.L_3008 - .L_3007)
.L_3007:
        /*0004*/ 	.word	0x00000082


	//----- nvinfo : EIATTR_SW2861232_WAR
	.align		4
.L_3008:
        /*0008*/ 	.byte	0x01, 0x35
	.zero		2


	//----- nvinfo : EIATTR_PARAM_CBANK
	.align		4
        /*000c*/ 	.byte	0x04, 0x0a
        /*000e*/ 	.short	(.L_3010 - .L_3009)
	.align		4
.L_3009:
        /*0010*/ 	.word	index@(.nv.constant0._ZN10layer_norm13ln_fwd_kernelINS_13Kernel_traitsI6__halfS2_fS2_fjLj8192ELj1ELj1ELj8ELj16ENS_18Kernel_traits_baseILj8192ES2_S2_fS2_fjLj256EEEEELb1ELb0ELb1ELb1EEEvNS_9FwdParamsE)
        /*0014*/ 	.short	0x0160
        /*0016*/ 	.short	0x00e8


	//----- nvinfo : EIATTR_CBANK_PARAM_SIZE
	.align		4
.L_3010:
        /*0018*/ 	.byte	0x03, 0x19
        /*001a*/ 	.short	0x00e8


	//----- nvinfo : EIATTR_KPARAM_INFO
	.align		4
        /*001c*/ 	.byte	0x04, 0x17
        /*001e*/ 	.short	(.L_3012 - .L_3011)
.L_3011:
        /*0020*/ 	.word	0x00000000
        /*0024*/ 	.short	0x0000
        /*0026*/ 	.short	0x0000
        /*0028*/ 	.byte	0x00, 0xf0, 0xa1, 0x03


	//----- nvinfo : EIATTR_MAXREG_COUNT
	.align		4
.L_3012:
        /*002c*/ 	.byte	0x03, 0x1b
        /*002e*/ 	.short	0x00ff


	//----- nvinfo : EIATTR_NUM_BARRIERS
	.align		4
        /*0030*/ 	.byte	0x02, 0x4c
        /*0032*/ 	.byte	0x01
	.zero		1


	//----- nvinfo : EIATTR_MERCURY_ISA_VERSION
	.align		4
        /*0034*/ 	.byte	0x03, 0x5f
        /*0036*/ 	.short	0x0000


	//----- nvinfo : EIATTR_COOP_GROUP_MASK_REGIDS
	.align		4
        /*0038*/ 	.byte	0x04, 0x29
        /*003a*/ 	.short	(.L_3014 - .L_3013)


	//   ....[0]....
.L_3013:
        /*003c*/ 	.word	0xffffffff


	//   ....[1]....
        /*0040*/ 	.word	0xffffffff


	//   ....[2]....
        /*0044*/ 	.word	0xffffffff


	//   ....[3]....
        /*0048*/ 	.word	0xffffffff


	//   ....[4]....
        /*004c*/ 	.word	0xffffffff


	//   ....[5]....
        /*0050*/ 	.word	0xffffffff


	//   ....[6]....
        /*0054*/ 	.word	0xffffffff


	//   ....[7]....
        /*0058*/ 	.word	0xffffffff


	//   ....[8]....
        /*005c*/ 	.word	0xffffffff


	//   ....[9]....
        /*0060*/ 	.word	0xffffffff


	//   ....[10]....
        /*0064*/ 	.word	0xffffffff


	//   ....[11]....
        /*0068*/ 	.word	0xffffffff


	//   ....[12]....
        /*006c*/ 	.word	0xffffffff


	//   ....[13]....
        /*0070*/ 	.word	0xffffffff


	//   ....[14]....
        /*0074*/ 	.word	0xffffffff


	//   ....[15]....
        /*0078*/ 	.word	0xffffffff


	//   ....[16]....
        /*007c*/ 	.word	0xffffffff


	//   ....[17]....
        /*0080*/ 	.word	0xffffffff


	//   ....[18]....
        /*0084*/ 	.word	0xffffffff


	//   ....[19]....
        /*0088*/ 	.word	0xffffffff


	//   ....[20]....
        /*008c*/ 	.word	0xffffffff


	//   ....[21]....
        /*0090*/ 	.word	0xffffffff


	//   ....[22]....
        /*0094*/ 	.word	0xffffffff


	//   ....[23]....
        /*0098*/ 	.word	0xffffffff


	//   ....[24]....
        /*009c*/ 	.word	0xffffffff


	//   ....[25]....
        /*00a0*/ 	.word	0xffffffff


	//   ....[26]....
        /*00a4*/ 	.word	0xffffffff


	//   ....[27]....
        /*00a8*/ 	.word	0xffffffff


	//   ....[28]....
        /*00ac*/ 	.word	0xffffffff


	//   ....[29]....
        /*00b0*/ 	.word	0xffffffff


	//   ....[30]....
        /*00b4*/ 	.word	0xffffffff


	//----- nvinfo : EIATTR_COOP_GROUP_INSTR_OFFSETS
	.align		4
.L_3014:
        /*00b8*/ 	.byte	0x04, 0x28
        /*00ba*/ 	.short	(.L_3016 - .L_3015)


	//   ....[0]....
.L_3015:
        /*00bc*/ 	.word	0x0000cf60


	//   ....[1]....
        /*00c0*/ 	.word	0x0000cf90


	//   ....[2]....
        /*00c4*/ 	.word	0x0000cfb0


	//   ....[3]....
        /*00c8*/ 	.word	0x0000cfd0


	//   ....[4]....
        /*00cc*/ 	.word	0x0000cff0


	//   ....[5]....
        /*00d0*/ 	.word	0x0000d420


	//   ....[6]....
        /*00d4*/ 	.word	0x0000d440


	//   ....[7]....
        /*00d8*/ 	.word	0x0000d460


	//   ....[8]....
        /*00dc*/ 	.word	0x0000d480


	//   ....[9]....
        /*00e0*/ 	.word	0x0000d4a0


	//   ....[10]....
        /*00e4*/ 	.word	0x0000d5b0


	//   ....[11]....
        /*00e8*/ 	.word	0x0000d600


	//   ....[12]....
        /*00ec*/ 	.word	0x0000d610


	//   ....[13]....
        /*00f0*/ 	.word	0x0000d680


	//   ....[14]....
        /*00f4*/ 	.word	0x0000d6f0


	//   ....[15]....
        /*00f8*/ 	.word	0x0000d710


	//   ....[16]....
        /*00fc*/ 	.word	0x0000d720


	//   ....[17]....
        /*0100*/ 	.word	0x0000d800


	//   ....[18]....
        /*0104*/ 	.word	0x0000d850


	//   ....[19]....
        /*0108*/ 	.word	0x0000d900


	//   ....[20]....
        /*010c*/ 	.word	0x0000d910


	//   ....[21]....
        /*0110*/ 	.word	0x0000e4d0


	//   ....[22]....
        /*0114*/ 	.word	0x0000e530


	//   ....[23]....
        /*0118*/ 	.word	0x0000e590


	//   ....[24]....
        /*011c*/ 	.word	0x0000e5f0


	//   ....[25]....
        /*0120*/ 	.word	0x0000e650


	//   ....[26]....
        /*0124*/ 	.word	0x0000eac0


	//   ....[27]....
        /*0128*/ 	.word	0x0000eb20


	//   ....[28]....
        /*012c*/ 	.word	0x0000eb80


	//   ....[29]....
        /*0130*/ 	.word	0x0000ebe0


	//   ....[30]....
        /*0134*/ 	.word	0x0000ec40


	//----- nvinfo : EIATTR_EXIT_INSTR_OFFSETS
	.align		4
.L_3016:
        /*0138*/ 	.byte	0x04, 0x1c
        /*013a*/ 	.short	(.L_3018 - .L_3017)


	//   ....[0]....
.L_3017:
        /*013c*/ 	.word	0x00000580


	//   ....[1]....
        /*0140*/ 	.word	0x0000e470


	//----- nvinfo : EIATTR_MAX_THREADS
	.align		4
.L_3018:
        /*0144*/ 	.byte	0x04, 0x05
        /*0146*/ 	.short	(.L_3020 - .L_3019)
.L_3019:
        /*0148*/ 	.word	0x00000100
        /*014c*/ 	.word	0x00000001
        /*0150*/ 	.word	0x00000001


	//----- nvinfo : EIATTR_CRS_STACK_SIZE
	.align		4
.L_3020:
        /*0154*/ 	.byte	0x04, 0x1e
        /*0156*/ 	.short	(.L_3022 - .L_3021)
.L_3021:
        /*0158*/ 	.word	0x00000000
.L_3022:


//--------------------- .nv.info._ZN10layer_norm13ln_fwd_kernelINS_13Kernel_traitsI6__halfS2_fS2_fjLj8192ELj1ELj1ELj8ELj16ENS_18Kernel_traits_baseILj8192ES2_S2_fS2_fjLj256EEEEELb1ELb1ELb0ELb0EEEvNS_9FwdParamsE --------------------------
	.section	.nv.info._ZN10layer_norm13ln_fwd_kernelINS_13Kernel_traitsI6__halfS2_fS2_fjLj8192ELj1ELj1ELj8ELj16ENS_18Kernel_traits_baseILj8192ES2_S2_fS2_fjLj256EEEEELb1ELb1ELb0ELb0EEEvNS_9FwdParamsE,"",@"SHT_CUDA_INFO"
	.sectionflags	@""
	.align	4


	//----- nvinfo : EIATTR_CUDA_API_VERSION
	.align		4
        /*0000*/ 	.byte	0x04, 0x37
        /*0002*/ 	.short	(.L_3024 - .L_3023)
.L_3023:
        /*0004*/ 	.word	0x00000082


	//----- nvinfo : EIATTR_SW2861232_WAR
	.align		4
.L_3024:
        /*0008*/ 	.byte	0x01, 0x35
	.zero		2


	//----- nvinfo : EIATTR_PARAM_CBANK
	.align		4
        /*000c*/ 	.byte	0x04, 0x0a
        /*000e*/ 	.short	(.L_3026 - .L_3025)
	.align		4
.L_3025:
        /*0010*/ 	.word	index@(.nv.constant0._ZN10layer_norm13ln_fwd_kernelINS_13Kernel_traitsI6__halfS2_fS2_fjLj8192ELj1ELj1ELj8ELj16ENS_18Kernel_traits_baseILj8192ES2_S2_fS2_fjLj256EEEEELb1ELb1ELb0ELb0EEEvNS_9FwdParamsE)
        /*0014*/ 	.short	0x0160
        /*0016*/ 	.short	0x00e8


	//----- nvinfo : EIATTR_CBANK_PARAM_SIZE
	.align		4
.L_3026:
        /*0018*/ 	.byte	0x03, 0x19
        /*001a*/ 	.short	0x00e8


	//----- nvinfo : EIATTR_KPARAM_INFO
	.align		4
        /*001c*/ 	.byte	0x04, 0x17
        /*001e*/ 	.short	(.L_3028 - .L_3027)
.L_3027:
        /*0020*/ 	.word	0x00000000
        /*0024*/ 	.short	0x0000
        /*0026*/ 	.short	0x0000
        /*0028*/ 	.byte	0x00, 0xf0, 0xa1, 0x03


	//----- nvinfo : EIATTR_MAXREG_COUNT
	.align		4
.L_3028:
        /*002c*/ 	.byte	0x03, 0x1b
        /*002e*/ 	.short	0x00ff


	//----- nvinfo : EIATTR_NUM_BARRIERS
	.align		4
        /*0030*/ 	.byte	0x02, 0x4c
        /*0032*/ 	.byte	0x01
	.zero		1


	//----- nvinfo : EIATTR_MERCURY_ISA_VERSION
	.align		4
        /*0034*/ 	.byte	0x03, 0x5f
        /*0036*/ 	.short	0x0000


	//----- nvinfo : EIATTR_COOP_GROUP_MASK_REGIDS
	.align		4
        /*0038*/ 	.byte	0x04, 0x29
        /*003a*/ 	.short	(.L_3030 - .L_3029)


	//   ....[0]....
.L_3029:
        /*003c*/ 	.word	0xffffffff


	//   ....[1]....
        /*0040*/ 	.word	0xffffffff


	//   ....[2]....
        /*0044*/ 	.word	0xffffffff


	//   ....[3]....
        /*0048*/ 	.word	0xffffffff


	//   ....[4]....
        /*004c*/ 	.word	0xffffffff


	//   ....[5]....
        /*0050*/ 	.word	0xffffffff


	//   ....[6]....
        /*0054*/ 	.word	0xffffffff


	//   ....[7]....
        /*0058*/ 	.word	0xffffffff


	//   ....[8]....
        /*005c*/ 	.word	0xffffffff


	//   ....[9]....
        /*0060*/ 	.word	0xffffffff


	//   ....[10]....
        /*0064*/ 	.word	0xffffffff


	//   ....[11]....
        /*0068*/ 	.word	0xffffffff


	//   ....[12]....
        /*006c*/ 	.word	0xffffffff


	//   ....[13]....
        /*0070*/ 	.word	0xffffffff


	//   ....[14]....
        /*0074*/ 	.word	0xffffffff


	//   ....[15]....
        /*0078*/ 	.word	0xffffffff


	//   ....[16]....
        /*007c*/ 	.word	0xffffffff


	//   ....[17]....
        /*0080*/ 	.word	0xffffffff


	//   ....[18]....
        /*0084*/ 	.word	0xffffffff


	//   ....[19]....
        /*0088*/ 	.word	0xffffffff


	//   ....[20]....
        /*008c*/ 	.word	0xffffffff


	//   ....[21]....
        /*0090*/ 	.word	0xffffffff


	//   ....[22]....
        /*0094*/ 	.word	0xffffffff


	//   ....[23]....
        /*0098*/ 	.word	0xffffffff


	//   ....[24]....
        /*009c*/ 	.word	0xffffffff


	//   ....[25]....
        /*00a0*/ 	.word	0xffffffff


	//   ....[26]....
        /*00a4*/ 	.word	0xffffffff


	//   ....[27]....
        /*00a8*/ 	.word	0xffffffff


	//   ....[28]....
        /*00ac*/ 	.word	0xffffffff


	//   ....[29]....
        /*00b0*/ 	.word	0xffffffff


	//   ....[30]....
        /*00b4*/ 	.word	0xffffffff


	//----- nvinfo : EIATTR_COOP_GROUP_INSTR_OFFSETS
	.align		4
.L_3030:
        /*00b8*/ 	.byte	0x04, 0x28
        /*00ba*/ 	.short	(.L_3032 - .L_3031)


	//   ....[0]....
.L_3031:
        /*00bc*/ 	.word	0x0000c760


	//   ....[1]....
        /*00c0*/ 	.word	0x0000c790


	//   ....[2]....
        /*00c4*/ 	.word	0x0000c7c0


	//   ....[3]....
        /*00c8*/ 	.word	0x0000c7e0


	//   ....[4]....
        /*00cc*/ 	.word	0x0000c800


	//   ....[5]....
        /*00d0*/ 	.word	0x0000cc40


	//   ....[6]....
        /*00d4*/ 	.word	0x0000cc60


	//   ....[7]....
        /*00d8*/ 	.word	0x0000cc80


	//   ....[8]....
        /*00dc*/ 	.word	0x0000cca0


	//   ....[9]....
        /*00e0*/ 	.word	0x0000ccc0


	//   ....[10]....
        /*00e4*/ 	.word	0x0000cdf0


	//   ....[11]....
        /*00e8*/ 	.word	0x0000ce40


	//   ....[12]....
        /*00ec*/ 	.word	0x0000ce80


	//   ....[13]....
        /*00f0*/ 	.word	0x0000cea0


	//   ....[14]....
        /*00f4*/ 	.word	0x0000cf30


	//   ....[15]....
        /*00f8*/ 	.word	0x0000cf50


	//   ....[16]....
        /*00fc*/ 	.word	0x0000cf80


	//   ....[17]....
        /*0100*/ 	.word	0x0000d010


	//   ....[18]....
        /*0104*/ 	.word	0x0000d060


	//   ....[19]....
        /*0108*/ 	.word	0x0000d130


	//   ....[20]....
        /*010c*/ 	.word	0x0000d140


	//   ....[21]....
        /*0110*/ 	.word	0x0000db80


	//   ....[22]....
        /*0114*/ 	.word	0x0000dbf0


	//   ....[23]....
        /*0118*/ 	.word	0x0000dc50


	//   ....[24]....
        /*011c*/ 	.word	0x0000dcb0


	//   ....[25]....
        /*0120*/ 	.word	0x0000dd10


	//   ....[26]....
        /*0124*/ 	.word	0x0000e1a0


	//   ....[27]....
        /*0128*/ 	.word	0x0000e200


	//   ....[28]....
        /*012c*/ 	.word	0x0000e260


	//   ....[29]....
        /*0130*/ 	.word	0x0000e2c0


	//   ....[30]....
        /*0134*/ 	.word	0x0000e330


	//----- nvinfo : EIATTR_EXIT_INSTR_OFFSETS
	.align		4
.L_3032:
        /*0138*/ 	.byte	0x04, 0x1c
        /*013a*/ 	.short	(.L_3034 - .L_3033)


	//   ....[0]....
.L_3033:
        /*013c*/ 	.word	0x00000850


	//   ....[1]....
        /*0140*/ 	.word	0x0000db30


	//----- nvinfo : EIATTR_MAX_THREADS
	.align		4
.L_3034:
        /*0144*/ 	.byte	0x04, 0x05
        /*0146*/ 	.short	(.L_3036 - .L_3035)
.L_3035:
        /*0148*/ 	.word	0x00000100
        /*014c*/ 	.word	0x00000001
        /*0150*/ 	.word	0x00000001


	//----- nvinfo : EIATTR_CRS_STACK_SIZE
	.align		4
.L_3036:
        /*0154*/ 	.byte	0x04, 0x1e
        /*0156*/ 	.short	(.L_3038 - .L_3037)
.L_3037:
        /*0158*/ 	.word	0x00000000
.L_3038:


//--------------------- .nv.info._ZN10layer_norm13ln_fwd_kernelINS_13Kernel_traitsI6__halfS2_fS2_fjLj8192ELj1ELj1ELj8ELj16ENS_18Kernel_traits_baseILj8192ES2_S2_fS2_fjLj256EEEEELb1ELb1ELb0ELb1EEEvNS_9FwdParamsE --------------------------
	.section	.nv.info._ZN10layer_norm13ln_fwd_kernelINS_13Kernel_traitsI6__halfS2_fS2_fjLj8192ELj1ELj1ELj8ELj16ENS_18Kernel_traits_baseILj8192ES2_S2_fS2_fjLj256EEEEELb1ELb1ELb0ELb1EEEvNS_9FwdParamsE,"",@"SHT_CUDA_INFO"
	.sectionflags	@""
	.align	4


	//----- nvinfo : EIATTR_CUDA_API_VERSION
	.align		4
        /*0000*/ 	.byte	0x04, 0x37
        /*0002*/ 	.short	(.L_3040 - .L_3039)
.L_3039:
        /*0004*/ 	.word	0x00000082


	//----- nvinfo : EIATTR_SW2861232_WAR
	.align		4
.L_3040:
        /*0008*/ 	.byte	0x01, 0x35
	.zero		2


	//----- nvinfo : EIATTR_PARAM_CBANK
	.align		4
        /*000c*/ 	.byte	0x04, 0x0a
        /*000e*/ 	.short	(.L_3042 - .L_3041)
	.align		4
.L_3041:
        /*0010*/ 	.word	index@(.nv.constant0._ZN10layer_norm13ln_fwd_kernelINS_13Kernel_traitsI6__halfS2_fS2_fjLj8192ELj1ELj1ELj8ELj16ENS_18Kernel_traits_baseILj8192ES2_S2_fS2_fjLj256EEEEELb1ELb1ELb0ELb1EEEvNS_9FwdParamsE)
        /*0014*/ 	.short	0x0160
        /*0016*/ 	.short	0x00e8


	//----- nvinfo : EIATTR_CBANK_PARAM_SIZE
	.align		4
.L_3042:
        /*0018*/ 	.byte	0x03, 0x19
        /*001a*/ 	.short	0x00e8


	//----- nvinfo : EIATTR_KPARAM_INFO
	.align		4
        /*001c*/ 	.byte	0x04, 0x17
        /*001e*/ 	.short	(.L_3044 - .L_3043)
.L_3043:
        /*0020*/ 	.word	0x00000000
        /*0024*/ 	.short	0x0000
        /*0026*/ 	.short	0x0000
        /*0028*/ 	.byte	0x00, 0xf0, 0xa1, 0x03


	//----- nvinfo : EIATTR_MAXREG_COUNT
	.align		4
.L_3044:
        /*002c*/ 	.byte	0x03, 0x1b
        /*002e*/ 	.short	0x00ff


	//----- nvinfo : EIATTR_NUM_BARRIERS
	.align		4
        /*0030*/ 	.byte	0x02, 0x4c
        /*0032*/ 	.byte	0x01
	.zero		1


	//----- nvinfo : EIATTR_MERCURY_ISA_VERSION
	.align		4
        /*0034*/ 	.byte	0x03, 0x5f
        /*0036*/ 	.short	0x0000


	//----- nvinfo : EIATTR_COOP_GROUP_MASK_REGIDS
	.align		4
        /*0038*/ 	.byte	0x04, 0x29
        /*003a*/ 	.short	(.L_3046 - .L_3045)


	//   ....[0]....
.L_3045:
        /*003c*/ 	.word	0xffffffff


	//   ....[1]....
        /*0040*/ 	.word	0xffffffff


	//   ....[2]....
        /*0044*/ 	.word	0xffffffff


	//   ....[3]....
        /*0048*/ 	.word	0xffffffff


	//   ....[4]....
        /*004c*/ 	.word	0xffffffff


	//   ....[5]....
        /*0050*/ 	.word	0xffffffff


	//   ....[6]....
        /*0054*/ 	.word	0xffffffff


	//   ....[7]....
        /*0058*/ 	.word	0xffffffff


	//   ....[8]....
        /*005c*/ 	.word	0xffffffff


	//   ....[9]....
        /*0060*/ 	.word	0xffffffff


	//   ....[10]....
        /*0064*/ 	.word	0xffffffff


	//   ....[11]....
        /*0068*/ 	.word	0xffffffff


	//   ....[12]....
        /*006c*/ 	.word	0xffffffff


	//   ....[13]....
        /*0070*/ 	.word	0xffffffff


	//   ....[14]....
        /*0074*/ 	.word	0xffffffff


	//   ....[15]....
        /*0078*/ 	.word	0xffffffff


	//   ....[16]....
        /*007c*/ 	.word	0xffffffff


	//   ....[17]....
        /*0080*/ 	.word	0xffffffff


	//   ....[18]....
        /*0084*/ 	.word	0xffffffff


	//   ....[19]....
        /*0088*/ 	.word	0xffffffff


	//   ....[20]....
        /*008c*/ 	.word	0xffffffff


	//   ....[21]....
        /*0090*/ 	.word	0xffffffff


	//   ....[22]....
        /*0094*/ 	.word	0xffffffff


	//   ....[23]....
        /*0098*/ 	.word	0xffffffff


	//   ....[24]....
        /*009c*/ 	.word	0xffffffff


	//   ....[25]....
        /*00a0*/ 	.word	0xffffffff


	//   ....[26]....
        /*00a4*/ 	.word	0xffffffff


	//   ....[27]....
        /*00a8*/ 	.word	0xffffffff


	//   ....[28]....
        /*00ac*/ 	.word	0xffffffff


	//   ....[29]....
        /*00b0*/ 	.word	0xffffffff


	//   ....[30]....
        /*00b4*/ 	.word	0xffffffff


	//----- nvinfo : EIATTR_COOP_GROUP_INSTR_OFFSETS
	.align		4
.L_3046:
        /*00b8*/ 	.byte	0x04, 0x28
        /*00ba*/ 	.short	(.L_3048 - .L_3047)


	//   ....[0]....
.L_3047:
        /*00bc*/ 	.word	0x0000c190


	//   ....[1]....
        /*00c0*/ 	.word	0x0000c1c0


	//   ....[2]....
        /*00c4*/ 	.word	0x0000c1e0


	//   ....[3]....
        /*00c8*/ 	.word	0x0000c200


	//   ....[4]....
        /*00cc*/ 	.word	0x0000c220


	//   ....[5]....
        /*00d0*/ 	.word	0x0000c650


	//   ....[6]....
        /*00d4*/ 	.word	0x0000c670


	//   ....[7]....
        /*00d8*/ 	.word	0x0000c690


	//   ....[8]....
        /*00dc*/ 	.word	0x0000c6b0


	//   ....[9]....
        /*00e0*/ 	.word	0x0000c6d0


	//   ....[10]....
        /*00e4*/ 	.word	0x0000c7e0


	//   ....[11]....
        /*00e8*/ 	.word	0x0000c830


	//   ....[12]....
        /*00ec*/ 	.word	0x0000c850


	//   ....[13]....
        /*00f0*/ 	.word	0x0000c890


	//   ....[14]....
        /*00f4*/ 	.word	0x0000c8e0


	//   ....[15]....
        /*00f8*/ 	.word	0x0000c930


	//   ....[16]....
        /*00fc*/ 	.word	0x0000c990


	//   ....[17]....
        /*0100*/ 	.word	0x0000ca10


	//   ....[18]....
        /*0104*/ 	.word	0x0000ca90


	//   ....[19]....
        /*0108*/ 	.word	0x0000cb00


	//   ....[20]....
        /*010c*/ 	.word	0x0000cb50


	//   ....[21]....
        /*0110*/ 	.word	0x0000d6b0


	//   ....[22]....
        /*0114*/ 	.word	0x0000d720


	//   ....[23]....
        /*0118*/ 	.word	0x0000d780


	//   ....[24]....
        /*011c*/ 	.word	0x0000d7e0


	//   ....[25]....
        /*0120*/ 	.word	0x0000d840


	//   ....[26]....
        /*0124*/ 	.word	0x0000dcb0


	//   ....[27]....
        /*0128*/ 	.word	0x0000dd10


	//   ....[28]....
        /*012c*/ 	.word	0x0000dd70


	//   ....[29]....
        /*0130*/ 	.word	0x0000ddd0


	//   ....[30]....
        /*0134*/ 	.word	0x0000de30


	//----- nvinfo : EIATTR_EXIT_INSTR_OFFSETS
	.align		4
.L_3048:
        /*0138*/ 	.byte	0x04, 0x1c
        /*013a*/ 	.short	(.L_3050 - .L_3049)


	//   ....[0]....
.L_3049:
        /*013c*/ 	.word	0x000001d0


	//   ....[1]....
        /*0140*/ 	.word	0x0000d650


	//----- nvinfo : EIATTR_MAX_THREADS
	.align		4
.L_3050:
        /*0144*/ 	.byte	0x04, 0x05
        /*0146*/ 	.short	(.L_3052 - .L_3051)
.L_3051:
        /*0148*/ 	.word	0x00000100
        /*014c*/ 	.word	0x00000001
        /*0150*/ 	.word	0x00000001


	//----- nvinfo : EIATTR_CRS_STACK_SIZE
	.align		4
.L_3052:
        /*0154*/ 	.byte	0x04, 0x1e
        /*0156*/ 	.short	(.L_3054 - .L_3053)
.L_3053:
        /*0158*/ 	.word	0x00000000
.L_3054:


//--------------------- .nv.info._ZN10layer_norm13ln_fwd_kernelINS_13Kernel_traitsI6__halfS2_fS2_fjLj8192ELj1ELj1ELj8ELj16ENS_18Kernel_traits_baseILj8192ES2_S2_fS2_fjLj256EEEEELb1ELb1ELb1ELb0EEEvNS_9FwdParamsE --------------------------
	.section	.nv.info._ZN10layer_norm13ln_fwd_kernelINS_13Kernel_traitsI6__halfS2_fS2_fjLj8192ELj1ELj1ELj8ELj16ENS_18Kernel_traits_baseILj8192ES2_S2_fS2_fjLj256EEEEELb1ELb1ELb1ELb0EEEvNS_9FwdParamsE,"",@"SHT_CUDA_INFO"
	.sectionflags	@""
	.align	4


	//----- nvinfo : EIATTR_CUDA_API_VERSION
	.align		4
        /*0000*/ 	.byte	0x04, 0x37
        /*0002*/ 	.short	(.L_3056 - .L_3055)
.L_3055:
        /*0004*/ 	.word	0x00000082


	//----- nvinfo : EIATTR_SW2861232_WAR
	.align		4
.L_3056:
        /*0008*/ 	.byte	0x01, 0x35
	.zero		2


	//----- nvinfo : EIATTR_PARAM_CBANK
	.align		4
        /*000c*/ 	.byte	0x04, 0x0a
        /*000e*/ 	.short	(.L_3058 - .L_3057)
	.align		4
.L_3057:
        /*0010*/ 	.word	index@(.nv.constant0._ZN10layer_norm13ln_fwd_kernelINS_13Kernel_traitsI6__halfS2_fS2_fjLj8192ELj1ELj1ELj8ELj16ENS_18Kernel_traits_baseILj8192ES2_S2_fS2_fjLj256EEEEELb1ELb1ELb1ELb0EEEvNS_9FwdParamsE)
        /*0014*/ 	.short	0x0160
        /*0016*/ 	.short	0x00e8


	//----- nvinfo : EIATTR_CBANK_PARAM_SIZE
	.align		4
.L_3058:
        /*0018*/ 	.byte	0x03, 0x19
        /*001a*/ 	.short	0x00e8


	//----- nvinfo : EIATTR_KPARAM_INFO
	.align		4
        /*001c*/ 	.byte	0x04, 0x17
        /*001e*/ 	.short	(.L_3060 - .L_3059)
.L_3059:
        /*0020*/ 	.word	0x00000000
        /*0024*/ 	.short	0x0000
        /*0026*/ 	.short	0x0000
        /*0028*/ 	.byte	0x00, 0xf0, 0xa1, 0x03


	//----- nvinfo : EIATTR_MAXREG_COUNT
	.align		4
.L_3060:
        /*002c*/ 	.byte	0x03, 0x1b
        /*002e*/ 	.short	0x00ff


	//----- nvinfo : EIATTR_NUM_BARRIERS
	.align		4
        /*0030*/ 	.byte	0x02, 0x4c
        /*0032*/ 	.byte	0x01
	.zero		1


	//----- nvinfo : EIATTR_MERCURY_ISA_VERSION
	.align		4
        /*0034*/ 	.byte	0x03, 0x5f
        /*0036*/ 	.short	0x0000


	//----- nvinfo : EIATTR_COOP_GROUP_MASK_REGIDS
	.align		4
        /*0038*/ 	.byte	0x04, 0x29
        /*003a*/ 	.short	(.L_3062 - .L_3061)


	//   ....[0]....
.L_3061:
        /*003c*/ 	.word	0xffffffff


	//   ....[1]....
        /*0040*/ 	.word	0xffffffff


	//   ....[2]....
        /*0044*/ 	.word	0xffffffff


	//   ....[3]....
        /*0048*/ 	.word	0xffffffff


	//   ....[4]....
        /*004c*/ 	.word	0xffffffff


	//   ....[5]....
        /*0050*/ 	.word	0xffffffff


	//   ....[6]....
        /*0054*/ 	.word	0xffffffff


	//   ....[7]....
        /*0058*/ 	.word	0xffffffff


	//   ....[8]....
        /*005c*/ 	.word	0xffffffff


	//   ....[9]....
        /*0060*/ 	.word	0xffffffff


	//   ....[10]....
        /*0064*/ 	.word	0xffffffff


	//   ....[11]....
        /*0068*/ 	.word	0xffffffff


	//   ....[12]....
        /*006c*/ 	.word	0xffffffff


	//   ....[13]....
        /*0070*/ 	.word	0xffffffff


	//   ....[14]....
        /*0074*/ 	.word	0xffffffff


	//   ....[15]....
        /*0078*/ 	.word	0xffffffff


	//   ....[16]....
        /*007c*/ 	.word	0xffffffff


	//   ....[17]....
        /*0080*/ 	.word	0xffffffff


	//   ....[18]....
        /*0084*/ 	.word	0xffffffff


	//   ....[19]....
        /*0088*/ 	.word	0xffffffff


	//   ....[20]....
        /*008c*/ 	.word	0xffffffff


	//   ....[21]....
        /*0090*/ 	.word	0xffffffff


	//   ....[22]....
        /*0094*/ 	.word	0xffffffff


	//   ....[23]....
        /*0098*/ 	.word	0xffffffff


	//   ....[24]....
        /*009c*/ 	.word	0xffffffff


	//   ....[25]....
        /*00a0*/ 	.word	0xffffffff


	//   ....[26]....
        /*00a4*/ 	.word	0xffffffff


	//   ....[27]....
        /*00a8*/ 	.word	0xffffffff


	//   ....[28]....
        /*00ac*/ 	.word	0xffffffff


	//   ....[29]....
        /*00b0*/ 	.word	0xffffffff


	//   ....[30]....
        /*00b4*/ 	.word	0xffffffff


	//----- nvinfo : EIATTR_COOP_GROUP_INSTR_OFFSETS
	.align		4
.L_3062:
        /*00b8*/ 	.byte	0x04, 0x28
        /*00ba*/ 	.short	(.L_3064 - .L_3063)


	//   ....[0]....
.L_3063:
        /*00bc*/ 	.word	0x0000db30


	//   ....[1]....
        /*00c0*/ 	.word	0x0000db60


	//   ....[2]....
        /*00c4*/ 	.word	0x0000db80


	//   ....[3]....
        /*00c8*/ 	.word	0x0000dba0


	//   ....[4]....
        /*00cc*/ 	.word	0x0000dbc0


	//   ....[5]....
        /*00d0*/ 	.word	0x0000e000


	//   ....[6]....
        /*00d4*/ 	.word	0x0000e020


	//   ....[7]....
        /*00d8*/ 	.word	0x0000e040


	//   ....[8]....
        /*00dc*/ 	.word	0x0000e060


	//   ....[9]....
        /*00e0*/ 	.word	0x0000e080


	//   ....[10]....
        /*00e4*/ 	.word	0x0000e1b0


	//   ....[11]....
        /*00e8*/ 	.word	0x0000e200


	//   ....[12]....
        /*00ec*/ 	.word	0x0000e240


	//   ....[13]....
        /*00f0*/ 	.word	0x0000e250


	//   ....[14]....
        /*00f4*/ 	.word	0x0000e2f0


	//   ....[15]....
        /*00f8*/ 	.word	0x0000e310


	//   ....[16]....
        /*00fc*/ 	.word	0x0000e340


	//   ....[17]....
        /*0100*/ 	.word	0x0000e3c0


	//   ....[18]....
        /*0104*/ 	.word	0x0000e420


	//   ....[19]....
        /*0108*/ 	.word	0x0000e4d0


	//   ....[20]....
        /*010c*/ 	.word	0x0000e4e0


	//   ....[21]....
        /*0110*/ 	.word	0x0000efa0


	//   ....[22]....
        /*0114*/ 	.word	0x0000f010


	//   ....[23]....
        /*0118*/ 	.word	0x0000f070


	//   ....[24]....
        /*011c*/ 	.word	0x0000f0d0


	//   ....[25]....
        /*0120*/ 	.word	0x0000f130


	//   ....[26]....
        /*0124*/ 	.word	0x0000f5b0


	//   ....[27]....
        /*0128*/ 	.word	0x0000f610


	//   ....[28]....
        /*012c*/ 	.word	0x0000f670


	//   ....[29]....
        /*0130*/ 	.word	0x0000f6d0


	//   ....[30]....
        /*0134*/ 	.word	0x0000f740


	//----- nvinfo : EIATTR_EXIT_INSTR_OFFSETS
	.align		4
.L_3064:
        /*0138*/ 	.byte	0x04, 0x1c
        /*013a*/ 	.short	(.L_3066 - .L_3065)


	//   ....[0]....
.L_3065:
        /*013c*/ 	.word	0x000007f0


	//   ....[1]....
        /*0140*/ 	.word	0x0000ef50


	//----- nvinfo : EIATTR_MAX_THREADS
	.align		4
.L_3066:
        /*0144*/ 	.byte	0x04, 0x05
        /*0146*/ 	.short	(.L_3068 - .L_3067)
.L_3067:
        /*0148*/ 	.word	0x00000100
        /*014c*/ 	.word	0x00000001
        /*0150*/ 	.word	0x00000001


	//----- nvinfo : EIATTR_CRS_STACK_SIZE
	.align		4
.L_3068:
        /*0154*/ 	.byte	0x04, 0x1e
        /*0156*/ 	.short	(.L_3070 - .L_3069)
.L_3069:
        /*0158*/ 	.word	0x00000000
.L_3070:


//--------------------- .nv.info._ZN10layer_norm13ln_fwd_kernelINS_13Kernel_traitsI6__halfS2_fS2_fjLj8192ELj1ELj1ELj8ELj16ENS_18Kernel_traits_baseILj8192ES2_S2_fS2_fjLj256EEEEELb1ELb1ELb1ELb1EEEvNS_9FwdParamsE --------------------------
	.section	.nv.info._ZN10layer_norm13ln_fwd_kernelINS_13Kernel_traitsI6__halfS2_fS2_fjLj8192ELj1ELj1ELj8ELj16ENS_18Kernel_traits_baseILj8192ES2_S2_fS2_fjLj256EEEEELb1ELb1ELb1ELb1EEEvNS_9FwdParamsE,"",@"SHT_CUDA_INFO"
	.sectionflags	@""
	.align	4


	//----- nvinfo : EIATTR_CUDA_API_VERSION
	.align		4
        /*0000*/ 	.byte	0x04, 0x37
        /*0002*/ 	.short	(.L_3072 - .L_3071)
.L_3071:
        /*0004*/ 	.word	0x00000082


	//----- nvinfo : EIATTR_SW2861232_WAR
	.align		4
.L_3072:
        /*0008*/ 	.byte	0x01, 0x35
	.zero		2


	//----- nvinfo : EIATTR_PARAM_CBANK
	.align		4
        /*000c*/ 	.byte	0x04, 0x0a
        /*000e*/ 	.short	(.L_3074 - .L_3073)
	.align		4
.L_3073:
        /*0010*/ 	.word	index@(.nv.constant0._ZN10layer_norm13ln_fwd_kernelINS_13Kernel_traitsI6__halfS2_fS2_fjLj8192ELj1ELj1ELj8ELj16ENS_18Kernel_traits_baseILj8192ES2_S2_fS2_fjLj256EEEEELb1ELb1ELb1ELb1EEEvNS_9FwdParamsE)
        /*0014*/ 	.short	0x0160
        /*0016*/ 	.short	0x00e8


	//----- nvinfo : EIATTR_CBANK_PARAM_SIZE
	.align		4
.L_3074:
        /*0018*/ 	.byte	0x03, 0x19
        /*001a*/ 	.short	0x00e8


	//----- nvinfo : EIATTR_KPARAM_INFO
	.align		4
        /*001c*/ 	.byte	0x04, 0x17
        /*001e*/ 	.short	(.L_3076 - .L_3075)
.L_3075:
        /*0020*/ 	.word	0x00000000
        /*0024*/ 	.short	0x0000
        /*0026*/ 	.short	0x0000
        /*0028*/ 	.byte	0x00, 0xf0, 0xa1, 0x03


	//----- nvinfo : EIATTR_MAXREG_COUNT
	.align		4
.L_3076:
        /*002c*/ 	.byte	0x03, 0x1b
        /*002e*/ 	.short	0x00ff


	//----- nvinfo : EIATTR_NUM_BARRIERS
	.align		4
        /*0030*/ 	.byte	0x02, 0x4c
        /*0032*/ 	.byte	0x01
	.zero		1


	//----- nvinfo : EIATTR_MERCURY_ISA_VERSION
	.align		4
        /*0034*/ 	.byte	0x03, 0x5f
        /*0036*/ 	.short	0x0000


	//----- nvinfo : EIATTR_COOP_GROUP_MASK_REGIDS
	.align		4
        /*0038*/ 	.byte	0x04, 0x29
        /*003a*/ 	.short	(.L_3078 - .L_3077)


	//   ....[0]....
.L_3077:
        /*003c*/ 	.word	0xffffffff


	//   ....[1]....
        /*0040*/ 	.word	0xffffffff


	//   ....[2]....
        /*0044*/ 	.word	0xffffffff


	//   ....[3]....
        /*0048*/ 	.word	0xffffffff


	//   ....[4]....
        /*004c*/ 	.word	0xffffffff


	//   ....[5]....
        /*0050*/ 	.word	0xffffffff


	//   ....[6]....
        /*0054*/ 	.word	0xffffffff


	//   ....[7]....
        /*0058*/ 	.word	0xffffffff


	//   ....[8]....
        /*005c*/ 	.word	0xffffffff


	//   ....[9]....
        /*0060*/ 	.word	0xffffffff


	//   ....[10]....
        /*0064*/ 	.word	0xffffffff


	//   ....[11]....
        /*0068*/ 	.word	0xffffffff


	//   ....[12]....
        /*006c*/ 	.word	0xffffffff


	//   ....[13]....
        /*0070*/ 	.word	0xffffffff


	//   ....[14]....
        /*0074*/ 	.word	0xffffffff


	//   ....[15]....
        /*0078*/ 	.word	0xffffffff


	//   ....[16]....
        /*007c*/ 	.word	0xffffffff


	//   ....[17]....
        /*0080*/ 	.word	0xffffffff


	//   ....[18]....
        /*0084*/ 	.word	0xffffffff


	//   ....[19]....
        /*0088*/ 	.word	0xffffffff


	//   ....[20]....
        /*008c*/ 	.word	0xffffffff


	//   ....[21]....
        /*0090*/ 	.word	0xffffffff


	//   ....[22]....
        /*0094*/ 	.word	0xffffffff


	//   ....[23]....
        /*0098*/ 	.word	0xffffffff


	//   ....[24]....
        /*009c*/ 	.word	0xffffffff


	//   ....[25]....
        /*00a0*/ 	.word	0xffffffff


	//   ....[26]....
        /*00a4*/ 	.word	0xffffffff


	//   ....[27]....
        /*00a8*/ 	.word	0xffffffff


	//   ....[28]....
        /*00ac*/ 	.word	0xffffffff


	//   ....[29]....
        /*00b0*/ 	.word	0xffffffff


	//   ....[30]....
        /*00b4*/ 	.word	0xffffffff


	//----- nvinfo : EIATTR_COOP_GROUP_INSTR_OFFSETS
	.align		4
.L_3078:
        /*00b8*/ 	.byte	0x04, 0x28
        /*00ba*/ 	.short	(.L_3080 - .L_3079)


	//   ....[0]....
.L_3079:
        /*00bc*/ 	.word	0x0000d250


	//   ....[1]....
        /*00c0*/ 	.word	0x0000d280


	//   ....[2]....
        /*00c4*/ 	.word	0x0000d2a0


	//   ....[3]....
        /*00c8*/ 	.word	0x0000d2c0


	//   ....[4]....
        /*00cc*/ 	.word	0x0000d2e0


	//   ....[5]....
        /*00d0*/ 	.word	0x0000d710


	//   ....[6]....
        /*00d4*/ 	.word	0x0000d730


	//   ....[7]....
        /*00d8*/ 	.word	0x0000d750


	//   ....[8]....
        /*00dc*/ 	.word	0x0000d770


	//   ....[9]....
        /*00e0*/ 	.word	0x0000d790


	//   ....[10]....
        /*00e4*/ 	.word	0x0000d8b0


	//   ....[11]....
        /*00e8*/ 	.word	0x0000d8f0


	//   ....[12]....
        /*00ec*/ 	.word	0x0000d920


	//   ....[13]....
        /*00f0*/ 	.word	0x0000d970


	//   ....[14]....
        /*00f4*/ 	.word	0x0000d9c0


	//   ....[15]....
        /*00f8*/ 	.word	0x0000da20


	//   ....[16]....
        /*00fc*/ 	.word	0x0000da60


	//   ....[17]....
        /*0100*/ 	.word	0x0000daf0


	//   ....[18]....
        /*0104*/ 	.word	0x0000db00


	//   ....[19]....
        /*0108*/ 	.word	0x0000dbf0


	//   ....[20]....
        /*010c*/ 	.word	0x0000dc10


	//   ....[21]....
        /*0110*/ 	.word	0x0000e7d0


	//   ....[22]....
        /*0114*/ 	.word	0x0000e830


	//   ....[23]....
        /*0118*/ 	.word	0x0000e890


	//   ....[24]....
        /*011c*/ 	.word	0x0000e8f0


	//   ....[25]....
        /*0120*/ 	.word	0x0000e950


	//   ....[26]....
        /*0124*/ 	.word	0x0000edc0


	//   ....[27]....
        /*0128*/ 	.word	0x0000ee20


	//   ....[28]....
        /*012c*/ 	.word	0x0000ee80


	//   ....[29]....
        /*0130*/ 	.word	0x0000eee0


	//   ....[30]....
        /*0134*/ 	.word	0x0000ef40


	//----- nvinfo : EIATTR_EXIT_INSTR_OFFSETS
	.align		4
.L_3080:
        /*0138*/ 	.byte	0x04, 0x1c
        /*013a*/ 	.short	(.L_3082 - .L_3081)


	//   ....[0]....
.L_3081:
        /*013c*/ 	.word	0x000001f0


	//   ....[1]....
        /*0140*/ 	.word	0x0000e780


	//----- nvinfo : EIATTR_MAX_THREADS
	.align		4
.L_3082:
        /*0144*/ 	.byte	0x04, 0x05
        /*0146*/ 	.short	(.L_3084 - .L_3083)
.L_3083:
        /*0148*/ 	.word	0x00000100
        /*014c*/ 	.word	0x00000001
        /*0150*/ 	.word	0x00000001


	//----- nvinfo : EIATTR_CRS_STACK_SIZE
	.align		4
.L_3084:
        /*0154*/ 	.byte	0x04, 0x1e
        /*0156*/ 	.short	(.L_3086 - .L_3085)
.L_3085:
        /*0158*/ 	.word	0x00000000
.L_3086:


//--------------------- .nv.info._ZN10layer_norm13ln_fwd_kernelINS_13Kernel_traitsIf6__halffS2_fjLj8192ELj1ELj1ELj8ELj16ENS_18Kernel_traits_baseILj8192EfS2_fS2_fjLj256EEEEELb0ELb0ELb0ELb0EEEvNS_9FwdParamsE --------------------------
	.section	.nv.info._ZN10layer_norm13ln_fwd_kernelINS_13Kernel_traitsIf6__halffS2_fjLj8192ELj1ELj1ELj8ELj16ENS_18Kernel_traits_baseILj8192EfS2_fS2_fjLj256EEEEELb0ELb0ELb0ELb0EEEvNS_9FwdParamsE,"",@"SHT_CUDA_INFO"
	.sectionflags	@""
	.align	4


	//----- nvinfo : EIATTR_CUDA_API_VERSION
	.align		4
        /*0000*/ 	.byte	0x04, 0x37
        /*0002*/ 	.short	(.L_3088 - .L_3087)
.L_3087:
        /*0004*/ 	.word	0x00000082


	//----- nvinfo : EIATTR_SW2861232_WAR
	.align		4
.L_3088:
        /*0008*/ 	.byte	0x01, 0x35
	.zero		2


	//----- nvinfo : EIATTR_PARAM_CBANK
	.align		4
        /*000c*/ 	.byte	0x04, 0x0a
        /*000e*/ 	.short	(.L_3090 - .L_3089)
	.align		4
.L_3089:
        /*0010*/ 	.word	index@(.nv.constant0._ZN10layer_norm13ln_fwd_kernelINS_13Kernel_traitsIf6__halffS2_fjLj8192ELj1ELj1ELj8ELj16ENS_18Kernel_traits_baseILj8192EfS2_fS2_fjLj256EEEEELb0ELb0ELb0ELb0EEEvNS_9FwdParamsE)
        /*0014*/ 	.short	0x0160
        /*0016*/ 	.short	0x00e8


	//----- nvinfo : EIATTR_CBANK_PARAM_SIZE
	.align		4
.L_3090:
        /*0018*/ 	.byte	0x03, 0x19
        /*001a*/ 	.short	0x00e8


	//----- nvinfo : EIATTR_KPARAM_INFO
	.align		4
        /*001c*/ 	.byte	0x04, 0x17
        /*001e*/ 	.short	(.L_3092 - .L_3091)
.L_3091:
        /*0020*/ 	.word	0x00000000
        /*0024*/ 	.short	0x0000
        /*0026*/ 	.short	0x0000
        /*0028*/ 	.byte	0x00, 0xf0, 0xa1, 0x03


	//----- nvinfo : EIATTR_MAXREG_COUNT
	.align		4
.L_3092:
        /*002c*/ 	.byte	0x03, 0x1b
        /*002e*/ 	.short	0x00ff


	//----- nvinfo : EIATTR_NUM_BARRIERS
	.align		4
        /*0030*/ 	.byte	0x02, 0x4c
        /*0032*/ 	.byte	0x01
	.zero		1


	//----- nvinfo : EIATTR_MERCURY_ISA_VERSION
	.align		4
        /*0034*/ 	.byte	0x03, 0x5f
        /*0036*/ 	.short	0x0000


	//----- nvinfo : EIATTR_COOP_GROUP_MASK_REGIDS
	.align		4
        /*0038*/ 	.byte	0x04, 0x29
        /*003a*/ 	.short	(.L_3094 - .L_3093)


	//   ....[0]....
.L_3093:
        /*003c*/ 	.word	0xffffffff


	//   ....[1]....
        /*0040*/ 	.word	0xffffffff


	//   ....[2]....
        /*0044*/ 	.word	0xffffffff


	//   ....[3]....
        /*0048*/ 	.word	0xffffffff


	//   ....[4]....
        /*004c*/ 	.word	0xffffffff


	//   ....[5]....
        /*0050*/ 	.word	0xffffffff


	//   ....[6]....
        /*0054*/ 	.word	0xffffffff


	//   ....[7]....
        /*0058*/ 	.word	0xffffffff


	//   ....[8]....
        /*005c*/ 	.word	0xffffffff


	//   ....[9]....
        /*0060*/ 	.word	0xffffffff


	//   ....[10]....
        /*0064*/ 	.word	0xffffffff


	//   ....[11]....
        /*0068*/ 	.word	0xffffffff


	//   ....[12]....
        /*006c*/ 	.word	0xffffffff


	//   ....[13]....
        /*0070*/ 	.word	0xffffffff


	//   ....[14]....
        /*0074*/ 	.word	0xffffffff


	//   ....[15]....
        /*0078*/ 	.word	0xffffffff


	//   ....[16]....
        /*007c*/ 	.word	0xffffffff


	//   ....[17]....
        /*0080*/ 	.word	0xffffffff


	//   ....[18]....
        /*0084*/ 	.word	0xffffffff


	//   ....[19]....
        /*0088*/ 	.word	0xffffffff


	//   ....[20]....
        /*008c*/ 	.word	0xffffffff


	//   ....[21]....
        /*0090*/ 	.word	0xffffffff


	//   ....[22]....
        /*0094*/ 	.word	0xffffffff


	//   ....[23]....
        /*0098*/ 	.word	0xffffffff


	//   ....[24]....
        /*009c*/ 	.word	0xffffffff


	//   ....[25]....
        /*00a0*/ 	.word	0xffffffff


	//   ....[26]....
        /*00a4*/ 	.word	0xffffffff


	//   ....[27]....
        /*00a8*/ 	.word	0xffffffff


	//   ....[28]....
        /*00ac*/ 	.word	0xffffffff


	//   ....[29]....
        /*00b0*/ 	.word	0xffffffff


	//   ....[30]....
        /*00b4*/ 	.word	0xffffffff


	//----- nvinfo : EIATTR_COOP_GROUP_INSTR_OFFSETS
	.align		4
.L_3094:
        /*00b8*/ 	.byte	0x04, 0x28
        /*00ba*/ 	.short	(.L_3096 - .L_3095)


	//   ....[0]....
.L_3095:
        /*00bc*/ 	.word	0x000014f0


	//   ....[1]....
        /*00c0*/ 	.word	0x00001520


	//   ....[2]....
        /*00c4*/ 	.word	0x00001540


	//   ....[3]....
        /*00c8*/ 	.word	0x00001560


	//   ....[4]....
        /*00cc*/ 	.word	0x00001580


	//   ....[5]....
        /*00d0*/ 	.word	0x000019c0


	//   ....[6]....
        /*00d4*/ 	.word	0x000019e0


	//   ....[7]....
        /*00d8*/ 	.word	0x00001a00


	//   ....[8]....
        /*00dc*/ 	.word	0x00001a20


	//   ....[9]....
        /*00e0*/ 	.word	0x00001a40


	//   ....[10]....
        /*00e4*/ 	.word	0x00001b60


	//   ....[11]....
        /*00e8*/ 	.word	0x00001bd0


	//   ....[12]....
        /*00ec*/ 	.word	0x00001be0


	//   ....[13]....
        /*00f0*/ 	.word	0x00001c60


	//   ....[14]....
        /*00f4*/ 	.word	0x00001ca0


	//   ....[15]....
        /*00f8*/ 	.word	0x00001ce0


	//   ....[16]....
        /*00fc*/ 	.word	0x00001d30


	//   ....[17]....
        /*0100*/ 	.word	0x00001da0


	//   ....[18]....
        /*0104*/ 	.word	0x00001dd0


	//   ....[19]....
        /*0108*/ 	.word	0x00001ea0


	//   ....[20]....
        /*010c*/ 	.word	0x00001eb0


	//   ....[21]....
        /*0110*/ 	.word	0x000028c0


	//   ....[22]....
        /*0114*/ 	.word	0x00002920


	//   ....[23]....
        /*0118*/ 	.word	0x00002980


	//   ....[24]....
        /*011c*/ 	.word	0x000029e0


	//   ....[25]....
        /*0120*/ 	.word	0x00002a40


	//   ....[26]....
        /*0124*/ 	.word	0x00002ec0


	//   ....[27]....
        /*0128*/ 	.word	0x00002f20


	//   ....[28]....
        /*012c*/ 	.word	0x00002f80


	//   ....[29]....
        /*0130*/ 	.word	0x00002fe0


	//   ....[30]....
        /*0134*/ 	.word	0x00003050


	//----- nvinfo : EIATTR_EXIT_INSTR_OFFSETS
	.align		4
.L_3096:
        /*0138*/ 	.byte	0x04, 0x1c
        /*013a*/ 	.short	(.L_3098 - .L_3097)


	//   ....[0]....
.L_3097:
        /*013c*/ 	.word	0x00000570


	//   ....[1]....
        /*0140*/ 	.word	0x00002870


	//----- nvinfo : EIATTR_MAX_THREADS
	.align		4
.L_3098:
        /*0144*/ 	.byte	0x04, 0x05
        /*0146*/ 	.short	(.L_3100 - .L_3099)
.L_3099:
        /*0148*/ 	.word	0x00000100
        /*014c*/ 	.word	0x00000001
        /*0150*/ 	.word	0x00000001


	//----- nvinfo : EIATTR_CRS_STACK_SIZE
	.align		4
.L_3100:
        /*0154*/ 	.byte	0x04, 0x1e
        /*0156*/ 	.short	(.L_3102 - .L_3101)
.L_3101:
        /*0158*/ 	.word	0x00000000
.L_3102:


//--------------------- .nv.info._ZN10layer_norm13ln_fwd_kernelINS_13Kernel_traitsIf6__halffS2_fjLj8192ELj1ELj1ELj8ELj16ENS_18Kernel_traits_baseILj8192EfS2_fS2_fjLj256EEEEELb0ELb0ELb0ELb1EEEvNS_9FwdParamsE --------------------------
	.section	.nv.info._ZN10layer_norm13ln_fwd_kernelINS_13Kernel_traitsIf6__halffS2_fjLj8192ELj1ELj1ELj8ELj16ENS_18Kernel_traits_baseILj8192EfS2_fS2_fjLj256EEEEELb0ELb0ELb0ELb1EEEvNS_9FwdParamsE,"",@"SHT_CUDA_INFO"
	.sectionflags	@""
	.align	4


	//----- nvinfo : EIATTR_CUDA_API_VERSION
	.align		4
        /*0000*/ 	.byte	0x04, 0x37
        /*0002*/ 	.short	(.L_3104 - .L_3103)
.L_3103:
        /*0004*/ 	.word	0x00000082


	//----- nvinfo : EIATTR_SW2861232_WAR
	.align		4
.L_3104:
        /*0008*/ 	.byte	0x01, 0x35
	.zero		2


	//----- nvinfo : EIATTR_PARAM_CBANK
	.align		4
        /*000c*/ 	.byte	0x04, 0x0a
        /*000e*/ 	.short	(.L_3106 - .L_3105)
	.align		4
.L_3105:
        /*0010*/ 	.word	index@(.nv.constant0._ZN10layer_norm13ln_fwd_kernelINS_13Kernel_traitsIf6__halffS2_fjLj8192ELj1ELj1ELj8ELj16ENS_18Kernel_traits_baseILj8192EfS2_fS2_fjLj256EEEEELb0ELb0ELb0ELb1EEEvNS_9FwdParamsE)
        /*0014*/ 	.short	0x0160
        /*0016*/ 	.short	0x00e8


	//----- nvinfo : EIATTR_CBANK_PARAM_SIZE
	.align		4
.L_3106:
        /*0018*/ 	.byte	0x03, 0x19
        /*001a*/ 	.short	0x00e8


	//----- nvinfo : EIATTR_KPARAM_INFO
	.align		4
        /*001c*/ 	.byte	0x04, 0x17
        /*001e*/ 	.short	(.L_3108 - .L_3107)
.L_3107:
        /*0020*/ 	.word	0x00000000
        /*0024*/ 	.short	0x0000
        /*0026*/ 	.short	0x0000
        /*0028*/ 	.byte	0x00, 0xf0, 0xa1, 0x03


	//----- nvinfo : EIATTR_MAXREG_COUNT
	.align		4
.L_3108:
        /*002c*/ 	.byte	0x03, 0x1b
        /*002e*/ 	.short	0x00ff


	//----- nvinfo : EIATTR_NUM_BARRIERS
	.align		4
        /*0030*/ 	.byte	0x02, 0x4c
        /*0032*/ 	.byte	0x01
	.zero		1


	//----- nvinfo : EIATTR_MERCURY_ISA_VERSION
	.align		4
        /*0034*/ 	.byte	0x03, 0x5f
        /*0036*/ 	.short	0x0000


	//----- nvinfo : EIATTR_COOP_GROUP_MASK_REGIDS
	.align		4
        /*0038*/ 	.byte	0x04, 0x29
        /*003a*/ 	.short	(.L_3110 - .L_3109)


	//   ....[0]....
.L_3109:
        /*003c*/ 	.word	0xffffffff


	//   ....[1]....
        /*0040*/ 	.word	0xffffffff


	//   ....[2]....
        /*0044*/ 	.word	0xffffffff


	//   ....[3]....
        /*0048*/ 	.word	0xffffffff


	//   ....[4]....
        /*004c*/ 	.word	0xffffffff


	//   ....[5]....
        /*0050*/ 	.word	0xffffffff


	//   ....[6]....
        /*0054*/ 	.word	0xffffffff


	//   ....[7]....
        /*0058*/ 	.word	0xffffffff


	//   ....[8]....
        /*005c*/ 	.word	0xffffffff


	//   ....[9]....
        /*0060*/ 	.word	0xffffffff


	//   ....[10]....
        /*0064*/ 	.word	0xffffffff


	//   ....[11]....
        /*0068*/ 	.word	0xffffffff


	//   ....[12]....
        /*006c*/ 	.word	0xffffffff


	//   ....[13]....
        /*0070*/ 	.word	0xffffffff


	//   ....[14]....
        /*0074*/ 	.word	0xffffffff


	//   ....[15]....
        /*0078*/ 	.word	0xffffffff


	//   ....[16]....
        /*007c*/ 	.word	0xffffffff


	//   ....[17]....
        /*0080*/ 	.word	0xffffffff


	//   ....[18]....
        /*0084*/ 	.word	0xffffffff


	//   ....[19]....
        /*0088*/ 	.word	0xffffffff


	//   ....[20]....
        /*008c*/ 	.word	0xffffffff


	//   ....[21]....
        /*0090*/ 	.word	0xffffffff


	//   ....[22]....
        /*0094*/ 	.word	0xffffffff


	//   ....[23]....
        /*0098*/ 	.word	0xffffffff


	//   ....[24]....
        /*009c*/ 	.word	0xffffffff


	//   ....[25]....
        /*00a0*/ 	.word	0xffffffff


	//   ....[26]....
        /*00a4*/ 	.word	0xffffffff


	//   ....[27]....
        /*00a8*/ 	.word	0xffffffff


	//   ....[28]....
        /*00ac*/ 	.word	0xffffffff


	//   ....[29]....
        /*00b0*/ 	.word	0xffffffff


	//   ....[30]....
        /*00b4*/ 	.word	0xffffffff


	//----- nvinfo : EIATTR_COOP_GROUP_INSTR_OFFSETS
	.align		4
.L_3110:
        /*00b8*/ 	.byte	0x04, 0x28
        /*00ba*/ 	.short	(.L_3112 - .L_3111)


	//   ....[0]....
.L_3111:
        /*00bc*/ 	.word	0x00001120


	//   ....[1]....
        /*00c0*/ 	.word	0x00001150


	//   ....[2]....
        /*00c4*/ 	.word	0x00001170


	//   ....[3]....
        /*00c8*/ 	.word	0x00001190


	//   ....[4]....
        /*00cc*/ 	.word	0x000011b0


	//   ....[5]....
        /*00d0*/ 	.word	0x000015e0


	//   ....[6]....
        /*00d4*/ 	.word	0x00001600


	//   ....[7]....
        /*00d8*/ 	.word	0x00001620


	//   ....[8]....
        /*00dc*/ 	.word	0x00001640


	//   ....[9]....
        /*00e0*/ 	.word	0x00001660


	//   ....[10]....
        /*00e4*/ 	.word	0x00001760


	//   ....[11]....
        /*00e8*/ 	.word	0x000017b0


	//   ....[12]....
        /*00ec*/ 	.word	0x000017e0


	//   ....[13]....
        /*00f0*/ 	.word	0x00001830


	//   ....[14]....
        /*00f4*/ 	.word	0x00001890


	//   ....[15]....
        /*00f8*/ 	.word	0x000018d0


	//   ....[16]....
        /*00fc*/ 	.word	0x00001920


	//   ....[17]....
        /*0100*/ 	.word	0x000019a0


	//   ....[18]....
        /*0104*/ 	.word	0x000019c0


	//   ....[19]....
        /*0108*/ 	.word	0x00001ac0


	//   ....[20]....
        /*010c*/ 	.word	0x00001af0


	//   ....[21]....
        /*0110*/ 	.word	0x000023e0


	//   ....[22]....
        /*0114*/ 	.word	0x00002440


	//   ....[23]....
        /*0118*/ 	.word	0x000024a0


	//   ....[24]....
        /*011c*/ 	.word	0x00002500


	//   ....[25]....
        /*0120*/ 	.word	0x00002560


	//   ....[26]....
        /*0124*/ 	.word	0x000029d0


	//   ....[27]....
        /*0128*/ 	.word	0x00002a30


	//   ....[28]....
        /*012c*/ 	.word	0x00002a90


	//   ....[29]....
        /*0130*/ 	.word	0x00002af0


	//   ....[30]....
        /*0134*/ 	.word	0x00002b50


	//----- nvinfo : EIATTR_EXIT_INSTR_OFFSETS
	.align		4
.L_3112:
        /*0138*/ 	.byte	0x04, 0x1c
        /*013a*/ 	.short	(.L_3114 - .L_3113)


	//   ....[0]....
.L_3113:
        /*013c*/ 	.word	0x00000260


	//   ....[1]....
        /*0140*/ 	.word	0x00002380


	//----- nvinfo : EIATTR_MAX_THREADS
	.align		4
.L_3114:
        /*0144*/ 	.byte	0x04, 0x05
        /*0146*/ 	.short	(.L_3116 - .L_3115)
.L_3115:
        /*0148*/ 	.word	0x00000100
        /*014c*/ 	.word	0x00000001
        /*0150*/ 	.word	0x00000001


	//----- nvinfo : EIATTR_CRS_STACK_SIZE
	.align		4
.L_3116:
        /*0154*/ 	.byte	0x04, 0x1e
        /*0156*/ 	.short	(.L_3118 - .L_3117)
.L_3117:
        /*0158*/ 	.word	0x00000000
.L_3118:


//--------------------- .nv.info._ZN10layer_norm13ln_fwd_kernelINS_13Kernel_traitsIf6__halffS2_fjLj8192ELj1ELj1ELj8ELj16ENS_18Kernel_traits_baseILj8192EfS2_fS2_fjLj256EEEEELb0ELb0ELb1ELb0EEEvNS_9FwdParamsE --------------------------
	.section	.nv.info._ZN10layer_norm13ln_fwd_kernelINS_13Kernel_traitsIf6__halffS2_fjLj8192ELj1ELj1ELj8ELj16ENS_18Kernel_traits_baseILj8192EfS2_fS2_fjLj256EEEEELb0ELb0ELb1ELb0EEEvNS_9FwdParamsE,"",@"SHT_CUDA_INFO"
	.sectionflags	@""
	.align	4


	//----- nvinfo : EIATTR_CUDA_API_VERSION
	.align		4
        /*0000*/ 	.byte	0x04, 0x37
        /*0002*/ 	.short	(.L_3120 - .L_3119)
.L_3119:
        /*0004*/ 	.word	0x00000082


	//----- nvinfo : EIATTR_SW2861232_WAR
	.align		4
.L_3120:
        /*0008*/ 	.byte	0x01, 0x35
	.zero		2


	//----- nvinfo : EIATTR_PARAM_CBANK
	.align		4
        /*000c*/ 	.byte	0x04, 0x0a
        /*000e*/ 	.short	(.L_3122 - .L_3121)
	.align		4
.L_3121:
        /*0010*/ 	.word	index@(.nv.constant0._ZN10layer_norm13ln_fwd_kernelINS_13Kernel_traitsIf6__halffS2_fjLj8192ELj1ELj1ELj8ELj16ENS_18Kernel_traits_baseILj8192EfS2_fS2_fjLj256EEEEELb0ELb0ELb1ELb0EEEvNS_9FwdParamsE)
        /*0014*/ 	.short	0x0160
        /*0016*/ 	.short	0x00e8


	//----- nvinfo : EIATTR_CBANK_PARAM_SIZE
	.align		4
.L_3122:
        /*0018*/ 	.byte	0x03, 0x19
        /*001a*/ 	.short	0x00e8


	//----- nvinfo : EIATTR_KPARAM_INFO
	.align		4
        /*001c*/ 	.byte	0x04, 0x17
        /*001e*/ 	.short	(.L_3124 - .L_3123)
.L_3123:
        /*0020*/ 	.word	0x00000000
        /*0024*/ 	.short	0x0000
        /*0026*/ 	.short	0x0000
        /*0028*/ 	.byte	0x00, 0xf0, 0xa1, 0x03


	//----- nvinfo : EIATTR_MAXREG_COUNT
	.align		4
.L_3124:
        /*002c*/ 	.byte	0x03, 0x1b
        /*002e*/ 	.short	0x00ff


	//----- nvinfo : EIATTR_NUM_BARRIERS
	.align		4
        /*0030*/ 	.byte	0x02, 0x4c
        /*0032*/ 	.byte	0x01
	.zero		1


	//----- nvinfo : EIATTR_MERCURY_ISA_VERSION
	.align		4
        /*0034*/ 	.byte	0x03, 0x5f
        /*0036*/ 	.short	0x0000


	//----- nvinfo : EIATTR_COOP_GROUP_MASK_REGIDS
	.align		4
        /*0038*/ 	.byte	0x04, 0x29
        /*003a*/ 	.short	(.L_3126 - .L_3125)


	//   ....[0]....
.L_3125:
        /*003c*/ 	.word	0xffffffff


	//   ....[1]....
        /*0040*/ 	.word	0xffffffff


	//   ....[2]....
        /*0044*/ 	.word	0xffffffff


	//   ....[3]....
        /*0048*/ 	.word	0xffffffff


	//   ....[4]....
        /*004c*/ 	.word	0xffffffff


	//   ....[5]....
        /*0050*/ 	.word	0xffffffff


	//   ....[6]....
        /*0054*/ 	.word	0xffffffff


	//   ....[7]....
        /*0058*/ 	.word	0xffffffff


	//   ....[8]....
        /*005c*/ 	.word	0xffffffff


	//   ....[9]....
        /*0060*/ 	.word	0xffffffff


	//   ....[10]....
        /*0064*/ 	.word	0xffffffff


	//   ....[11]....
        /*0068*/ 	.word	0xffffffff


	//   ....[12]....
        /*006c*/ 	.word	0xffffffff


	//   ....[13]....
        /*0070*/ 	.word	0xffffffff


	//   ....[14]....
        /*0074*/ 	.word	0xffffffff


	//   ....[15]....
        /*0078*/ 	.word	0xffffffff


	//   ....[16]....
        /*007c*/ 	.word	0xffffffff


	//   ....[17]....
        /*0080*/ 	.word	0xffffffff


	//   ....[18]....
        /*0084*/ 	.word	0xffffffff


	//   ....[19]....
        /*0088*/ 	.word	0xffffffff


	//   ....[20]....
        /*008c*/ 	.word	0xffffffff


	//   ....[21]....
        /*0090*/ 	.word	0xffffffff


	//   ....[22]....
        /*0094*/ 	.word	0xffffffff


	//   ....[23]....
        /*0098*/ 	.word	0xffffffff


	//   ....[24]....
        /*009c*/ 	.word	0xffffffff


	//   ....[25]....
        /*00a0*/ 	.word	0xffffffff


	//   ....[26]....
        /*00a4*/ 	.word	0xffffffff


	//   ....[27]....
        /*00a8*/ 	.word	0xffffffff


	//   ....[28]....
        /*00ac*/ 	.word	0xffffffff


	//   ....[29]....
        /*00b0*/ 	.word	0xffffffff


	//   ....[30]....
        /*00b4*/ 	.word	0xffffffff


	//----- nvinfo : EIATTR_COOP_GROUP_INSTR_OFFSETS
	.align		4
.L_3126:
        /*00b8*/ 	.byte	0x04, 0x28
        /*00ba*/ 	.short	(.L_3128 - .L_3127)


	//   ....[0]....
.L_3127:
        /*00bc*/ 	.word	0x00002150


	//   ....[1]....
        /*00c0*/ 	.word	0x00002180


	//   ....[2]....
        /*00c4*/ 	.word	0x000021a0


	//   ....[3]....
        /*00c8*/ 	.word	0x000021c0


	//   ....[4]....
        /*00cc*/ 	.word	0x000021e0


	//   ....[5]....
        /*00d0*/ 	.word	0x00002620


	//   ....[6]....
        /*00d4*/ 	.word	0x00002640


	//   ....[7]....
        /*00d8*/ 	.word	0x00002660


	//   ....[8]....
        /*00dc*/ 	.word	0x00002680


	//   ....[9]....
        /*00e0*/ 	.word	0x000026a0


	//   ....[10]....
        /*00e4*/ 	.word	0x000027c0


	//   ....[11]....
        /*00e8*/ 	.word	0x00002810


	//   ....[12]....
        /*00ec*/ 	.word	0x00002880


	//   ....[13]....
        /*00f0*/ 	.word	0x000028e0


	//   ....[14]....
        /*00f4*/ 	.word	0x000028f0


	//   ....[15]....
        /*00f8*/ 	.word	0x00002990


	//   ....[16]....
        /*00fc*/ 	.word	0x000029a0


	//   ....[17]....
        /*0100*/ 	.word	0x00002a20


	//   ....[18]....
        /*0104*/ 	.word	0x00002a90


	//   ....[19]....
        /*0108*/ 	.word	0x00002ad0


	//   ....[20]....
        /*010c*/ 	.word	0x00002b00


	//   ....[21]....
        /*0110*/ 	.word	0x000035b0


	//   ....[22]....
        /*0114*/ 	.word	0x00003610


	//   ....[23]....
        /*0118*/ 	.word	0x00003670


	//   ....[24]....
        /*011c*/ 	.word	0x000036d0


	//   ....[25]....
        /*0120*/ 	.word	0x00003730


	//   ....[26]....
        /*0124*/ 	.word	0x00003bb0


	//   ....[27]....
        /*0128*/ 	.word	0x00003c10


	//   ....[28]....
        /*012c*/ 	.word	0x00003c70


	//   ....[29]....
        /*0130*/ 	.word	0x00003cd0


	//   ....[30]....
        /*0134*/ 	.word	0x00003d30


	//----- nvinfo : EIATTR_EXIT_INSTR_OFFSETS
	.align		4
.L_3128:
        /*0138*/ 	.byte	0x04, 0x1c
        /*013a*/ 	.short	(.L_3130 - .L_3129)


	//   ....[0]....
.L_3129:
        /*013c*/ 	.word	0x00000580


	//   ....[1]....
        /*0140*/ 	.word	0x00003560


	//----- nvinfo : EIATTR_MAX_THREADS
	.align		4
.L_3130:
        /*0144*/ 	.byte	0x04, 0x05
        /*0146*/ 	.short	(.L_3132 - .L_3131)
.L_3131:
        /*0148*/ 	.word	0x00000100
        /*014c*/ 	.word	0x00000001
        /*0150*/ 	.word	0x00000001


	//----- nvinfo : EIATTR_CRS_STACK_SIZE
	.align		4
.L_3132:
        /*0154*/ 	.byte	0x04, 0x1e
        /*0156*/ 	.short	(.L_3134 - .L_3133)
.L_3133:
        /*0158*/ 	.word	0x00000000
.L_3134:


//--------------------- .nv.info._ZN10layer_norm13ln_fwd_kernelINS_13Kernel_traitsIf6__halffS2_fjLj8192ELj1ELj1ELj8ELj16ENS_18Kernel_traits_baseILj8192EfS2_fS2_fjLj256EEEEELb0ELb0ELb1ELb1EEEvNS_9FwdParamsE --------------------------
	.section	.nv.info._ZN10layer_norm13ln_fwd_kernelINS_13Kernel_traitsIf6__halffS2_fjLj8192ELj1ELj1ELj8ELj16ENS_18Kernel_traits_baseILj8192EfS2_fS2_fjLj256EEEEELb0ELb0ELb1ELb1EEEvNS_9FwdParamsE,"",@"SHT_CUDA_INFO"
	.sectionflags	@""
	.align	4


	//----- nvinfo : EIATTR_CUDA_API_VERSION
	.align		4
        /*0000*/ 	.byte	0x04, 0x37
        /*0002*/ 	.short	(.L_3136 - .L_3135)
.L_3135:
        /*0004*/ 	.word	0x00000082


	//----- nvinfo : EIATTR_SW2861232_WAR
	.align		4
.L_3136:
        /*0008*/ 	.byte	0x01, 0x35
	.zero		2


	//----- nvinfo : EIATTR_PARAM_CBANK
	.align		4
        /*000c*/ 	.byte	0x04, 0x0a
        /*000e*/ 	.short	(.L_3138 - .L_3137)
	.align		4
.L_3137:
        /*0010*/ 	.word	index@(.nv.constant0._ZN10layer_norm13ln_fwd_kernelINS_13Kernel_traitsIf6__halffS2_fjLj8192ELj1ELj1ELj8ELj16ENS_18Kernel_traits_baseILj8192EfS2_fS2_fjLj256EEEEELb0ELb0ELb1ELb1EEEvNS_9FwdParamsE)
        /*0014*/ 	.short	0x0160
        /*0016*/ 	.short	0x00e8


	//----- nvinfo : EIATTR_CBANK_PARAM_SIZE
	.align		4
.L_3138:
        /*0018*/ 	.byte	0x03, 0x19
        /*001a*/ 	.short	0x00e8


	//----- nvinfo : EIATTR_KPARAM_INFO
	.align		4
        /*001c*/ 	.byte	0x04, 0x17
        /*001e*/ 	.short	(.L_3140 - .L_3139)
.L_3139:
        /*0020*/ 	.word	0x00000000
        /*0024*/ 	.short	0x0000
        /*0026*/ 	.short	0x0000
        /*0028*/ 	.byte	0x00, 0xf0, 0xa1, 0x03


	//----- nvinfo : EIATTR_MAXREG_COUNT
	.align		4
.L_3140:
        /*002c*/ 	.byte	0x03, 0x1b
        /*002e*/ 	.short	0x00ff


	//----- nvinfo : EIATTR_NUM_BARRIERS
	.align		4
        /*0030*/ 	.byte	0x02, 0x4c
        /*0032*/ 	.byte	0x01
	.zero		1


	//----- nvinfo : EIATTR_MERCURY_ISA_VERSION
	.align		4
        /*0034*/ 	.byte	0x03, 0x5f
        /*0036*/ 	.short	0x0000


	//----- nvinfo : EIATTR_COOP_GROUP_MASK_REGIDS
	.align		4
        /*0038*/ 	.byte	0x04, 0x29
        /*003a*/ 	.short	(.L_3142 - .L_3141)


	//   ....[0]....
.L_3141:
        /*003c*/ 	.word	0xffffffff


	//   ....[1]....
        /*0040*/ 	.word	0xffffffff


	//   ....[2]....
        /*0044*/ 	.word	0xffffffff


	//   ....[3]....
        /*0048*/ 	.word	0xffffffff


	//   ....[4]....
        /*004c*/ 	.word	0xffffffff


	//   ....[5]....
        /*0050*/ 	.word	0xffffffff


	//   ....[6]....
        /*0054*/ 	.word	0xffffffff


	//   ....[7]....
        /*0058*/ 	.word	0xffffffff


	//   ....[8]....
        /*005c*/ 	.word	0xffffffff


	//   ....[9]....
        /*0060*/ 	.word	0xffffffff


	//   ....[10]....
        /*0064*/ 	.word	0xffffffff


	//   ....[11]....
        /*0068*/ 	.word	0xffffffff


	//   ....[12]....
        /*006c*/ 	.word	0xffffffff


	//   ....[13]....
        /*0070*/ 	.word	0xffffffff


	//   ....[14]....
        /*0074*/ 	.word	0xffffffff


	//   ....[15]....
        /*0078*/ 	.word	0xffffffff


	//   ....[16]....
        /*007c*/ 	.word	0xffffffff


	//   ....[17]....
        /*0080*/ 	.word	0xffffffff


	//   ....[18]....
        /*0084*/ 	.word	0xffffffff


	//   ....[19]....
        /*0088*/ 	.word	0xffffffff


	//   ....[20]....
        /*008c*/ 	.word	0xffffffff


	//   ....[21]....
        /*0090*/ 	.word	0xffffffff


	//   ....[22]....
        /*0094*/ 	.word	0xffffffff


	//   ....[23]....
        /*0098*/ 	.word	0xffffffff


	//   ....[24]....
        /*009c*/ 	.word	0xffffffff


	//   ....[25]....
        /*00a0*/ 	.word	0xffffffff


	//   ....[26]....
        /*00a4*/ 	.word	0xffffffff


	//   ....[27]....
        /*00a8*/ 	.word	0xffffffff


	//   ....[28]....
        /*00ac*/ 	.word	0xffffffff


	//   ....[29]....
        /*00b0*/ 	.word	0xffffffff


	//   ....[30]....
        /*00b4*/ 	.word	0xffffffff


	//----- nvinfo : EIATTR_COOP_GROUP_INSTR_OFFSETS
	.align		4
.L_3142:
        /*00b8*/ 	.byte	0x04, 0x28
        /*00ba*/ 	.short	(.L_3144 - .L_3143)


	//   ....[0]....
.L_3143:
        /*00bc*/ 	.word	0x00001b90


	//   ....[1]....
        /*00c0*/ 	.word	0x00001bc0


	//   ....[2]....
        /*00c4*/ 	.word	0x00001be0


	//   ....[3]....
        /*00c8*/ 	.word	0x00001c00


	//   ....[4]....
        /*00cc*/ 	.word	0x00001c20


	//   ....[5]....
        /*00d0*/ 	.word	0x00002050


	//   ....[6]....
        /*00d4*/ 	.word	0x00002070


	//   ....[7]....
        /*00d8*/ 	.word	0x00002090


	//   ....[8]....
        /*00dc*/ 	.word	0x000020b0


	//   ....[9]....
        /*00e0*/ 	.word	0x000020d0


	//   ....[10]....
        /*00e4*/ 	.word	0x000021e0


	//   ....[11]....
        /*00e8*/ 	.word	0x00002250


	//   ....[12]....
        /*00ec*/ 	.word	0x000022a0


	//   ....[13]....
        /*00f0*/ 	.word	0x000022c0


	//   ....[14]....
        /*00f4*/ 	.word	0x000022f0


	//   ....[15]....
        /*00f8*/ 	.word	0x00002360


	//   ....[16]....
        /*00fc*/ 	.word	0x000023b0


	//   ....[17]....
        /*0100*/ 	.word	0x00002430


	//   ....[18]....
        /*0104*/ 	.word	0x00002480


	//   ....[19]....
        /*0108*/ 	.word	0x000024e0


	//   ....[20]....
        /*010c*/ 	.word	0x00002520


	//   ....[21]....
        /*0110*/ 	.word	0x00002ef0


	//   ....[22]....
        /*0114*/ 	.word	0x00002f50


	//   ....[23]....
        /*0118*/ 	.word	0x00002fb0


	//   ....[24]....
        /*011c*/ 	.word	0x00003010


	//   ....[25]....
        /*0120*/ 	.word	0x00003070


	//   ....[26]....
        /*0124*/ 	.word	0x000034e0


	//   ....[27]....
        /*0128*/ 	.word	0x00003540


	//   ....[28]....
        /*012c*/ 	.word	0x000035a0


	//   ....[29]....
        /*0130*/ 	.word	0x00003600


	//   ....[30]....
        /*0134*/ 	.word	0x00003660


	//----- nvinfo : EIATTR_EXIT_INSTR_OFFSETS
	.align		4
.L_3144:
        /*0138*/ 	.byte	0x04, 0x1c
        /*013a*/ 	.short	(.L_3146 - .L_3145)


	//   ....[0]....
.L_3145:
        /*013c*/ 	.word	0x00000260


	//   ....[1]....
        /*0140*/ 	.word	0x00002ea0


	//----- nvinfo : EIATTR_MAX_THREADS
	.align		4
.L_3146:
        /*0144*/ 	.byte	0x04, 0x05
        /*0146*/ 	.short	(.L_3148 - .L_3147)
.L_3147:
        /*0148*/ 	.word	0x00000100
        /*014c*/ 	.word	0x00000001
        /*0150*/ 	.word	0x00000001


	//----- nvinfo : EIATTR_CRS_STACK_SIZE
	.align		4
.L_3148:
        /*0154*/ 	.byte	0x04, 0x1e
        /*0156*/ 	.short	(.L_3150 - .L_3149)
.L_3149:
        /*0158*/ 	.word	0x00000000
.L_3150:


//--------------------- .nv.info._ZN10layer_norm13ln_fwd_kernelINS_13Kernel_traitsIf6__halffS2_fjLj8192ELj1ELj1ELj8ELj16ENS_18Kernel_traits_baseILj8192EfS2_fS2_fjLj256EEEEELb0ELb1ELb0ELb0EEEvNS_9FwdParamsE --------------------------
	.section	.nv.info._ZN10layer_norm13ln_fwd_kernelINS_13Kernel_traitsIf6__halffS2_fjLj8192ELj1ELj1ELj8ELj16ENS_18Kernel_traits_baseILj8192EfS2_fS2_fjLj256EEEEELb0ELb1ELb0ELb0EEEvNS_9FwdParamsE,"",@"SHT_CUDA_INFO"
	.sectionflags	@""
	.align	4


	//----- nvinfo : EIATTR_CUDA_API_VERSION
	.align		4
        /*0000*/ 	.byte	0x04, 0x37
        /*0002*/ 	.short	(.L_3152 - .L_3151)
.L_3151:
        /*0004*/ 	.word	0x00000082


	//----- nvinfo : EIATTR_SW2861232_WAR
	.align		4
.L_3152:
        /*0008*/ 	.byte	0x01, 0x35
	.zero		2


	//----- nvinfo : EIATTR_PARAM_CBANK
	.align		4
        /*000c*/ 	.byte	0x04, 0x0a
        /*000e*/ 	.short	(.L_3154 - .L_3153)
	.align		4
.L_3153:
        /*0010*/ 	.word	index@(.nv.constant0._ZN10layer_norm13ln_fwd_kernelINS_13Kernel_traitsIf6__halffS2_fjLj8192ELj1ELj1ELj8ELj16ENS_18Kernel_traits_baseILj8192EfS2_fS2_fjLj256EEEEELb0ELb1ELb0ELb0EEEvNS_9FwdParamsE)
        /*0014*/ 	.short	0x0160
        /*0016*/ 	.short	0x00e8


	//----- nvinfo : EIATTR_CBANK_PARAM_SIZE
	.align		4
.L_3154:
        /*0018*/ 	.byte	0x03, 0x19
        /*001a*/ 	.short	0x00e8


	//----- nvinfo : EIATTR_KPARAM_INFO
	.align		4
        /*001c*/ 	.byte	0x04, 0x17
        /*001e*/ 	.short	(.L_3156 - .L_3155)
.L_3155:
        /*0020*/ 	.word	0x00000000
        /*0024*/ 	.short	0x0000
        /*0026*/ 	.short	0x0000
        /*0028*/ 	.byte	0x00, 0xf0, 0xa1, 0x03


	//----- nvinfo : EIATTR_MAXREG_COUNT
	.align		4
.L_3156:
        /*002c*/ 	.byte	0x03, 0x1b
        /*002e*/ 	.short	0x00ff


	//----- nvinfo : EIATTR_NUM_BARRIERS
	.align		4
        /*0030*/ 	.byte	0x02, 0x4c
        /*0032*/ 	.byte	0x01
	.zero		1


	//----- nvinfo : EIATTR_MERCURY_ISA_VERSION
	.align		4
        /*0034*/ 	.byte	0x03, 0x5f
        /*0036*/ 	.short	0x0000


	//----- nvinfo : EIATTR_COOP_GROUP_MASK_REGIDS
	.align		4
        /*0038*/ 	.byte	0x04, 0x29
        /*003a*/ 	.short	(.L_3158 - .L_3157)


	//   ....[0]....
.L_3157:
        /*003c*/ 	.word	0xffffffff


	//   ....[1]....
        /*0040*/ 	.word	0xffffffff


	//   ....[2]....
        /*0044*/ 	.word	0xffffffff


	//   ....[3]....
        /*0048*/ 	.word	0xffffffff


	//   ....[4]....
        /*004c*/ 	.word	0xffffffff


	//   ....[5]....
        /*0050*/ 	.word	0xffffffff


	//   ....[6]....
        /*0054*/ 	.word	0xffffffff


	//   ....[7]....
        /*0058*/ 	.word	0xffffffff


	//   ....[8]....
        /*005c*/ 	.word	0xffffffff


	//   ....[9]....
        /*0060*/ 	.word	0xffffffff


	//   ....[10]....
        /*0064*/ 	.word	0xffffffff


	//   ....[11]....
        /*0068*/ 	.word	0xffffffff


	//   ....[12]....
        /*006c*/ 	.word	0xffffffff


	//   ....[13]....
        /*0070*/ 	.word	0xffffffff


	//   ....[14]....
        /*0074*/ 	.word	0xffffffff


	//   ....[15]....
        /*0078*/ 	.word	0xffffffff


	//   ....[16]....
        /*007c*/ 	.word	0xffffffff


	//   ....[17]....
        /*0080*/ 	.word	0xffffffff


	//   ....[18]....
        /*0084*/ 	.word	0xffffffff


	//   ....[19]....
        /*0088*/ 	.word	0xffffffff


	//   ....[20]....
        /*008c*/ 	.word	0xffffffff


	//   ....[21]....
        /*0090*/ 	.word	0xffffffff


	//   ....[22]....
        /*0094*/ 	.word	0xffffffff


	//   ....[23]....
        /*0098*/ 	.word	0xffffffff


	//   ....[24]....
        /*009c*/ 	.word	0xffffffff


	//   ....[25]....
        /*00a0*/ 	.word	0xffffffff


	//   ....[26]....
        /*00a4*/ 	.word	0xffffffff


	//   ....[27]....
        /*00a8*/ 	.word	0xffffffff


	//   ....[28]....
        /*00ac*/ 	.word	0xffffffff


	//   ....[29]....
        /*00b0*/ 	.word	0xffffffff


	//   ....[30]....
        /*00b4*/ 	.word	0xffffffff


	//----- nvinfo : EIATTR_COOP_GROUP_INSTR_OFFSETS
	.align		4
.L_3158:
        /*00b8*/ 	.byte	0x04, 0x28
        /*00ba*/ 	.short	(.L_3160 - .L_3159)


	//   ....[0]....
.L_3159:
        /*00bc*/ 	.word	0x000017e0


	//   ....[1]....
        /*00c0*/ 	.word	0x00001810


	//   ....[2]....
        /*00c4*/ 	.word	0x00001830


	//   ....[3]....
        /*00c8*/ 	.word	0x00001850


	//   ....[4]....
        /*00cc*/ 	.word	0x00001870


	//   ....[5]....
        /*00d0*/ 	.word	0x00001cb0


	//   ....[6]....
        /*00d4*/ 	.word	0x00001cd0


	//   ....[7]....
        /*00d8*/ 	.word	0x00001cf0


	//   ....[8]....
        /*00dc*/ 	.word	0x00001d10


	//   ....[9]....
        /*00e0*/ 	.word	0x00001d30


	//   ....[10]....
        /*00e4*/ 	.word	0x00001e50


	//   ....[11]....
        /*00e8*/ 	.word	0x00001eb0


	//   ....[12]....
        /*00ec*/ 	.word	0x00001ee0


	//   ....[13]....
        /*00f0*/ 	.word	0x00001f00


	//   ....[14]....
        /*00f4*/ 	.word	0x00001f90


	//   ....[15]....
        /*00f8*/ 	.word	0x00001fc0


	//   ....[16]....
        /*00fc*/ 	.word	0x00001fe0


	//   ....[17]....
        /*0100*/ 	.word	0x000020a0


	//   ....[18]....
        /*0104*/ 	.word	0x000020d0


	//   ....[19]....
        /*0108*/ 	.word	0x00002180


	//   ....[20]....
        /*010c*/ 	.word	0x000021b0


	//   ....[21]....
        /*0110*/ 	.word	0x00002bb0


	//   ....[22]....
        /*0114*/ 	.word	0x00002c20


	//   ....[23]....
        /*0118*/ 	.word	0x00002c80


	//   ....[24]....
        /*011c*/ 	.word	0x00002ce0


	//   ....[25]....
        /*0120*/ 	.word	0x00002d40


	//   ....[26]....
        /*0124*/ 	.word	0x000031c0


	//   ....[27]....
        /*0128*/ 	.word	0x00003220


	//   ....[28]....
        /*012c*/ 	.word	0x00003280


	//   ....[29]....
        /*0130*/ 	.word	0x000032e0


	//   ....[30]....
        /*0134*/ 	.word	0x00003350


	//----- nvinfo : EIATTR_EXIT_INSTR_OFFSETS
	.align		4
.L_3160:
        /*0138*/ 	.byte	0x04, 0x1c
        /*013a*/ 	.short	(.L_3162 - .L_3161)


	//   ....[0]....
.L_3161:
        /*013c*/ 	.word	0x00000670


	//   ....[1]....
        /*0140*/ 	.word	0x00002b60


	//----- nvinfo : EIATTR_MAX_THREADS
	.align		4
.L_3162:
        /*0144*/ 	.byte	0x04, 0x05
        /*0146*/ 	.short	(.L_3164 - .L_3163)
.L_3163:
        /*0148*/ 	.word	0x00000100
        /*014c*/ 	.word	0x00000001
        /*0150*/ 	.word	0x00000001


	//----- nvinfo : EIATTR_CRS_STACK_SIZE
	.align		4
.L_3164:
        /*0154*/ 	.byte	0x04, 0x1e
        /*0156*/ 	.short	(.L_3166 - .L_3165)
.L_3165:
        /*0158*/ 	.word	0x00000000
.L_3166:


//--------------------- .nv.info._ZN10layer_norm13ln_fwd_kernelINS_13Kernel_traitsIf6__halffS2_fjLj8192ELj1ELj1ELj8ELj16ENS_18Kernel_traits_baseILj8192EfS2_fS2_fjLj256EEEEELb0ELb1ELb0ELb1EEEvNS_9FwdParamsE --------------------------
	.section	.nv.info._ZN10layer_norm13ln_fwd_kernelINS_13Kernel_traitsIf6__halffS2_fjLj8192ELj1ELj1ELj8ELj16ENS_18Kernel_traits_baseILj8192EfS2_fS2_fjLj256EEEEELb0ELb1ELb0ELb1EEEvNS_9FwdParamsE,"",@"SHT_CUDA_INFO"
	.sectionflags	@""
	.align	4


	//----- nvinfo : EIATTR_CUDA_API_VERSION
	.align		4
        /*0000*/ 	.byte	0x04, 0x37
        /*0002*/ 	.short	(.L_3168 - .L_3167)
.L_3167:
        /*0004*/ 	.word	0x00000082


	//----- nvinfo : EIATTR_SW2861232_WAR
	.align		4
.L_3168:
        /*0008*/ 	.byte	0x01, 0x35
	.zero		2


	//----- nvinfo : EIATTR_PARAM_CBANK
	.align		4
        /*000c*/ 	.byte	0x04, 0x0a
        /*000e*/ 	.short	(.L_3170 - .L_3169)
	.align		4
.L_3169:
        /*0010*/ 	.word	index@(.nv.constant0._ZN10layer_norm13ln_fwd_kernelINS_13Kernel_traitsIf6__halffS2_fjLj8192ELj1ELj1ELj8ELj16ENS_18Kernel_traits_baseILj8192EfS2_fS2_fjLj256EEEEELb0ELb1ELb0ELb1EEEvNS_9FwdParamsE)
        /*0014*/ 	.short	0x0160
        /*0016*/ 	.short	0x00e8


	//----- nvinfo : EIATTR_CBANK_PARAM_SIZE
	.align		4
.L_3170:
        /*0018*/ 	.byte	0x03, 0x19
        /*001a*/ 	.short	0x00e8


	//----- nvinfo : EIATTR_KPARAM_INFO
	.align		4
        /*001c*/ 	.byte	0x04, 0x17
        /*001e*/ 	.short	(.L_3172 - .L_3171)
.L_3171:
        /*0020*/ 	.word	0x00000000
        /*0024*/ 	.short	0x0000
        /*0026*/ 	.short	0x0000
        /*0028*/ 	.byte	0x00, 0xf0, 0xa1, 0x03


	//----- nvinfo : EIATTR_MAXREG_COUNT
	.align		4
.L_3172:
        /*002c*/ 	.byte	0x03, 0x1b
        /*002e*/ 	.short	0x00ff


	//----- nvinfo : EIATTR_NUM_BARRIERS
	.align		4
        /*0030*/ 	.byte	0x02, 0x4c
        /*0032*/ 	.byte	0x01
	.zero		1


	//----- nvinfo : EIATTR_MERCURY_ISA_VERSION
	.align		4
        /*0034*/ 	.byte	0x03, 0x5f
        /*0036*/ 	.short	0x0000


	//----- nvinfo : EIATTR_COOP_GROUP_MASK_REGIDS
	.align		4
        /*0038*/ 	.byte	0x04, 0x29
        /*003a*/ 	.short	(.L_3174 - .L_3173)


	//   ....[0]....
.L_3173:
        /*003c*/ 	.word	0xffffffff


	//   ....[1]....
        /*0040*/ 	.word	0xffffffff


	//   ....[2]....
        /*0044*/ 	.word	0xffffffff


	//   ....[3]....
        /*0048*/ 	.word	0xffffffff


	//   ....[4]....
        /*004c*/ 	.word	0xffffffff


	//   ....[5]....
        /*0050*/ 	.word	0xffffffff


	//   ....[6]....
        /*0054*/ 	.word	0xffffffff


	//   ....[7]....
        /*0058*/ 	.word	0xffffffff


	//   ....[8]....
        /*005c*/ 	.word	0xffffffff


	//   ....[9]....
        /*0060*/ 	.word	0xffffffff


	//   ....[10]....
        /*0064*/ 	.word	0xffffffff


	//   ....[11]....
        /*0068*/ 	.word	0xffffffff


	//   ....[12]....
        /*006c*/ 	.word	0xffffffff


	//   ....[13]....
        /*0070*/ 	.word	0xffffffff


	//   ....[14]....
        /*0074*/ 	.word	0xffffffff


	//   ....[15]....
        /*0078*/ 	.word	0xffffffff


	//   ....[16]....
        /*007c*/ 	.word	0xffffffff


	//   ....[17]....
        /*0080*/ 	.word	0xffffffff


	//   ....[18]....
        /*0084*/ 	.word	0xffffffff


	//   ....[19]....
        /*0088*/ 	.word	0xffffffff


	//   ....[20]....
        /*008c*/ 	.word	0xffffffff


	//   ....[21]....
        /*0090*/ 	.word	0xffffffff


	//   ....[22]....
        /*0094*/ 	.word	0xffffffff


	//   ....[23]....
        /*0098*/ 	.word	0xffffffff


	//   ....[24]....
        /*009c*/ 	.word	0xffffffff


	//   ....[25]....
        /*00a0*/ 	.word	0xffffffff


	//   ....[26]....
        /*00a4*/ 	.word	0xffffffff


	//   ....[27]....
        /*00a8*/ 	.word	0xffffffff


	//   ....[28]....
        /*00ac*/ 	.word	0xffffffff


	//   ....[29]....
        /*00b0*/ 	.word	0xffffffff


	//   ....[30]....
        /*00b4*/ 	.word	0xffffffff


	//----- nvinfo : EIATTR_COOP_GROUP_INSTR_OFFSETS
	.align		4
.L_3174:
        /*00b8*/ 	.byte	0x04, 0x28
        /*00ba*/ 	.short	(.L_3176 - .L_3175)


	//   ....[0]....
.L_3175:
        /*00bc*/ 	.word	0x00001380


	//   ....[1]....
        /*00c0*/ 	.word	0x000013b0


	//   ....[2]....
        /*00c4*/ 	.word	0x000013d0


	//   ....[3]....
        /*00c8*/ 	.word	0x000013f0


	//   ....[4]....
        /*00cc*/ 	.word	0x00001410


	//   ....[5]....
        /*00d0*/ 	.word	0x00001840


	//   ....[6]....
        /*00d4*/ 	.word	0x00001860


	//   ....[7]....
        /*00d8*/ 	.word	0x00001880


	//   ....[8]....
        /*00dc*/ 	.word	0x000018a0


	//   ....[9]....
        /*00e0*/ 	.word	0x000018c0


	//   ....[10]....
        /*00e4*/ 	.word	0x000019e0


	//   ....[11]....
        /*00e8*/ 	.word	0x00001a10


	//   ....[12]....
        /*00ec*/ 	.word	0x00001a30


	//   ....[13]....
        /*00f0*/ 	.word	0x00001aa0


	//   ....[14]....
        /*00f4*/ 	.word	0x00001af0


	//   ....[15]....
        /*00f8*/ 	.word	0x00001b10


	//   ....[16]....
        /*00fc*/ 	.word	0x00001b60


	//   ....[17]....
        /*0100*/ 	.word	0x00001be0


	//   ....[18]....
        /*0104*/ 	.word	0x00001c40


	//   ....[19]....
        /*0108*/ 	.word	0x00001cc0


	//   ....[20]....
        /*010c*/ 	.word	0x00001d20


	//   ....[21]....
        /*0110*/ 	.word	0x00002640


	//   ....[22]....
        /*0114*/ 	.word	0x000026b0


	//   ....[23]....
        /*0118*/ 	.word	0x00002710


	//   ....[24]....
        /*011c*/ 	.word	0x00002770


	//   ....[25]....
        /*0120*/ 	.word	0x000027d0


	//   ....[26]....
        /*0124*/ 	.word	0x00002c40


	//   ....[27]....
        /*0128*/ 	.word	0x00002ca0


	//   ....[28]....
        /*012c*/ 	.word	0x00002d00


	//   ....[29]....
        /*0130*/ 	.word	0x00002d60


	//   ....[30]....
        /*0134*/ 	.word	0x00002dc0


	//----- nvinfo : EIATTR_EXIT_INSTR_OFFSETS
	.align		4
.L_3176:
        /*0138*/ 	.byte	0x04, 0x1c
        /*013a*/ 	.short	(.L_3178 - .L_3177)


	//   ....[0]....
.L_3177:
        /*013c*/ 	.word	0x00000290


	//   ....[1]....
        /*0140*/ 	.word	0x000025f0


	//----- nvinfo : EIATTR_MAX_THREADS
	.align		4
.L_3178:
        /*0144*/ 	.byte	0x04, 0x05
        /*0146*/ 	.short	(.L_3180 - .L_3179)
.L_3179:
        /*0148*/ 	.word	0x00000100
        /*014c*/ 	.word	0x00000001
        /*0150*/ 	.word	0x00000001


	//----- nvinfo : EIATTR_CRS_STACK_SIZE
	.align		4
.L_3180:
        /*0154*/ 	.byte	0x04, 0x1e
        /*0156*/ 	.short	(.L_3182 - .L_3181)
.L_3181:
        /*0158*/ 	.word	0x00000000
.L_3182:


//--------------------- .nv.info._ZN10layer_norm13ln_fwd_kernelINS_13Kernel_traitsIf6__halffS2_fjLj8192ELj1ELj1ELj8ELj16ENS_18Kernel_traits_baseILj8192EfS2_fS2_fjLj256EEEEELb0ELb1ELb1ELb0EEEvNS_9FwdParamsE --------------------------
	.section	.nv.info._ZN10layer_norm13ln_fwd_kernelINS_13Kernel_traitsIf6__halffS2_fjLj8192ELj1ELj1ELj8ELj16ENS_18Kernel_traits_baseILj8192EfS2_fS2_fjLj256EEEEELb0ELb1ELb1ELb0EEEvNS_9FwdParamsE,"",@"SHT_CUDA_INFO"
	.sectionflags	@""
	.align	4


	//----- nvinfo : EIATTR_CUDA_API_VERSION
	.align		4
        /*0000*/ 	.byte	0x04, 0x37
        /*0002*/ 	.short	(.L_3184 - .L_3183)
.L_3183:
        /*0004*/ 	.word	0x00000082


	//----- nvinfo : EIATTR_SW2861232_WAR
	.align		4
.L_3184:
        /*0008*/ 	.byte	0x01, 0x35
	.zero		2


	//----- nvinfo : EIATTR_PARAM_CBANK
	.align		4
        /*000c*/ 	.byte	0x04, 0x0a
        /*000e*/ 	.short	(.L_3186 - .L_3185)
	.align		4
.L_3185:
        /*0010*/ 	.word	index@(.nv.constant0._ZN10layer_norm13ln_fwd_kernelINS_13Kernel_traitsIf6__halffS2_fjLj8192ELj1ELj1ELj8ELj16ENS_18Kernel_traits_baseILj8192EfS2_fS2_fjLj256EEEEELb0ELb1ELb1ELb0EEEvNS_9FwdParamsE)
        /*0014*/ 	.short	0x0160
        /*0016*/ 	.short	0x00e8


	//----- nvinfo : EIATTR_CBANK_PARAM_SIZE
	.align		4
.L_3186:
        /*0018*/ 	.byte	0x03, 0x19
        /*001a*/ 	.short	0x00e8


	//----- nvinfo : EIATTR_KPARAM_INFO
	.align		4
        /*001c*/ 	.byte	0x04, 0x17
        /*001e*/ 	.short	(.L_3188 - .L_3187)
.L_3187:
        /*0020*/ 	.word	0x00000000
        /*0024*/ 	.short	0x0000
        /*0026*/ 	.short	0x0000
        /*0028*/ 	.byte	0x00, 0xf0, 0xa1, 0x03


	//----- nvinfo : EIATTR_MAXREG_COUNT
	.align		4
.L_3188:
        /*002c*/ 	.byte	0x03, 0x1b
        /*002e*/ 	.short	0x00ff


	//----- nvinfo : EIATTR_NUM_BARRIERS
	.align		4
        /*0030*/ 	.byte	0x02, 0x4c
        /*0032*/ 	.byte	0x01
	.zero		1


	//----- nvinfo : EIATTR_MERCURY_ISA_VERSION
	.align		4
        /*0034*/ 	.byte	0x03, 0x5f
        /*0036*/ 	.short	0x0000


	//----- nvinfo : EIATTR_COOP_GROUP_MASK_REGIDS
	.align		4
        /*0038*/ 	.byte	0x04, 0x29
        /*003a*/ 	.short	(.L_3190 - .L_3189)


	//   ....[0]....
.L_3189:
        /*003c*/ 	.word	0xffffffff


	//   ....[1]....
        /*0040*/ 	.word	0xffffffff


	//   ....[2]....
        /*0044*/ 	.word	0xffffffff


	//   ....[3]....
        /*0048*/ 	.word	0xffffffff


	//   ....[4]....
        /*004c*/ 	.word	0xffffffff


	//   ....[5]....
        /*0050*/ 	.word	0xffffffff


	//   ....[6]....
        /*0054*/ 	.word	0xffffffff


	//   ....[7]....
        /*0058*/ 	.word	0xffffffff


	//   ....[8]....
        /*005c*/ 	.word	0xffffffff


	//   ....[9]....
        /*0060*/ 	.word	0xffffffff


	//   ....[10]....
        /*0064*/ 	.word	0xffffffff


	//   ....[11]....
        /*0068*/ 	.word	0xffffffff


	//   ....[12]....
        /*006c*/ 	.word	0xffffffff


	//   ....[13]....
        /*0070*/ 	.word	0xffffffff


	//   ....[14]....
        /*0074*/ 	.word	0xffffffff


	//   ....[15]....
        /*0078*/ 	.word	0xffffffff


	//   ....[16]....
        /*007c*/ 	.word	0xffffffff


	//   ....[17]....
        /*0080*/ 	.word	0xffffffff


	//   ....[18]....
        /*0084*/ 	.word	0xffffffff


	//   ....[19]....
        /*0088*/ 	.word	0xffffffff


	//   ....[20]....
        /*008c*/ 	.word	0xffffffff


	//   ....[21]....
        /*0090*/ 	.word	0xffffffff


	//   ....[22]....
        /*0094*/ 	.word	0xffffffff


	//   ....[23]....
        /*0098*/ 	.word	0xffffffff


	//   ....[24]....
        /*009c*/ 	.word	0xffffffff


	//   ....[25]....
        /*00a0*/ 	.word	0xffffffff


	//   ....[26]....
        /*00a4*/ 	.word	0xffffffff


	//   ....[27]....
        /*00a8*/ 	.word	0xffffffff


	//   ....[28]....
        /*00ac*/ 	.word	0xffffffff


	//   ....[29]....
        /*00b0*/ 	.word	0xffffffff


	//   ....[30]....
        /*00b4*/ 	.word	0xffffffff


	//----- nvinfo : EIATTR_COOP_GROUP_INSTR_OFFSETS
	.align		4
.L_3190:
        /*00b8*/ 	.byte	0x04, 0x28
        /*00ba*/ 	.short	(.L_3192 - .L_3191)


	//   ....[0]....
.L_3191:
        /*00bc*/ 	.word	0x00002440


	//   ....[1]....
        /*00c0*/ 	.word	0x00002470


	//   ....[2]....
        /*00c4*/ 	.word	0x00002490


	//   ....[3]....
        /*00c8*/ 	.word	0x000024b0


	//   ....[4]....
        /*00cc*/ 	.word	0x000024d0


	//   ....[5]....
        /*00d0*/ 	.word	0x00002910


	//   ....[6]....
        /*00d4*/ 	.word	0x00002930


	//   ....[7]....
        /*00d8*/ 	.word	0x00002950


	//   ....[8]....
        /*00dc*/ 	.word	0x00002970


	//   ....[9]....
        /*00e0*/ 	.word	0x00002990


	//   ....[10]....
        /*00e4*/ 	.word	0x00002ab0


	//   ....[11]....
        /*00e8*/ 	.word	0x00002b00


	//   ....[12]....
        /*00ec*/ 	.word	0x00002b30


	//   ....[13]....
        /*00f0*/ 	.word	0x00002b50


	//   ....[14]....
        /*00f4*/ 	.word	0x00002bd0


	//   ....[15]....
        /*00f8*/ 	.word	0x00002c20


	//   ....[16]....
        /*00fc*/ 	.word	0x00002c30


	//   ....[17]....
        /*0100*/ 	.word	0x00002d00


	//   ....[18]....
        /*0104*/ 	.word	0x00002d30


	//   ....[19]....
        /*0108*/ 	.word	0x00002dd0


	//   ....[20]....
        /*010c*/ 	.word	0x00002df0


	//   ....[21]....
        /*0110*/ 	.word	0x000038a0


	//   ....[22]....
        /*0114*/ 	.word	0x00003910


	//   ....[23]....
        /*0118*/ 	.word	0x00003970


	//   ....[24]....
        /*011c*/ 	.word	0x000039d0


	//   ....[25]....
        /*0120*/ 	.word	0x00003a30


	//   ....[26]....
        /*0124*/ 	.word	0x00003ec0


	//   ....[27]....
        /*0128*/ 	.word	0x00003f20


	//   ....[28]....
        /*012c*/ 	.word	0x00003f80


	//   ....[29]....
        /*0130*/ 	.word	0x00003fe0


	//   ....[30]....
        /*0134*/ 	.word	0x00004050


	//----- nvinfo : EIATTR_EXIT_INSTR_OFFSETS
	.align		4
.L_3192:
        /*0138*/ 	.byte	0x04, 0x1c
        /*013a*/ 	.short	(.L_3194 - .L_3193)


	//   ....[0]....
.L_3193:
        /*013c*/ 	.word	0x00000680


	//   ....[1]....
        /*0140*/ 	.word	0x00003850


	//----- nvinfo : EIATTR_MAX_THREADS
	.align		4
.L_3194:
        /*0144*/ 	.byte	0x04, 0x05
        /*0146*/ 	.short	(.L_3196 - .L_3195)
.L_3195:
        /*0148*/ 	.word	0x00000100
        /*014c*/ 	.word	0x00000001
        /*0150*/ 	.word	0x00000001


	//----- nvinfo : EIATTR_CRS_STACK_SIZE
	.align		4
.L_3196:
        /*0154*/ 	.byte	0x04, 0x1e
        /*0156*/ 	.short	(.L_3198 - .L_3197)
.L_3197:
        /*0158*/ 	.word	0x00000000
.L_3198:


//--------------------- .nv.info._ZN10layer_norm13ln_fwd_kernelINS_13Kernel_traitsIf6__halffS2_fjLj8192ELj1ELj1ELj8ELj16ENS_18Kernel_traits_baseILj8192EfS2_fS2_fjLj256EEEEELb0ELb1ELb1ELb1EEEvNS_9FwdParamsE --------------------------
	.section	.nv.info._ZN10layer_norm13ln_fwd_kernelINS_13Kernel_traitsIf6__halffS2_fjLj8192ELj1ELj1ELj8ELj16ENS_18Kernel_traits_baseILj8192EfS2_fS2_fjLj256EEEEELb0ELb1ELb1ELb1EEEvNS_9FwdParamsE,"",@"SHT_CUDA_INFO"
	.sectionflags	@""
	.align	4


	//----- nvinfo : EIATTR_CUDA_API_VERSION
	.align		4
        /*0000*/ 	.byte	0x04, 0x37
        /*0002*/ 	.short	(.L_3200 - .L_3199)
.L_3199:
        /*0004*/ 	.word	0x00000082


	//----- nvinfo : EIATTR_SW2861232_WAR
	.align		4
.L_3200:
        /*0008*/ 	.byte	0x01, 0x35
	.zero		2


	//----- nvinfo : EIATTR_PARAM_CBANK
	.align		4
        /*000c*/ 	.byte	0x04, 0x0a
        /*000e*/ 	.short	(.L_3202 - .L_3201)
	.align		4
.L_3201:
        /*0010*/ 	.word	index@(.nv.constant0._ZN10layer_norm13ln_fwd_kernelINS_13Kernel_traitsIf6__halffS2_fjLj8192ELj1ELj1ELj8ELj16ENS_18Kernel_traits_baseILj8192EfS2_fS2_fjLj256EEEEELb0ELb1ELb1ELb1EEEvNS_9FwdParamsE)
        /*0014*/ 	.short	0x0160
        /*0016*/ 	.short	0x00e8


	//----- nvinfo : EIATTR_CBANK_PARAM_SIZE
	.align		4
.L_3202:
        /*0018*/ 	.byte	0x03, 0x19
        /*001a*/ 	.short	0x00e8


	//----- nvinfo : EIATTR_KPARAM_INFO
	.align		4
        /*001c*/ 	.byte	0x04, 0x17
        /*001e*/ 	.short	(.L_3204 - .L_3203)
.L_3203:
        /*0020*/ 	.word	0x00000000
        /*0024*/ 	.short	0x0000
        /*0026*/ 	.short	0x0000
        /*0028*/ 	.byte	0x00, 0xf0, 0xa1, 0x03


	//----- nvinfo : EIATTR_MAXREG_COUNT
	.align		4
.L_3204:
        /*002c*/ 	.byte	0x03, 0x1b
        /*002e*/ 	.short	0x00ff


	//----- nvinfo : EIATTR_NUM_BARRIERS
	.align		4
        /*0030*/ 	.byte	0x02, 0x4c
        /*0032*/ 	.byte	0x01
	.zero		1


	//----- nvinfo : EIATTR_MERCURY_ISA_VERSION
	.align		4
        /*0034*/ 	.byte	0x03, 0x5f
        /*0036*/ 	.short	0x0000


	//----- nvinfo : EIATTR_COOP_GROUP_MASK_REGIDS
	.align		4
        /*0038*/ 	.byte	0x04, 0x29
        /*003a*/ 	.short	(.L_3206 - .L_3205)


	//   ....[0]....
.L_3205:
        /*003c*/ 	.word	0xffffffff


	//   ....[1]....
        /*0040*/ 	.word	0xffffffff


	//   ....[2]....
        /*0044*/ 	.word	0xffffffff


	//   ....[3]....
        /*0048*/ 	.word	0xffffffff


	//   ....[4]....
        /*004c*/ 	.word	0xffffffff


	//   ....[5]....
        /*0050*/ 	.word	0xffffffff


	//   ....[6]....
        /*0054*/ 	.word	0xffffffff


	//   ....[7]....
        /*0058*/ 	.word	0xffffffff


	//   ....[8]....
        /*005c*/ 	.word	0xffffffff


	//   ....[9]....
        /*0060*/ 	.word	0xffffffff


	//   ....[10]....
        /*0064*/ 	.word	0xffffffff


	//   ....[11]....
        /*0068*/ 	.word	0xffffffff


	//   ....[12]....
        /*006c*/ 	.word	0xffffffff


	//   ....[13]....
        /*0070*/ 	.word	0xffffffff


	//   ....[14]....
        /*0074*/ 	.word	0xffffffff


	//   ....[15]....
        /*0078*/ 	.word	0xffffffff


	//   ....[16]....
        /*007c*/ 	.word	0xffffffff


	//   ....[17]....
        /*0080*/ 	.word	0xffffffff


	//   ....[18]....
        /*0084*/ 	.word	0xffffffff


	//   ....[19]....
        /*0088*/ 	.word	0xffffffff


	//   ....[20]....
        /*008c*/ 	.word	0xffffffff


	//   ....[21]....
        /*0090*/ 	.word	0xffffffff


	//   ....[22]....
        /*0094*/ 	.word	0xffffffff


	//   ....[23]....
        /*0098*/ 	.word	0xffffffff


	//   ....[24]....
        /*009c*/ 	.word	0xffffffff


	//   ....[25]....
        /*00a0*/ 	.word	0xffffffff


	//   ....[26]....
        /*00a4*/ 	.word	0xffffffff


	//   ....[27]....
        /*00a8*/ 	.word	0xffffffff


	//   ....[28]....
        /*00ac*/ 	.word	0xffffffff


	//   ....[29]....
        /*00b0*/ 	.word	0xffffffff


	//   ....[30]....
        /*00b4*/ 	.word	0xffffffff


	//----- nvinfo : EIATTR_COOP_GROUP_INSTR_OFFSETS
	.align		4
.L_3206:
        /*00b8*/ 	.byte	0x04, 0x28
        /*00ba*/ 	.short	(.L_3208 - .L_3207)


	//   ....[0]....
.L_3207:
        /*00bc*/ 	.word	0x00001e50


	//   ....[1]....
        /*00c0*/ 	.word	0x00001e80


	//   ....[2]....
        /*00c4*/ 	.word	0x00001ea0


	//   ....[3]....
        /*00c8*/ 	.word	0x00001ec0


	//   ....[4]....
        /*00cc*/ 	.word	0x00001ee0


	//   ....[5]....
        /*00d0*/ 	.word	0x00002310


	//   ....[6]....
        /*00d4*/ 	.word	0x00002330


	//   ....[7]....
        /*00d8*/ 	.word	0x00002350


	//   ....[8]....
        /*00dc*/ 	.word	0x00002370


	//   ....[9]....
        /*00e0*/ 	.word	0x00002390


	//   ....[10]....
        /*00e4*/ 	.word	0x00002480


	//   ....[11]....
        /*00e8*/ 	.word	0x000024d0


	//   ....[12]....
        /*00ec*/ 	.word	0x000024f0


	//   ....[13]....
        /*00f0*/ 	.word	0x00002510


	//   ....[14]....
        /*00f4*/ 	.word	0x000025e0


	//   ....[15]....
        /*00f8*/ 	.word	0x000025f0


	//   ....[16]....
        /*00fc*/ 	.word	0x00002640


	//   ....[17]....
        /*0100*/ 	.word	0x000026b0


	//   ....[18]....
        /*0104*/ 	.word	0x000026d0


	//   ....[19]....
        /*0108*/ 	.word	0x000027b0


	//   ....[20]....
        /*010c*/ 	.word	0x000027c0


	//   ....[21]....
        /*0110*/ 	.word	0x00003180


	//   ....[22]....
        /*0114*/ 	.word	0x000031f0


	//   ....[23]....
        /*0118*/ 	.word	0x00003250


	//   ....[24]....
        /*011c*/ 	.word	0x000032b0


	//   ....[25]....
        /*0120*/ 	.word	0x00003310


	//   ....[26]....
        /*0124*/ 	.word	0x00003780


	//   ....[27]....
        /*0128*/ 	.word	0x000037e0


	//   ....[28]....
        /*012c*/ 	.word	0x00003840


	//   ....[29]....
        /*0130*/ 	.word	0x000038a0


	//   ....[30]....
        /*0134*/ 	.word	0x00003900


	//----- nvinfo : EIATTR_EXIT_INSTR_OFFSETS
	.align		4
.L_3208:
        /*0138*/ 	.byte	0x04, 0x1c
        /*013a*/ 	.short	(.L_3210 - .L_3209)


	//   ....[0]....
.L_3209:
        /*013c*/ 	.word	0x000002a0


	//   ....[1]....
        /*0140*/ 	.word	0x00003130


	//----- nvinfo : EIATTR_MAX_THREADS
	.align		4
.L_3210:
        /*0144*/ 	.byte	0x04, 0x05
        /*0146*/ 	.short	(.L_3212 - .L_3211)
.L_3211:
        /*0148*/ 	.word	0x00000100
        /*014c*/ 	.word	0x00000001
        /*0150*/ 	.word	0x00000001


	//----- nvinfo : EIATTR_CRS_STACK_SIZE
	.align		4
.L_3212:
        /*0154*/ 	.byte	0x04, 0x1e
        /*0156*/ 	.short	(.L_3214 - .L_3213)
.L_3213:
        /*0158*/ 	.word	0x00000000
.L_3214:


//--------------------- .nv.info._ZN10layer_norm13ln_fwd_kernelINS_13Kernel_traitsIf6__halffS2_fjLj8192ELj1ELj1ELj8ELj16ENS_18Kernel_traits_baseILj8192EfS2_fS2_fjLj256EEEEELb1ELb0ELb0ELb0EEEvNS_9FwdParamsE --------------------------
	.section	.nv.info._ZN10layer_norm13ln_fwd_kernelINS_13Kernel_traitsIf6__halffS2_fjLj8192ELj1ELj1ELj8ELj16ENS_18Kernel_traits_baseILj8192EfS2_fS2_fjLj256EEEEELb1ELb0ELb0ELb0EEEvNS_9FwdParamsE,"",@"SHT_CUDA_INFO"
	.sectionflags	@""
	.align	4


	//----- nvinfo : EIATTR_CUDA_API_VERSION
	.align		4
        /*0000*/ 	.byte	0x04, 0x37
        /*0002*/ 	.short	(.L_3216 - .L_3215)
.L_3215:
        /*0004*/ 	.word	0x00000082


	//----- nvinfo : EIATTR_SW2861232_WAR
	.align		4
.L_3216:
        /*0008*/ 	.byte	0x01, 0x35
	.zero		2


	//----- nvinfo : EIATTR_PARAM_CBANK
	.align		4
        /*000c*/ 	.byte	0x04, 0x0a
        /*000e*/ 	.short	(.L_3218 - .L_3217)
	.align		4
.L_3217:
        /*0010*/ 	.word	index@(.nv.constant0._ZN10layer_norm13ln_fwd_kernelINS_13Kernel_traitsIf6__halffS2_fjLj8192ELj1ELj1ELj8ELj16ENS_18Kernel_traits_baseILj8192EfS2_fS2_fjLj256EEEEELb1ELb0ELb0ELb0EEEvNS_9FwdParamsE)
        /*0014*/ 	.short	0x0160
        /*0016*/ 	.short	0x00e8


	//----- nvinfo : EIATTR_CBANK_PARAM_SIZE
	.align		4
.L_3218:
        /*0018*/ 	.byte	0x03, 0x19
        /*001a*/ 	.short	0x00e8


	//----- nvinfo : EIATTR_KPARAM_INFO
	.align		4
        /*001c*/ 	.byte	0x04, 0x17
        /*001e*/ 	.short	(.L_3220 - .L_3219)
.L_3219:
        /*0020*/ 	.word	0x00000000
        /*0024*/ 	.short	0x0000
        /*0026*/ 	.short	0x0000
        /*0028*/ 	.byte	0x00, 0xf0, 0xa1, 0x03


	//----- nvinfo : EIATTR_MAXREG_COUNT
	.align		4
.L_3220:
        /*002c*/ 	.byte	0x03, 0x1b
        /*002e*/ 	.short	0x00ff


	//----- nvinfo : EIATTR_NUM_BARRIERS
	.align		4
        /*0030*/ 	.byte	0x02, 0x4c
        /*0032*/ 	.byte	0x01
	.zero		1


	//----- nvinfo : EIATTR_MERCURY_ISA_VERSION
	.align		4
        /*0034*/ 	.byte	0x03, 0x5f
        /*0036*/ 	.short	0x0000


	//----- nvinfo : EIATTR_COOP_GROUP_MASK_REGIDS
	.align		4
        /*0038*/ 	.byte	0x04, 0x29
        /*003a*/ 	.short	(.L_3222 - .L_3221)


	//   ....[0]....
.L_3221:
        /*003c*/ 	.word	0xffffffff


	//   ....[1]....
        /*0040*/ 	.word	0xffffffff


	//   ....[2]....
        /*0044*/ 	.word	0xffffffff


	//   ....[3]....
        /*0048*/ 	.word	0xffffffff


	//   ....[4]....
        /*004c*/ 	.word	0xffffffff


	//   ....[5]....
        /*0050*/ 	.word	0xffffffff


	//   ....[6]....
        /*0054*/ 	.word	0xffffffff


	//   ....[7]....
        /*0058*/ 	.word	0xffffffff


	//   ....[8]....
        /*005c*/ 	.word	0xffffffff


	//   ....[9]....
        /*0060*/ 	.word	0xffffffff


	//   ....[10]....
        /*0064*/ 	.word	0xffffffff


	//   ....[11]....
        /*0068*/ 	.word	0xffffffff


	//   ....[12]....
        /*006c*/ 	.word	0xffffffff


	//   ....[13]....
        /*0070*/ 	.word	0xffffffff


	//   ....[14]....
        /*0074*/ 	.word	0xffffffff


	//   ....[15]....
        /*0078*/ 	.word	0xffffffff


	//   ....[16]....
        /*007c*/ 	.word	0xffffffff


	//   ....[17]....
        /*0080*/ 	.word	0xffffffff


	//   ....[18]....
        /*0084*/ 	.word	0xffffffff


	//   ....[19]....
        /*0088*/ 	.word	0xffffffff


	//   ....[20]....
        /*008c*/ 	.word	0xffffffff


	//   ....[21]....
        /*0090*/ 	.word	0xffffffff


	//   ....[22]....
        /*0094*/ 	.word	0xffffffff


	//   ....[23]....
        /*0098*/ 	.word	0xffffffff


	//   ....[24]....
        /*009c*/ 	.word	0xffffffff


	//   ....[25]....
        /*00a0*/ 	.word	0xffffffff


	//   ....[26]....
        /*00a4*/ 	.word	0xffffffff


	//   ....[27]....
        /*00a8*/ 	.word	0xffffffff


	//   ....[28]....
        /*00ac*/ 	.word	0xffffffff


	//   ....[29]....
        /*00b0*/ 	.word	0xffffffff


	//   ....[30]....
        /*00b4*/ 	.word	0xffffffff


	//----- nvinfo : EIATTR_COOP_GROUP_INSTR_OFFSETS
	.align		4
.L_3222:
        /*00b8*/ 	.byte	0x04, 0x28
        /*00ba*/ 	.short	(.L_3224 - .L_3223)


	//   ....[0]....
.L_3223:
        /*00bc*/ 	.word	0x0000c170


	//   ....[1]....
        /*00c0*/ 	.word	0x0000c1a0


	//   ....[2]....
        /*00c4*/ 	.word	0x0000c1d0


	//   ....[3]....
        /*00c8*/ 	.word	0x0000c1f0


	//   ....[4]....
        /*00cc*/ 	.word	0x0000c210


	//   ....[5]....
        /*00d0*/ 	.word	0x0000c650


	//   ....[6]....
        /*00d4*/ 	.word	0x0000c670


	//   ....[7]....
        /*00d8*/ 	.word	0x0000c690


	//   ....[8]....
        /*00dc*/ 	.word	0x0000c6b0


	//   ....[9]....
        /*00e0*/ 	.word	0x0000c6d0


	//   ....[10]....
        /*00e4*/ 	.word	0x0000c800


	//   ....[11]....
        /*00e8*/ 	.word	0x0000c850


	//   ....[12]....
        /*00ec*/ 	.word	0x0000c890


	//   ....[13]....
        /*00f0*/ 	.word	0x0000c8b0


	//   ....[14]....
        /*00f4*/ 	.word	0x0000c950


	//   ....[15]....
        /*00f8*/ 	.word	0x0000c980


	//   ....[16]....
        /*00fc*/ 	.word	0x0000c990


	//   ....[17]....
        /*0100*/ 	.word	0x0000ca10


	//   ....[18]....
        /*0104*/ 	.word	0x0000ca70


	//   ....[19]....
        /*0108*/ 	.word	0x0000cb30


	//   ....[20]....
        /*010c*/ 	.word	0x0000cb40


	//   ....[21]....
        /*0110*/ 	.word	0x0000d590


	//   ....[22]....
        /*0114*/ 	.word	0x0000d600


	//   ....[23]....
        /*0118*/ 	.word	0x0000d660


	//   ....[24]....
        /*011c*/ 	.word	0x0000d6c0


	//   ....[25]....
        /*0120*/ 	.word	0x0000d720


	//   ....[26]....
        /*0124*/ 	.word	0x0000dbc0


	//   ....[27]....
        /*0128*/ 	.word	0x0000dc20


	//   ....[28]....
        /*012c*/ 	.word	0x0000dc80


	//   ....[29]....
        /*0130*/ 	.word	0x0000dce0


	//   ....[30]....
        /*0134*/ 	.word	0x0000dd50


	//----- nvinfo : EIATTR_EXIT_INSTR_OFFSETS
	.align		4
.L_3224:
        /*0138*/ 	.byte	0x04, 0x1c
        /*013a*/ 	.short	(.L_3226 - .L_3225)


	//   ....[0]....
.L_3225:
        /*013c*/ 	.word	0x000008a0


	//   ....[1]....
        /*0140*/ 	.word	0x0000d540


	//----- nvinfo : EIATTR_MAX_THREADS
	.align		4
.L_3226:
        /*0144*/ 	.byte	0x04, 0x05
        /*0146*/ 	.short	(.L_3228 - .L_3227)
.L_3227:
        /*0148*/ 	.word	0x00000100
        /*014c*/ 	.word	0x00000001
        /*0150*/ 	.word	0x00000001


	//----- nvinfo : EIATTR_CRS_STACK_SIZE
	.align		4
.L_3228:
        /*0154*/ 	.byte	0x04, 0x1e
        /*0156*/ 	.short	(.L_3230 - .L_3229)
.L_3229:
        /*0158*/ 	.word	0x00000000
.L_3230:


//--------------------- .nv.info._ZN10layer_norm13ln_fwd_kernelINS_13Kernel_traitsIf6__halffS2_fjLj8192ELj1ELj1ELj8ELj16ENS_18Kernel_traits_baseILj8192EfS2_fS2_fjLj256EEEEELb1ELb0ELb0ELb1EEEvNS_9FwdParamsE --------------------------
	.section	.nv.info._ZN10layer_norm13ln_fwd_kernelINS_13Kernel_traitsIf6__halffS2_fjLj8192ELj1ELj1ELj8ELj16ENS_18Kernel_traits_baseILj8192EfS2_fS2_fjLj256EEEEELb1ELb0ELb0ELb1EEEvNS_9FwdParamsE,"",@"SHT_CUDA_INFO"
	.sectionflags	@""
	.align	4


	//----- nvinfo : EIATTR_CUDA_API_VERSION
	.align		4
        /*0000*/ 	.byte	0x04, 0x37
        /*0002*/ 	.short	(.L_3232 - .L_3231)
.L_3231:
        /*0004*/ 	.word	0x00000082


	//----- nvinfo : EIATTR_SW2861232_WAR
	.align		4
.L_3232:
        /*0008*/ 	.byte	0x01, 0x35
	.zero		2


	//----- nvinfo : EIATTR_PARAM_CBANK
	.align		4
        /*000c*/ 	.byte	0x04, 0x0a
        /*000e*/ 	.short	(.L_3234 - .L_3233)
	.align		4
.L_3233:
        /*0010*/ 	.word	index@(.nv.constant0._ZN10layer_norm13ln_fwd_kernelINS_13Kernel_traitsIf6__halffS2_fjLj8192ELj1ELj1ELj8ELj16ENS_18Kernel_traits_baseILj8192EfS2_fS2_fjLj256EEEEELb1ELb0ELb0ELb1EEEvNS_9FwdParamsE)
        /*0014*/ 	.short	0x0160
        /*0016*/ 	.short	0x00e8


	//----- nvinfo : EIATTR_CBANK_PARAM_SIZE
	.align		4
.L_3234:
        /*0018*/ 	.byte	0x03, 0x19
        /*001a*/ 	.short	0x00e8


	//----- nvinfo : EIATTR_KPARAM_INFO
	.align		4
        /*001c*/ 	.byte	0x04, 0x17
        /*001e*/ 	.short	(.L_3236 - .L_3235)
.L_3235:
        /*0020*/ 	.word	0x00000000
        /*0024*/ 	.short	0x0000
        /*0026*/ 	.short	0x0000
        /*0028*/ 	.byte	0x00, 0xf0, 0xa1, 0x03


	//----- nvinfo : EIATTR_MAXREG_COUNT
	.align		4
.L_3236:
        /*002c*/ 	.byte	0x03, 0x1b
        /*002e*/ 	.short	0x00ff


	//----- nvinfo : EIATTR_NUM_BARRIERS
	.align		4
        /*0030*/ 	.byte	0x02, 0x4c
        /*0032*/ 	.byte	0x01
	.zero		1


	//----- nvinfo : EIATTR_MERCURY_ISA_VERSION
	.align		4
        /*0034*/ 	.byte	0x03, 0x5f
        /*0036*/ 	.short	0x0000


	//----- nvinfo : EIATTR_COOP_GROUP_MASK_REGIDS
	.align		4
        /*0038*/ 	.byte	0x04, 0x29
        /*003a*/ 	.short	(.L_3238 - .L_3237)


	//   ....[0]....
.L_3237:
        /*003c*/ 	.word	0xffffffff


	//   ....[1]....
        /*0040*/ 	.word	0xffffffff


	//   ....[2]....
        /*0044*/ 	.word	0xffffffff


	//   ....[3]....
        /*0048*/ 	.word	0xffffffff


	//   ....[4]....
        /*004c*/ 	.word	0xffffffff


	//   ....[5]....
        /*0050*/ 	.word	0xffffffff


	//   ....[6]....
        /*0054*/ 	.word	0xffffffff


	//   ....[7]....
        /*0058*/ 	.word	0xffffffff


	//   ....[8]....
        /*005c*/ 	.word	0xffffffff


	//   ....[9]....
        /*0060*/ 	.word	0xffffffff


	//   ....[10]....
        /*0064*/ 	.word	0xffffffff


	//   ....[11]....
        /*0068*/ 	.word	0xffffffff


	//   ....[12]....
        /*006c*/ 	.word	0xffffffff


	//   ....[13]....
        /*0070*/ 	.word	0xffffffff


	//   ....[14]....
        /*0074*/ 	.word	0xffffffff


	//   ....[15]....
        /*0078*/ 	.word	0xffffffff


	//   ....[16]....
        /*007c*/ 	.word	0xffffffff


	//   ....[17]....
        /*0080*/ 	.word	0xffffffff


	//   ....[18]....
        /*0084*/ 	.word	0xffffffff


	//   ....[19]....
        /*0088*/ 	.word	0xffffffff


	//   ....[20]....
        /*008c*/ 	.word	0xffffffff


	//   ....[21]....
        /*0090*/ 	.word	0xffffffff


	//   ....[22]....
        /*0094*/ 	.word	0xffffffff


	//   ....[23]....
        /*0098*/ 	.word	0xffffffff


	//   ....[24]....
        /*009c*/ 	.word	0xffffffff


	//   ....[25]....
        /*00a0*/ 	.word	0xffffffff


	//   ....[26]....
        /*00a4*/ 	.word	0xffffffff


	//   ....[27]....
        /*00a8*/ 	.word	0xffffffff


	//   ....[28]....
        /*00ac*/ 	.word	0xffffffff


	//   ....[29]....
        /*00b0*/ 	.word	0xffffffff


	//   ....[30]....
        /*00b4*/ 	.word	0xffffffff


	//----- nvinfo : EIATTR_COOP_GROUP_INSTR_OFFSETS
	.align		4
.L_3238:
        /*00b8*/ 	.byte	0x04, 0x28
        /*00ba*/ 	.short	(.L_3240 - .L_3239)


	//   ....[0]....
.L_3239:
        /*00bc*/ 	.word	0x0000ba30


	//   ....[1]....
        /*00c0*/ 	.word	0x0000ba60


	//   ....[2]....
        /*00c4*/ 	.word	0x0000ba80


	//   ....[3]....
        /*00c8*/ 	.word	0x0000baa0


	//   ....[4]....
        /*00cc*/ 	.word	0x0000bac0


	//   ....[5]....
        /*00d0*/ 	.word	0x0000bef0


	//   ....[6]....
        /*00d4*/ 	.word	0x0000bf10


	//   ....[7]....
        /*00d8*/ 	.word	0x0000bf30


	//   ....[8]....
        /*00dc*/ 	.word	0x0000bf50


	//   ....[9]....
        /*00e0*/ 	.word	0x0000bf70


	//   ....[10]....
        /*00e4*/ 	.word	0x0000c070


	//   ....[11]....
        /*00e8*/ 	.word	0x0000c0c0


	//   ....[12]....
        /*00ec*/ 	.word	0x0000c0e0


	//   ....[13]....
        /*00f0*/ 	.word	0x0000c100


	//   ....[14]....
        /*00f4*/ 	.word	0x0000c180


	//   ....[15]....
        /*00f8*/ 	.word	0x0000c1b0


	//   ....[16]....
        /*00fc*/ 	.word	0x0000c1f0


	//   ....[17]....
        /*0100*/ 	.word	0x0000c2a0


	//   ....[18]....
        /*0104*/ 	.word	0x0000c2f0


	//   ....[19]....
        /*0108*/ 	.word	0x0000c370


	//   ....[20]....
        /*010c*/ 	.word	0x0000c3c0


	//   ....[21]....
        /*0110*/ 	.word	0x0000cd00


	//   ....[22]....
        /*0114*/ 	.word	0x0000cd70


	//   ....[23]....
        /*0118*/ 	.word	0x0000cdd0


	//   ....[24]....
        /*011c*/ 	.word	0x0000ce30


	//   ....[25]....
        /*0120*/ 	.word	0x0000ce90


	//   ....[26]....
        /*0124*/ 	.word	0x0000d300


	//   ....[27]....
        /*0128*/ 	.word	0x0000d360


	//   ....[28]....
        /*012c*/ 	.word	0x0000d3c0


	//   ....[29]....
        /*0130*/ 	.word	0x0000d420


	//   ....[30]....
        /*0134*/ 	.word	0x0000d480


	//----- nvinfo : EIATTR_EXIT_INSTR_OFFSETS
	.align		4
.L_3240:
        /*0138*/ 	.byte	0x04, 0x1c
        /*013a*/ 	.short	(.L_3242 - .L_3241)


	//   ....[0]....
.L_3241:
        /*013c*/ 	.word	0x000006c0


	//   ....[1]....
        /*0140*/ 	.word	0x0000ccb0


	//----- nvinfo : EIATTR_MAX_THREADS
	.align		4
.L_3242:
        /*0144*/ 	.byte	0x04, 0x05
        /*0146*/ 	.short	(.L_3244 - .L_3243)
.L_3243:
        /*0148*/ 	.word	0x00000100
        /*014c*/ 	.word	0x00000001
        /*0150*/ 	.word	0x00000001


	//----- nvinfo : EIATTR_CRS_STACK_SIZE
	.align		4
.L_3244:
        /*0154*/ 	.byte	0x04, 0x1e
        /*0156*/ 	.short	(.L_3246 - .L_3245)
.L_3245:
        /*0158*/ 	.word	0x00000000
.L_3246:


//--------------------- .nv.info._ZN10layer_norm13ln_fwd_kernelINS_13Kernel_traitsIf6__halffS2_fjLj8192ELj1ELj1ELj8ELj16ENS_18Kernel_traits_baseILj8192EfS2_fS2_fjLj256EEEEELb1ELb0ELb1ELb0EEEvNS_9FwdParamsE --------------------------
	.section	.nv.info._ZN10layer_norm13ln_fwd_kernelINS_13Kernel_traitsIf6__halffS2_fjLj8192ELj1ELj1ELj8ELj16ENS_18Kernel_traits_baseILj8192EfS2_fS2_fjLj256EEEEELb1ELb0ELb1ELb0EEEvNS_9FwdParamsE,"",@"SHT_CUDA_INFO"
	.sectionflags	@""
	.align	4


	//----- nvinfo : EIATTR_CUDA_API_VERSION
	.align		4
        /*0000*/ 	.byte	0x04, 0x37
        /*0002*/ 	.short	(.L_3248 - .L_3247)
.L_3247:
        /*0004*/ 	.word	0x00000082


	//----- nvinfo : EIATTR_SW2861232_WAR
	.align		4
.L_3248:
        /*0008*/ 	.byte	0x01, 0x35
	.zero		2


	//----- nvinfo : EIATTR_PARAM_CBANK
	.align		4
        /*000c*/ 	.byte	0x04, 0x0a
        /*000e*/ 	.short	(.L_3250 - .L_3249)
	.align		4
.L_3249:
        /*0010*/ 	.word	index@(.nv.constant0._ZN10layer_norm13ln_fwd_kernelINS_13Kernel_traitsIf6__halffS2_fjLj8192ELj1ELj1ELj8ELj16ENS_18Kernel_traits_baseILj8192EfS2_fS2_fjLj256EEEEELb1ELb0ELb1ELb0EEEvNS_9FwdParamsE)
        /*0014*/ 	.short	0x0160
        /*0016*/ 	.short	0x00e8


	//----- nvinfo : EIATTR_CBANK_PARAM_SIZE
	.align		4
.L_3250:
        /*0018*/ 	.byte	0x03, 0x19
        /*001a*/ 	.short	0x00e8


	//----- nvinfo : EIATTR_KPARAM_INFO
	.align		4
        /*001c*/ 	.byte	0x04, 0x17
        /*001e*/ 	.short	(.L_3252 - .L_3251)
.L_3251:
        /*0020*/ 	.word	0x00000000
        /*0024*/ 	.short	0x0000
        /*0026*/ 	.short	0x0000
        /*0028*/ 	.byte	0x00, 0xf0, 0xa1, 0x03


	//----- nvinfo : EIATTR_MAXREG_COUNT
	.align		4
.L_3252:
        /*002c*/ 	.byte	0x03, 0x1b
        /*002e*/ 	.short	0x00ff


	//----- nvinfo : EIATTR_NUM_BARRIERS
	.align		4
        /*0030*/ 	.byte	0x02, 0x4c
        /*0032*/ 	.byte	0x01
	.zero		1


	//----- nvinfo : EIATTR_MERCURY_ISA_VERSION
	.align		4
        /*0034*/ 	.byte	0x03, 0x5f
        /*0036*/ 	.short	0x0000


	//----- nvinfo : EIATTR_COOP_GROUP_MASK_REGIDS
	.align		4
        /*0038*/ 	.byte	0x04, 0x29
        /*003a*/ 	.short	(.L_3254 - .L_3253)


	//   ....[0]....
.L_3253:
        /*003c*/ 	.word	0xffffffff


	//   ....[1]....
        /*0040*/ 	.word	0xffffffff


	//   ....[2]....
        /*0044*/ 	.word	0xffffffff


	//   ....[3]....
        /*0048*/ 	.word	0xffffffff


	//   ....[4]....
        /*004c*/ 	.word	0xffffffff


	//   ....[5]....
        /*0050*/ 	.word	0xffffffff


	//   ....[6]....
        /*0054*/ 	.word	0xffffffff


	//   ....[7]....
        /*0058*/ 	.word	0xffffffff


	//   ....[8]....
        /*005c*/ 	.word	0xffffffff


	//   ....[9]....
        /*0060*/ 	.word	0xffffffff


	//   ....[10]....
        /*0064*/ 	.word	0xffffffff


	//   ....[11]....
        /*0068*/ 	.word	0xffffffff


	//   ....[12]....
        /*006c*/ 	.word	0xffffffff


	//   ....[13]....
        /*0070*/ 	.word	0xffffffff


	//   ....[14]....
        /*0074*/ 	.word	0xffffffff


	//   ....[15]....
        /*0078*/ 	.word	0xffffffff


	//   ....[16]....
        /*007c*/ 	.word	0xffffffff


	//   ....[17]....
        /*0080*/ 	.word	0xffffffff


	//   ....[18]....
        /*0084*/ 	.word	0xffffffff


	//   ....[19]....
        /*0088*/ 	.word	0xffffffff


	//   ....[20]....
        /*008c*/ 	.word	0xffffffff


	//   ....[21]....
        /*0090*/ 	.word	0xffffffff


	//   ....[22]....
        /*0094*/ 	.word	0xffffffff


	//   ....[23]....
        /*0098*/ 	.word	0xffffffff


	//   ....[24]....
        /*009c*/ 	.word	0xffffffff


	//   ....[25]....
        /*00a0*/ 	.word	0xffffffff


	//   ....[26]....
        /*00a4*/ 	.word	0xffffffff


	//   ....[27]....
        /*00a8*/ 	.word	0xffffffff


	//   ....[28]....
        /*00ac*/ 	.word	0xffffffff


	//   ....[29]....
        /*00b0*/ 	.word	0xffffffff


	//   ....[30]....
        /*00b4*/ 	.word	0xffffffff


	//----- nvinfo : EIATTR_COOP_GROUP_INSTR_OFFSETS
	.align		4
.L_3254:
        /*00b8*/ 	.byte	0x04, 0x28
        /*00ba*/ 	.short	(.L_3256 - .L_3255)


	//   ....[0]....
.L_3255:
        /*00bc*/ 	.word	0x0000d130


	//   ....[1]....
        /*00c0*/ 	.word	0x0000d160


	//   ....[2]....
        /*00c4*/ 	.word	0x0000d180


	//   ....[3]....
        /*00c8*/ 	.word	0x0000d1a0


	//   ....[4]....
        /*00cc*/ 	.word	0x0000d1c0


	//   ....[5]....
        /*00d0*/ 	.word	0x0000d600


	//   ....[6]....
        /*00d4*/ 	.word	0x0000d620


	//   ....[7]....
        /*00d8*/ 	.word	0x0000d640


	//   ....[8]....
        /*00dc*/ 	.word	0x0000d660


	//   ....[9]....
        /*00e0*/ 	.word	0x0000d680


	//   ....[10]....
        /*00e4*/ 	.word	0x0000d7a0


	//   ....[11]....
        /*00e8*/ 	.word	0x0000d7f0


	//   ....[12]....
        /*00ec*/ 	.word	0x0000d800


	//   ....[13]....
        /*00f0*/ 	.word	0x0000d870


	//   ....[14]....
        /*00f4*/ 	.word	0x0000d8f0


	//   ....[15]....
        /*00f8*/ 	.word	0x0000d950


	//   ....[16]....
        /*00fc*/ 	.word	0x0000d980


	//   ....[17]....
        /*0100*/ 	.word	0x0000d9c0


	//   ....[18]....
        /*0104*/ 	.word	0x0000da40


	//   ....[19]....
        /*0108*/ 	.word	0x0000daa0


	//   ....[20]....
        /*010c*/ 	.word	0x0000dae0


	//   ....[21]....
        /*0110*/ 	.word	0x0000e5a0


	//   ....[22]....
        /*0114*/ 	.word	0x0000e620


	//   ....[23]....
        /*0118*/ 	.word	0x0000e680


	//   ....[24]....
        /*011c*/ 	.word	0x0000e6e0


	//   ....[25]....
        /*0120*/ 	.word	0x0000e740


	//   ....[26]....
        /*0124*/ 	.word	0x0000ebc0


	//   ....[27]....
        /*0128*/ 	.word	0x0000ec20


	//   ....[28]....
        /*012c*/ 	.word	0x0000ec80


	//   ....[29]....
        /*0130*/ 	.word	0x0000ece0


	//   ....[30]....
        /*0134*/ 	.word	0x0000ed50


	//----- nvinfo : EIATTR_EXIT_INSTR_OFFSETS
	.align		4
.L_3256:
        /*0138*/ 	.byte	0x04, 0x1c
        /*013a*/ 	.short	(.L_3258 - .L_3257)


	//   ....[0]....
.L_3257:
        /*013c*/ 	.word	0x00000880


	//   ....[1]....
        /*0140*/ 	.word	0x0000e550


	//----- nvinfo : EIATTR_MAX_THREADS
	.align		4
.L_3258:
        /*0144*/ 	.byte	0x04, 0x05
        /*0146*/ 	.short	(.L_3260 - .L_3259)
.L_3259:
        /*0148*/ 	.word	0x00000100
        /*014c*/ 	.word	0x00000001
        /*0150*/ 	.word	0x00000001


	//----- nvinfo : EIATTR_CRS_STACK_SIZE
	.align		4
.L_3260:
        /*0154*/ 	.byte	0x04, 0x1e
        /*0156*/ 	.short	(.L_3262 - .L_3261)
.L_3261:
        /*0158*/ 	.word	0x00000000
.L_3262:


//--------------------- .nv.info._ZN10layer_norm13ln_fwd_kernelINS_13Kernel_traitsIf6__halffS2_fjLj8192ELj1ELj1ELj8ELj16ENS_18Kernel_traits_baseILj8192EfS2_fS2_fjLj256EEEEELb1ELb0ELb1ELb1EEEvNS_9FwdParamsE --------------------------
	.section	.nv.info._ZN10layer_norm13ln_fwd_kernelINS_13Kernel_traitsIf6__halffS2_fjLj8192ELj1ELj1ELj8ELj16ENS_18Kernel_traits_baseILj8192EfS2_fS2_fjLj256EEEEELb1ELb0ELb1ELb1EEEvNS_9FwdParamsE,"",@"SHT_CUDA_INFO"
	.sectionflags	@""
	.align	4


	//----- nvinfo : EIATTR_CUDA_API_VERSION
	.align		4
        /*0000*/ 	.byte	0x04, 0x37
        /*0002*/ 	.short	(.L_3264 - .L_3263)
.L_3263:
        /*0004*/ 	.word	0x00000082


	//----- nvinfo : EIATTR_SW2861232_WAR
	.align		4
.L_3264:
        /*0008*/ 	.byte	0x01, 0x35
	.zero		2


	//----- nvinfo : EIATTR_PARAM_CBANK
	.align		4
        /*000c*/ 	.byte	0x04, 0x0a
        /*000e*/ 	.short	(.L_3266 - .L_3265)
	.align		4
.L_3265:
        /*0010*/ 	.word	index@(.nv.constant0._ZN10layer_norm13ln_fwd_kernelINS_13Kernel_traitsIf6__halffS2_fjLj8192ELj1ELj1ELj8ELj16ENS_18Kernel_traits_baseILj8192EfS2_fS2_fjLj256EEEEELb1ELb0ELb1ELb1EEEvNS_9FwdParamsE)
        /*0014*/ 	.short	0x0160
        /*0016*/ 	.short	0x00e8


	//----- nvinfo : EIATTR_CBANK_PARAM_SIZE
	.align		4
.L_3266:
        /*0018*/ 	.byte	0x03, 0x19
        /*001a*/ 	.short	0x00e8


	//----- nvinfo : EIATTR_KPARAM_INFO
	.align		4
        /*001c*/ 	.byte	0x04, 0x17
        /*001e*/ 	.short	(.L_3268 - .L_3267)
.L_3267:
        /*0020*/ 	.word	0x00000000
        /*0024*/ 	.short	0x0000
        /*0026*/ 	.short	0x0000
        /*0028*/ 	.byte	0x00, 0xf0, 0xa1, 0x03


	//----- nvinfo : EIATTR_MAXREG_COUNT
	.align		4
.L_3268:
        /*002c*/ 	.byte	0x03, 0x1b
        /*002e*/ 	.short	0x00ff


	//----- nvinfo : EIATTR_NUM_BARRIERS
	.align		4
        /*0030*/ 	.byte	0x02, 0x4c
        /*0032*/ 	.byte	0x01
	.zero		1


	//----- nvinfo : EIATTR_MERCURY_ISA_VERSION
	.align		4
        /*0034*/ 	.byte	0x03, 0x5f
        /*0036*/ 	.short	0x0000


	//----- nvinfo : EIATTR_COOP_GROUP_MASK_REGIDS
	.align		4
        /*0038*/ 	.byte	0x04, 0x29
        /*003a*/ 	.short	(.L_3270 - .L_3269)


	//   ....[0]....
.L_3269:
        /*003c*/ 	.word	0xffffffff


	//   ....[1]....
        /*0040*/ 	.word	0xffffffff


	//   ....[2]....
        /*0044*/ 	.word	0xffffffff


	//   ....[3]....
        /*0048*/ 	.word	0xffffffff


	//   ....[4]....
        /*004c*/ 	.word	0xffffffff


	//   ....[5]....
        /*0050*/ 	.word	0xffffffff


	//   ....[6]....
        /*0054*/ 	.word	0xffffffff


	//   ....[7]....
        /*0058*/ 	.word	0xffffffff


	//   ....[8]....
        /*005c*/ 	.word	0xffffffff


	//   ....[9]....
        /*0060*/ 	.word	0xffffffff


	//   ....[10]....
        /*0064*/ 	.word	0xffffffff


	//   ....[11]....
        /*0068*/ 	.word	0xffffffff


	//   ....[12]....
        /*006c*/ 	.word	0xffffffff


	//   ....[13]....
        /*0070*/ 	.word	0xffffffff


	//   ....[14]....
        /*0074*/ 	.word	0xffffffff


	//   ....[15]....
        /*0078*/ 	.word	0xffffffff


	//   ....[16]....
        /*007c*/ 	.word	0xffffffff


	//   ....[17]....
        /*0080*/ 	.word	0xffffffff


	//   ....[18]....
        /*0084*/ 	.word	0xffffffff


	//   ....[19]....
        /*0088*/ 	.word	0xffffffff


	//   ....[20]....
        /*008c*/ 	.word	0xffffffff


	//   ....[21]....
        /*0090*/ 	.word	0xffffffff


	//   ....[22]....
        /*0094*/ 	.word	0xffffffff


	//   ....[23]....
        /*0098*/ 	.word	0xffffffff


	//   ....[24]....
        /*009c*/ 	.word	0xffffffff


	//   ....[25]....
        /*00a0*/ 	.word	0xffffffff


	//   ....[26]....
        /*00a4*/ 	.word	0xffffffff


	//   ....[27]....
        /*00a8*/ 	.word	0xffffffff


	//   ....[28]....
        /*00ac*/ 	.word	0xffffffff


	//   ....[29]....
        /*00b0*/ 	.word	0xffffffff


	//   ....[30]....
        /*00b4*/ 	.word	0xffffffff


	//----- nvinfo : EIATTR_COOP_GROUP_INSTR_OFFSETS
	.align		4
.L_3270:
        /*00b8*/ 	.byte	0x04, 0x28
        /*00ba*/ 	.short	(.L_3272 - .L_3271)


	//   ....[0]....
.L_3271:
        /*00bc*/ 	.word	0x0000cb00


	//   ....[1]....
        /*00c0*/ 	.word	0x0000cb30


	//   ....[2]....
        /*00c4*/ 	.word	0x0000cb50


	//   ....[3]....
        /*00c8*/ 	.word	0x0000cb70


	//   ....[4]....
        /*00cc*/ 	.word	0x0000cb90


	//   ....[5]....
        /*00d0*/ 	.word	0x0000cfc0


	//   ....[6]....
        /*00d4*/ 	.word	0x0000cfe0


	//   ....[7]....
        /*00d8*/ 	.word	0x0000d000


	//   ....[8]....
        /*00dc*/ 	.word	0x0000d020


	//   ....[9]....
        /*00e0*/ 	.word	0x0000d040


	//   ....[10]....
        /*00e4*/ 	.word	0x0000d150


	//   ....[11]....
        /*00e8*/ 	.word	0x0000d1b0


	//   ....[12]....
        /*00ec*/ 	.word	0x0000d1c0


	//   ....[13]....
        /*00f0*/ 	.word	0x0000d220


	//   ....[14]....
        /*00f4*/ 	.word	0x0000d270


	//   ....[15]....
        /*00f8*/ 	.word	0x0000d290


	//   ....[16]....
        /*00fc*/ 	.word	0x0000d2d0


	//   ....[17]....
        /*0100*/ 	.word	0x0000d3b0


	//   ....[18]....
        /*0104*/ 	.word	0x0000d3c0


	//   ....[19]....
        /*0108*/ 	.word	0x0000d480


	//   ....[20]....
        /*010c*/ 	.word	0x0000d490


	//   ....[21]....
        /*0110*/ 	.word	0x0000de60


	//   ....[22]....
        /*0114*/ 	.word	0x0000ded0


	//   ....[23]....
        /*0118*/ 	.word	0x0000df30


	//   ....[24]....
        /*011c*/ 	.word	0x0000df90


	//   ....[25]....
        /*0120*/ 	.word	0x0000dff0


	//   ....[26]....
        /*0124*/ 	.word	0x0000e460


	//   ....[27]....
        /*0128*/ 	.word	0x0000e4c0


	//   ....[28]....
        /*012c*/ 	.word	0x0000e520


	//   ....[29]....
        /*0130*/ 	.word	0x0000e580


	//   ....[30]....
        /*0134*/ 	.word	0x0000e5e0


	//----- nvinfo : EIATTR_EXIT_INSTR_OFFSETS
	.align		4
.L_3272:
        /*0138*/ 	.byte	0x04, 0x1c
        /*013a*/ 	.short	(.L_3274 - .L_3273)


	//   ....[0]....
.L_3273:
        /*013c*/ 	.word	0x00000300


	//   ....[1]....
        /*0140*/ 	.word	0x0000de10


	//----- nvinfo : EIATTR_MAX_THREADS
	.align		4
.L_3274:
        /*0144*/ 	.byte	0x04, 0x05
        /*0146*/ 	.short	(.L_3276 - .L_3275)
.L_3275:
        /*0148*/ 	.word	0x00000100
        /*014c*/ 	.word	0x00000001
        /*0150*/ 	.word	0x00000001


	//----- nvinfo : EIATTR_CRS_STACK_SIZE
	.align		4
.L_3276:
        /*0154*/ 	.byte	0x04, 0x1e
        /*0156*/ 	.short	(.L_3278 - .L_3277)
.L_3277:
        /*0158*/ 	.word	0x00000000
.L_3278:


//--------------------- .nv.info._ZN10layer_norm13ln_fwd_kernelINS_13Kernel_traitsIf6__halffS2_fjLj8192ELj1ELj1ELj8ELj16ENS_18Kernel_traits_baseILj8192EfS2_fS2_fjLj256EEEEELb1ELb1ELb0ELb0EEEvNS_9FwdParamsE --------------------------
	.section	.nv.info._ZN10layer_norm13ln_fwd_kernelINS_13Kernel_traitsIf6__halffS2_fjLj8192ELj1ELj1ELj8ELj16ENS_18Kernel_traits_baseILj8192EfS2_fS2_fjLj256EEEEELb1ELb1ELb0ELb0EEEvNS_9FwdParamsE,"",@"SHT_CUDA_INFO"
	.sectionflags	@""
	.align	4


	//----- nvinfo : EIATTR_CUDA_API_VERSION
	.align		4
        /*0000*/ 	.byte	0x04, 0x37
        /*0002*/ 	.short	(.L_3280 - .L_3279)
.L_3279:
        /*0004*/ 	.word	0x00000082


	//----- nvinfo : EIATTR_SW2861232_WAR
	.align		4
.L_3280:
        /*0008*/ 	.byte	0x01, 0x35
	.zero		2


	//----- nvinfo : EIATTR_PARAM_CBANK
	.align		4
        /*000c*/ 	.byte	0x04, 0x0a
        /*000e*/ 	.short	(.L_3282 - .L_3281)
	.align		4
.L_3281:
        /*0010*/ 	.word	index@(.nv.constant0._ZN10layer_norm13ln_fwd_kernelINS_13Kernel_traitsIf6__halffS2_fjLj8192ELj1ELj1ELj8ELj16ENS_18Kernel_traits_baseILj8192EfS2_fS2_fjLj256EEEEELb1ELb1ELb0ELb0EEEvNS_9FwdParamsE)
        /*0014*/ 	.short	0x0160
        /*0016*/ 	.short	0x00e8


	//----- nvinfo : EIATTR_CBANK_PARAM_SIZE
	.align		4
.L_3282:
        /*0018*/ 	.byte	0x03, 0x19
        /*001a*/ 	.short	0x00e8


	//----- nvinfo : EIATTR_KPARAM_INFO
	.align		4
        /*001c*/ 	.byte	0x04, 0x17
        /*001e*/ 	.short	(.L_3284 - .L_3283)
.L_3283:
        /*0020*/ 	.word	0x00000000
        /*0024*/ 	.short	0x0000
        /*0026*/ 	.short	0x0000
        /*0028*/ 	.byte	0x00, 0xf0, 0xa1, 0x03


	//----- nvinfo : EIATTR_MAXREG_COUNT
	.align		4
.L_3284:
        /*002c*/ 	.byte	0x03, 0x1b
        /*002e*/ 	.short	0x00ff


	//----- nvinfo : EIATTR_NUM_BARRIERS
	.align		4
        /*0030*/ 	.byte	0x02, 0x4c
        /*0032*/ 	.byte	0x01
	.zero		1


	//----- nvinfo : EIATTR_MERCURY_ISA_VERSION
	.align		4
        /*0034*/ 	.byte	0x03, 0x5f
        /*0036*/ 	.short	0x0000


	//----- nvinfo : EIATTR_COOP_GROUP_MASK_REGIDS
	.align		4
        /*0038*/ 	.byte	0x04, 0x29
        /*003a*/ 	.short	(.L_3286 - .L_3285)


	//   ....[0]....
.L_3285:
        /*003c*/ 	.word	0xffffffff


	//   ....[1]....
        /*0040*/ 	.word	0xffffffff


	//   ....[2]....
        /*0044*/ 	.word	0xffffffff


	//   ....[3]....
        /*0048*/ 	.word	0xffffffff


	//   ....[4]....
        /*004c*/ 	.word	0xffffffff


	//   ....[5]....
        /*0050*/ 	.word	0xffffffff


	//   ....[6]....
        /*0054*/ 	.word	0xffffffff


	//   ....[7]....
        /*0058*/ 	.word	0xffffffff


	//   ....[8]....
        /*005c*/ 	.word	0xffffffff


	//   ....[9]....
        /*0060*/ 	.word	0xffffffff


	//   ....[10]....
        /*0064*/ 	.word	0xffffffff


	//   ....[11]....
        /*0068*/ 	.word	0xffffffff


	//   ....[12]....
        /*006c*/ 	.word	0xffffffff


	//   ....[13]....
        /*0070*/ 	.word	0xffffffff


	//   ....[14]....
        /*0074*/ 	.word	0xffffffff


	//   ....[15]....
        /*0078*/ 	.word	0xffffffff


	//   ....[16]....
        /*007c*/ 	.word	0xffffffff


	//   ....[17]....
        /*0080*/ 	.word	0xffffffff


	//   ....[18]....
        /*0084*/ 	.word	0xffffffff


	//   ....[19]....
        /*0088*/ 	.word	0xffffffff


	//   ....[20]....
        /*008c*/ 	.word	0xffffffff


	//   ....[21]....
        /*0090*/ 	.word	0xffffffff


	//   ....[22]....
        /*0094*/ 	.word	0xffffffff


	//   ....[23]....
        /*0098*/ 	.word	0xffffffff


	//   ....[24]....
        /*009c*/ 	.word	0xffffffff


	//   ....[25]....
        /*00a0*/ 	.word	0xffffffff


	//   ....[26]....
        /*00a4*/ 	.word	0xffffffff


	//   ....[27]....
        /*00a8*/ 	.word	0xffffffff


	//   ....[28]....
        /*00ac*/ 	.word	0xffffffff


	//   ....[29]....
        /*00b0*/ 	.word	0xffffffff


	//   ....[30]....
        /*00b4*/ 	.word	0xffffffff


	//----- nvinfo : EIATTR_COOP_GROUP_INSTR_OFFSETS
	.align		4
.L_3286:
        /*00b8*/ 	.byte	0x04, 0x28
        /*00ba*/ 	.short	(.L_3288 - .L_3287)


	//   ....[0]....
.L_3287:
        /*00bc*/ 	.word	0x0000c5a0


	//   ....[1]....
        /*00c0*/ 	.word	0x0000c5d0


	//   ....[2]....
        /*00c4*/ 	.word	0x0000c600


	//   ....[3]....
        /*00c8*/ 	.word	0x0000c620


	//   ....[4]....
        /*00cc*/ 	.word	0x0000c640


	//   ....[5]....
        /*00d0*/ 	.word	0x0000ca80


	//   ....[6]....
        /*00d4*/ 	.word	0x0000caa0


	//   ....[7]....
        /*00d8*/ 	.word	0x0000cac0


	//   ....[8]....
        /*00dc*/ 	.word	0x0000cae0


	//   ....[9]....
        /*00e0*/ 	.word	0x0000cb00


	//   ....[10]....
        /*00e4*/ 	.word	0x0000cc30


	//   ....[11]....
        /*00e8*/ 	.word	0x0000cc80


	//   ....[12]....
        /*00ec*/ 	.word	0x0000ccc0


	//   ....[13]....
        /*00f0*/ 	.word	0x0000cce0


	//   ....[14]....
        /*00f4*/ 	.word	0x0000cd80


	//   ....[15]....
        /*00f8*/ 	.word	0x0000cda0


	//   ....[16]....
        /*00fc*/ 	.word	0x0000cdc0


	//   ....[17]....
        /*0100*/ 	.word	0x0000ce40


	//   ....[18]....
        /*0104*/ 	.word	0x0000cea0


	//   ....[19]....
        /*0108*/ 	.word	0x0000cf40


	//   ....[20]....
        /*010c*/ 	.word	0x0000cf70


	//   ....[21]....
        /*0110*/ 	.word	0x0000d9c0


	//   ....[22]....
        /*0114*/ 	.word	0x0000da30


	//   ....[23]....
        /*0118*/ 	.word	0x0000da90


	//   ....[24]....
        /*011c*/ 	.word	0x0000daf0


	//   ....[25]....
        /*0120*/ 	.word	0x0000db50


	//   ....[26]....
        /*0124*/ 	.word	0x0000dff0


	//   ....[27]....
        /*0128*/ 	.word	0x0000e050


	//   ....[28]....
        /*012c*/ 	.word	0x0000e0b0


	//   ....[29]....
        /*0130*/ 	.word	0x0000e110


	//   ....[30]....
        /*0134*/ 	.word	0x0000e180


	//----- nvinfo : EIATTR_EXIT_INSTR_OFFSETS
	.align		4
.L_3288:
        /*0138*/ 	.byte	0x04, 0x1c
        /*013a*/ 	.short	(.L_3290 - .L_3289)


	//   ....[0]....
.L_3289:
        /*013c*/ 	.word	0x000009e0


	//   ....[1]....
        /*0140*/ 	.word	0x0000d970


	//----- nvinfo : EIATTR_MAX_THREADS
	.align		4
.L_3290:
        /*0144*/ 	.byte	0x04, 0x05
        /*0146*/ 	.short	(.L_3292 - .L_3291)
.L_3291:
        /*0148*/ 	.word	0x00000100
        /*014c*/ 	.word	0x00000001
        /*0150*/ 	.word	0x00000001


	//----- nvinfo : EIATTR_CRS_STACK_SIZE
	.align		4
.L_3292:
        /*0154*/ 	.byte	0x04, 0x1e
        /*0156*/ 	.short	(.L_3294 - .L_3293)
.L_3293:
        /*0158*/ 	.word	0x00000000
.L_3294:


//--------------------- .nv.info._ZN10layer_norm13ln_fwd_kernelINS_13Kernel_traitsIf6__halffS2_fjLj8192ELj1ELj1ELj8ELj16ENS_18Kernel_traits_baseILj8192EfS2_fS2_fjLj256EEEEELb1ELb1ELb0ELb1EEEvNS_9FwdParamsE --------------------------
	.section	.nv.info._ZN10layer_norm13ln_fwd_kernelINS_13Kernel_traitsIf6__halffS2_fjLj8192ELj1ELj1ELj8ELj16ENS_18Kernel_traits_baseILj8192EfS2_fS2_fjLj256EEEEELb1ELb1ELb0ELb1EEEvNS_9FwdParamsE,"",@"SHT_CUDA_INFO"
	.sectionflags	@""
	.align	4


	//----- nvinfo : EIATTR_CUDA_API_VERSION
	.align		4
        /*0000*/ 	.byte	0x04, 0x37
        /*0002*/ 	.short	(.L_3296 - .L_3295)
.L_3295:
        /*0004*/ 	.word	0x00000082


	//----- nvinfo : EIATTR_SW2861232_WAR
	.align		4
.L_3296:
        /*0008*/ 	.byte	0x01, 0x35
	.zero		2


	//----- nvinfo : EIATTR_PARAM_CBANK
	.align		4
        /*000c*/ 	.byte	0x04, 0x0a
        /*000e*/ 	.short	(.L_3298 - .L_3297)
	.align		4
.L_3297:
        /*0010*/ 	.word	index@(.nv.constant0._ZN10layer_norm13ln_fwd_kernelINS_13Kernel_traitsIf6__halffS2_fjLj8192ELj1ELj1ELj8ELj16ENS_18Kernel_traits_baseILj8192EfS2_fS2_fjLj256EEEEELb1ELb1ELb0ELb1EEEvNS_9FwdParamsE)
        /*0014*/ 	.short	0x0160
        /*0016*/ 	.short	0x00e8


	//----- nvinfo : EIATTR_CBANK_PARAM_SIZE
	.align		4
.L_3298:
        /*0018*/ 	.byte	0x03, 0x19
        /*001a*/ 	.short	0x00e8


	//----- nvinfo : EIATTR_KPARAM_INFO
	.align		4
        /*001c*/ 	.byte	0x04, 0x17
        /*001e*/ 	.short	(.L_3300 - .L_3299)
.L_3299:
        /*0020*/ 	.word	0x00000000
        /*0024*/ 	.short	0x0000
        /*0026*/ 	.short	0x0000
        /*0028*/ 	.byte	0x00, 0xf0, 0xa1, 0x03


	//----- nvinfo : EIATTR_MAXREG_COUNT
	.align		4
.L_3300:
        /*002c*/ 	.byte	0x03, 0x1b
        /*002e*/ 	.short	0x00ff


	//----- nvinfo : EIATTR_NUM_BARRIERS
	.align		4
        /*0030*/ 	.byte	0x02, 0x4c
        /*0032*/ 	.byte	0x01
	.zero		1


	//----- nvinfo : EIATTR_MERCURY_ISA_VERSION
	.align		4
        /*0034*/ 	.byte	0x03, 0x5f
        /*0036*/ 	.short	0x0000


	//----- nvinfo : EIATTR_COOP_GROUP_MASK_REGIDS
	.align		4
        /*0038*/ 	.byte	0x04, 0x29
        /*003a*/ 	.short	(.L_3302 - .L_3301)


	//   ....[0]....
.L_3301:
        /*003c*/ 	.word	0xffffffff


	//   ....[1]....
        /*0040*/ 	.word	0xffffffff


	//   ....[2]....
        /*0044*/ 	.word	0xffffffff


	//   ....[3]....
        /*0048*/ 	.word	0xffffffff


	//   ....[4]....
        /*004c*/ 	.word	0xffffffff


	//   ....[5]....
        /*0050*/ 	.word	0xffffffff


	//   ....[6]....
        /*0054*/ 	.word	0xffffffff


	//   ....[7]....
        /*0058*/ 	.word	0xffffffff


	//   ....[8]....
        /*005c*/ 	.word	0xffffffff


	//   ....[9]....
        /*0060*/ 	.word	0xffffffff


	//   ....[10]....
        /*0064*/ 	.word	0xffffffff


	//   ....[11]....
        /*0068*/ 	.word	0xffffffff


	//   ....[12]....
        /*006c*/ 	.word	0xffffffff


	//   ....[13]....
        /*0070*/ 	.word	0xffffffff


	//   ....[14]....
        /*0074*/ 	.word	0xffffffff


	//   ....[15]....
        /*0078*/ 	.word	0xffffffff


	//   ....[16]....
        /*007c*/ 	.word	0xffffffff


	//   ....[17]....
        /*0080*/ 	.word	0xffffffff


	//   ....[18]....
        /*0084*/ 	.word	0xffffffff


	//   ....[19]....
        /*0088*/ 	.word	0xffffffff


	//   ....[20]....
        /*008c*/ 	.word	0xffffffff


	//   ....[21]....
        /*0090*/ 	.word	0xffffffff


	//   ....[22]....
        /*0094*/ 	.word	0xffffffff


	//   ....[23]....
        /*0098*/ 	.word	0xffffffff


	//   ....[24]....
        /*009c*/ 	.word	0xffffffff


	//   ....[25]....
        /*00a0*/ 	.word	0xffffffff


	//   ....[26]....
        /*00a4*/ 	.word	0xffffffff


	//   ....[27]....
        /*00a8*/ 	.word	0xffffffff


	//   ....[28]....
        /*00ac*/ 	.word	0xffffffff


	//   ....[29]....
        /*00b0*/ 	.word	0xffffffff


	//   ....[30]....
        /*00b4*/ 	.word	0xffffffff


	//----- nvinfo : EIATTR_COOP_GROUP_INSTR_OFFSETS
	.align		4
.L_3302:
        /*00b8*/ 	.byte	0x04, 0x28
        /*00ba*/ 	.short	(.L_3304 - .L_3303)


	//   ....[0]....
.L_3303:
        /*00bc*/ 	.word	0x0000bee0


	//   ....[1]....
        /*00c0*/ 	.word	0x0000bf10


	//   ....[2]....
        /*00c4*/ 	.word	0x0000bf30


	//   ....[3]....
        /*00c8*/ 	.word	0x0000bf50


	//   ....[4]....
        /*00cc*/ 	.word	0x0000bf70


	//   ....[5]....
        /*00d0*/ 	.word	0x0000c3a0


	//   ....[6]....
        /*00d4*/ 	.word	0x0000c3c0


	//   ....[7]....
        /*00d8*/ 	.word	0x0000c3e0


	//   ....[8]....
        /*00dc*/ 	.word	0x0000c400


	//   ....[9]....
        /*00e0*/ 	.word	0x0000c420


	//   ....[10]....
        /*00e4*/ 	.word	0x0000c540


	//   ....[11]....
        /*00e8*/ 	.word	0x0000c570


	//   ....[12]....
        /*00ec*/ 	.word	0x0000c590


	//   ....[13]....
        /*00f0*/ 	.word	0x0000c5a0


	//   ....[14]....
        /*00f4*/ 	.word	0x0000c620


	//   ....[15]....
        /*00f8*/ 	.word	0x0000c650


	//   ....[16]....
        /*00fc*/ 	.word	0x0000c6b0


	//   ....[17]....
        /*0100*/ 	.word	0x0000c750


	//   ....[18]....
        /*0104*/ 	.word	0x0000c7a0


	//   ....[19]....
        /*0108*/ 	.word	0x0000c830


	//   ....[20]....
        /*010c*/ 	.word	0x0000c890


	//   ....[21]....
        /*0110*/ 	.word	0x0000d1e0


	//   ....[22]....
        /*0114*/ 	.word	0x0000d240


	//   ....[23]....
        /*0118*/ 	.word	0x0000d2a0


	//   ....[24]....
        /*011c*/ 	.word	0x0000d300


	//   ....[25]....
        /*0120*/ 	.word	0x0000d360


	//   ....[26]....
        /*0124*/ 	.word	0x0000d7d0


	//   ....[27]....
        /*0128*/ 	.word	0x0000d830


	//   ....[28]....
        /*012c*/ 	.word	0x0000d890


	//   ....[29]....
        /*0130*/ 	.word	0x0000d8f0


	//   ....[30]....
        /*0134*/ 	.word	0x0000d950


	//----- nvinfo : EIATTR_EXIT_INSTR_OFFSETS
	.align		4
.L_3304:
        /*0138*/ 	.byte	0x04, 0x1c
        /*013a*/ 	.short	(.L_3306 - .L_3305)


	//   ....[0]....
.L_3305:
        /*013c*/ 	.word	0x00000330


	//   ....[1]....
        /*0140*/ 	.word	0x0000d190


	//----- nvinfo : EIATTR_MAX_THREADS
	.align		4
.L_3306:
        /*0144*/ 	.byte	0x04, 0x05
        /*0146*/ 	.short	(.L_3308 - .L_3307)
.L_3307:
        /*0148*/ 	.word	0x00000100
        /*014c*/ 	.word	0x00000001
        /*0150*/ 	.word	0x00000001


	//----- nvinfo : EIATTR_CRS_STACK_SIZE
	.align		4
.L_3308:
        /*0154*/ 	.byte	0x04, 0x1e
        /*0156*/ 	.short	(.L_3310 - .L_3309)
.L_3309:
        /*0158*/ 	.word	0x00000000
.L_3310:


//--------------------- .nv.info._ZN10layer_norm13ln_fwd_kernelINS_13Kernel_traitsIf6__halffS2_fjLj8192ELj1ELj1ELj8ELj16ENS_18Kernel_traits_baseILj8192EfS2_fS2_fjLj256EEEEELb1ELb1ELb1ELb0EEEvNS_9FwdParamsE --------------------------
	.section	.nv.info._ZN10layer_norm13ln_fwd_kernelINS_13Kernel_traitsIf6__halffS2_fjLj8192ELj1ELj1ELj8ELj16ENS_18Kernel_traits_baseILj8192EfS2_fS2_fjLj256EEEEELb1ELb1ELb1ELb0EEEvNS_9FwdParamsE,"",@"SHT_CUDA_INFO"
	.sectionflags	@""
	.align	4


	//----- nvinfo : EIATTR_CUDA_API_VERSION
	.align		4
        /*0000*/ 	.byte	0x04, 0x37
        /*0002*/ 	.short	(.L_3312 - .L_3311)
.L_3311:
        /*0004*/ 	.word	0x00000082


	//----- nvinfo : EIATTR_SW2861232_WAR
	.align		4
.L_3312:
        /*0008*/ 	.byte	0x01, 0x35
	.zero		2


	//----- nvinfo : EIATTR_PARAM_CBANK
	.align		4
        /*000c*/ 	.byte	0x04, 0x0a
        /*000e*/ 	.short	(.L_3314 - .L_3313)
	.align		4
.L_3313:
        /*0010*/ 	.word	index@(.nv.constant0._ZN10layer_norm13ln_fwd_kernelINS_13Kernel_traitsIf6__halffS2_fjLj8192ELj1ELj1ELj8ELj16ENS_18Kernel_traits_baseILj8192EfS2_fS2_fjLj256EEEEELb1ELb1ELb1ELb0EEEvNS_9FwdParamsE)
        /*0014*/ 	.short	0x0160
        /*0016*/ 	.short	0x00e8


	//----- nvinfo : EIATTR_CBANK_PARAM_SIZE
	.align		4
.L_3314:
        /*0018*/ 	.byte	0x03, 0x19
        /*001a*/ 	.short	0x00e8


	//----- nvinfo : EIATTR_KPARAM_INFO
	.align		4
        /*001c*/ 	.byte	0x04, 0x17
        /*001e*/ 	.short	(.L_3316 - .L_3315)
.L_3315:
        /*0020*/ 	.word	0x00000000
        /*0024*/ 	.short	0x0000
        /*0026*/ 	.short	0x0000
        /*0028*/ 	.byte	0x00, 0xf0, 0xa1, 0x03


	//----- nvinfo : EIATTR_MAXREG_COUNT
	.align		4
.L_3316:
        /*002c*/ 	.byte	0x03, 0x1b
        /*002e*/ 	.short	0x00ff


	//----- nvinfo : EIATTR_NUM_BARRIERS
	.align		4
        /*0030*/ 	.byte	0x02, 0x4c
        /*0032*/ 	.byte	0x01
	.zero		1


	//----- nvinfo : EIATTR_MERCURY_ISA_VERSION
	.align		4
        /*0034*/ 	.byte	0x03, 0x5f
        /*0036*/ 	.short	0x0000


	//----- nvinfo : EIATTR_COOP_GROUP_MASK_REGIDS
	.align		4
        /*0038*/ 	.byte	0x04, 0x29
        /*003a*/ 	.short	(.L_3318 - .L_3317)


	//   ....[0]....
.L_3317:
        /*003c*/ 	.word	0xffffffff


	//   ....[1]....
        /*0040*/ 	.word	0xffffffff


	//   ....[2]....
        /*0044*/ 	.word	0xffffffff


	//   ....[3]....
        /*0048*/ 	.word	0xffffffff


	//   ....[4]....
        /*004c*/ 	.word	0xffffffff


	//   ....[5]....
        /*0050*/ 	.word	0xffffffff


	//   ....[6]....
        /*0054*/ 	.word	0xffffffff


	//   ....[7]....
        /*0058*/ 	.word	0xffffffff


	//   ....[8]....
        /*005c*/ 	.word	0xffffffff


	//   ....[9]....
        /*0060*/ 	.word	0xffffffff


	//   ....[10]....
        /*0064*/ 	.word	0xffffffff


	//   ....[11]....
        /*0068*/ 	.word	0xffffffff


	//   ....[12]....
        /*006c*/ 	.word	0xffffffff


	//   ....[13]....
        /*0070*/ 	.word	0xffffffff


	//   ....[14]....
        /*0074*/ 	.word	0xffffffff


	//   ....[15]....
        /*0078*/ 	.word	0xffffffff


	//   ....[16]....
        /*007c*/ 	.word	0xffffffff


	//   ....[17]....
        /*0080*/ 	.word	0xffffffff


	//   ....[18]....
        /*0084*/ 	.word	0xffffffff


	//   ....[19]....
        /*0088*/ 	.word	0xffffffff


	//   ....[20]....
        /*008c*/ 	.word	0xffffffff


	//   ....[21]....
        /*0090*/ 	.word	0xffffffff


	//   ....[22]....
        /*0094*/ 	.word	0xffffffff


	//   ....[23]....
        /*0098*/ 	.word	0xffffffff


	//   ....[24]....
        /*009c*/ 	.word	0xffffffff


	//   ....[25]....
        /*00a0*/ 	.word	0xffffffff


	//   ....[26]....
        /*00a4*/ 	.word	0xffffffff


	//   ....[27]....
        /*00a8*/ 	.word	0xffffffff


	//   ....[28]....
        /*00ac*/ 	.word	0xffffffff


	//   ....[29]....
        /*00b0*/ 	.word	0xffffffff


	//   ....[30]....
        /*00b4*/ 	.word	0xffffffff


	//----- nvinfo : EIATTR_COOP_GROUP_INSTR_OFFSETS
	.align		4
.L_3318:
        /*00b8*/ 	.byte	0x04, 0x28
        /*00ba*/ 	.short	(.L_3320 - .L_3319)


	//   ....[0]....
.L_3319:
        /*00bc*/ 	.word	0x0000d670


	//   ....[1]....
        /*00c0*/ 	.word	0x0000d6a0


	//   ....[2]....
        /*00c4*/ 	.word	0x0000d6c0


	//   ....[3]....
        /*00c8*/ 	.word	0x0000d6e0


	//   ....[4]....
        /*00cc*/ 	.word	0x0000d700


	//   ....[5]....
        /*00d0*/ 	.word	0x0000db40


	//   ....[6]....
        /*00d4*/ 	.word	0x0000db60


	//   ....[7]....
        /*00d8*/ 	.word	0x0000db80


	//   ....[8]....
        /*00dc*/ 	.word	0x0000dba0


	//   ....[9]....
        /*00e0*/ 	.word	0x0000dbc0


	//   ....[10]....
        /*00e4*/ 	.word	0x0000dce0


	//   ....[11]....
        /*00e8*/ 	.word	0x0000dd30


	//   ....[12]....
        /*00ec*/ 	.word	0x0000dd50


	//   ....[13]....
        /*00f0*/ 	.word	0x0000dd80


	//   ....[14]....
        /*00f4*/ 	.word	0x0000de20


	//   ....[15]....
        /*00f8*/ 	.word	0x0000de40


	//   ....[16]....
        /*00fc*/ 	.word	0x0000de70


	//   ....[17]....
        /*0100*/ 	.word	0x0000def0


	//   ....[18]....
        /*0104*/ 	.word	0x0000df50


	//   ....[19]....
        /*0108*/ 	.word	0x0000e010


	//   ....[20]....
        /*010c*/ 	.word	0x0000e020


	//   ....[21]....
        /*0110*/ 	.word	0x0000eae0


	//   ....[22]....
        /*0114*/ 	.word	0x0000eb60


	//   ....[23]....
        /*0118*/ 	.word	0x0000ebc0


	//   ....[24]....
        /*011c*/ 	.word	0x0000ec20


	//   ....[25]....
        /*0120*/ 	.word	0x0000ec80


	//   ....[26]....
        /*0124*/ 	.word	0x0000f100


	//   ....[27]....
        /*0128*/ 	.word	0x0000f160


	//   ....[28]....
        /*012c*/ 	.word	0x0000f1c0


	//   ....[29]....
        /*0130*/ 	.word	0x0000f220


	//   ....[30]....
        /*0134*/ 	.word	0x0000f290


	//----- nvinfo : EIATTR_EXIT_INSTR_OFFSETS
	.align		4
.L_3320:
        /*0138*/ 	.byte	0x04, 0x1c
        /*013a*/ 	.short	(.L_3322 - .L_3321)


	//   ....[0]....
.L_3321:
        /*013c*/ 	.word	0x00000980


	//   ....[1]....
        /*0140*/ 	.word	0x0000ea90


	//----- nvinfo : EIATTR_MAX_THREADS
	.align		4
.L_3322:
        /*0144*/ 	.byte	0x04, 0x05
        /*0146*/ 	.short	(.L_3324 - .L_3323)
.L_3323:
        /*0148*/ 	.word	0x00000100
        /*014c*/ 	.word	0x00000001
        /*0150*/ 	.word	0x00000001


	//----- nvinfo : EIATTR_CRS_STACK_SIZE
	.align		4
.L_3324:
        /*0154*/ 	.byte	0x04, 0x1e
        /*0156*/ 	.short	(.L_3326 - .L_3325)
.L_3325:
        /*0158*/ 	.word	0x00000000
.L_3326:


//--------------------- .nv.info._ZN10layer_norm13ln_fwd_kernelINS_13Kernel_traitsIf6__halffS2_fjLj8192ELj1ELj1ELj8ELj16ENS_18Kernel_traits_baseILj8192EfS2_fS2_fjLj256EEEEELb1ELb1ELb1ELb1EEEvNS_9FwdParamsE --------------------------
	.section	.nv.info._ZN10layer_norm13ln_fwd_kernelINS_13Kernel_traitsIf6__halffS2_fjLj8192ELj1ELj1ELj8ELj16ENS_18Kernel_traits_baseILj8192EfS2_fS2_fjLj256EEEEELb1ELb1ELb1ELb1EEEvNS_9FwdParamsE,"",@"SHT_CUDA_INFO"
	.sectionflags	@""
	.align	4


	//----- nvinfo : EIATTR_CUDA_API_VERSION
	.align		4
        /*0000*/ 	.byte	0x04, 0x37
        /*0002*/ 	.short	(.L_3328 - .L_3327)
.L_3327:
        /*0004*/ 	.word	0x00000082


	//----- nvinfo : EIATTR_SW2861232_WAR
	.align		4
.L_3328:
        /*0008*/ 	.byte	0x01, 0x35
	.zero		2


	//----- nvinfo : EIATTR_PARAM_CBANK
	.align		4
        /*000c*/ 	.byte	0x04, 0x0a
        /*000e*/ 	.short	(.L_3330 - .L_3329)
	.align		4
.L_3329:
        /*0010*/ 	.word	index@(.nv.constant0._ZN10layer_norm13ln_fwd_kernelINS_13Kernel_traitsIf6__halffS2_fjLj8192ELj1ELj1ELj8ELj16ENS_18Kernel_traits_baseILj8192EfS2_fS2_fjLj256EEEEELb1ELb1ELb1ELb1EEEvNS_9FwdParamsE)
        /*0014*/ 	.short	0x0160
        /*0016*/ 	.short	0x00e8


	//----- nvinfo : EIATTR_CBANK_PARAM_SIZE
	.align		4
.L_3330:
        /*0018*/ 	.byte	0x03, 0x19
        /*001a*/ 	.short	0x00e8


	//----- nvinfo : EIATTR_KPARAM_INFO
	.align		4
        /*001c*/ 	.byte	0x04, 0x17
        /*001e*/ 	.short	(.L_3332 - .L_3331)
.L_3331:
        /*0020*/ 	.word	0x00000000
        /*0024*/ 	.short	0x0000
        /*0026*/ 	.short	0x0000
        /*0028*/ 	.byte	0x00, 0xf0, 0xa1, 0x03


	//----- nvinfo : EIATTR_MAXREG_COUNT
	.align		4
.L_3332:
        /*002c*/ 	.byte	0x03, 0x1b
        /*002e*/ 	.short	0x00ff


	//----- nvinfo : EIATTR_NUM_BARRIERS
	.align		4
        /*0030*/ 	.byte	0x02, 0x4c
        /*0032*/ 	.byte	0x01
	.zero		1


	//----- nvinfo : EIATTR_MERCURY_ISA_VERSION
	.align		4
        /*0034*/ 	.byte	0x03, 0x5f
        /*0036*/ 	.short	0x0000


	//----- nvinfo : EIATTR_COOP_GROUP_MASK_REGIDS
	.align		4
        /*0038*/ 	.byte	0x04, 0x29
        /*003a*/ 	.short	(.L_3334 - .L_3333)


	//   ....[0]....
.L_3333:
        /*003c*/ 	.word	0xffffffff


	//   ....[1]....
        /*0040*/ 	.word	0xffffffff


	//   ....[2]....
        /*0044*/ 	.word	0xffffffff


	//   ....[3]....
        /*0048*/ 	.word	0xffffffff


	//   ....[4]....
        /*004c*/ 	.word	0xffffffff


	//   ....[5]....
        /*0050*/ 	.word	0xffffffff


	//   ....[6]....
        /*0054*/ 	.word	0xffffffff


	//   ....[7]....
        /*0058*/ 	.word	0xffffffff


	//   ....[8]....
        /*005c*/ 	.word	0xffffffff


	//   ....[9]....
        /*0060*/ 	.word	0xffffffff


	//   ....[10]....
        /*0064*/ 	.word	0xffffffff


	//   ....[11]....
        /*0068*/ 	.word	0xffffffff


	//   ....[12]....
        /*006c*/ 	.word	0xffffffff


	//   ....[13]....
        /*0070*/ 	.word	0xffffffff


	//   ....[14]....
        /*0074*/ 	.word	0xffffffff


	//   ....[15]....
        /*0078*/ 	.word	0xffffffff


	//   ....[16]....
        /*007c*/ 	.word	0xffffffff


	//   ....[17]....
        /*0080*/ 	.word	0xffffffff


	//   ....[18]....
        /*0084*/ 	.word	0xffffffff


	//   ....[19]....
        /*0088*/ 	.word	0xffffffff


	//   ....[20]....
        /*008c*/ 	.word	0xffffffff


	//   ....[21]....
        /*0090*/ 	.word	0xffffffff


	//   ....[22]....
        /*0094*/ 	.word	0xffffffff


	//   ....[23]....
        /*0098*/ 	.word	0xffffffff


	//   ....[24]....
        /*009c*/ 	.word	0xffffffff


	//   ....[25]....
        /*00a0*/ 	.word	0xffffffff


	//   ....[26]....
        /*00a4*/ 	.word	0xffffffff


	//   ....[27]....
        /*00a8*/ 	.word	0xffffffff


	//   ....[28]....
        /*00ac*/ 	.word	0xffffffff


	//   ....[29]....
        /*00b0*/ 	.word	0xffffffff


	//   ....[30]....
        /*00b4*/ 	.word	0xffffffff


	//----- nvinfo : EIATTR_COOP_GROUP_INSTR_OFFSETS
	.align		4
.L_3334:
        /*00b8*/ 	.byte	0x04, 0x28
        /*00ba*/ 	.short	(.L_3336 - .L_3335)


	//   ....[0]....
.L_3335:
        /*00bc*/ 	.word	0x0000d070


	//   ....[1]....
        /*00c0*/ 	.word	0x0000d0a0


	//   ....[2]....
        /*00c4*/ 	.word	0x0000d0c0


	//   ....[3]....
        /*00c8*/ 	.word	0x0000d0e0


	//   ....[4]....
        /*00cc*/ 	.word	0x0000d100


	//   ....[5]....
        /*00d0*/ 	.word	0x0000d530


	//   ....[6]....
        /*00d4*/ 	.word	0x0000d550


	//   ....[7]....
        /*00d8*/ 	.word	0x0000d570


	//   ....[8]....
        /*00dc*/ 	.word	0x0000d590


	//   ....[9]....
        /*00e0*/ 	.word	0x0000d5b0


	//   ....[10]....
        /*00e4*/ 	.word	0x0000d6d0


	//   ....[11]....
        /*00e8*/ 	.word	0x0000d710


	//   ....[12]....
        /*00ec*/ 	.word	0x0000d750


	//   ....[13]....
        /*00f0*/ 	.word	0x0000d770


	//   ....[14]....
        /*00f4*/ 	.word	0x0000d780


	//   ....[15]....
        /*00f8*/ 	.word	0x0000d810


	//   ....[16]....
        /*00fc*/ 	.word	0x0000d850


	//   ....[17]....
        /*0100*/ 	.word	0x0000d8e0


	//   ....[18]....
        /*0104*/ 	.word	0x0000d930


	//   ....[19]....
        /*0108*/ 	.word	0x0000da10


	//   ....[20]....
        /*010c*/ 	.word	0x0000da30


	//   ....[21]....
        /*0110*/ 	.word	0x0000e3f0


	//   ....[22]....
        /*0114*/ 	.word	0x0000e460


	//   ....[23]....
        /*0118*/ 	.word	0x0000e4c0


	//   ....[24]....
        /*011c*/ 	.word	0x0000e520


	//   ....[25]....
        /*0120*/ 	.word	0x0000e580


	//   ....[26]....
        /*0124*/ 	.word	0x0000e9f0


	//   ....[27]....
        /*0128*/ 	.word	0x0000ea50


	//   ....[28]....
        /*012c*/ 	.word	0x0000eab0


	//   ....[29]....
        /*0130*/ 	.word	0x0000eb10


	//   ....[30]....
        /*0134*/ 	.word	0x0000eb70


	//----- nvinfo : EIATTR_EXIT_INSTR_OFFSETS
	.align		4
.L_3336:
        /*0138*/ 	.byte	0x04, 0x1c
        /*013a*/ 	.short	(.L_3338 - .L_3337)


	//   ....[0]....
.L_3337:
        /*013c*/ 	.word	0x00000330


	//   ....[1]....
        /*0140*/ 	.word	0x0000e3a0


	//----- nvinfo : EIATTR_MAX_THREADS
	.align		4
.L_3338:
        /*0144*/ 	.byte	0x04, 0x05
        /*0146*/ 	.short	(.L_3340 - .L_3339)
.L_3339:
        /*0148*/ 	.word	0x00000100
        /*014c*/ 	.word	0x00000001
        /*0150*/ 	.word	0x00000001


	//----- nvinfo : EIATTR_CRS_STACK_SIZE
	.align		4
.L_3340:
        /*0154*/ 	.byte	0x04, 0x1e
        /*0156*/ 	.short	(.L_3342 - .L_3341)
.L_3341:
        /*0158*/ 	.word	0x00000000
.L_3342:


//--------------------- .nv.info._ZN10layer_norm13ln_fwd_kernelINS_13Kernel_traitsI6__halfffffjLj8192ELj1ELj1ELj8ELj16ENS_18Kernel_traits_baseILj8192ES2_ffffjLj256EEEEELb0ELb0ELb0ELb0EEEvNS_9FwdParamsE --------------------------
	.section	.nv.info._ZN10layer_norm13ln_fwd_kernelINS_13Kernel_traitsI6__halfffffjLj8192ELj1ELj1ELj8ELj16ENS_18Kernel_traits_baseILj8192ES2_ffffjLj256EEEEELb0ELb0ELb0ELb0EEEvNS_9FwdParamsE,"",@"SHT_CUDA_INFO"
	.sectionflags	@""
	.align	4


	//----- nvinfo : EIATTR_CUDA_API_VERSION
	.align		4
        /*0000*/ 	.byte	0x04, 0x37
        /*0002*/ 	.short	(.L_3344 - .L_3343)
.L_3343:
        /*0004*/ 	.word	0x00000082


	//----- nvinfo : EIATTR_SW2861232_WAR
	.align		4
.L_3344:
        /*0008*/ 	.byte	0x01, 0x35
	.zero		2


	//----- nvinfo : EIATTR_PARAM_CBANK
	.align		4
        /*000c*/ 	.byte	0x04, 0x0a
        /*000e*/ 	.short	(.L_3346 - .L_3345)
	.align		4
.L_3345:
        /*0010*/ 	.word	index@(.nv.constant0._ZN10layer_norm13ln_fwd_kernelINS_13Kernel_traitsI6__halfffffjLj8192ELj1ELj1ELj8ELj16ENS_18Kernel_traits_baseILj8192ES2_ffffjLj256EEEEELb0ELb0ELb0ELb0EEEvNS_9FwdParamsE)
        /*0014*/ 	.short	0x0160
        /*0016*/ 	.short	0x00e8


	//----- nvinfo : EIATTR_CBANK_PARAM_SIZE
	.align		4
.L_3346:
        /*0018*/ 	.byte	0x03, 0x19
        /*001a*/ 	.short	0x00e8


	//----- nvinfo : EIATTR_KPARAM_INFO
	.align		4
        /*001c*/ 	.byte	0x04, 0x17
        /*001e*/ 	.short	(.L_3348 - .L_3347)
.L_3347:
        /*0020*/ 	.word	0x00000000
        /*0024*/ 	.short	0x0000
        /*0026*/ 	.short	0x0000
        /*0028*/ 	.byte	0x00, 0xf0, 0xa1, 0x03


	//----- nvinfo : EIATTR_MAXREG_COUNT
	.align		4
.L_3348:
        /*002c*/ 	.byte	0x03, 0x1b
        /*002e*/ 	.short	0x00ff


	//----- nvinfo : EIATTR_NUM_BARRIERS
	.align		4
        /*0030*/ 	.byte	0x02, 0x4c
        /*0032*/ 	.byte	0x01
	.zero		1


	//----- nvinfo : EIATTR_MERCURY_ISA_VERSION
	.align		4
        /*0034*/ 	.byte	0x03, 0x5f
        /*0036*/ 	.short	0x0000


	//----- nvinfo : EIATTR_COOP_GROUP_MASK_REGIDS
	.align		4
        /*0038*/ 	.byte	0x04, 0x29
        /*003a*/ 	.short	(.L_3350 - .L_3349)


	//   ....[0]....
.L_3349:
        /*003c*/ 	.word	0xffffffff


	//   ....[1]....
        /*0040*/ 	.word	0xffffffff


	//   ....[2]....
        /*0044*/ 	.word	0xffffffff


	//   ....[3]....
        /*0048*/ 	.word	0xffffffff


	//   ....[4]....
        /*004c*/ 	.word	0xffffffff


	//   ....[5]....
        /*0050*/ 	.word	0xffffffff


	//   ....[6]....
        /*0054*/ 	.word	0xffffffff


	//   ....[7]....
        /*0058*/ 	.word	0xffffffff


	//   ....[8]....
        /*005c*/ 	.word	0xffffffff


	//   ....[9]....
        /*0060*/ 	.word	0xffffffff


	//   ....[10]....
        /*0064*/ 	.word	0xffffffff


	//   ....[11]....
        /*0068*/ 	.word	0xffffffff


	//   ....[12]....
        /*006c*/ 	.word	0xffffffff


	//   ....[13]....
        /*0070*/ 	.word	0xffffffff


	//   ....[14]....
        /*0074*/ 	.word	0xffffffff


	//   ....[15]....
        /*0078*/ 	.word	0xffffffff


	//   ....[16]....
        /*007c*/ 	.word	0xffffffff


	//   ....[17]....
        /*0080*/ 	.word	0xffffffff


	//   ....[18]....
        /*0084*/ 	.word	0xffffffff


	//   ....[19]....
        /*0088*/ 	.word	0xffffffff


	//   ....[20]....
        /*008c*/ 	.word	0xffffffff


	//   ....[21]....
        /*0090*/ 	.word	0xffffffff


	//   ....[22]....
        /*0094*/ 	.word	0xffffffff


	//   ....[23]....
        /*0098*/ 	.word	0xffffffff


	//   ....[24]....
        /*009c*/ 	.word	0xffffffff


	//   ....[25]....
        /*00a0*/ 	.word	0xffffffff


	//   ....[26]....
        /*00a4*/ 	.word	0xffffffff


	//   ....[27]....
        /*00a8*/ 	.word	0xffffffff


	//   ....[28]....
        /*00ac*/ 	.word	0xffffffff


	//   ....[29]....
        /*00b0*/ 	.word	0xffffffff


	//   ....[30]....
        /*00b4*/ 	.word	0xffffffff


	//----- nvinfo : EIATTR_COOP_GROUP_INSTR_OFFSETS
	.align		4
.L_3350:
        /*00b8*/ 	.byte	0x04, 0x28
        /*00ba*/ 	.short	(.L_3352 - .L_3351)


	//   ....[0]....
.L_3351:
        /*00bc*/ 	.word	0x00002950


	//   ....[1]....
        /*00c0*/ 	.word	0x00002980


	//   ....[2]....
        /*00c4*/ 	.word	0x000029c0


	//   ....[3]....
        /*00c8*/ 	.word	0x000029e0


	//   ....[4]....
        /*00cc*/ 	.word	0x00002a00


	//   ....[5]....
        /*00d0*/ 	.word	0x00002e60


	//   ....[6]....
        /*00d4*/ 	.word	0x00002e80


	//   ....[7]....
        /*00d8*/ 	.word	0x00002ea0


	//   ....[8]....
        /*00dc*/ 	.word	0x00002ec0


	//   ....[9]....
        /*00e0*/ 	.word	0x00002ee0


	//   ....[10]....
        /*00e4*/ 	.word	0x00003000


	//   ....[11]....
        /*00e8*/ 	.word	0x00003080


	//   ....[12]....
        /*00ec*/ 	.word	0x000030d0


	//   ....[13]....
        /*00f0*/ 	.word	0x00003100


	//   ....[14]....
        /*00f4*/ 	.word	0x00003120


	//   ....[15]....
        /*00f8*/ 	.word	0x00003190


	//   ....[16]....
        /*00fc*/ 	.word	0x000031d0


	//   ....[17]....
        /*0100*/ 	.word	0x00003250


	//   ....[18]....
        /*0104*/ 	.word	0x00003270


	//   ....[19]....
        /*0108*/ 	.word	0x00003340


	//   ....[20]....
        /*010c*/ 	.word	0x00003350


	//   ....[21]....
        /*0110*/ 	.word	0x00003e90


	//   ....[22]....
        /*0114*/ 	.word	0x00003ef0


	//   ....[23]....
        /*0118*/ 	.word	0x00003f50


	//   ....[24]....
        /*011c*/ 	.word	0x00003fb0


	//   ....[25]....
        /*0120*/ 	.word	0x00004010


	//   ....[26]....
        /*0124*/ 	.word	0x000044d0


	//   ....[27]....
        /*0128*/ 	.word	0x00004530


	//   ....[28]....
        /*012c*/ 	.word	0x00004590


	//   ....[29]....
        /*0130*/ 	.word	0x000045f0


	//   ....[30]....
        /*0134*/ 	.word	0x00004660


	//----- nvinfo : EIATTR_EXIT_INSTR_OFFSETS
	.align		4
.L_3352:
        /*0138*/ 	.byte	0x04, 0x1c
        /*013a*/ 	.short	(.L_3354 - .L_3353)


	//   ....[0]....
.L_3353:
        /*013c*/ 	.word	0x00000860


	//   ....[1]....
        /*0140*/ 	.word	0x00003e40


	//----- nvinfo : EIATTR_MAX_THREADS
	.align		4
.L_3354:
        /*0144*/ 	.byte	0x04, 0x05
        /*0146*/ 	.short	(.L_3356 - .L_3355)
.L_3355:
        /*0148*/ 	.word	0x00000100
        /*014c*/ 	.word	0x00000001
        /*0150*/ 	.word	0x00000001


	//----- nvinfo : EIATTR_CRS_STACK_SIZE
	.align		4
.L_3356:
        /*0154*/ 	.byte	0x04, 0x1e
        /*0156*/ 	.short	(.L_3358 - .L_3357)
.L_3357:
        /*0158*/ 	.word	0x00000000
.L_3358:


//--------------------- .nv.info._ZN10layer_norm13ln_fwd_kernelINS_13Kernel_traitsI6__halfffffjLj8192ELj1ELj1ELj8ELj16ENS_18Kernel_traits_baseILj8192ES2_ffffjLj256EEEEELb0ELb0ELb0ELb1EEEvNS_9FwdParamsE --------------------------
	.section	.nv.info._ZN10layer_norm13ln_fwd_kernelINS_13Kernel_traitsI6__halfffffjLj8192ELj1ELj1ELj8ELj16ENS_18Kernel_traits_baseILj8192ES2_ffffjLj256EEEEELb0ELb0ELb0ELb1EEEvNS_9FwdParamsE,"",@"SHT_CUDA_INFO"
	.sectionflags	@""
	.align	4


	//----- nvinfo : EIATTR_CUDA_API_VERSION
	.align		4
        /*0000*/ 	.byte	0x04, 0x37
        /*0002*/ 	.short	(.L_3360 - .L_3359)
.L_3359:
        /*0004*/ 	.word	0x00000082


	//----- nvinfo : EIATTR_SW2861232_WAR
	.align		4
.L_3360:
        /*0008*/ 	.byte	0x01, 0x35
	.zero		2


	//----- nvinfo : EIATTR_PARAM_CBANK
	.align		4
        /*000c*/ 	.byte	0x04, 0x0a
        /*000e*/ 	.short	(.L_3362 - .L_3361)
	.align		4
.L_3361:
        /*0010*/ 	.word	index@(.nv.constant0._ZN10layer_norm13ln_fwd_kernelINS_13Kernel_traitsI6__halfffffjLj8192ELj1ELj1ELj8ELj16ENS_18Kernel_traits_baseILj8192ES2_ffffjLj256EEEEELb0ELb0ELb0ELb1EEEvNS_9FwdParamsE)
        /*0014*/ 	.short	0x0160
        /*0016*/ 	.short	0x00e8


	//----- nvinfo : EIATTR_CBANK_PARAM_SIZE
	.align		4
.L_3362:
        /*0018*/ 	.byte	0x03, 0x19
        /*001a*/ 	.short	0x00e8


	//----- nvinfo : EIATTR_KPARAM_INFO
	.align		4
        /*001c*/ 	.byte	0x04, 0x17
        /*001e*/ 	.short	(.L_3364 - .L_3363)
.L_3363:
        /*0020*/ 	.word	0x00000000
        /*0024*/ 	.short	0x0000
        /*0026*/ 	.short	0x0000
        /*0028*/ 	.byte	0x00, 0xf0, 0xa1, 0x03


	//----- nvinfo : EIATTR_MAXREG_COUNT
	.align		4
.L_3364:
        /*002c*/ 	.byte	0x03, 0x1b
        /*002e*/ 	.short	0x00ff


	//----- nvinfo : EIATTR_NUM_BARRIERS
	.align		4
        /*0030*/ 	.byte	0x02, 0x4c
        /*0032*/ 	.byte	0x01
	.zero		1


	//----- nvinfo : EIATTR_MERCURY_ISA_VERSION
	.align		4
        /*0034*/ 	.byte	0x03, 0x5f
        /*0036*/ 	.short	0x0000


	//----- nvinfo : EIATTR_COOP_GROUP_MASK_REGIDS
	.align		4
        /*0038*/ 	.byte	0x04, 0x29
        /*003a*/ 	.short	(.L_3366 - .L_3365)


	//   ....[0]....
.L_3365:
        /*003c*/ 	.word	0xffffffff


	//   ....[1]....
        /*0040*/ 	.word	0xffffffff


	//   ....[2]....
        /*0044*/ 	.word	0xffffffff


	//   ....[3]....
        /*0048*/ 	.word	0xffffffff


	//   ....[4]....
        /*004c*/ 	.word	0xffffffff


	//   ....[5]....
        /*0050*/ 	.word	0xffffffff


	//   ....[6]....
        /*0054*/ 	.word	0xffffffff


	//   ....[7]....
        /*0058*/ 	.word	0xffffffff


	//   ....[8]....
        /*005c*/ 	.word	0xffffffff


	//   ....[9]....
        /*0060*/ 	.word	0xffffffff


	//   ....[10]....
        /*0064*/ 	.word	0xffffffff


	//   ....[11]....
        /*0068*/ 	.word	0xffffffff


	//   ....[12]....
        /*006c*/ 	.word	0xffffffff


	//   ....[13]....
        /*0070*/ 	.word	0xffffffff


	//   ....[14]....
        /*0074*/ 	.word	0xffffffff


	//   ....[15]....
        /*0078*/ 	.word	0xffffffff


	//   ....[16]....
        /*007c*/ 	.word	0xffffffff


	//   ....[17]....
        /*0080*/ 	.word	0xffffffff


	//   ....[18]....
        /*0084*/ 	.word	0xffffffff


	//   ....[19]....
        /*0088*/ 	.word	0xffffffff


	//   ....[20]....
        /*008c*/ 	.word	0xffffffff


	//   ....[21]....
        /*0090*/ 	.word	0xffffffff


	//   ....[22]....
        /*0094*/ 	.word	0xffffffff


	//   ....[23]....
        /*0098*/ 	.word	0xffffffff


	//   ....[24]....
        /*009c*/ 	.word	0xffffffff


	//   ....[25]....
        /*00a0*/ 	.word	0xffffffff


	//   ....[26]....
        /*00a4*/ 	.word	0xffffffff


	//   ....[27]....
        /*00a8*/ 	.word	0xffffffff


	//   ....[28]....
        /*00ac*/ 	.word	0xffffffff


	//   ....[29]....
        /*00b0*/ 	.word	0xffffffff


	//   ....[30]....
        /*00b4*/ 	.word	0xffffffff


	//----- nvinfo : EIATTR_COOP_GROUP_INSTR_OFFSETS
	.align		4
.L_3366:
        /*00b8*/ 	.byte	0x04, 0x28
        /*00ba*/ 	.short	(.L_3368 - .L_3367)


	//   ....[0]....
.L_3367:
        /*00bc*/ 	.word	0x00001bc0


	//   ....[1]....
        /*00c0*/ 	.word	0x00001bf0


	//   ....[2]....
        /*00c4*/ 	.word	0x00001c10


	//   ....[3]....
        /*00c8*/ 	.word	0x00001c30


	//   ....[4]....
        /*00cc*/ 	.word	0x00001c50


	//   ....[5]....
        /*00d0*/ 	.word	0x00002080


	//   ....[6]....
        /*00d4*/ 	.word	0x000020a0


	//   ....[7]....
        /*00d8*/ 	.word	0x000020c0


	//   ....[8]....
        /*00dc*/ 	.word	0x000020e0


	//   ....[9]....
        /*00e0*/ 	.word	0x00002100


	//   ....[10]....
        /*00e4*/ 	.word	0x00002210


	//   ....[11]....
        /*00e8*/ 	.word	0x00002260


	//   ....[12]....
        /*00ec*/ 	.word	0x00002270


	//   ....[13]....
        /*00f0*/ 	.word	0x000022e0


	//   ....[14]....
        /*00f4*/ 	.word	0x00002360


	//   ....[15]....
        /*00f8*/ 	.word	0x00002370


	//   ....[16]....
        /*00fc*/ 	.word	0x00002380


	//   ....[17]....
        /*0100*/ 	.word	0x00002460


	//   ....[18]....
        /*0104*/ 	.word	0x000024b0


	//   ....[19]....
        /*0108*/ 	.word	0x00002550


	//   ....[20]....
        /*010c*/ 	.word	0x00002560


	//   ....[21]....
        /*0110*/ 	.word	0x00002e00


	//   ....[22]....
        /*0114*/ 	.word	0x00002e70


	//   ....[23]....
        /*0118*/ 	.word	0x00002ee0


	//   ....[24]....
        /*011c*/ 	.word	0x00002f50


	//   ....[25]....
        /*0120*/ 	.word	0x00002fc0


	//   ....[26]....
        /*0124*/ 	.word	0x00003430


	//   ....[27]....
        /*0128*/ 	.word	0x00003490


	//   ....[28]....
        /*012c*/ 	.word	0x000034f0


	//   ....[29]....
        /*0130*/ 	.word	0x00003550


	//   ....[30]....
        /*0134*/ 	.word	0x000035b0


	//----- nvinfo : EIATTR_EXIT_INSTR_OFFSETS
	.align		4
.L_3368:
        /*0138*/ 	.byte	0x04, 0x1c
        /*013a*/ 	.short	(.L_3370 - .L_3369)


	//   ....[0]....
.L_3369:
        /*013c*/ 	.word	0x00000160


	//   ....[1]....
        /*0140*/ 	.word	0x00002da0


	//----- nvinfo : EIATTR_MAX_THREADS
	.align		4
.L_3370:
        /*0144*/ 	.byte	0x04, 0x05
        /*0146*/ 	.short	(.L_3372 - .L_3371)
.L_3371:
        /*0148*/ 	.word	0x00000100
        /*014c*/ 	.word	0x00000001
        /*0150*/ 	.word	0x00000001


	//----- nvinfo : EIATTR_CRS_STACK_SIZE
	.align		4
.L_3372:
        /*0154*/ 	.byte	0x04, 0x1e
        /*0156*/ 	.short	(.L_3374 - .L_3373)
.L_3373:
        /*0158*/ 	.word	0x00000000
.L_3374:


//--------------------- .nv.info._ZN10layer_norm13ln_fwd_kernelINS_13Kernel_traitsI6__halfffffjLj8192ELj1ELj1ELj8ELj16ENS_18Kernel_traits_baseILj8192ES2_ffffjLj256EEEEELb0ELb0ELb1ELb0EEEvNS_9FwdParamsE --------------------------
	.section	.nv.info._ZN10layer_norm13ln_fwd_kernelINS_13Kernel_traitsI6__halfffffjLj8192ELj1ELj1ELj8ELj16ENS_18Kernel_traits_baseILj8192ES2_ffffjLj256EEEEELb0ELb0ELb1ELb0EEEvNS_9FwdParamsE,"",@"SHT_CUDA_INFO"
	.sectionflags	@""
	.align	4


	//----- nvinfo : EIATTR_CUDA_API_VERSION
	.align		4
        /*0000*/ 	.byte	0x04, 0x37
        /*0002*/ 	.short	(.L_3376 - .L_3375)
.L_3375:
        /*0004*/ 	.word	0x00000082


	//----- nvinfo : EIATTR_SW2861232_WAR
	.align		4
.L_3376:
        /*0008*/ 	.byte	0x01, 0x35
	.zero		2


	//----- nvinfo : EIATTR_PARAM_CBANK
	.align		4
        /*000c*/ 	.byte	0x04, 0x0a
        /*000e*/ 	.short	(.L_3378 - .L_3377)
	.align		4
.L_3377:
        /*0010*/ 	.word	index@(.nv.constant0._ZN10layer_norm13ln_fwd_kernelINS_13Kernel_traitsI6__halfffffjLj8192ELj1ELj1ELj8ELj16ENS_18Kernel_traits_baseILj8192ES2_ffffjLj256EEEEELb0ELb0ELb1ELb0EEEvNS_9FwdParamsE)
        /*0014*/ 	.short	0x0160
        /*0016*/ 	.short	0x00e8


	//----- nvinfo : EIATTR_CBANK_PARAM_SIZE
	.align		4
.L_3378:
        /*0018*/ 	.byte	0x03, 0x19
        /*001a*/ 	.short	0x00e8


	//----- nvinfo : EIATTR_KPARAM_INFO
	.align		4
        /*001c*/ 	.byte	0x04, 0x17
        /*001e*/ 	.short	(.L_3380 - .L_3379)
.L_3379:
        /*0020*/ 	.word	0x00000000
        /*0024*/ 	.short	0x0000
        /*0026*/ 	.short	0x0000
        /*0028*/ 	.byte	0x00, 0xf0, 0xa1, 0x03


	//----- nvinfo : EIATTR_MAXREG_COUNT
	.align		4
.L_3380:
        /*002c*/ 	.byte	0x03, 0x1b
        /*002e*/ 	.short	0x00ff


	//----- nvinfo : EIATTR_NUM_BARRIERS
	.align		4
        /*0030*/ 	.byte	0x02, 0x4c
        /*0032*/ 	.byte	0x01
	.zero		1


	//----- nvinfo : EIATTR_MERCURY_ISA_VERSION
	.align		4
        /*0034*/ 	.byte	0x03, 0x5f
        /*0036*/ 	.short	0x0000


	//----- nvinfo : EIATTR_COOP_GROUP_MASK_REGIDS
	.align		4
        /*0038*/ 	.byte	0x04, 0x29
        /*003a*/ 	.short	(.L_3382 - .L_3381)


	//   ....[0]....
.L_3381:
        /*003c*/ 	.word	0xffffffff


	//   ....[1]....
        /*0040*/ 	.word	0xffffffff


	//   ....[2]....
        /*0044*/ 	.word	0xffffffff


	//   ....[3]....
        /*0048*/ 	.word	0xffffffff


	//   ....[4]....
        /*004c*/ 	.word	0xffffffff


	//   ....[5]....
        /*0050*/ 	.word	0xffffffff


	//   ....[6]....
        /*0054*/ 	.word	0xffffffff


	//   ....[7]....
        /*0058*/ 	.word	0xffffffff


	//   ....[8]....
        /*005c*/ 	.word	0xffffffff


	//   ....[9]....
        /*0060*/ 	.word	0xffffffff


	//   ....[10]....
        /*0064*/ 	.word	0xffffffff


	//   ....[11]....
        /*0068*/ 	.word	0xffffffff


	//   ....[12]....
        /*006c*/ 	.word	0xffffffff


	//   ....[13]....
        /*0070*/ 	.word	0xffffffff


	//   ....[14]....
        /*0074*/ 	.word	0xffffffff


	//   ....[15]....
        /*0078*/ 	.word	0xffffffff


	//   ....[16]....
        /*007c*/ 	.word	0xffffffff


	//   ....[17]....
        /*0080*/ 	.word	0xffffffff


	//   ....[18]....
        /*0084*/ 	.word	0xffffffff


	//   ....[19]....
        /*0088*/ 	.word	0xffffffff


	//   ....[20]....
        /*008c*/ 	.word	0xffffffff


	//   ....[21]....
        /*0090*/ 	.word	0xffffffff


	//   ....[22]....
        /*0094*/ 	.word	0xffffffff


	//   ....[23]....
        /*0098*/ 	.word	0xffffffff


	//   ....[24]....
        /*009c*/ 	.word	0xffffffff


	//   ....[25]....
        /*00a0*/ 	.word	0xffffffff


	//   ....[26]....
        /*00a4*/ 	.word	0xffffffff


	//   ....[27]....
        /*00a8*/ 	.word	0xffffffff


	//   ....[28]....
        /*00ac*/ 	.word	0xffffffff


	//   ....[29]....
        /*00b0*/ 	.word	0xffffffff


	//   ....[30]....
        /*00b4*/ 	.word	0xffffffff


	//----- nvinfo : EIATTR_COOP_GROUP_INSTR_OFFSETS
	.align		4
.L_3382:
        /*00b8*/ 	.byte	0x04, 0x28
        /*00ba*/ 	.short	(.L_3384 - .L_3383)


	//   ....[0]....
.L_3383:
        /*00bc*/ 	.word	0x00002d50


	//   ....[1]....
        /*00c0*/ 	.word	0x00002d80


	//   ....[2]....
        /*00c4*/ 	.word	0x00002dc0


	//   ....[3]....
        /*00c8*/ 	.word	0x00002de0


	//   ....[4]....
        /*00cc*/ 	.word	0x00002e00


	//   ....[5]....
        /*00d0*/ 	.word	0x00003250


	//   ....[6]....
        /*00d4*/ 	.word	0x00003270


	//   ....[7]....
        /*00d8*/ 	.word	0x00003290


	//   ....[8]....
        /*00dc*/ 	.word	0x000032b0


	//   ....[9]....
        /*00e0*/ 	.word	0x000032d0


	//   ....[10]....
        /*00e4*/ 	.word	0x000033e0


	//   ....[11]....
        /*00e8*/ 	.word	0x00003480


	//   ....[12]....
        /*00ec*/ 	.word	0x000034f0


	//   ....[13]....
        /*00f0*/ 	.word	0x00003530


	//   ....[14]....
        /*00f4*/ 	.word	0x00003560


	//   ....[15]....
        /*00f8*/ 	.word	0x00003590


	//   ....[16]....
        /*00fc*/ 	.word	0x000035f0


	//   ....[17]....
        /*0100*/ 	.word	0x00003680


	//   ....[18]....
        /*0104*/ 	.word	0x00003700


	//   ....[19]....
        /*0108*/ 	.word	0x00003760


	//   ....[20]....
        /*010c*/ 	.word	0x00003770


	//   ....[21]....
        /*0110*/ 	.word	0x00004300


	//   ....[22]....
        /*0114*/ 	.word	0x00004360


	//   ....[23]....
        /*0118*/ 	.word	0x000043c0


	//   ....[24]....
        /*011c*/ 	.word	0x00004420


	//   ....[25]....
        /*0120*/ 	.word	0x00004480


	//   ....[26]....
        /*0124*/ 	.word	0x00004930


	//   ....[27]....
        /*0128*/ 	.word	0x00004990


	//   ....[28]....
        /*012c*/ 	.word	0x000049f0


	//   ....[29]....
        /*0130*/ 	.word	0x00004a50


	//   ....[30]....
        /*0134*/ 	.word	0x00004ac0


	//----- nvinfo : EIATTR_EXIT_INSTR_OFFSETS
	.align		4
.L_3384:
        /*0138*/ 	.byte	0x04, 0x1c
        /*013a*/ 	.short	(.L_3386 - .L_3385)


	//   ....[0]....
.L_3385:
        /*013c*/ 	.word	0x00000820


	//   ....[1]....
        /*0140*/ 	.word	0x000042b0


	//----- nvinfo : EIATTR_MAX_THREADS
	.align		4
.L_3386:
        /*0144*/ 	.byte	0x04, 0x05
        /*0146*/ 	.short	(.L_3388 - .L_3387)
.L_3387:
        /*0148*/ 	.word	0x00000100
        /*014c*/ 	.word	0x00000001
        /*0150*/ 	.word	0x00000001


	//----- nvinfo : EIATTR_CRS_STACK_SIZE
	.align		4
.L_3388:
        /*0154*/ 	.byte	0x04, 0x1e
        /*0156*/ 	.short	(.L_3390 - .L_3389)
.L_3389:
        /*0158*/ 	.word	0x00000000
.L_3390:


//--------------------- .nv.info._ZN10layer_norm13ln_fwd_kernelINS_13Kernel_traitsI6__halfffffjLj8192ELj1ELj1ELj8ELj16ENS_18Kernel_traits_baseILj8192ES2_ffffjLj256EEEEELb0ELb0ELb1ELb1EEEvNS_9FwdParamsE --------------------------
	.section	.nv.info._ZN10layer_norm13ln_fwd_kernelINS_13Kernel_traitsI6__halfffffjLj8192ELj1ELj1ELj8ELj16ENS_18Kernel_traits_baseILj8192ES2_ffffjLj256EEEEELb0ELb0ELb1ELb1EEEvNS_9FwdParamsE,"",@"SHT_CUDA_INFO"
	.sectionflags	@""
	.align	4


	//----- nvinfo : EIATTR_CUDA_API_VERSION
	.align		4
        /*0000*/ 	.byte	0x04, 0x37
        /*0002*/ 	.short	(.L_3392 - .L_3391)
.L_3391:
        /*0004*/ 	.word	0x00000082


	//----- nvinfo : EIATTR_SW2861232_WAR
	.align		4
.L_3392:
        /*0008*/ 	.byte	0x01, 0x35
	.zero		2


	//----- nvinfo : EIATTR_PARAM_CBANK
	.align		4
        /*000c*/ 	.byte	0x04, 0x0a
        /*000e*/ 	.short	(.L_3394 - .L_3393)
	.align		4
.L_3393:
        /*0010*/ 	.word	index@(.nv.constant0._ZN10layer_norm13ln_fwd_kernelINS_13Kernel_traitsI6__halfffffjLj8192ELj1ELj1ELj8ELj16ENS_18Kernel_traits_baseILj8192ES2_ffffjLj256EEEEELb0ELb0ELb1ELb1EEEvNS_9FwdParamsE)
        /*0014*/ 	.short	0x0160
        /*0016*/ 	.short	0x00e8


	//----- nvinfo : EIATTR_CBANK_PARAM_SIZE
	.align		4
.L_3394:
        /*0018*/ 	.byte	0x03, 0x19
        /*001a*/ 	.short	0x00e8


	//----- nvinfo : EIATTR_KPARAM_INFO
	.align		4
        /*001c*/ 	.byte	0x04, 0x17
        /*001e*/ 	.short	(.L_3396 - .L_3395)
.L_3395:
        /*0020*/ 	.word	0x00000000
        /*0024*/ 	.short	0x0000
        /*0026*/ 	.short	0x0000
        /*0028*/ 	.byte	0x00, 0xf0, 0xa1, 0x03


	//----- nvinfo : EIATTR_MAXREG_COUNT
	.align		4
.L_3396:
        /*002c*/ 	.byte	0x03, 0x1b
        /*002e*/ 	.short	0x00ff


	//----- nvinfo : EIATTR_NUM_BARRIERS
	.align		4
        /*0030*/ 	.byte	0x02, 0x4c
        /*0032*/ 	.byte	0x01
	.zero		1


	//----- nvinfo : EIATTR_MERCURY_ISA_VERSION
	.align		4
        /*0034*/ 	.byte	0x03, 0x5f
        /*0036*/ 	.short	0x0000


	//----- nvinfo : EIATTR_COOP_GROUP_MASK_REGIDS
	.align		4
        /*0038*/ 	.byte	0x04, 0x29
        /*003a*/ 	.short	(.L_3398 - .L_3397)


	//   ....[0]....
.L_3397:
        /*003c*/ 	.word	0xffffffff


	//   ....[1]....
        /*0040*/ 	.word	0xffffffff


	//   ....[2]....
        /*0044*/ 	.word	0xffffffff


	//   ....[3]....
        /*0048*/ 	.word	0xffffffff


	//   ....[4]....
        /*004c*/ 	.word	0xffffffff


	//   ....[5]....
        /*0050*/ 	.word	0xffffffff


	//   ....[6]....
        /*0054*/ 	.word	0xffffffff


	//   ....[7]....
        /*0058*/ 	.word	0xffffffff


	//   ....[8]....
        /*005c*/ 	.word	0xffffffff


	//   ....[9]....
        /*0060*/ 	.word	0xffffffff


	//   ....[10]....
        /*0064*/ 	.word	0xffffffff


	//   ....[11]....
        /*0068*/ 	.word	0xffffffff


	//   ....[12]....
        /*006c*/ 	.word	0xffffffff


	//   ....[13]....
        /*0070*/ 	.word	0xffffffff


	//   ....[14]....
        /*0074*/ 	.word	0xffffffff


	//   ....[15]....
        /*0078*/ 	.word	0xffffffff


	//   ....[16]....
        /*007c*/ 	.word	0xffffffff


	//   ....[17]....
        /*0080*/ 	.word	0xffffffff


	//   ....[18]....
        /*0084*/ 	.word	0xffffffff


	//   ....[19]....
        /*0088*/ 	.word	0xffffffff


	//   ....[20]....
        /*008c*/ 	.word	0xffffffff


	//   ....[21]....
        /*0090*/ 	.word	0xffffffff


	//   ....[22]....
        /*0094*/ 	.word	0xffffffff


	//   ....[23]....
        /*0098*/ 	.word	0xffffffff


	//   ....[24]....
        /*009c*/ 	.word	0xffffffff


	//   ....[25]....
        /*00a0*/ 	.word	0xffffffff


	//   ....[26]....
        /*00a4*/ 	.word	0xffffffff


	//   ....[27]....
        /*00a8*/ 	.word	0xffffffff


	//   ....[28]....
        /*00ac*/ 	.word	0xffffffff


	//   ....[29]....
        /*00b0*/ 	.word	0xffffffff


	//   ....[30]....
        /*00b4*/ 	.word	0xffffffff


	//----- nvinfo : EIATTR_COOP_GROUP_INSTR_OFFSETS
	.align		4
.L_3398:
        /*00b8*/ 	.byte	0x04, 0x28
        /*00ba*/ 	.short	(.L_3400 - .L_3399)


	//   ....[0]....
.L_3399:
        /*00bc*/ 	.word	0x00002050


	//   ....[1]....
        /*00c0*/ 	.word	0x00002080


	//   ....[2]....
        /*00c4*/ 	.word	0x000020a0


	//   ....[3]....
        /*00c8*/ 	.word	0x000020c0


	//   ....[4]....
        /*00cc*/ 	.word	0x000020e0


	//   ....[5]....
        /*00d0*/ 	.word	0x00002510


	//   ....[6]....
        /*00d4*/ 	.word	0x00002530


	//   ....[7]....
        /*00d8*/ 	.word	0x00002550


	//   ....[8]....
        /*00dc*/ 	.word	0x00002570


	//   ....[9]....
        /*00e0*/ 	.word	0x00002590


	//   ....[10]....
        /*00e4*/ 	.word	0x000026a0


	//   ....[11]....
        /*00e8*/ 	.word	0x000026f0


	//   ....[12]....
        /*00ec*/ 	.word	0x00002710


	//   ....[13]....
        /*00f0*/ 	.word	0x00002740


	//   ....[14]....
        /*00f4*/ 	.word	0x000027f0


	//   ....[15]....
        /*00f8*/ 	.word	0x00002810


	//   ....[16]....
        /*00fc*/ 	.word	0x00002820


	//   ....[17]....
        /*0100*/ 	.word	0x000028f0


	//   ....[18]....
        /*0104*/ 	.word	0x00002910


	//   ....[19]....
        /*0108*/ 	.word	0x000029d0


	//   ....[20]....
        /*010c*/ 	.word	0x00002a00


	//   ....[21]....
        /*0110*/ 	.word	0x00003370


	//   ....[22]....
        /*0114*/ 	.word	0x000033d0


	//   ....[23]....
        /*0118*/ 	.word	0x00003430


	//   ....[24]....
        /*011c*/ 	.word	0x00003490


	//   ....[25]....
        /*0120*/ 	.word	0x000034f0


	//   ....[26]....
        /*0124*/ 	.word	0x00003960


	//   ....[27]....
        /*0128*/ 	.word	0x000039c0


	//   ....[28]....
        /*012c*/ 	.word	0x00003a20


	//   ....[29]....
        /*0130*/ 	.word	0x00003a80


	//   ....[30]....
        /*0134*/ 	.word	0x00003ae0


	//----- nvinfo : EIATTR_EXIT_INSTR_OFFSETS
	.align		4
.L_3400:
        /*0138*/ 	.byte	0x04, 0x1c
        /*013a*/ 	.short	(.L_3402 - .L_3401)


	//   ....[0]....
.L_3401:
        /*013c*/ 	.word	0x00000160


	//   ....[1]....
        /*0140*/ 	.word	0x00003320


	//----- nvinfo : EIATTR_MAX_THREADS
	.align		4
.L_3402:
        /*0144*/ 	.byte	0x04, 0x05
        /*0146*/ 	.short	(.L_3404 - .L_3403)
.L_3403:
        /*0148*/ 	.word	0x00000100
        /*014c*/ 	.word	0x00000001
        /*0150*/ 	.word	0x00000001


	//----- nvinfo : EIATTR_CRS_STACK_SIZE
	.align		4
.L_3404:
        /*0154*/ 	.byte	0x04, 0x1e
        /*0156*/ 	.short	(.L_3406 - .L_3405)
.L_3405:
        /*0158*/ 	.word	0x00000000
.L_3406:


//--------------------- .nv.info._ZN10layer_norm13ln_fwd_kernelINS_13Kernel_traitsI6__halfffffjLj8192ELj1ELj1ELj8ELj16ENS_18Kernel_traits_baseILj8192ES2_ffffjLj256EEEEELb0ELb1ELb0ELb0EEEvNS_9FwdParamsE --------------------------
	.section	.nv.info._ZN10layer_norm13ln_fwd_kernelINS_13Kernel_traitsI6__halfffffjLj8192ELj1ELj1ELj8ELj16ENS_18Kernel_traits_baseILj8192ES2_ffffjLj256EEEEELb0ELb1ELb0ELb0EEEvNS_9FwdParamsE,"",@"SHT_CUDA_INFO"
	.sectionflags	@""
	.align	4


	//----- nvinfo : EIATTR_CUDA_API_VERSION
	.align		4
        /*0000*/ 	.byte	0x04, 0x37
        /*0002*/ 	.short	(.L_3408 - .L_3407)
.L_3407:
        /*0004*/ 	.word	0x00000082


	//----- nvinfo : EIATTR_SW2861232_WAR
	.align		4
.L_3408:
        /*0008*/ 	.byte	0x01, 0x35
	.zero		2


	//----- nvinfo : EIATTR_PARAM_CBANK
	.align		4
        /*000c*/ 	.byte	0x04, 0x0a
        /*000e*/ 	.short	(.L_3410 - .L_3409)
	.align		4
.L_3409:
        /*0010*/ 	.word	index@(.nv.constant0._ZN10layer_norm13ln_fwd_kernelINS_13Kernel_traitsI6__halfffffjLj8192ELj1ELj1ELj8ELj16ENS_18Kernel_traits_baseILj8192ES2_ffffjLj256EEEEELb0ELb1ELb0ELb0EEEvNS_9FwdParamsE)
        /*0014*/ 	.short	0x0160
        /*0016*/ 	.short	0x00e8


	//----- nvinfo : EIATTR_CBANK_PARAM_SIZE
	.align		4
.L_3410:
        /*0018*/ 	.byte	0x03, 0x19
        /*001a*/ 	.short	0x00e8


	//----- nvinfo : EIATTR_KPARAM_INFO
	.align		4
        /*001c*/ 	.byte	0x04, 0x17
        /*001e*/ 	.short	(.L_3412 - .L_3411)
.L_3411:
        /*0020*/ 	.word	0x00000000
        /*0024*/ 	.short	0x0000
        /*0026*/ 	.short	0x0000
        /*0028*/ 	.byte	0x00, 0xf0, 0xa1, 0x03


	//----- nvinfo : EIATTR_MAXREG_COUNT
	.align		4
.L_3412:
        /*002c*/ 	.byte	0x03, 0x1b
        /*002e*/ 	.short	0x00ff


	//----- nvinfo : EIATTR_NUM_BARRIERS
	.align		4
        /*0030*/ 	.byte	0x02, 0x4c
        /*0032*/ 	.byte	0x01
	.zero		1


	//----- nvinfo : EIATTR_MERCURY_ISA_VERSION
	.align		4
        /*0034*/ 	.byte	0x03, 0x5f
        /*0036*/ 	.short	0x0000


	//----- nvinfo : EIATTR_COOP_GROUP_MASK_REGIDS
	.align		4
        /*0038*/ 	.byte	0x04, 0x29
        /*003a*/ 	.short	(.L_3414 - .L_3413)


	//   ....[0]....
.L_3413:
        /*003c*/ 	.word	0xffffffff


	//   ....[1]....
        /*0040*/ 	.word	0xffffffff


	//   ....[2]....
        /*0044*/ 	.word	0xffffffff


	//   ....[3]....
        /*0048*/ 	.word	0xffffffff


	//   ....[4]....
        /*004c*/ 	.word	0xffffffff


	//   ....[5]....
        /*0050*/ 	.word	0xffffffff


	//   ....[6]....
        /*0054*/ 	.word	0xffffffff


	//   ....[7]....
        /*0058*/ 	.word	0xffffffff


	//   ....[8]....
        /*005c*/ 	.word	0xffffffff


	//   ....[9]....
        /*0060*/ 	.word	0xffffffff


	//   ....[10]....
        /*0064*/ 	.word	0xffffffff


	//   ....[11]....
        /*0068*/ 	.word	0xffffffff


	//   ....[12]....
        /*006c*/ 	.word	0xffffffff


	//   ....[13]....
        /*0070*/ 	.word	0xffffffff


	//   ....[14]....
        /*0074*/ 	.word	0xffffffff


	//   ....[15]....
        /*0078*/ 	.word	0xffffffff


	//   ....[16]....
        /*007c*/ 	.word	0xffffffff


	//   ....[17]....
        /*0080*/ 	.word	0xffffffff


	//   ....[18]....
        /*0084*/ 	.word	0xffffffff


	//   ....[19]....
        /*0088*/ 	.word	0xffffffff


	//   ....[20]....
        /*008c*/ 	.word	0xffffffff


	//   ....[21]....
        /*0090*/ 	.word	0xffffffff


	//   ....[22]....
        /*0094*/ 	.word	0xffffffff


	//   ....[23]....
        /*0098*/ 	.word	0xffffffff


	//   ....[24]....
        /*009c*/ 	.word	0xffffffff


	//   ....[25]....
        /*00a0*/ 	.word	0xffffffff


	//   ....[26]....
        /*00a4*/ 	.word	0xffffffff


	//   ....[27]....
        /*00a8*/ 	.word	0xffffffff


	//   ....[28]....
        /*00ac*/ 	.word	0xffffffff


	//   ....[29]....
        /*00b0*/ 	.word	0xffffffff


	//   ....[30]....
        /*00b4*/ 	.word	0xffffffff


	//----- nvinfo : EIATTR_COOP_GROUP_INSTR_OFFSETS
	.align		4
.L_3414:
        /*00b8*/ 	.byte	0x04, 0x28
        /*00ba*/ 	.short	(.L_3416 - .L_3415)


	//   ....[0]....
.L_3415:
        /*00bc*/ 	.word	0x00002880


	//   ....[1]....
        /*00c0*/ 	.word	0x000028b0


	//   ....[2]....
        /*00c4*/ 	.word	0x000028f0


	//   ....[3]....
        /*00c8*/ 	.word	0x00002910


	//   ....[4]....
        /*00cc*/ 	.word	0x00002930


	//   ....[5]....
        /*00d0*/ 	.word	0x00002d80


	//   ....[6]....
        /*00d4*/ 	.word	0x00002da0


	//   ....[7]....
        /*00d8*/ 	.word	0x00002dc0


	//   ....[8]....
        /*00dc*/ 	.word	0x00002de0


	//   ....[9]....
        /*00e0*/ 	.word	0x00002e00


	//   ....[10]....
        /*00e4*/ 	.word	0x00002f10


	//   ....[11]....
        /*00e8*/ 	.word	0x00002f60


	//   ....[12]....
        /*00ec*/ 	.word	0x00002f80


	//   ....[13]....
        /*00f0*/ 	.word	0x00002fb0


	//   ....[14]....
        /*00f4*/ 	.word	0x00003040


	//   ....[15]....
        /*00f8*/ 	.word	0x000030f0


	//   ....[16]....
        /*00fc*/ 	.word	0x00003120


	//   ....[17]....
        /*0100*/ 	.word	0x000031b0


	//   ....[18]....
        /*0104*/ 	.word	0x000031d0


	//   ....[19]....
        /*0108*/ 	.word	0x00003260


	//   ....[20]....
        /*010c*/ 	.word	0x000032b0


	//   ....[21]....
        /*0110*/ 	.word	0x00003db0


	//   ....[22]....
        /*0114*/ 	.word	0x00003e20


	//   ....[23]....
        /*0118*/ 	.word	0x00003e80


	//   ....[24]....
        /*011c*/ 	.word	0x00003ee0


	//   ....[25]....
        /*0120*/ 	.word	0x00003f40


	//   ....[26]....
        /*0124*/ 	.word	0x000043f0


	//   ....[27]....
        /*0128*/ 	.word	0x00004450


	//   ....[28]....
        /*012c*/ 	.word	0x000044b0


	//   ....[29]....
        /*0130*/ 	.word	0x00004510


	//   ....[30]....
        /*0134*/ 	.word	0x00004580


	//----- nvinfo : EIATTR_EXIT_INSTR_OFFSETS
	.align		4
.L_3416:
        /*0138*/ 	.byte	0x04, 0x1c
        /*013a*/ 	.short	(.L_3418 - .L_3417)


	//   ....[0]....
.L_3417:
        /*013c*/ 	.word	0x000009a0


	//   ....[1]....
        /*0140*/ 	.word	0x00003d60


	//----- nvinfo : EIATTR_MAX_THREADS
	.align		4
.L_3418:
        /*0144*/ 	.byte	0x04, 0x05
        /*0146*/ 	.short	(.L_3420 - .L_3419)
.L_3419:
        /*0148*/ 	.word	0x00000100
        /*014c*/ 	.word	0x00000001
        /*0150*/ 	.word	0x00000001


	//----- nvinfo : EIATTR_CRS_STACK_SIZE
	.align		4
.L_3420:
        /*0154*/ 	.byte	0x04, 0x1e
        /*0156*/ 	.short	(.L_3422 - .L_3421)
.L_3421:
        /*0158*/ 	.word	0x00000000
.L_3422:


//--------------------- .nv.info._ZN10layer_norm13ln_fwd_kernelINS_13Kernel_traitsI6__halfffffjLj8192ELj1ELj1ELj8ELj16ENS_18Kernel_traits_baseILj8192ES2_ffffjLj256EEEEELb0ELb1ELb0ELb1EEEvNS_9FwdParamsE --------------------------
	.section	.nv.info._ZN10layer_norm13ln_fwd_kernelINS_13Kernel_traitsI6__halfffffjLj8192ELj1ELj1ELj8ELj16ENS_18Kernel_traits_baseILj8192ES2_ffffjLj256EEEEELb0ELb1ELb0ELb1EEEvNS_9FwdParamsE,"",@"SHT_CUDA_INFO"
	.sectionflags	@""
	.align	4


	//----- nvinfo : EIATTR_CUDA_API_VERSION
	.align		4
        /*0000*/ 	.byte	0x04, 0x37
        /*0002*/ 	.short	(.L_3424 - .L_3423)
.L_3423:
        /*0004*/ 	.word	0x00000082


	//----- nvinfo : EIATTR_SW2861232_WAR
	.align		4
.L_3424:
        /*0008*/ 	.byte	0x01, 0x35
	.zero		2


	//----- nvinfo : EIATTR_PARAM_CBANK
	.align		4
        /*000c*/ 	.byte	0x04, 0x0a
        /*000e*/ 	.short	(.L_3426 - .L_3425)
	.align		4
.L_3425:
        /*0010*/ 	.word	index@(.nv.constant0._ZN10layer_norm13ln_fwd_kernelINS_13Kernel_traitsI6__halfffffjLj8192ELj1ELj1ELj8ELj16ENS_18Kernel_traits_baseILj8192ES2_ffffjLj256EEEEELb0ELb1ELb0ELb1EEEvNS_9FwdParamsE)
        /*0014*/ 	.short	0x0160
        /*0016*/ 	.short	0x00e8


	//----- nvinfo : EIATTR_CBANK_PARAM_SIZE
	.align		4
.L_3426:
        /*0018*/ 	.byte	0x03, 0x19
        /*001a*/ 	.short	0x00e8


	//----- nvinfo : EIATTR_KPARAM_INFO
	.align		4
        /*001c*/ 	.byte	0x04, 0x17
        /*001e*/ 	.short	(.L_3428 - .L_3427)
.L_3427:
        /*0020*/ 	.word	0x00000000
        /*0024*/ 	.short	0x0000
        /*0026*/ 	.short	0x0000
        /*0028*/ 	.byte	0x00, 0xf0, 0xa1, 0x03


	//----- nvinfo : EIATTR_MAXREG_COUNT
	.align		4
.L_3428:
        /*002c*/ 	.byte	0x03, 0x1b
        /*002e*/ 	.short	0x00ff


	//----- nvinfo : EIATTR_NUM_BARRIERS
	.align		4
        /*0030*/ 	.byte	0x02, 0x4c
        /*0032*/ 	.byte	0x01
	.zero		1


	//----- nvinfo : EIATTR_MERCURY_ISA_VERSION
	.align		4
        /*0034*/ 	.byte	0x03, 0x5f
        /*0036*/ 	.short	0x0000


	//----- nvinfo : EIATTR_COOP_GROUP_MASK_REGIDS
	.align		4
        /*0038*/ 	.byte	0x04, 0x29
        /*003a*/ 	.short	(.L_3430 - .L_3429)


	//   ....[0]....
.L_3429:
        /*003c*/ 	.word	0xffffffff


	//   ....[1]....
        /*0040*/ 	.word	0xffffffff


	//   ....[2]....
        /*0044*/ 	.word	0xffffffff


	//   ....[3]....
        /*0048*/ 	.word	0xffffffff


	//   ....[4]....
        /*004c*/ 	.word	0xffffffff


	//   ....[5]....
        /*0050*/ 	.word	0xffffffff


	//   ....[6]....
        /*0054*/ 	.word	0xffffffff


	//   ....[7]....
        /*0058*/ 	.word	0xffffffff


	//   ....[8]....
        /*005c*/ 	.word	0xffffffff


	//   ....[9]....
        /*0060*/ 	.word	0xffffffff


	//   ....[10]....
        /*0064*/ 	.word	0xffffffff


	//   ....[11]....
        /*0068*/ 	.word	0xffffffff


	//   ....[12]....
        /*006c*/ 	.word	0xffffffff


	//   ....[13]....
        /*0070*/ 	.word	0xffffffff


	//   ....[14]....
        /*0074*/ 	.word	0xffffffff


	//   ....[15]....
        /*0078*/ 	.word	0xffffffff


	//   ....[16]....
        /*007c*/ 	.word	0xffffffff


	//   ....[17]....
        /*0080*/ 	.word	0xffffffff


	//   ....[18]....
        /*0084*/ 	.word	0xffffffff


	//   ....[19]....
        /*0088*/ 	.word	0xffffffff


	//   ....[20]....
        /*008c*/ 	.word	0xffffffff


	//   ....[21]....
        /*0090*/ 	.word	0xffffffff


	//   ....[22]....
        /*0094*/ 	.word	0xffffffff


	//   ....[23]....
        /*0098*/ 	.word	0xffffffff


	//   ....[24]....
        /*009c*/ 	.word	0xffffffff


	//   ....[25]....
        /*00a0*/ 	.word	0xffffffff


	//   ....[26]....
        /*00a4*/ 	.word	0xffffffff


	//   ....[27]....
        /*00a8*/ 	.word	0xffffffff


	//   ....[28]....
        /*00ac*/ 	.word	0xffffffff


	//   ....[29]....
        /*00b0*/ 	.word	0xffffffff


	//   ....[30]....
        /*00b4*/ 	.word	0xffffffff


	//----- nvinfo : EIATTR_COOP_GROUP_INSTR_OFFSETS
	.align		4
.L_3430:
        /*00b8*/ 	.byte	0x04, 0x28
        /*00ba*/ 	.short	(.L_3432 - .L_3431)


	//   ....[0]....
.L_3431:
        /*00bc*/ 	.word	0x00001b10


	//   ....[1]....
        /*00c0*/ 	.word	0x00001b40


	//   ....[2]....
        /*00c4*/ 	.word	0x00001b60


	//   ....[3]....
        /*00c8*/ 	.word	0x00001b80


	//   ....[4]....
        /*00cc*/ 	.word	0x00001ba0


	//   ....[5]....
        /*00d0*/ 	.word	0x00001fd0


	//   ....[6]....
        /*00d4*/ 	.word	0x00001ff0


	//   ....[7]....
        /*00d8*/ 	.word	0x00002010


	//   ....[8]....
        /*00dc*/ 	.word	0x00002030


	//   ....[9]....
        /*00e0*/ 	.word	0x00002050


	//   ....[10]....
        /*00e4*/ 	.word	0x00002180


	//   ....[11]....
        /*00e8*/ 	.word	0x000021b0


	//   ....[12]....
        /*00ec*/ 	.word	0x000021d0


	//   ....[13]....
        /*00f0*/ 	.word	0x000021e0


	//   ....[14]....
        /*00f4*/ 	.word	0x00002220


	//   ....[15]....
        /*00f8*/ 	.word	0x000022c0


	//   ....[16]....
        /*00fc*/ 	.word	0x000022e0


	//   ....[17]....
        /*0100*/ 	.word	0x000023a0


	//   ....[18]....
        /*0104*/ 	.word	0x000023f0


	//   ....[19]....
        /*0108*/ 	.word	0x00002490


	//   ....[20]....
        /*010c*/ 	.word	0x000024e0


	//   ....[21]....
        /*0110*/ 	.word	0x00002d50


	//   ....[22]....
        /*0114*/ 	.word	0x00002dc0


	//   ....[23]....
        /*0118*/ 	.word	0x00002e20


	//   ....[24]....
        /*011c*/ 	.word	0x00002e80


	//   ....[25]....
        /*0120*/ 	.word	0x00002ee0


	//   ....[26]....
        /*0124*/ 	.word	0x00003350


	//   ....[27]....
        /*0128*/ 	.word	0x000033b0


	//   ....[28]....
        /*012c*/ 	.word	0x00003410


	//   ....[29]....
        /*0130*/ 	.word	0x00003470


	//   ....[30]....
        /*0134*/ 	.word	0x000034d0


	//----- nvinfo : EIATTR_EXIT_INSTR_OFFSETS
	.align		4
.L_3432:
        /*0138*/ 	.byte	0x04, 0x1c
        /*013a*/ 	.short	(.L_3434 - .L_3433)


	//   ....[0]....
.L_3433:
        /*013c*/ 	.word	0x00000160


	//   ....[1]....
        /*0140*/ 	.word	0x00002d00


	//----- nvinfo : EIATTR_MAX_THREADS
	.align		4
.L_3434:
        /*0144*/ 	.byte	0x04, 0x05
        /*0146*/ 	.short	(.L_3436 - .L_3435)
.L_3435:
        /*0148*/ 	.word	0x00000100
        /*014c*/ 	.word	0x00000001
        /*0150*/ 	.word	0x00000001


	//----- nvinfo : EIATTR_CRS_STACK_SIZE
	.align		4
.L_3436:
        /*0154*/ 	.byte	0x04, 0x1e
        /*0156*/ 	.short	(.L_3438 - .L_3437)
.L_3437:
        /*0158*/ 	.word	0x00000000
.L_3438:


//--------------------- .nv.info._ZN10layer_norm13ln_fwd_kernelINS_13Kernel_traitsI6__halfffffjLj8192ELj1ELj1ELj8ELj16ENS_18Kernel_traits_baseILj8192ES2_ffffjLj256EEEEELb0ELb1ELb1ELb0EEEvNS_9FwdParamsE --------------------------
	.section	.nv.info._ZN10layer_norm13ln_fwd_kernelINS_13Kernel_traitsI6__halfffffjLj8192ELj1ELj1ELj8ELj16ENS_18Kernel_traits_baseILj8192ES2_ffffjLj256EEEEELb0ELb1ELb1ELb0EEEvNS_9FwdParamsE,"",@"SHT_CUDA_INFO"
	.sectionflags	@""
	.align	4


	//----- nvinfo : EIATTR_CUDA_API_VERSION
	.align		4
        /*0000*/ 	.byte	0x04, 0x37
        /*0002*/ 	.short	(.L_3440 - .L_3439)
.L_3439:
        /*0004*/ 	.word	0x00000082


	//----- nvinfo : EIATTR_SW2861232_WAR
	.align		4
.L_3440:
        /*0008*/ 	.byte	0x01, 0x35
	.zero		2


	//----- nvinfo : EIATTR_PARAM_CBANK
	.align		4
        /*000c*/ 	.byte	0x04, 0x0a
        /*000e*/ 	.short	(.L_3442 - .L_3441)
	.align		4
.L_3441:
        /*0010*/ 	.word	index@(.nv.constant0._ZN10layer_norm13ln_fwd_kernelINS_13Kernel_traitsI6__halfffffjLj8192ELj1ELj1ELj8ELj16ENS_18Kernel_traits_baseILj8192ES2_ffffjLj256EEEEELb0ELb1ELb1ELb0EEEvNS_9FwdParamsE)
        /*0014*/ 	.short	0x0160
        /*0016*/ 	.short	0x00e8


	//----- nvinfo : EIATTR_CBANK_PARAM_SIZE
	.align		4
.L_3442:
        /*0018*/ 	.byte	0x03, 0x19
        /*001a*/ 	.short	0x00e8


	//----- nvinfo : EIATTR_KPARAM_INFO
	.align		4
        /*001c*/ 	.byte	0x04, 0x17
        /*001e*/ 	.short	(.L_3444 - .L_3443)
.L_3443:
        /*0020*/ 	.word	0x00000000
        /*0024*/ 	.short	0x0000
        /*0026*/ 	.short	0x0000
        /*0028*/ 	.byte	0x00, 0xf0, 0xa1, 0x03


	//----- nvinfo : EIATTR_MAXREG_COUNT
	.align		4
.L_3444:
        /*002c*/ 	.byte	0x03, 0x1b
        /*002e*/ 	.short	0x00ff


	//----- nvinfo : EIATTR_NUM_BARRIERS
	.align		4
        /*0030*/ 	.byte	0x02, 0x4c
        /*0032*/ 	.byte	0x01
	.zero		1


	//----- nvinfo : EIATTR_MERCURY_ISA_VERSION
	.align		4
        /*0034*/ 	.byte	0x03, 0x5f
        /*0036*/ 	.short	0x0000


	//----- nvinfo : EIATTR_COOP_GROUP_MASK_REGIDS
	.align		4
        /*0038*/ 	.byte	0x04, 0x29
        /*003a*/ 	.short	(.L_3446 - .L_3445)


	//   ....[0]....
.L_3445:
        /*003c*/ 	.word	0xffffffff


	//   ....[1]....
        /*0040*/ 	.word	0xffffffff


	//   ....[2]....
        /*0044*/ 	.word	0xffffffff


	//   ....[3]....
        /*0048*/ 	.word	0xffffffff


	//   ....[4]....
        /*004c*/ 	.word	0xffffffff


	//   ....[5]....
        /*0050*/ 	.word	0xffffffff


	//   ....[6]....
        /*0054*/ 	.word	0xffffffff


	//   ....[7]....
        /*0058*/ 	.word	0xffffffff


	//   ....[8]....
        /*005c*/ 	.word	0xffffffff


	//   ....[9]....
        /*0060*/ 	.word	0xffffffff


	//   ....[10]....
        /*0064*/ 	.word	0xffffffff


	//   ....[11]....
        /*0068*/ 	.word	0xffffffff


	//   ....[12]....
        /*006c*/ 	.word	0xffffffff


	//   ....[13]....
        /*0070*/ 	.word	0xffffffff


	//   ....[14]....
        /*0074*/ 	.word	0xffffffff


	//   ....[15]....
        /*0078*/ 	.word	0xffffffff


	//   ....[16]....
        /*007c*/ 	.word	0xffffffff


	//   ....[17]....
        /*0080*/ 	.word	0xffffffff


	//   ....[18]....
        /*0084*/ 	.word	0xffffffff


	//   ....[19]....
        /*0088*/ 	.word	0xffffffff


	//   ....[20]....
        /*008c*/ 	.word	0xffffffff


	//   ....[21]....
        /*0090*/ 	.word	0xffffffff


	//   ....[22]....
        /*0094*/ 	.word	0xffffffff


	//   ....[23]....
        /*0098*/ 	.word	0xffffffff


	//   ....[24]....
        /*009c*/ 	.word	0xffffffff


	//   ....[25]....
        /*00a0*/ 	.word	0xffffffff


	//   ....[26]....
        /*00a4*/ 	.word	0xffffffff


	//   ....[27]....
        /*00a8*/ 	.word	0xffffffff


	//   ....[28]....
        /*00ac*/ 	.word	0xffffffff


	//   ....[29]....
        /*00b0*/ 	.word	0xffffffff


	//   ....[30]....
        /*00b4*/ 	.word	0xffffffff


	//----- nvinfo : EIATTR_COOP_GROUP_INSTR_OFFSETS
	.align		4
.L_3446:
        /*00b8*/ 	.byte	0x04, 0x28
        /*00ba*/ 	.short	(.L_3448 - .L_3447)


	//   ....[0]....
.L_3447:
        /*00bc*/ 	.word	0x000034d0


	//   ....[1]....
        /*00c0*/ 	.word	0x00003500


	//   ....[2]....
        /*00c4*/ 	.word	0x00003540


	//   ....[3]....
        /*00c8*/ 	.word	0x00003560


	//   ....[4]....
        /*00cc*/ 	.word	0x00003580


	//   ....[5]....
        /*00d0*/ 	.word	0x000039d0


	//   ....[6]....
        /*00d4*/ 	.word	0x000039f0


	//   ....[7]....
        /*00d8*/ 	.word	0x00003a10


	//   ....[8]....
        /*00dc*/ 	.word	0x00003a30


	//   ....[9]....
        /*00e0*/ 	.word	0x00003a50


	//   ....[10]....
        /*00e4*/ 	.word	0x00003bc0


	//   ....[11]....
        /*00e8*/ 	.word	0x00003be0


	//   ....[12]....
        /*00ec*/ 	.word	0x00003bf0


	//   ....[13]....
        /*00f0*/ 	.word	0x00003c20


	//   ....[14]....
        /*00f4*/ 	.word	0x00003d10


	//   ....[15]....
        /*00f8*/ 	.word	0x00003d20


	//   ....[16]....
        /*00fc*/ 	.word	0x00003d40


	//   ....[17]....
        /*0100*/ 	.word	0x00003e00


	//   ....[18]....
        /*0104*/ 	.word	0x00003e20


	//   ....[19]....
        /*0108*/ 	.word	0x00003ee0


	//   ....[20]....
        /*010c*/ 	.word	0x00003ef0


	//   ....[21]....
        /*0110*/ 	.word	0x00004a80


	//   ....[22]....
        /*0114*/ 	.word	0x00004af0


	//   ....[23]....
        /*0118*/ 	.word	0x00004b50


	//   ....[24]....
        /*011c*/ 	.word	0x00004bb0


	//   ....[25]....
        /*0120*/ 	.word	0x00004c10


	//   ....[26]....
        /*0124*/ 	.word	0x000050c0


	//   ....[27]....
        /*0128*/ 	.word	0x00005120


	//   ....[28]....
        /*012c*/ 	.word	0x00005180


	//   ....[29]....
        /*0130*/ 	.word	0x000051e0


	//   ....[30]....
        /*0134*/ 	.word	0x00005250


	//----- nvinfo : EIATTR_EXIT_INSTR_OFFSETS
	.align		4
.L_3448:
        /*0138*/ 	.byte	0x04, 0x1c
        /*013a*/ 	.short	(.L_3450 - .L_3449)


	//   ....[0]....
.L_3449:
        /*013c*/ 	.word	0x000009a0


	//   ....[1]....
        /*0140*/ 	.word	0x00004a30


	//----- nvinfo : EIATTR_MAX_THREADS
	.align		4
.L_3450:
        /*0144*/ 	.byte	0x04, 0x05
        /*0146*/ 	.short	(.L_3452 - .L_3451)
.L_3451:
        /*0148*/ 	.word	0x00000100
        /*014c*/ 	.word	0x00000001
        /*0150*/ 	.word	0x00000001


	//----- nvinfo : EIATTR_CRS_STACK_SIZE
	.align		4
.L_3452:
        /*0154*/ 	.byte	0x04, 0x1e
        /*0156*/ 	.short	(.L_3454 - .L_3453)
.L_3453:
        /*0158*/ 	.word	0x00000000
.L_3454:


//--------------------- .nv.info._ZN10layer_norm13ln_fwd_kernelINS_13Kernel_traitsI6__halfffffjLj8192ELj1ELj1ELj8ELj16ENS_18Kernel_traits_baseILj8192ES2_ffffjLj256EEEEELb0ELb1ELb1ELb1EEEvNS_9FwdParamsE --------------------------
	.section	.nv.info._ZN10layer_norm13ln_fwd_kernelINS_13Kernel_traitsI6__halfffffjLj8192ELj1ELj1ELj8ELj16ENS_18Kernel_traits_baseILj8192ES2_ffffjLj256EEEEELb0ELb1ELb1ELb1EEEvNS_9FwdParamsE,"",@"SHT_CUDA_INFO"
	.sectionflags	@""
	.align	4


	//----- nvinfo : EIATTR_CUDA_API_VERSION
	.align		4
        /*0000*/ 	.byte	0x04, 0x37
        /*0002*/ 	.short	(.L_3456 - .L_3455)
.L_3455:
        /*0004*/ 	.word	0x00000082


	//----- nvinfo : EIATTR_SW2861232_WAR
	.align		4
.L_3456:
        /*0008*/ 	.byte	0x01, 0x35
	.zero		2


	//----- nvinfo : EIATTR_PARAM_CBANK
	.align		4
        /*000c*/ 	.byte	0x04, 0x0a
        /*000e*/ 	.short	(.L_3458 - .L_3457)
	.align		4
.L_3457:
        /*0010*/ 	.word	index@(.nv.constant0._ZN10layer_norm13ln_fwd_kernelINS_13Kernel_traitsI6__halfffffjLj8192ELj1ELj1ELj8ELj16ENS_18Kernel_traits_baseILj8192ES2_ffffjLj256EEEEELb0ELb1ELb1ELb1EEEvNS_9FwdParamsE)
        /*0014*/ 	.short	0x0160
        /*0016*/ 	.short	0x00e8


	//----- nvinfo : EIATTR_CBANK_PARAM_SIZE
	.align		4
.L_3458:
        /*0018*/ 	.byte	0x03, 0x19
        /*001a*/ 	.short	0x00e8


	//----- nvinfo : EIATTR_KPARAM_INFO
	.align		4
        /*001c*/ 	.byte	0x04, 0x17
        /*001e*/ 	.short	(.L_3460 - .L_3459)
.L_3459:
        /*0020*/ 	.word	0x00000000
        /*0024*/ 	.short	0x0000
        /*0026*/ 	.short	0x0000
        /*0028*/ 	.byte	0x00, 0xf0, 0xa1, 0x03


	//----- nvinfo : EIATTR_MAXREG_COUNT
	.align		4
.L_3460:
        /*002c*/ 	.byte	0x03, 0x1b
        /*002e*/ 	.short	0x00ff


	//----- nvinfo : EIATTR_NUM_BARRIERS
	.align		4
        /*0030*/ 	.byte	0x02, 0x4c
        /*0032*/ 	.byte	0x01
	.zero		1


	//----- nvinfo : EIATTR_MERCURY_ISA_VERSION
	.align		4
        /*0034*/ 	.byte	0x03, 0x5f
        /*0036*/ 	.short	0x0000


	//----- nvinfo : EIATTR_COOP_GROUP_MASK_REGIDS
	.align		4
        /*0038*/ 	.byte	0x04, 0x29
        /*003a*/ 	.short	(.L_3462 - .L_3461)


	//   ....[0]....
.L_3461:
        /*003c*/ 	.word	0xffffffff


	//   ....[1]....
        /*0040*/ 	.word	0xffffffff


	//   ....[2]....
        /*0044*/ 	.word	0xffffffff


	//   ....[3]....
        /*0048*/ 	.word	0xffffffff


	//   ....[4]....
        /*004c*/ 	.word	0xffffffff


	//   ....[5]....
        /*0050*/ 	.word	0xffffffff


	//   ....[6]....
        /*0054*/ 	.word	0xffffffff


	//   ....[7]....
        /*0058*/ 	.word	0xffffffff


	//   ....[8]....
        /*005c*/ 	.word	0xffffffff


	//   ....[9]....
        /*0060*/ 	.word	0xffffffff


	//   ....[10]....
        /*0064*/ 	.word	0xffffffff


	//   ....[11]....
        /*0068*/ 	.word	0xffffffff


	//   ....[12]....
        /*006c*/ 	.word	0xffffffff


	//   ....[13]....
        /*0070*/ 	.word	0xffffffff


	//   ....[14]....
        /*0074*/ 	.word	0xffffffff


	//   ....[15]....
        /*0078*/ 	.word	0xffffffff


	//   ....[16]....
        /*007c*/ 	.word	0xffffffff


	//   ....[17]....
        /*0080*/ 	.word	0xffffffff


	//   ....[18]....
        /*0084*/ 	.word	0xffffffff


	//   ....[19]....
        /*0088*/ 	.word	0xffffffff


	//   ....[20]....
        /*008c*/ 	.word	0xffffffff


	//   ....[21]....
        /*0090*/ 	.word	0xffffffff


	//   ....[22]....
        /*0094*/ 	.word	0xffffffff


	//   ....[23]....
        /*0098*/ 	.word	0xffffffff


	//   ....[24]....
        /*009c*/ 	.word	0xffffffff


	//   ....[25]....
        /*00a0*/ 	.word	0xffffffff


	//   ....[26]....
        /*00a4*/ 	.word	0xffffffff


	//   ....[27]....
        /*00a8*/ 	.word	0xffffffff


	//   ....[28]....
        /*00ac*/ 	.word	0xffffffff


	//   ....[29]....
        /*00b0*/ 	.word	0xffffffff


	//   ....[30]....
        /*00b4*/ 	.word	0xffffffff


	//----- nvinfo : EIATTR_COOP_GROUP_INSTR_OFFSETS
	.align		4
.L_3462:
        /*00b8*/ 	.byte	0x04, 0x28
        /*00ba*/ 	.short	(.L_3464 - .L_3463)


	//   ....[0]....
.L_3463:
        /*00bc*/ 	.word	0x00002600


	//   ....[1]....
        /*00c0*/ 	.word	0x00002630


	//   ....[2]....
        /*00c4*/ 	.word	0x00002650


	//   ....[3]....
        /*00c8*/ 	.word	0x00002670


	//   ....[4]....
        /*00cc*/ 	.word	0x00002690


	//   ....[5]....
        /*00d0*/ 	.word	0x00002ac0


	//   ....[6]....
        /*00d4*/ 	.word	0x00002ae0


	//   ....[7]....
        /*00d8*/ 	.word	0x00002b00


	//   ....[8]....
        /*00dc*/ 	.word	0x00002b20


	//   ....[9]....
        /*00e0*/ 	.word	0x00002b40


	//   ....[10]....
        /*00e4*/ 	.word	0x00002c60


	//   ....[11]....
        /*00e8*/ 	.word	0x00002ca0


	//   ....[12]....
        /*00ec*/ 	.word	0x00002cd0


	//   ....[13]....
        /*00f0*/ 	.word	0x00002ce0


	//   ....[14]....
        /*00f4*/ 	.word	0x00002d60


	//   ....[15]....
        /*00f8*/ 	.word	0x00002db0


	//   ....[16]....
        /*00fc*/ 	.word	0x00002dc0


	//   ....[17]....
        /*0100*/ 	.word	0x00002eb0


	//   ....[18]....
        /*0104*/ 	.word	0x00002ec0


	//   ....[19]....
        /*0108*/ 	.word	0x00002f80


	//   ....[20]....
        /*010c*/ 	.word	0x00002fc0


	//   ....[21]....
        /*0110*/ 	.word	0x00003940


	//   ....[22]....
        /*0114*/ 	.word	0x000039b0


	//   ....[23]....
        /*0118*/ 	.word	0x00003a10


	//   ....[24]....
        /*011c*/ 	.word	0x00003a70


	//   ....[25]....
        /*0120*/ 	.word	0x00003ad0


	//   ....[26]....
        /*0124*/ 	.word	0x00003f40


	//   ....[27]....
        /*0128*/ 	.word	0x00003fa0


	//   ....[28]....
        /*012c*/ 	.word	0x00004000


	//   ....[29]....
        /*0130*/ 	.word	0x00004060


	//   ....[30]....
        /*0134*/ 	.word	0x000040c0


	//----- nvinfo : EIATTR_EXIT_INSTR_OFFSETS
	.align		4
.L_3464:
        /*0138*/ 	.byte	0x04, 0x1c
        /*013a*/ 	.short	(.L_3466 - .L_3465)


	//   ....[0]....
.L_3465:
        /*013c*/ 	.word	0x00000160


	//   ....[1]....
        /*0140*/ 	.word	0x000038f0


	//----- nvinfo : EIATTR_MAX_THREADS
	.align		4
.L_3466:
        /*0144*/ 	.byte	0x04, 0x05
        /*0146*/ 	.short	(.L_3468 - .L_3467)
.L_3467:
        /*0148*/ 	.word	0x00000100
        /*014c*/ 	.word	0x00000001
        /*0150*/ 	.word	0x00000001


	//----- nvinfo : EIATTR_CRS_STACK_SIZE
	.align		4
.L_3468:
        /*0154*/ 	.byte	0x04, 0x1e
        /*0156*/ 	.short	(.L_3470 - .L_3469)
.L_3469:
        /*0158*/ 	.word	0x00000000
.L_3470:


//--------------------- .nv.info._ZN10layer_norm13ln_fwd_kernelINS_13Kernel_traitsI6__halfffffjLj8192ELj1ELj1ELj8ELj16ENS_18Kernel_traits_baseILj8192ES2_ffffjLj256EEEEELb1ELb0ELb0ELb0EEEvNS_9FwdParamsE --------------------------
	.section	.nv.info._ZN10layer_norm13ln_fwd_kernelINS_13Kernel_traitsI6__halfffffjLj8192ELj1ELj1ELj8ELj16ENS_18Kernel_traits_baseILj8192ES2_ffffjLj256EEEEELb1ELb0ELb0ELb0EEEvNS_9FwdParamsE,"",@"SHT_CUDA_INFO"
	.sectionflags	@""
	.align	4


	//----- nvinfo : EIATTR_CUDA_API_VERSION
	.align		4
        /*0000*/ 	.byte	0x04, 0x37
        /*0002*/ 	.short	(.L_3472 - .L_3471)
.L_3471:
        /*0004*/ 	.word	0x00000082


	//----- nvinfo : EIATTR_SW2861232_WAR
	.align		4
.L_3472:
        /*0008*/ 	.byte	0x01, 0x35
	.zero		2


	//----- nvinfo : EIATTR_PARAM_CBANK
	.align		4
        /*000c*/ 	.byte	0x04, 0x0a
        /*000e*/ 	.short	(.L_3474 - .L_3473)
	.align		4
.L_3473:
        /*0010*/ 	.word	index@(.nv.constant0._ZN10layer_norm13ln_fwd_kernelINS_13Kernel_traitsI6__halfffffjLj8192ELj1ELj1ELj8ELj16ENS_18Kernel_traits_baseILj8192ES2_ffffjLj256EEEEELb1ELb0ELb0ELb0EEEvNS_9FwdParamsE)
        /*0014*/ 	.short	0x0160
        /*0016*/ 	.short	0x00e8


	//----- nvinfo : EIATTR_CBANK_PARAM_SIZE
	.align		4
.L_3474:
        /*0018*/ 	.byte	0x03, 0x19
        /*001a*/ 	.short	0x00e8


	//----- nvinfo : EIATTR_KPARAM_INFO
	.align		4
        /*001c*/ 	.byte	0x04, 0x17
        /*001e*/ 	.short	(.L_3476 - .L_3475)
.L_3475:
        /*0020*/ 	.word	0x00000000
        /*0024*/ 	.short	0x0000
        /*0026*/ 	.short	0x0000
        /*0028*/ 	.byte	0x00, 0xf0, 0xa1, 0x03


	//----- nvinfo : EIATTR_MAXREG_COUNT
	.align		4
.L_3476:
        /*002c*/ 	.byte	0x03, 0x1b
        /*002e*/ 	.short	0x00ff


	//----- nvinfo : EIATTR_NUM_BARRIERS
	.align		4
        /*0030*/ 	.byte	0x02, 0x4c
        /*0032*/ 	.byte	0x01
	.zero		1


	//----- nvinfo : EIATTR_MERCURY_ISA_VERSION
	.align		4
        /*0034*/ 	.byte	0x03, 0x5f
        /*0036*/ 	.short	0x0000


	//----- nvinfo : EIATTR_COOP_GROUP_MASK_REGIDS
	.align		4
        /*0038*/ 	.byte	0x04, 0x29
        /*003a*/ 	.short	(.L_3478 - .L_3477)


	//   ....[0]....
.L_3477:
        /*003c*/ 	.word	0xffffffff


	//   ....[1]....
        /*0040*/ 	.word	0xffffffff


	//   ....[2]....
        /*0044*/ 	.word	0xffffffff


	//   ....[3]....
        /*0048*/ 	.word	0xffffffff


	//   ....[4]....
        /*004c*/ 	.word	0xffffffff


	//   ....[5]....
        /*0050*/ 	.word	0xffffffff


	//   ....[6]....
        /*0054*/ 	.word	0xffffffff


	//   ....[7]....
        /*0058*/ 	.word	0xffffffff


	//   ....[8]....
        /*005c*/ 	.word	0xffffffff


	//   ....[9]....
        /*0060*/ 	.word	0xffffffff


	//   ....[10]....
        /*0064*/ 	.word	0xffffffff


	//   ....[11]....
        /*0068*/ 	.word	0xffffffff


	//   ....[12]....
        /*006c*/ 	.word	0xffffffff


	//   ....[13]....
        /*0070*/ 	.word	0xffffffff


	//   ....[14]....
        /*0074*/ 	.word	0xffffffff


	//   ....[15]....
        /*0078*/ 	.word	0xffffffff


	//   ....[16]....
        /*007c*/ 	.word	0xffffffff


	//   ....[17]....
        /*0080*/ 	.word	0xffffffff


	//   ....[18]....
        /*0084*/ 	.word	0xffffffff


	//   ....[19]....
        /*0088*/ 	.word	0xffffffff


	//   ....[20]....
        /*008c*/ 	.word	0xffffffff


	//   ....[21]....
        /*0090*/ 	.word	0xffffffff


	//   ....[22]....
        /*0094*/ 	.word	0xffffffff


	//   ....[23]....
        /*0098*/ 	.word	0xffffffff


	//   ....[24]....
        /*009c*/ 	.word	0xffffffff


	//   ....[25]....
        /*00a0*/ 	.word	0xffffffff


	//   ....[26]....
        /*00a4*/ 	.word	0xffffffff


	//   ....[27]....
        /*00a8*/ 	.word	0xffffffff


	//   ....[28]....
        /*00ac*/ 	.word	0xffffffff


	//   ....[29]....
        /*00b0*/ 	.word	0xffffffff


	//   ....[30]....
        /*00b4*/ 	.word	0xffffffff


	//----- nvinfo : EIATTR_COOP_GROUP_INSTR_OFFSETS
	.align		4
.L_3478:
        /*00b8*/ 	.byte	0x04, 0x28
        /*00ba*/ 	.short	(.L_3480 - .L_3479)


	//   ....[0]....
.L_3479:
        /*00bc*/ 	.word	0x0000cb20


	//   ....[1]....
        /*00c0*/ 	.word	0x0000cb50


	//   ....[2]....
        /*00c4*/ 	.word	0x0000cb90


	//   ....[3]....
        /*00c8*/ 	.word	0x0000cbb0


	//   ....[4]....
        /*00cc*/ 	.word	0x0000cbd0


	//   ....[5]....
        /*00d0*/ 	.word	0x0000d020


	//   ....[6]....
        /*00d4*/ 	.word	0x0000d040


	//   ....[7]....
        /*00d8*/ 	.word	0x0000d060


	//   ....[8]....
        /*00dc*/ 	.word	0x0000d080


	//   ....[9]....
        /*00e0*/ 	.word	0x0000d0a0


	//   ....[10]....
        /*00e4*/ 	.word	0x0000d1c0


	//   ....[11]....
        /*00e8*/ 	.word	0x0000d220


	//   ....[12]....
        /*00ec*/ 	.word	0x0000d2a0


	//   ....[13]....
        /*00f0*/ 	.word	0x0000d2b0


	//   ....[14]....
        /*00f4*/ 	.word	0x0000d310


	//   ....[15]....
        /*00f8*/ 	.word	0x0000d380


	//   ....[16]....
        /*00fc*/ 	.word	0x0000d3a0


	//   ....[17]....
        /*0100*/ 	.word	0x0000d410


	//   ....[18]....
        /*0104*/ 	.word	0x0000d430


	//   ....[19]....
        /*0108*/ 	.word	0x0000d510


	//   ....[20]....
        /*010c*/ 	.word	0x0000d520


	//   ....[21]....
        /*0110*/ 	.word	0x0000e050


	//   ....[22]....
        /*0114*/ 	.word	0x0000e0c0


	//   ....[23]....
        /*0118*/ 	.word	0x0000e120


	//   ....[24]....
        /*011c*/ 	.word	0x0000e180


	//   ....[25]....
        /*0120*/ 	.word	0x0000e1e0


	//   ....[26]....
        /*0124*/ 	.word	0x0000e690


	//   ....[27]....
        /*0128*/ 	.word	0x0000e6f0


	//   ....[28]....
        /*012c*/ 	.word	0x0000e750


	//   ....[29]....
        /*0130*/ 	.word	0x0000e7b0


	//   ....[30]....
        /*0134*/ 	.word	0x0000e820


	//----- nvinfo : EIATTR_EXIT_INSTR_OFFSETS
	.align		4
.L_3480:
        /*0138*/ 	.byte	0x04, 0x1c
        /*013a*/ 	.short	(.L_3482 - .L_3481)


	//   ....[0]....
.L_3481:
        /*013c*/ 	.word	0x00000ca0


	//   ....[1]....
        /*0140*/ 	.word	0x0000e000


	//----- nvinfo : EIATTR_MAX_THREADS
	.align		4
.L_3482:
        /*0144*/ 	.byte	0x04, 0x05
        /*0146*/ 	.short	(.L_3484 - .L_3483)
.L_3483:
        /*0148*/ 	.word	0x00000100
        /*014c*/ 	.word	0x00000001
        /*0150*/ 	.word	0x00000001


	//----- nvinfo : EIATTR_CRS_STACK_SIZE
	.align		4
.L_3484:
        /*0154*/ 	.byte	0x04, 0x1e
        /*0156*/ 	.short	(.L_3486 - .L_3485)
.L_3485:
        /*0158*/ 	.word	0x00000000
.L_3486:


//--------------------- .nv.info._ZN10layer_norm13ln_fwd_kernelINS_13Kernel_traitsI6__halfffffjLj8192ELj1ELj1ELj8ELj16ENS_18Kernel_traits_baseILj8192ES2_ffffjLj256EEEEELb1ELb0ELb0ELb1EEEvNS_9FwdParamsE --------------------------
	.section	.nv.info._ZN10layer_norm13ln_fwd_kernelINS_13Kernel_traitsI6__halfffffjLj8192ELj1ELj1ELj8ELj16ENS_18Kernel_traits_baseILj8192ES2_ffffjLj256EEEEELb1ELb0ELb0ELb1EEEvNS_9FwdParamsE,"",@"SHT_CUDA_INFO"
	.sectionflags	@""
	.align	4


	//----- nvinfo : EIATTR_CUDA_API_VERSION
	.align		4
        /*0000*/ 	.byte	0x04, 0x37
        /*0002*/ 	.short	(.L_3488 - .L_3487)
.L_3487:
        /*0004*/ 	.word	0x00000082


	//----- nvinfo : EIATTR_SW2861232_WAR
	.align		4
.L_3488:
        /*0008*/ 	.byte	0x01, 0x35
	.zero		2


	//----- nvinfo : EIATTR_PARAM_CBANK
	.align		4
        /*000c*/ 	.byte	0x04, 0x0a
        /*000e*/ 	.short	(.L_3490 - .L_3489)
	.align		4
.L_3489:
        /*0010*/ 	.word	index@(.nv.constant0._ZN10layer_norm13ln_fwd_kernelINS_13Kernel_traitsI6__halfffffjLj8192ELj1ELj1ELj8ELj16ENS_18Kernel_traits_baseILj8192ES2_ffffjLj256EEEEELb1ELb0ELb0ELb1EEEvNS_9FwdParamsE)
        /*0014*/ 	.short	0x0160
        /*0016*/ 	.short	0x00e8


	//----- nvinfo : EIATTR_CBANK_PARAM_SIZE
	.align		4
.L_3490:
        /*0018*/ 	.byte	0x03, 0x19
        /*001a*/ 	.short	0x00e8


	//----- nvinfo : EIATTR_KPARAM_INFO
	.align		4
        /*001c*/ 	.byte	0x04, 0x17
        /*001e*/ 	.short	(.L_3492 - .L_3491)
.L_3491:
        /*0020*/ 	.word	0x00000000
        /*0024*/ 	.short	0x0000
        /*0026*/ 	.short	0x0000
        /*0028*/ 	.byte	0x00, 0xf0, 0xa1, 0x03


	//----- nvinfo : EIATTR_MAXREG_COUNT
	.align		4
.L_3492:
        /*002c*/ 	.byte	0x03, 0x1b
        /*002e*/ 	.short	0x00ff


	//----- nvinfo : EIATTR_NUM_BARRIERS
	.align		4
        /*0030*/ 	.byte	0x02, 0x4c
        /*0032*/ 	.byte	0x01
	.zero		1


	//----- nvinfo : EIATTR_MERCURY_ISA_VERSION
	.align		4
        /*0034*/ 	.byte	0x03, 0x5f
        /*0036*/ 	.short	0x0000


	//----- nvinfo : EIATTR_COOP_GROUP_MASK_REGIDS
	.align		4
        /*0038*/ 	.byte	0x04, 0x29
        /*003a*/ 	.short	(.L_3494 - .L_3493)


	//   ....[0]....
.L_3493:
        /*003c*/ 	.word	0xffffffff


	//   ....[1]....
        /*0040*/ 	.word	0xffffffff


	//   ....[2]....
        /*0044*/ 	.word	0xffffffff


	//   ....[3]....
        /*0048*/ 	.word	0xffffffff


	//   ....[4]....
        /*004c*/ 	.word	0xffffffff


	//   ....[5]....
        /*0050*/ 	.word	0xffffffff


	//   ....[6]....
        /*0054*/ 	.word	0xffffffff


	//   ....[7]....
        /*0058*/ 	.word	0xffffffff


	//   ....[8]....
        /*005c*/ 	.word	0xffffffff


	//   ....[9]....
        /*0060*/ 	.word	0xffffffff


	//   ....[10]....
        /*0064*/ 	.word	0xffffffff


	//   ....[11]....
        /*0068*/ 	.word	0xffffffff


	//   ....[12]....
        /*006c*/ 	.word	0xffffffff


	//   ....[13]....
        /*0070*/ 	.word	0xffffffff


	//   ....[14]....
        /*0074*/ 	.word	0xffffffff


	//   ....[15]....
        /*0078*/ 	.word	0xffffffff


	//   ....[16]....
        /*007c*/ 	.word	0xffffffff


	//   ....[17]....
        /*0080*/ 	.word	0xffffffff


	//   ....[18]....
        /*0084*/ 	.word	0xffffffff


	//   ....[19]....
        /*0088*/ 	.word	0xffffffff


	//   ....[20]....
        /*008c*/ 	.word	0xffffffff


	//   ....[21]....
        /*0090*/ 	.word	0xffffffff


	//   ....[22]....
        /*0094*/ 	.word	0xffffffff


	//   ....[23]....
        /*0098*/ 	.word	0xffffffff


	//   ....[24]....
        /*009c*/ 	.word	0xffffffff


	//   ....[25]....
        /*00a0*/ 	.word	0xffffffff


	//   ....[26]....
        /*00a4*/ 	.word	0xffffffff


	//   ....[27]....
        /*00a8*/ 	.word	0xffffffff


	//   ....[28]....
        /*00ac*/ 	.word	0xffffffff


	//   ....[29]....
        /*00b0*/ 	.word	0xffffffff


	//   ....[30]....
        /*00b4*/ 	.word	0xffffffff


	//----- nvinfo : EIATTR_COOP_GROUP_INSTR_OFFSETS
	.align		4
.L_3494:
        /*00b8*/ 	.byte	0x04, 0x28
        /*00ba*/ 	.short	(.L_3496 - .L_3495)


	//   ....[0]....
.L_3495:
        /*00bc*/ 	.word	0x0000bea0


	//   ....[1]....
        /*00c0*/ 	.word	0x0000bed0


	//   ....[2]....
        /*00c4*/ 	.word	0x0000bef0


	//   ....[3]....
        /*00c8*/ 	.word	0x0000bf10


	//   ....[4]....
        /*00cc*/ 	.word	0x0000bf30


	//   ....[5]....
        /*00d0*/ 	.word	0x0000c360


	//   ....[6]....
        /*00d4*/ 	.word	0x0000c380


	//   ....[7]....
        /*00d8*/ 	.word	0x0000c3a0


	//   ....[8]....
        /*00dc*/ 	.word	0x0000c3c0


	//   ....[9]....
        /*00e0*/ 	.word	0x0000c3e0


	//   ....[10]....
        /*00e4*/ 	.word	0x0000c500


	//   ....[11]....
        /*00e8*/ 	.word	0x0000c550


	//   ....[12]....
        /*00ec*/ 	.word	0x0000c580


	//   ....[13]....
        /*00f0*/ 	.word	0x0000c590


	//   ....[14]....
        /*00f4*/ 	.word	0x0000c610


	//   ....[15]....
        /*00f8*/ 	.word	0x0000c640


	//   ....[16]....
        /*00fc*/ 	.word	0x0000c680


	//   ....[17]....
        /*0100*/ 	.word	0x0000c720


	//   ....[18]....
        /*0104*/ 	.word	0x0000c770


	//   ....[19]....
        /*0108*/ 	.word	0x0000c800


	//   ....[20]....
        /*010c*/ 	.word	0x0000c870


	//   ....[21]....
        /*0110*/ 	.word	0x0000d110


	//   ....[22]....
        /*0114*/ 	.word	0x0000d180


	//   ....[23]....
        /*0118*/ 	.word	0x0000d1e0


	//   ....[24]....
        /*011c*/ 	.word	0x0000d240


	//   ....[25]....
        /*0120*/ 	.word	0x0000d2a0


	//   ....[26]....
        /*0124*/ 	.word	0x0000d710


	//   ....[27]....
        /*0128*/ 	.word	0x0000d770


	//   ....[28]....
        /*012c*/ 	.word	0x0000d7d0


	//   ....[29]....
        /*0130*/ 	.word	0x0000d830


	//   ....[30]....
        /*0134*/ 	.word	0x0000d890


	//----- nvinfo : EIATTR_EXIT_INSTR_OFFSETS
	.align		4
.L_3496:
        /*0138*/ 	.byte	0x04, 0x1c
        /*013a*/ 	.short	(.L_3498 - .L_3497)


	//   ....[0]....
.L_3497:
        /*013c*/ 	.word	0x000005c0


	//   ....[1]....
        /*0140*/ 	.word	0x0000d0c0


	//----- nvinfo : EIATTR_MAX_THREADS
	.align		4
.L_3498:
        /*0144*/ 	.byte	0x04, 0x05
        /*0146*/ 	.short	(.L_3500 - .L_3499)
.L_3499:
        /*0148*/ 	.word	0x00000100
        /*014c*/ 	.word	0x00000001
        /*0150*/ 	.word	0x00000001


	//----- nvinfo : EIATTR_CRS_STACK_SIZE
	.align		4
.L_3500:
        /*0154*/ 	.byte	0x04, 0x1e
        /*0156*/ 	.short	(.L_3502 - .L_3501)
.L_3501:
        /*0158*/ 	.word	0x00000000
.L_3502:


//--------------------- .nv.info._ZN10layer_norm13ln_fwd_kernelINS_13Kernel_traitsI6__halfffffjLj8192ELj1ELj1ELj8ELj16ENS_18Kernel_traits_baseILj8192ES2_ffffjLj256EEEEELb1ELb0ELb1ELb0EEEvNS_9FwdParamsE --------------------------
	.section	.nv.info._ZN10layer_norm13ln_fwd_kernelINS_13Kernel_traitsI6__halfffffjLj8192ELj1ELj1ELj8ELj16ENS_18Kernel_traits_baseILj8192ES2_ffffjLj256EEEEELb1ELb0ELb1ELb0EEEvNS_9FwdParamsE,"",@"SHT_CUDA_INFO"
	.sectionflags	@""
	.align	4


	//----- nvinfo : EIATTR_CUDA_API_VERSION
	.align		4
        /*0000*/ 	.byte	0x04, 0x37
        /*0002*/ 	.short	(.L_3504 - .L_3503)
.L_3503:
        /*0004*/ 	.word	0x00000082


	//----- nvinfo : EIATTR_SW2861232_WAR
	.align		4
.L_3504:
        /*0008*/ 	.byte	0x01, 0x35
	.zero		2


	//----- nvinfo : EIATTR_PARAM_CBANK
	.align		4
        /*000c*/ 	.byte	0x04, 0x0a
        /*000e*/ 	.short	(.L_3506 - .L_3505)
	.align		4
.L_3505:
        /*0010*/ 	.word	index@(.nv.constant0._ZN10layer_norm13ln_fwd_kernelINS_13Kernel_traitsI6__halfffffjLj8192ELj1ELj1ELj8ELj16ENS_18Kernel_traits_baseILj8192ES2_ffffjLj256EEEEELb1ELb0ELb1ELb0EEEvNS_9FwdParamsE)
        /*0014*/ 	.short	0x0160
        /*0016*/ 	.short	0x00e8


	//----- nvinfo : EIATTR_CBANK_PARAM_SIZE
	.align		4
.L_3506:
        /*0018*/ 	.byte	0x03, 0x19
        /*001a*/ 	.short	0x00e8


	//----- nvinfo : EIATTR_KPARAM_INFO
	.align		4
        /*001c*/ 	.byte	0x04, 0x17
        /*001e*/ 	.short	(.L_3508 - .L_3507)
.L_3507:
        /*0020*/ 	.word	0x00000000
        /*0024*/ 	.short	0x0000
        /*0026*/ 	.short	0x0000
        /*0028*/ 	.byte	0x00, 0xf0, 0xa1, 0x03


	//----- nvinfo : EIATTR_MAXREG_COUNT
	.align		4
.L_3508:
        /*002c*/ 	.byte	0x03, 0x1b
        /*002e*/ 	.short	0x00ff


	//----- nvinfo : EIATTR_NUM_BARRIERS
	.align		4
        /*0030*/ 	.byte	0x02, 0x4c
        /*0032*/ 	.byte	0x01
	.zero		1


	//----- nvinfo : EIATTR_MERCURY_ISA_VERSION
	.align		4
        /*0034*/ 	.byte	0x03, 0x5f
        /*0036*/ 	.short	0x0000


	//----- nvinfo : EIATTR_COOP_GROUP_MASK_REGIDS
	.align		4
        /*0038*/ 	.byte	0x04, 0x29
        /*003a*/ 	.short	(.L_3510 - .L_3509)


	//   ....[0]....
.L_3509:
        /*003c*/ 	.word	0xffffffff


	//   ....[1]....
        /*0040*/ 	.word	0xffffffff


	//   ....[2]....
        /*0044*/ 	.word	0xffffffff


	//   ....[3]....
        /*0048*/ 	.word	0xffffffff


	//   ....[4]....
        /*004c*/ 	.word	0xffffffff


	//   ....[5]....
        /*0050*/ 	.word	0xffffffff


	//   ....[6]....
        /*0054*/ 	.word	0xffffffff


	//   ....[7]....
        /*0058*/ 	.word	0xffffffff


	//   ....[8]....
        /*005c*/ 	.word	0xffffffff


	//   ....[9]....
        /*0060*/ 	.word	0xffffffff


	//   ....[10]....
        /*0064*/ 	.word	0xffffffff


	//   ....[11]....
        /*0068*/ 	.word	0xffffffff


	//   ....[12]....
        /*006c*/ 	.word	0xffffffff


	//   ....[13]....
        /*0070*/ 	.word	0xffffffff


	//   ....[14]....
        /*0074*/ 	.word	0xffffffff


	//   ....[15]....
        /*0078*/ 	.word	0xffffffff


	//   ....[16]....
        /*007c*/ 	.word	0xffffffff


	//   ....[17]....
        /*0080*/ 	.word	0xffffffff


	//   ....[18]....
        /*0084*/ 	.word	0xffffffff


	//   ....[19]....
        /*0088*/ 	.word	0xffffffff


	//   ....[20]....
        /*008c*/ 	.word	0xffffffff


	//   ....[21]....
        /*0090*/ 	.word	0xffffffff


	//   ....[22]....
        /*0094*/ 	.word	0xffffffff


	//   ....[23]....
        /*0098*/ 	.word	0xffffffff


	//   ....[24]....
        /*009c*/ 	.word	0xffffffff


	//   ....[25]....
        /*00a0*/ 	.word	0xffffffff


	//   ....[26]....
        /*00a4*/ 	.word	0xffffffff


	//   ....[27]....
        /*00a8*/ 	.word	0xffffffff


	//   ....[28]....
        /*00ac*/ 	.word	0xffffffff


	//   ....[29]....
        /*00b0*/ 	.word	0xffffffff


	//   ....[30]....
        /*00b4*/ 	.word	0xffffffff


	//----- nvinfo : EIATTR_COOP_GROUP_INSTR_OFFSETS
	.align		4
.L_3510:
        /*00b8*/ 	.byte	0x04, 0x28
        /*00ba*/ 	.short	(.L_3512 - .L_3511)


	//   ....[0]....
.L_3511:
        /*00bc*/ 	.word	0x0000e0a0


	//   ....[1]....
        /*00c0*/ 	.word	0x0000e0d0


	//   ....[2]....
        /*00c4*/ 	.word	0x0000e110


	//   ....[3]....
        /*00c8*/ 	.word	0x0000e130


	//   ....[4]....
        /*00cc*/ 	.word	0x0000e150


	//   ....[5]....
        /*00d0*/ 	.word	0x0000e5a0


	//   ....[6]....
        /*00d4*/ 	.word	0x0000e5c0


	//   ....[7]....
        /*00d8*/ 	.word	0x0000e5e0


	//   ....[8]....
        /*00dc*/ 	.word	0x0000e600


	//   ....[9]....
        /*00e0*/ 	.word	0x0000e620


	//   ....[10]....
        /*00e4*/ 	.word	0x0000e730


	//   ....[11]....
        /*00e8*/ 	.word	0x0000e790


	//   ....[12]....
        /*00ec*/ 	.word	0x0000e810


	//   ....[13]....
        /*00f0*/ 	.word	0x0000e830


	//   ....[14]....
        /*00f4*/ 	.word	0x0000e8c0


	//   ....[15]....
        /*00f8*/ 	.word	0x0000e8f0


	//   ....[16]....
        /*00fc*/ 	.word	0x0000e900


	//   ....[17]....
        /*0100*/ 	.word	0x0000e9c0


	//   ....[18]....
        /*0104*/ 	.word	0x0000e9f0


	//   ....[19]....
        /*0108*/ 	.word	0x0000eab0


	//   ....[20]....
        /*010c*/ 	.word	0x0000eac0


	//   ....[21]....
        /*0110*/ 	.word	0x0000f650


	//   ....[22]....
        /*0114*/ 	.word	0x0000f6c0


	//   ....[23]....
        /*0118*/ 	.word	0x0000f720


	//   ....[24]....
        /*011c*/ 	.word	0x0000f780


	//   ....[25]....
        /*0120*/ 	.word	0x0000f7e0


	//   ....[26]....
        /*0124*/ 	.word	0x0000fc90


	//   ....[27]....
        /*0128*/ 	.word	0x0000fcf0


	//   ....[28]....
        /*012c*/ 	.word	0x0000fd50


	//   ....[29]....
        /*0130*/ 	.word	0x0000fdb0


	//   ....[30]....
        /*0134*/ 	.word	0x0000fe20


	//----- nvinfo : EIATTR_EXIT_INSTR_OFFSETS
	.align		4
.L_3512:
        /*0138*/ 	.byte	0x04, 0x1c
        /*013a*/ 	.short	(.L_3514 - .L_3513)


	//   ....[0]....
.L_3513:
        /*013c*/ 	.word	0x00000c40


	//   ....[1]....
        /*0140*/ 	.word	0x0000f600


	//----- nvinfo : EIATTR_MAX_THREADS
	.align		4
.L_3514:
        /*0144*/ 	.byte	0x04, 0x05
        /*0146*/ 	.short	(.L_3516 - .L_3515)
.L_3515:
        /*0148*/ 	.word	0x00000100
        /*014c*/ 	.word	0x00000001
        /*0150*/ 	.word	0x00000001


	//----- nvinfo : EIATTR_CRS_STACK_SIZE
	.align		4
.L_3516:
        /*0154*/ 	.byte	0x04, 0x1e
        /*0156*/ 	.short	(.L_3518 - .L_3517)
.L_3517:
        /*0158*/ 	.word	0x00000000
.L_3518:


//--------------------- .nv.info._ZN10layer_norm13ln_fwd_kernelINS_13Kernel_traitsI6__halfffffjLj8192ELj1ELj1ELj8ELj16ENS_18Kernel_traits_baseILj8192ES2_ffffjLj256EEEEELb1ELb0ELb1ELb1EEEvNS_9FwdParamsE --------------------------
	.section	.nv.info._ZN10layer_norm13ln_fwd_kernelINS_13Kernel_traitsI6__halfffffjLj8192ELj1ELj1ELj8ELj16ENS_18Kernel_traits_baseILj8192ES2_ffffjLj256EEEEELb1ELb0ELb1ELb1EEEvNS_9FwdParamsE,"",@"SHT_CUDA_INFO"
	.sectionflags	@""
	.align	4


	//----- nvinfo : EIATTR_CUDA_API_VERSION
	.align		4
        /*0000*/ 	.byte	0x04, 0x37
        /*0002*/ 	.short	(.L_3520 - .L_3519)
.L_3519:
        /*0004*/ 	.word	0x00000082


	//----- nvinfo : EIATTR_SW2861232_WAR
	.align		4
.L_3520:
        /*0008*/ 	.byte	0x01, 0x35
	.zero		2


	//----- nvinfo : EIATTR_PARAM_CBANK
	.align		4
        /*000c*/ 	.byte	0x04, 0x0a
        /*000e*/ 	.short	(.L_3522 - .L_3521)
	.align		4
.L_3521:
        /*0010*/ 	.word	index@(.nv.constant0._ZN10layer_norm13ln_fwd_kernelINS_13Kernel_traitsI6__halfffffjLj8192ELj1ELj1ELj8ELj16ENS_18Kernel_traits_baseILj8192ES2_ffffjLj256EEEEELb1ELb0ELb1ELb1EEEvNS_9FwdParamsE)
        /*0014*/ 	.short	0x0160
        /*0016*/ 	.short	0x00e8


	//----- nvinfo : EIATTR_CBANK_PARAM_SIZE
	.align		4
.L_3522:
        /*0018*/ 	.byte	0x03, 0x19
        /*001a*/ 	.short	0x00e8


	//----- nvinfo : EIATTR_KPARAM_INFO
	.align		4
        /*001c*/ 	.byte	0x04, 0x17
        /*001e*/ 	.short	(.L_3524 - .L_3523)
.L_3523:
        /*0020*/ 	.word	0x00000000
        /*0024*/ 	.short	0x0000
        /*0026*/ 	.short	0x0000
        /*0028*/ 	.byte	0x00, 0xf0, 0xa1, 0x03


	//----- nvinfo : EIATTR_MAXREG_COUNT
	.align		4
.L_3524:
        /*002c*/ 	.byte	0x03, 0x1b
        /*002e*/ 	.short	0x00ff


	//----- nvinfo : EIATTR_NUM_BARRIERS
	.align		4
        /*0030*/ 	.byte	0x02, 0x4c
        /*0032*/ 	.byte	0x01
	.zero		1


	//----- nvinfo : EIATTR_MERCURY_ISA_VERSION
	.align		4
        /*0034*/ 	.byte	0x03, 0x5f
        /*0036*/ 	.short	0x0000


	//----- nvinfo : EIATTR_COOP_GROUP_MASK_REGIDS
	.align		4
        /*0038*/ 	.byte	0x04, 0x29
        /*003a*/ 	.short	(.L_3526 - .L_3525)


	//   ....[0]....
.L_3525:
        /*003c*/ 	.word	0xffffffff


	//   ....[1]....
        /*0040*/ 	.word	0xffffffff


	//   ....[2]....
        /*0044*/ 	.word	0xffffffff


	//   ....[3]....
        /*0048*/ 	.word	0xffffffff


	//   ....[4]....
        /*004c*/ 	.word	0xffffffff


	//   ....[5]....
        /*0050*/ 	.word	0xffffffff


	//   ....[6]....
        /*0054*/ 	.word	0xffffffff


	//   ....[7]....
        /*0058*/ 	.word	0xffffffff


	//   ....[8]....
        /*005c*/ 	.word	0xffffffff


	//   ....[9]....
        /*0060*/ 	.word	0xffffffff


	//   ....[10]....
        /*0064*/ 	.word	0xffffffff


	//   ....[11]....
        /*0068*/ 	.word	0xffffffff


	//   ....[12]....
        /*006c*/ 	.word	0xffffffff


	//   ....[13]....
        /*0070*/ 	.word	0xffffffff


	//   ....[14]....
        /*0074*/ 	.word	0xffffffff


	//   ....[15]....
        /*0078*/ 	.word	0xffffffff


	//   ....[16]....
        /*007c*/ 	.word	0xffffffff


	//   ....[17]....
        /*0080*/ 	.word	0xffffffff


	//   ....[18]....
        /*0084*/ 	.word	0xffffffff


	//   ....[19]....
        /*0088*/ 	.word	0xffffffff


	//   ....[20]....
        /*008c*/ 	.word	0xffffffff


	//   ....[21]....
        /*0090*/ 	.word	0xffffffff


	//   ....[22]....
        /*0094*/ 	.word	0xffffffff


	//   ....[23]....
        /*0098*/ 	.word	0xffffffff


	//   ....[24]....
        /*009c*/ 	.word	0xffffffff


	//   ....[25]....
        /*00a0*/ 	.word	0xffffffff


	//   ....[26]....
        /*00a4*/ 	.word	0xffffffff


	//   ....[27]....
        /*00a8*/ 	.word	0xffffffff


	//   ....[28]....
        /*00ac*/ 	.word	0xffffffff


	//   ....[29]....
        /*00b0*/ 	.word	0xffffffff


	//   ....[30]....
        /*00b4*/ 	.word	0xffffffff


	//----- nvinfo : EIATTR_COOP_GROUP_INSTR_OFFSETS
	.align		4
.L_3526:
        /*00b8*/ 	.byte	0x04, 0x28
        /*00ba*/ 	.short	(.L_3528 - .L_3527)


	//   ....[0]....
.L_3527:
        /*00bc*/ 	.word	0x0000d1e0


	//   ....[1]....
        /*00c0*/ 	.word	0x0000d210


	//   ....[2]....
        /*00c4*/ 	.word	0x0000d230


	//   ....[3]....
        /*00c8*/ 	.word	0x0000d250


	//   ....[4]....
        /*00cc*/ 	.word	0x0000d270


	//   ....[5]....
        /*00d0*/ 	.word	0x0000d6a0


	//   ....[6]....
        /*00d4*/ 	.word	0x0000d6c0


	//   ....[7]....
        /*00d8*/ 	.word	0x0000d6e0


	//   ....[8]....
        /*00dc*/ 	.word	0x0000d700


	//   ....[9]....
        /*00e0*/ 	.word	0x0000d720


	//   ....[10]....
        /*00e4*/ 	.word	0x0000d830


	//   ....[11]....
        /*00e8*/ 	.word	0x0000d880


	//   ....[12]....
        /*00ec*/ 	.word	0x0000d8c0


	//   ....[13]....
        /*00f0*/ 	.word	0x0000d8e0


	//   ....[14]....
        /*00f4*/ 	.word	0x0000d970


	//   ....[15]....
        /*00f8*/ 	.word	0x0000d9a0


	//   ....[16]....
        /*00fc*/ 	.word	0x0000d9c0


	//   ....[17]....
        /*0100*/ 	.word	0x0000da60


	//   ....[18]....
        /*0104*/ 	.word	0x0000daa0


	//   ....[19]....
        /*0108*/ 	.word	0x0000db60


	//   ....[20]....
        /*010c*/ 	.word	0x0000db70


	//   ....[21]....
        /*0110*/ 	.word	0x0000e500


	//   ....[22]....
        /*0114*/ 	.word	0x0000e570


	//   ....[23]....
        /*0118*/ 	.word	0x0000e5d0


	//   ....[24]....
        /*011c*/ 	.word	0x0000e630


	//   ....[25]....
        /*0120*/ 	.word	0x0000e690


	//   ....[26]....
        /*0124*/ 	.word	0x0000eb00


	//   ....[27]....
        /*0128*/ 	.word	0x0000eb60


	//   ....[28]....
        /*012c*/ 	.word	0x0000ebc0


	//   ....[29]....
        /*0130*/ 	.word	0x0000ec20


	//   ....[30]....
        /*0134*/ 	.word	0x0000ec80


	//----- nvinfo : EIATTR_EXIT_INSTR_OFFSETS
	.align		4
.L_3528:
        /*0138*/ 	.byte	0x04, 0x1c
        /*013a*/ 	.short	(.L_3530 - .L_3529)


	//   ....[0]....
.L_3529:
        /*013c*/ 	.word	0x00000200


	//   ....[1]....
        /*0140*/ 	.word	0x0000e4b0


	//----- nvinfo : EIATTR_MAX_THREADS
	.align		4
.L_3530:
        /*0144*/ 	.byte	0x04, 0x05
        /*0146*/ 	.short	(.L_3532 - .L_3531)
.L_3531:
        /*0148*/ 	.word	0x00000100
        /*014c*/ 	.word	0x00000001
        /*0150*/ 	.word	0x00000001


	//----- nvinfo : EIATTR_CRS_STACK_SIZE
	.align		4
.L_3532:
        /*0154*/ 	.byte	0x04, 0x1e
        /*0156*/ 	.short	(.L_3534 - .L_3533)
.L_3533:
        /*0158*/ 	.word	0x00000000
.L_3534:


//--------------------- .nv.info._ZN10layer_norm13ln_fwd_kernelINS_13Kernel_traitsI6__halfffffjLj8192ELj1ELj1ELj8ELj16ENS_18Kernel_traits_baseILj8192ES2_ffffjLj256EEEEELb1ELb1ELb0ELb0EEEvNS_9FwdParamsE --------------------------
	.section	.nv.info._ZN10layer_norm13ln_fwd_kernelINS_13Kernel_traitsI6__halfffffjLj8192ELj1ELj1ELj8ELj16ENS_18Kernel_traits_baseILj8192ES2_ffffjLj256EEEEELb1ELb1ELb0ELb0EEEvNS_9FwdParamsE,"",@"SHT_CUDA_INFO"
	.sectionflags	@""
	.align	4


	//----- nvinfo : EIATTR_CUDA_API_VERSION
	.align		4
        /*0000*/ 	.byte	0x04, 0x37
        /*0002*/ 	.short	(.L_3536 - .L_3535)
.L_3535:
        /*0004*/ 	.word	0x00000082


	//----- nvinfo : EIATTR_SW2861232_WAR
	.align		4
.L_3536:
        /*0008*/ 	.byte	0x01, 0x35
	.zero		2


	//----- nvinfo : EIATTR_PARAM_CBANK
	.align		4
        /*000c*/ 	.byte	0x04, 0x0a
        /*000e*/ 	.short	(.L_3538 - .L_3537)
	.align		4
.L_3537:
        /*0010*/ 	.word	index@(.nv.constant0._ZN10layer_norm13ln_fwd_kernelINS_13Kernel_traitsI6__halfffffjLj8192ELj1ELj1ELj8ELj16ENS_18Kernel_traits_baseILj8192ES2_ffffjLj256EEEEELb1ELb1ELb0ELb0EEEvNS_9FwdParamsE)
        /*0014*/ 	.short	0x0160
        /*0016*/ 	.short	0x00e8


	//----- nvinfo : EIATTR_CBANK_PARAM_SIZE
	.align		4
.L_3538:
        /*0018*/ 	.byte	0x03, 0x19
        /*001a*/ 	.short	0x00e8


	//----- nvinfo : EIATTR_KPARAM_INFO
	.align		4
        /*001c*/ 	.byte	0x04, 0x17
        /*001e*/ 	.short	(.L_3540 - .L_3539)
.L_3539:
        /*0020*/ 	.word	0x00000000
        /*0024*/ 	.short	0x0000
        /*0026*/ 	.short	0x0000
        /*0028*/ 	.byte	0x00, 0xf0, 0xa1, 0x03


	//----- nvinfo : EIATTR_MAXREG_COUNT
	.align		4
.L_3540:
        /*002c*/ 	.byte	0x03, 0x1b
        /*002e*/ 	.short	0x00ff


	//----- nvinfo : EIATTR_NUM_BARRIERS
	.align		4
        /*0030*/ 	.byte	0x02, 0x4c
        /*0032*/ 	.byte	0x01
	.zero		1


	//----- nvinfo : EIATTR_MERCURY_ISA_VERSION
	.align		4
        /*0034*/ 	.byte	0x03, 0x5f
        /*0036*/ 	.short	0x0000


	//----- nvinfo : EIATTR_COOP_GROUP_MASK_REGIDS
	.align		4
        /*0038*/ 	.byte	0x04, 0x29
        /*003a*/ 	.short	(.L_3542 - .L_3541)


	//   ....[0]....
.L_3541:
        /*003c*/ 	.word	0xffffffff


	//   ....[1]....
        /*0040*/ 	.word	0xffffffff


	//   ....[2]....
        /*0044*/ 	.word	0xffffffff


	//   ....[3]....
        /*0048*/ 	.word	0xffffffff


	//   ....[4]....
        /*004c*/ 	.word	0xffffffff


	//   ....[5]....
        /*0050*/ 	.word	0xffffffff


	//   ....[6]....
        /*0054*/ 	.word	0xffffffff


	//   ....[7]....
        /*0058*/ 	.word	0xffffffff


	//   ....[8]....
        /*005c*/ 	.word	0xffffffff


	//   ....[9]....
        /*0060*/ 	.word	0xffffffff


	//   ....[10]....
        /*0064*/ 	.word	0xffffffff


	//   ....[11]....
        /*0068*/ 	.word	0xffffffff


	//   ....[12]....
        /*006c*/ 	.word	0xffffffff


	//   ....[13]....
        /*0070*/ 	.word	0xffffffff


	//   ....[14]....
        /*0074*/ 	.word	0xffffffff


	//   ....[15]....
        /*0078*/ 	.word	0xffffffff


	//   ....[16]....
        /*007c*/ 	.word	0xffffffff


	//   ....[17]....
        /*0080*/ 	.word	0xffffffff


	//   ....[18]....
        /*0084*/ 	.word	0xffffffff


	//   ....[19]....
        /*0088*/ 	.word	0xffffffff


	//   ....[20]....
        /*008c*/ 	.word	0xffffffff


	//   ....[21]....
        /*0090*/ 	.word	0xffffffff


	//   ....[22]....
        /*0094*/ 	.word	0xffffffff


	//   ....[23]....
        /*0098*/ 	.word	0xffffffff


	//   ....[24]....
        /*009c*/ 	.word	0xffffffff


	//   ....[25]....
        /*00a0*/ 	.word	0xffffffff


	//   ....[26]....
        /*00a4*/ 	.word	0xffffffff


	//   ....[27]....
        /*00a8*/ 	.word	0xffffffff


	//   ....[28]....
        /*00ac*/ 	.word	0xffffffff


	//   ....[29]....
        /*00b0*/ 	.word	0xffffffff


	//   ....[30]....
        /*00b4*/ 	.word	0xffffffff


	//----- nvinfo : EIATTR_COOP_GROUP_INSTR_OFFSETS
	.align		4
.L_3542:
        /*00b8*/ 	.byte	0x04, 0x28
        /*00ba*/ 	.short	(.L_3544 - .L_3543)


	//   ....[0]....
.L_3543:
        /*00bc*/ 	.word	0x0000d470


	//   ....[1]....
        /*00c0*/ 	.word	0x0000d4a0


	//   ....[2]....
        /*00c4*/ 	.word	0x0000d4e0


	//   ....[3]....
        /*00c8*/ 	.word	0x0000d500


	//   ....[4]....
        /*00cc*/ 	.word	0x0000d520


	//   ....[5]....
        /*00d0*/ 	.word	0x0000d970


	//   ....[6]....
        /*00d4*/ 	.word	0x0000d990


	//   ....[7]....
        /*00d8*/ 	.word	0x0000d9b0


	//   ....[8]....
        /*00dc*/ 	.word	0x0000d9d0


	//   ....[9]....
        /*00e0*/ 	.word	0x0000d9f0


	//   ....[10]....
        /*00e4*/ 	.word	0x0000db00


	//   ....[11]....
        /*00e8*/ 	.word	0x0000db50


	//   ....[12]....
        /*00ec*/ 	.word	0x0000db80


	//   ....[13]....
        /*00f0*/ 	.word	0x0000dbb0


	//   ....[14]....
        /*00f4*/ 	.word	0x0000dc30


	//   ....[15]....
        /*00f8*/ 	.word	0x0000dcd0


	//   ....[16]....
        /*00fc*/ 	.word	0x0000dd10


	//   ....[17]....
        /*0100*/ 	.word	0x0000dda0


	//   ....[18]....
        /*0104*/ 	.word	0x0000ddc0


	//   ....[19]....
        /*0108*/ 	.word	0x0000de50


	//   ....[20]....
        /*010c*/ 	.word	0x0000dea0


	//   ....[21]....
        /*0110*/ 	.word	0x0000e9a0


	//   ....[22]....
        /*0114*/ 	.word	0x0000ea10


	//   ....[23]....
        /*0118*/ 	.word	0x0000ea70


	//   ....[24]....
        /*011c*/ 	.word	0x0000ead0


	//   ....[25]....
        /*0120*/ 	.word	0x0000eb30


	//   ....[26]....
        /*0124*/ 	.word	0x0000efe0


	//   ....[27]....
        /*0128*/ 	.word	0x0000f040


	//   ....[28]....
        /*012c*/ 	.word	0x0000f0a0


	//   ....[29]....
        /*0130*/ 	.word	0x0000f100


	//   ....[30]....
        /*0134*/ 	.word	0x0000f170


	//----- nvinfo : EIATTR_EXIT_INSTR_OFFSETS
	.align		4
.L_3544:
        /*0138*/ 	.byte	0x04, 0x1c
        /*013a*/ 	.short	(.L_3546 - .L_3545)


	//   ....[0]....
.L_3545:
        /*013c*/ 	.word	0x00000dc0


	//   ....[1]....
        /*0140*/ 	.word	0x0000e950


	//----- nvinfo : EIATTR_MAX_THREADS
	.align		4
.L_3546:
        /*0144*/ 	.byte	0x04, 0x05
        /*0146*/ 	.short	(.L_3548 - .L_3547)
.L_3547:
        /*0148*/ 	.word	0x00000100
        /*014c*/ 	.word	0x00000001
        /*0150*/ 	.word	0x00000001


	//----- nvinfo : EIATTR_CRS_STACK_SIZE
	.align		4
.L_3548:
        /*0154*/ 	.byte	0x04, 0x1e
        /*0156*/ 	.short	(.L_3550 - .L_3549)
.L_3549:
        /*0158*/ 	.word	0x00000000
.L_3550:


//--------------------- .nv.info._ZN10layer_norm13ln_fwd_kernelINS_13Kernel_traitsI6__halfffffjLj8192ELj1ELj1ELj8ELj16ENS_18Kernel_traits_baseILj8192ES2_ffffjLj256EEEEELb1ELb1ELb0ELb1EEEvNS_9FwdParamsE --------------------------
	.section	.nv.info._ZN10layer_norm13ln_fwd_kernelINS_13Kernel_traitsI6__halfffffjLj8192ELj1ELj1ELj8ELj16ENS_18Kernel_traits_baseILj8192ES2_ffffjLj256EEEEELb1ELb1ELb0ELb1EEEvNS_9FwdParamsE,"",@"SHT_CUDA_INFO"
	.sectionflags	@""
	.align	4


	//----- nvinfo : EIATTR_CUDA_API_VERSION
	.align		4
        /*0000*/ 	.byte	0x04, 0x37
        /*0002*/ 	.short	(.L_3552 - .L_3551)
.L_3551:
        /*0004*/ 	.word	0x00000082


	//----- nvinfo : EIATTR_SW2861232_WAR
	.align		4
.L_3552:
        /*0008*/ 	.byte	0x01, 0x35
	.zero		2


	//----- nvinfo : EIATTR_PARAM_CBANK
	.align		4
        /*000c*/ 	.byte	0x04, 0x0a
        /*000e*/ 	.short	(.L_3554 - .L_3553)
	.align		4
.L_3553:
        /*0010*/ 	.word	index@(.nv.constant0._ZN10layer_norm13ln_fwd_kernelINS_13Kernel_traitsI6__halfffffjLj8192ELj1ELj1ELj8ELj16ENS_18Kernel_traits_baseILj8192ES2_ffffjLj256EEEEELb1ELb1ELb0ELb1EEEvNS_9FwdParamsE)
        /*0014*/ 	.short	0x0160
        /*0016*/ 	.short	0x00e8


	//----- nvinfo : EIATTR_CBANK_PARAM_SIZE
	.align		4
.L_3554:
        /*0018*/ 	.byte	0x03, 0x19
        /*001a*/ 	.short	0x00e8


	//----- nvinfo : EIATTR_KPARAM_INFO
	.align		4
        /*001c*/ 	.byte	0x04, 0x17
        /*001e*/ 	.short	(.L_3556 - .L_3555)
.L_3555:
        /*0020*/ 	.word	0x00000000
        /*0024*/ 	.short	0x0000
        /*0026*/ 	.short	0x0000
        /*0028*/ 	.byte	0x00, 0xf0, 0xa1, 0x03


	//----- nvinfo : EIATTR_MAXREG_COUNT
	.align		4
.L_3556:
        /*002c*/ 	.byte	0x03, 0x1b
        /*002e*/ 	.short	0x00ff


	//----- nvinfo : EIATTR_NUM_BARRIERS
	.align		4
        /*0030*/ 	.byte	0x02, 0x4c
        /*0032*/ 	.byte	0x01
	.zero		1


	//----- nvinfo : EIATTR_MERCURY_ISA_VERSION
	.align		4
        /*0034*/ 	.byte	0x03, 0x5f
        /*0036*/ 	.short	0x0000


	//----- nvinfo : EIATTR_COOP_GROUP_MASK_REGIDS
	.align		4
        /*0038*/ 	.byte	0x04, 0x29
        /*003a*/ 	.short	(.L_3558 - .L_3557)


	//   ....[0]....
.L_3557:
        /*003c*/ 	.word	0xffffffff


	//   ....[1]....
        /*0040*/ 	.word	0xffffffff


	//   ....[2]....
        /*0044*/ 	.word	0xffffffff


	//   ....[3]....
        /*0048*/ 	.word	0xffffffff


	//   ....[4]....
        /*004c*/ 	.word	0xffffffff


	//   ....[5]....
        /*0050*/ 	.word	0xffffffff


	//   ....[6]....
        /*0054*/ 	.word	0xffffffff


	//   ....[7]....
        /*0058*/ 	.word	0xffffffff


	//   ....[8]....
        /*005c*/ 	.word	0xffffffff


	//   ....[9]....
        /*0060*/ 	.word	0xffffffff


	//   ....[10]....
        /*0064*/ 	.word	0xffffffff


	//   ....[11]....
        /*0068*/ 	.word	0xffffffff


	//   ....[12]....
        /*006c*/ 	.word	0xffffffff


	//   ....[13]....
        /*0070*/ 	.word	0xffffffff


	//   ....[14]....
        /*0074*/ 	.word	0xffffffff


	//   ....[15]....
        /*0078*/ 	.word	0xffffffff


	//   ....[16]....
        /*007c*/ 	.word	0xffffffff


	//   ....[17]....
        /*0080*/ 	.word	0xffffffff


	//   ....[18]....
        /*0084*/ 	.word	0xffffffff


	//   ....[19]....
        /*0088*/ 	.word	0xffffffff


	//   ....[20]....
        /*008c*/ 	.word	0xffffffff


	//   ....[21]....
        /*0090*/ 	.word	0xffffffff


	//   ....[22]....
        /*0094*/ 	.word	0xffffffff


	//   ....[23]....
        /*0098*/ 	.word	0xffffffff


	//   ....[24]....
        /*009c*/ 	.word	0xffffffff


	//   ....[25]....
        /*00a0*/ 	.word	0xffffffff


	//   ....[26]....
        /*00a4*/ 	.word	0xffffffff


	//   ....[27]....
        /*00a8*/ 	.word	0xffffffff


	//   ....[28]....
        /*00ac*/ 	.word	0xffffffff


	//   ....[29]....
        /*00b0*/ 	.word	0xffffffff


	//   ....[30]....
        /*00b4*/ 	.word	0xffffffff


	//----- nvinfo : EIATTR_COOP_GROUP_INSTR_OFFSETS
	.align		4
.L_3558:
        /*00b8*/ 	.byte	0x04, 0x28
        /*00ba*/ 	.short	(.L_3560 - .L_3559)


	//   ....[0]....
.L_3559:
        /*00bc*/ 	.word	0x0000c0b0


	//   ....[1]....
        /*00c0*/ 	.word	0x0000c0e0


	//   ....[2]....
        /*00c4*/ 	.word	0x0000c100


	//   ....[3]....
        /*00c8*/ 	.word	0x0000c120


	//   ....[4]....
        /*00cc*/ 	.word	0x0000c140


	//   ....[5]....
        /*00d0*/ 	.word	0x0000c570


	//   ....[6]....
        /*00d4*/ 	.word	0x0000c590


	//   ....[7]....
        /*00d8*/ 	.word	0x0000c5b0


	//   ....[8]....
        /*00dc*/ 	.word	0x0000c5d0


	//   ....[9]....
        /*00e0*/ 	.word	0x0000c5f0


	//   ....[10]....
        /*00e4*/ 	.word	0x0000c700


	//   ....[11]....
        /*00e8*/ 	.word	0x0000c750


	//   ....[12]....
        /*00ec*/ 	.word	0x0000c770


	//   ....[13]....
        /*00f0*/ 	.word	0x0000c7b0


	//   ....[14]....
        /*00f4*/ 	.word	0x0000c7e0


	//   ....[15]....
        /*00f8*/ 	.word	0x0000c830


	//   ....[16]....
        /*00fc*/ 	.word	0x0000c8e0


	//   ....[17]....
        /*0100*/ 	.word	0x0000c920


	//   ....[18]....
        /*0104*/ 	.word	0x0000c9b0


	//   ....[19]....
        /*0108*/ 	.word	0x0000ca30


	//   ....[20]....
        /*010c*/ 	.word	0x0000caa0


	//   ....[21]....
        /*0110*/ 	.word	0x0000d350


	//   ....[22]....
        /*0114*/ 	.word	0x0000d3c0


	//   ....[23]....
        /*0118*/ 	.word	0x0000d420


	//   ....[24]....
        /*011c*/ 	.word	0x0000d480


	//   ....[25]....
        /*0120*/ 	.word	0x0000d4e0


	//   ....[26]....
        /*0124*/ 	.word	0x0000d950


	//   ....[27]....
        /*0128*/ 	.word	0x0000d9b0


	//   ....[28]....
        /*012c*/ 	.word	0x0000da10


	//   ....[29]....
        /*0130*/ 	.word	0x0000da70


	//   ....[30]....
        /*0134*/ 	.word	0x0000dad0


	//----- nvinfo : EIATTR_EXIT_INSTR_OFFSETS
	.align		4
.L_3560:
        /*0138*/ 	.byte	0x04, 0x1c
        /*013a*/ 	.short	(.L_3562 - .L_3561)


	//   ....[0]....
.L_3561:
        /*013c*/ 	.word	0x00000200


	//   ....[1]....
        /*0140*/ 	.word	0x0000d300


	//----- nvinfo : EIATTR_MAX_THREADS
	.align		4
.L_3562:
        /*0144*/ 	.byte	0x04, 0x05
        /*0146*/ 	.short	(.L_3564 - .L_3563)
.L_3563:
        /*0148*/ 	.word	0x00000100
        /*014c*/ 	.word	0x00000001
        /*0150*/ 	.word	0x00000001


	//----- nvinfo : EIATTR_CRS_STACK_SIZE
	.align		4
.L_3564:
        /*0154*/ 	.byte	0x04, 0x1e
        /*0156*/ 	.short	(.L_3566 - .L_3565)
.L_3565:
        /*0158*/ 	.word	0x00000000
.L_3566:


//--------------------- .nv.info._ZN10layer_norm13ln_fwd_kernelINS_13Kernel_traitsI6__halfffffjLj8192ELj1ELj1ELj8ELj16ENS_18Kernel_traits_baseILj8192ES2_ffffjLj256EEEEELb1ELb1ELb1ELb0EEEvNS_9FwdParamsE --------------------------
	.section	.nv.info._ZN10layer_norm13ln_fwd_kernelINS_13Kernel_traitsI6__halfffffjLj8192ELj1ELj1ELj8ELj16ENS_18Kernel_traits_baseILj8192ES2_ffffjLj256EEEEELb1ELb1ELb1ELb0EEEvNS_9FwdParamsE,"",@"SHT_CUDA_INFO"
	.sectionflags	@""
	.align	4


	//----- nvinfo : EIATTR_CUDA_API_VERSION
	.align		4
        /*0000*/ 	.byte	0x04, 0x37
        /*0002*/ 	.short	(.L_3568 - .L_3567)
.L_3567:
        /*0004*/ 	.word	0x00000082


	//----- nvinfo : EIATTR_SW2861232_WAR
	.align		4
.L_3568:
        /*0008*/ 	.byte	0x01, 0x35
	.zero		2


	//----- nvinfo : EIATTR_PARAM_CBANK
	.align		4
        /*000c*/ 	.byte	0x04, 0x0a
        /*000e*/ 	.short	(.L_3570 - .L_3569)
	.align		4
.L_3569:
        /*0010*/ 	.word	index@(.nv.constant0._ZN10layer_norm13ln_fwd_kernelINS_13Kernel_traitsI6__halfffffjLj8192ELj1ELj1ELj8ELj16ENS_18Kernel_traits_baseILj8192ES2_ffffjLj256EEEEELb1ELb1ELb1ELb0EEEvNS_9FwdParamsE)
        /*0014*/ 	.short	0x0160
        /*0016*/ 	.short	0x00e8


	//----- nvinfo : EIATTR_CBANK_PARAM_SIZE
	.align		4
.L_3570:
        /*0018*/ 	.byte	0x03, 0x19
        /*001a*/ 	.short	0x00e8


	//----- nvinfo : EIATTR_KPARAM_INFO
	.align		4
        /*001c*/ 	.byte	0x04, 0x17
        /*001e*/ 	.short	(.L_3572 - .L_3571)
.L_3571:
        /*0020*/ 	.word	0x00000000
        /*0024*/ 	.short	0x0000
        /*0026*/ 	.short	0x0000
        /*0028*/ 	.byte	0x00, 0xf0, 0xa1, 0x03


	//----- nvinfo : EIATTR_MAXREG_COUNT
	.align		4
.L_3572:
        /*002c*/ 	.byte	0x03, 0x1b
        /*002e*/ 	.short	0x00ff


	//----- nvinfo : EIATTR_NUM_BARRIERS
	.align		4
        /*0030*/ 	.byte	0x02, 0x4c
        /*0032*/ 	.byte	0x01
	.zero		1


	//----- nvinfo : EIATTR_MERCURY_ISA_VERSION
	.align		4
        /*0034*/ 	.byte	0x03, 0x5f
        /*0036*/ 	.short	0x0000


	//----- nvinfo : EIATTR_COOP_GROUP_MASK_REGIDS
	.align		4
        /*0038*/ 	.byte	0x04, 0x29
        /*003a*/ 	.short	(.L_3574 - .L_3573)


	//   ....[0]....
.L_3573:
        /*003c*/ 	.word	0xffffffff


	//   ....[1]....
        /*0040*/ 	.word	0xffffffff


	//   ....[2]....
        /*0044*/ 	.word	0xffffffff


	//   ....[3]....
        /*0048*/ 	.word	0xffffffff


	//   ....[4]....
        /*004c*/ 	.word	0xffffffff


	//   ....[5]....
        /*0050*/ 	.word	0xffffffff


	//   ....[6]....
        /*0054*/ 	.word	0xffffffff


	//   ....[7]....
        /*0058*/ 	.word	0xffffffff


	//   ....[8]....
        /*005c*/ 	.word	0xffffffff


	//   ....[9]....
        /*0060*/ 	.word	0xffffffff


	//   ....[10]....
        /*0064*/ 	.word	0xffffffff


	//   ....[11]....
        /*0068*/ 	.word	0xffffffff


	//   ....[12]....
        /*006c*/ 	.word	0xffffffff


	//   ....[13]....
        /*0070*/ 	.word	0xffffffff


	//   ....[14]....
        /*0074*/ 	.word	0xffffffff


	//   ....[15]....
        /*0078*/ 	.word	0xffffffff


	//   ....[16]....
        /*007c*/ 	.word	0xffffffff


	//   ....[17]....
        /*0080*/ 	.word	0xffffffff


	//   ....[18]....
        /*0084*/ 	.word	0xffffffff


	//   ....[19]....
        /*0088*/ 	.word	0xffffffff


	//   ....[20]....
        /*008c*/ 	.word	0xffffffff


	//   ....[21]....
        /*0090*/ 	.word	0xffffffff


	//   ....[22]....
        /*0094*/ 	.word	0xffffffff


	//   ....[23]....
        /*0098*/ 	.word	0xffffffff


	//   ....[24]....
        /*009c*/ 	.word	0xffffffff


	//   ....[25]....
        /*00a0*/ 	.word	0xffffffff


	//   ....[26]....
        /*00a4*/ 	.word	0xffffffff


	//   ....[27]....
        /*00a8*/ 	.word	0xffffffff


	//   ....[28]....
        /*00ac*/ 	.word	0xffffffff


	//   ....[29]....
        /*00b0*/ 	.word	0xffffffff


	//   ....[30]....
        /*00b4*/ 	.word	0xffffffff


	//----- nvinfo : EIATTR_COOP_GROUP_INSTR_OFFSETS
	.align		4
.L_3574:
        /*00b8*/ 	.byte	0x04, 0x28
        /*00ba*/ 	.short	(.L_3576 - .L_3575)


	//   ....[0]....
.L_3575:
        /*00bc*/ 	.word	0x0000e820


	//   ....[1]....
        /*00c0*/ 	.word	0x0000e850


	//   ....[2]....
        /*00c4*/ 	.word	0x0000e890


	//   ....[3]....
        /*00c8*/ 	.word	0x0000e8b0


	//   ....[4]....
        /*00cc*/ 	.word	0x0000e8d0


	//   ....[5]....
        /*00d0*/ 	.word	0x0000ed20


	//   ....[6]....
        /*00d4*/ 	.word	0x0000ed40


	//   ....[7]....
        /*00d8*/ 	.word	0x0000ed60


	//   ....[8]....
        /*00dc*/ 	.word	0x0000ed80


	//   ....[9]....
        /*00e0*/ 	.word	0x0000eda0


	//   ....[10]....
        /*00e4*/ 	.word	0x0000ef10


	//   ....[11]....
        /*00e8*/ 	.word	0x0000ef30


	//   ....[12]....
        /*00ec*/ 	.word	0x0000ef40


	//   ....[13]....
        /*00f0*/ 	.word	0x0000ef70


	//   ....[14]....
        /*00f4*/ 	.word	0x0000f030


	//   ....[15]....
        /*00f8*/ 	.word	0x0000f070


	//   ....[16]....
        /*00fc*/ 	.word	0x0000f080


	//   ....[17]....
        /*0100*/ 	.word	0x0000f130


	//   ....[18]....
        /*0104*/ 	.word	0x0000f170


	//   ....[19]....
        /*0108*/ 	.word	0x0000f210


	//   ....[20]....
        /*010c*/ 	.word	0x0000f240


	//   ....[21]....
        /*0110*/ 	.word	0x0000fdd0


	//   ....[22]....
        /*0114*/ 	.word	0x0000fe40


	//   ....[23]....
        /*0118*/ 	.word	0x0000fea0


	//   ....[24]....
        /*011c*/ 	.word	0x0000ff00


	//   ....[25]....
        /*0120*/ 	.word	0x0000ff60


	//   ....[26]....
        /*0124*/ 	.word	0x00010410


	//   ....[27]....
        /*0128*/ 	.word	0x00010470


	//   ....[28]....
        /*012c*/ 	.word	0x000104d0


	//   ....[29]....
        /*0130*/ 	.word	0x00010530


	//   ....[30]....
        /*0134*/ 	.word	0x000105a0


	//----- nvinfo : EIATTR_EXIT_INSTR_OFFSETS
	.align		4
.L_3576:
        /*0138*/ 	.byte	0x04, 0x1c
        /*013a*/ 	.short	(.L_3578 - .L_3577)


	//   ....[0]....
.L_3577:
        /*013c*/ 	.word	0x00000dc0


	//   ....[1]....
        /*0140*/ 	.word	0x0000fd80


	//----- nvinfo : EIATTR_MAX_THREADS
	.align		4
.L_3578:
        /*0144*/ 	.byte	0x04, 0x05
        /*0146*/ 	.short	(.L_3580 - .L_3579)
.L_3579:
        /*0148*/ 	.word	0x00000100
        /*014c*/ 	.word	0x00000001
        /*0150*/ 	.word	0x00000001


	//----- nvinfo : EIATTR_CRS_STACK_SIZE
	.align		4
.L_3580:
        /*0154*/ 	.byte	0x04, 0x1e
        /*0156*/ 	.short	(.L_3582 - .L_3581)
.L_3581:
        /*0158*/ 	.word	0x00000000
.L_3582:


//--------------------- .nv.info._ZN10layer_norm13ln_fwd_kernelINS_13Kernel_traitsI6__halfffffjLj8192ELj1ELj1ELj8ELj16ENS_18Kernel_traits_baseILj8192ES2_ffffjLj256EEEEELb1ELb1ELb1ELb1EEEvNS_9FwdParamsE --------------------------
	.section	.nv.info._ZN10layer_norm13ln_fwd_kernelINS_13Kernel_traitsI6__halfffffjLj8192ELj1ELj1ELj8ELj16ENS_18Kernel_traits_baseILj8192ES2_ffffjLj256EEEEELb1ELb1ELb1ELb1EEEvNS_9FwdParamsE,"",@"SHT_CUDA_INFO"
	.sectionflags	@""
	.align	4


	//----- nvinfo : EIATTR_CUDA_API_VERSION
	.align		4
        /*0000*/ 	.byte	0x04, 0x37
        /*0002*/ 	.short	(.L_3584 - .L_3583)
.L_3583:
        /*0004*/ 	.word	0x00000082


	//----- nvinfo : EIATTR_SW2861232_WAR
	.align		4
.L_3584:
        /*0008*/ 	.byte	0x01, 0x35
	.zero		2


	//----- nvinfo : EIATTR_PARAM_CBANK
	.align		4
        /*000c*/ 	.byte	0x04, 0x0a
        /*000e*/ 	.short	(.L_3586 - .L_3585)
	.align		4
.L_3585:
        /*0010*/ 	.word	index@(.nv.constant0._ZN10layer_norm13ln_fwd_kernelINS_13Kernel_traitsI6__halfffffjLj8192ELj1ELj1ELj8ELj16ENS_18Kernel_traits_baseILj8192ES2_ffffjLj256EEEEELb1ELb1ELb1ELb1EEEvNS_9FwdParamsE)
        /*0014*/ 	.short	0x0160
        /*0016*/ 	.short	0x00e8


	//----- nvinfo : EIATTR_CBANK_PARAM_SIZE
	.align		4
.L_3586:
        /*0018*/ 	.byte	0x03, 0x19
        /*001a*/ 	.short	0x00e8


	//----- nvinfo : EIATTR_KPARAM_INFO
	.align		4
        /*001c*/ 	.byte	0x04, 0x17
        /*001e*/ 	.short	(.L_3588 - .L_3587)
.L_3587:
        /*0020*/ 	.word	0x00000000
        /*0024*/ 	.short	0x0000
        /*0026*/ 	.short	0x0000
        /*0028*/ 	.byte	0x00, 0xf0, 0xa1, 0x03


	//----- nvinfo : EIATTR_MAXREG_COUNT
	.align		4
.L_3588:
        /*002c*/ 	.byte	0x03, 0x1b
        /*002e*/ 	.short	0x00ff


	//----- nvinfo : EIATTR_NUM_BARRIERS
	.align		4
        /*0030*/ 	.byte	0x02, 0x4c
        /*0032*/ 	.byte	0x01
	.zero		1


	//----- nvinfo : EIATTR_MERCURY_ISA_VERSION
	.align		4
        /*0034*/ 	.byte	0x03, 0x5f
        /*0036*/ 	.short	0x0000


	//----- nvinfo : EIATTR_COOP_GROUP_MASK_REGIDS
	.align		4
        /*0038*/ 	.byte	0x04, 0x29
        /*003a*/ 	.short	(.L_3590 - .L_3589)


	//   ....[0]....
.L_3589:
        /*003c*/ 	.word	0xffffffff


	//   ....[1]....
        /*0040*/ 	.word	0xffffffff


	//   ....[2]....
        /*0044*/ 	.word	0xffffffff


	//   ....[3]....
        /*0048*/ 	.word	0xffffffff


	//   ....[4]....
        /*004c*/ 	.word	0xffffffff


	//   ....[5]....
        /*0050*/ 	.word	0xffffffff


	//   ....[6]....
        /*0054*/ 	.word	0xffffffff


	//   ....[7]....
        /*0058*/ 	.word	0xffffffff


	//   ....[8]....
        /*005c*/ 	.word	0xffffffff


	//   ....[9]....
        /*0060*/ 	.word	0xffffffff


	//   ....[10]....
        /*0064*/ 	.word	0xffffffff


	//   ....[11]....
        /*0068*/ 	.word	0xffffffff


	//   ....[12]....
        /*006c*/ 	.word	0xffffffff


	//   ....[13]....
        /*0070*/ 	.word	0xffffffff


	//   ....[14]....
        /*0074*/ 	.word	0xffffffff


	//   ....[15]....
        /*0078*/ 	.word	0xffffffff


	//   ....[16]....
        /*007c*/ 	.word	0xffffffff


	//   ....[17]....
        /*0080*/ 	.word	0xffffffff


	//   ....[18]....
        /*0084*/ 	.word	0xffffffff


	//   ....[19]....
        /*0088*/ 	.word	0xffffffff


	//   ....[20]....
        /*008c*/ 	.word	0xffffffff


	//   ....[21]....
        /*0090*/ 	.word	0xffffffff


	//   ....[22]....
        /*0094*/ 	.word	0xffffffff


	//   ....[23]....
        /*0098*/ 	.word	0xffffffff


	//   ....[24]....
        /*009c*/ 	.word	0xffffffff


	//   ....[25]....
        /*00a0*/ 	.word	0xffffffff


	//   ....[26]....
        /*00a4*/ 	.word	0xffffffff


	//   ....[27]....
        /*00a8*/ 	.word	0xffffffff


	//   ....[28]....
        /*00ac*/ 	.word	0xffffffff


	//   ....[29]....
        /*00b0*/ 	.word	0xffffffff


	//   ....[30]....
        /*00b4*/ 	.word	0xffffffff


	//----- nvinfo : EIATTR_COOP_GROUP_INSTR_OFFSETS
	.align		4
.L_3590:
        /*00b8*/ 	.byte	0x04, 0x28
        /*00ba*/ 	.short	(.L_3592 - .L_3591)


	//   ....[0]....
.L_3591:
        /*00bc*/ 	.word	0x0000d660


	//   ....[1]....
        /*00c0*/ 	.word	0x0000d690


	//   ....[2]....
        /*00c4*/ 	.word	0x0000d6b0


	//   ....[3]....
        /*00c8*/ 	.word	0x0000d6d0


	//   ....[4]....
        /*00cc*/ 	.word	0x0000d6f0


	//   ....[5]....
        /*00d0*/ 	.word	0x0000db20


	//   ....[6]....
        /*00d4*/ 	.word	0x0000db40


	//   ....[7]....
        /*00d8*/ 	.word	0x0000db60


	//   ....[8]....
        /*00dc*/ 	.word	0x0000db80


	//   ....[9]....
        /*00e0*/ 	.word	0x0000dba0


	//   ....[10]....
        /*00e4*/ 	.word	0x0000dcc0


	//   ....[11]....
        /*00e8*/ 	.word	0x0000dd00


	//   ....[12]....
        /*00ec*/ 	.word	0x0000dd40


	//   ....[13]....
        /*00f0*/ 	.word	0x0000dd60


	//   ....[14]....
        /*00f4*/ 	.word	0x0000ddf0


	//   ....[15]....
        /*00f8*/ 	.word	0x0000de10


	//   ....[16]....
        /*00fc*/ 	.word	0x0000de40


	//   ....[17]....
        /*0100*/ 	.word	0x0000ded0


	//   ....[18]....
        /*0104*/ 	.word	0x0000df20


	//   ....[19]....
        /*0108*/ 	.word	0x0000e010


	//   ....[20]....
        /*010c*/ 	.word	0x0000e020


	//   ....[21]....
        /*0110*/ 	.word	0x0000e9a0


	//   ....[22]....
        /*0114*/ 	.word	0x0000ea10


	//   ....[23]....
        /*0118*/ 	.word	0x0000ea70


	//   ....[24]....
        /*011c*/ 	.word	0x0000ead0


	//   ....[25]....
        /*0120*/ 	.word	0x0000eb30


	//   ....[26]....
        /*0124*/ 	.word	0x0000efa0


	//   ....[27]....
        /*0128*/ 	.word	0x0000f000


	//   ....[28]....
        /*012c*/ 	.word	0x0000f060


	//   ....[29]....
        /*0130*/ 	.word	0x0000f0c0


	//   ....[30]....
        /*0134*/ 	.word	0x0000f120


	//----- nvinfo : EIATTR_EXIT_INSTR_OFFSETS
	.align		4
.L_3592:
        /*0138*/ 	.byte	0x04, 0x1c
        /*013a*/ 	.short	(.L_3594 - .L_3593)


	//   ....[0]....
.L_3593:
        /*013c*/ 	.word	0x00000200


	//   ....[1]....
        /*0140*/ 	.word	0x0000e950


	//----- nvinfo : EIATTR_MAX_THREADS
	.align		4
.L_3594:
        /*0144*/ 	.byte	0x04, 0x05
        /*0146*/ 	.short	(.L_3596 - .L_3595)
.L_3595:
        /*0148*/ 	.word	0x00000100
        /*014c*/ 	.word	0x00000001
        /*0150*/ 	.word	0x00000001


	//----- nvinfo : EIATTR_CRS_STACK_SIZE
	.align		4
.L_3596:
        /*0154*/ 	.byte	0x04, 0x1e
        /*0156*/ 	.short	(.L_3598 - .L_3597)
.L_3597:
        /*0158*/ 	.word	0x00000000
.L_3598:


//--------------------- .nv.info._ZN10layer_norm13ln_fwd_kernelINS_13Kernel_traitsIfffffjLj8192ELj1ELj1ELj8ELj16ENS_18Kernel_traits_baseILj8192EfffffjLj256EEEEELb0ELb0ELb0ELb0EEEvNS_9FwdParamsE --------------------------
	.section	.nv.info._ZN10layer_norm13ln_fwd_kernelINS_13Kernel_traitsIfffffjLj8192ELj1ELj1ELj8ELj16ENS_18Kernel_traits_baseILj8192EfffffjLj256EEEEELb0ELb0ELb0ELb0EEEvNS_9FwdParamsE,"",@"SHT_CUDA_INFO"
	.sectionflags	@""
	.align	4


	//----- nvinfo : EIATTR_CUDA_API_VERSION
	.align		4
        /*0000*/ 	.byte	0x04, 0x37
        /*0002*/ 	.short	(.L_3600 - .L_3599)
.L_3599:
        /*0004*/ 	.word	0x00000082


	//----- nvinfo : EIATTR_SW2861232_WAR
	.align		4
.L_3600:
        /*0008*/ 	.byte	0x01, 0x35
	.zero		2


	//----- nvinfo : EIATTR_PARAM_CBANK
	.align		4
        /*000c*/ 	.byte	0x04, 0x0a
        /*000e*/ 	.short	(.L_3602 - .L_3601)
	.align		4
.L_3601:
        /*0010*/ 	.word	index@(.nv.constant0._ZN10layer_norm13ln_fwd_kernelINS_13Kernel_traitsIfffffjLj8192ELj1ELj1ELj8ELj16ENS_18Kernel_traits_baseILj8192EfffffjLj256EEEEELb0ELb0ELb0ELb0EEEvNS_9FwdParamsE)
        /*0014*/ 	.short	0x0160
        /*0016*/ 	.short	0x00e8


	//----- nvinfo : EIATTR_CBANK_PARAM_SIZE
	.align		4
.L_3602:
        /*0018*/ 	.byte	0x03, 0x19
        /*001a*/ 	.short	0x00e8


	//----- nvinfo : EIATTR_KPARAM_INFO
	.align		4
        /*001c*/ 	.byte	0x04, 0x17
        /*001e*/ 	.short	(.L_3604 - .L_3603)
.L_3603:
        /*0020*/ 	.word	0x00000000
        /*0024*/ 	.short	0x0000
        /*0026*/ 	.short	0x0000
        /*0028*/ 	.byte	0x00, 0xf0, 0xa1, 0x03


	//----- nvinfo : EIATTR_MAXREG_COUNT
	.align		4
.L_3604:
        /*002c*/ 	.byte	0x03, 0x1b
        /*002e*/ 	.short	0x00ff


	//----- nvinfo : EIATTR_NUM_BARRIERS
	.align		4
        /*0030*/ 	.byte	0x02, 0x4c
        /*0032*/ 	.byte	0x01
	.zero		1


	//----- nvinfo : EIATTR_MERCURY_ISA_VERSION
	.align		4
        /*0034*/ 	.byte	0x03, 0x5f
        /*0036*/ 	.short	0x0000


	//----- nvinfo : EIATTR_COOP_GROUP_MASK_REGIDS
	.align		4
        /*0038*/ 	.byte	0x04, 0x29
        /*003a*/ 	.short	(.L_3606 - .L_3605)


	//   ....[0]....
.L_3605:
        /*003c*/ 	.word	0xffffffff


	//   ....[1]....
        /*0040*/ 	.word	0xffffffff


	//   ....[2]....
        /*0044*/ 	.word	0xffffffff


	//   ....[3]....
        /*0048*/ 	.word	0xffffffff


	//   ....[4]....
        /*004c*/ 	.word	0xffffffff


	//   ....[5]....
        /*0050*/ 	.word	0xffffffff


	//   ....[6]....
        /*0054*/ 	.word	0xffffffff


	//   ....[7]....
        /*0058*/ 	.word	0xffffffff


	//   ....[8]....
        /*005c*/ 	.word	0xffffffff


	//   ....[9]....
        /*0060*/ 	.word	0xffffffff


	//   ....[10]....
        /*0064*/ 	.word	0xffffffff


	//   ....[11]....
        /*0068*/ 	.word	0xffffffff


	//   ....[12]....
        /*006c*/ 	.word	0xffffffff


	//   ....[13]....
        /*0070*/ 	.word	0xffffffff


	//   ....[14]....
        /*0074*/ 	.word	0xffffffff


	//   ....[15]....
        /*0078*/ 	.word	0xffffffff


	//   ....[16]....
        /*007c*/ 	.word	0xffffffff


	//   ....[17]....
        /*0080*/ 	.word	0xffffffff


	//   ....[18]....
        /*0084*/ 	.word	0xffffffff


	//   ....[19]....
        /*0088*/ 	.word	0xffffffff


	//   ....[20]....
        /*008c*/ 	.word	0xffffffff


	//   ....[21]....
        /*0090*/ 	.word	0xffffffff


	//   ....[22]....
        /*0094*/ 	.word	0xffffffff


	//   ....[23]....
        /*0098*/ 	.word	0xffffffff


	//   ....[24]....
        /*009c*/ 	.word	0xffffffff


	//   ....[25]....
        /*00a0*/ 	.word	0xffffffff


	//   ....[26]....
        /*00a4*/ 	.word	0xffffffff


	//   ....[27]....
        /*00a8*/ 	.word	0xffffffff


	//   ....[28]....
        /*00ac*/ 	.word	0xffffffff


	//   ....[29]....
        /*00b0*/ 	.word	0xffffffff


	//   ....[30]....
        /*00b4*/ 	.word	0xffffffff


	//----- nvinfo : EIATTR_COOP_GROUP_INSTR_OFFSETS
	.align		4
.L_3606:
        /*00b8*/ 	.byte	0x04, 0x28
        /*00ba*/ 	.short	(.L_3608 - .L_3607)


	//   ....[0]....
.L_3607:
        /*00bc*/ 	.word	0x000022d0


	//   ....[1]....
        /*00c0*/ 	.word	0x00002300


	//   ....[2]....
        /*00c4*/ 	.word	0x00002340


	//   ....[3]....
        /*00c8*/ 	.word	0x00002360


	//   ....[4]....
        /*00cc*/ 	.word	0x00002380


	//   ....[5]....
        /*00d0*/ 	.word	0x000027e0


	//   ....[6]....
        /*00d4*/ 	.word	0x00002800


	//   ....[7]....
        /*00d8*/ 	.word	0x00002820


	//   ....[8]....
        /*00dc*/ 	.word	0x00002840


	//   ....[9]....
        /*00e0*/ 	.word	0x00002860


	//   ....[10]....
        /*00e4*/ 	.word	0x00002980


	//   ....[11]....
        /*00e8*/ 	.word	0x000029f0


	//   ....[12]....
        /*00ec*/ 	.word	0x00002a00


	//   ....[13]....
        /*00f0*/ 	.word	0x00002a80


	//   ....[14]....
        /*00f4*/ 	.word	0x00002ac0


	//   ....[15]....
        /*00f8*/ 	.word	0x00002b00


	//   ....[16]....
        /*00fc*/ 	.word	0x00002b60


	//   ....[17]....
        /*0100*/ 	.word	0x00002bc0


	//   ....[18]....
        /*0104*/ 	.word	0x00002be0


	//   ....[19]....
        /*0108*/ 	.word	0x00002cc0


	//   ....[20]....
        /*010c*/ 	.word	0x00002cd0


	//   ....[21]....
        /*0110*/ 	.word	0x00003810


	//   ....[22]....
        /*0114*/ 	.word	0x00003870


	//   ....[23]....
        /*0118*/ 	.word	0x000038d0


	//   ....[24]....
        /*011c*/ 	.word	0x00003930


	//   ....[25]....
        /*0120*/ 	.word	0x00003990


	//   ....[26]....
        /*0124*/ 	.word	0x00003e50


	//   ....[27]....
        /*0128*/ 	.word	0x00003eb0


	//   ....[28]....
        /*012c*/ 	.word	0x00003f10


	//   ....[29]....
        /*0130*/ 	.word	0x00003f70


	//   ....[30]....
        /*0134*/ 	.word	0x00003fe0


	//----- nvinfo : EIATTR_EXIT_INSTR_OFFSETS
	.align		4
.L_3608:
        /*0138*/ 	.byte	0x04, 0x1c
        /*013a*/ 	.short	(.L_3610 - .L_3609)


	//   ....[0]....
.L_3609:
        /*013c*/ 	.word	0x000008a0


	//   ....[1]....
        /*0140*/ 	.word	0x000037c0


	//----- nvinfo : EIATTR_MAX_THREADS
	.align		4
.L_3610:
        /*0144*/ 	.byte	0x04, 0x05
        /*0146*/ 	.short	(.L_3612 - .L_3611)
.L_3611:
        /*0148*/ 	.word	0x00000100
        /*014c*/ 	.word	0x00000001
        /*0150*/ 	.word	0x00000001


	//----- nvinfo : EIATTR_CRS_STACK_SIZE
	.align		4
.L_3612:
        /*0154*/ 	.byte	0x04, 0x1e
        /*0156*/ 	.short	(.L_3614 - .L_3613)
.L_3613:
        /*0158*/ 	.word	0x00000000
.L_3614:


//--------------------- .nv.info._ZN10layer_norm13ln_fwd_kernelINS_13Kernel_traitsIfffffjLj8192ELj1ELj1ELj8ELj16ENS_18Kernel_traits_baseILj8192EfffffjLj256EEEEELb0ELb0ELb0ELb1EEEvNS_9FwdParamsE --------------------------
	.section	.nv.info._ZN10layer_norm13ln_fwd_kernelINS_13Kernel_traitsIfffffjLj8192ELj1ELj1ELj8ELj16ENS_18Kernel_traits_baseILj8192EfffffjLj256EEEEELb0ELb0ELb0ELb1EEEvNS_9FwdParamsE,"",@"SHT_CUDA_INFO"
	.sectionflags	@""
	.align	4


	//----- nvinfo : EIATTR_CUDA_API_VERSION
	.align		4
        /*0000*/ 	.byte	0x04, 0x37
        /*0002*/ 	.short	(.L_3616 - .L_3615)
.L_3615:
        /*0004*/ 	.word	0x00000082


	//----- nvinfo : EIATTR_SW2861232_WAR
	.align		4
.L_3616:
        /*0008*/ 	.byte	0x01, 0x35
	.zero		2


	//----- nvinfo : EIATTR_PARAM_CBANK
	.align		4
        /*000c*/ 	.byte	0x04, 0x0a
        /*000e*/ 	.short	(.L_3618 - .L_3617)
	.align		4
.L_3617:
        /*0010*/ 	.word	index@(.nv.constant0._ZN10layer_norm13ln_fwd_kernelINS_13Kernel_traitsIfffffjLj8192ELj1ELj1ELj8ELj16ENS_18Kernel_traits_baseILj8192EfffffjLj256EEEEELb0ELb0ELb0ELb1EEEvNS_9FwdParamsE)
        /*0014*/ 	.short	0x0160
        /*0016*/ 	.short	0x00e8


	//----- nvinfo : EIATTR_CBANK_PARAM_SIZE
	.align		4
.L_3618:
        /*0018*/ 	.byte	0x03, 0x19
        /*001a*/ 	.short	0x00e8


	//----- nvinfo : EIATTR_KPARAM_INFO
	.align		4
        /*001c*/ 	.byte	0x04, 0x17
        /*001e*/ 	.short	(.L_3620 - .L_3619)
.L_3619:
        /*0020*/ 	.word	0x00000000
        /*0024*/ 	.short	0x0000
        /*0026*/ 	.short	0x0000
        /*0028*/ 	.byte	0x00, 0xf0, 0xa1, 0x03


	//----- nvinfo : EIATTR_MAXREG_COUNT
	.align		4
.L_3620:
        /*002c*/ 	.byte	0x03, 0x1b
        /*002e*/ 	.short	0x00ff


	//----- nvinfo : EIATTR_NUM_BARRIERS
	.align		4
        /*0030*/ 	.byte	0x02, 0x4c
        /*0032*/ 	.byte	0x01
	.zero		1


	//----- nvinfo : EIATTR_MERCURY_ISA_VERSION
	.align		4
        /*0034*/ 	.byte	0x03, 0x5f
        /*0036*/ 	.short	0x0000


	//----- nvinfo : EIATTR_COOP_GROUP_MASK_REGIDS
	.align		4
        /*0038*/ 	.byte	0x04, 0x29
        /*003a*/ 	.short	(.L_3622 - .L_3621)


	//   ....[0]....
.L_3621:
        /*003c*/ 	.word	0xffffffff


	//   ....[1]....
        /*0040*/ 	.word	0xffffffff


	//   ....[2]....
        /*0044*/ 	.word	0xffffffff


	//   ....[3]....
        /*0048*/ 	.word	0xffffffff


	//   ....[4]....
        /*004c*/ 	.word	0xffffffff


	//   ....[5]....
        /*0050*/ 	.word	0xffffffff


	//   ....[6]....
        /*0054*/ 	.word	0xffffffff


	//   ....[7]....
        /*0058*/ 	.word	0xffffffff


	//   ....[8]....
        /*005c*/ 	.word	0xffffffff


	//   ....[9]....
        /*0060*/ 	.word	0xffffffff


	//   ....[10]....
        /*0064*/ 	.word	0xffffffff


	//   ....[11]....
        /*0068*/ 	.word	0xffffffff


	//   ....[12]....
        /*006c*/ 	.word	0xffffffff


	//   ....[13]....
        /*0070*/ 	.word	0xffffffff


	//   ....[14]....
        /*0074*/ 	.word	0xffffffff


	//   ....[15]....
        /*0078*/ 	.word	0xffffffff


	//   ....[16]....
        /*007c*/ 	.word	0xffffffff


	//   ....[17]....
        /*0080*/ 	.word	0xffffffff


	//   ....[18]....
        /*0084*/ 	.word	0xffffffff


	//   ....[19]....
        /*0088*/ 	.word	0xffffffff


	//   ....[20]....
        /*008c*/ 	.word	0xffffffff


	//   ....[21]....
        /*0090*/ 	.word	0xffffffff


	//   ....[22]....
        /*0094*/ 	.word	0xffffffff


	//   ....[23]....
        /*0098*/ 	.word	0xffffffff


	//   ....[24]....
        /*009c*/ 	.word	0xffffffff


	//   ....[25]....
        /*00a0*/ 	.word	0xffffffff


	//   ....[26]....
        /*00a4*/ 	.word	0xffffffff


	//   ....[27]....
        /*00a8*/ 	.word	0xffffffff


	//   ....[28]....
        /*00ac*/ 	.word	0xffffffff


	//   ....[29]....
        /*00b0*/ 	.word	0xffffffff


	//   ....[30]....
        /*00b4*/ 	.word	0xffffffff


	//----- nvinfo : EIATTR_COOP_GROUP_INSTR_OFFSETS
	.align		4
.L_3622:
        /*00b8*/ 	.byte	0x04, 0x28
        /*00ba*/ 	.short	(.L_3624 - .L_3623)


	//   ....[0]....
.L_3623:
        /*00bc*/ 	.word	0x00001770


	//   ....[1]....
        /*00c0*/ 	.word	0x000017a0


	//   ....[2]....
        /*00c4*/ 	.word	0x000017c0


	//   ....[3]....
        /*00c8*/ 	.word	0x000017e0


	//   ....[4]....
        /*00cc*/ 	.word	0x00001800


	//   ....[5]....
        /*00d0*/ 	.word	0x00001c30


	//   ....[6]....
        /*00d4*/ 	.word	0x00001c50


	//   ....[7]....
        /*00d8*/ 	.word	0x00001c70


	//   ....[8]....
        /*00dc*/ 	.word	0x00001c90


	//   ....[9]....
        /*00e0*/ 	.word	0x00001cb0


	//   ....[10]....
        /*00e4*/ 	.word	0x00001d80


	//   ....[11]....
        /*00e8*/ 	.word	0x00001de0


	//   ....[12]....
        /*00ec*/ 	.word	0x00001e00


	//   ....[13]....
        /*00f0*/ 	.word	0x00001e20


	//   ....[14]....
        /*00f4*/ 	.word	0x00001ee0


	//   ....[15]....
        /*00f8*/ 	.word	0x00001f10


	//   ....[16]....
        /*00fc*/ 	.word	0x00001f20


	//   ....[17]....
        /*0100*/ 	.word	0x00001fd0


	//   ....[18]....
        /*0104*/ 	.word	0x00002010


	//   ....[19]....
        /*0108*/ 	.word	0x000020c0


	//   ....[20]....
        /*010c*/ 	.word	0x000020f0


	//   ....[21]....
        /*0110*/ 	.word	0x000029c0


	//   ....[22]....
        /*0114*/ 	.word	0x00002a30


	//   ....[23]....
        /*0118*/ 	.word	0x00002a90


	//   ....[24]....
        /*011c*/ 	.word	0x00002af0


	//   ....[25]....
        /*0120*/ 	.word	0x00002b50


	//   ....[26]....
        /*0124*/ 	.word	0x00002fc0


	//   ....[27]....
        /*0128*/ 	.word	0x00003020


	//   ....[28]....
        /*012c*/ 	.word	0x00003080


	//   ....[29]....
        /*0130*/ 	.word	0x000030e0


	//   ....[30]....
        /*0134*/ 	.word	0x00003140


	//----- nvinfo : EIATTR_EXIT_INSTR_OFFSETS
	.align		4
.L_3624:
        /*0138*/ 	.byte	0x04, 0x1c
        /*013a*/ 	.short	(.L_3626 - .L_3625)


	//   ....[0]....
.L_3625:
        /*013c*/ 	.word	0x00000270


	//   ....[1]....
        /*0140*/ 	.word	0x00002970


	//----- nvinfo : EIATTR_MAX_THREADS
	.align		4
.L_3626:
        /*0144*/ 	.byte	0x04, 0x05
        /*0146*/ 	.short	(.L_3628 - .L_3627)
.L_3627:
        /*0148*/ 	.word	0x00000100
        /*014c*/ 	.word	0x00000001
        /*0150*/ 	.word	0x00000001


	//----- nvinfo : EIATTR_CRS_STACK_SIZE
	.align		4
.L_3628:
        /*0154*/ 	.byte	0x04, 0x1e
        /*0156*/ 	.short	(.L_3630 - .L_3629)
.L_3629:
        /*0158*/ 	.word	0x00000000
.L_3630:


//--------------------- .nv.info._ZN10layer_norm13ln_fwd_kernelINS_13Kernel_traitsIfffffjLj8192ELj1ELj1ELj8ELj16ENS_18Kernel_traits_baseILj8192EfffffjLj256EEEEELb0ELb0ELb1ELb0EEEvNS_9FwdParamsE --------------------------
	.section	.nv.info._ZN10layer_norm13ln_fwd_kernelINS_13Kernel_traitsIfffffjLj8192ELj1ELj1ELj8ELj16ENS_18Kernel_traits_baseILj8192EfffffjLj256EEEEELb0ELb0ELb1ELb0EEEvNS_9FwdParamsE,"",@"SHT_CUDA_INFO"
	.sectionflags	@""
	.align	4


	//----- nvinfo : EIATTR_CUDA_API_VERSION
	.align		4
        /*0000*/ 	.byte	0x04, 0x37
        /*0002*/ 	.short	(.L_3632 - .L_3631)
.L_3631:
        /*0004*/ 	.word	0x00000082


	//----- nvinfo : EIATTR_SW2861232_WAR
	.align		4
.L_3632:
        /*0008*/ 	.byte	0x01, 0x35
	.zero		2


	//----- nvinfo : EIATTR_PARAM_CBANK
	.align		4
        /*000c*/ 	.byte	0x04, 0x0a
        /*000e*/ 	.short	(.L_3634 - .L_3633)
	.align		4
.L_3633:
        /*0010*/ 	.word	index@(.nv.constant0._ZN10layer_norm13ln_fwd_kernelINS_13Kernel_traitsIfffffjLj8192ELj1ELj1ELj8ELj16ENS_18Kernel_traits_baseILj8192EfffffjLj256EEEEELb0ELb0ELb1ELb0EEEvNS_9FwdParamsE)
        /*0014*/ 	.short	0x0160
        /*0016*/ 	.short	0x00e8


	//----- nvinfo : EIATTR_CBANK_PARAM_SIZE
	.align		4
.L_3634:
        /*0018*/ 	.byte	0x03, 0x19
        /*001a*/ 	.short	0x00e8


	//----- nvinfo : EIATTR_KPARAM_INFO
	.align		4
        /*001c*/ 	.byte	0x04, 0x17
        /*001e*/ 	.short	(.L_3636 - .L_3635)
.L_3635:
        /*0020*/ 	.word	0x00000000
        /*0024*/ 	.short	0x0000
        /*0026*/ 	.short	0x0000
        /*0028*/ 	.byte	0x00, 0xf0, 0xa1, 0x03


	//----- nvinfo : EIATTR_MAXREG_COUNT
	.align		4
.L_3636:
        /*002c*/ 	.byte	0x03, 0x1b
        /*002e*/ 	.short	0x00ff


	//----- nvinfo : EIATTR_NUM_BARRIERS
	.align		4
        /*0030*/ 	.byte	0x02, 0x4c
        /*0032*/ 	.byte	0x01
	.zero		1


	//----- nvinfo : EIATTR_MERCURY_ISA_VERSION
	.align		4
        /*0034*/ 	.byte	0x03, 0x5f
        /*0036*/ 	.short	0x0000


	//----- nvinfo : EIATTR_COOP_GROUP_MASK_REGIDS
	.align		4
        /*0038*/ 	.byte	0x04, 0x29
        /*003a*/ 	.short	(.L_3638 - .L_3637)


	//   ....[0]....
.L_3637:
        /*003c*/ 	.word	0xffffffff


	//   ....[1]....
        /*0040*/ 	.word	0xffffffff


	//   ....[2]....
        /*0044*/ 	.word	0xffffffff


	//   ....[3]....
        /*0048*/ 	.word	0xffffffff


	//   ....[4]....
        /*004c*/ 	.word	0xffffffff


	//   ....[5]....
        /*0050*/ 	.word	0xffffffff


	//   ....[6]....
        /*0054*/ 	.word	0xffffffff


	//   ....[7]....
        /*0058*/ 	.word	0xffffffff


	//   ....[8]....
        /*005c*/ 	.word	0xffffffff


	//   ....[9]....
        /*0060*/ 	.word	0xffffffff


	//   ....[10]....
        /*0064*/ 	.word	0xffffffff


	//   ....[11]....
        /*0068*/ 	.word	0xffffffff


	//   ....[12]....
        /*006c*/ 	.word	0xffffffff


	//   ....[13]....
        /*0070*/ 	.word	0xffffffff


	//   ....[14]....
        /*0074*/ 	.word	0xffffffff


	//   ....[15]....
        /*0078*/ 	.word	0xffffffff


	//   ....[16]....
        /*007c*/ 	.word	0xffffffff


	//   ....[17]....
        /*0080*/ 	.word	0xffffffff


	//   ....[18]....
        /*0084*/ 	.word	0xffffffff


	//   ....[19]....
        /*0088*/ 	.word	0xffffffff


	//   ....[20]....
        /*008c*/ 	.word	0xffffffff


	//   ....[21]....
        /*0090*/ 	.word	0xffffffff


	//   ....[22]....
        /*0094*/ 	.word	0xffffffff


	//   ....[23]....
        /*0098*/ 	.word	0xffffffff


	//   ....[24]....
        /*009c*/ 	.word	0xffffffff


	//   ....[25]....
        /*00a0*/ 	.word	0xffffffff


	//   ....[26]....
        /*00a4*/ 	.word	0xffffffff


	//   ....[27]....
        /*00a8*/ 	.word	0xffffffff


	//   ....[28]....
        /*00ac*/ 	.word	0xffffffff


	//   ....[29]....
        /*00b0*/ 	.word	0xffffffff


	//   ....[30]....
        /*00b4*/ 	.word	0xffffffff


	//----- nvinfo : EIATTR_COOP_GROUP_INSTR_OFFSETS
	.align		4
.L_3638:
        /*00b8*/ 	.byte	0x04, 0x28
        /*00ba*/ 	.short	(.L_3640 - .L_3639)


	//   ....[0]....
.L_3639:
        /*00bc*/ 	.word	0x000026d0


	//   ....[1]....
        /*00c0*/ 	.word	0x00002700


	//   ....[2]....
        /*00c4*/ 	.word	0x00002740


	//   ....[3]....
        /*00c8*/ 	.word	0x00002760


	//   ....[4]....
        /*00cc*/ 	.word	0x00002780


	//   ....[5]....
        /*00d0*/ 	.word	0x00002bd0


	//   ....[6]....
        /*00d4*/ 	.word	0x00002bf0


	//   ....[7]....
        /*00d8*/ 	.word	0x00002c10


	//   ....[8]....
        /*00dc*/ 	.word	0x00002c30


	//   ....[9]....
        /*00e0*/ 	.word	0x00002c50


	//   ....[10]....
        /*00e4*/ 	.word	0x00002d60


	//   ....[11]....
        /*00e8*/ 	.word	0x00002e00


	//   ....[12]....
        /*00ec*/ 	.word	0x00002e60


	//   ....[13]....
        /*00f0*/ 	.word	0x00002eb0


	//   ....[14]....
        /*00f4*/ 	.word	0x00002ee0


	//   ....[15]....
        /*00f8*/ 	.word	0x00002f80


	//   ....[16]....
        /*00fc*/ 	.word	0x00002fc0


	//   ....[17]....
        /*0100*/ 	.word	0x00002fe0


	//   ....[18]....
        /*0104*/ 	.word	0x00003010


	//   ....[19]....
        /*0108*/ 	.word	0x000030e0


	//   ....[20]....
        /*010c*/ 	.word	0x000030f0


	//   ....[21]....
        /*0110*/ 	.word	0x00003c80


	//   ....[22]....
        /*0114*/ 	.word	0x00003ce0


	//   ....[23]....
        /*0118*/ 	.word	0x00003d40


	//   ....[24]....
        /*011c*/ 	.word	0x00003da0


	//   ....[25]....
        /*0120*/ 	.word	0x00003e00


	//   ....[26]....
        /*0124*/ 	.word	0x000042b0


	//   ....[27]....
        /*0128*/ 	.word	0x00004310


	//   ....[28]....
        /*012c*/ 	.word	0x00004370


	//   ....[29]....
        /*0130*/ 	.word	0x000043d0


	//   ....[30]....
        /*0134*/ 	.word	0x00004440


	//----- nvinfo : EIATTR_EXIT_INSTR_OFFSETS
	.align		4
.L_3640:
        /*0138*/ 	.byte	0x04, 0x1c
        /*013a*/ 	.short	(.L_3642 - .L_3641)


	//   ....[0]....
.L_3641:
        /*013c*/ 	.word	0x000008a0


	//   ....[1]....
        /*0140*/ 	.word	0x00003c30


	//----- nvinfo : EIATTR_MAX_THREADS
	.align		4
.L_3642:
        /*0144*/ 	.byte	0x04, 0x05
        /*0146*/ 	.short	(.L_3644 - .L_3643)
.L_3643:
        /*0148*/ 	.word	0x00000100
        /*014c*/ 	.word	0x00000001
        /*0150*/ 	.word	0x00000001


	//----- nvinfo : EIATTR_CRS_STACK_SIZE
	.align		4
.L_3644:
        /*0154*/ 	.byte	0x04, 0x1e
        /*0156*/ 	.short	(.L_3646 - .L_3645)
.L_3645:
        /*0158*/ 	.word	0x00000000
.L_3646:


//--------------------- .nv.info._ZN10layer_norm13ln_fwd_kernelINS_13Kernel_traitsIfffffjLj8192ELj1ELj1ELj8ELj16ENS_18Kernel_traits_baseILj8192EfffffjLj256EEEEELb0ELb0ELb1ELb1EEEvNS_9FwdParamsE --------------------------
	.section	.nv.info._ZN10layer_norm13ln_fwd_kernelINS_13Kernel_traitsIfffffjLj8192ELj1ELj1ELj8ELj16ENS_18Kernel_traits_baseILj8192EfffffjLj256EEEEELb0ELb0ELb1ELb1EEEvNS_9FwdParamsE,"",@"SHT_CUDA_INFO"
	.sectionflags	@""
	.align	4


	//----- nvinfo : EIATTR_CUDA_API_VERSION
	.align		4
        /*0000*/ 	.byte	0x04, 0x37
        /*0002*/ 	.short	(.L_3648 - .L_3647)
.L_3647:
        /*0004*/ 	.word	0x00000082


	//----- nvinfo : EIATTR_SW2861232_WAR
	.align		4
.L_3648:
        /*0008*/ 	.byte	0x01, 0x35
	.zero		2


	//----- nvinfo : EIATTR_PARAM_CBANK
	.align		4
        /*000c*/ 	.byte	0x04, 0x0a
        /*000e*/ 	.short	(.L_3650 - .L_3649)
	.align		4
.L_3649:
        /*0010*/ 	.word	index@(.nv.constant0._ZN10layer_norm13ln_fwd_kernelINS_13Kernel_traitsIfffffjLj8192ELj1ELj1ELj8ELj16ENS_18Kernel_traits_baseILj8192EfffffjLj256EEEEELb0ELb0ELb1ELb1EEEvNS_9FwdParamsE)
        /*0014*/ 	.short	0x0160
        /*0016*/ 	.short	0x00e8


	//----- nvinfo : EIATTR_CBANK_PARAM_SIZE
	.align		4
.L_3650:
        /*0018*/ 	.byte	0x03, 0x19
        /*001a*/ 	.short	0x00e8


	//----- nvinfo : EIATTR_KPARAM_INFO
	.align		4
        /*001c*/ 	.byte	0x04, 0x17
        /*001e*/ 	.short	(.L_3652 - .L_3651)
.L_3651:
        /*0020*/ 	.word	0x00000000
        /*0024*/ 	.short	0x0000
        /*0026*/ 	.short	0x0000
        /*0028*/ 	.byte	0x00, 0xf0, 0xa1, 0x03


	//----- nvinfo : EIATTR_MAXREG_COUNT
	.align		4
.L_3652:
        /*002c*/ 	.byte	0x03, 0x1b
        /*002e*/ 	.short	0x00ff


	//----- nvinfo : EIATTR_NUM_BARRIERS
	.align		4
        /*0030*/ 	.byte	0x02, 0x4c
        /*0032*/ 	.byte	0x01
	.zero		1


	//----- nvinfo : EIATTR_MERCURY_ISA_VERSION
	.align		4
        /*0034*/ 	.byte	0x03, 0x5f
        /*0036*/ 	.short	0x0000


	//----- nvinfo : EIATTR_COOP_GROUP_MASK_REGIDS
	.align		4
        /*0038*/ 	.byte	0x04, 0x29
        /*003a*/ 	.short	(.L_3654 - .L_3653)


	//   ....[0]....
.L_3653:
        /*003c*/ 	.word	0xffffffff


	//   ....[1]....
        /*0040*/ 	.word	0xffffffff


	//   ....[2]....
        /*0044*/ 	.word	0xffffffff


	//   ....[3]....
        /*0048*/ 	.word	0xffffffff


	//   ....[4]....
        /*004c*/ 	.word	0xffffffff


	//   ....[5]....
        /*0050*/ 	.word	0xffffffff


	//   ....[6]....
        /*0054*/ 	.word	0xffffffff


	//   ....[7]....
        /*0058*/ 	.word	0xffffffff


	//   ....[8]....
        /*005c*/ 	.word	0xffffffff


	//   ....[9]....
        /*0060*/ 	.word	0xffffffff


	//   ....[10]....
        /*0064*/ 	.word	0xffffffff


	//   ....[11]....
        /*0068*/ 	.word	0xffffffff


	//   ....[12]....
        /*006c*/ 	.word	0xffffffff


	//   ....[13]....
        /*0070*/ 	.word	0xffffffff


	//   ....[14]....
        /*0074*/ 	.word	0xffffffff


	//   ....[15]....
        /*0078*/ 	.word	0xffffffff


	//   ....[16]....
        /*007c*/ 	.word	0xffffffff


	//   ....[17]....
        /*0080*/ 	.word	0xffffffff


	//   ....[18]....
        /*0084*/ 	.word	0xffffffff


	//   ....[19]....
        /*0088*/ 	.word	0xffffffff


	//   ....[20]....
        /*008c*/ 	.word	0xffffffff


	//   ....[21]....
        /*0090*/ 	.word	0xffffffff


	//   ....[22]....
        /*0094*/ 	.word	0xffffffff


	//   ....[23]....
        /*0098*/ 	.word	0xffffffff


	//   ....[24]....
        /*009c*/ 	.word	0xffffffff


	//   ....[25]....
        /*00a0*/ 	.word	0xffffffff


	//   ....[26]....
        /*00a4*/ 	.word	0xffffffff


	//   ....[27]....
        /*00a8*/ 	.word	0xffffffff


	//   ....[28]....
        /*00ac*/ 	.word	0xffffffff


	//   ....[29]....
        /*00b0*/ 	.word	0xffffffff


	//   ....[30]....
        /*00b4*/ 	.word	0xffffffff


	//----- nvinfo : EIATTR_COOP_GROUP_INSTR_OFFSETS
	.align		4
.L_3654:
        /*00b8*/ 	.byte	0x04, 0x28
        /*00ba*/ 	.short	(.L_3656 - .L_3655)


	//   ....[0]....
.L_3655:
        /*00bc*/ 	.word	0x00001ae0


	//   ....[1]....
        /*00c0*/ 	.word	0x00001b10


	//   ....[2]....
        /*00c4*/ 	.word	0x00001b30


	//   ....[3]....
        /*00c8*/ 	.word	0x00001b50


	//   ....[4]....
        /*00cc*/ 	.word	0x00001b70


	//   ....[5]....
        /*00d0*/ 	.word	0x00001fa0


	//   ....[6]....
        /*00d4*/ 	.word	0x00001fc0


	//   ....[7]....
        /*00d8*/ 	.word	0x00001fe0


	//   ....[8]....
        /*00dc*/ 	.word	0x00002000


	//   ....[9]....
        /*00e0*/ 	.word	0x00002020


	//   ....[10]....
        /*00e4*/ 	.word	0x00002130


	//   ....[11]....
        /*00e8*/ 	.word	0x00002180


	//   ....[12]....
        /*00ec*/ 	.word	0x000021a0


	//   ....[13]....
        /*00f0*/ 	.word	0x000021d0


	//   ....[14]....
        /*00f4*/ 	.word	0x00002290


	//   ....[15]....
        /*00f8*/ 	.word	0x000022a0


	//   ....[16]....
        /*00fc*/ 	.word	0x000022b0


	//   ....[17]....
        /*0100*/ 	.word	0x00002390


	//   ....[18]....
        /*0104*/ 	.word	0x000023a0


	//   ....[19]....
        /*0108*/ 	.word	0x00002460


	//   ....[20]....
        /*010c*/ 	.word	0x00002490


	//   ....[21]....
        /*0110*/ 	.word	0x00002e00


	//   ....[22]....
        /*0114*/ 	.word	0x00002e60


	//   ....[23]....
        /*0118*/ 	.word	0x00002ec0


	//   ....[24]....
        /*011c*/ 	.word	0x00002f20


	//   ....[25]....
        /*0120*/ 	.word	0x00002f80


	//   ....[26]....
        /*0124*/ 	.word	0x000033f0


	//   ....[27]....
        /*0128*/ 	.word	0x00003450


	//   ....[28]....
        /*012c*/ 	.word	0x000034b0


	//   ....[29]....
        /*0130*/ 	.word	0x00003510


	//   ....[30]....
        /*0134*/ 	.word	0x00003570


	//----- nvinfo : EIATTR_EXIT_INSTR_OFFSETS
	.align		4
.L_3656:
        /*0138*/ 	.byte	0x04, 0x1c
        /*013a*/ 	.short	(.L_3658 - .L_3657)


	//   ....[0]....
.L_3657:
        /*013c*/ 	.word	0x00000260


	//   ....[1]....
        /*0140*/ 	.word	0x00002db0


	//----- nvinfo : EIATTR_MAX_THREADS
	.align		4
.L_3658:
        /*0144*/ 	.byte	0x04, 0x05
        /*0146*/ 	.short	(.L_3660 - .L_3659)
.L_3659:
        /*0148*/ 	.word	0x00000100
        /*014c*/ 	.word	0x00000001
        /*0150*/ 	.word	0x00000001


	//----- nvinfo : EIATTR_CRS_STACK_SIZE
	.align		4
.L_3660:
        /*0154*/ 	.byte	0x04, 0x1e
        /*0156*/ 	.short	(.L_3662 - .L_3661)
.L_3661:
        /*0158*/ 	.word	0x00000000
.L_3662:


//--------------------- .nv.info._ZN10layer_norm13ln_fwd_kernelINS_13Kernel_traitsIfffffjLj8192ELj1ELj1ELj8ELj16ENS_18Kernel_traits_baseILj8192EfffffjLj256EEEEELb0ELb1ELb0ELb0EEEvNS_9FwdParamsE --------------------------
	.section	.nv.info._ZN10layer_norm13ln_fwd_kernelINS_13Kernel_traitsIfffffjLj8192ELj1ELj1ELj8ELj16ENS_18Kernel_traits_baseILj8192EfffffjLj256EEEEELb0ELb1ELb0ELb0EEEvNS_9FwdParamsE,"",@"SHT_CUDA_INFO"
	.sectionflags	@""
	.align	4


	//----- nvinfo : EIATTR_CUDA_API_VERSION
	.align		4
        /*0000*/ 	.byte	0x04, 0x37
        /*0002*/ 	.short	(.L_3664 - .L_3663)
.L_3663:
        /*0004*/ 	.word	0x00000082


	//----- nvinfo : EIATTR_SW2861232_WAR
	.align		4
.L_3664:
        /*0008*/ 	.byte	0x01, 0x35
	.zero		2


	//----- nvinfo : EIATTR_PARAM_CBANK
	.align		4
        /*000c*/ 	.byte	0x04, 0x0a
        /*000e*/ 	.short	(.L_3666 - .L_3665)
	.align		4
.L_3665:
        /*0010*/ 	.word	index@(.nv.constant0._ZN10layer_norm13ln_fwd_kernelINS_13Kernel_traitsIfffffjLj8192ELj1ELj1ELj8ELj16ENS_18Kernel_traits_baseILj8192EfffffjLj256EEEEELb0ELb1ELb0ELb0EEEvNS_9FwdParamsE)
        /*0014*/ 	.short	0x0160
        /*0016*/ 	.short	0x00e8


	//----- nvinfo : EIATTR_CBANK_PARAM_SIZE
	.align		4
.L_3666:
        /*0018*/ 	.byte	0x03, 0x19
        /*001a*/ 	.short	0x00e8


	//----- nvinfo : EIATTR_KPARAM_INFO
	.align		4
        /*001c*/ 	.byte	0x04, 0x17
        /*001e*/ 	.short	(.L_3668 - .L_3667)
.L_3667:
        /*0020*/ 	.word	0x00000000
        /*0024*/ 	.short	0x0000
        /*0026*/ 	.short	0x0000
        /*0028*/ 	.byte	0x00, 0xf0, 0xa1, 0x03


	//----- nvinfo : EIATTR_MAXREG_COUNT
	.align		4
.L_3668:
        /*002c*/ 	.byte	0x03, 0x1b
        /*002e*/ 	.short	0x00ff


	//----- nvinfo : EIATTR_NUM_BARRIERS
	.align		4
        /*0030*/ 	.byte	0x02, 0x4c
        /*0032*/ 	.byte	0x01
	.zero		1


	//----- nvinfo : EIATTR_MERCURY_ISA_VERSION
	.align		4
        /*0034*/ 	.byte	0x03, 0x5f
        /*0036*/ 	.short	0x0000


	//----- nvinfo : EIATTR_COOP_GROUP_MASK_REGIDS
	.align		4
        /*0038*/ 	.byte	0x04, 0x29
        /*003a*/ 	.short	(.L_3670 - .L_3669)


	//   ....[0]....
.L_3669:
        /*003c*/ 	.word	0xffffffff


	//   ....[1]....
        /*0040*/ 	.word	0xffffffff


	//   ....[2]....
        /*0044*/ 	.word	0xffffffff


	//   ....[3]....
        /*0048*/ 	.word	0xffffffff


	//   ....[4]....
        /*004c*/ 	.word	0xffffffff


	//   ....[5]....
        /*0050*/ 	.word	0xffffffff


	//   ....[6]....
        /*0054*/ 	.word	0xffffffff


	//   ....[7]....
        /*0058*/ 	.word	0xffffffff


	//   ....[8]....
        /*005c*/ 	.word	0xffffffff


	//   ....[9]....
        /*0060*/ 	.word	0xffffffff


	//   ....[10]....
        /*0064*/ 	.word	0xffffffff


	//   ....[11]....
        /*0068*/ 	.word	0xffffffff


	//   ....[12]....
        /*006c*/ 	.word	0xffffffff


	//   ....[13]....
        /*0070*/ 	.word	0xffffffff


	//   ....[14]....
        /*0074*/ 	.word	0xffffffff


	//   ....[15]....
        /*0078*/ 	.word	0xffffffff


	//   ....[16]....
        /*007c*/ 	.word	0xffffffff


	//   ....[17]....
        /*0080*/ 	.word	0xffffffff


	//   ....[18]....
        /*0084*/ 	.word	0xffffffff


	//   ....[19]....
        /*0088*/ 	.word	0xffffffff


	//   ....[20]....
        /*008c*/ 	.word	0xffffffff


	//   ....[21]....
        /*0090*/ 	.word	0xffffffff


	//   ....[22]....
        /*0094*/ 	.word	0xffffffff


	//   ....[23]....
        /*0098*/ 	.word	0xffffffff


	//   ....[24]....
        /*009c*/ 	.word	0xffffffff


	//   ....[25]....
        /*00a0*/ 	.word	0xffffffff


	//   ....[26]....
        /*00a4*/ 	.word	0xffffffff


	//   ....[27]....
        /*00a8*/ 	.word	0xffffffff


	//   ....[28]....
        /*00ac*/ 	.word	0xffffffff


	//   ....[29]....
        /*00b0*/ 	.word	0xffffffff


	//   ....[30]....
        /*00b4*/ 	.word	0xffffffff


	//----- nvinfo : EIATTR_COOP_GROUP_INSTR_OFFSETS
	.align		4
.L_3670:
        /*00b8*/ 	.byte	0x04, 0x28
        /*00ba*/ 	.short	(.L_3672 - .L_3671)


	//   ....[0]....
.L_3671:
        /*00bc*/ 	.word	0x00001e00


	//   ....[1]....
        /*00c0*/ 	.word	0x00001e30


	//   ....[2]....
        /*00c4*/ 	.word	0x00001e70


	//   ....[3]....
        /*00c8*/ 	.word	0x00001e90


	//   ....[4]....
        /*00cc*/ 	.word	0x00001eb0


	//   ....[5]....
        /*00d0*/ 	.word	0x00002300


	//   ....[6]....
        /*00d4*/ 	.word	0x00002320


	//   ....[7]....
        /*00d8*/ 	.word	0x00002340


	//   ....[8]....
        /*00dc*/ 	.word	0x00002360


	//   ....[9]....
        /*00e0*/ 	.word	0x00002380


	//   ....[10]....
        /*00e4*/ 	.word	0x00002490


	//   ....[11]....
        /*00e8*/ 	.word	0x000024e0


	//   ....[12]....
        /*00ec*/ 	.word	0x00002520


	//   ....[13]....
        /*00f0*/ 	.word	0x00002530


	//   ....[14]....
        /*00f4*/ 	.word	0x000025f0


	//   ....[15]....
        /*00f8*/ 	.word	0x00002620


	//   ....[16]....
        /*00fc*/ 	.word	0x000026b0


	//   ....[17]....
        /*0100*/ 	.word	0x000026d0


	//   ....[18]....
        /*0104*/ 	.word	0x00002770


	//   ....[19]....
        /*0108*/ 	.word	0x000027a0


	//   ....[20]....
        /*010c*/ 	.word	0x000027e0


	//   ....[21]....
        /*0110*/ 	.word	0x00003330


	//   ....[22]....
        /*0114*/ 	.word	0x000033b0


	//   ....[23]....
        /*0118*/ 	.word	0x00003410


	//   ....[24]....
        /*011c*/ 	.word	0x00003470


	//   ....[25]....
        /*0120*/ 	.word	0x000034d0


	//   ....[26]....
        /*0124*/ 	.word	0x00003980


	//   ....[27]....
        /*0128*/ 	.word	0x000039e0


	//   ....[28]....
        /*012c*/ 	.word	0x00003a40


	//   ....[29]....
        /*0130*/ 	.word	0x00003aa0


	//   ....[30]....
        /*0134*/ 	.word	0x00003b10


	//----- nvinfo : EIATTR_EXIT_INSTR_OFFSETS
	.align		4
.L_3672:
        /*0138*/ 	.byte	0x04, 0x1c
        /*013a*/ 	.short	(.L_3674 - .L_3673)


	//   ....[0]....
.L_3673:
        /*013c*/ 	.word	0x00000a20


	//   ....[1]....
        /*0140*/ 	.word	0x000032e0


	//----- nvinfo : EIATTR_MAX_THREADS
	.align		4
.L_3674:
        /*0144*/ 	.byte	0x04, 0x05
        /*0146*/ 	.short	(.L_3676 - .L_3675)
.L_3675:
        /*0148*/ 	.word	0x00000100
        /*014c*/ 	.word	0x00000001
        /*0150*/ 	.word	0x00000001


	//----- nvinfo : EIATTR_CRS_STACK_SIZE
	.align		4
.L_3676:
        /*0154*/ 	.byte	0x04, 0x1e
        /*0156*/ 	.short	(.L_3678 - .L_3677)
.L_3677:
        /*0158*/ 	.word	0x00000000
.L_3678:


//--------------------- .nv.info._ZN10layer_norm13ln_fwd_kernelINS_13Kernel_traitsIfffffjLj8192ELj1ELj1ELj8ELj16ENS_18Kernel_traits_baseILj8192EfffffjLj256EEEEELb0ELb1ELb0ELb1EEEvNS_9FwdParamsE --------------------------
	.section	.nv.info._ZN10layer_norm13ln_fwd_kernelINS_13Kernel_traitsIfffffjLj8192ELj1ELj1ELj8ELj16ENS_18Kernel_traits_baseILj8192EfffffjLj256EEEEELb0ELb1ELb0ELb1EEEvNS_9FwdParamsE,"",@"SHT_CUDA_INFO"
	.sectionflags	@""
	.align	4


	//----- nvinfo : EIATTR_CUDA_API_VERSION
	.align		4
        /*0000*/ 	.byte	0x04, 0x37
        /*0002*/ 	.short	(.L_3680 - .L_3679)
.L_3679:
        /*0004*/ 	.word	0x00000082


	//----- nvinfo : EIATTR_SW2861232_WAR
	.align		4
.L_3680:
        /*0008*/ 	.byte	0x01, 0x35
	.zero		2


	//----- nvinfo : EIATTR_PARAM_CBANK
	.align		4
        /*000c*/ 	.byte	0x04, 0x0a
        /*000e*/ 	.short	(.L_3682 - .L_3681)
	.align		4
.L_3681:
        /*0010*/ 	.word	index@(.nv.constant0._ZN10layer_norm13ln_fwd_kernelINS_13Kernel_traitsIfffffjLj8192ELj1ELj1ELj8ELj16ENS_18Kernel_traits_baseILj8192EfffffjLj256EEEEELb0ELb1ELb0ELb1EEEvNS_9FwdParamsE)
        /*0014*/ 	.short	0x0160
        /*0016*/ 	.short	0x00e8


	//----- nvinfo : EIATTR_CBANK_PARAM_SIZE
	.align		4
.L_3682:
        /*0018*/ 	.byte	0x03, 0x19
        /*001a*/ 	.short	0x00e8


	//----- nvinfo : EIATTR_KPARAM_INFO
	.align		4
        /*001c*/ 	.byte	0x04, 0x17
        /*001e*/ 	.short	(.L_3684 - .L_3683)
.L_3683:
        /*0020*/ 	.word	0x00000000
        /*0024*/ 	.short	0x0000
        /*0026*/ 	.short	0x0000
        /*0028*/ 	.byte	0x00, 0xf0, 0xa1, 0x03


	//----- nvinfo : EIATTR_MAXREG_COUNT
	.align		4
.L_3684:
        /*002c*/ 	.byte	0x03, 0x1b
        /*002e*/ 	.short	0x00ff


	//----- nvinfo : EIATTR_NUM_BARRIERS
	.align		4
        /*0030*/ 	.byte	0x02, 0x4c
        /*0032*/ 	.byte	0x01
	.zero		1


	//----- nvinfo : EIATTR_MERCURY_ISA_VERSION
	.align		4
        /*0034*/ 	.byte	0x03, 0x5f
        /*0036*/ 	.short	0x0000


	//----- nvinfo : EIATTR_COOP_GROUP_MASK_REGIDS
	.align		4
        /*0038*/ 	.byte	0x04, 0x29
        /*003a*/ 	.short	(.L_3686 - .L_3685)


	//   ....[0]....
.L_3685:
        /*003c*/ 	.word	0xffffffff


	//   ....[1]....
        /*0040*/ 	.word	0xffffffff


	//   ....[2]....
        /*0044*/ 	.word	0xffffffff


	//   ....[3]....
        /*0048*/ 	.word	0xffffffff


	//   ....[4]....
        /*004c*/ 	.word	0xffffffff


	//   ....[5]....
        /*0050*/ 	.word	0xffffffff


	//   ....[6]....
        /*0054*/ 	.word	0xffffffff


	//   ....[7]....
        /*0058*/ 	.word	0xffffffff


	//   ....[8]....
        /*005c*/ 	.word	0xffffffff


	//   ....[9]....
        /*0060*/ 	.word	0xffffffff


	//   ....[10]....
        /*0064*/ 	.word	0xffffffff


	//   ....[11]....
        /*0068*/ 	.word	0xffffffff


	//   ....[12]....
        /*006c*/ 	.word	0xffffffff


	//   ....[13]....
        /*0070*/ 	.word	0xffffffff


	//   ....[14]....
        /*0074*/ 	.word	0xffffffff


	//   ....[15]....
        /*0078*/ 	.word	0xffffffff


	//   ....[16]....
        /*007c*/ 	.word	0xffffffff


	//   ....[17]....
        /*0080*/ 	.word	0xffffffff


	//   ....[18]....
        /*0084*/ 	.word	0xffffffff


	//   ....[19]....
        /*0088*/ 	.word	0xffffffff


	//   ....[20]....
        /*008c*/ 	.word	0xffffffff


	//   ....[21]....
        /*0090*/ 	.word	0xffffffff


	//   ....[22]....
        /*0094*/ 	.word	0xffffffff


	//   ....[23]....
        /*0098*/ 	.word	0xffffffff


	//   ....[24]....
        /*009c*/ 	.word	0xffffffff


	//   ....[25]....
        /*00a0*/ 	.word	0xffffffff


	//   ....[26]....
        /*00a4*/ 	.word	0xffffffff


	//   ....[27]....
        /*00a8*/ 	.word	0xffffffff


	//   ....[28]....
        /*00ac*/ 	.word	0xffffffff


	//   ....[29]....
        /*00b0*/ 	.word	0xffffffff


	//   ....[30]....
        /*00b4*/ 	.word	0xffffffff


	//----- nvinfo : EIATTR_COOP_GROUP_INSTR_OFFSETS
	.align		4
.L_3686:
        /*00b8*/ 	.byte	0x04, 0x28
        /*00ba*/ 	.short	(.L_3688 - .L_3687)


	//   ....[0]....
.L_3687:
        /*00bc*/ 	.word	0x000012a0


	//   ....[1]....
        /*00c0*/ 	.word	0x000012d0


	//   ....[2]....
        /*00c4*/ 	.word	0x000012f0


	//   ....[3]....
        /*00c8*/ 	.word	0x00001310


	//   ....[4]....
        /*00cc*/ 	.word	0x00001330


	//   ....[5]....
        /*00d0*/ 	.word	0x00001760


	//   ....[6]....
        /*00d4*/ 	.word	0x00001780


	//   ....[7]....
        /*00d8*/ 	.word	0x000017a0


	//   ....[8]....
        /*00dc*/ 	.word	0x000017c0


	//   ....[9]....
        /*00e0*/ 	.word	0x000017e0


	//   ....[10]....
        /*00e4*/ 	.word	0x00001910


	//   ....[11]....
        /*00e8*/ 	.word	0x00001940


	//   ....[12]....
        /*00ec*/ 	.word	0x00001960


	//   ....[13]....
        /*00f0*/ 	.word	0x00001970


	//   ....[14]....
        /*00f4*/ 	.word	0x000019a0


	//   ....[15]....
        /*00f8*/ 	.word	0x00001a40


	//   ....[16]....
        /*00fc*/ 	.word	0x00001a80


	//   ....[17]....
        /*0100*/ 	.word	0x00001b40


	//   ....[18]....
        /*0104*/ 	.word	0x00001ba0


	//   ....[19]....
        /*0108*/ 	.word	0x00001c10


	//   ....[20]....
        /*010c*/ 	.word	0x00001c60


	//   ....[21]....
        /*0110*/ 	.word	0x000024e0


	//   ....[22]....
        /*0114*/ 	.word	0x00002550


	//   ....[23]....
        /*0118*/ 	.word	0x000025b0


	//   ....[24]....
        /*011c*/ 	.word	0x00002610


	//   ....[25]....
        /*0120*/ 	.word	0x00002670


	//   ....[26]....
        /*0124*/ 	.word	0x00002ae0


	//   ....[27]....
        /*0128*/ 	.word	0x00002b40


	//   ....[28]....
        /*012c*/ 	.word	0x00002ba0


	//   ....[29]....
        /*0130*/ 	.word	0x00002c00


	//   ....[30]....
        /*0134*/ 	.word	0x00002c60


	//----- nvinfo : EIATTR_EXIT_INSTR_OFFSETS
	.align		4
.L_3688:
        /*0138*/ 	.byte	0x04, 0x1c
        /*013a*/ 	.short	(.L_3690 - .L_3689)


	//   ....[0]....
.L_3689:
        /*013c*/ 	.word	0x00000290


	//   ....[1]....
        /*0140*/ 	.word	0x00002490


	//----- nvinfo : EIATTR_MAX_THREADS
	.align		4
.L_3690:
        /*0144*/ 	.byte	0x04, 0x05
        /*0146*/ 	.short	(.L_3692 - .L_3691)
.L_3691:
        /*0148*/ 	.word	0x00000100
        /*014c*/ 	.word	0x00000001
        /*0150*/ 	.word	0x00000001


	//----- nvinfo : EIATTR_CRS_STACK_SIZE
	.align		4
.L_3692:
        /*0154*/ 	.byte	0x04, 0x1e
        /*0156*/ 	.short	(.L_3694 - .L_3693)
.L_3693:
        /*0158*/ 	.word	0x00000000
.L_3694:


//--------------------- .nv.info._ZN10layer_norm13ln_fwd_kernelINS_13Kernel_traitsIfffffjLj8192ELj1ELj1ELj8ELj16ENS_18Kernel_traits_baseILj8192EfffffjLj256EEEEELb0ELb1ELb1ELb0EEEvNS_9FwdParamsE --------------------------
	.section	.nv.info._ZN10layer_norm13ln_fwd_kernelINS_13Kernel_traitsIfffffjLj8192ELj1ELj1ELj8ELj16ENS_18Kernel_traits_baseILj8192EfffffjLj256EEEEELb0ELb1ELb1ELb0EEEvNS_9FwdParamsE,"",@"SHT_CUDA_INFO"
	.sectionflags	@""
	.align	4


	//----- nvinfo : EIATTR_CUDA_API_VERSION
	.align		4
        /*0000*/ 	.byte	0x04, 0x37
        /*0002*/ 	.short	(.L_3696 - .L_3695)
.L_3695:
        /*0004*/ 	.word	0x00000082


	//----- nvinfo : EIATTR_SW2861232_WAR
	.align		4
.L_3696:
        /*0008*/ 	.byte	0x01, 0x35
	.zero		2


	//----- nvinfo : EIATTR_PARAM_CBANK
	.align		4
        /*000c*/ 	.byte	0x04, 0x0a
        /*000e*/ 	.short	(.L_3698 - .L_3697)
	.align		4
.L_3697:
        /*0010*/ 	.word	index@(.nv.constant0._ZN10layer_norm13ln_fwd_kernelINS_13Kernel_traitsIfffffjLj8192ELj1ELj1ELj8ELj16ENS_18Kernel_traits_baseILj8192EfffffjLj256EEEEELb0ELb1ELb1ELb0EEEvNS_9FwdParamsE)
        /*0014*/ 	.short	0x0160
        /*0016*/ 	.short	0x00e8


	//----- nvinfo : EIATTR_CBANK_PARAM_SIZE
	.align		4
.L_3698:
        /*0018*/ 	.byte	0x03, 0x19
        /*001a*/ 	.short	0x00e8


	//----- nvinfo : EIATTR_KPARAM_INFO
	.align		4
        /*001c*/ 	.byte	0x04, 0x17
        /*001e*/ 	.short	(.L_3700 - .L_3699)
.L_3699:
        /*0020*/ 	.word	0x00000000
        /*0024*/ 	.short	0x0000
        /*0026*/ 	.short	0x0000
        /*0028*/ 	.byte	0x00, 0xf0, 0xa1, 0x03


	//----- nvinfo : EIATTR_MAXREG_COUNT
	.align		4
.L_3700:
        /*002c*/ 	.byte	0x03, 0x1b
        /*002e*/ 	.short	0x00ff


	//----- nvinfo : EIATTR_NUM_BARRIERS
	.align		4
        /*0030*/ 	.byte	0x02, 0x4c
        /*0032*/ 	.byte	0x01
	.zero		1


	//----- nvinfo : EIATTR_MERCURY_ISA_VERSION
	.align		4
        /*0034*/ 	.byte	0x03, 0x5f
        /*0036*/ 	.short	0x0000


	//----- nvinfo : EIATTR_COOP_GROUP_MASK_REGIDS
	.align		4
        /*0038*/ 	.byte	0x04, 0x29
        /*003a*/ 	.short	(.L_3702 - .L_3701)


	//   ....[0]....
.L_3701:
        /*003c*/ 	.word	0xffffffff


	//   ....[1]....
        /*0040*/ 	.word	0xffffffff


	//   ....[2]....
        /*0044*/ 	.word	0xffffffff


	//   ....[3]....
        /*0048*/ 	.word	0xffffffff


	//   ....[4]....
        /*004c*/ 	.word	0xffffffff


	//   ....[5]....
        /*0050*/ 	.word	0xffffffff


	//   ....[6]....
        /*0054*/ 	.word	0xffffffff


	//   ....[7]....
        /*0058*/ 	.word	0xffffffff


	//   ....[8]....
        /*005c*/ 	.word	0xffffffff


	//   ....[9]....
        /*0060*/ 	.word	0xffffffff


	//   ....[10]....
        /*0064*/ 	.word	0xffffffff


	//   ....[11]....
        /*0068*/ 	.word	0xffffffff


	//   ....[12]....
        /*006c*/ 	.word	0xffffffff


	//   ....[13]....
        /*0070*/ 	.word	0xffffffff


	//   ....[14]....
        /*0074*/ 	.word	0xffffffff


	//   ....[15]....
        /*0078*/ 	.word	0xffffffff


	//   ....[16]....
        /*007c*/ 	.word	0xffffffff


	//   ....[17]....
        /*0080*/ 	.word	0xffffffff


	//   ....[18]....
        /*0084*/ 	.word	0xffffffff


	//   ....[19]....
        /*0088*/ 	.word	0xffffffff


	//   ....[20]....
        /*008c*/ 	.word	0xffffffff


	//   ....[21]....
        /*0090*/ 	.word	0xffffffff


	//   ....[22]....
        /*0094*/ 	.word	0xffffffff


	//   ....[23]....
        /*0098*/ 	.word	0xffffffff


	//   ....[24]....
        /*009c*/ 	.word	0xffffffff


	//   ....[25]....
        /*00a0*/ 	.word	0xffffffff


	//   ....[26]....
        /*00a4*/ 	.word	0xffffffff


	//   ....[27]....
        /*00a8*/ 	.word	0xffffffff


	//   ....[28]....
        /*00ac*/ 	.word	0xffffffff


	//   ....[29]....
        /*00b0*/ 	.word	0xffffffff


	//   ....[30]....
        /*00b4*/ 	.word	0xffffffff


	//----- nvinfo : EIATTR_COOP_GROUP_INSTR_OFFSETS
	.align		4
.L_3702:
        /*00b8*/ 	.byte	0x04, 0x28
        /*00ba*/ 	.short	(.L_3704 - .L_3703)


	//   ....[0]....
.L_3703:
        /*00bc*/ 	.word	0x00002a50


	//   ....[1]....
        /*00c0*/ 	.word	0x00002a80


	//   ....[2]....
        /*00c4*/ 	.word	0x00002ac0


	//   ....[3]....
        /*00c8*/ 	.word	0x00002ae0


	//   ....[4]....
        /*00cc*/ 	.word	0x00002b00


	//   ....[5]....
        /*00d0*/ 	.word	0x00002f50


	//   ....[6]....
        /*00d4*/ 	.word	0x00002f70


	//   ....[7]....
        /*00d8*/ 	.word	0x00002f90


	//   ....[8]....
        /*00dc*/ 	.word	0x00002fb0


	//   ....[9]....
        /*00e0*/ 	.word	0x00002fd0


	//   ....[10]....
        /*00e4*/ 	.word	0x00003100


	//   ....[11]....
        /*00e8*/ 	.word	0x00003180


	//   ....[12]....
        /*00ec*/ 	.word	0x000031a0


	//   ....[13]....
        /*00f0*/ 	.word	0x000031b0


	//   ....[14]....
        /*00f4*/ 	.word	0x00003270


	//   ....[15]....
        /*00f8*/ 	.word	0x000032a0


	//   ....[16]....
        /*00fc*/ 	.word	0x000032b0


	//   ....[17]....
        /*0100*/ 	.word	0x00003380


	//   ....[18]....
        /*0104*/ 	.word	0x000033a0


	//   ....[19]....
        /*0108*/ 	.word	0x00003450


	//   ....[20]....
        /*010c*/ 	.word	0x00003470


	//   ....[21]....
        /*0110*/ 	.word	0x00004000


	//   ....[22]....
        /*0114*/ 	.word	0x00004070


	//   ....[23]....
        /*0118*/ 	.word	0x000040d0


	//   ....[24]....
        /*011c*/ 	.word	0x00004130


	//   ....[25]....
        /*0120*/ 	.word	0x00004190


	//   ....[26]....
        /*0124*/ 	.word	0x00004650


	//   ....[27]....
        /*0128*/ 	.word	0x000046b0


	//   ....[28]....
        /*012c*/ 	.word	0x00004710


	//   ....[29]....
        /*0130*/ 	.word	0x00004770


	//   ....[30]....
        /*0134*/ 	.word	0x000047e0


	//----- nvinfo : EIATTR_EXIT_INSTR_OFFSETS
	.align		4
.L_3704:
        /*0138*/ 	.byte	0x04, 0x1c
        /*013a*/ 	.short	(.L_3706 - .L_3705)


	//   ....[0]....
.L_3705:
        /*013c*/ 	.word	0x00000a20


	//   ....[1]....
        /*0140*/ 	.word	0x00003fb0


	//----- nvinfo : EIATTR_MAX_THREADS
	.align		4
.L_3706:
        /*0144*/ 	.byte	0x04, 0x05
        /*0146*/ 	.short	(.L_3708 - .L_3707)
.L_3707:
        /*0148*/ 	.word	0x00000100
        /*014c*/ 	.word	0x00000001
        /*0150*/ 	.word	0x00000001


	//----- nvinfo : EIATTR_CRS_STACK_SIZE
	.align		4
.L_3708:
        /*0154*/ 	.byte	0x04, 0x1e
        /*0156*/ 	.short	(.L_3710 - .L_3709)
.L_3709:
        /*0158*/ 	.word	0x00000000
.L_3710:


//--------------------- .nv.info._ZN10layer_norm13ln_fwd_kernelINS_13Kernel_traitsIfffffjLj8192ELj1ELj1ELj8ELj16ENS_18Kernel_traits_baseILj8192EfffffjLj256EEEEELb0ELb1ELb1ELb1EEEvNS_9FwdParamsE --------------------------
	.section	.nv.info._ZN10layer_norm13ln_fwd_kernelINS_13Kernel_traitsIfffffjLj8192ELj1ELj1ELj8ELj16ENS_18Kernel_traits_baseILj8192EfffffjLj256EEEEELb0ELb1ELb1ELb1EEEvNS_9FwdParamsE,"",@"SHT_CUDA_INFO"
	.sectionflags	@""
	.align	4


	//----- nvinfo : EIATTR_CUDA_API_VERSION
	.align		4
        /*0000*/ 	.byte	0x04, 0x37
        /*0002*/ 	.short	(.L_3712 - .L_3711)
.L_3711:
        /*0004*/ 	.word	0x00000082


	//----- nvinfo : EIATTR_SW2861232_WAR
	.align		4
.L_3712:
        /*0008*/ 	.byte	0x01, 0x35
	.zero		2


	//----- nvinfo : EIATTR_PARAM_CBANK
	.align		4
        /*000c*/ 	.byte	0x04, 0x0a
        /*000e*/ 	.short	(.L_3714 - .L_3713)
	.align		4
.L_3713:
        /*0010*/ 	.word	index@(.nv.constant0._ZN10layer_norm13ln_fwd_kernelINS_13Kernel_traitsIfffffjLj8192ELj1ELj1ELj8ELj16ENS_18Kernel_traits_baseILj8192EfffffjLj256EEEEELb0ELb1ELb1ELb1EEEvNS_9FwdParamsE)
        /*0014*/ 	.short	0x0160
        /*0016*/ 	.short	0x00e8


	//----- nvinfo : EIATTR_CBANK_PARAM_SIZE
	.align		4
.L_3714:
        /*0018*/ 	.byte	0x03, 0x19
        /*001a*/ 	.short	0x00e8


	//----- nvinfo : EIATTR_KPARAM_INFO
	.align		4
        /*001c*/ 	.byte	0x04, 0x17
        /*001e*/ 	.short	(.L_3716 - .L_3715)
.L_3715:
        /*0020*/ 	.word	0x00000000
        /*0024*/ 	.short	0x0000
        /*0026*/ 	.short	0x0000
        /*0028*/ 	.byte	0x00, 0xf0, 0xa1, 0x03


	//----- nvinfo : EIATTR_MAXREG_COUNT
	.align		4
.L_3716:
        /*002c*/ 	.byte	0x03, 0x1b
        /*002e*/ 	.short	0x00ff


	//----- nvinfo : EIATTR_NUM_BARRIERS
	.align		4
        /*0030*/ 	.byte	0x02, 0x4c
        /*0032*/ 	.byte	0x01
	.zero		1


	//----- nvinfo : EIATTR_MERCURY_ISA_VERSION
	.align		4
        /*0034*/ 	.byte	0x03, 0x5f
        /*0036*/ 	.short	0x0000


	//----- nvinfo : EIATTR_COOP_GROUP_MASK_REGIDS
	.align		4
        /*0038*/ 	.byte	0x04, 0x29
        /*003a*/ 	.short	(.L_3718 - .L_3717)


	//   ....[0]....
.L_3717:
        /*003c*/ 	.word	0xffffffff


	//   ....[1]....
        /*0040*/ 	.word	0xffffffff


	//   ....[2]....
        /*0044*/ 	.word	0xffffffff


	//   ....[3]....
        /*0048*/ 	.word	0xffffffff


	//   ....[4]....
        /*004c*/ 	.word	0xffffffff


	//   ....[5]....
        /*0050*/ 	.word	0xffffffff


	//   ....[6]....
        /*0054*/ 	.word	0xffffffff


	//   ....[7]....
        /*0058*/ 	.word	0xffffffff


	//   ....[8]....
        /*005c*/ 	.word	0xffffffff


	//   ....[9]....
        /*0060*/ 	.word	0xffffffff


	//   ....[10]....
        /*0064*/ 	.word	0xffffffff


	//   ....[11]....
        /*0068*/ 	.word	0xffffffff


	//   ....[12]....
        /*006c*/ 	.word	0xffffffff


	//   ....[13]....
        /*0070*/ 	.word	0xffffffff


	//   ....[14]....
        /*0074*/ 	.word	0xffffffff


	//   ....[15]....
        /*0078*/ 	.word	0xffffffff


	//   ....[16]....
        /*007c*/ 	.word	0xffffffff


	//   ....[17]....
        /*0080*/ 	.word	0xffffffff


	//   ....[18]....
        /*0084*/ 	.word	0xffffffff


	//   ....[19]....
        /*0088*/ 	.word	0xffffffff


	//   ....[20]....
        /*008c*/ 	.word	0xffffffff


	//   ....[21]....
        /*0090*/ 	.word	0xffffffff


	//   ....[22]....
        /*0094*/ 	.word	0xffffffff


	//   ....[23]....
        /*0098*/ 	.word	0xffffffff


	//   ....[24]....
        /*009c*/ 	.word	0xffffffff


	//   ....[25]....
        /*00a0*/ 	.word	0xffffffff


	//   ....[26]....
        /*00a4*/ 	.word	0xffffffff


	//   ....[27]....
        /*00a8*/ 	.word	0xffffffff


	//   ....[28]....
        /*00ac*/ 	.word	0xffffffff


	//   ....[29]....
        /*00b0*/ 	.word	0xffffffff


	//   ....[30]....
        /*00b4*/ 	.word	0xffffffff


	//----- nvinfo : EIATTR_COOP_GROUP_INSTR_OFFSETS
	.align		4
.L_3718:
        /*00b8*/ 	.byte	0x04, 0x28
        /*00ba*/ 	.short	(.L_3720 - .L_3719)


	//   ....[0]....
.L_3719:
        /*00bc*/ 	.word	0x00001da0


	//   ....[1]....
        /*00c0*/ 	.word	0x00001dd0


	//   ....[2]....
        /*00c4*/ 	.word	0x00001df0


	//   ....[3]....
        /*00c8*/ 	.word	0x00001e10


	//   ....[4]....
        /*00cc*/ 	.word	0x00001e30


	//   ....[5]....
        /*00d0*/ 	.word	0x00002260


	//   ....[6]....
        /*00d4*/ 	.word	0x00002280


	//   ....[7]....
        /*00d8*/ 	.word	0x000022a0


	//   ....[8]....
        /*00dc*/ 	.word	0x000022c0


	//   ....[9]....
        /*00e0*/ 	.word	0x000022e0


	//   ....[10]....
        /*00e4*/ 	.word	0x000023d0


	//   ....[11]....
        /*00e8*/ 	.word	0x00002420


	//   ....[12]....
        /*00ec*/ 	.word	0x00002440


	//   ....[13]....
        /*00f0*/ 	.word	0x00002470


	//   ....[14]....
        /*00f4*/ 	.word	0x00002510


	//   ....[15]....
        /*00f8*/ 	.word	0x00002530


	//   ....[16]....
        /*00fc*/ 	.word	0x00002550


	//   ....[17]....
        /*0100*/ 	.word	0x00002620


	//   ....[18]....
        /*0104*/ 	.word	0x00002640


	//   ....[19]....
        /*0108*/ 	.word	0x000026f0


	//   ....[20]....
        /*010c*/ 	.word	0x00002710


	//   ....[21]....
        /*0110*/ 	.word	0x00003090


	//   ....[22]....
        /*0114*/ 	.word	0x00003100


	//   ....[23]....
        /*0118*/ 	.word	0x00003160


	//   ....[24]....
        /*011c*/ 	.word	0x000031c0


	//   ....[25]....
        /*0120*/ 	.word	0x00003220


	//   ....[26]....
        /*0124*/ 	.word	0x00003690


	//   ....[27]....
        /*0128*/ 	.word	0x000036f0


	//   ....[28]....
        /*012c*/ 	.word	0x00003750


	//   ....[29]....
        /*0130*/ 	.word	0x000037b0


	//   ....[30]....
        /*0134*/ 	.word	0x00003810


	//----- nvinfo : EIATTR_EXIT_INSTR_OFFSETS
	.align		4
.L_3720:
        /*0138*/ 	.byte	0x04, 0x1c
        /*013a*/ 	.short	(.L_3722 - .L_3721)


	//   ....[0]....
.L_3721:
        /*013c*/ 	.word	0x000002a0


	//   ....[1]....
        /*0140*/ 	.word	0x00003040


	//----- nvinfo : EIATTR_MAX_THREADS
	.align		4
.L_3722:
        /*0144*/ 	.byte	0x04, 0x05
        /*0146*/ 	.short	(.L_3724 - .L_3723)
.L_3723:
        /*0148*/ 	.word	0x00000100
        /*014c*/ 	.word	0x00000001
        /*0150*/ 	.word	0x00000001


	//----- nvinfo : EIATTR_CRS_STACK_SIZE
	.align		4
.L_3724:
        /*0154*/ 	.byte	0x04, 0x1e
        /*0156*/ 	.short	(.L_3726 - .L_3725)
.L_3725:
        /*0158*/ 	.word	0x00000000
.L_3726:


//--------------------- .nv.info._ZN10layer_norm13ln_fwd_kernelINS_13Kernel_traitsIfffffjLj8192ELj1ELj1ELj8ELj16ENS_18Kernel_traits_baseILj8192EfffffjLj256EEEEELb1ELb0ELb0ELb0EEEvNS_9FwdParamsE --------------------------
	.section	.nv.info._ZN10layer_norm13ln_fwd_kernelINS_13Kernel_traitsIfffffjLj8192ELj1ELj1ELj8ELj16ENS_18Kernel_traits_baseILj8192EfffffjLj256EEEEELb1ELb0ELb0ELb0EEEvNS_9FwdParamsE,"",@"SHT_CUDA_INFO"
	.sectionflags	@""
	.align	4


	//----- nvinfo : EIATTR_CUDA_API_VERSION
	.align		4
        /*0000*/ 	.byte	0x04, 0x37
        /*0002*/ 	.short	(.L_3728 - .L_3727)
.L_3727:
        /*0004*/ 	.word	0x00000082


	//----- nvinfo : EIATTR_SW2861232_WAR
	.align		4
.L_3728:
        /*0008*/ 	.byte	0x01, 0x35
	.zero		2


	//----- nvinfo : EIATTR_PARAM_CBANK
	.align		4
        /*000c*/ 	.byte	0x04, 0x0a
        /*000e*/ 	.short	(.L_3730 - .L_3729)
	.align		4
.L_3729:
        /*0010*/ 	.word	index@(.nv.constant0._ZN10layer_norm13ln_fwd_kernelINS_13Kernel_traitsIfffffjLj8192ELj1ELj1ELj8ELj16ENS_18Kernel_traits_baseILj8192EfffffjLj256EEEEELb1ELb0ELb0ELb0EEEvNS_9FwdParamsE)
        /*0014*/ 	.short	0x0160
        /*0016*/ 	.short	0x00e8


	//----- nvinfo : EIATTR_CBANK_PARAM_SIZE
	.align		4
.L_3730:
        /*0018*/ 	.byte	0x03, 0x19
        /*001a*/ 	.short	0x00e8


	//----- nvinfo : EIATTR_KPARAM_INFO
	.align		4
        /*001c*/ 	.byte	0x04, 0x17
        /*001e*/ 	.short	(.L_3732 - .L_3731)
.L_3731:
        /*0020*/ 	.word	0x00000000
        /*0024*/ 	.short	0x0000
        /*0026*/ 	.short	0x0000
        /*0028*/ 	.byte	0x00, 0xf0, 0xa1, 0x03


	//----- nvinfo : EIATTR_MAXREG_COUNT
	.align		4
.L_3732:
        /*002c*/ 	.byte	0x03, 0x1b
        /*002e*/ 	.short	0x00ff


	//----- nvinfo : EIATTR_NUM_BARRIERS
	.align		4
        /*0030*/ 	.byte	0x02, 0x4c
        /*0032*/ 	.byte	0x01
	.zero		1


	//----- nvinfo : EIATTR_MERCURY_ISA_VERSION
	.align		4
        /*0034*/ 	.byte	0x03, 0x5f
        /*0036*/ 	.short	0x0000


	//----- nvinfo : EIATTR_COOP_GROUP_MASK_REGIDS
	.align		4
        /*0038*/ 	.byte	0x04, 0x29
        /*003a*/ 	.short	(.L_3734 - .L_3733)


	//   ....[0]....
.L_3733:
        /*003c*/ 	.word	0xffffffff


	//   ....[1]....
        /*0040*/ 	.word	0xffffffff


	//   ....[2]....
        /*0044*/ 	.word	0xffffffff


	//   ....[3]....
        /*0048*/ 	.word	0xffffffff


	//   ....[4]....
        /*004c*/ 	.word	0xffffffff


	//   ....[5]....
        /*0050*/ 	.word	0xffffffff


	//   ....[6]....
        /*0054*/ 	.word	0xffffffff


	//   ....[7]....
        /*0058*/ 	.word	0xffffffff


	//   ....[8]....
        /*005c*/ 	.word	0xffffffff


	//   ....[9]....
        /*0060*/ 	.word	0xffffffff


	//   ....[10]....
        /*0064*/ 	.word	0xffffffff


	//   ....[11]....
        /*0068*/ 	.word	0xffffffff


	//   ....[12]....
        /*006c*/ 	.word	0xffffffff


	//   ....[13]....
        /*0070*/ 	.word	0xffffffff


	//   ....[14]....
        /*0074*/ 	.word	0xffffffff


	//   ....[15]....
        /*0078*/ 	.word	0xffffffff


	//   ....[16]....
        /*007c*/ 	.word	0xffffffff


	//   ....[17]....
        /*0080*/ 	.word	0xffffffff


	//   ....[18]....
        /*0084*/ 	.word	0xffffffff


	//   ....[19]....
        /*0088*/ 	.word	0xffffffff


	//   ....[20]....
        /*008c*/ 	.word	0xffffffff


	//   ....[21]....
        /*0090*/ 	.word	0xffffffff


	//   ....[22]....
        /*0094*/ 	.word	0xffffffff


	//   ....[23]....
        /*0098*/ 	.word	0xffffffff


	//   ....[24]....
        /*009c*/ 	.word	0xffffffff


	//   ....[25]....
        /*00a0*/ 	.word	0xffffffff


	//   ....[26]....
        /*00a4*/ 	.word	0xffffffff


	//   ....[27]....
        /*00a8*/ 	.word	0xffffffff


	//   ....[28]....
        /*00ac*/ 	.word	0xffffffff


	//   ....[29]....
        /*00b0*/ 	.word	0xffffffff


	//   ....[30]....
        /*00b4*/ 	.word	0xffffffff


	//----- nvinfo : EIATTR_COOP_GROUP_INSTR_OFFSETS
	.align		4
.L_3734:
        /*00b8*/ 	.byte	0x04, 0x28
        /*00ba*/ 	.short	(.L_3736 - .L_3735)


	//   ....[0]....
.L_3735:
        /*00bc*/ 	.word	0x0000c490


	//   ....[1]....
        /*00c0*/ 	.word	0x0000c4c0


	//   ....[2]....
        /*00c4*/ 	.word	0x0000c500


	//   ....[3]....
        /*00c8*/ 	.word	0x0000c520


	//   ....[4]....
        /*00cc*/ 	.word	0x0000c540


	//   ....[5]....
        /*00d0*/ 	.word	0x0000c990


	//   ....[6]....
        /*00d4*/ 	.word	0x0000c9b0


	//   ....[7]....
        /*00d8*/ 	.word	0x0000c9d0


	//   ....[8]....
        /*00dc*/ 	.word	0x0000c9f0


	//   ....[9]....
        /*00e0*/ 	.word	0x0000ca10


	//   ....[10]....
        /*00e4*/ 	.word	0x0000cb30


	//   ....[11]....
        /*00e8*/ 	.word	0x0000cb90


	//   ....[12]....
        /*00ec*/ 	.word	0x0000cc10


	//   ....[13]....
        /*00f0*/ 	.word	0x0000cc20


	//   ....[14]....
        /*00f4*/ 	.word	0x0000cc70


	//   ....[15]....
        /*00f8*/ 	.word	0x0000cce0


	//   ....[16]....
        /*00fc*/ 	.word	0x0000cd00


	//   ....[17]....
        /*0100*/ 	.word	0x0000cd90


	//   ....[18]....
        /*0104*/ 	.word	0x0000ce00


	//   ....[19]....
        /*0108*/ 	.word	0x0000ce30


	//   ....[20]....
        /*010c*/ 	.word	0x0000ce90


	//   ....[21]....
        /*0110*/ 	.word	0x0000d9c0


	//   ....[22]....
        /*0114*/ 	.word	0x0000da40


	//   ....[23]....
        /*0118*/ 	.word	0x0000daa0


	//   ....[24]....
        /*011c*/ 	.word	0x0000db00


	//   ....[25]....
        /*0120*/ 	.word	0x0000db60


	//   ....[26]....
        /*0124*/ 	.word	0x0000e010


	//   ....[27]....
        /*0128*/ 	.word	0x0000e070


	//   ....[28]....
        /*012c*/ 	.word	0x0000e0d0


	//   ....[29]....
        /*0130*/ 	.word	0x0000e130


	//   ....[30]....
        /*0134*/ 	.word	0x0000e1a0


	//----- nvinfo : EIATTR_EXIT_INSTR_OFFSETS
	.align		4
.L_3736:
        /*0138*/ 	.byte	0x04, 0x1c
        /*013a*/ 	.short	(.L_3738 - .L_3737)


	//   ....[0]....
.L_3737:
        /*013c*/ 	.word	0x00000d20


	//   ....[1]....
        /*0140*/ 	.word	0x0000d970


	//----- nvinfo : EIATTR_MAX_THREADS
	.align		4
.L_3738:
        /*0144*/ 	.byte	0x04, 0x05
        /*0146*/ 	.short	(.L_3740 - .L_3739)
.L_3739:
        /*0148*/ 	.word	0x00000100
        /*014c*/ 	.word	0x00000001
        /*0150*/ 	.word	0x00000001


	//----- nvinfo : EIATTR_CRS_STACK_SIZE
	.align		4
.L_3740:
        /*0154*/ 	.byte	0x04, 0x1e
        /*0156*/ 	.short	(.L_3742 - .L_3741)
.L_3741:
        /*0158*/ 	.word	0x00000000
.L_3742:


//--------------------- .nv.info._ZN10layer_norm13ln_fwd_kernelINS_13Kernel_traitsIfffffjLj8192ELj1ELj1ELj8ELj16ENS_18Kernel_traits_baseILj8192EfffffjLj256EEEEELb1ELb0ELb0ELb1EEEvNS_9FwdParamsE --------------------------
	.section	.nv.info._ZN10layer_norm13ln_fwd_kernelINS_13Kernel_traitsIfffffjLj8192ELj1ELj1ELj8ELj16ENS_18Kernel_traits_baseILj8192EfffffjLj256EEEEELb1ELb0ELb0ELb1EEEvNS_9FwdParamsE,"",@"SHT_CUDA_INFO"
	.sectionflags	@""
	.align	4


	//----- nvinfo : EIATTR_CUDA_API_VERSION
	.align		4
        /*0000*/ 	.byte	0x04, 0x37
        /*0002*/ 	.short	(.L_3744 - .L_3743)
.L_3743:
        /*0004*/ 	.word	0x00000082


	//----- nvinfo : EIATTR_SW2861232_WAR
	.align		4
.L_3744:
        /*0008*/ 	.byte	0x01, 0x35
	.zero		2


	//----- nvinfo : EIATTR_PARAM_CBANK
	.align		4
        /*000c*/ 	.byte	0x04, 0x0a
        /*000e*/ 	.short	(.L_3746 - .L_3745)
	.align		4
.L_3745:
        /*0010*/ 	.word	index@(.nv.constant0._ZN10layer_norm13ln_fwd_kernelINS_13Kernel_traitsIfffffjLj8192ELj1ELj1ELj8ELj16ENS_18Kernel_traits_baseILj8192EfffffjLj256EEEEELb1ELb0ELb0ELb1EEEvNS_9FwdParamsE)
        /*0014*/ 	.short	0x0160
        /*0016*/ 	.short	0x00e8


	//----- nvinfo : EIATTR_CBANK_PARAM_SIZE
	.align		4
.L_3746:
        /*0018*/ 	.byte	0x03, 0x19
        /*001a*/ 	.short	0x00e8


	//----- nvinfo : EIATTR_KPARAM_INFO
	.align		4
        /*001c*/ 	.byte	0x04, 0x17
        /*001e*/ 	.short	(.L_3748 - .L_3747)
.L_3747:
        /*0020*/ 	.word	0x00000000
        /*0024*/ 	.short	0x0000
        /*0026*/ 	.short	0x0000
        /*0028*/ 	.byte	0x00, 0xf0, 0xa1, 0x03


	//----- nvinfo : EIATTR_MAXREG_COUNT
	.align		4
.L_3748:
        /*002c*/ 	.byte	0x03, 0x1b
        /*002e*/ 	.short	0x00ff


	//----- nvinfo : EIATTR_NUM_BARRIERS
	.align		4
        /*0030*/ 	.byte	0x02, 0x4c
        /*0032*/ 	.byte	0x01
	.zero		1


	//----- nvinfo : EIATTR_ANNOTATIONS
	.align		4
        /*0034*/ 	.byte	0x04, 0x55
        /*0036*/ 	.short	(.L_3750 - .L_3749)


	//   ....[0]....
.L_3749:
        /*0038*/ 	.word	0x00000001
        /*003c*/ 	.byte	0x40, 0x08, 0x00, 0x00, 0x01, 0x00, 0x00, 0x00, 0x50, 0x08, 0x00, 0x00, 0x01, 0x00, 0x00, 0x00
        /*004c*/ 	.byte	0xb0, 0xbe, 0x00, 0x00, 0x01, 0x00, 0x00, 0x00, 0xf0, 0xbf, 0x00, 0x00, 0x01, 0x00, 0x00, 0x00
        /*005c*/ 	.byte	0x00, 0xc2, 0x00, 0x00, 0x01, 0x00, 0x00, 0x00, 0x40, 0xc2, 0x00, 0x00


	//----- nvinfo : EIATTR_MERCURY_ISA_VERSION
	.align		4
.L_3750:
        /*0068*/ 	.byte	0x03, 0x5f
        /*006a*/ 	.short	0x0000


	//----- nvinfo : EIATTR_COOP_GROUP_MASK_REGIDS
	.align		4
        /*006c*/ 	.byte	0x04, 0x29
        /*006e*/ 	.short	(.L_3752 - .L_3751)


	//   ....[0]....
.L_3751:
        /*0070*/ 	.word	0xffffffff


	//   ....[1]....
        /*0074*/ 	.word	0xffffffff


	//   ....[2]....
        /*0078*/ 	.word	0xffffffff


	//   ....[3]....
        /*007c*/ 	.word	0xffffffff


	//   ....[4]....
        /*0080*/ 	.word	0xffffffff


	//   ....[5]....
        /*0084*/ 	.word	0xffffffff


	//   ....[6]....
        /*0088*/ 	.word	0xffffffff


	//   ....[7]....
        /*008c*/ 	.word	0xffffffff


	//   ....[8]....
        /*0090*/ 	.word	0xffffffff


	//   ....[9]....
        /*0094*/ 	.word	0xffffffff


	//   ....[10]....
        /*0098*/ 	.word	0xffffffff


	//   ....[11]....
        /*009c*/ 	.word	0xffffffff


	//   ....[12]....
        /*00a0*/ 	.word	0xffffffff


	//   ....[13]....
        /*00a4*/ 	.word	0xffffffff


	//   ....[14]....
        /*00a8*/ 	.word	0xffffffff


	//   ....[15]....
        /*00ac*/ 	.word	0xffffffff


	//   ....[16]....
        /*00b0*/ 	.word	0xffffffff


	//   ....[17]....
        /*00b4*/ 	.word	0xffffffff


	//   ....[18]....
        /*00b8*/ 	.word	0xffffffff


	//   ....[19]....
        /*00bc*/ 	.word	0xffffffff


	//   ....[20]....
        /*00c0*/ 	.word	0xffffffff


	//   ....[21]....
        /*00c4*/ 	.word	0xffffffff


	//   ....[22]....
        /*00c8*/ 	.word	0xffffffff


	//   ....[23]....
        /*00cc*/ 	.word	0xffffffff


	//   ....[24]....
        /*00d0*/ 	.word	0xffffffff


	//   ....[25]....
        /*00d4*/ 	.word	0xffffffff


	//   ....[26]....
        /*00d8*/ 	.word	0xffffffff


	//   ....[27]....
        /*00dc*/ 	.word	0xffffffff


	//   ....[28]....
        /*00e0*/ 	.word	0xffffffff


	//   ....[29]....
        /*00e4*/ 	.word	0xffffffff


	//   ....[30]....
        /*00e8*/ 	.word	0xffffffff


	//----- nvinfo : EIATTR_COOP_GROUP_INSTR_OFFSETS
	.align		4
.L_3752:
        /*00ec*/ 	.byte	0x04, 0x28
        /*00ee*/ 	.short	(.L_3754 - .L_3753)


	//   ....[0]....
.L_3753:
        /*00f0*/ 	.word	0x0000b930


	//   ....[1]....
        /*00f4*/ 	.word	0x0000b960


	//   ....[2]....
        /*00f8*/ 	.word	0x0000b980


	//   ....[3]....
        /*00fc*/ 	.word	0x0000b9a0


	//   ....[4]....
        /*0100*/ 	.word	0x0000b9c0


	//   ....[5]....
        /*0104*/ 	.word	0x0000bdf0


	//   ....[6]....
        /*0108*/ 	.word	0x0000be10


	//   ....[7]....
        /*010c*/ 	.word	0x0000be30


	//   ....[8]....
        /*0110*/ 	.word	0x0000be50


	//   ....[9]....
        /*0114*/ 	.word	0x0000be70


	//   ....[10]....
        /*0118*/ 	.word	0x0000bf90


	//   ....[11]....
        /*011c*/ 	.word	0x0000bfe0


	//   ....[12]....
        /*0120*/ 	.word	0x0000c000


	//   ....[13]....
        /*0124*/ 	.word	0x0000c080


	//   ....[14]....
        /*0128*/ 	.word	0x0000c0f0


	//   ....[15]....
        /*012c*/ 	.word	0x0000c160


	//   ....[16]....
        /*0130*/ 	.word	0x0000c190


	//   ....[17]....
        /*0134*/ 	.word	0x0000c1e0


	//   ....[18]....
        /*0138*/ 	.word	0x0000c2a0


	//   ....[19]....
        /*013c*/ 	.word	0x0000c310


	//   ....[20]....
        /*0140*/ 	.word	0x0000c330


	//   ....[21]....
        /*0144*/ 	.word	0x0000cc10


	//   ....[22]....
        /*0148*/ 	.word	0x0000cc80


	//   ....[23]....
        /*014c*/ 	.word	0x0000ccf0


	//   ....[24]....
        /*0150*/ 	.word	0x0000cd60


	//   ....[25]....
        /*0154*/ 	.word	0x0000cdd0


	//   ....[26]....
        /*0158*/ 	.word	0x0000d240


	//   ....[27]....
        /*015c*/ 	.word	0x0000d2a0


	//   ....[28]....
        /*0160*/ 	.word	0x0000d300


	//   ....[29]....
        /*0164*/ 	.word	0x0000d360


	//   ....[30]....
        /*0168*/ 	.word	0x0000d3c0


	//----- nvinfo : EIATTR_EXIT_INSTR_OFFSETS
	.align		4
.L_3754:
        /*016c*/ 	.byte	0x04, 0x1c
        /*016e*/ 	.short	(.L_3756 - .L_3755)


	//   ....[0]....
.L_3755:
        /*0170*/ 	.word	0x000006d0


	//   ....[1]....
        /*0174*/ 	.word	0x0000cbb0


	//----- nvinfo : EIATTR_MAX_THREADS
	.align		4
.L_3756:
        /*0178*/ 	.byte	0x04, 0x05
        /*017a*/ 	.short	(.L_3758 - .L_3757)
.L_3757:
        /*017c*/ 	.word	0x00000100
        /*0180*/ 	.word	0x00000001
        /*0184*/ 	.word	0x00000001


	//----- nvinfo : EIATTR_CRS_STACK_SIZE
	.align		4
.L_3758:
        /*0188*/ 	.byte	0x04, 0x1e
        /*018a*/ 	.short	(.L_3760 - .L_3759)
.L_3759:
        /*018c*/ 	.word	0x00000000
.L_3760:


//--------------------- .nv.info._ZN10layer_norm13ln_fwd_kernelINS_13Kernel_traitsIfffffjLj8192ELj1ELj1ELj8ELj16ENS_18Kernel_traits_baseILj8192EfffffjLj256EEEEELb1ELb0ELb1ELb0EEEvNS_9FwdParamsE --------------------------
	.section	.nv.info._ZN10layer_norm13ln_fwd_kernelINS_13Kernel_traitsIfffffjLj8192ELj1ELj1ELj8ELj16ENS_18Kernel_traits_baseILj8192EfffffjLj256EEEEELb1ELb0ELb1ELb0EEEvNS_9FwdParamsE,"",@"SHT_CUDA_INFO"
	.sectionflags	@""
	.align	4


	//----- nvinfo : EIATTR_CUDA_API_VERSION
	.align		4
        /*0000*/ 	.byte	0x04, 0x37
        /*0002*/ 	.short	(.L_3762 - .L_3761)
.L_3761:
        /*0004*/ 	.word	0x00000082


	//----- nvinfo : EIATTR_SW2861232_WAR
	.align		4
.L_3762:
        /*0008*/ 	.byte	0x01, 0x35
	.zero		2


	//----- nvinfo : EIATTR_PARAM_CBANK
	.align		4
        /*000c*/ 	.byte	0x04, 0x0a
        /*000e*/ 	.short	(.L_3764 - .L_3763)
	.align		4
.L_3763:
        /*0010*/ 	.word	index@(.nv.constant0._ZN10layer_norm13ln_fwd_kernelINS_13Kernel_traitsIfffffjLj8192ELj1ELj1ELj8ELj16ENS_18Kernel_traits_baseILj8192EfffffjLj256EEEEELb1ELb0ELb1ELb0EEEvNS_9FwdParamsE)
        /*0014*/ 	.short	0x0160
        /*0016*/ 	.short	0x00e8


	//----- nvinfo : EIATTR_CBANK_PARAM_SIZE
	.align		4
.L_3764:
        /*0018*/ 	.byte	0x03, 0x19
        /*001a*/ 	.short	0x00e8


	//----- nvinfo : EIATTR_KPARAM_INFO
	.align		4
        /*001c*/ 	.byte	0x04, 0x17
        /*001e*/ 	.short	(.L_3766 - .L_3765)
.L_3765:
        /*0020*/ 	.word	0x00000000
        /*0024*/ 	.short	0x0000
        /*0026*/ 	.short	0x0000
        /*0028*/ 	.byte	0x00, 0xf0, 0xa1, 0x03


	//----- nvinfo : EIATTR_MAXREG_COUNT
	.align		4
.L_3766:
        /*002c*/ 	.byte	0x03, 0x1b
        /*002e*/ 	.short	0x00ff


	//----- nvinfo : EIATTR_NUM_BARRIERS
	.align		4
        /*0030*/ 	.byte	0x02, 0x4c
        /*0032*/ 	.byte	0x01
	.zero		1


	//----- nvinfo : EIATTR_MERCURY_ISA_VERSION
	.align		4
        /*0034*/ 	.byte	0x03, 0x5f
        /*0036*/ 	.short	0x0000


	//----- nvinfo : EIATTR_COOP_GROUP_MASK_REGIDS
	.align		4
        /*0038*/ 	.byte	0x04, 0x29
        /*003a*/ 	.short	(.L_3768 - .L_3767)


	//   ....[0]....
.L_3767:
        /*003c*/ 	.word	0xffffffff


	//   ....[1]....
        /*0040*/ 	.word	0xffffffff


	//   ....[2]....
        /*0044*/ 	.word	0xffffffff


	//   ....[3]....
        /*0048*/ 	.word	0xffffffff


	//   ....[4]....
        /*004c*/ 	.word	0xffffffff


	//   ....[5]....
        /*0050*/ 	.word	0xffffffff


	//   ....[6]....
        /*0054*/ 	.word	0xffffffff


	//   ....[7]....
        /*0058*/ 	.word	0xffffffff


	//   ....[8]....
        /*005c*/ 	.word	0xffffffff


	//   ....[9]....
        /*0060*/ 	.word	0xffffffff


	//   ....[10]....
        /*0064*/ 	.word	0xffffffff


	//   ....[11]....
        /*0068*/ 	.word	0xffffffff


	//   ....[12]....
        /*006c*/ 	.word	0xffffffff


	//   ....[13]....
        /*0070*/ 	.word	0xffffffff


	//   ....[14]....
        /*0074*/ 	.word	0xffffffff


	//   ....[15]....
        /*0078*/ 	.word	0xffffffff


	//   ....[16]....
        /*007c*/ 	.word	0xffffffff


	//   ....[17]....
        /*0080*/ 	.word	0xffffffff


	//   ....[18]....
        /*0084*/ 	.word	0xffffffff


	//   ....[19]....
        /*0088*/ 	.word	0xffffffff


	//   ....[20]....
        /*008c*/ 	.word	0xffffffff


	//   ....[21]....
        /*0090*/ 	.word	0xffffffff


	//   ....[22]....
        /*0094*/ 	.word	0xffffffff


	//   ....[23]....
        /*0098*/ 	.word	0xffffffff


	//   ....[24]....
        /*009c*/ 	.word	0xffffffff


	//   ....[25]....
        /*00a0*/ 	.word	0xffffffff


	//   ....[26]....
        /*00a4*/ 	.word	0xffffffff


	//   ....[27]....
        /*00a8*/ 	.word	0xffffffff


	//   ....[28]....
        /*00ac*/ 	.word	0xffffffff


	//   ....[29]....
        /*00b0*/ 	.word	0xffffffff


	//   ....[30]....
        /*00b4*/ 	.word	0xffffffff


	//----- nvinfo : EIATTR_COOP_GROUP_INSTR_OFFSETS
	.align		4
.L_3768:
        /*00b8*/ 	.byte	0x04, 0x28
        /*00ba*/ 	.short	(.L_3770 - .L_3769)


	//   ....[0]....
.L_3769:
        /*00bc*/ 	.word	0x0000d8a0


	//   ....[1]....
        /*00c0*/ 	.word	0x0000d8d0


	//   ....[2]....
        /*00c4*/ 	.word	0x0000d910


	//   ....[3]....
        /*00c8*/ 	.word	0x0000d930


	//   ....[4]....
        /*00cc*/ 	.word	0x0000d950


	//   ....[5]....
        /*00d0*/ 	.word	0x0000dda0


	//   ....[6]....
        /*00d4*/ 	.word	0x0000ddc0


	//   ....[7]....
        /*00d8*/ 	.word	0x0000dde0


	//   ....[8]....
        /*00dc*/ 	.word	0x0000de00


	//   ....[9]....
        /*00e0*/ 	.word	0x0000de20


	//   ....[10]....
        /*00e4*/ 	.word	0x0000df50


	//   ....[11]....
        /*00e8*/ 	.word	0x0000dfd0


	//   ....[12]....
        /*00ec*/ 	.word	0x0000dff0


	//   ....[13]....
        /*00f0*/ 	.word	0x0000e000


	//   ....[14]....
        /*00f4*/ 	.word	0x0000e0a0


	//   ....[15]....
        /*00f8*/ 	.word	0x0000e0f0


	//   ....[16]....
        /*00fc*/ 	.word	0x0000e100


	//   ....[17]....
        /*0100*/ 	.word	0x0000e1d0


	//   ....[18]....
        /*0104*/ 	.word	0x0000e200


	//   ....[19]....
        /*0108*/ 	.word	0x0000e2b0


	//   ....[20]....
        /*010c*/ 	.word	0x0000e2c0


	//   ....[21]....
        /*0110*/ 	.word	0x0000ee50


	//   ....[22]....
        /*0114*/ 	.word	0x0000eec0


	//   ....[23]....
        /*0118*/ 	.word	0x0000ef20


	//   ....[24]....
        /*011c*/ 	.word	0x0000ef80


	//   ....[25]....
        /*0120*/ 	.word	0x0000efe0


	//   ....[26]....
        /*0124*/ 	.word	0x0000f490


	//   ....[27]....
        /*0128*/ 	.word	0x0000f4f0


	//   ....[28]....
        /*012c*/ 	.word	0x0000f550


	//   ....[29]....
        /*0130*/ 	.word	0x0000f5b0


	//   ....[30]....
        /*0134*/ 	.word	0x0000f620


	//----- nvinfo : EIATTR_EXIT_INSTR_OFFSETS
	.align		4
.L_3770:
        /*0138*/ 	.byte	0x04, 0x1c
        /*013a*/ 	.short	(.L_3772 - .L_3771)


	//   ....[0]....
.L_3771:
        /*013c*/ 	.word	0x00000bb0


	//   ....[1]....
        /*0140*/ 	.word	0x0000ee00


	//----- nvinfo : EIATTR_MAX_THREADS
	.align		4
.L_3772:
        /*0144*/ 	.byte	0x04, 0x05
        /*0146*/ 	.short	(.L_3774 - .L_3773)
.L_3773:
        /*0148*/ 	.word	0x00000100
        /*014c*/ 	.word	0x00000001
        /*0150*/ 	.word	0x00000001


	//----- nvinfo : EIATTR_CRS_STACK_SIZE
	.align		4
.L_3774:
        /*0154*/ 	.byte	0x04, 0x1e
        /*0156*/ 	.short	(.L_3776 - .L_3775)
.L_3775:
        /*0158*/ 	.word	0x00000000
.L_3776:


//--------------------- .nv.info._ZN10layer_norm13ln_fwd_kernelINS_13Kernel_traitsIfffffjLj8192ELj1ELj1ELj8ELj16ENS_18Kernel_traits_baseILj8192EfffffjLj256EEEEELb1ELb0ELb1ELb1EEEvNS_9FwdParamsE --------------------------
	.section	.nv.info._ZN10layer_norm13ln_fwd_kernelINS_13Kernel_traitsIfffffjLj8192ELj1ELj1ELj8ELj16ENS_18Kernel_traits_baseILj8192EfffffjLj256EEEEELb1ELb0ELb1ELb1EEEvNS_9FwdParamsE,"",@"SHT_CUDA_INFO"
	.sectionflags	@""
	.align	4


	//----- nvinfo : EIATTR_CUDA_API_VERSION
	.align		4
        /*0000*/ 	.byte	0x04, 0x37
        /*0002*/ 	.short	(.L_3778 - .L_3777)
.L_3777:
        /*0004*/ 	.word	0x00000082


	//----- nvinfo : EIATTR_SW2861232_WAR
	.align		4
.L_3778:
        /*0008*/ 	.byte	0x01, 0x35
	.zero		2


	//----- nvinfo : EIATTR_PARAM_CBANK
	.align		4
        /*000c*/ 	.byte	0x04, 0x0a
        /*000e*/ 	.short	(.L_3780 - .L_3779)
	.align		4
.L_3779:
        /*0010*/ 	.word	index@(.nv.constant0._ZN10layer_norm13ln_fwd_kernelINS_13Kernel_traitsIfffffjLj8192ELj1ELj1ELj8ELj16ENS_18Kernel_traits_baseILj8192EfffffjLj256EEEEELb1ELb0ELb1ELb1EEEvNS_9FwdParamsE)
        /*0014*/ 	.short	0x0160
        /*0016*/ 	.short	0x00e8


	//----- nvinfo : EIATTR_CBANK_PARAM_SIZE
	.align		4
.L_3780:
        /*0018*/ 	.byte	0x03, 0x19
        /*001a*/ 	.short	0x00e8


	//----- nvinfo : EIATTR_KPARAM_INFO
	.align		4
        /*001c*/ 	.byte	0x04, 0x17
        /*001e*/ 	.short	(.L_3782 - .L_3781)
.L_3781:
        /*0020*/ 	.word	0x00000000
        /*0024*/ 	.short	0x0000
        /*0026*/ 	.short	0x0000
        /*0028*/ 	.byte	0x00, 0xf0, 0xa1, 0x03


	//----- nvinfo : EIATTR_MAXREG_COUNT
	.align		4
.L_3782:
        /*002c*/ 	.byte	0x03, 0x1b
        /*002e*/ 	.short	0x00ff


	//----- nvinfo : EIATTR_NUM_BARRIERS
	.align		4
        /*0030*/ 	.byte	0x02, 0x4c
        /*0032*/ 	.byte	0x01
	.zero		1


	//----- nvinfo : EIATTR_MERCURY_ISA_VERSION
	.align		4
        /*0034*/ 	.byte	0x03, 0x5f
        /*0036*/ 	.short	0x0000


	//----- nvinfo : EIATTR_COOP_GROUP_MASK_REGIDS
	.align		4
        /*0038*/ 	.byte	0x04, 0x29
        /*003a*/ 	.short	(.L_3784 - .L_3783)


	//   ....[0]....
.L_3783:
        /*003c*/ 	.word	0xffffffff


	//   ....[1]....
        /*0040*/ 	.word	0xffffffff


	//   ....[2]....
        /*0044*/ 	.word	0xffffffff


	//   ....[3]....
        /*0048*/ 	.word	0xffffffff


	//   ....[4]....
        /*004c*/ 	.word	0xffffffff


	//   ....[5]....
        /*0050*/ 	.word	0xffffffff


	//   ....[6]....
        /*0054*/ 	.word	0xffffffff


	//   ....[7]....
        /*0058*/ 	.word	0xffffffff


	//   ....[8]....
        /*005c*/ 	.word	0xffffffff


	//   ....[9]....
        /*0060*/ 	.word	0xffffffff


	//   ....[10]....
        /*0064*/ 	.word	0xffffffff


	//   ....[11]....
        /*0068*/ 	.word	0xffffffff


	//   ....[12]....
        /*006c*/ 	.word	0xffffffff


	//   ....[13]....
        /*0070*/ 	.word	0xffffffff


	//   ....[14]....
        /*0074*/ 	.word	0xffffffff


	//   ....[15]....
        /*0078*/ 	.word	0xffffffff


	//   ....[16]....
        /*007c*/ 	.word	0xffffffff


	//   ....[17]....
        /*0080*/ 	.word	0xffffffff


	//   ....[18]....
        /*0084*/ 	.word	0xffffffff


	//   ....[19]....
        /*0088*/ 	.word	0xffffffff


	//   ....[20]....
        /*008c*/ 	.word	0xffffffff


	//   ....[21]....
        /*0090*/ 	.word	0xffffffff


	//   ....[22]....
        /*0094*/ 	.word	0xffffffff


	//   ....[23]....
        /*0098*/ 	.word	0xffffffff


	//   ....[24]....
        /*009c*/ 	.word	0xffffffff


	//   ....[25]....
        /*00a0*/ 	.word	0xffffffff


	//   ....[26]....
        /*00a4*/ 	.word	0xffffffff


	//   ....[27]....
        /*00a8*/ 	.word	0xffffffff


	//   ....[28]....
        /*00ac*/ 	.word	0xffffffff


	//   ....[29]....
        /*00b0*/ 	.word	0xffffffff


	//   ....[30]....
        /*00b4*/ 	.word	0xffffffff


	//----- nvinfo : EIATTR_COOP_GROUP_INSTR_OFFSETS
	.align		4
.L_3784:
        /*00b8*/ 	.byte	0x04, 0x28
        /*00ba*/ 	.short	(.L_3786 - .L_3785)


	//   ....[0]....
.L_3785:
        /*00bc*/ 	.word	0x0000cd70


	//   ....[1]....
        /*00c0*/ 	.word	0x0000cda0


	//   ....[2]....
        /*00c4*/ 	.word	0x0000cdc0


	//   ....[3]....
        /*00c8*/ 	.word	0x0000cde0


	//   ....[4]....
        /*00cc*/ 	.word	0x0000ce00


	//   ....[5]....
        /*00d0*/ 	.word	0x0000d230


	//   ....[6]....
        /*00d4*/ 	.word	0x0000d250


	//   ....[7]....
        /*00d8*/ 	.word	0x0000d270


	//   ....[8]....
        /*00dc*/ 	.word	0x0000d290


	//   ....[9]....
        /*00e0*/ 	.word	0x0000d2b0


	//   ....[10]....
        /*00e4*/ 	.word	0x0000d3c0


	//   ....[11]....
        /*00e8*/ 	.word	0x0000d410


	//   ....[12]....
        /*00ec*/ 	.word	0x0000d450


	//   ....[13]....
        /*00f0*/ 	.word	0x0000d470


	//   ....[14]....
        /*00f4*/ 	.word	0x0000d500


	//   ....[15]....
        /*00f8*/ 	.word	0x0000d530


	//   ....[16]....
        /*00fc*/ 	.word	0x0000d550


	//   ....[17]....
        /*0100*/ 	.word	0x0000d600


	//   ....[18]....
        /*0104*/ 	.word	0x0000d630


	//   ....[19]....
        /*0108*/ 	.word	0x0000d6d0


	//   ....[20]....
        /*010c*/ 	.word	0x0000d700


	//   ....[21]....
        /*0110*/ 	.word	0x0000e090


	//   ....[22]....
        /*0114*/ 	.word	0x0000e0f0


	//   ....[23]....
        /*0118*/ 	.word	0x0000e150


	//   ....[24]....
        /*011c*/ 	.word	0x0000e1b0


	//   ....[25]....
        /*0120*/ 	.word	0x0000e210


	//   ....[26]....
        /*0124*/ 	.word	0x0000e680


	//   ....[27]....
        /*0128*/ 	.word	0x0000e6e0


	//   ....[28]....
        /*012c*/ 	.word	0x0000e740


	//   ....[29]....
        /*0130*/ 	.word	0x0000e7a0


	//   ....[30]....
        /*0134*/ 	.word	0x0000e800


	//----- nvinfo : EIATTR_EXIT_INSTR_OFFSETS
	.align		4
.L_3786:
        /*0138*/ 	.byte	0x04, 0x1c
        /*013a*/ 	.short	(.L_3788 - .L_3787)


	//   ....[0]....
.L_3787:
        /*013c*/ 	.word	0x00000300


	//   ....[1]....
        /*0140*/ 	.word	0x0000e040


	//----- nvinfo : EIATTR_MAX_THREADS
	.align		4
.L_3788:
        /*0144*/ 	.byte	0x04, 0x05
        /*0146*/ 	.short	(.L_3790 - .L_3789)
.L_3789:
        /*0148*/ 	.word	0x00000100
        /*014c*/ 	.word	0x00000001
        /*0150*/ 	.word	0x00000001


	//----- nvinfo : EIATTR_CRS_STACK_SIZE
	.align		4
.L_3790:
        /*0154*/ 	.byte	0x04, 0x1e
        /*0156*/ 	.short	(.L_3792 - .L_3791)
.L_3791:
        /*0158*/ 	.word	0x00000000
.L_3792:


//--------------------- .nv.info._ZN10layer_norm13ln_fwd_kernelINS_13Kernel_traitsIfffffjLj8192ELj1ELj1ELj8ELj16ENS_18Kernel_traits_baseILj8192EfffffjLj256EEEEELb1ELb1ELb0ELb0EEEvNS_9FwdParamsE --------------------------
	.section	.nv.info._ZN10layer_norm13ln_fwd_kernelINS_13Kernel_traitsIfffffjLj8192ELj1ELj1ELj8ELj16ENS_18Kernel_traits_baseILj8192EfffffjLj256EEEEELb1ELb1ELb0ELb0EEEvNS_9FwdParamsE,"",@"SHT_CUDA_INFO"
	.sectionflags	@""
	.align	4


	//----- nvinfo : EIATTR_CUDA_API_VERSION
	.align		4
        /*0000*/ 	.byte	0x04, 0x37
        /*0002*/ 	.short	(.L_3794 - .L_3793)
.L_3793:
        /*0004*/ 	.word	0x00000082


	//----- nvinfo : EIATTR_SW2861232_WAR
	.align		4
.L_3794:
        /*0008*/ 	.byte	0x01, 0x35
	.zero		2


	//----- nvinfo : EIATTR_PARAM_CBANK
	.align		4
        /*000c*/ 	.byte	0x04, 0x0a
        /*000e*/ 	.short	(.L_3796 - .L_3795)
	.align		4
.L_3795:
        /*0010*/ 	.word	index@(.nv.constant0._ZN10layer_norm13ln_fwd_kernelINS_13Kernel_traitsIfffffjLj8192ELj1ELj1ELj8ELj16ENS_18Kernel_traits_baseILj8192EfffffjLj256EEEEELb1ELb1ELb0ELb0EEEvNS_9FwdParamsE)
        /*0014*/ 	.short	0x0160
        /*0016*/ 	.short	0x00e8


	//----- nvinfo : EIATTR_CBANK_PARAM_SIZE
	.align		4
.L_3796:
        /*0018*/ 	.byte	0x03, 0x19
        /*001a*/ 	.short	0x00e8


	//----- nvinfo : EIATTR_KPARAM_INFO
	.align		4
        /*001c*/ 	.byte	0x04, 0x17
        /*001e*/ 	.short	(.L_3798 - .L_3797)
.L_3797:
        /*0020*/ 	.word	0x00000000
        /*0024*/ 	.short	0x0000
        /*0026*/ 	.short	0x0000
        /*0028*/ 	.byte	0x00, 0xf0, 0xa1, 0x03


	//----- nvinfo : EIATTR_MAXREG_COUNT
	.align		4
.L_3798:
        /*002c*/ 	.byte	0x03, 0x1b
        /*002e*/ 	.short	0x00ff


	//----- nvinfo : EIATTR_NUM_BARRIERS
	.align		4
        /*0030*/ 	.byte	0x02, 0x4c
        /*0032*/ 	.byte	0x01
	.zero		1


	//----- nvinfo : EIATTR_MERCURY_ISA_VERSION
	.align		4
        /*0034*/ 	.byte	0x03, 0x5f
        /*0036*/ 	.short	0x0000


	//----- nvinfo : EIATTR_COOP_GROUP_MASK_REGIDS
	.align		4
        /*0038*/ 	.byte	0x04, 0x29
        /*003a*/ 	.short	(.L_3800 - .L_3799)


	//   ....[0]....
.L_3799:
        /*003c*/ 	.word	0xffffffff


	//   ....[1]....
        /*0040*/ 	.word	0xffffffff


	//   ....[2]....
        /*0044*/ 	.word	0xffffffff


	//   ....[3]....
        /*0048*/ 	.word	0xffffffff


	//   ....[4]....
        /*004c*/ 	.word	0xffffffff


	//   ....[5]....
        /*0050*/ 	.word	0xffffffff


	//   ....[6]....
        /*0054*/ 	.word	0xffffffff


	//   ....[7]....
        /*0058*/ 	.word	0xffffffff


	//   ....[8]....
        /*005c*/ 	.word	0xffffffff


	//   ....[9]....
        /*0060*/ 	.word	0xffffffff


	//   ....[10]....
        /*0064*/ 	.word	0xffffffff


	//   ....[11]....
        /*0068*/ 	.word	0xffffffff


	//   ....[12]....
        /*006c*/ 	.word	0xffffffff


	//   ....[13]....
        /*0070*/ 	.word	0xffffffff


	//   ....[14]....
        /*0074*/ 	.word	0xffffffff


	//   ....[15]....
        /*0078*/ 	.word	0xffffffff


	//   ....[16]....
        /*007c*/ 	.word	0xffffffff


	//   ....[17]....
        /*0080*/ 	.word	0xffffffff


	//   ....[18]....
        /*0084*/ 	.word	0xffffffff


	//   ....[19]....
        /*0088*/ 	.word	0xffffffff


	//   ....[20]....
        /*008c*/ 	.word	0xffffffff


	//   ....[21]....
        /*0090*/ 	.word	0xffffffff


	//   ....[22]....
        /*0094*/ 	.word	0xffffffff


	//   ....[23]....
        /*0098*/ 	.word	0xffffffff


	//   ....[24]....
        /*009c*/ 	.word	0xffffffff


	//   ....[25]....
        /*00a0*/ 	.word	0xffffffff


	//   ....[26]....
        /*00a4*/ 	.word	0xffffffff


	//   ....[27]....
        /*00a8*/ 	.word	0xffffffff


	//   ....[28]....
        /*00ac*/ 	.word	0xffffffff


	//   ....[29]....
        /*00b0*/ 	.word	0xffffffff


	//   ....[30]....
        /*00b4*/ 	.word	0xffffffff


	//----- nvinfo : EIATTR_COOP_GROUP_INSTR_OFFSETS
	.align		4
.L_3800:
        /*00b8*/ 	.byte	0x04, 0x28
        /*00ba*/ 	.short	(.L_3802 - .L_3801)


	//   ....[0]....
.L_3801:
        /*00bc*/ 	.word	0x0000c9f0


	//   ....[1]....
        /*00c0*/ 	.word	0x0000ca20


	//   ....[2]....
        /*00c4*/ 	.word	0x0000ca60


	//   ....[3]....
        /*00c8*/ 	.word	0x0000ca80


	//   ....[4]....
        /*00cc*/ 	.word	0x0000caa0


	//   ....[5]....
        /*00d0*/ 	.word	0x0000cef0


	//   ....[6]....
        /*00d4*/ 	.word	0x0000cf10


	//   ....[7]....
        /*00d8*/ 	.word	0x0000cf30


	//   ....[8]....
        /*00dc*/ 	.word	0x0000cf50


	//   ....[9]....
        /*00e0*/ 	.word	0x0000cf70


	//   ....[10]....
        /*00e4*/ 	.word	0x0000d080


	//   ....[11]....
        /*00e8*/ 	.word	0x0000d0d0


	//   ....[12]....
        /*00ec*/ 	.word	0x0000d110


	//   ....[13]....
        /*00f0*/ 	.word	0x0000d130


	//   ....[14]....
        /*00f4*/ 	.word	0x0000d1b0


	//   ....[15]....
        /*00f8*/ 	.word	0x0000d250


	//   ....[16]....
        /*00fc*/ 	.word	0x0000d290


	//   ....[17]....
        /*0100*/ 	.word	0x0000d330


	//   ....[18]....
        /*0104*/ 	.word	0x0000d350


	//   ....[19]....
        /*0108*/ 	.word	0x0000d3d0


	//   ....[20]....
        /*010c*/ 	.word	0x0000d430


	//   ....[21]....
        /*0110*/ 	.word	0x0000df20


	//   ....[22]....
        /*0114*/ 	.word	0x0000df90


	//   ....[23]....
        /*0118*/ 	.word	0x0000dff0


	//   ....[24]....
        /*011c*/ 	.word	0x0000e050


	//   ....[25]....
        /*0120*/ 	.word	0x0000e0b0


	//   ....[26]....
        /*0124*/ 	.word	0x0000e560


	//   ....[27]....
        /*0128*/ 	.word	0x0000e5c0


	//   ....[28]....
        /*012c*/ 	.word	0x0000e620


	//   ....[29]....
        /*0130*/ 	.word	0x0000e680


	//   ....[30]....
        /*0134*/ 	.word	0x0000e6f0


	//----- nvinfo : EIATTR_EXIT_INSTR_OFFSETS
	.align		4
.L_3802:
        /*0138*/ 	.byte	0x04, 0x1c
        /*013a*/ 	.short	(.L_3804 - .L_3803)


	//   ....[0]....
.L_3803:
        /*013c*/ 	.word	0x00000d30


	//   ....[1]....
        /*0140*/ 	.word	0x0000ded0


	//----- nvinfo : EIATTR_MAX_THREADS
	.align		4
.L_3804:
        /*0144*/ 	.byte	0x04, 0x05
        /*0146*/ 	.short	(.L_3806 - .L_3805)
.L_3805:
        /*0148*/ 	.word	0x00000100
        /*014c*/ 	.word	0x00000001
        /*0150*/ 	.word	0x00000001


	//----- nvinfo : EIATTR_CRS_STACK_SIZE
	.align		4
.L_3806:
        /*0154*/ 	.byte	0x04, 0x1e
        /*0156*/ 	.short	(.L_3808 - .L_3807)
.L_3807:
        /*0158*/ 	.word	0x00000000
.L_3808:


//--------------------- .nv.info._ZN10layer_norm13ln_fwd_kernelINS_13Kernel_traitsIfffffjLj8192ELj1ELj1ELj8ELj16ENS_18Kernel_traits_baseILj8192EfffffjLj256EEEEELb1ELb1ELb0ELb1EEEvNS_9FwdParamsE --------------------------
	.section	.nv.info._ZN10layer_norm13ln_fwd_kernelINS_13Kernel_traitsIfffffjLj8192ELj1ELj1ELj8ELj16ENS_18Kernel_traits_baseILj8192EfffffjLj256EEEEELb1ELb1ELb0ELb1EEEvNS_9FwdParamsE,"",@"SHT_CUDA_INFO"
	.sectionflags	@""
	.align	4


	//----- nvinfo : EIATTR_CUDA_API_VERSION
	.align		4
        /*0000*/ 	.byte	0x04, 0x37
        /*0002*/ 	.short	(.L_3810 - .L_3809)
.L_3809:
        /*0004*/ 	.word	0x00000082


	//----- nvinfo : EIATTR_SW2861232_WAR
	.align		4
.L_3810:
        /*0008*/ 	.byte	0x01, 0x35
	.zero		2


	//----- nvinfo : EIATTR_PARAM_CBANK
	.align		4
        /*000c*/ 	.byte	0x04, 0x0a
        /*000e*/ 	.short	(.L_3812 - .L_3811)
	.align		4
.L_3811:
        /*0010*/ 	.word	index@(.nv.constant0._ZN10layer_norm13ln_fwd_kernelINS_13Kernel_traitsIfffffjLj8192ELj1ELj1ELj8ELj16ENS_18Kernel_traits_baseILj8192EfffffjLj256EEEEELb1ELb1ELb0ELb1EEEvNS_9FwdParamsE)
        /*0014*/ 	.short	0x0160
        /*0016*/ 	.short	0x00e8


	//----- nvinfo : EIATTR_CBANK_PARAM_SIZE
	.align		4
.L_3812:
        /*0018*/ 	.byte	0x03, 0x19
        /*001a*/ 	.short	0x00e8


	//----- nvinfo : EIATTR_KPARAM_INFO
	.align		4
        /*001c*/ 	.byte	0x04, 0x17
        /*001e*/ 	.short	(.L_3814 - .L_3813)
.L_3813:
        /*0020*/ 	.word	0x00000000
        /*0024*/ 	.short	0x0000
        /*0026*/ 	.short	0x0000
        /*0028*/ 	.byte	0x00, 0xf0, 0xa1, 0x03


	//----- nvinfo : EIATTR_MAXREG_COUNT
	.align		4
.L_3814:
        /*002c*/ 	.byte	0x03, 0x1b
        /*002e*/ 	.short	0x00ff


	//----- nvinfo : EIATTR_NUM_BARRIERS
	.align		4
        /*0030*/ 	.byte	0x02, 0x4c
        /*0032*/ 	.byte	0x01
	.zero		1


	//----- nvinfo : EIATTR_MERCURY_ISA_VERSION
	.align		4
        /*0034*/ 	.byte	0x03, 0x5f
        /*0036*/ 	.short	0x0000


	//----- nvinfo : EIATTR_COOP_GROUP_MASK_REGIDS
	.align		4
        /*0038*/ 	.byte	0x04, 0x29
        /*003a*/ 	.short	(.L_3816 - .L_3815)


	//   ....[0]....
.L_3815:
        /*003c*/ 	.word	0xffffffff


	//   ....[1]....
        /*0040*/ 	.word	0xffffffff


	//   ....[2]....
        /*0044*/ 	.word	0xffffffff


	//   ....[3]....
        /*0048*/ 	.word	0xffffffff


	//   ....[4]....
        /*004c*/ 	.word	0xffffffff


	//   ....[5]....
        /*0050*/ 	.word	0xffffffff


	//   ....[6]....
        /*0054*/ 	.word	0xffffffff


	//   ....[7]....
        /*0058*/ 	.word	0xffffffff


	//   ....[8]....
        /*005c*/ 	.word	0xffffffff


	//   ....[9]....
        /*0060*/ 	.word	0xffffffff


	//   ....[10]....
        /*0064*/ 	.word	0xffffffff


	//   ....[11]....
        /*0068*/ 	.word	0xffffffff


	//   ....[12]....
        /*006c*/ 	.word	0xffffffff


	//   ....[13]....
        /*0070*/ 	.word	0xffffffff


	//   ....[14]....
        /*0074*/ 	.word	0xffffffff


	//   ....[15]....
        /*0078*/ 	.word	0xffffffff


	//   ....[16]....
        /*007c*/ 	.word	0xffffffff


	//   ....[17]....
        /*0080*/ 	.word	0xffffffff


	//   ....[18]....
        /*0084*/ 	.word	0xffffffff


	//   ....[19]....
        /*0088*/ 	.word	0xffffffff


	//   ....[20]....
        /*008c*/ 	.word	0xffffffff


	//   ....[21]....
        /*0090*/ 	.word	0xffffffff


	//   ....[22]....
        /*0094*/ 	.word	0xffffffff


	//   ....[23]....
        /*0098*/ 	.word	0xffffffff


	//   ....[24]....
        /*009c*/ 	.word	0xffffffff


	//   ....[25]....
        /*00a0*/ 	.word	0xffffffff


	//   ....[26]....
        /*00a4*/ 	.word	0xffffffff


	//   ....[27]....
        /*00a8*/ 	.word	0xffffffff


	//   ....[28]....
        /*00ac*/ 	.word	0xffffffff


	//   ....[29]....
        /*00b0*/ 	.word	0xffffffff


	//   ....[30]....
        /*00b4*/ 	.word	0xffffffff


	//----- nvinfo : EIATTR_COOP_GROUP_INSTR_OFFSETS
	.align		4
.L_3816:
        /*00b8*/ 	.byte	0x04, 0x28
        /*00ba*/ 	.short	(.L_3818 - .L_3817)


	//   ....[0]....
.L_3817:
        /*00bc*/ 	.word	0x0000bbf0


	//   ....[1]....
        /*00c0*/ 	.word	0x0000bc20


	//   ....[2]....
        /*00c4*/ 	.word	0x0000bc40


	//   ....[3]....
        /*00c8*/ 	.word	0x0000bc60


	//   ....[4]....
        /*00cc*/ 	.word	0x0000bc80


	//   ....[5]....
        /*00d0*/ 	.word	0x0000c0b0


	//   ....[6]....
        /*00d4*/ 	.word	0x0000c0d0


	//   ....[7]....
        /*00d8*/ 	.word	0x0000c0f0


	//   ....[8]....
        /*00dc*/ 	.word	0x0000c110


	//   ....[9]....
        /*00e0*/ 	.word	0x0000c130


	//   ....[10]....
        /*00e4*/ 	.word	0x0000c240


	//   ....[11]....
        /*00e8*/ 	.word	0x0000c290


	//   ....[12]....
        /*00ec*/ 	.word	0x0000c2b0


	//   ....[13]....
        /*00f0*/ 	.word	0x0000c310


	//   ....[14]....
        /*00f4*/ 	.word	0x0000c340


	//   ....[15]....
        /*00f8*/ 	.word	0x0000c370


	//   ....[16]....
        /*00fc*/ 	.word	0x0000c420


	//   ....[17]....
        /*0100*/ 	.word	0x0000c460


	//   ....[18]....
        /*0104*/ 	.word	0x0000c4e0


	//   ....[19]....
        /*0108*/ 	.word	0x0000c550


	//   ....[20]....
        /*010c*/ 	.word	0x0000c5f0


	//   ....[21]....
        /*0110*/ 	.word	0x0000cea0


	//   ....[22]....
        /*0114*/ 	.word	0x0000cf10


	//   ....[23]....
        /*0118*/ 	.word	0x0000cf70


	//   ....[24]....
        /*011c*/ 	.word	0x0000cfd0


	//   ....[25]....
        /*0120*/ 	.word	0x0000d030


	//   ....[26]....
        /*0124*/ 	.word	0x0000d4a0


	//   ....[27]....
        /*0128*/ 	.word	0x0000d500


	//   ....[28]....
        /*012c*/ 	.word	0x0000d560


	//   ....[29]....
        /*0130*/ 	.word	0x0000d5c0


	//   ....[30]....
        /*0134*/ 	.word	0x0000d620


	//----- nvinfo : EIATTR_EXIT_INSTR_OFFSETS
	.align		4
.L_3818:
        /*0138*/ 	.byte	0x04, 0x1c
        /*013a*/ 	.short	(.L_3820 - .L_3819)


	//   ....[0]....
.L_3819:
        /*013c*/ 	.word	0x00000330


	//   ....[1]....
        /*0140*/ 	.word	0x0000ce50


	//----- nvinfo : EIATTR_MAX_THREADS
	.align		4
.L_3820:
        /*0144*/ 	.byte	0x04, 0x05
        /*0146*/ 	.short	(.L_3822 - .L_3821)
.L_3821:
        /*0148*/ 	.word	0x00000100
        /*014c*/ 	.word	0x00000001
        /*0150*/ 	.word	0x00000001


	//----- nvinfo : EIATTR_CRS_STACK_SIZE
	.align		4
.L_3822:
        /*0154*/ 	.byte	0x04, 0x1e
        /*0156*/ 	.short	(.L_3824 - .L_3823)
.L_3823:
        /*0158*/ 	.word	0x00000000
.L_3824:


//--------------------- .nv.info._ZN10layer_norm13ln_fwd_kernelINS_13Kernel_traitsIfffffjLj8192ELj1ELj1ELj8ELj16ENS_18Kernel_traits_baseILj8192EfffffjLj256EEEEELb1ELb1ELb1ELb0EEEvNS_9FwdParamsE --------------------------
	.section	.nv.info._ZN10layer_norm13ln_fwd_kernelINS_13Kernel_traitsIfffffjLj8192ELj1ELj1ELj8ELj16ENS_18Kernel_traits_baseILj8192EfffffjLj256EEEEELb1ELb1ELb1ELb0EEEvNS_9FwdParamsE,"",@"SHT_CUDA_INFO"
	.sectionflags	@""
	.align	4


	//----- nvinfo : EIATTR_CUDA_API_VERSION
	.align		4
        /*0000*/ 	.byte	0x04, 0x37
        /*0002*/ 	.short	(.L_3826 - .L_3825)
.L_3825:
        /*0004*/ 	.word	0x00000082


	//----- nvinfo : EIATTR_SW2861232_WAR
	.align		4
.L_3826:
        /*0008*/ 	.byte	0x01, 0x35
	.zero		2


	//----- nvinfo : EIATTR_PARAM_CBANK
	.align		4
        /*000c*/ 	.byte	0x04, 0x0a
        /*000e*/ 	.short	(.L_3828 - .L_3827)
	.align		4
.L_3827:
        /*0010*/ 	.word	index@(.nv.constant0._ZN10layer_norm13ln_fwd_kernelINS_13Kernel_traitsIfffffjLj8192ELj1ELj1ELj8ELj16ENS_18Kernel_traits_baseILj8192EfffffjLj256EEEEELb1ELb1ELb1ELb0EEEvNS_9FwdParamsE)
        /*0014*/ 	.short	0x0160
        /*0016*/ 	.short	0x00e8


	//----- nvinfo : EIATTR_CBANK_PARAM_SIZE
	.align		4
.L_3828:
        /*0018*/ 	.byte	0x03, 0x19
        /*001a*/ 	.short	0x00e8


	//----- nvinfo : EIATTR_KPARAM_INFO
	.align		4
        /*001c*/ 	.byte	0x04, 0x17
        /*001e*/ 	.short	(.L_3830 - .L_3829)
.L_3829:
        /*0020*/ 	.word	0x00000000
        /*0024*/ 	.short	0x0000
        /*0026*/ 	.short	0x0000
        /*0028*/ 	.byte	0x00, 0xf0, 0xa1, 0x03


	//----- nvinfo : EIATTR_MAXREG_COUNT
	.align		4
.L_3830:
        /*002c*/ 	.byte	0x03, 0x1b
        /*002e*/ 	.short	0x00ff


	//----- nvinfo : EIATTR_NUM_BARRIERS
	.align		4
        /*0030*/ 	.byte	0x02, 0x4c
        /*0032*/ 	.byte	0x01
	.zero		1


	//----- nvinfo : EIATTR_MERCURY_ISA_VERSION
	.align		4
        /*0034*/ 	.byte	0x03, 0x5f
        /*0036*/ 	.short	0x0000


	//----- nvinfo : EIATTR_COOP_GROUP_MASK_REGIDS
	.align		4
        /*0038*/ 	.byte	0x04, 0x29
        /*003a*/ 	.short	(.L_3832 - .L_3831)


	//   ....[0]....
.L_3831:
        /*003c*/ 	.word	0xffffffff


	//   ....[1]....
        /*0040*/ 	.word	0xffffffff


	//   ....[2]....
        /*0044*/ 	.word	0xffffffff


	//   ....[3]....
        /*0048*/ 	.word	0xffffffff


	//   ....[4]....
        /*004c*/ 	.word	0xffffffff


	//   ....[5]....
        /*0050*/ 	.word	0xffffffff


	//   ....[6]....
        /*0054*/ 	.word	0xffffffff


	//   ....[7]....
        /*0058*/ 	.word	0xffffffff


	//   ....[8]....
        /*005c*/ 	.word	0xffffffff


	//   ....[9]....
        /*0060*/ 	.word	0xffffffff


	//   ....[10]....
        /*0064*/ 	.word	0xffffffff


	//   ....[11]....
        /*0068*/ 	.word	0xffffffff


	//   ....[12]....
        /*006c*/ 	.word	0xffffffff


	//   ....[13]....
        /*0070*/ 	.word	0xffffffff


	//   ....[14]....
        /*0074*/ 	.word	0xffffffff


	//   ....[15]....
        /*0078*/ 	.word	0xffffffff


	//   ....[16]....
        /*007c*/ 	.word	0xffffffff


	//   ....[17]....
        /*0080*/ 	.word	0xffffffff


	//   ....[18]....
        /*0084*/ 	.word	0xffffffff


	//   ....[19]....
        /*0088*/ 	.word	0xffffffff


	//   ....[20]....
        /*008c*/ 	.word	0xffffffff


	//   ....[21]....
        /*0090*/ 	.word	0xffffffff


	//   ....[22]....
        /*0094*/ 	.word	0xffffffff


	//   ....[23]....
        /*0098*/ 	.word	0xffffffff


	//   ....[24]....
        /*009c*/ 	.word	0xffffffff


	//   ....[25]....
        /*00a0*/ 	.word	0xffffffff


	//   ....[26]....
        /*00a4*/ 	.word	0xffffffff


	//   ....[27]....
        /*00a8*/ 	.word	0xffffffff


	//   ....[28]....
        /*00ac*/ 	.word	0xffffffff


	//   ....[29]....
        /*00b0*/ 	.word	0xffffffff


	//   ....[30]....
        /*00b4*/ 	.word	0xffffffff


	//----- nvinfo : EIATTR_COOP_GROUP_INSTR_OFFSETS
	.align		4
.L_3832:
        /*00b8*/ 	.byte	0x04, 0x28
        /*00ba*/ 	.short	(.L_3834 - .L_3833)


	//   ....[0]....
.L_3833:
        /*00bc*/ 	.word	0x0000dda0


	//   ....[1]....
        /*00c0*/ 	.word	0x0000ddd0


	//   ....[2]....
        /*00c4*/ 	.word	0x0000de10


	//   ....[3]....
        /*00c8*/ 	.word	0x0000de30


	//   ....[4]....
        /*00cc*/ 	.word	0x0000de50


	//   ....[5]....
        /*00d0*/ 	.word	0x0000e2a0


	//   ....[6]....
        /*00d4*/ 	.word	0x0000e2c0


	//   ....[7]....
        /*00d8*/ 	.word	0x0000e2e0


	//   ....[8]....
        /*00dc*/ 	.word	0x0000e300


	//   ....[9]....
        /*00e0*/ 	.word	0x0000e320


	//   ....[10]....
        /*00e4*/ 	.word	0x0000e430


	//   ....[11]....
        /*00e8*/ 	.word	0x0000e490


	//   ....[12]....
        /*00ec*/ 	.word	0x0000e500


	//   ....[13]....
        /*00f0*/ 	.word	0x0000e510


	//   ....[14]....
        /*00f4*/ 	.word	0x0000e5b0


	//   ....[15]....
        /*00f8*/ 	.word	0x0000e5e0


	//   ....[16]....
        /*00fc*/ 	.word	0x0000e600


	//   ....[17]....
        /*0100*/ 	.word	0x0000e6a0


	//   ....[18]....
        /*0104*/ 	.word	0x0000e6f0


	//   ....[19]....
        /*0108*/ 	.word	0x0000e790


	//   ....[20]....
        /*010c*/ 	.word	0x0000e7c0


	//   ....[21]....
        /*0110*/ 	.word	0x0000f350


	//   ....[22]....
        /*0114*/ 	.word	0x0000f3c0


	//   ....[23]....
        /*0118*/ 	.word	0x0000f420


	//   ....[24]....
        /*011c*/ 	.word	0x0000f480


	//   ....[25]....
        /*0120*/ 	.word	0x0000f4e0


	//   ....[26]....
        /*0124*/ 	.word	0x0000f990


	//   ....[27]....
        /*0128*/ 	.word	0x0000f9f0


	//   ....[28]....
        /*012c*/ 	.word	0x0000fa50


	//   ....[29]....
        /*0130*/ 	.word	0x0000fab0


	//   ....[30]....
        /*0134*/ 	.word	0x0000fb20


	//----- nvinfo : EIATTR_EXIT_INSTR_OFFSETS
	.align		4
.L_3834:
        /*0138*/ 	.byte	0x04, 0x1c
        /*013a*/ 	.short	(.L_3836 - .L_3835)


	//   ....[0]....
.L_3835:
        /*013c*/ 	.word	0x00000d30


	//   ....[1]....
        /*0140*/ 	.word	0x0000f300


	//----- nvinfo : EIATTR_MAX_THREADS
	.align		4
.L_3836:
        /*0144*/ 	.byte	0x04, 0x05
        /*0146*/ 	.short	(.L_3838 - .L_3837)
.L_3837:
        /*0148*/ 	.word	0x00000100
        /*014c*/ 	.word	0x00000001
        /*0150*/ 	.word	0x00000001


	//----- nvinfo : EIATTR_CRS_STACK_SIZE
	.align		4
.L_3838:
        /*0154*/ 	.byte	0x04, 0x1e
        /*0156*/ 	.short	(.L_3840 - .L_3839)
.L_3839:
        /*0158*/ 	.word	0x00000000
.L_3840:


//--------------------- .nv.info._ZN10layer_norm13ln_fwd_kernelINS_13Kernel_traitsIfffffjLj8192ELj1ELj1ELj8ELj16ENS_18Kernel_traits_baseILj8192EfffffjLj256EEEEELb1ELb1ELb1ELb1EEEvNS_9FwdParamsE --------------------------
	.section	.nv.info._ZN10layer_norm13ln_fwd_kernelINS_13Kernel_traitsIfffffjLj8192ELj1ELj1ELj8ELj16ENS_18Kernel_traits_baseILj8192EfffffjLj256EEEEELb1ELb1ELb1ELb1EEEvNS_9FwdParamsE,"",@"SHT_CUDA_INFO"
	.sectionflags	@""
	.align	4


	//----- nvinfo : EIATTR_CUDA_API_VERSION
	.align		4
        /*0000*/ 	.byte	0x04, 0x37
        /*0002*/ 	.short	(.L_3842 - .L_3841)
.L_3841:
        /*0004*/ 	.word	0x00000082


	//----- nvinfo : EIATTR_SW2861232_WAR
	.align		4
.L_3842:
        /*0008*/ 	.byte	0x01, 0x35
	.zero		2


	//----- nvinfo : EIATTR_PARAM_CBANK
	.align		4
        /*000c*/ 	.byte	0x04, 0x0a
        /*000e*/ 	.short	(.L_3844 - .L_3843)
	.align		4
.L_3843:
        /*0010*/ 	.word	index@(.nv.constant0._ZN10layer_norm13ln_fwd_kernelINS_13Kernel_traitsIfffffjLj8192ELj1ELj1ELj8ELj16ENS_18Kernel_traits_baseILj8192EfffffjLj256EEEEELb1ELb1ELb1ELb1EEEvNS_9FwdParamsE)
        /*0014*/ 	.short	0x0160
        /*0016*/ 	.short	0x00e8


	//----- nvinfo : EIATTR_CBANK_PARAM_SIZE
	.align		4
.L_3844:
        /*0018*/ 	.byte	0x03, 0x19
        /*001a*/ 	.short	0x00e8


	//----- nvinfo : EIATTR_KPARAM_INFO
	.align		4
        /*001c*/ 	.byte	0x04, 0x17
        /*001e*/ 	.short	(.L_3846 - .L_3845)
.L_3845:
        /*0020*/ 	.word	0x00000000
        /*0024*/ 	.short	0x0000
        /*0026*/ 	.short	0x0000
        /*0028*/ 	.byte	0x00, 0xf0, 0xa1, 0x03


	//----- nvinfo : EIATTR_MAXREG_COUNT
	.align		4
.L_3846:
        /*002c*/ 	.byte	0x03, 0x1b
        /*002e*/ 	.short	0x00ff


	//----- nvinfo : EIATTR_NUM_BARRIERS
	.align		4
        /*0030*/ 	.byte	0x02, 0x4c
        /*0032*/ 	.byte	0x01
	.zero		1


	//----- nvinfo : EIATTR_MERCURY_ISA_VERSION
	.align		4
        /*0034*/ 	.byte	0x03, 0x5f
        /*0036*/ 	.short	0x0000


	//----- nvinfo : EIATTR_COOP_GROUP_MASK_REGIDS
	.align		4
        /*0038*/ 	.byte	0x04, 0x29
        /*003a*/ 	.short	(.L_3848 - .L_3847)


	//   ....[0]....
.L_3847:
        /*003c*/ 	.word	0xffffffff


	//   ....[1]....
        /*0040*/ 	.word	0xffffffff


	//   ....[2]....
        /*0044*/ 	.word	0xffffffff


	//   ....[3]....
        /*0048*/ 	.word	0xffffffff


	//   ....[4]....
        /*004c*/ 	.word	0xffffffff


	//   ....[5]....
        /*0050*/ 	.word	0xffffffff


	//   ....[6]....
        /*0054*/ 	.word	0xffffffff


	//   ....[7]....
        /*0058*/ 	.word	0xffffffff


	//   ....[8]....
        /*005c*/ 	.word	0xffffffff


	//   ....[9]....
        /*0060*/ 	.word	0xffffffff


	//   ....[10]....
        /*0064*/ 	.word	0xffffffff


	//   ....[11]....
        /*0068*/ 	.word	0xffffffff


	//   ....[12]....
        /*006c*/ 	.word	0xffffffff


	//   ....[13]....
        /*0070*/ 	.word	0xffffffff


	//   ....[14]....
        /*0074*/ 	.word	0xffffffff


	//   ....[15]....
        /*0078*/ 	.word	0xffffffff


	//   ....[16]....
        /*007c*/ 	.word	0xffffffff


	//   ....[17]....
        /*0080*/ 	.word	0xffffffff


	//   ....[18]....
        /*0084*/ 	.word	0xffffffff


	//   ....[19]....
        /*0088*/ 	.word	0xffffffff


	//   ....[20]....
        /*008c*/ 	.word	0xffffffff


	//   ....[21]....
        /*0090*/ 	.word	0xffffffff


	//   ....[22]....
        /*0094*/ 	.word	0xffffffff


	//   ....[23]....
        /*0098*/ 	.word	0xffffffff


	//   ....[24]....
        /*009c*/ 	.word	0xffffffff


	//   ....[25]....
        /*00a0*/ 	.word	0xffffffff


	//   ....[26]....
        /*00a4*/ 	.word	0xffffffff


	//   ....[27]....
        /*00a8*/ 	.word	0xffffffff


	//   ....[28]....
        /*00ac*/ 	.word	0xffffffff


	//   ....[29]....
        /*00b0*/ 	.word	0xffffffff


	//   ....[30]....
        /*00b4*/ 	.word	0xffffffff


	//----- nvinfo : EIATTR_COOP_GROUP_INSTR_OFFSETS
	.align		4
.L_3848:
        /*00b8*/ 	.byte	0x04, 0x28
        /*00ba*/ 	.short	(.L_3850 - .L_3849)


	//   ....[0]....
.L_3849:
        /*00bc*/ 	.word	0x0000d020


	//   ....[1]....
        /*00c0*/ 	.word	0x0000d050


	//   ....[2]....
        /*00c4*/ 	.word	0x0000d070


	//   ....[3]....
        /*00c8*/ 	.word	0x0000d090


	//   ....[4]....
        /*00cc*/ 	.word	0x0000d0b0


	//   ....[5]....
        /*00d0*/ 	.word	0x0000d4e0


	//   ....[6]....
        /*00d4*/ 	.word	0x0000d500


	//   ....[7]....
        /*00d8*/ 	.word	0x0000d520


	//   ....[8]....
        /*00dc*/ 	.word	0x0000d540


	//   ....[9]....
        /*00e0*/ 	.word	0x0000d560


	//   ....[10]....
        /*00e4*/ 	.word	0x0000d680


	//   ....[11]....
        /*00e8*/ 	.word	0x0000d6c0


	//   ....[12]....
        /*00ec*/ 	.word	0x0000d700


	//   ....[13]....
        /*00f0*/ 	.word	0x0000d720


	//   ....[14]....
        /*00f4*/ 	.word	0x0000d7b0


	//   ....[15]....
        /*00f8*/ 	.word	0x0000d7d0


	//   ....[16]....
        /*00fc*/ 	.word	0x0000d800


	//   ....[17]....
        /*0100*/ 	.word	0x0000d880


	//   ....[18]....
        /*0104*/ 	.word	0x0000d8e0


	//   ....[19]....
        /*0108*/ 	.word	0x0000d9c0


	//   ....[20]....
        /*010c*/ 	.word	0x0000d9e0


	//   ....[21]....
        /*0110*/ 	.word	0x0000e360


	//   ....[22]....
        /*0114*/ 	.word	0x0000e3d0


	//   ....[23]....
        /*0118*/ 	.word	0x0000e430


	//   ....[24]....
        /*011c*/ 	.word	0x0000e490


	//   ....[25]....
        /*0120*/ 	.word	0x0000e4f0


	//   ....[26]....
        /*0124*/ 	.word	0x0000e960


	//   ....[27]....
        /*0128*/ 	.word	0x0000e9c0


	//   ....[28]....
        /*012c*/ 	.word	0x0000ea20


	//   ....[29]....
        /*0130*/ 	.word	0x0000ea80


	//   ....[30]....
        /*0134*/ 	.word	0x0000eae0


	//----- nvinfo : EIATTR_EXIT_INSTR_OFFSETS
	.align		4
.L_3850:
        /*0138*/ 	.byte	0x04, 0x1c
        /*013a*/ 	.short	(.L_3852 - .L_3851)


	//   ....[0]....
.L_3851:
        /*013c*/ 	.word	0x00000330


	//   ....[1]....
        /*0140*/ 	.word	0x0000e310


	//----- nvinfo : EIATTR_MAX_THREADS
	.align		4
.L_3852:
        /*0144*/ 	.byte	0x04, 0x05
        /*0146*/ 	.short	(.L_3854 - .L_3853)
.L_3853:
        /*0148*/ 	.word	0x00000100
        /*014c*/ 	.word	0x00000001
        /*0150*/ 	.word	0x00000001


	//----- nvinfo : EIATTR_CRS_STACK_SIZE
	.align		4
.L_3854:
        /*0154*/ 	.byte	0x04, 0x1e
        /*0156*/ 	.short	(.L_3856 - .L_3855)
.L_3855:
        /*0158*/ 	.word	0x00000000
.L_3856:


//--------------------- .nv.callgraph             --------------------------
	.section	.nv.callgraph,"",@"SHT_CUDA_CALLGRAPH"
	.align	4
	.sectionentsize	8
	.align		4
        /*0000*/ 	.word	0x00000000
	.align		4
        /*0004*/ 	.word	0xffffffff
	.align		4
        /*0008*/ 	.word	0x00000000
	.align		4
        /*000c*/ 	.word	0xfffffffe
	.align		4
        /*0010*/ 	.word	0x00000000
	.align		4
        /*0014*/ 	.word	0xfffffffd
	.align		4
        /*0018*/ 	.word	0x00000000
	.align		4
        /*001c*/ 	.word	0xfffffffc


//--------------------- .nv.rel.action            --------------------------
	.section	.nv.rel.action,"",@"SHT_CUDA_RELOCINFO"
	.align	8
	.sectionentsize	8
        /*0000*/ 	.byte	0x73, 0x00, 0x00, 0x00, 0x00, 0x00, 0x00, 0x00, 0x00, 0x00, 0x00, 0x11, 0x25, 0x00, 0x05, 0x36


//--------------------- .nv.constant4             --------------------------
	.section	.nv.constant4,"a",@progbits
	.align	8
	.align		8
.nv.constant4:
        /*0000*/ 	.dword	precalc_xorwow_matrix
	.align		8
        /*0008*/ 	.dword	precalc_xorwow_offset_matrix
	.align		8
        /*0010*/ 	.dword	mrg32k3aM1
	.align		8
        /*0018*/ 	.dword	mrg32k3aM2
	.align		8
        /*0020*/ 	.dword	mrg32k3aM1SubSeq
	.align		8
        /*0028*/ 	.dword	mrg32k3aM2SubSeq
	.align		8
        /*0030*/ 	.dword	mrg32k3aM1Seq
	.align		8
        /*0038*/ 	.dword	mrg32k3aM2Seq


//--------------------- .nv.constant3             --------------------------
	.section	.nv.constant3,"a",@progbits
	.align	8
.nv.constant3:
	.type		__cr_lgamma_table,@object
	.size		__cr_lgamma_table,(.L_8 - __cr_lgamma_table)
__cr_lgamma_table:
        /*0000*/ 	.byte	0x00, 0x00, 0x00, 0x00, 0x00, 0x00, 0x00, 0x00, 0x00, 0x00, 0x00, 0x00, 0x00, 0x00, 0x00, 0x00
        /*0010*/ 	.byte	0xef, 0x39, 0xfa, 0xfe, 0x42, 0x2e, 0xe6, 0x3f, 0x02, 0x20, 0x2a, 0xfa, 0x0b, 0xab, 0xfc, 0x3f
        /*0020*/ 	.byte	0xf9, 0x2c, 0x92, 0x7c, 0xa7, 0x6c, 0x09, 0x40, 0xc9, 0x79, 0x44, 0x3c, 0x64, 0x26, 0x13, 0x40
        /*0030*/ 	.byte	0xca, 0x01, 0xcf, 0x3a, 0x27, 0x51, 0x1a, 0x40, 0x30, 0xcc, 0x2d, 0xf3, 0xe1, 0x0c, 0x21, 0x40
        /*0040*/ 	.byte	0x0d, 0xb7, 0xfc, 0x82, 0x8e, 0x35, 0x25, 0x40
.L_8:


//--------------------- .nv.constant0._ZN10layer_norm13ln_fwd_kernelINS_13Kernel_traitsI13__nv_bfloat16S2_S2_S2_fjLj8192ELj1ELj1ELj8ELj16ENS_18Kernel_traits_baseILj8192ES2_S2_S2_S2_fjLj256EEEEELb0ELb0ELb0ELb0EEEvNS_9FwdParamsE --------------------------
	.section	.nv.constant0._ZN10layer_norm13ln_fwd_kernelINS_13Kernel_traitsI13__nv_bfloat16S2_S2_S2_fjLj8192ELj1ELj1ELj8ELj16ENS_18Kernel_traits_baseILj8192ES2_S2_S2_S2_fjLj256EEEEELb0ELb0ELb0ELb0EEEvNS_9FwdParamsE,"a",@progbits
	.sectionflags	@""
	.align	4
.nv.constant0._ZN10layer_norm13ln_fwd_kernelINS_13Kernel_traitsI13__nv_bfloat16S2_S2_S2_fjLj8192ELj1ELj1ELj8ELj16ENS_18Kernel_traits_baseILj8192ES2_S2_S2_S2_fjLj256EEEEELb0ELb0ELb0ELb0EEEvNS_9FwdParamsE:
	.zero		584


//--------------------- .nv.constant0._ZN10layer_norm13ln_fwd_kernelINS_13Kernel_traitsI13__nv_bfloat16S2_S2_S2_fjLj8192ELj1ELj1ELj8ELj16ENS_18Kernel_traits_baseILj8192ES2_S2_S2_S2_fjLj256EEEEELb0ELb0ELb0ELb1EEEvNS_9FwdParamsE --------------------------
	.section	.nv.constant0._ZN10layer_norm13ln_fwd_kernelINS_13Kernel_traitsI13__nv_bfloat16S2_S2_S2_fjLj8192ELj1ELj1ELj8ELj16ENS_18Kernel_traits_baseILj8192ES2_S2_S2_S2_fjLj256EEEEELb0ELb0ELb0ELb1EEEvNS_9FwdParamsE,"a",@progbits
	.sectionflags	@""
	.align	4
.nv.constant0._ZN10layer_norm13ln_fwd_kernelINS_13Kernel_traitsI13__nv_bfloat16S2_S2_S2_fjLj8192ELj1ELj1ELj8ELj16ENS_18Kernel_traits_baseILj8192ES2_S2_S2_S2_fjLj256EEEEELb0ELb0ELb0ELb1EEEvNS_9FwdParamsE:
	.zero		584


//--------------------- .nv.constant0._ZN10layer_norm13ln_fwd_kernelINS_13Kernel_traitsI13__nv_bfloat16S2_S2_S2_fjLj8192ELj1ELj1ELj8ELj16ENS_18Kernel_traits_baseILj8192ES2_S2_S2_S2_fjLj256EEEEELb0ELb0ELb1ELb0EEEvNS_9FwdParamsE --------------------------
	.section	.nv.constant0._ZN10layer_norm13ln_fwd_kernelINS_13Kernel_traitsI13__nv_bfloat16S2_S2_S2_fjLj8192ELj1ELj1ELj8ELj16ENS_18Kernel_traits_baseILj8192ES2_S2_S2_S2_fjLj256EEEEELb0ELb0ELb1ELb0EEEvNS_9FwdParamsE,"a",@progbits
	.sectionflags	@""
	.align	4
.nv.constant0._ZN10layer_norm13ln_fwd_kernelINS_13Kernel_traitsI13__nv_bfloat16S2_S2_S2_fjLj8192ELj1ELj1ELj8ELj16ENS_18Kernel_traits_baseILj8192ES2_S2_S2_S2_fjLj256EEEEELb0ELb0ELb1ELb0EEEvNS_9FwdParamsE:
	.zero		584


//--------------------- .nv.constant0._ZN10layer_norm13ln_fwd_kernelINS_13Kernel_traitsI13__nv_bfloat16S2_S2_S2_fjLj8192ELj1ELj1ELj8ELj16ENS_18Kernel_traits_baseILj8192ES2_S2_S2_S2_fjLj256EEEEELb0ELb0ELb1ELb1EEEvNS_9FwdParamsE --------------------------
	.section	.nv.constant0._ZN10layer_norm13ln_fwd_kernelINS_13Kernel_traitsI13__nv_bfloat16S2_S2_S2_fjLj8192ELj1ELj1ELj8ELj16ENS_18Kernel_traits_baseILj8192ES2_S2_S2_S2_fjLj256EEEEELb0ELb0ELb1ELb1EEEvNS_9FwdParamsE,"a",@progbits
	.sectionflags	@""
	.align	4
.nv.constant0._ZN10layer_norm13ln_fwd_kernelINS_13Kernel_traitsI13__nv_bfloat16S2_S2_S2_fjLj8192ELj1ELj1ELj8ELj16ENS_18Kernel_traits_baseILj8192ES2_S2_S2_S2_fjLj256EEEEELb0ELb0ELb1ELb1EEEvNS_9FwdParamsE:
	.zero		584


//--------------------- .nv.constant0._ZN10layer_norm13ln_fwd_kernelINS_13Kernel_traitsI13__nv_bfloat16S2_S2_S2_fjLj8192ELj1ELj1ELj8ELj16ENS_18Kernel_traits_baseILj8192ES2_S2_S2_S2_fjLj256EEEEELb0ELb1ELb0ELb0EEEvNS_9FwdParamsE --------------------------
	.section	.nv.constant0._ZN10layer_norm13ln_fwd_kernelINS_13Kernel_traitsI13__nv_bfloat16S2_S2_S2_fjLj8192ELj1ELj1ELj8ELj16ENS_18Kernel_traits_baseILj8192ES2_S2_S2_S2_fjLj256EEEEELb0ELb1ELb0ELb0EEEvNS_9FwdParamsE,"a",@progbits
	.sectionflags	@""
	.align	4
.nv.constant0._ZN10layer_norm13ln_fwd_kernelINS_13Kernel_traitsI13__nv_bfloat16S2_S2_S2_fjLj8192ELj1ELj1ELj8ELj16ENS_18Kernel_traits_baseILj8192ES2_S2_S2_S2_fjLj256EEEEELb0ELb1ELb0ELb0EEEvNS_9FwdParamsE:
	.zero		584


//--------------------- .nv.constant0._ZN10layer_norm13ln_fwd_kernelINS_13Kernel_traitsI13__nv_bfloat16S2_S2_S2_fjLj8192ELj1ELj1ELj8ELj16ENS_18Kernel_traits_baseILj8192ES2_S2_S2_S2_fjLj256EEEEELb0ELb1ELb0ELb1EEEvNS_9FwdParamsE --------------------------
	.section	.nv.constant0._ZN10layer_norm13ln_fwd_kernelINS_13Kernel_traitsI13__nv_bfloat16S2_S2_S2_fjLj8192ELj1ELj1ELj8ELj16ENS_18Kernel_traits_baseILj8192ES2_S2_S2_S2_fjLj256EEEEELb0ELb1ELb0ELb1EEEvNS_9FwdParamsE,"a",@progbits
	.sectionflags	@""
	.align	4
.nv.constant0._ZN10layer_norm13ln_fwd_kernelINS_13Kernel_traitsI13__nv_bfloat16S2_S2_S2_fjLj8192ELj1ELj1ELj8ELj16ENS_18Kernel_traits_baseILj8192ES2_S2_S2_S2_fjLj256EEEEELb0ELb1ELb0ELb1EEEvNS_9FwdParamsE:
	.zero		584


//--------------------- .nv.constant0._ZN10layer_norm13ln_fwd_kernelINS_13Kernel_traitsI13__nv_bfloat16S2_S2_S2_fjLj8192ELj1ELj1ELj8ELj16ENS_18Kernel_traits_baseILj8192ES2_S2_S2_S2_fjLj256EEEEELb0ELb1ELb1ELb0EEEvNS_9FwdParamsE --------------------------
	.section	.nv.constant0._ZN10layer_norm13ln_fwd_kernelINS_13Kernel_traitsI13__nv_bfloat16S2_S2_S2_fjLj8192ELj1ELj1ELj8ELj16ENS_18Kernel_traits_baseILj8192ES2_S2_S2_S2_fjLj256EEEEELb0ELb1ELb1ELb0EEEvNS_9FwdParamsE,"a",@progbits
	.sectionflags	@""
	.align	4
.nv.constant0._ZN10layer_norm13ln_fwd_kernelINS_13Kernel_traitsI13__nv_bfloat16S2_S2_S2_fjLj8192ELj1ELj1ELj8ELj16ENS_18Kernel_traits_baseILj8192ES2_S2_S2_S2_fjLj256EEEEELb0ELb1ELb1ELb0EEEvNS_9FwdParamsE:
	.zero		584


//--------------------- .nv.constant0._ZN10layer_norm13ln_fwd_kernelINS_13Kernel_traitsI13__nv_bfloat16S2_S2_S2_fjLj8192ELj1ELj1ELj8ELj16ENS_18Kernel_traits_baseILj8192ES2_S2_S2_S2_fjLj256EEEEELb0ELb1ELb1ELb1EEEvNS_9FwdParamsE --------------------------
	.section	.nv.constant0._ZN10layer_norm13ln_fwd_kernelINS_13Kernel_traitsI13__nv_bfloat16S2_S2_S2_fjLj8192ELj1ELj1ELj8ELj16ENS_18Kernel_traits_baseILj8192ES2_S2_S2_S2_fjLj256EEEEELb0ELb1ELb1ELb1EEEvNS_9FwdParamsE,"a",@progbits
	.sectionflags	@""
	.align	4
.nv.constant0._ZN10layer_norm13ln_fwd_kernelINS_13Kernel_traitsI13__nv_bfloat16S2_S2_S2_fjLj8192ELj1ELj1ELj8ELj16ENS_18Kernel_traits_baseILj8192ES2_S2_S2_S2_fjLj256EEEEELb0ELb1ELb1ELb1EEEvNS_9FwdParamsE:
	.zero		584


//--------------------- .nv.constant0._ZN10layer_norm13ln_fwd_kernelINS_13Kernel_traitsI13__nv_bfloat16S2_S2_S2_fjLj8192ELj1ELj1ELj8ELj16ENS_18Kernel_traits_baseILj8192ES2_S2_S2_S2_fjLj256EEEEELb1ELb0ELb0ELb0EEEvNS_9FwdParamsE --------------------------
	.section	.nv.constant0._ZN10layer_norm13ln_fwd_kernelINS_13Kernel_traitsI13__nv_bfloat16S2_S2_S2_fjLj8192ELj1ELj1ELj8ELj16ENS_18Kernel_traits_baseILj8192ES2_S2_S2_S2_fjLj256EEEEELb1ELb0ELb0ELb0EEEvNS_9FwdParamsE,"a",@progbits
	.sectionflags	@""
	.align	4
.nv.constant0._ZN10layer_norm13ln_fwd_kernelINS_13Kernel_traitsI13__nv_bfloat16S2_S2_S2_fjLj8192ELj1ELj1ELj8ELj16ENS_18Kernel_traits_baseILj8192ES2_S2_S2_S2_fjLj256EEEEELb1ELb0ELb0ELb0EEEvNS_9FwdParamsE:
	.zero		584


//--------------------- .nv.constant0._ZN10layer_norm13ln_fwd_kernelINS_13Kernel_traitsI13__nv_bfloat16S2_S2_S2_fjLj8192ELj1ELj1ELj8ELj16ENS_18Kernel_traits_baseILj8192ES2_S2_S2_S2_fjLj256EEEEELb1ELb0ELb0ELb1EEEvNS_9FwdParamsE --------------------------
	.section	.nv.constant0._ZN10layer_norm13ln_fwd_kernelINS_13Kernel_traitsI13__nv_bfloat16S2_S2_S2_fjLj8192ELj1ELj1ELj8ELj16ENS_18Kernel_traits_baseILj8192ES2_S2_S2_S2_fjLj256EEEEELb1ELb0ELb0ELb1EEEvNS_9FwdParamsE,"a",@progbits
	.sectionflags	@""
	.align	4
.nv.constant0._ZN10layer_norm13ln_fwd_kernelINS_13Kernel_traitsI13__nv_bfloat16S2_S2_S2_fjLj8192ELj1ELj1ELj8ELj16ENS_18Kernel_traits_baseILj8192ES2_S2_S2_S2_fjLj256EEEEELb1ELb0ELb0ELb1EEEvNS_9FwdParamsE:
	.zero		584


//--------------------- .nv.constant0._ZN10layer_norm13ln_fwd_kernelINS_13Kernel_traitsI13__nv_bfloat16S2_S2_S2_fjLj8192ELj1ELj1ELj8ELj16ENS_18Kernel_traits_baseILj8192ES2_S2_S2_S2_fjLj256EEEEELb1ELb0ELb1ELb0EEEvNS_9FwdParamsE --------------------------
	.section	.nv.constant0._ZN10layer_norm13ln_fwd_kernelINS_13Kernel_traitsI13__nv_bfloat16S2_S2_S2_fjLj8192ELj1ELj1ELj8ELj16ENS_18Kernel_traits_baseILj8192ES2_S2_S2_S2_fjLj256EEEEELb1ELb0ELb1ELb0EEEvNS_9FwdParamsE,"a",@progbits
	.sectionflags	@""
	.align	4
.nv.constant0._ZN10layer_norm13ln_fwd_kernelINS_13Kernel_traitsI13__nv_bfloat16S2_S2_S2_fjLj8192ELj1ELj1ELj8ELj16ENS_18Kernel_traits_baseILj8192ES2_S2_S2_S2_fjLj256EEEEELb1ELb0ELb1ELb0EEEvNS_9FwdParamsE:
	.zero		584


//--------------------- .nv.constant0._ZN10layer_norm13ln_fwd_kernelINS_13Kernel_traitsI13__nv_bfloat16S2_S2_S2_fjLj8192ELj1ELj1ELj8ELj16ENS_18Kernel_traits_baseILj8192ES2_S2_S2_S2_fjLj256EEEEELb1ELb0ELb1ELb1EEEvNS_9FwdParamsE --------------------------
	.section	.nv.constant0._ZN10layer_norm13ln_fwd_kernelINS_13Kernel_traitsI13__nv_bfloat16S2_S2_S2_fjLj8192ELj1ELj1ELj8ELj16ENS_18Kernel_traits_baseILj8192ES2_S2_S2_S2_fjLj256EEEEELb1ELb0ELb1ELb1EEEvNS_9FwdParamsE,"a",@progbits
	.sectionflags	@""
	.align	4
.nv.constant0._ZN10layer_norm13ln_fwd_kernelINS_13Kernel_traitsI13__nv_bfloat16S2_S2_S2_fjLj8192ELj1ELj1ELj8ELj16ENS_18Kernel_traits_baseILj8192ES2_S2_S2_S2_fjLj256EEEEELb1ELb0ELb1ELb1EEEvNS_9FwdParamsE:
	.zero		584


//--------------------- .nv.constant0._ZN10layer_norm13ln_fwd_kernelINS_13Kernel_traitsI13__nv_bfloat16S2_S2_S2_fjLj8192ELj1ELj1ELj8ELj16ENS_18Kernel_traits_baseILj8192ES2_S2_S2_S2_fjLj256EEEEELb1ELb1ELb0ELb0EEEvNS_9FwdParamsE --------------------------
	.section	.nv.constant0._ZN10layer_norm13ln_fwd_kernelINS_13Kernel_traitsI13__nv_bfloat16S2_S2_S2_fjLj8192ELj1ELj1ELj8ELj16ENS_18Kernel_traits_baseILj8192ES2_S2_S2_S2_fjLj256EEEEELb1ELb1ELb0ELb0EEEvNS_9FwdParamsE,"a",@progbits
	.sectionflags	@""
	.align	4
.nv.constant0._ZN10layer_norm13ln_fwd_kernelINS_13Kernel_traitsI13__nv_bfloat16S2_S2_S2_fjLj8192ELj1ELj1ELj8ELj16ENS_18Kernel_traits_baseILj8192ES2_S2_S2_S2_fjLj256EEEEELb1ELb1ELb0ELb0EEEvNS_9FwdParamsE:
	.zero		584


//--------------------- .nv.constant0._ZN10layer_norm13ln_fwd_kernelINS_13Kernel_traitsI13__nv_bfloat16S2_S2_S2_fjLj8192ELj1ELj1ELj8ELj16ENS_18Kernel_traits_baseILj8192ES2_S2_S2_S2_fjLj256EEEEELb1ELb1ELb0ELb1EEEvNS_9FwdParamsE --------------------------
	.section	.nv.constant0._ZN10layer_norm13ln_fwd_kernelINS_13Kernel_traitsI13__nv_bfloat16S2_S2_S2_fjLj8192ELj1ELj1ELj8ELj16ENS_18Kernel_traits_baseILj8192ES2_S2_S2_S2_fjLj256EEEEELb1ELb1ELb0ELb1EEEvNS_9FwdParamsE,"a",@progbits
	.sectionflags	@""
	.align	4
.nv.constant0._ZN10layer_norm13ln_fwd_kernelINS_13Kernel_traitsI13__nv_bfloat16S2_S2_S2_fjLj8192ELj1ELj1ELj8ELj16ENS_18Kernel_traits_baseILj8192ES2_S2_S2_S2_fjLj256EEEEELb1ELb1ELb0ELb1EEEvNS_9FwdParamsE:
	.zero		584


//--------------------- .nv.constant0._ZN10layer_norm13ln_fwd_kernelINS_13Kernel_traitsI13__nv_bfloat16S2_S2_S2_fjLj8192ELj1ELj1ELj8ELj16ENS_18Kernel_traits_baseILj8192ES2_S2_S2_S2_fjLj256EEEEELb1ELb1ELb1ELb0EEEvNS_9FwdParamsE --------------------------
	.section	.nv.constant0._ZN10layer_norm13ln_fwd_kernelINS_13Kernel_traitsI13__nv_bfloat16S2_S2_S2_fjLj8192ELj1ELj1ELj8ELj16ENS_18Kernel_traits_baseILj8192ES2_S2_S2_S2_fjLj256EEEEELb1ELb1ELb1ELb0EEEvNS_9FwdParamsE,"a",@progbits
	.sectionflags	@""
	.align	4
.nv.constant0._ZN10layer_norm13ln_fwd_kernelINS_13Kernel_traitsI13__nv_bfloat16S2_S2_S2_fjLj8192ELj1ELj1ELj8ELj16ENS_18Kernel_traits_baseILj8192ES2_S2_S2_S2_fjLj256EEEEELb1ELb1ELb1ELb0EEEvNS_9FwdParamsE:
	.zero		584


//--------------------- .nv.constant0._ZN10layer_norm13ln_fwd_kernelINS_13Kernel_traitsI13__nv_bfloat16S2_S2_S2_fjLj8192ELj1ELj1ELj8ELj16ENS_18Kernel_traits_baseILj8192ES2_S2_S2_S2_fjLj256EEEEELb1ELb1ELb1ELb1EEEvNS_9FwdParamsE --------------------------
	.section	.nv.constant0._ZN10layer_norm13ln_fwd_kernelINS_13Kernel_traitsI13__nv_bfloat16S2_S2_S2_fjLj8192ELj1ELj1ELj8ELj16ENS_18Kernel_traits_baseILj8192ES2_S2_S2_S2_fjLj256EEEEELb1ELb1ELb1ELb1EEEvNS_9FwdParamsE,"a",@progbits
	.sectionflags	@""
	.align	4
.nv.constant0._ZN10layer_norm13ln_fwd_kernelINS_13Kernel_traitsI13__nv_bfloat16S2_S2_S2_fjLj8192ELj1ELj1ELj8ELj16ENS_18Kernel_traits_baseILj8192ES2_S2_S2_S2_fjLj256EEEEELb1ELb1ELb1ELb1EEEvNS_9FwdParamsE:
	.zero		584


//--------------------- .nv.constant0._ZN10layer_norm13ln_fwd_kernelINS_13Kernel_traitsI6__halfS2_S2_S2_fjLj8192ELj1ELj1ELj8ELj16ENS_18Kernel_traits_baseILj8192ES2_S2_S2_S2_fjLj256EEEEELb0ELb0ELb0ELb0EEEvNS_9FwdParamsE --------------------------
	.section	.nv.constant0._ZN10layer_norm13ln_fwd_kernelINS_13Kernel_traitsI6__halfS2_S2_S2_fjLj8192ELj1ELj1ELj8ELj16ENS_18Kernel_traits_baseILj8192ES2_S2_S2_S2_fjLj256EEEEELb0ELb0ELb0ELb0EEEvNS_9FwdParamsE,"a",@progbits
	.sectionflags	@""
	.align	4
.nv.constant0._ZN10layer_norm13ln_fwd_kernelINS_13Kernel_traitsI6__halfS2_S2_S2_fjLj8192ELj1ELj1ELj8ELj16ENS_18Kernel_traits_baseILj8192ES2_S2_S2_S2_fjLj256EEEEELb0ELb0ELb0ELb0EEEvNS_9FwdParamsE:
	.zero		584


//--------------------- .nv.constant0._ZN10layer_norm13ln_fwd_kernelINS_13Kernel_traitsI6__halfS2_S2_S2_fjLj8192ELj1ELj1ELj8ELj16ENS_18Kernel_traits_baseILj8192ES2_S2_S2_S2_fjLj256EEEEELb0ELb0ELb0ELb1EEEvNS_9FwdParamsE --------------------------
	.section	.nv.constant0._ZN10layer_norm13ln_fwd_kernelINS_13Kernel_traitsI6__halfS2_S2_S2_fjLj8192ELj1ELj1ELj8ELj16ENS_18Kernel_traits_baseILj8192ES2_S2_S2_S2_fjLj256EEEEELb0ELb0ELb0ELb1EEEvNS_9FwdParamsE,"a",@progbits
	.sectionflags	@""
	.align	4
.nv.constant0._ZN10layer_norm13ln_fwd_kernelINS_13Kernel_traitsI6__halfS2_S2_S2_fjLj8192ELj1ELj1ELj8ELj16ENS_18Kernel_traits_baseILj8192ES2_S2_S2_S2_fjLj256EEEEELb0ELb0ELb0ELb1EEEvNS_9FwdParamsE:
	.zero		584


//--------------------- .nv.constant0._ZN10layer_norm13ln_fwd_kernelINS_13Kernel_traitsI6__halfS2_S2_S2_fjLj8192ELj1ELj1ELj8ELj16ENS_18Kernel_traits_baseILj8192ES2_S2_S2_S2_fjLj256EEEEELb0ELb0ELb1ELb0EEEvNS_9FwdParamsE --------------------------
	.section	.nv.constant0._ZN10layer_norm13ln_fwd_kernelINS_13Kernel_traitsI6__halfS2_S2_S2_fjLj8192ELj1ELj1ELj8ELj16ENS_18Kernel_traits_baseILj8192ES2_S2_S2_S2_fjLj256EEEEELb0ELb0ELb1ELb0EEEvNS_9FwdParamsE,"a",@progbits
	.sectionflags	@""
	.align	4
.nv.constant0._ZN10layer_norm13ln_fwd_kernelINS_13Kernel_traitsI6__halfS2_S2_S2_fjLj8192ELj1ELj1ELj8ELj16ENS_18Kernel_traits_baseILj8192ES2_S2_S2_S2_fjLj256EEEEELb0ELb0ELb1ELb0EEEvNS_9FwdParamsE:
	.zero		584


//--------------------- .nv.constant0._ZN10layer_norm13ln_fwd_kernelINS_13Kernel_traitsI6__halfS2_S2_S2_fjLj8192ELj1ELj1ELj8ELj16ENS_18Kernel_traits_baseILj8192ES2_S2_S2_S2_fjLj256EEEEELb0ELb0ELb1ELb1EEEvNS_9FwdParamsE --------------------------
	.section	.nv.constant0._ZN10layer_norm13ln_fwd_kernelINS_13Kernel_traitsI6__halfS2_S2_S2_fjLj8192ELj1ELj1ELj8ELj16ENS_18Kernel_traits_baseILj8192ES2_S2_S2_S2_fjLj256EEEEELb0ELb0ELb1ELb1EEEvNS_9FwdParamsE,"a",@progbits
	.sectionflags	@""
	.align	4
.nv.constant0._ZN10layer_norm13ln_fwd_kernelINS_13Kernel_traitsI6__halfS2_S2_S2_fjLj8192ELj1ELj1ELj8ELj16ENS_18Kernel_traits_baseILj8192ES2_S2_S2_S2_fjLj256EEEEELb0ELb0ELb1ELb1EEEvNS_9FwdParamsE:
	.zero		584


//--------------------- .nv.constant0._ZN10layer_norm13ln_fwd_kernelINS_13Kernel_traitsI6__halfS2_S2_S2_fjLj8192ELj1ELj1ELj8ELj16ENS_18Kernel_traits_baseILj8192ES2_S2_S2_S2_fjLj256EEEEELb0ELb1ELb0ELb0EEEvNS_9FwdParamsE --------------------------
	.section	.nv.constant0._ZN10layer_norm13ln_fwd_kernelINS_13Kernel_traitsI6__halfS2_S2_S2_fjLj8192ELj1ELj1ELj8ELj16ENS_18Kernel_traits_baseILj8192ES2_S2_S2_S2_fjLj256EEEEELb0ELb1ELb0ELb0EEEvNS_9FwdParamsE,"a",@progbits
	.sectionflags	@""
	.align	4
.nv.constant0._ZN10layer_norm13ln_fwd_kernelINS_13Kernel_traitsI6__halfS2_S2_S2_fjLj8192ELj1ELj1ELj8ELj16ENS_18Kernel_traits_baseILj8192ES2_S2_S2_S2_fjLj256EEEEELb0ELb1ELb0ELb0EEEvNS_9FwdParamsE:
	.zero		584


//--------------------- .nv.constant0._ZN10layer_norm13ln_fwd_kernelINS_13Kernel_traitsI6__halfS2_S2_S2_fjLj8192ELj1ELj1ELj8ELj16ENS_18Kernel_traits_baseILj8192ES2_S2_S2_S2_fjLj256EEEEELb0ELb1ELb0ELb1EEEvNS_9FwdParamsE --------------------------
	.section	.nv.constant0._ZN10layer_norm13ln_fwd_kernelINS_13Kernel_traitsI6__halfS2_S2_S2_fjLj8192ELj1ELj1ELj8ELj16ENS_18Kernel_traits_baseILj8192ES2_S2_S2_S2_fjLj256EEEEELb0ELb1ELb0ELb1EEEvNS_9FwdParamsE,"a",@progbits
	.sectionflags	@""
	.align	4
.nv.constant0._ZN10layer_norm13ln_fwd_kernelINS_13Kernel_traitsI6__halfS2_S2_S2_fjLj8192ELj1ELj1ELj8ELj16ENS_18Kernel_traits_baseILj8192ES2_S2_S2_S2_fjLj256EEEEELb0ELb1ELb0ELb1EEEvNS_9FwdParamsE:
	.zero		584


//--------------------- .nv.constant0._ZN10layer_norm13ln_fwd_kernelINS_13Kernel_traitsI6__halfS2_S2_S2_fjLj8192ELj1ELj1ELj8ELj16ENS_18Kernel_traits_baseILj8192ES2_S2_S2_S2_fjLj256EEEEELb0ELb1ELb1ELb0EEEvNS_9FwdParamsE --------------------------
	.section	.nv.constant0._ZN10layer_norm13ln_fwd_kernelINS_13Kernel_traitsI6__halfS2_S2_S2_fjLj8192ELj1ELj1ELj8ELj16ENS_18Kernel_traits_baseILj8192ES2_S2_S2_S2_fjLj256EEEEELb0ELb1ELb1ELb0EEEvNS_9FwdParamsE,"a",@progbits
	.sectionflags	@""
	.align	4
.nv.constant0._ZN10layer_norm13ln_fwd_kernelINS_13Kernel_traitsI6__halfS2_S2_S2_fjLj8192ELj1ELj1ELj8ELj16ENS_18Kernel_traits_baseILj8192ES2_S2_S2_S2_fjLj256EEEEELb0ELb1ELb1ELb0EEEvNS_9FwdParamsE:
	.zero		584


//--------------------- .nv.constant0._ZN10layer_norm13ln_fwd_kernelINS_13Kernel_traitsI6__halfS2_S2_S2_fjLj8192ELj1ELj1ELj8ELj16ENS_18Kernel_traits_baseILj8192ES2_S2_S2_S2_fjLj256EEEEELb0ELb1ELb1ELb1EEEvNS_9FwdParamsE --------------------------
	.section	.nv.constant0._ZN10layer_norm13ln_fwd_kernelINS_13Kernel_traitsI6__halfS2_S2_S2_fjLj8192ELj1ELj1ELj8ELj16ENS_18Kernel_traits_baseILj8192ES2_S2_S2_S2_fjLj256EEEEELb0ELb1ELb1ELb1EEEvNS_9FwdParamsE,"a",@progbits
	.sectionflags	@""
	.align	4
.nv.constant0._ZN10layer_norm13ln_fwd_kernelINS_13Kernel_traitsI6__halfS2_S2_S2_fjLj8192ELj1ELj1ELj8ELj16ENS_18Kernel_traits_baseILj8192ES2_S2_S2_S2_fjLj256EEEEELb0ELb1ELb1ELb1EEEvNS_9FwdParamsE:
	.zero		584


//--------------------- .nv.constant0._ZN10layer_norm13ln_fwd_kernelINS_13Kernel_traitsI6__halfS2_S2_S2_fjLj8192ELj1ELj1ELj8ELj16ENS_18Kernel_traits_baseILj8192ES2_S2_S2_S2_fjLj256EEEEELb1ELb0ELb0ELb0EEEvNS_9FwdParamsE --------------------------
	.section	.nv.constant0._ZN10layer_norm13ln_fwd_kernelINS_13Kernel_traitsI6__halfS2_S2_S2_fjLj8192ELj1ELj1ELj8ELj16ENS_18Kernel_traits_baseILj8192ES2_S2_S2_S2_fjLj256EEEEELb1ELb0ELb0ELb0EEEvNS_9FwdParamsE,"a",@progbits
	.sectionflags	@""
	.align	4
.nv.constant0._ZN10layer_norm13ln_fwd_kernelINS_13Kernel_traitsI6__halfS2_S2_S2_fjLj8192ELj1ELj1ELj8ELj16ENS_18Kernel_traits_baseILj8192ES2_S2_S2_S2_fjLj256EEEEELb1ELb0ELb0ELb0EEEvNS_9FwdParamsE:
	.zero		584


//--------------------- .nv.constant0._ZN10layer_norm13ln_fwd_kernelINS_13Kernel_traitsI6__halfS2_S2_S2_fjLj8192ELj1ELj1ELj8ELj16ENS_18Kernel_traits_baseILj8192ES2_S2_S2_S2_fjLj256EEEEELb1ELb0ELb0ELb1EEEvNS_9FwdParamsE --------------------------
	.section	.nv.constant0._ZN10layer_norm13ln_fwd_kernelINS_13Kernel_traitsI6__halfS2_S2_S2_fjLj8192ELj1ELj1ELj8ELj16ENS_18Kernel_traits_baseILj8192ES2_S2_S2_S2_fjLj256EEEEELb1ELb0ELb0ELb1EEEvNS_9FwdParamsE,"a",@progbits
	.sectionflags	@""
	.align	4
.nv.constant0._ZN10layer_norm13ln_fwd_kernelINS_13Kernel_traitsI6__halfS2_S2_S2_fjLj8192ELj1ELj1ELj8ELj16ENS_18Kernel_traits_baseILj8192ES2_S2_S2_S2_fjLj256EEEEELb1ELb0ELb0ELb1EEEvNS_9FwdParamsE:
	.zero		584


//--------------------- .nv.constant0._ZN10layer_norm13ln_fwd_kernelINS_13Kernel_traitsI6__halfS2_S2_S2_fjLj8192ELj1ELj1ELj8ELj16ENS_18Kernel_traits_baseILj8192ES2_S2_S2_S2_fjLj256EEEEELb1ELb0ELb1ELb0EEEvNS_9FwdParamsE --------------------------
	.section	.nv.constant0._ZN10layer_norm13ln_fwd_kernelINS_13Kernel_traitsI6__halfS2_S2_S2_fjLj8192ELj1ELj1ELj8ELj16ENS_18Kernel_traits_baseILj8192ES2_S2_S2_S2_fjLj256EEEEELb1ELb0ELb1ELb0EEEvNS_9FwdParamsE,"a",@progbits
	.sectionflags	@""
	.align	4
.nv.constant0._ZN10layer_norm13ln_fwd_kernelINS_13Kernel_traitsI6__halfS2_S2_S2_fjLj8192ELj1ELj1ELj8ELj16ENS_18Kernel_traits_baseILj8192ES2_S2_S2_S2_fjLj256EEEEELb1ELb0ELb1ELb0EEEvNS_9FwdParamsE:
	.zero		584


//--------------------- .nv.constant0._ZN10layer_norm13ln_fwd_kernelINS_13Kernel_traitsI6__halfS2_S2_S2_fjLj8192ELj1ELj1ELj8ELj16ENS_18Kernel_traits_baseILj8192ES2_S2_S2_S2_fjLj256EEEEELb1ELb0ELb1ELb1EEEvNS_9FwdParamsE --------------------------
	.section	.nv.constant0._ZN10layer_norm13ln_fwd_kernelINS_13Kernel_traitsI6__halfS2_S2_S2_fjLj8192ELj1ELj1ELj8ELj16ENS_18Kernel_traits_baseILj8192ES2_S2_S2_S2_fjLj256EEEEELb1ELb0ELb1ELb1EEEvNS_9FwdParamsE,"a",@progbits
	.sectionflags	@""
	.align	4
.nv.constant0._ZN10layer_norm13ln_fwd_kernelINS_13Kernel_traitsI6__halfS2_S2_S2_fjLj8192ELj1ELj1ELj8ELj16ENS_18Kernel_traits_baseILj8192ES2_S2_S2_S2_fjLj256EEEEELb1ELb0ELb1ELb1EEEvNS_9FwdParamsE:
	.zero		584


//--------------------- .nv.constant0._ZN10layer_norm13ln_fwd_kernelINS_13Kernel_traitsI6__halfS2_S2_S2_fjLj8192ELj1ELj1ELj8ELj16ENS_18Kernel_traits_baseILj8192ES2_S2_S2_S2_fjLj256EEEEELb1ELb1ELb0ELb0EEEvNS_9FwdParamsE --------------------------
	.section	.nv.constant0._ZN10layer_norm13ln_fwd_kernelINS_13Kernel_traitsI6__halfS2_S2_S2_fjLj8192ELj1ELj1ELj8ELj16ENS_18Kernel_traits_baseILj8192ES2_S2_S2_S2_fjLj256EEEEELb1ELb1ELb0ELb0EEEvNS_9FwdParamsE,"a",@progbits
	.sectionflags	@""
	.align	4
.nv.constant0._ZN10layer_norm13ln_fwd_kernelINS_13Kernel_traitsI6__halfS2_S2_S2_fjLj8192ELj1ELj1ELj8ELj16ENS_18Kernel_traits_baseILj8192ES2_S2_S2_S2_fjLj256EEEEELb1ELb1ELb0ELb0EEEvNS_9FwdParamsE:
	.zero		584


//--------------------- .nv.constant0._ZN10layer_norm13ln_fwd_kernelINS_13Kernel_traitsI6__halfS2_S2_S2_fjLj8192ELj1ELj1ELj8ELj16ENS_18Kernel_traits_baseILj8192ES2_S2_S2_S2_fjLj256EEEEELb1ELb1ELb0ELb1EEEvNS_9FwdParamsE --------------------------
	.section	.nv.constant0._ZN10layer_norm13ln_fwd_kernelINS_13Kernel_traitsI6__halfS2_S2_S2_fjLj8192ELj1ELj1ELj8ELj16ENS_18Kernel_traits_baseILj8192ES2_S2_S2_S2_fjLj256EEEEELb1ELb1ELb0ELb1EEEvNS_9FwdParamsE,"a",@progbits
	.sectionflags	@""
	.align	4
.nv.constant0._ZN10layer_norm13ln_fwd_kernelINS_13Kernel_traitsI6__halfS2_S2_S2_fjLj8192ELj1ELj1ELj8ELj16ENS_18Kernel_traits_baseILj8192ES2_S2_S2_S2_fjLj256EEEEELb1ELb1ELb0ELb1EEEvNS_9FwdParamsE:
	.zero		584


//--------------------- .nv.constant0._ZN10layer_norm13ln_fwd_kernelINS_13Kernel_traitsI6__halfS2_S2_S2_fjLj8192ELj1ELj1ELj8ELj16ENS_18Kernel_traits_baseILj8192ES2_S2_S2_S2_fjLj256EEEEELb1ELb1ELb1ELb0EEEvNS_9FwdParamsE --------------------------
	.section	.nv.constant0._ZN10layer_norm13ln_fwd_kernelINS_13Kernel_traitsI6__halfS2_S2_S2_fjLj8192ELj1ELj1ELj8ELj16ENS_18Kernel_traits_baseILj8192ES2_S2_S2_S2_fjLj256EEEEELb1ELb1ELb1ELb0EEEvNS_9FwdParamsE,"a",@progbits
	.sectionflags	@""
	.align	4
.nv.constant0._ZN10layer_norm13ln_fwd_kernelINS_13Kernel_traitsI6__halfS2_S2_S2_fjLj8192ELj1ELj1ELj8ELj16ENS_18Kernel_traits_baseILj8192ES2_S2_S2_S2_fjLj256EEEEELb1ELb1ELb1ELb0EEEvNS_9FwdParamsE:
	.zero		584


//--------------------- .nv.constant0._ZN10layer_norm13ln_fwd_kernelINS_13Kernel_traitsI6__halfS2_S2_S2_fjLj8192ELj1ELj1ELj8ELj16ENS_18Kernel_traits_baseILj8192ES2_S2_S2_S2_fjLj256EEEEELb1ELb1ELb1ELb1EEEvNS_9FwdParamsE --------------------------
	.section	.nv.constant0._ZN10layer_norm13ln_fwd_kernelINS_13Kernel_traitsI6__halfS2_S2_S2_fjLj8192ELj1ELj1ELj8ELj16ENS_18Kernel_traits_baseILj8192ES2_S2_S2_S2_fjLj256EEEEELb1ELb1ELb1ELb1EEEvNS_9FwdParamsE,"a",@progbits
	.sectionflags	@""
	.align	4
.nv.constant0._ZN10layer_norm13ln_fwd_kernelINS_13Kernel_traitsI6__halfS2_S2_S2_fjLj8192ELj1ELj1ELj8ELj16ENS_18Kernel_traits_baseILj8192ES2_S2_S2_S2_fjLj256EEEEELb1ELb1ELb1ELb1EEEvNS_9FwdParamsE:
	.zero		584


//--------------------- .nv.constant0._ZN10layer_norm13ln_fwd_kernelINS_13Kernel_traitsIf13__nv_bfloat16S2_S2_fjLj8192ELj1ELj1ELj8ELj16ENS_18Kernel_traits_baseILj8192EfS2_S2_S2_fjLj256EEEEELb0ELb0ELb0ELb0EEEvNS_9FwdParamsE --------------------------
	.section	.nv.constant0._ZN10layer_norm13ln_fwd_kernelINS_13Kernel_traitsIf13__nv_bfloat16S2_S2_fjLj8192ELj1ELj1ELj8ELj16ENS_18Kernel_traits_baseILj8192EfS2_S2_S2_fjLj256EEEEELb0ELb0ELb0ELb0EEEvNS_9FwdParamsE,"a",@progbits
	.sectionflags	@""
	.align	4
.nv.constant0._ZN10layer_norm13ln_fwd_kernelINS_13Kernel_traitsIf13__nv_bfloat16S2_S2_fjLj8192ELj1ELj1ELj8ELj16ENS_18Kernel_traits_baseILj8192EfS2_S2_S2_fjLj256EEEEELb0ELb0ELb0ELb0EEEvNS_9FwdParamsE:
	.zero		584


//--------------------- .nv.constant0._ZN10layer_norm13ln_fwd_kernelINS_13Kernel_traitsIf13__nv_bfloat16S2_S2_fjLj8192ELj1ELj1ELj8ELj16ENS_18Kernel_traits_baseILj8192EfS2_S2_S2_fjLj256EEEEELb0ELb0ELb0ELb1EEEvNS_9FwdParamsE --------------------------
	.section	.nv.constant0._ZN10layer_norm13ln_fwd_kernelINS_13Kernel_traitsIf13__nv_bfloat16S2_S2_fjLj8192ELj1ELj1ELj8ELj16ENS_18Kernel_traits_baseILj8192EfS2_S2_S2_fjLj256EEEEELb0ELb0ELb0ELb1EEEvNS_9FwdParamsE,"a",@progbits
	.sectionflags	@""
	.align	4
.nv.constant0._ZN10layer_norm13ln_fwd_kernelINS_13Kernel_traitsIf13__nv_bfloat16S2_S2_fjLj8192ELj1ELj1ELj8ELj16ENS_18Kernel_traits_baseILj8192EfS2_S2_S2_fjLj256EEEEELb0ELb0ELb0ELb1EEEvNS_9FwdParamsE:
	.zero		584


//--------------------- .nv.constant0._ZN10layer_norm13ln_fwd_kernelINS_13Kernel_traitsIf13__nv_bfloat16S2_S2_fjLj8192ELj1ELj1ELj8ELj16ENS_18Kernel_traits_baseILj8192EfS2_S2_S2_fjLj256EEEEELb0ELb0ELb1ELb0EEEvNS_9FwdParamsE --------------------------
	.section	.nv.constant0._ZN10layer_norm13ln_fwd_kernelINS_13Kernel_traitsIf13__nv_bfloat16S2_S2_fjLj8192ELj1ELj1ELj8ELj16ENS_18Kernel_traits_baseILj8192EfS2_S2_S2_fjLj256EEEEELb0ELb0ELb1ELb0EEEvNS_9FwdParamsE,"a",@progbits
	.sectionflags	@""
	.align	4
.nv.constant0._ZN10layer_norm13ln_fwd_kernelINS_13Kernel_traitsIf13__nv_bfloat16S2_S2_fjLj8192ELj1ELj1ELj8ELj16ENS_18Kernel_traits_baseILj8192EfS2_S2_S2_fjLj256EEEEELb0ELb0ELb1ELb0EEEvNS_9FwdParamsE:
	.zero		584


//--------------------- .nv.constant0._ZN10layer_norm13ln_fwd_kernelINS_13Kernel_traitsIf13__nv_bfloat16S2_S2_fjLj8192ELj1ELj1ELj8ELj16ENS_18Kernel_traits_baseILj8192EfS2_S2_S2_fjLj256EEEEELb0ELb0ELb1ELb1EEEvNS_9FwdParamsE --------------------------
	.section	.nv.constant0._ZN10layer_norm13ln_fwd_kernelINS_13Kernel_traitsIf13__nv_bfloat16S2_S2_fjLj8192ELj1ELj1ELj8ELj16ENS_18Kernel_traits_baseILj8192EfS2_S2_S2_fjLj256EEEEELb0ELb0ELb1ELb1EEEvNS_9FwdParamsE,"a",@progbits
	.sectionflags	@""
	.align	4
.nv.constant0._ZN10layer_norm13ln_fwd_kernelINS_13Kernel_traitsIf13__nv_bfloat16S2_S2_fjLj8192ELj1ELj1ELj8ELj16ENS_18Kernel_traits_baseILj8192EfS2_S2_S2_fjLj256EEEEELb0ELb0ELb1ELb1EEEvNS_9FwdParamsE:
	.zero		584


//--------------------- .nv.constant0._ZN10layer_norm13ln_fwd_kernelINS_13Kernel_traitsIf13__nv_bfloat16S2_S2_fjLj8192ELj1ELj1ELj8ELj16ENS_18Kernel_traits_baseILj8192EfS2_S2_S2_fjLj256EEEEELb0ELb1ELb0ELb0EEEvNS_9FwdParamsE --------------------------
	.section	.nv.constant0._ZN10layer_norm13ln_fwd_kernelINS_13Kernel_traitsIf13__nv_bfloat16S2_S2_fjLj8192ELj1ELj1ELj8ELj16ENS_18Kernel_traits_baseILj8192EfS2_S2_S2_fjLj256EEEEELb0ELb1ELb0ELb0EEEvNS_9FwdParamsE,"a",@progbits
	.sectionflags	@""
	.align	4
.nv.constant0._ZN10layer_norm13ln_fwd_kernelINS_13Kernel_traitsIf13__nv_bfloat16S2_S2_fjLj8192ELj1ELj1ELj8ELj16ENS_18Kernel_traits_baseILj8192EfS2_S2_S2_fjLj256EEEEELb0ELb1ELb0ELb0EEEvNS_9FwdParamsE:
	.zero		584


//--------------------- .nv.constant0._ZN10layer_norm13ln_fwd_kernelINS_13Kernel_traitsIf13__nv_bfloat16S2_S2_fjLj8192ELj1ELj1ELj8ELj16ENS_18Kernel_traits_baseILj8192EfS2_S2_S2_fjLj256EEEEELb0ELb1ELb0ELb1EEEvNS_9FwdParamsE --------------------------
	.section	.nv.constant0._ZN10layer_norm13ln_fwd_kernelINS_13Kernel_traitsIf13__nv_bfloat16S2_S2_fjLj8192ELj1ELj1ELj8ELj16ENS_18Kernel_traits_baseILj8192EfS2_S2_S2_fjLj256EEEEELb0ELb1ELb0ELb1EEEvNS_9FwdParamsE,"a",@progbits
	.sectionflags	@""
	.align	4
.nv.constant0._ZN10layer_norm13ln_fwd_kernelINS_13Kernel_traitsIf13__nv_bfloat16S2_S2_fjLj8192ELj1ELj1ELj8ELj16ENS_18Kernel_traits_baseILj8192EfS2_S2_S2_fjLj256EEEEELb0ELb1ELb0ELb1EEEvNS_9FwdParamsE:
	.zero		584


//--------------------- .nv.constant0._ZN10layer_norm13ln_fwd_kernelINS_13Kernel_traitsIf13__nv_bfloat16S2_S2_fjLj8192ELj1ELj1ELj8ELj16ENS_18Kernel_traits_baseILj8192EfS2_S2_S2_fjLj256EEEEELb0ELb1ELb1ELb0EEEvNS_9FwdParamsE --------------------------
	.section	.nv.constant0._ZN10layer_norm13ln_fwd_kernelINS_13Kernel_traitsIf13__nv_bfloat16S2_S2_fjLj8192ELj1ELj1ELj8ELj16ENS_18Kernel_traits_baseILj8192EfS2_S2_S2_fjLj256EEEEELb0ELb1ELb1ELb0EEEvNS_9FwdParamsE,"a",@progbits
	.sectionflags	@""
	.align	4
.nv.constant0._ZN10layer_norm13ln_fwd_kernelINS_13Kernel_traitsIf13__nv_bfloat16S2_S2_fjLj8192ELj1ELj1ELj8ELj16ENS_18Kernel_traits_baseILj8192EfS2_S2_S2_fjLj256EEEEELb0ELb1ELb1ELb0EEEvNS_9FwdParamsE:
	.zero		584


//--------------------- .nv.constant0._ZN10layer_norm13ln_fwd_kernelINS_13Kernel_traitsIf13__nv_bfloat16S2_S2_fjLj8192ELj1ELj1ELj8ELj16ENS_18Kernel_traits_baseILj8192EfS2_S2_S2_fjLj256EEEEELb0ELb1ELb1ELb1EEEvNS_9FwdParamsE --------------------------
	.section	.nv.constant0._ZN10layer_norm13ln_fwd_kernelINS_13Kernel_traitsIf13__nv_bfloat16S2_S2_fjLj8192ELj1ELj1ELj8ELj16ENS_18Kernel_traits_baseILj8192EfS2_S2_S2_fjLj256EEEEELb0ELb1ELb1ELb1EEEvNS_9FwdParamsE,"a",@progbits
	.sectionflags	@""
	.align	4
.nv.constant0._ZN10layer_norm13ln_fwd_kernelINS_13Kernel_traitsIf13__nv_bfloat16S2_S2_fjLj8192ELj1ELj1ELj8ELj16ENS_18Kernel_traits_baseILj8192EfS2_S2_S2_fjLj256EEEEELb0ELb1ELb1ELb1EEEvNS_9FwdParamsE:
	.zero		584


//--------------------- .nv.constant0._ZN10layer_norm13ln_fwd_kernelINS_13Kernel_traitsIf13__nv_bfloat16S2_S2_fjLj8192ELj1ELj1ELj8ELj16ENS_18Kernel_traits_baseILj8192EfS2_S2_S2_fjLj256EEEEELb1ELb0ELb0ELb0EEEvNS_9FwdParamsE --------------------------
	.section	.nv.constant0._ZN10layer_norm13ln_fwd_kernelINS_13Kernel_traitsIf13__nv_bfloat16S2_S2_fjLj8192ELj1ELj1ELj8ELj16ENS_18Kernel_traits_baseILj8192EfS2_S2_S2_fjLj256EEEEELb1ELb0ELb0ELb0EEEvNS_9FwdParamsE,"a",@progbits
	.sectionflags	@""
	.align	4
.nv.constant0._ZN10layer_norm13ln_fwd_kernelINS_13Kernel_traitsIf13__nv_bfloat16S2_S2_fjLj8192ELj1ELj1ELj8ELj16ENS_18Kernel_traits_baseILj8192EfS2_S2_S2_fjLj256EEEEELb1ELb0ELb0ELb0EEEvNS_9FwdParamsE:
	.zero		584


//--------------------- .nv.constant0._ZN10layer_norm13ln_fwd_kernelINS_13Kernel_traitsIf13__nv_bfloat16S2_S2_fjLj8192ELj1ELj1ELj8ELj16ENS_18Kernel_traits_baseILj8192EfS2_S2_S2_fjLj256EEEEELb1ELb0ELb0ELb1EEEvNS_9FwdParamsE --------------------------
	.section	.nv.constant0._ZN10layer_norm13ln_fwd_kernelINS_13Kernel_traitsIf13__nv_bfloat16S2_S2_fjLj8192ELj1ELj1ELj8ELj16ENS_18Kernel_traits_baseILj8192EfS2_S2_S2_fjLj256EEEEELb1ELb0ELb0ELb1EEEvNS_9FwdParamsE,"a",@progbits
	.sectionflags	@""
	.align	4
.nv.constant0._ZN10layer_norm13ln_fwd_kernelINS_13Kernel_traitsIf13__nv_bfloat16S2_S2_fjLj8192ELj1ELj1ELj8ELj16ENS_18Kernel_traits_baseILj8192EfS2_S2_S2_fjLj256EEEEELb1ELb0ELb0ELb1EEEvNS_9FwdParamsE:
	.zero		584


//--------------------- .nv.constant0._ZN10layer_norm13ln_fwd_kernelINS_13Kernel_traitsIf13__nv_bfloat16S2_S2_fjLj8192ELj1ELj1ELj8ELj16ENS_18Kernel_traits_baseILj8192EfS2_S2_S2_fjLj256EEEEELb1ELb0ELb1ELb0EEEvNS_9FwdParamsE --------------------------
	.section	.nv.constant0._ZN10layer_norm13ln_fwd_kernelINS_13Kernel_traitsIf13__nv_bfloat16S2_S2_fjLj8192ELj1ELj1ELj8ELj16ENS_18Kernel_traits_baseILj8192EfS2_S2_S2_fjLj256EEEEELb1ELb0ELb1ELb0EEEvNS_9FwdParamsE,"a",@progbits
	.sectionflags	@""
	.align	4
.nv.constant0._ZN10layer_norm13ln_fwd_kernelINS_13Kernel_traitsIf13__nv_bfloat16S2_S2_fjLj8192ELj1ELj1ELj8ELj16ENS_18Kernel_traits_baseILj8192EfS2_S2_S2_fjLj256EEEEELb1ELb0ELb1ELb0EEEvNS_9FwdParamsE:
	.zero		584


//--------------------- .nv.constant0._ZN10layer_norm13ln_fwd_kernelINS_13Kernel_traitsIf13__nv_bfloat16S2_S2_fjLj8192ELj1ELj1ELj8ELj16ENS_18Kernel_traits_baseILj8192EfS2_S2_S2_fjLj256EEEEELb1ELb0ELb1ELb1EEEvNS_9FwdParamsE --------------------------
	.section	.nv.constant0._ZN10layer_norm13ln_fwd_kernelINS_13Kernel_traitsIf13__nv_bfloat16S2_S2_fjLj8192ELj1ELj1ELj8ELj16ENS_18Kernel_traits_baseILj8192EfS2_S2_S2_fjLj256EEEEELb1ELb0ELb1ELb1EEEvNS_9FwdParamsE,"a",@progbits
	.sectionflags	@""
	.align	4
.nv.constant0._ZN10layer_norm13ln_fwd_kernelINS_13Kernel_traitsIf13__nv_bfloat16S2_S2_fjLj8192ELj1ELj1ELj8ELj16ENS_18Kernel_traits_baseILj8192EfS2_S2_S2_fjLj256EEEEELb1ELb0ELb1ELb1EEEvNS_9FwdParamsE:
	.zero		584


//--------------------- .nv.constant0._ZN10layer_norm13ln_fwd_kernelINS_13Kernel_traitsIf13__nv_bfloat16S2_S2_fjLj8192ELj1ELj1ELj8ELj16ENS_18Kernel_traits_baseILj8192EfS2_S2_S2_fjLj256EEEEELb1ELb1ELb0ELb0EEEvNS_9FwdParamsE --------------------------
	.section	.nv.constant0._ZN10layer_norm13ln_fwd_kernelINS_13Kernel_traitsIf13__nv_bfloat16S2_S2_fjLj8192ELj1ELj1ELj8ELj16ENS_18Kernel_traits_baseILj8192EfS2_S2_S2_fjLj256EEEEELb1ELb1ELb0ELb0EEEvNS_9FwdParamsE,"a",@progbits
	.sectionflags	@""
	.align	4
.nv.constant0._ZN10layer_norm13ln_fwd_kernelINS_13Kernel_traitsIf13__nv_bfloat16S2_S2_fjLj8192ELj1ELj1ELj8ELj16ENS_18Kernel_traits_baseILj8192EfS2_S2_S2_fjLj256EEEEELb1ELb1ELb0ELb0EEEvNS_9FwdParamsE:
	.zero		584


//--------------------- .nv.constant0._ZN10layer_norm13ln_fwd_kernelINS_13Kernel_traitsIf13__nv_bfloat16S2_S2_fjLj8192ELj1ELj1ELj8ELj16ENS_18Kernel_traits_baseILj8192EfS2_S2_S2_fjLj256EEEEELb1ELb1ELb0ELb1EEEvNS_9FwdParamsE --------------------------
	.section	.nv.constant0._ZN10layer_norm13ln_fwd_kernelINS_13Kernel_traitsIf13__nv_bfloat16S2_S2_fjLj8192ELj1ELj1ELj8ELj16ENS_18Kernel_traits_baseILj8192EfS2_S2_S2_fjLj256EEEEELb1ELb1ELb0ELb1EEEvNS_9FwdParamsE,"a",@progbits
	.sectionflags	@""
	.align	4
.nv.constant0._ZN10layer_norm13ln_fwd_kernelINS_13Kernel_traitsIf13__nv_bfloat16S2_S2_fjLj8192ELj1ELj1ELj8ELj16ENS_18Kernel_traits_baseILj8192EfS2_S2_S2_fjLj256EEEEELb1ELb1ELb0ELb1EEEvNS_9FwdParamsE:
	.zero		584


//--------------------- .nv.constant0._ZN10layer_norm13ln_fwd_kernelINS_13Kernel_traitsIf13__nv_bfloat16S2_S2_fjLj8192ELj1ELj1ELj8ELj16ENS_18Kernel_traits_baseILj8192EfS2_S2_S2_fjLj256EEEEELb1ELb1ELb1ELb0EEEvNS_9FwdParamsE --------------------------
	.section	.nv.constant0._ZN10layer_norm13ln_fwd_kernelINS_13Kernel_traitsIf13__nv_bfloat16S2_S2_fjLj8192ELj1ELj1ELj8ELj16ENS_18Kernel_traits_baseILj8192EfS2_S2_S2_fjLj256EEEEELb1ELb1ELb1ELb0EEEvNS_9FwdParamsE,"a",@progbits
	.sectionflags	@""
	.align	4
.nv.constant0._ZN10layer_norm13ln_fwd_kernelINS_13Kernel_traitsIf13__nv_bfloat16S2_S2_fjLj8192ELj1ELj1ELj8ELj16ENS_18Kernel_traits_baseILj8192EfS2_S2_S2_fjLj256EEEEELb1ELb1ELb1ELb0EEEvNS_9FwdParamsE:
	.zero		584


//--------------------- .nv.constant0._ZN10layer_norm13ln_fwd_kernelINS_13Kernel_traitsIf13__nv_bfloat16S2_S2_fjLj8192ELj1ELj1ELj8ELj16ENS_18Kernel_traits_baseILj8192EfS2_S2_S2_fjLj256EEEEELb1ELb1ELb1ELb1EEEvNS_9FwdParamsE --------------------------
	.section	.nv.constant0._ZN10layer_norm13ln_fwd_kernelINS_13Kernel_traitsIf13__nv_bfloat16S2_S2_fjLj8192ELj1ELj1ELj8ELj16ENS_18Kernel_traits_baseILj8192EfS2_S2_S2_fjLj256EEEEELb1ELb1ELb1ELb1EEEvNS_9FwdParamsE,"a",@progbits
	.sectionflags	@""
	.align	4
.nv.constant0._ZN10layer_norm13ln_fwd_kernelINS_13Kernel_traitsIf13__nv_bfloat16S2_S2_fjLj8192ELj1ELj1ELj8ELj16ENS_18Kernel_traits_baseILj8192EfS2_S2_S2_fjLj256EEEEELb1ELb1ELb1ELb1EEEvNS_9FwdParamsE:
	.zero		584


//--------------------- .nv.constant0._ZN10layer_norm13ln_fwd_kernelINS_13Kernel_traitsI13__nv_bfloat16S2_fS2_fjLj8192ELj1ELj1ELj8ELj16ENS_18Kernel_traits_baseILj8192ES2_S2_fS2_fjLj256EEEEELb0ELb0ELb0ELb0EEEvNS_9FwdParamsE --------------------------
	.section	.nv.constant0._ZN10layer_norm13ln_fwd_kernelINS_13Kernel_traitsI13__nv_bfloat16S2_fS2_fjLj8192ELj1ELj1ELj8ELj16ENS_18Kernel_traits_baseILj8192ES2_S2_fS2_fjLj256EEEEELb0ELb0ELb0ELb0EEEvNS_9FwdParamsE,"a",@progbits
	.sectionflags	@""
	.align	4
.nv.constant0._ZN10layer_norm13ln_fwd_kernelINS_13Kernel_traitsI13__nv_bfloat16S2_fS2_fjLj8192ELj1ELj1ELj8ELj16ENS_18Kernel_traits_baseILj8192ES2_S2_fS2_fjLj256EEEEELb0ELb0ELb0ELb0EEEvNS_9FwdParamsE:
	.zero		584


//--------------------- .nv.constant0._ZN10layer_norm13ln_fwd_kernelINS_13Kernel_traitsI13__nv_bfloat16S2_fS2_fjLj8192ELj1ELj1ELj8ELj16ENS_18Kernel_traits_baseILj8192ES2_S2_fS2_fjLj256EEEEELb0ELb0ELb0ELb1EEEvNS_9FwdParamsE --------------------------
	.section	.nv.constant0._ZN10layer_norm13ln_fwd_kernelINS_13Kernel_traitsI13__nv_bfloat16S2_fS2_fjLj8192ELj1ELj1ELj8ELj16ENS_18Kernel_traits_baseILj8192ES2_S2_fS2_fjLj256EEEEELb0ELb0ELb0ELb1EEEvNS_9FwdParamsE,"a",@progbits
	.sectionflags	@""
	.align	4
.nv.constant0._ZN10layer_norm13ln_fwd_kernelINS_13Kernel_traitsI13__nv_bfloat16S2_fS2_fjLj8192ELj1ELj1ELj8ELj16ENS_18Kernel_traits_baseILj8192ES2_S2_fS2_fjLj256EEEEELb0ELb0ELb0ELb1EEEvNS_9FwdParamsE:
	.zero		584


//--------------------- .nv.constant0._ZN10layer_norm13ln_fwd_kernelINS_13Kernel_traitsI13__nv_bfloat16S2_fS2_fjLj8192ELj1ELj1ELj8ELj16ENS_18Kernel_traits_baseILj8192ES2_S2_fS2_fjLj256EEEEELb0ELb0ELb1ELb0EEEvNS_9FwdParamsE --------------------------
	.section	.nv.constant0._ZN10layer_norm13ln_fwd_kernelINS_13Kernel_traitsI13__nv_bfloat16S2_fS2_fjLj8192ELj1ELj1ELj8ELj16ENS_18Kernel_traits_baseILj8192ES2_S2_fS2_fjLj256EEEEELb0ELb0ELb1ELb0EEEvNS_9FwdParamsE,"a",@progbits
	.sectionflags	@""
	.align	4
.nv.constant0._ZN10layer_norm13ln_fwd_kernelINS_13Kernel_traitsI13__nv_bfloat16S2_fS2_fjLj8192ELj1ELj1ELj8ELj16ENS_18Kernel_traits_baseILj8192ES2_S2_fS2_fjLj256EEEEELb0ELb0ELb1ELb0EEEvNS_9FwdParamsE:
	.zero		584


//--------------------- .nv.constant0._ZN10layer_norm13ln_fwd_kernelINS_13Kernel_traitsI13__nv_bfloat16S2_fS2_fjLj8192ELj1ELj1ELj8ELj16ENS_18Kernel_traits_baseILj8192ES2_S2_fS2_fjLj256EEEEELb0ELb0ELb1ELb1EEEvNS_9FwdParamsE --------------------------
	.section	.nv.constant0._ZN10layer_norm13ln_fwd_kernelINS_13Kernel_traitsI13__nv_bfloat16S2_fS2_fjLj8192ELj1ELj1ELj8ELj16ENS_18Kernel_traits_baseILj8192ES2_S2_fS2_fjLj256EEEEELb0ELb0ELb1ELb1EEEvNS_9FwdParamsE,"a",@progbits
	.sectionflags	@""
	.align	4
.nv.constant0._ZN10layer_norm13ln_fwd_kernelINS_13Kernel_traitsI13__nv_bfloat16S2_fS2_fjLj8192ELj1ELj1ELj8ELj16ENS_18Kernel_traits_baseILj8192ES2_S2_fS2_fjLj256EEEEELb0ELb0ELb1ELb1EEEvNS_9FwdParamsE:
	.zero		584


//--------------------- .nv.constant0._ZN10layer_norm13ln_fwd_kernelINS_13Kernel_traitsI13__nv_bfloat16S2_fS2_fjLj8192ELj1ELj1ELj8ELj16ENS_18Kernel_traits_baseILj8192ES2_S2_fS2_fjLj256EEEEELb0ELb1ELb0ELb0EEEvNS_9FwdParamsE --------------------------
	.section	.nv.constant0._ZN10layer_norm13ln_fwd_kernelINS_13Kernel_traitsI13__nv_bfloat16S2_fS2_fjLj8192ELj1ELj1ELj8ELj16ENS_18Kernel_traits_baseILj8192ES2_S2_fS2_fjLj256EEEEELb0ELb1ELb0ELb0EEEvNS_9FwdParamsE,"a",@progbits
	.sectionflags	@""
	.align	4
.nv.constant0._ZN10layer_norm13ln_fwd_kernelINS_13Kernel_traitsI13__nv_bfloat16S2_fS2_fjLj8192ELj1ELj1ELj8ELj16ENS_18Kernel_traits_baseILj8192ES2_S2_fS2_fjLj256EEEEELb0ELb1ELb0ELb0EEEvNS_9FwdParamsE:
	.zero		584


//--------------------- .nv.constant0._ZN10layer_norm13ln_fwd_kernelINS_13Kernel_traitsI13__nv_bfloat16S2_fS2_fjLj8192ELj1ELj1ELj8ELj16ENS_18Kernel_traits_baseILj8192ES2_S2_fS2_fjLj256EEEEELb0ELb1ELb0ELb1EEEvNS_9FwdParamsE --------------------------
	.section	.nv.constant0._ZN10layer_norm13ln_fwd_kernelINS_13Kernel_traitsI13__nv_bfloat16S2_fS2_fjLj8192ELj1ELj1ELj8ELj16ENS_18Kernel_traits_baseILj8192ES2_S2_fS2_fjLj256EEEEELb0ELb1ELb0ELb1EEEvNS_9FwdParamsE,"a",@progbits
	.sectionflags	@""
	.align	4
.nv.constant0._ZN10layer_norm13ln_fwd_kernelINS_13Kernel_traitsI13__nv_bfloat16S2_fS2_fjLj8192ELj1ELj1ELj8ELj16ENS_18Kernel_traits_baseILj8192ES2_S2_fS2_fjLj256EEEEELb0ELb1ELb0ELb1EEEvNS_9FwdParamsE:
	.zero		584


//--------------------- .nv.constant0._ZN10layer_norm13ln_fwd_kernelINS_13Kernel_traitsI13__nv_bfloat16S2_fS2_fjLj8192ELj1ELj1ELj8ELj16ENS_18Kernel_traits_baseILj8192ES2_S2_fS2_fjLj256EEEEELb0ELb1ELb1ELb0EEEvNS_9FwdParamsE --------------------------
	.section	.nv.constant0._ZN10layer_norm13ln_fwd_kernelINS_13Kernel_traitsI13__nv_bfloat16S2_fS2_fjLj8192ELj1ELj1ELj8ELj16ENS_18Kernel_traits_baseILj8192ES2_S2_fS2_fjLj256EEEEELb0ELb1ELb1ELb0EEEvNS_9FwdParamsE,"a",@progbits
	.sectionflags	@""
	.align	4
.nv.constant0._ZN10layer_norm13ln_fwd_kernelINS_13Kernel_traitsI13__nv_bfloat16S2_fS2_fjLj8192ELj1ELj1ELj8ELj16ENS_18Kernel_traits_baseILj8192ES2_S2_fS2_fjLj256EEEEELb0ELb1ELb1ELb0EEEvNS_9FwdParamsE:
	.zero		584


//--------------------- .nv.constant0._ZN10layer_norm13ln_fwd_kernelINS_13Kernel_traitsI13__nv_bfloat16S2_fS2_fjLj8192ELj1ELj1ELj8ELj16ENS_18Kernel_traits_baseILj8192ES2_S2_fS2_fjLj256EEEEELb0ELb1ELb1ELb1EEEvNS_9FwdParamsE --------------------------
	.section	.nv.constant0._ZN10layer_norm13ln_fwd_kernelINS_13Kernel_traitsI13__nv_bfloat16S2_fS2_fjLj8192ELj1ELj1ELj8ELj16ENS_18Kernel_traits_baseILj8192ES2_S2_fS2_fjLj256EEEEELb0ELb1ELb1ELb1EEEvNS_9FwdParamsE,"a",@progbits
	.sectionflags	@""
	.align	4
.nv.constant0._ZN10layer_norm13ln_fwd_kernelINS_13Kernel_traitsI13__nv_bfloat16S2_fS2_fjLj8192ELj1ELj1ELj8ELj16ENS_18Kernel_traits_baseILj8192ES2_S2_fS2_fjLj256EEEEELb0ELb1ELb1ELb1EEEvNS_9FwdParamsE:
	.zero		584


//--------------------- .nv.constant0._ZN10layer_norm13ln_fwd_kernelINS_13Kernel_traitsI13__nv_bfloat16S2_fS2_fjLj8192ELj1ELj1ELj8ELj16ENS_18Kernel_traits_baseILj8192ES2_S2_fS2_fjLj256EEEEELb1ELb0ELb0ELb0EEEvNS_9FwdParamsE --------------------------
	.section	.nv.constant0._ZN10layer_norm13ln_fwd_kernelINS_13Kernel_traitsI13__nv_bfloat16S2_fS2_fjLj8192ELj1ELj1ELj8ELj16ENS_18Kernel_traits_baseILj8192ES2_S2_fS2_fjLj256EEEEELb1ELb0ELb0ELb0EEEvNS_9FwdParamsE,"a",@progbits
	.sectionflags	@""
	.align	4
.nv.constant0._ZN10layer_norm13ln_fwd_kernelINS_13Kernel_traitsI13__nv_bfloat16S2_fS2_fjLj8192ELj1ELj1ELj8ELj16ENS_18Kernel_traits_baseILj8192ES2_S2_fS2_fjLj256EEEEELb1ELb0ELb0ELb0EEEvNS_9FwdParamsE:
	.zero		584


//--------------------- .nv.constant0._ZN10layer_norm13ln_fwd_kernelINS_13Kernel_traitsI13__nv_bfloat16S2_fS2_fjLj8192ELj1ELj1ELj8ELj16ENS_18Kernel_traits_baseILj8192ES2_S2_fS2_fjLj256EEEEELb1ELb0ELb0ELb1EEEvNS_9FwdParamsE --------------------------
	.section	.nv.constant0._ZN10layer_norm13ln_fwd_kernelINS_13Kernel_traitsI13__nv_bfloat16S2_fS2_fjLj8192ELj1ELj1ELj8ELj16ENS_18Kernel_traits_baseILj8192ES2_S2_fS2_fjLj256EEEEELb1ELb0ELb0ELb1EEEvNS_9FwdParamsE,"a",@progbits
	.sectionflags	@""
	.align	4
.nv.constant0._ZN10layer_norm13ln_fwd_kernelINS_13Kernel_traitsI13__nv_bfloat16S2_fS2_fjLj8192ELj1ELj1ELj8ELj16ENS_18Kernel_traits_baseILj8192ES2_S2_fS2_fjLj256EEEEELb1ELb0ELb0ELb1EEEvNS_9FwdParamsE:
	.zero		584


//--------------------- .nv.constant0._ZN10layer_norm13ln_fwd_kernelINS_13Kernel_traitsI13__nv_bfloat16S2_fS2_fjLj8192ELj1ELj1ELj8ELj16ENS_18Kernel_traits_baseILj8192ES2_S2_fS2_fjLj256EEEEELb1ELb0ELb1ELb0EEEvNS_9FwdParamsE --------------------------
	.section	.nv.constant0._ZN10layer_norm13ln_fwd_kernelINS_13Kernel_traitsI13__nv_bfloat16S2_fS2_fjLj8192ELj1ELj1ELj8ELj16ENS_18Kernel_traits_baseILj8192ES2_S2_fS2_fjLj256EEEEELb1ELb0ELb1ELb0EEEvNS_9FwdParamsE,"a",@progbits
	.sectionflags	@""
	.align	4
.nv.constant0._ZN10layer_norm13ln_fwd_kernelINS_13Kernel_traitsI13__nv_bfloat16S2_fS2_fjLj8192ELj1ELj1ELj8ELj16ENS_18Kernel_traits_baseILj8192ES2_S2_fS2_fjLj256EEEEELb1ELb0ELb1ELb0EEEvNS_9FwdParamsE:
	.zero		584


//--------------------- .nv.constant0._ZN10layer_norm13ln_fwd_kernelINS_13Kernel_traitsI13__nv_bfloat16S2_fS2_fjLj8192ELj1ELj1ELj8ELj16ENS_18Kernel_traits_baseILj8192ES2_S2_fS2_fjLj256EEEEELb1ELb0ELb1ELb1EEEvNS_9FwdParamsE --------------------------
	.section	.nv.constant0._ZN10layer_norm13ln_fwd_kernelINS_13Kernel_traitsI13__nv_bfloat16S2_fS2_fjLj8192ELj1ELj1ELj8ELj16ENS_18Kernel_traits_baseILj8192ES2_S2_fS2_fjLj256EEEEELb1ELb0ELb1ELb1EEEvNS_9FwdParamsE,"a",@progbits
	.sectionflags	@""
	.align	4
.nv.constant0._ZN10layer_norm13ln_fwd_kernelINS_13Kernel_traitsI13__nv_bfloat16S2_fS2_fjLj8192ELj1ELj1ELj8ELj16ENS_18Kernel_traits_baseILj8192ES2_S2_fS2_fjLj256EEEEELb1ELb0ELb1ELb1EEEvNS_9FwdParamsE:
	.zero		584


//--------------------- .nv.constant0._ZN10layer_norm13ln_fwd_kernelINS_13Kernel_traitsI13__nv_bfloat16S2_fS2_fjLj8192ELj1ELj1ELj8ELj16ENS_18Kernel_traits_baseILj8192ES2_S2_fS2_fjLj256EEEEELb1ELb1ELb0ELb0EEEvNS_9FwdParamsE --------------------------
	.section	.nv.constant0._ZN10layer_norm13ln_fwd_kernelINS_13Kernel_traitsI13__nv_bfloat16S2_fS2_fjLj8192ELj1ELj1ELj8ELj16ENS_18Kernel_traits_baseILj8192ES2_S2_fS2_fjLj256EEEEELb1ELb1ELb0ELb0EEEvNS_9FwdParamsE,"a",@progbits
	.sectionflags	@""
	.align	4
.nv.constant0._ZN10layer_norm13ln_fwd_kernelINS_13Kernel_traitsI13__nv_bfloat16S2_fS2_fjLj8192ELj1ELj1ELj8ELj16ENS_18Kernel_traits_baseILj8192ES2_S2_fS2_fjLj256EEEEELb1ELb1ELb0ELb0EEEvNS_9FwdParamsE:
	.zero		584


//--------------------- .nv.constant0._ZN10layer_norm13ln_fwd_kernelINS_13Kernel_traitsI13__nv_bfloat16S2_fS2_fjLj8192ELj1ELj1ELj8ELj16ENS_18Kernel_traits_baseILj8192ES2_S2_fS2_fjLj256EEEEELb1ELb1ELb0ELb1EEEvNS_9FwdParamsE --------------------------
	.section	.nv.constant0._ZN10layer_norm13ln_fwd_kernelINS_13Kernel_traitsI13__nv_bfloat16S2_fS2_fjLj8192ELj1ELj1ELj8ELj16ENS_18Kernel_traits_baseILj8192ES2_S2_fS2_fjLj256EEEEELb1ELb1ELb0ELb1EEEvNS_9FwdParamsE,"a",@progbits
	.sectionflags	@""
	.align	4
.nv.constant0._ZN10layer_norm13ln_fwd_kernelINS_13Kernel_traitsI13__nv_bfloat16S2_fS2_fjLj8192ELj1ELj1ELj8ELj16ENS_18Kernel_traits_baseILj8192ES2_S2_fS2_fjLj256EEEEELb1ELb1ELb0ELb1EEEvNS_9FwdParamsE:
	.zero		584


//--------------------- .nv.constant0._ZN10layer_norm13ln_fwd_kernelINS_13Kernel_traitsI13__nv_bfloat16S2_fS2_fjLj8192ELj1ELj1ELj8ELj16ENS_18Kernel_traits_baseILj8192ES2_S2_fS2_fjLj256EEEEELb1ELb1ELb1ELb0EEEvNS_9FwdParamsE --------------------------
	.section	.nv.constant0._ZN10layer_norm13ln_fwd_kernelINS_13Kernel_traitsI13__nv_bfloat16S2_fS2_fjLj8192ELj1ELj1ELj8ELj16ENS_18Kernel_traits_baseILj8192ES2_S2_fS2_fjLj256EEEEELb1ELb1ELb1ELb0EEEvNS_9FwdParamsE,"a",@progbits
	.sectionflags	@""
	.align	4
.nv.constant0._ZN10layer_norm13ln_fwd_kernelINS_13Kernel_traitsI13__nv_bfloat16S2_fS2_fjLj8192ELj1ELj1ELj8ELj16ENS_18Kernel_traits_baseILj8192ES2_S2_fS2_fjLj256EEEEELb1ELb1ELb1ELb0EEEvNS_9FwdParamsE:
	.zero		584


//--------------------- .nv.constant0._ZN10layer_norm13ln_fwd_kernelINS_13Kernel_traitsI13__nv_bfloat16S2_fS2_fjLj8192ELj1ELj1ELj8ELj16ENS_18Kernel_traits_baseILj8192ES2_S2_fS2_fjLj256EEEEELb1ELb1ELb1ELb1EEEvNS_9FwdParamsE --------------------------
	.section	.nv.constant0._ZN10layer_norm13ln_fwd_kernelINS_13Kernel_traitsI13__nv_bfloat16S2_fS2_fjLj8192ELj1ELj1ELj8ELj16ENS_18Kernel_traits_baseILj8192ES2_S2_fS2_fjLj256EEEEELb1ELb1ELb1ELb1EEEvNS_9FwdParamsE,"a",@progbits
	.sectionflags	@""
	.align	4
.nv.constant0._ZN10layer_norm13ln_fwd_kernelINS_13Kernel_traitsI13__nv_bfloat16S2_fS2_fjLj8192ELj1ELj1ELj8ELj16ENS_18Kernel_traits_baseILj8192ES2_S2_fS2_fjLj256EEEEELb1ELb1ELb1ELb1EEEvNS_9FwdParamsE:
	.zero		584


//--------------------- .nv.constant0._ZN10layer_norm13ln_fwd_kernelINS_13Kernel_traitsIf13__nv_bfloat16fS2_fjLj8192ELj1ELj1ELj8ELj16ENS_18Kernel_traits_baseILj8192EfS2_fS2_fjLj256EEEEELb0ELb0ELb0ELb0EEEvNS_9FwdParamsE --------------------------
	.section	.nv.constant0._ZN10layer_norm13ln_fwd_kernelINS_13Kernel_traitsIf13__nv_bfloat16fS2_fjLj8192ELj1ELj1ELj8ELj16ENS_18Kernel_traits_baseILj8192EfS2_fS2_fjLj256EEEEELb0ELb0ELb0ELb0EEEvNS_9FwdParamsE,"a",@progbits
	.sectionflags	@""
	.align	4
.nv.constant0._ZN10layer_norm13ln_fwd_kernelINS_13Kernel_traitsIf13__nv_bfloat16fS2_fjLj8192ELj1ELj1ELj8ELj16ENS_18Kernel_traits_baseILj8192EfS2_fS2_fjLj256EEEEELb0ELb0ELb0ELb0EEEvNS_9FwdParamsE:
	.zero		584


//--------------------- .nv.constant0._ZN10layer_norm13ln_fwd_kernelINS_13Kernel_traitsIf13__nv_bfloat16fS2_fjLj8192ELj1ELj1ELj8ELj16ENS_18Kernel_traits_baseILj8192EfS2_fS2_fjLj256EEEEELb0ELb0ELb0ELb1EEEvNS_9FwdParamsE --------------------------
	.section	.nv.constant0._ZN10layer_norm13ln_fwd_kernelINS_13Kernel_traitsIf13__nv_bfloat16fS2_fjLj8192ELj1ELj1ELj8ELj16ENS_18Kernel_traits_baseILj8192EfS2_fS2_fjLj256EEEEELb0ELb0ELb0ELb1EEEvNS_9FwdParamsE,"a",@progbits
	.sectionflags	@""
	.align	4
.nv.constant0._ZN10layer_norm13ln_fwd_kernelINS_13Kernel_traitsIf13__nv_bfloat16fS2_fjLj8192ELj1ELj1ELj8ELj16ENS_18Kernel_traits_baseILj8192EfS2_fS2_fjLj256EEEEELb0ELb0ELb0ELb1EEEvNS_9FwdParamsE:
	.zero		584


//--------------------- .nv.constant0._ZN10layer_norm13ln_fwd_kernelINS_13Kernel_traitsIf13__nv_bfloat16fS2_fjLj8192ELj1ELj1ELj8ELj16ENS_18Kernel_traits_baseILj8192EfS2_fS2_fjLj256EEEEELb0ELb0ELb1ELb0EEEvNS_9FwdParamsE --------------------------
	.section	.nv.constant0._ZN10layer_norm13ln_fwd_kernelINS_13Kernel_traitsIf13__nv_bfloat16fS2_fjLj8192ELj1ELj1ELj8ELj16ENS_18Kernel_traits_baseILj8192EfS2_fS2_fjLj256EEEEELb0ELb0ELb1ELb0EEEvNS_9FwdParamsE,"a",@progbits
	.sectionflags	@""
	.align	4
.nv.constant0._ZN10layer_norm13ln_fwd_kernelINS_13Kernel_traitsIf13__nv_bfloat16fS2_fjLj8192ELj1ELj1ELj8ELj16ENS_18Kernel_traits_baseILj8192EfS2_fS2_fjLj256EEEEELb0ELb0ELb1ELb0EEEvNS_9FwdParamsE:
	.zero		584


//--------------------- .nv.constant0._ZN10layer_norm13ln_fwd_kernelINS_13Kernel_traitsIf13__nv_bfloat16fS2_fjLj8192ELj1ELj1ELj8ELj16ENS_18Kernel_traits_baseILj8192EfS2_fS2_fjLj256EEEEELb0ELb0ELb1ELb1EEEvNS_9FwdParamsE --------------------------
	.section	.nv.constant0._ZN10layer_norm13ln_fwd_kernelINS_13Kernel_traitsIf13__nv_bfloat16fS2_fjLj8192ELj1ELj1ELj8ELj16ENS_18Kernel_traits_baseILj8192EfS2_fS2_fjLj256EEEEELb0ELb0ELb1ELb1EEEvNS_9FwdParamsE,"a",@progbits
	.sectionflags	@""
	.align	4
.nv.constant0._ZN10layer_norm13ln_fwd_kernelINS_13Kernel_traitsIf13__nv_bfloat16fS2_fjLj8192ELj1ELj1ELj8ELj16ENS_18Kernel_traits_baseILj8192EfS2_fS2_fjLj256EEEEELb0ELb0ELb1ELb1EEEvNS_9FwdParamsE:
	.zero		584


//--------------------- .nv.constant0._ZN10layer_norm13ln_fwd_kernelINS_13Kernel_traitsIf13__nv_bfloat16fS2_fjLj8192ELj1ELj1ELj8ELj16ENS_18Kernel_traits_baseILj8192EfS2_fS2_fjLj256EEEEELb0ELb1ELb0ELb0EEEvNS_9FwdParamsE --------------------------
	.section	.nv.constant0._ZN10layer_norm13ln_fwd_kernelINS_13Kernel_traitsIf13__nv_bfloat16fS2_fjLj8192ELj1ELj1ELj8ELj16ENS_18Kernel_traits_baseILj8192EfS2_fS2_fjLj256EEEEELb0ELb1ELb0ELb0EEEvNS_9FwdParamsE,"a",@progbits
	.sectionflags	@""
	.align	4
.nv.constant0._ZN10layer_norm13ln_fwd_kernelINS_13Kernel_traitsIf13__nv_bfloat16fS2_fjLj8192ELj1ELj1ELj8ELj16ENS_18Kernel_traits_baseILj8192EfS2_fS2_fjLj256EEEEELb0ELb1ELb0ELb0EEEvNS_9FwdParamsE:
	.zero		584


//--------------------- .nv.constant0._ZN10layer_norm13ln_fwd_kernelINS_13Kernel_traitsIf13__nv_bfloat16fS2_fjLj8192ELj1ELj1ELj8ELj16ENS_18Kernel_traits_baseILj8192EfS2_fS2_fjLj256EEEEELb0ELb1ELb0ELb1EEEvNS_9FwdParamsE --------------------------
	.section	.nv.constant0._ZN10layer_norm13ln_fwd_kernelINS_13Kernel_traitsIf13__nv_bfloat16fS2_fjLj8192ELj1ELj1ELj8ELj16ENS_18Kernel_traits_baseILj8192EfS2_fS2_fjLj256EEEEELb0ELb1ELb0ELb1EEEvNS_9FwdParamsE,"a",@progbits
	.sectionflags	@""
	.align	4
.nv.constant0._ZN10layer_norm13ln_fwd_kernelINS_13Kernel_traitsIf13__nv_bfloat16fS2_fjLj8192ELj1ELj1ELj8ELj16ENS_18Kernel_traits_baseILj8192EfS2_fS2_fjLj256EEEEELb0ELb1ELb0ELb1EEEvNS_9FwdParamsE:
	.zero		584


//--------------------- .nv.constant0._ZN10layer_norm13ln_fwd_kernelINS_13Kernel_traitsIf13__nv_bfloat16fS2_fjLj8192ELj1ELj1ELj8ELj16ENS_18Kernel_traits_baseILj8192EfS2_fS2_fjLj256EEEEELb0ELb1ELb1ELb0EEEvNS_9FwdParamsE --------------------------
	.section	.nv.constant0._ZN10layer_norm13ln_fwd_kernelINS_13Kernel_traitsIf13__nv_bfloat16fS2_fjLj8192ELj1ELj1ELj8ELj16ENS_18Kernel_traits_baseILj8192EfS2_fS2_fjLj256EEEEELb0ELb1ELb1ELb0EEEvNS_9FwdParamsE,"a",@progbits
	.sectionflags	@""
	.align	4
.nv.constant0._ZN10layer_norm13ln_fwd_kernelINS_13Kernel_traitsIf13__nv_bfloat16fS2_fjLj8192ELj1ELj1ELj8ELj16ENS_18Kernel_traits_baseILj8192EfS2_fS2_fjLj256EEEEELb0ELb1ELb1ELb0EEEvNS_9FwdParamsE:
	.zero		584


//--------------------- .nv.constant0._ZN10layer_norm13ln_fwd_kernelINS_13Kernel_traitsIf13__nv_bfloat16fS2_fjLj8192ELj1ELj1ELj8ELj16ENS_18Kernel_traits_baseILj8192EfS2_fS2_fjLj256EEEEELb0ELb1ELb1ELb1EEEvNS_9FwdParamsE --------------------------
	.section	.nv.constant0._ZN10layer_norm13ln_fwd_kernelINS_13Kernel_traitsIf13__nv_bfloat16fS2_fjLj8192ELj1ELj1ELj8ELj16ENS_18Kernel_traits_baseILj8192EfS2_fS2_fjLj256EEEEELb0ELb1ELb1ELb1EEEvNS_9FwdParamsE,"a",@progbits
	.sectionflags	@""
	.align	4
.nv.constant0._ZN10layer_norm13ln_fwd_kernelINS_13Kernel_traitsIf13__nv_bfloat16fS2_fjLj8192ELj1ELj1ELj8ELj16ENS_18Kernel_traits_baseILj8192EfS2_fS2_fjLj256EEEEELb0ELb1ELb1ELb1EEEvNS_9FwdParamsE:
	.zero		584


//--------------------- .nv.constant0._ZN10layer_norm13ln_fwd_kernelINS_13Kernel_traitsIf13__nv_bfloat16fS2_fjLj8192ELj1ELj1ELj8ELj16ENS_18Kernel_traits_baseILj8192EfS2_fS2_fjLj256EEEEELb1ELb0ELb0ELb0EEEvNS_9FwdParamsE --------------------------
	.section	.nv.constant0._ZN10layer_norm13ln_fwd_kernelINS_13Kernel_traitsIf13__nv_bfloat16fS2_fjLj8192ELj1ELj1ELj8ELj16ENS_18Kernel_traits_baseILj8192EfS2_fS2_fjLj256EEEEELb1ELb0ELb0ELb0EEEvNS_9FwdParamsE,"a",@progbits
	.sectionflags	@""
	.align	4
.nv.constant0._ZN10layer_norm13ln_fwd_kernelINS_13Kernel_traitsIf13__nv_bfloat16fS2_fjLj8192ELj1ELj1ELj8ELj16ENS_18Kernel_traits_baseILj8192EfS2_fS2_fjLj256EEEEELb1ELb0ELb0ELb0EEEvNS_9FwdParamsE:
	.zero		584


//--------------------- .nv.constant0._ZN10layer_norm13ln_fwd_kernelINS_13Kernel_traitsIf13__nv_bfloat16fS2_fjLj8192ELj1ELj1ELj8ELj16ENS_18Kernel_traits_baseILj8192EfS2_fS2_fjLj256EEEEELb1ELb0ELb0ELb1EEEvNS_9FwdParamsE --------------------------
	.section	.nv.constant0._ZN10layer_norm13ln_fwd_kernelINS_13Kernel_traitsIf13__nv_bfloat16fS2_fjLj8192ELj1ELj1ELj8ELj16ENS_18Kernel_traits_baseILj8192EfS2_fS2_fjLj256EEEEELb1ELb0ELb0ELb1EEEvNS_9FwdParamsE,"a",@progbits
	.sectionflags	@""
	.align	4
.nv.constant0._ZN10layer_norm13ln_fwd_kernelINS_13Kernel_traitsIf13__nv_bfloat16fS2_fjLj8192ELj1ELj1ELj8ELj16ENS_18Kernel_traits_baseILj8192EfS2_fS2_fjLj256EEEEELb1ELb0ELb0ELb1EEEvNS_9FwdParamsE:
	.zero		584


//--------------------- .nv.constant0._ZN10layer_norm13ln_fwd_kernelINS_13Kernel_traitsIf13__nv_bfloat16fS2_fjLj8192ELj1ELj1ELj8ELj16ENS_18Kernel_traits_baseILj8192EfS2_fS2_fjLj256EEEEELb1ELb0ELb1ELb0EEEvNS_9FwdParamsE --------------------------
	.section	.nv.constant0._ZN10layer_norm13ln_fwd_kernelINS_13Kernel_traitsIf13__nv_bfloat16fS2_fjLj8192ELj1ELj1ELj8ELj16ENS_18Kernel_traits_baseILj8192EfS2_fS2_fjLj256EEEEELb1ELb0ELb1ELb0EEEvNS_9FwdParamsE,"a",@progbits
	.sectionflags	@""
	.align	4
.nv.constant0._ZN10layer_norm13ln_fwd_kernelINS_13Kernel_traitsIf13__nv_bfloat16fS2_fjLj8192ELj1ELj1ELj8ELj16ENS_18Kernel_traits_baseILj8192EfS2_fS2_fjLj256EEEEELb1ELb0ELb1ELb0EEEvNS_9FwdParamsE:
	.zero		584


//--------------------- .nv.constant0._ZN10layer_norm13ln_fwd_kernelINS_13Kernel_traitsIf13__nv_bfloat16fS2_fjLj8192ELj1ELj1ELj8ELj16ENS_18Kernel_traits_baseILj8192EfS2_fS2_fjLj256EEEEELb1ELb0ELb1ELb1EEEvNS_9FwdParamsE --------------------------
	.section	.nv.constant0._ZN10layer_norm13ln_fwd_kernelINS_13Kernel_traitsIf13__nv_bfloat16fS2_fjLj8192ELj1ELj1ELj8ELj16ENS_18Kernel_traits_baseILj8192EfS2_fS2_fjLj256EEEEELb1ELb0ELb1ELb1EEEvNS_9FwdParamsE,"a",@progbits
	.sectionflags	@""
	.align	4
.nv.constant0._ZN10layer_norm13ln_fwd_kernelINS_13Kernel_traitsIf13__nv_bfloat16fS2_fjLj8192ELj1ELj1ELj8ELj16ENS_18Kernel_traits_baseILj8192EfS2_fS2_fjLj256EEEEELb1ELb0ELb1ELb1EEEvNS_9FwdParamsE:
	.zero		584


//--------------------- .nv.constant0._ZN10layer_norm13ln_fwd_kernelINS_13Kernel_traitsIf13__nv_bfloat16fS2_fjLj8192ELj1ELj1ELj8ELj16ENS_18Kernel_traits_baseILj8192EfS2_fS2_fjLj256EEEEELb1ELb1ELb0ELb0EEEvNS_9FwdParamsE --------------------------
	.section	.nv.constant0._ZN10layer_norm13ln_fwd_kernelINS_13Kernel_traitsIf13__nv_bfloat16fS2_fjLj8192ELj1ELj1ELj8ELj16ENS_18Kernel_traits_baseILj8192EfS2_fS2_fjLj256EEEEELb1ELb1ELb0ELb0EEEvNS_9FwdParamsE,"a",@progbits
	.sectionflags	@""
	.align	4
.nv.constant0._ZN10layer_norm13ln_fwd_kernelINS_13Kernel_traitsIf13__nv_bfloat16fS2_fjLj8192ELj1ELj1ELj8ELj16ENS_18Kernel_traits_baseILj8192EfS2_fS2_fjLj256EEEEELb1ELb1ELb0ELb0EEEvNS_9FwdParamsE:
	.zero		584


//--------------------- .nv.constant0._ZN10layer_norm13ln_fwd_kernelINS_13Kernel_traitsIf13__nv_bfloat16fS2_fjLj8192ELj1ELj1ELj8ELj16ENS_18Kernel_traits_baseILj8192EfS2_fS2_fjLj256EEEEELb1ELb1ELb0ELb1EEEvNS_9FwdParamsE --------------------------
	.section	.nv.constant0._ZN10layer_norm13ln_fwd_kernelINS_13Kernel_traitsIf13__nv_bfloat16fS2_fjLj8192ELj1ELj1ELj8ELj16ENS_18Kernel_traits_baseILj8192EfS2_fS2_fjLj256EEEEELb1ELb1ELb0ELb1EEEvNS_9FwdParamsE,"a",@progbits
	.sectionflags	@""
	.align	4
.nv.constant0._ZN10layer_norm13ln_fwd_kernelINS_13Kernel_traitsIf13__nv_bfloat16fS2_fjLj8192ELj1ELj1ELj8ELj16ENS_18Kernel_traits_baseILj8192EfS2_fS2_fjLj256EEEEELb1ELb1ELb0ELb1EEEvNS_9FwdParamsE:
	.zero		584


//--------------------- .nv.constant0._ZN10layer_norm13ln_fwd_kernelINS_13Kernel_traitsIf13__nv_bfloat16fS2_fjLj8192ELj1ELj1ELj8ELj16ENS_18Kernel_traits_baseILj8192EfS2_fS2_fjLj256EEEEELb1ELb1ELb1ELb0EEEvNS_9FwdParamsE --------------------------
	.section	.nv.constant0._ZN10layer_norm13ln_fwd_kernelINS_13Kernel_traitsIf13__nv_bfloat16fS2_fjLj8192ELj1ELj1ELj8ELj16ENS_18Kernel_traits_baseILj8192EfS2_fS2_fjLj256EEEEELb1ELb1ELb1ELb0EEEvNS_9FwdParamsE,"a",@progbits
	.sectionflags	@""
	.align	4
.nv.constant0._ZN10layer_norm13ln_fwd_kernelINS_13Kernel_traitsIf13__nv_bfloat16fS2_fjLj8192ELj1ELj1ELj8ELj16ENS_18Kernel_traits_baseILj8192EfS2_fS2_fjLj256EEEEELb1ELb1ELb1ELb0EEEvNS_9FwdParamsE:
	.zero		584


//--------------------- .nv.constant0._ZN10layer_norm13ln_fwd_kernelINS_13Kernel_traitsIf13__nv_bfloat16fS2_fjLj8192ELj1ELj1ELj8ELj16ENS_18Kernel_traits_baseILj8192EfS2_fS2_fjLj256EEEEELb1ELb1ELb1ELb1EEEvNS_9FwdParamsE --------------------------
	.section	.nv.constant0._ZN10layer_norm13ln_fwd_kernelINS_13Kernel_traitsIf13__nv_bfloat16fS2_fjLj8192ELj1ELj1ELj8ELj16ENS_18Kernel_traits_baseILj8192EfS2_fS2_fjLj256EEEEELb1ELb1ELb1ELb1EEEvNS_9FwdParamsE,"a",@progbits
	.sectionflags	@""
	.align	4
.nv.constant0._ZN10layer_norm13ln_fwd_kernelINS_13Kernel_traitsIf13__nv_bfloat16fS2_fjLj8192ELj1ELj1ELj8ELj16ENS_18Kernel_traits_baseILj8192EfS2_fS2_fjLj256EEEEELb1ELb1ELb1ELb1EEEvNS_9FwdParamsE:
	.zero		584


//--------------------- .nv.constant0._ZN10layer_norm13ln_fwd_kernelINS_13Kernel_traitsIf6__halfS2_S2_fjLj8192ELj1ELj1ELj8ELj16ENS_18Kernel_traits_baseILj8192EfS2_S2_S2_fjLj256EEEEELb0ELb0ELb0ELb0EEEvNS_9FwdParamsE --------------------------
	.section	.nv.constant0._ZN10layer_norm13ln_fwd_kernelINS_13Kernel_traitsIf6__halfS2_S2_fjLj8192ELj1ELj1ELj8ELj16ENS_18Kernel_traits_baseILj8192EfS2_S2_S2_fjLj256EEEEELb0ELb0ELb0ELb0EEEvNS_9FwdParamsE,"a",@progbits
	.sectionflags	@""
	.align	4
.nv.constant0._ZN10layer_norm13ln_fwd_kernelINS_13Kernel_traitsIf6__halfS2_S2_fjLj8192ELj1ELj1ELj8ELj16ENS_18Kernel_traits_baseILj8192EfS2_S2_S2_fjLj256EEEEELb0ELb0ELb0ELb0EEEvNS_9FwdParamsE:
	.zero		584


//--------------------- .nv.constant0._ZN10layer_norm13ln_fwd_kernelINS_13Kernel_traitsIf6__halfS2_S2_fjLj8192ELj1ELj1ELj8ELj16ENS_18Kernel_traits_baseILj8192EfS2_S2_S2_fjLj256EEEEELb0ELb0ELb0ELb1EEEvNS_9FwdParamsE --------------------------
	.section	.nv.constant0._ZN10layer_norm13ln_fwd_kernelINS_13Kernel_traitsIf6__halfS2_S2_fjLj8192ELj1ELj1ELj8ELj16ENS_18Kernel_traits_baseILj8192EfS2_S2_S2_fjLj256EEEEELb0ELb0ELb0ELb1EEEvNS_9FwdParamsE,"a",@progbits
	.sectionflags	@""
	.align	4
.nv.constant0._ZN10layer_norm13ln_fwd_kernelINS_13Kernel_traitsIf6__halfS2_S2_fjLj8192ELj1ELj1ELj8ELj16ENS_18Kernel_traits_baseILj8192EfS2_S2_S2_fjLj256EEEEELb0ELb0ELb0ELb1EEEvNS_9FwdParamsE:
	.zero		584


//--------------------- .nv.constant0._ZN10layer_norm13ln_fwd_kernelINS_13Kernel_traitsIf6__halfS2_S2_fjLj8192ELj1ELj1ELj8ELj16ENS_18Kernel_traits_baseILj8192EfS2_S2_S2_fjLj256EEEEELb0ELb0ELb1ELb0EEEvNS_9FwdParamsE --------------------------
	.section	.nv.constant0._ZN10layer_norm13ln_fwd_kernelINS_13Kernel_traitsIf6__halfS2_S2_fjLj8192ELj1ELj1ELj8ELj16ENS_18Kernel_traits_baseILj8192EfS2_S2_S2_fjLj256EEEEELb0ELb0ELb1ELb0EEEvNS_9FwdParamsE,"a",@progbits
	.sectionflags	@""
	.align	4
.nv.constant0._ZN10layer_norm13ln_fwd_kernelINS_13Kernel_traitsIf6__halfS2_S2_fjLj8192ELj1ELj1ELj8ELj16ENS_18Kernel_traits_baseILj8192EfS2_S2_S2_fjLj256EEEEELb0ELb0ELb1ELb0EEEvNS_9FwdParamsE:
	.zero		584


//--------------------- .nv.constant0._ZN10layer_norm13ln_fwd_kernelINS_13Kernel_traitsIf6__halfS2_S2_fjLj8192ELj1ELj1ELj8ELj16ENS_18Kernel_traits_baseILj8192EfS2_S2_S2_fjLj256EEEEELb0ELb0ELb1ELb1EEEvNS_9FwdParamsE --------------------------
	.section	.nv.constant0._ZN10layer_norm13ln_fwd_kernelINS_13Kernel_traitsIf6__halfS2_S2_fjLj8192ELj1ELj1ELj8ELj16ENS_18Kernel_traits_baseILj8192EfS2_S2_S2_fjLj256EEEEELb0ELb0ELb1ELb1EEEvNS_9FwdParamsE,"a",@progbits
	.sectionflags	@""
	.align	4
.nv.constant0._ZN10layer_norm13ln_fwd_kernelINS_13Kernel_traitsIf6__halfS2_S2_fjLj8192ELj1ELj1ELj8ELj16ENS_18Kernel_traits_baseILj8192EfS2_S2_S2_fjLj256EEEEELb0ELb0ELb1ELb1EEEvNS_9FwdParamsE:
	.zero		584


//--------------------- .nv.constant0._ZN10layer_norm13ln_fwd_kernelINS_13Kernel_traitsIf6__halfS2_S2_fjLj8192ELj1ELj1ELj8ELj16ENS_18Kernel_traits_baseILj8192EfS2_S2_S2_fjLj256EEEEELb0ELb1ELb0ELb0EEEvNS_9FwdParamsE --------------------------
	.section	.nv.constant0._ZN10layer_norm13ln_fwd_kernelINS_13Kernel_traitsIf6__halfS2_S2_fjLj8192ELj1ELj1ELj8ELj16ENS_18Kernel_traits_baseILj8192EfS2_S2_S2_fjLj256EEEEELb0ELb1ELb0ELb0EEEvNS_9FwdParamsE,"a",@progbits
	.sectionflags	@""
	.align	4
.nv.constant0._ZN10layer_norm13ln_fwd_kernelINS_13Kernel_traitsIf6__halfS2_S2_fjLj8192ELj1ELj1ELj8ELj16ENS_18Kernel_traits_baseILj8192EfS2_S2_S2_fjLj256EEEEELb0ELb1ELb0ELb0EEEvNS_9FwdParamsE:
	.zero		584


//--------------------- .nv.constant0._ZN10layer_norm13ln_fwd_kernelINS_13Kernel_traitsIf6__halfS2_S2_fjLj8192ELj1ELj1ELj8ELj16ENS_18Kernel_traits_baseILj8192EfS2_S2_S2_fjLj256EEEEELb0ELb1ELb0ELb1EEEvNS_9FwdParamsE --------------------------
	.section	.nv.constant0._ZN10layer_norm13ln_fwd_kernelINS_13Kernel_traitsIf6__halfS2_S2_fjLj8192ELj1ELj1ELj8ELj16ENS_18Kernel_traits_baseILj8192EfS2_S2_S2_fjLj256EEEEELb0ELb1ELb0ELb1EEEvNS_9FwdParamsE,"a",@progbits
	.sectionflags	@""
	.align	4
.nv.constant0._ZN10layer_norm13ln_fwd_kernelINS_13Kernel_traitsIf6__halfS2_S2_fjLj8192ELj1ELj1ELj8ELj16ENS_18Kernel_traits_baseILj8192EfS2_S2_S2_fjLj256EEEEELb0ELb1ELb0ELb1EEEvNS_9FwdParamsE:
	.zero		584


//--------------------- .nv.constant0._ZN10layer_norm13ln_fwd_kernelINS_13Kernel_traitsIf6__halfS2_S2_fjLj8192ELj1ELj1ELj8ELj16ENS_18Kernel_traits_baseILj8192EfS2_S2_S2_fjLj256EEEEELb0ELb1ELb1ELb0EEEvNS_9FwdParamsE --------------------------
	.section	.nv.constant0._ZN10layer_norm13ln_fwd_kernelINS_13Kernel_traitsIf6__halfS2_S2_fjLj8192ELj1ELj1ELj8ELj16ENS_18Kernel_traits_baseILj8192EfS2_S2_S2_fjLj256EEEEELb0ELb1ELb1ELb0EEEvNS_9FwdParamsE,"a",@progbits
	.sectionflags	@""
	.align	4
.nv.constant0._ZN10layer_norm13ln_fwd_kernelINS_13Kernel_traitsIf6__halfS2_S2_fjLj8192ELj1ELj1ELj8ELj16ENS_18Kernel_traits_baseILj8192EfS2_S2_S2_fjLj256EEEEELb0ELb1ELb1ELb0EEEvNS_9FwdParamsE:
	.zero		584


//--------------------- .nv.constant0._ZN10layer_norm13ln_fwd_kernelINS_13Kernel_traitsIf6__halfS2_S2_fjLj8192ELj1ELj1ELj8ELj16ENS_18Kernel_traits_baseILj8192EfS2_S2_S2_fjLj256EEEEELb0ELb1ELb1ELb1EEEvNS_9FwdParamsE --------------------------
	.section	.nv.constant0._ZN10layer_norm13ln_fwd_kernelINS_13Kernel_traitsIf6__halfS2_S2_fjLj8192ELj1ELj1ELj8ELj16ENS_18Kernel_traits_baseILj8192EfS2_S2_S2_fjLj256EEEEELb0ELb1ELb1ELb1EEEvNS_9FwdParamsE,"a",@progbits
	.sectionflags	@""
	.align	4
.nv.constant0._ZN10layer_norm13ln_fwd_kernelINS_13Kernel_traitsIf6__halfS2_S2_fjLj8192ELj1ELj1ELj8ELj16ENS_18Kernel_traits_baseILj8192EfS2_S2_S2_fjLj256EEEEELb0ELb1ELb1ELb1EEEvNS_9FwdParamsE:
	.zero		584


//--------------------- .nv.constant0._ZN10layer_norm13ln_fwd_kernelINS_13Kernel_traitsIf6__halfS2_S2_fjLj8192ELj1ELj1ELj8ELj16ENS_18Kernel_traits_baseILj8192EfS2_S2_S2_fjLj256EEEEELb1ELb0ELb0ELb0EEEvNS_9FwdParamsE --------------------------
	.section	.nv.constant0._ZN10layer_norm13ln_fwd_kernelINS_13Kernel_traitsIf6__halfS2_S2_fjLj8192ELj1ELj1ELj8ELj16ENS_18Kernel_traits_baseILj8192EfS2_S2_S2_fjLj256EEEEELb1ELb0ELb0ELb0EEEvNS_9FwdParamsE,"a",@progbits
	.sectionflags	@""
	.align	4
.nv.constant0._ZN10layer_norm13ln_fwd_kernelINS_13Kernel_traitsIf6__halfS2_S2_fjLj8192ELj1ELj1ELj8ELj16ENS_18Kernel_traits_baseILj8192EfS2_S2_S2_fjLj256EEEEELb1ELb0ELb0ELb0EEEvNS_9FwdParamsE:
	.zero		584


//--------------------- .nv.constant0._ZN10layer_norm13ln_fwd_kernelINS_13Kernel_traitsIf6__halfS2_S2_fjLj8192ELj1ELj1ELj8ELj16ENS_18Kernel_traits_baseILj8192EfS2_S2_S2_fjLj256EEEEELb1ELb0ELb0ELb1EEEvNS_9FwdParamsE --------------------------
	.section	.nv.constant0._ZN10layer_norm13ln_fwd_kernelINS_13Kernel_traitsIf6__halfS2_S2_fjLj8192ELj1ELj1ELj8ELj16ENS_18Kernel_traits_baseILj8192EfS2_S2_S2_fjLj256EEEEELb1ELb0ELb0ELb1EEEvNS_9FwdParamsE,"a",@progbits
	.sectionflags	@""
	.align	4
.nv.constant0._ZN10layer_norm13ln_fwd_kernelINS_13Kernel_traitsIf6__halfS2_S2_fjLj8192ELj1ELj1ELj8ELj16ENS_18Kernel_traits_baseILj8192EfS2_S2_S2_fjLj256EEEEELb1ELb0ELb0ELb1EEEvNS_9FwdParamsE:
	.zero		584


//--------------------- .nv.constant0._ZN10layer_norm13ln_fwd_kernelINS_13Kernel_traitsIf6__halfS2_S2_fjLj8192ELj1ELj1ELj8ELj16ENS_18Kernel_traits_baseILj8192EfS2_S2_S2_fjLj256EEEEELb1ELb0ELb1ELb0EEEvNS_9FwdParamsE --------------------------
	.section	.nv.constant0._ZN10layer_norm13ln_fwd_kernelINS_13Kernel_traitsIf6__halfS2_S2_fjLj8192ELj1ELj1ELj8ELj16ENS_18Kernel_traits_baseILj8192EfS2_S2_S2_fjLj256EEEEELb1ELb0ELb1ELb0EEEvNS_9FwdParamsE,"a",@progbits
	.sectionflags	@""
	.align	4
.nv.constant0._ZN10layer_norm13ln_fwd_kernelINS_13Kernel_traitsIf6__halfS2_S2_fjLj8192ELj1ELj1ELj8ELj16ENS_18Kernel_traits_baseILj8192EfS2_S2_S2_fjLj256EEEEELb1ELb0ELb1ELb0EEEvNS_9FwdParamsE:
	.zero		584


//--------------------- .nv.constant0._ZN10layer_norm13ln_fwd_kernelINS_13Kernel_traitsIf6__halfS2_S2_fjLj8192ELj1ELj1ELj8ELj16ENS_18Kernel_traits_baseILj8192EfS2_S2_S2_fjLj256EEEEELb1ELb0ELb1ELb1EEEvNS_9FwdParamsE --------------------------
	.section	.nv.constant0._ZN10layer_norm13ln_fwd_kernelINS_13Kernel_traitsIf6__halfS2_S2_fjLj8192ELj1ELj1ELj8ELj16ENS_18Kernel_traits_baseILj8192EfS2_S2_S2_fjLj256EEEEELb1ELb0ELb1ELb1EEEvNS_9FwdParamsE,"a",@progbits
	.sectionflags	@""
	.align	4
.nv.constant0._ZN10layer_norm13ln_fwd_kernelINS_13Kernel_traitsIf6__halfS2_S2_fjLj8192ELj1ELj1ELj8ELj16ENS_18Kernel_traits_baseILj8192EfS2_S2_S2_fjLj256EEEEELb1ELb0ELb1ELb1EEEvNS_9FwdParamsE:
	.zero		584


//--------------------- .nv.constant0._ZN10layer_norm13ln_fwd_kernelINS_13Kernel_traitsIf6__halfS2_S2_fjLj8192ELj1ELj1ELj8ELj16ENS_18Kernel_traits_baseILj8192EfS2_S2_S2_fjLj256EEEEELb1ELb1ELb0ELb0EEEvNS_9FwdParamsE --------------------------
	.section	.nv.constant0._ZN10layer_norm13ln_fwd_kernelINS_13Kernel_traitsIf6__halfS2_S2_fjLj8192ELj1ELj1ELj8ELj16ENS_18Kernel_traits_baseILj8192EfS2_S2_S2_fjLj256EEEEELb1ELb1ELb0ELb0EEEvNS_9FwdParamsE,"a",@progbits
	.sectionflags	@""
	.align	4
.nv.constant0._ZN10layer_norm13ln_fwd_kernelINS_13Kernel_traitsIf6__halfS2_S2_fjLj8192ELj1ELj1ELj8ELj16ENS_18Kernel_traits_baseILj8192EfS2_S2_S2_fjLj256EEEEELb1ELb1ELb0ELb0EEEvNS_9FwdParamsE:
	.zero		584


//--------------------- .nv.constant0._ZN10layer_norm13ln_fwd_kernelINS_13Kernel_traitsIf6__halfS2_S2_fjLj8192ELj1ELj1ELj8ELj16ENS_18Kernel_traits_baseILj8192EfS2_S2_S2_fjLj256EEEEELb1ELb1ELb0ELb1EEEvNS_9FwdParamsE --------------------------
	.section	.nv.constant0._ZN10layer_norm13ln_fwd_kernelINS_13Kernel_traitsIf6__halfS2_S2_fjLj8192ELj1ELj1ELj8ELj16ENS_18Kernel_traits_baseILj8192EfS2_S2_S2_fjLj256EEEEELb1ELb1ELb0ELb1EEEvNS_9FwdParamsE,"a",@progbits
	.sectionflags	@""
	.align	4
.nv.constant0._ZN10layer_norm13ln_fwd_kernelINS_13Kernel_traitsIf6__halfS2_S2_fjLj8192ELj1ELj1ELj8ELj16ENS_18Kernel_traits_baseILj8192EfS2_S2_S2_fjLj256EEEEELb1ELb1ELb0ELb1EEEvNS_9FwdParamsE:
	.zero		584


//--------------------- .nv.constant0._ZN10layer_norm13ln_fwd_kernelINS_13Kernel_traitsIf6__halfS2_S2_fjLj8192ELj1ELj1ELj8ELj16ENS_18Kernel_traits_baseILj8192EfS2_S2_S2_fjLj256EEEEELb1ELb1ELb1ELb0EEEvNS_9FwdParamsE --------------------------
	.section	.nv.constant0._ZN10layer_norm13ln_fwd_kernelINS_13Kernel_traitsIf6__halfS2_S2_fjLj8192ELj1ELj1ELj8ELj16ENS_18Kernel_traits_baseILj8192EfS2_S2_S2_fjLj256EEEEELb1ELb1ELb1ELb0EEEvNS_9FwdParamsE,"a",@progbits
	.sectionflags	@""
	.align	4
.nv.constant0._ZN10layer_norm13ln_fwd_kernelINS_13Kernel_traitsIf6__halfS2_S2_fjLj8192ELj1ELj1ELj8ELj16ENS_18Kernel_traits_baseILj8192EfS2_S2_S2_fjLj256EEEEELb1ELb1ELb1ELb0EEEvNS_9FwdParamsE:
	.zero		584


//--------------------- .nv.constant0._ZN10layer_norm13ln_fwd_kernelINS_13Kernel_traitsIf6__halfS2_S2_fjLj8192ELj1ELj1ELj8ELj16ENS_18Kernel_traits_baseILj8192EfS2_S2_S2_fjLj256EEEEELb1ELb1ELb1ELb1EEEvNS_9FwdParamsE --------------------------
	.section	.nv.constant0._ZN10layer_norm13ln_fwd_kernelINS_13Kernel_traitsIf6__halfS2_S2_fjLj8192ELj1ELj1ELj8ELj16ENS_18Kernel_traits_baseILj8192EfS2_S2_S2_fjLj256EEEEELb1ELb1ELb1ELb1EEEvNS_9FwdParamsE,"a",@progbits
	.sectionflags	@""
	.align	4
.nv.constant0._ZN10layer_norm13ln_fwd_kernelINS_13Kernel_traitsIf6__halfS2_S2_fjLj8192ELj1ELj1ELj8ELj16ENS_18Kernel_traits_baseILj8192EfS2_S2_S2_fjLj256EEEEELb1ELb1ELb1ELb1EEEvNS_9FwdParamsE:
	.zero		584


//--------------------- .nv.constant0._ZN10layer_norm13ln_fwd_kernelINS_13Kernel_traitsI6__halfS2_fS2_fjLj8192ELj1ELj1ELj8ELj16ENS_18Kernel_traits_baseILj8192ES2_S2_fS2_fjLj256EEEEELb0ELb0ELb0ELb0EEEvNS_9FwdParamsE --------------------------
	.section	.nv.constant0._ZN10layer_norm13ln_fwd_kernelINS_13Kernel_traitsI6__halfS2_fS2_fjLj8192ELj1ELj1ELj8ELj16ENS_18Kernel_traits_baseILj8192ES2_S2_fS2_fjLj256EEEEELb0ELb0ELb0ELb0EEEvNS_9FwdParamsE,"a",@progbits
	.sectionflags	@""
	.align	4
.nv.constant0._ZN10layer_norm13ln_fwd_kernelINS_13Kernel_traitsI6__halfS2_fS2_fjLj8192ELj1ELj1ELj8ELj16ENS_18Kernel_traits_baseILj8192ES2_S2_fS2_fjLj256EEEEELb0ELb0ELb0ELb0EEEvNS_9FwdParamsE:
	.zero		584


//--------------------- .nv.constant0._ZN10layer_norm13ln_fwd_kernelINS_13Kernel_traitsI6__halfS2_fS2_fjLj8192ELj1ELj1ELj8ELj16ENS_18Kernel_traits_baseILj8192ES2_S2_fS2_fjLj256EEEEELb0ELb0ELb0ELb1EEEvNS_9FwdParamsE --------------------------
	.section	.nv.constant0._ZN10layer_norm13ln_fwd_kernelINS_13Kernel_traitsI6__halfS2_fS2_fjLj8192ELj1ELj1ELj8ELj16ENS_18Kernel_traits_baseILj8192ES2_S2_fS2_fjLj256EEEEELb0ELb0ELb0ELb1EEEvNS_9FwdParamsE,"a",@progbits
	.sectionflags	@""
	.align	4
.nv.constant0._ZN10layer_norm13ln_fwd_kernelINS_13Kernel_traitsI6__halfS2_fS2_fjLj8192ELj1ELj1ELj8ELj16ENS_18Kernel_traits_baseILj8192ES2_S2_fS2_fjLj256EEEEELb0ELb0ELb0ELb1EEEvNS_9FwdParamsE:
	.zero		584


//--------------------- .nv.constant0._ZN10layer_norm13ln_fwd_kernelINS_13Kernel_traitsI6__halfS2_fS2_fjLj8192ELj1ELj1ELj8ELj16ENS_18Kernel_traits_baseILj8192ES2_S2_fS2_fjLj256EEEEELb0ELb0ELb1ELb0EEEvNS_9FwdParamsE --------------------------
	.section	.nv.constant0._ZN10layer_norm13ln_fwd_kernelINS_13Kernel_traitsI6__halfS2_fS2_fjLj8192ELj1ELj1ELj8ELj16ENS_18Kernel_traits_baseILj8192ES2_S2_fS2_fjLj256EEEEELb0ELb0ELb1ELb0EEEvNS_9FwdParamsE,"a",@progbits
	.sectionflags	@""
	.align	4
.nv.constant0._ZN10layer_norm13ln_fwd_kernelINS_13Kernel_traitsI6__halfS2_fS2_fjLj8192ELj1ELj1ELj8ELj16ENS_18Kernel_traits_baseILj8192ES2_S2_fS2_fjLj256EEEEELb0ELb0ELb1ELb0EEEvNS_9FwdParamsE:
	.zero		584


//--------------------- .nv.constant0._ZN10layer_norm13ln_fwd_kernelINS_13Kernel_traitsI6__halfS2_fS2_fjLj8192ELj1ELj1ELj8ELj16ENS_18Kernel_traits_baseILj8192ES2_S2_fS2_fjLj256EEEEELb0ELb0ELb1ELb1EEEvNS_9FwdParamsE --------------------------
	.section	.nv.constant0._ZN10layer_norm13ln_fwd_kernelINS_13Kernel_traitsI6__halfS2_fS2_fjLj8192ELj1ELj1ELj8ELj16ENS_18Kernel_traits_baseILj8192ES2_S2_fS2_fjLj256EEEEELb0ELb0ELb1ELb1EEEvNS_9FwdParamsE,"a",@progbits
	.sectionflags	@""
	.align	4
.nv.constant0._ZN10layer_norm13ln_fwd_kernelINS_13Kernel_traitsI6__halfS2_fS2_fjLj8192ELj1ELj1ELj8ELj16ENS_18Kernel_traits_baseILj8192ES2_S2_fS2_fjLj256EEEEELb0ELb0ELb1ELb1EEEvNS_9FwdParamsE:
	.zero		584


//--------------------- .nv.constant0._ZN10layer_norm13ln_fwd_kernelINS_13Kernel_traitsI6__halfS2_fS2_fjLj8192ELj1ELj1ELj8ELj16ENS_18Kernel_traits_baseILj8192ES2_S2_fS2_fjLj256EEEEELb0ELb1ELb0ELb0EEEvNS_9FwdParamsE --------------------------
	.section	.nv.constant0._ZN10layer_norm13ln_fwd_kernelINS_13Kernel_traitsI6__halfS2_fS2_fjLj8192ELj1ELj1ELj8ELj16ENS_18Kernel_traits_baseILj8192ES2_S2_fS2_fjLj256EEEEELb0ELb1ELb0ELb0EEEvNS_9FwdParamsE,"a",@progbits
	.sectionflags	@""
	.align	4
.nv.constant0._ZN10layer_norm13ln_fwd_kernelINS_13Kernel_traitsI6__halfS2_fS2_fjLj8192ELj1ELj1ELj8ELj16ENS_18Kernel_traits_baseILj8192ES2_S2_fS2_fjLj256EEEEELb0ELb1ELb0ELb0EEEvNS_9FwdParamsE:
	.zero		584


//--------------------- .nv.constant0._ZN10layer_norm13ln_fwd_kernelINS_13Kernel_traitsI6__halfS2_fS2_fjLj8192ELj1ELj1ELj8ELj16ENS_18Kernel_traits_baseILj8192ES2_S2_fS2_fjLj256EEEEELb0ELb1ELb0ELb1EEEvNS_9FwdParamsE --------------------------
	.section	.nv.constant0._ZN10layer_norm13ln_fwd_kernelINS_13Kernel_traitsI6__halfS2_fS2_fjLj8192ELj1ELj1ELj8ELj16ENS_18Kernel_traits_baseILj8192ES2_S2_fS2_fjLj256EEEEELb0ELb1ELb0ELb1EEEvNS_9FwdParamsE,"a",@progbits
	.sectionflags	@""
	.align	4
.nv.constant0._ZN10layer_norm13ln_fwd_kernelINS_13Kernel_traitsI6__halfS2_fS2_fjLj8192ELj1ELj1ELj8ELj16ENS_18Kernel_traits_baseILj8192ES2_S2_fS2_fjLj256EEEEELb0ELb1ELb0ELb1EEEvNS_9FwdParamsE:
	.zero		584


//--------------------- .nv.constant0._ZN10layer_norm13ln_fwd_kernelINS_13Kernel_traitsI6__halfS2_fS2_fjLj8192ELj1ELj1ELj8ELj16ENS_18Kernel_traits_baseILj8192ES2_S2_fS2_fjLj256EEEEELb0ELb1ELb1ELb0EEEvNS_9FwdParamsE --------------------------
	.section	.nv.constant0._ZN10layer_norm13ln_fwd_kernelINS_13Kernel_traitsI6__halfS2_fS2_fjLj8192ELj1ELj1ELj8ELj16ENS_18Kernel_traits_baseILj8192ES2_S2_fS2_fjLj256EEEEELb0ELb1ELb1ELb0EEEvNS_9FwdParamsE,"a",@progbits
	.sectionflags	@""
	.align	4
.nv.constant0._ZN10layer_norm13ln_fwd_kernelINS_13Kernel_traitsI6__halfS2_fS2_fjLj8192ELj1ELj1ELj8ELj16ENS_18Kernel_traits_baseILj8192ES2_S2_fS2_fjLj256EEEEELb0ELb1ELb1ELb0EEEvNS_9FwdParamsE:
	.zero		584


//--------------------- .nv.constant0._ZN10layer_norm13ln_fwd_kernelINS_13Kernel_traitsI6__halfS2_fS2_fjLj8192ELj1ELj1ELj8ELj16ENS_18Kernel_traits_baseILj8192ES2_S2_fS2_fjLj256EEEEELb0ELb1ELb1ELb1EEEvNS_9FwdParamsE --------------------------
	.section	.nv.constant0._ZN10layer_norm13ln_fwd_kernelINS_13Kernel_traitsI6__halfS2_fS2_fjLj8192ELj1ELj1ELj8ELj16ENS_18Kernel_traits_baseILj8192ES2_S2_fS2_fjLj256EEEEELb0ELb1ELb1ELb1EEEvNS_9FwdParamsE,"a",@progbits
	.sectionflags	@""
	.align	4
.nv.constant0._ZN10layer_norm13ln_fwd_kernelINS_13Kernel_traitsI6__halfS2_fS2_fjLj8192ELj1ELj1ELj8ELj16ENS_18Kernel_traits_baseILj8192ES2_S2_fS2_fjLj256EEEEELb0ELb1ELb1ELb1EEEvNS_9FwdParamsE:
	.zero		584


//--------------------- .nv.constant0._ZN10layer_norm13ln_fwd_kernelINS_13Kernel_traitsI6__halfS2_fS2_fjLj8192ELj1ELj1ELj8ELj16ENS_18Kernel_traits_baseILj8192ES2_S2_fS2_fjLj256EEEEELb1ELb0ELb0ELb0EEEvNS_9FwdParamsE --------------------------
	.section	.nv.constant0._ZN10layer_norm13ln_fwd_kernelINS_13Kernel_traitsI6__halfS2_fS2_fjLj8192ELj1ELj1ELj8ELj16ENS_18Kernel_traits_baseILj8192ES2_S2_fS2_fjLj256EEEEELb1ELb0ELb0ELb0EEEvNS_9FwdParamsE,"a",@progbits
	.sectionflags	@""
	.align	4
.nv.constant0._ZN10layer_norm13ln_fwd_kernelINS_13Kernel_traitsI6__halfS2_fS2_fjLj8192ELj1ELj1ELj8ELj16ENS_18Kernel_traits_baseILj8192ES2_S2_fS2_fjLj256EEEEELb1ELb0ELb0ELb0EEEvNS_9FwdParamsE:
	.zero		584


//--------------------- .nv.constant0._ZN10layer_norm13ln_fwd_kernelINS_13Kernel_traitsI6__halfS2_fS2_fjLj8192ELj1ELj1ELj8ELj16ENS_18Kernel_traits_baseILj8192ES2_S2_fS2_fjLj256EEEEELb1ELb0ELb0ELb1EEEvNS_9FwdParamsE --------------------------
	.section	.nv.constant0._ZN10layer_norm13ln_fwd_kernelINS_13Kernel_traitsI6__halfS2_fS2_fjLj8192ELj1ELj1ELj8ELj16ENS_18Kernel_traits_baseILj8192ES2_S2_fS2_fjLj256EEEEELb1ELb0ELb0ELb1EEEvNS_9FwdParamsE,"a",@progbits
	.sectionflags	@""
	.align	4
.nv.constant0._ZN10layer_norm13ln_fwd_kernelINS_13Kernel_traitsI6__halfS2_fS2_fjLj8192ELj1ELj1ELj8ELj16ENS_18Kernel_traits_baseILj8192ES2_S2_fS2_fjLj256EEEEELb1ELb0ELb0ELb1EEEvNS_9FwdParamsE:
	.zero		584


//--------------------- .nv.constant0._ZN10layer_norm13ln_fwd_kernelINS_13Kernel_traitsI6__halfS2_fS2_fjLj8192ELj1ELj1ELj8ELj16ENS_18Kernel_traits_baseILj8192ES2_S2_fS2_fjLj256EEEEELb1ELb0ELb1ELb0EEEvNS_9FwdParamsE --------------------------
	.section	.nv.constant0._ZN10layer_norm13ln_fwd_kernelINS_13Kernel_traitsI6__halfS2_fS2_fjLj8192ELj1ELj1ELj8ELj16ENS_18Kernel_traits_baseILj8192ES2_S2_fS2_fjLj256EEEEELb1ELb0ELb1ELb0EEEvNS_9FwdParamsE,"a",@progbits
	.sectionflags	@""
	.align	4
.nv.constant0._ZN10layer_norm13ln_fwd_kernelINS_13Kernel_traitsI6__halfS2_fS2_fjLj8192ELj1ELj1ELj8ELj16ENS_18Kernel_traits_baseILj8192ES2_S2_fS2_fjLj256EEEEELb1ELb0ELb1ELb0EEEvNS_9FwdParamsE:
	.zero		584


//--------------------- .nv.constant0._ZN10layer_norm13ln_fwd_kernelINS_13Kernel_traitsI6__halfS2_fS2_fjLj8192ELj1ELj1ELj8ELj16ENS_18Kernel_traits_baseILj8192ES2_S2_fS2_fjLj256EEEEELb1ELb0ELb1ELb1EEEvNS_9FwdParamsE --------------------------
	.section	.nv.constant0._ZN10layer_norm13ln_fwd_kernelINS_13Kernel_traitsI6__halfS2_fS2_fjLj8192ELj1ELj1ELj8ELj16ENS_18Kernel_traits_baseILj8192ES2_S2_fS2_fjLj256EEEEELb1ELb0ELb1ELb1EEEvNS_9FwdParamsE,"a",@progbits
	.sectionflags	@""
	.align	4
.nv.constant0._ZN10layer_norm13ln_fwd_kernelINS_13Kernel_traitsI6__halfS2_fS2_fjLj8192ELj1ELj1ELj8ELj16ENS_18Kernel_traits_baseILj8192ES2_S2_fS2_fjLj256EEEEELb1ELb0ELb1ELb1EEEvNS_9FwdParamsE:
	.zero		584


//--------------------- .nv.constant0._ZN10layer_norm13ln_fwd_kernelINS_13Kernel_traitsI6__halfS2_fS2_fjLj8192ELj1ELj1ELj8ELj16ENS_18Kernel_traits_baseILj8192ES2_S2_fS2_fjLj256EEEEELb1ELb1ELb0ELb0EEEvNS_9FwdParamsE --------------------------
	.section	.nv.constant0._ZN10layer_norm13ln_fwd_kernelINS_13Kernel_traitsI6__halfS2_fS2_fjLj8192ELj1ELj1ELj8ELj16ENS_18Kernel_traits_baseILj8192ES2_S2_fS2_fjLj256EEEEELb1ELb1ELb0ELb0EEEvNS_9FwdParamsE,"a",@progbits
	.sectionflags	@""
	.align	4
.nv.constant0._ZN10layer_norm13ln_fwd_kernelINS_13Kernel_traitsI6__halfS2_fS2_fjLj8192ELj1ELj1ELj8ELj16ENS_18Kernel_traits_baseILj8192ES2_S2_fS2_fjLj256EEEEELb1ELb1ELb0ELb0EEEvNS_9FwdParamsE:
	.zero		584


//--------------------- .nv.constant0._ZN10layer_norm13ln_fwd_kernelINS_13Kernel_traitsI6__halfS2_fS2_fjLj8192ELj1ELj1ELj8ELj16ENS_18Kernel_traits_baseILj8192ES2_S2_fS2_fjLj256EEEEELb1ELb1ELb0ELb1EEEvNS_9FwdParamsE --------------------------
	.section	.nv.constant0._ZN10layer_norm13ln_fwd_kernelINS_13Kernel_traitsI6__halfS2_fS2_fjLj8192ELj1ELj1ELj8ELj16ENS_18Kernel_traits_baseILj8192ES2_S2_fS2_fjLj256EEEEELb1ELb1ELb0ELb1EEEvNS_9FwdParamsE,"a",@progbits
	.sectionflags	@""
	.align	4
.nv.constant0._ZN10layer_norm13ln_fwd_kernelINS_13Kernel_traitsI6__halfS2_fS2_fjLj8192ELj1ELj1ELj8ELj16ENS_18Kernel_traits_baseILj8192ES2_S2_fS2_fjLj256EEEEELb1ELb1ELb0ELb1EEEvNS_9FwdParamsE:
	.zero		584


//--------------------- .nv.constant0._ZN10layer_norm13ln_fwd_kernelINS_13Kernel_traitsI6__halfS2_fS2_fjLj8192ELj1ELj1ELj8ELj16ENS_18Kernel_traits_baseILj8192ES2_S2_fS2_fjLj256EEEEELb1ELb1ELb1ELb0EEEvNS_9FwdParamsE --------------------------
	.section	.nv.constant0._ZN10layer_norm13ln_fwd_kernelINS_13Kernel_traitsI6__halfS2_fS2_fjLj8192ELj1ELj1ELj8ELj16ENS_18Kernel_traits_baseILj8192ES2_S2_fS2_fjLj256EEEEELb1ELb1ELb1ELb0EEEvNS_9FwdParamsE,"a",@progbits
	.sectionflags	@""
	.align	4
.nv.constant0._ZN10layer_norm13ln_fwd_kernelINS_13Kernel_traitsI6__halfS2_fS2_fjLj8192ELj1ELj1ELj8ELj16ENS_18Kernel_traits_baseILj8192ES2_S2_fS2_fjLj256EEEEELb1ELb1ELb1ELb0EEEvNS_9FwdParamsE:
	.zero		584


//--------------------- .nv.constant0._ZN10layer_norm13ln_fwd_kernelINS_13Kernel_traitsI6__halfS2_fS2_fjLj8192ELj1ELj1ELj8ELj16ENS_18Kernel_traits_baseILj8192ES2_S2_fS2_fjLj256EEEEELb1ELb1ELb1ELb1EEEvNS_9FwdParamsE --------------------------
	.section	.nv.constant0._ZN10layer_norm13ln_fwd_kernelINS_13Kernel_traitsI6__halfS2_fS2_fjLj8192ELj1ELj1ELj8ELj16ENS_18Kernel_traits_baseILj8192ES2_S2_fS2_fjLj256EEEEELb1ELb1ELb1ELb1EEEvNS_9FwdParamsE,"a",@progbits
	.sectionflags	@""
	.align	4
.nv.constant0._ZN10layer_norm13ln_fwd_kernelINS_13Kernel_traitsI6__halfS2_fS2_fjLj8192ELj1ELj1ELj8ELj16ENS_18Kernel_traits_baseILj8192ES2_S2_fS2_fjLj256EEEEELb1ELb1ELb1ELb1EEEvNS_9FwdParamsE:
	.zero		584


//--------------------- .nv.constant0._ZN10layer_norm13ln_fwd_kernelINS_13Kernel_traitsIf6__halffS2_fjLj8192ELj1ELj1ELj8ELj16ENS_18Kernel_traits_baseILj8192EfS2_fS2_fjLj256EEEEELb0ELb0ELb0ELb0EEEvNS_9FwdParamsE --------------------------
	.section	.nv.constant0._ZN10layer_norm13ln_fwd_kernelINS_13Kernel_traitsIf6__halffS2_fjLj8192ELj1ELj1ELj8ELj16ENS_18Kernel_traits_baseILj8192EfS2_fS2_fjLj256EEEEELb0ELb0ELb0ELb0EEEvNS_9FwdParamsE,"a",@progbits
	.sectionflags	@""
	.align	4
.nv.constant0._ZN10layer_norm13ln_fwd_kernelINS_13Kernel_traitsIf6__halffS2_fjLj8192ELj1ELj1ELj8ELj16ENS_18Kernel_traits_baseILj8192EfS2_fS2_fjLj256EEEEELb0ELb0ELb0ELb0EEEvNS_9FwdParamsE:
	.zero		584


//--------------------- .nv.constant0._ZN10layer_norm13ln_fwd_kernelINS_13Kernel_traitsIf6__halffS2_fjLj8192ELj1ELj1ELj8ELj16ENS_18Kernel_traits_baseILj8192EfS2_fS2_fjLj256EEEEELb0ELb0ELb0ELb1EEEvNS_9FwdParamsE --------------------------
	.section	.nv.constant0._ZN10layer_norm13ln_fwd_kernelINS_13Kernel_traitsIf6__halffS2_fjLj8192ELj1ELj1ELj8ELj16ENS_18Kernel_traits_baseILj8192EfS2_fS2_fjLj256EEEEELb0ELb0ELb0ELb1EEEvNS_9FwdParamsE,"a",@progbits
	.sectionflags	@""
	.align	4
.nv.constant0._ZN10layer_norm13ln_fwd_kernelINS_13Kernel_traitsIf6__halffS2_fjLj8192ELj1ELj1ELj8ELj16ENS_18Kernel_traits_baseILj8192EfS2_fS2_fjLj256EEEEELb0ELb0ELb0ELb1EEEvNS_9FwdParamsE:
	.zero		584


//--------------------- .nv.constant0._ZN10layer_norm13ln_fwd_kernelINS_13Kernel_traitsIf6__halffS2_fjLj8192ELj1ELj1ELj8ELj16ENS_18Kernel_traits_baseILj8192EfS2_fS2_fjLj256EEEEELb0ELb0ELb1ELb0EEEvNS_9FwdParamsE --------------------------
	.section	.nv.constant0._ZN10layer_norm13ln_fwd_kernelINS_13Kernel_traitsIf6__halffS2_fjLj8192ELj1ELj1ELj8ELj16ENS_18Kernel_traits_baseILj8192EfS2_fS2_fjLj256EEEEELb0ELb0ELb1ELb0EEEvNS_9FwdParamsE,"a",@progbits
	.sectionflags	@""
	.align	4
.nv.constant0._ZN10layer_norm13ln_fwd_kernelINS_13Kernel_traitsIf6__halffS2_fjLj8192ELj1ELj1ELj8ELj16ENS_18Kernel_traits_baseILj8192EfS2_fS2_fjLj256EEEEELb0ELb0ELb1ELb0EEEvNS_9FwdParamsE:
	.zero		584


//--------------------- .nv.constant0._ZN10layer_norm13ln_fwd_kernelINS_13Kernel_traitsIf6__halffS2_fjLj8192ELj1ELj1ELj8ELj16ENS_18Kernel_traits_baseILj8192EfS2_fS2_fjLj256EEEEELb0ELb0ELb1ELb1EEEvNS_9FwdParamsE --------------------------
	.section	.nv.constant0._ZN10layer_norm13ln_fwd_kernelINS_13Kernel_traitsIf6__halffS2_fjLj8192ELj1ELj1ELj8ELj16ENS_18Kernel_traits_baseILj8192EfS2_fS2_fjLj256EEEEELb0ELb0ELb1ELb1EEEvNS_9FwdParamsE,"a",@progbits
	.sectionflags	@""
	.align	4
.nv.constant0._ZN10layer_norm13ln_fwd_kernelINS_13Kernel_traitsIf6__halffS2_fjLj8192ELj1ELj1ELj8ELj16ENS_18Kernel_traits_baseILj8192EfS2_fS2_fjLj256EEEEELb0ELb0ELb1ELb1EEEvNS_9FwdParamsE:
	.zero		584


//--------------------- .nv.constant0._ZN10layer_norm13ln_fwd_kernelINS_13Kernel_traitsIf6__halffS2_fjLj8192ELj1ELj1ELj8ELj16ENS_18Kernel_traits_baseILj8192EfS2_fS2_fjLj256EEEEELb0ELb1ELb0ELb0EEEvNS_9FwdParamsE --------------------------
	.section	.nv.constant0._ZN10layer_norm13ln_fwd_kernelINS_13Kernel_traitsIf6__halffS2_fjLj8192ELj1ELj1ELj8ELj16ENS_18Kernel_traits_baseILj8192EfS2_fS2_fjLj256EEEEELb0ELb1ELb0ELb0EEEvNS_9FwdParamsE,"a",@progbits
	.sectionflags	@""
	.align	4
.nv.constant0._ZN10layer_norm13ln_fwd_kernelINS_13Kernel_traitsIf6__halffS2_fjLj8192ELj1ELj1ELj8ELj16ENS_18Kernel_traits_baseILj8192EfS2_fS2_fjLj256EEEEELb0ELb1ELb0ELb0EEEvNS_9FwdParamsE:
	.zero		584


//--------------------- .nv.constant0._ZN10layer_norm13ln_fwd_kernelINS_13Kernel_traitsIf6__halffS2_fjLj8192ELj1ELj1ELj8ELj16ENS_18Kernel_traits_baseILj8192EfS2_fS2_fjLj256EEEEELb0ELb1ELb0ELb1EEEvNS_9FwdParamsE --------------------------
	.section	.nv.constant0._ZN10layer_norm13ln_fwd_kernelINS_13Kernel_traitsIf6__halffS2_fjLj8192ELj1ELj1ELj8ELj16ENS_18Kernel_traits_baseILj8192EfS2_fS2_fjLj256EEEEELb0ELb1ELb0ELb1EEEvNS_9FwdParamsE,"a",@progbits
	.sectionflags	@""
	.align	4
.nv.constant0._ZN10layer_norm13ln_fwd_kernelINS_13Kernel_traitsIf6__halffS2_fjLj8192ELj1ELj1ELj8ELj16ENS_18Kernel_traits_baseILj8192EfS2_fS2_fjLj256EEEEELb0ELb1ELb0ELb1EEEvNS_9FwdParamsE:
	.zero		584


//--------------------- .nv.constant0._ZN10layer_norm13ln_fwd_kernelINS_13Kernel_traitsIf6__halffS2_fjLj8192ELj1ELj1ELj8ELj16ENS_18Kernel_traits_baseILj8192EfS2_fS2_fjLj256EEEEELb0ELb1ELb1ELb0EEEvNS_9FwdParamsE --------------------------
	.section	.nv.constant0._ZN10layer_norm13ln_fwd_kernelINS_13Kernel_traitsIf6__halffS2_fjLj8192ELj1ELj1ELj8ELj16ENS_18Kernel_traits_baseILj8192EfS2_fS2_fjLj256EEEEELb0ELb1ELb1ELb0EEEvNS_9FwdParamsE,"a",@progbits
	.sectionflags	@""
	.align	4
.nv.constant0._ZN10layer_norm13ln_fwd_kernelINS_13Kernel_traitsIf6__halffS2_fjLj8192ELj1ELj1ELj8ELj16ENS_18Kernel_traits_baseILj8192EfS2_fS2_fjLj256EEEEELb0ELb1ELb1ELb0EEEvNS_9FwdParamsE:
	.zero		584


//--------------------- .nv.constant0._ZN10layer_norm13ln_fwd_kernelINS_13Kernel_traitsIf6__halffS2_fjLj8192ELj1ELj1ELj8ELj16ENS_18Kernel_traits_baseILj8192EfS2_fS2_fjLj256EEEEELb0ELb1ELb1ELb1EEEvNS_9FwdParamsE --------------------------
	.section	.nv.constant0._ZN10layer_norm13ln_fwd_kernelINS_13Kernel_traitsIf6__halffS2_fjLj8192ELj1ELj1ELj8ELj16ENS_18Kernel_traits_baseILj8192EfS2_fS2_fjLj256EEEEELb0ELb1ELb1ELb1EEEvNS_9FwdParamsE,"a",@progbits
	.sectionflags	@""
	.align	4
.nv.constant0._ZN10layer_norm13ln_fwd_kernelINS_13Kernel_traitsIf6__halffS2_fjLj8192ELj1ELj1ELj8ELj16ENS_18Kernel_traits_baseILj8192EfS2_fS2_fjLj256EEEEELb0ELb1ELb1ELb1EEEvNS_9FwdParamsE:
	.zero		584


//--------------------- .nv.constant0._ZN10layer_norm13ln_fwd_kernelINS_13Kernel_traitsIf6__halffS2_fjLj8192ELj1ELj1ELj8ELj16ENS_18Kernel_traits_baseILj8192EfS2_fS2_fjLj256EEEEELb1ELb0ELb0ELb0EEEvNS_9FwdParamsE --------------------------
	.section	.nv.constant0._ZN10layer_norm13ln_fwd_kernelINS_13Kernel_traitsIf6__halffS2_fjLj8192ELj1ELj1ELj8ELj16ENS_18Kernel_traits_baseILj8192EfS2_fS2_fjLj256EEEEELb1ELb0ELb0ELb0EEEvNS_9FwdParamsE,"a",@progbits
	.sectionflags	@""
	.align	4
.nv.constant0._ZN10layer_norm13ln_fwd_kernelINS_13Kernel_traitsIf6__halffS2_fjLj8192ELj1ELj1ELj8ELj16ENS_18Kernel_traits_baseILj8192EfS2_fS2_fjLj256EEEEELb1ELb0ELb0ELb0EEEvNS_9FwdParamsE:
	.zero		584


//--------------------- .nv.constant0._ZN10layer_norm13ln_fwd_kernelINS_13Kernel_traitsIf6__halffS2_fjLj8192ELj1ELj1ELj8ELj16ENS_18Kernel_traits_baseILj8192EfS2_fS2_fjLj256EEEEELb1ELb0ELb0ELb1EEEvNS_9FwdParamsE --------------------------
	.section	.nv.constant0._ZN10layer_norm13ln_fwd_kernelINS_13Kernel_traitsIf6__halffS2_fjLj8192ELj1ELj1ELj8ELj16ENS_18Kernel_traits_baseILj8192EfS2_fS2_fjLj256EEEEELb1ELb0ELb0ELb1EEEvNS_9FwdParamsE,"a",@progbits
	.sectionflags	@""
	.align	4
.nv.constant0._ZN10layer_norm13ln_fwd_kernelINS_13Kernel_traitsIf6__halffS2_fjLj8192ELj1ELj1ELj8ELj16ENS_18Kernel_traits_baseILj8192EfS2_fS2_fjLj256EEEEELb1ELb0ELb0ELb1EEEvNS_9FwdParamsE:
	.zero		584


//--------------------- .nv.constant0._ZN10layer_norm13ln_fwd_kernelINS_13Kernel_traitsIf6__halffS2_fjLj8192ELj1ELj1ELj8ELj16ENS_18Kernel_traits_baseILj8192EfS2_fS2_fjLj256EEEEELb1ELb0ELb1ELb0EEEvNS_9FwdParamsE --------------------------
	.section	.nv.constant0._ZN10layer_norm13ln_fwd_kernelINS_13Kernel_traitsIf6__halffS2_fjLj8192ELj1ELj1ELj8ELj16ENS_18Kernel_traits_baseILj8192EfS2_fS2_fjLj256EEEEELb1ELb0ELb1ELb0EEEvNS_9FwdParamsE,"a",@progbits
	.sectionflags	@""
	.align	4
.nv.constant0._ZN10layer_norm13ln_fwd_kernelINS_13Kernel_traitsIf6__halffS2_fjLj8192ELj1ELj1ELj8ELj16ENS_18Kernel_traits_baseILj8192EfS2_fS2_fjLj256EEEEELb1ELb0ELb1ELb0EEEvNS_9FwdParamsE:
	.zero		584


//--------------------- .nv.constant0._ZN10layer_norm13ln_fwd_kernelINS_13Kernel_traitsIf6__halffS2_fjLj8192ELj1ELj1ELj8ELj16ENS_18Kernel_traits_baseILj8192EfS2_fS2_fjLj256EEEEELb1ELb0ELb1ELb1EEEvNS_9FwdParamsE --------------------------
	.section	.nv.constant0._ZN10layer_norm13ln_fwd_kernelINS_13Kernel_traitsIf6__halffS2_fjLj8192ELj1ELj1ELj8ELj16ENS_18Kernel_traits_baseILj8192EfS2_fS2_fjLj256EEEEELb1ELb0ELb1ELb1EEEvNS_9FwdParamsE,"a",@progbits
	.sectionflags	@""
	.align	4
.nv.constant0._ZN10layer_norm13ln_fwd_kernelINS_13Kernel_traitsIf6__halffS2_fjLj8192ELj1ELj1ELj8ELj16ENS_18Kernel_traits_baseILj8192EfS2_fS2_fjLj256EEEEELb1ELb0ELb1ELb1EEEvNS_9FwdParamsE:
	.zero		584


//--------------------- .nv.constant0._ZN10layer_norm13ln_fwd_kernelINS_13Kernel_traitsIf6__halffS2_fjLj8192ELj1ELj1ELj8ELj16ENS_18Kernel_traits_baseILj8192EfS2_fS2_fjLj256EEEEELb1ELb1ELb0ELb0EEEvNS_9FwdParamsE --------------------------
	.section	.nv.constant0._ZN10layer_norm13ln_fwd_kernelINS_13Kernel_traitsIf6__halffS2_fjLj8192ELj1ELj1ELj8ELj16ENS_18Kernel_traits_baseILj8192EfS2_fS2_fjLj256EEEEELb1ELb1ELb0ELb0EEEvNS_9FwdParamsE,"a",@progbits
	.sectionflags	@""
	.align	4
.nv.constant0._ZN10layer_norm13ln_fwd_kernelINS_13Kernel_traitsIf6__halffS2_fjLj8192ELj1ELj1ELj8ELj16ENS_18Kernel_traits_baseILj8192EfS2_fS2_fjLj256EEEEELb1ELb1ELb0ELb0EEEvNS_9FwdParamsE:
	.zero		584


//--------------------- .nv.constant0._ZN10layer_norm13ln_fwd_kernelINS_13Kernel_traitsIf6__halffS2_fjLj8192ELj1ELj1ELj8ELj16ENS_18Kernel_traits_baseILj8192EfS2_fS2_fjLj256EEEEELb1ELb1ELb0ELb1EEEvNS_9FwdParamsE --------------------------
	.section	.nv.constant0._ZN10layer_norm13ln_fwd_kernelINS_13Kernel_traitsIf6__halffS2_fjLj8192ELj1ELj1ELj8ELj16ENS_18Kernel_traits_baseILj8192EfS2_fS2_fjLj256EEEEELb1ELb1ELb0ELb1EEEvNS_9FwdParamsE,"a",@progbits
	.sectionflags	@""
	.align	4
.nv.constant0._ZN10layer_norm13ln_fwd_kernelINS_13Kernel_traitsIf6__halffS2_fjLj8192ELj1ELj1ELj8ELj16ENS_18Kernel_traits_baseILj8192EfS2_fS2_fjLj256EEEEELb1ELb1ELb0ELb1EEEvNS_9FwdParamsE:
	.zero		584


//--------------------- .nv.constant0._ZN10layer_norm13ln_fwd_kernelINS_13Kernel_traitsIf6__halffS2_fjLj8192ELj1ELj1ELj8ELj16ENS_18Kernel_traits_baseILj8192EfS2_fS2_fjLj256EEEEELb1ELb1ELb1ELb0EEEvNS_9FwdParamsE --------------------------
	.section	.nv.constant0._ZN10layer_norm13ln_fwd_kernelINS_13Kernel_traitsIf6__halffS2_fjLj8192ELj1ELj1ELj8ELj16ENS_18Kernel_traits_baseILj8192EfS2_fS2_fjLj256EEEEELb1ELb1ELb1ELb0EEEvNS_9FwdParamsE,"a",@progbits
	.sectionflags	@""
	.align	4
.nv.constant0._ZN10layer_norm13ln_fwd_kernelINS_13Kernel_traitsIf6__halffS2_fjLj8192ELj1ELj1ELj8ELj16ENS_18Kernel_traits_baseILj8192EfS2_fS2_fjLj256EEEEELb1ELb1ELb1ELb0EEEvNS_9FwdParamsE:
	.zero		584


//--------------------- .nv.constant0._ZN10layer_norm13ln_fwd_kernelINS_13Kernel_traitsIf6__halffS2_fjLj8192ELj1ELj1ELj8ELj16ENS_18Kernel_traits_baseILj8192EfS2_fS2_fjLj256EEEEELb1ELb1ELb1ELb1EEEvNS_9FwdParamsE --------------------------
	.section	.nv.constant0._ZN10layer_norm13ln_fwd_kernelINS_13Kernel_traitsIf6__halffS2_fjLj8192ELj1ELj1ELj8ELj16ENS_18Kernel_traits_baseILj8192EfS2_fS2_fjLj256EEEEELb1ELb1ELb1ELb1EEEvNS_9FwdParamsE,"a",@progbits
	.sectionflags	@""
	.align	4
.nv.constant0._ZN10layer_norm13ln_fwd_kernelINS_13Kernel_traitsIf6__halffS2_fjLj8192ELj1ELj1ELj8ELj16ENS_18Kernel_traits_baseILj8192EfS2_fS2_fjLj256EEEEELb1ELb1ELb1ELb1EEEvNS_9FwdParamsE:
	.zero		584


//--------------------- .nv.constant0._ZN10layer_norm13ln_fwd_kernelINS_13Kernel_traitsI6__halfffffjLj8192ELj1ELj1ELj8ELj16ENS_18Kernel_traits_baseILj8192ES2_ffffjLj256EEEEELb0ELb0ELb0ELb0EEEvNS_9FwdParamsE --------------------------
	.section	.nv.constant0._ZN10layer_norm13ln_fwd_kernelINS_13Kernel_traitsI6__halfffffjLj8192ELj1ELj1ELj8ELj16ENS_18Kernel_traits_baseILj8192ES2_ffffjLj256EEEEELb0ELb0ELb0ELb0EEEvNS_9FwdParamsE,"a",@progbits
	.sectionflags	@""
	.align	4
.nv.constant0._ZN10layer_norm13ln_fwd_kernelINS_13Kernel_traitsI6__halfffffjLj8192ELj1ELj1ELj8ELj16ENS_18Kernel_traits_baseILj8192ES2_ffffjLj256EEEEELb0ELb0ELb0ELb0EEEvNS_9FwdParamsE:
	.zero		584


//--------------------- .nv.constant0._ZN10layer_norm13ln_fwd_kernelINS_13Kernel_traitsI6__halfffffjLj8192ELj1ELj1ELj8ELj16ENS_18Kernel_traits_baseILj8192ES2_ffffjLj256EEEEELb0ELb0ELb0ELb1EEEvNS_9FwdParamsE --------------------------
	.section	.nv.constant0._ZN10layer_norm13ln_fwd_kernelINS_13Kernel_traitsI6__halfffffjLj8192ELj1ELj1ELj8ELj16ENS_18Kernel_traits_baseILj8192ES2_ffffjLj256EEEEELb0ELb0ELb0ELb1EEEvNS_9FwdParamsE,"a",@progbits
	.sectionflags	@""
	.align	4
.nv.constant0._ZN10layer_norm13ln_fwd_kernelINS_13Kernel_traitsI6__halfffffjLj8192ELj1ELj1ELj8ELj16ENS_18Kernel_traits_baseILj8192ES2_ffffjLj256EEEEELb0ELb0ELb0ELb1EEEvNS_9FwdParamsE:
	.zero		584


//--------------------- .nv.constant0._ZN10layer_norm13ln_fwd_kernelINS_13Kernel_traitsI6__halfffffjLj8192ELj1ELj1ELj8ELj16ENS_18Kernel_traits_baseILj8192ES2_ffffjLj256EEEEELb0ELb0ELb1ELb0EEEvNS_9FwdParamsE --------------------------
	.section	.nv.constant0._ZN10layer_norm13ln_fwd_kernelINS_13Kernel_traitsI6__halfffffjLj8192ELj1ELj1ELj8ELj16ENS_18Kernel_traits_baseILj8192ES2_ffffjLj256EEEEELb0ELb0ELb1ELb0EEEvNS_9FwdParamsE,"a",@progbits
	.sectionflags	@""
	.align	4
.nv.constant0._ZN10layer_norm13ln_fwd_kernelINS_13Kernel_traitsI6__halfffffjLj8192ELj1ELj1ELj8ELj16ENS_18Kernel_traits_baseILj8192ES2_ffffjLj256EEEEELb0ELb0ELb1ELb0EEEvNS_9FwdParamsE:
	.zero		584


//--------------------- .nv.constant0._ZN10layer_norm13ln_fwd_kernelINS_13Kernel_traitsI6__halfffffjLj8192ELj1ELj1ELj8ELj16ENS_18Kernel_traits_baseILj8192ES2_ffffjLj256EEEEELb0ELb0ELb1ELb1EEEvNS_9FwdParamsE --------------------------
	.section	.nv.constant0._ZN10layer_norm13ln_fwd_kernelINS_13Kernel_traitsI6__halfffffjLj8192ELj1ELj1ELj8ELj16ENS_18Kernel_traits_baseILj8192ES2_ffffjLj256EEEEELb0ELb0ELb1ELb1EEEvNS_9FwdParamsE,"a",@progbits
	.sectionflags	@""
	.align	4
.nv.constant0._ZN10layer_norm13ln_fwd_kernelINS_13Kernel_traitsI6__halfffffjLj8192ELj1ELj1ELj8ELj16ENS_18Kernel_traits_baseILj8192ES2_ffffjLj256EEEEELb0ELb0ELb1ELb1EEEvNS_9FwdParamsE:
	.zero		584


//--------------------- .nv.constant0._ZN10layer_norm13ln_fwd_kernelINS_13Kernel_traitsI6__halfffffjLj8192ELj1ELj1ELj8ELj16ENS_18Kernel_traits_baseILj8192ES2_ffffjLj256EEEEELb0ELb1ELb0ELb0EEEvNS_9FwdParamsE --------------------------
	.section	.nv.constant0._ZN10layer_norm13ln_fwd_kernelINS_13Kernel_traitsI6__halfffffjLj8192ELj1ELj1ELj8ELj16ENS_18Kernel_traits_baseILj8192ES2_ffffjLj256EEEEELb0ELb1ELb0ELb0EEEvNS_9FwdParamsE,"a",@progbits
	.sectionflags	@""
	.align	4
.nv.constant0._ZN10layer_norm13ln_fwd_kernelINS_13Kernel_traitsI6__halfffffjLj8192ELj1ELj1ELj8ELj16ENS_18Kernel_traits_baseILj8192ES2_ffffjLj256EEEEELb0ELb1ELb0ELb0EEEvNS_9FwdParamsE:
	.zero		584


//--------------------- .nv.constant0._ZN10layer_norm13ln_fwd_kernelINS_13Kernel_traitsI6__halfffffjLj8192ELj1ELj1ELj8ELj16ENS_18Kernel_traits_baseILj8192ES2_ffffjLj256EEEEELb0ELb1ELb0ELb1EEEvNS_9FwdParamsE --------------------------
	.section	.nv.constant0._ZN10layer_norm13ln_fwd_kernelINS_13Kernel_traitsI6__halfffffjLj8192ELj1ELj1ELj8ELj16ENS_18Kernel_traits_baseILj8192ES2_ffffjLj256EEEEELb0ELb1ELb0ELb1EEEvNS_9FwdParamsE,"a",@progbits
	.sectionflags	@""
	.align	4
.nv.constant0._ZN10layer_norm13ln_fwd_kernelINS_13Kernel_traitsI6__halfffffjLj8192ELj1ELj1ELj8ELj16ENS_18Kernel_traits_baseILj8192ES2_ffffjLj256EEEEELb0ELb1ELb0ELb1EEEvNS_9FwdParamsE:
	.zero		584


//--------------------- .nv.constant0._ZN10layer_norm13ln_fwd_kernelINS_13Kernel_traitsI6__halfffffjLj8192ELj1ELj1ELj8ELj16ENS_18Kernel_traits_baseILj8192ES2_ffffjLj256EEEEELb0ELb1ELb1ELb0EEEvNS_9FwdParamsE --------------------------
	.section	.nv.constant0._ZN10layer_norm13ln_fwd_kernelINS_13Kernel_traitsI6__halfffffjLj8192ELj1ELj1ELj8ELj16ENS_18Kernel_traits_baseILj8192ES2_ffffjLj256EEEEELb0ELb1ELb1ELb0EEEvNS_9FwdParamsE,"a",@progbits
	.sectionflags	@""
	.align	4
.nv.constant0._ZN10layer_norm13ln_fwd_kernelINS_13Kernel_traitsI6__halfffffjLj8192ELj1ELj1ELj8ELj16ENS_18Kernel_traits_baseILj8192ES2_ffffjLj256EEEEELb0ELb1ELb1ELb0EEEvNS_9FwdParamsE:
	.zero		584


//--------------------- .nv.constant0._ZN10layer_norm13ln_fwd_kernelINS_13Kernel_traitsI6__halfffffjLj8192ELj1ELj1ELj8ELj16ENS_18Kernel_traits_baseILj8192ES2_ffffjLj256EEEEELb0ELb1ELb1ELb1EEEvNS_9FwdParamsE --------------------------
	.section	.nv.constant0._ZN10layer_norm13ln_fwd_kernelINS_13Kernel_traitsI6__halfffffjLj8192ELj1ELj1ELj8ELj16ENS_18Kernel_traits_baseILj8192ES2_ffffjLj256EEEEELb0ELb1ELb1ELb1EEEvNS_9FwdParamsE,"a",@progbits
	.sectionflags	@""
	.align	4
.nv.constant0._ZN10layer_norm13ln_fwd_kernelINS_13Kernel_traitsI6__halfffffjLj8192ELj1ELj1ELj8ELj16ENS_18Kernel_traits_baseILj8192ES2_ffffjLj256EEEEELb0ELb1ELb1ELb1EEEvNS_9FwdParamsE:
	.zero		584


//--------------------- .nv.constant0._ZN10layer_norm13ln_fwd_kernelINS_13Kernel_traitsI6__halfffffjLj8192ELj1ELj1ELj8ELj16ENS_18Kernel_traits_baseILj8192ES2_ffffjLj256EEEEELb1ELb0ELb0ELb0EEEvNS_9FwdParamsE --------------------------
	.section	.nv.constant0._ZN10layer_norm13ln_fwd_kernelINS_13Kernel_traitsI6__halfffffjLj8192ELj1ELj1ELj8ELj16ENS_18Kernel_traits_baseILj8192ES2_ffffjLj256EEEEELb1ELb0ELb0ELb0EEEvNS_9FwdParamsE,"a",@progbits
	.sectionflags	@""
	.align	4
.nv.constant0._ZN10layer_norm13ln_fwd_kernelINS_13Kernel_traitsI6__halfffffjLj8192ELj1ELj1ELj8ELj16ENS_18Kernel_traits_baseILj8192ES2_ffffjLj256EEEEELb1ELb0ELb0ELb0EEEvNS_9FwdParamsE:
	.zero		584


//--------------------- .nv.constant0._ZN10layer_norm13ln_fwd_kernelINS_13Kernel_traitsI6__halfffffjLj8192ELj1ELj1ELj8ELj16ENS_18Kernel_traits_baseILj8192ES2_ffffjLj256EEEEELb1ELb0ELb0ELb1EEEvNS_9FwdParamsE --------------------------
	.section	.nv.constant0._ZN10layer_norm13ln_fwd_kernelINS_13Kernel_traitsI6__halfffffjLj8192ELj1ELj1ELj8ELj16ENS_18Kernel_traits_baseILj8192ES2_ffffjLj256EEEEELb1ELb0ELb0ELb1EEEvNS_9FwdParamsE,"a",@progbits
	.sectionflags	@""
	.align	4
.nv.constant0._ZN10layer_norm13ln_fwd_kernelINS_13Kernel_traitsI6__halfffffjLj8192ELj1ELj1ELj8ELj16ENS_18Kernel_traits_baseILj8192ES2_ffffjLj256EEEEELb1ELb0ELb0ELb1EEEvNS_9FwdParamsE:
	.zero		584


//--------------------- .nv.constant0._ZN10layer_norm13ln_fwd_kernelINS_13Kernel_traitsI6__halfffffjLj8192ELj1ELj1ELj8ELj16ENS_18Kernel_traits_baseILj8192ES2_ffffjLj256EEEEELb1ELb0ELb1ELb0EEEvNS_9FwdParamsE --------------------------
	.section	.nv.constant0._ZN10layer_norm13ln_fwd_kernelINS_13Kernel_traitsI6__halfffffjLj8192ELj1ELj1ELj8ELj16ENS_18Kernel_traits_baseILj8192ES2_ffffjLj256EEEEELb1ELb0ELb1ELb0EEEvNS_9FwdParamsE,"a",@progbits
	.sectionflags	@""
	.align	4
.nv.constant0._ZN10layer_norm13ln_fwd_kernelINS_13Kernel_traitsI6__halfffffjLj8192ELj1ELj1ELj8ELj16ENS_18Kernel_traits_baseILj8192ES2_ffffjLj256EEEEELb1ELb0ELb1ELb0EEEvNS_9FwdParamsE:
	.zero		584


//--------------------- .nv.constant0._ZN10layer_norm13ln_fwd_kernelINS_13Kernel_traitsI6__halfffffjLj8192ELj1ELj1ELj8ELj16ENS_18Kernel_traits_baseILj8192ES2_ffffjLj256EEEEELb1ELb0ELb1ELb1EEEvNS_9FwdParamsE --------------------------
	.section	.nv.constant0._ZN10layer_norm13ln_fwd_kernelINS_13Kernel_traitsI6__halfffffjLj8192ELj1ELj1ELj8ELj16ENS_18Kernel_traits_baseILj8192ES2_ffffjLj256EEEEELb1ELb0ELb1ELb1EEEvNS_9FwdParamsE,"a",@progbits
	.sectionflags	@""
	.align	4
.nv.constant0._ZN10layer_norm13ln_fwd_kernelINS_13Kernel_traitsI6__halfffffjLj8192ELj1ELj1ELj8ELj16ENS_18Kernel_traits_baseILj8192ES2_ffffjLj256EEEEELb1ELb0ELb1ELb1EEEvNS_9FwdParamsE:
	.zero		584


//--------------------- .nv.constant0._ZN10layer_norm13ln_fwd_kernelINS_13Kernel_traitsI6__halfffffjLj8192ELj1ELj1ELj8ELj16ENS_18Kernel_traits_baseILj8192ES2_ffffjLj256EEEEELb1ELb1ELb0ELb0EEEvNS_9FwdParamsE --------------------------
	.section	.nv.constant0._ZN10layer_norm13ln_fwd_kernelINS_13Kernel_traitsI6__halfffffjLj8192ELj1ELj1ELj8ELj16ENS_18Kernel_traits_baseILj8192ES2_ffffjLj256EEEEELb1ELb1ELb0ELb0EEEvNS_9FwdParamsE,"a",@progbits
	.sectionflags	@""
	.align	4
.nv.constant0._ZN10layer_norm13ln_fwd_kernelINS_13Kernel_traitsI6__halfffffjLj8192ELj1ELj1ELj8ELj16ENS_18Kernel_traits_baseILj8192ES2_ffffjLj256EEEEELb1ELb1ELb0ELb0EEEvNS_9FwdParamsE:
	.zero		584


//--------------------- .nv.constant0._ZN10layer_norm13ln_fwd_kernelINS_13Kernel_traitsI6__halfffffjLj8192ELj1ELj1ELj8ELj16ENS_18Kernel_traits_baseILj8192ES2_ffffjLj256EEEEELb1ELb1ELb0ELb1EEEvNS_9FwdParamsE --------------------------
	.section	.nv.constant0._ZN10layer_norm13ln_fwd_kernelINS_13Kernel_traitsI6__halfffffjLj8192ELj1ELj1ELj8ELj16ENS_18Kernel_traits_baseILj8192ES2_ffffjLj256EEEEELb1ELb1ELb0ELb1EEEvNS_9FwdParamsE,"a",@progbits
	.sectionflags	@""
	.align	4
.nv.constant0._ZN10layer_norm13ln_fwd_kernelINS_13Kernel_traitsI6__halfffffjLj8192ELj1ELj1ELj8ELj16ENS_18Kernel_traits_baseILj8192ES2_ffffjLj256EEEEELb1ELb1ELb0ELb1EEEvNS_9FwdParamsE:
	.zero		584


//--------------------- .nv.constant0._ZN10layer_norm13ln_fwd_kernelINS_13Kernel_traitsI6__halfffffjLj8192ELj1ELj1ELj8ELj16ENS_18Kernel_traits_baseILj8192ES2_ffffjLj256EEEEELb1ELb1ELb1ELb0EEEvNS_9FwdParamsE --------------------------
	.section	.nv.constant0._ZN10layer_norm13ln_fwd_kernelINS_13Kernel_traitsI6__halfffffjLj8192ELj1ELj1ELj8ELj16ENS_18Kernel_traits_baseILj8192ES2_ffffjLj256EEEEELb1ELb1ELb1ELb0EEEvNS_9FwdParamsE,"a",@progbits
	.sectionflags	@""
	.align	4
.nv.constant0._ZN10layer_norm13ln_fwd_kernelINS_13Kernel_traitsI6__halfffffjLj8192ELj1ELj1ELj8ELj16ENS_18Kernel_traits_baseILj8192ES2_ffffjLj256EEEEELb1ELb1ELb1ELb0EEEvNS_9FwdParamsE:
	.zero		584


//--------------------- .nv.constant0._ZN10layer_norm13ln_fwd_kernelINS_13Kernel_traitsI6__halfffffjLj8192ELj1ELj1ELj8ELj16ENS_18Kernel_traits_baseILj8192ES2_ffffjLj256EEEEELb1ELb1ELb1ELb1EEEvNS_9FwdParamsE --------------------------
	.section	.nv.constant0._ZN10layer_norm13ln_fwd_kernelINS_13Kernel_traitsI6__halfffffjLj8192ELj1ELj1ELj8ELj16ENS_18Kernel_traits_baseILj8192ES2_ffffjLj256EEEEELb1ELb1ELb1ELb1EEEvNS_9FwdParamsE,"a",@progbits
	.sectionflags	@""
	.align	4
.nv.constant0._ZN10layer_norm13ln_fwd_kernelINS_13Kernel_traitsI6__halfffffjLj8192ELj1ELj1ELj8ELj16ENS_18Kernel_traits_baseILj8192ES2_ffffjLj256EEEEELb1ELb1ELb1ELb1EEEvNS_9FwdParamsE:
	.zero		584


//--------------------- .nv.constant0._ZN10layer_norm13ln_fwd_kernelINS_13Kernel_traitsIfffffjLj8192ELj1ELj1ELj8ELj16ENS_18Kernel_traits_baseILj8192EfffffjLj256EEEEELb0ELb0ELb0ELb0EEEvNS_9FwdParamsE --------------------------
	.section	.nv.constant0._ZN10layer_norm13ln_fwd_kernelINS_13Kernel_traitsIfffffjLj8192ELj1ELj1ELj8ELj16ENS_18Kernel_traits_baseILj8192EfffffjLj256EEEEELb0ELb0ELb0ELb0EEEvNS_9FwdParamsE,"a",@progbits
	.sectionflags	@""
	.align	4
.nv.constant0._ZN10layer_norm13ln_fwd_kernelINS_13Kernel_traitsIfffffjLj8192ELj1ELj1ELj8ELj16ENS_18Kernel_traits_baseILj8192EfffffjLj256EEEEELb0ELb0ELb0ELb0EEEvNS_9FwdParamsE:
	.zero		584


//--------------------- .nv.constant0._ZN10layer_norm13ln_fwd_kernelINS_13Kernel_traitsIfffffjLj8192ELj1ELj1ELj8ELj16ENS_18Kernel_traits_baseILj8192EfffffjLj256EEEEELb0ELb0ELb0ELb1EEEvNS_9FwdParamsE --------------------------
	.section	.nv.constant0._ZN10layer_norm13ln_fwd_kernelINS_13Kernel_traitsIfffffjLj8192ELj1ELj1ELj8ELj16ENS_18Kernel_traits_baseILj8192EfffffjLj256EEEEELb0ELb0ELb0ELb1EEEvNS_9FwdParamsE,"a",@progbits
	.sectionflags	@""
	.align	4
.nv.constant0._ZN10layer_norm13ln_fwd_kernelINS_13Kernel_traitsIfffffjLj8192ELj1ELj1ELj8ELj16ENS_18Kernel_traits_baseILj8192EfffffjLj256EEEEELb0ELb0ELb0ELb1EEEvNS_9FwdParamsE:
	.zero		584


//--------------------- .nv.constant0._ZN10layer_norm13ln_fwd_kernelINS_13Kernel_traitsIfffffjLj8192ELj1ELj1ELj8ELj16ENS_18Kernel_traits_baseILj8192EfffffjLj256EEEEELb0ELb0ELb1ELb0EEEvNS_9FwdParamsE --------------------------
	.section	.nv.constant0._ZN10layer_norm13ln_fwd_kernelINS_13Kernel_traitsIfffffjLj8192ELj1ELj1ELj8ELj16ENS_18Kernel_traits_baseILj8192EfffffjLj256EEEEELb0ELb0ELb1ELb0EEEvNS_9FwdParamsE,"a",@progbits
	.sectionflags	@""
	.align	4
.nv.constant0._ZN10layer_norm13ln_fwd_kernelINS_13Kernel_traitsIfffffjLj8192ELj1ELj1ELj8ELj16ENS_18Kernel_traits_baseILj8192EfffffjLj256EEEEELb0ELb0ELb1ELb0EEEvNS_9FwdParamsE:
	.zero		584


//--------------------- .nv.constant0._ZN10layer_norm13ln_fwd_kernelINS_13Kernel_traitsIfffffjLj8192ELj1ELj1ELj8ELj16ENS_18Kernel_traits_baseILj8192EfffffjLj256EEEEELb0ELb0ELb1ELb1EEEvNS_9FwdParamsE --------------------------
	.section	.nv.constant0._ZN10layer_norm13ln_fwd_kernelINS_13Kernel_traitsIfffffjLj8192ELj1ELj1ELj8ELj16ENS_18Kernel_traits_baseILj8192EfffffjLj256EEEEELb0ELb0ELb1ELb1EEEvNS_9FwdParamsE,"a",@progbits
	.sectionflags	@""
	.align	4
.nv.constant0._ZN10layer_norm13ln_fwd_kernelINS_13Kernel_traitsIfffffjLj8192ELj1ELj1ELj8ELj16ENS_18Kernel_traits_baseILj8192EfffffjLj256EEEEELb0ELb0ELb1ELb1EEEvNS_9FwdParamsE:
	.zero		584


//--------------------- .nv.constant0._ZN10layer_norm13ln_fwd_kernelINS_13Kernel_traitsIfffffjLj8192ELj1ELj1ELj8ELj16ENS_18Kernel_traits_baseILj8192EfffffjLj256EEEEELb0ELb1ELb0ELb0EEEvNS_9FwdParamsE --------------------------
	.section	.nv.constant0._ZN10layer_norm13ln_fwd_kernelINS_13Kernel_traitsIfffffjLj8192ELj1ELj1ELj8ELj16ENS_18Kernel_traits_baseILj8192EfffffjLj256EEEEELb0ELb1ELb0ELb0EEEvNS_9FwdParamsE,"a",@progbits
	.sectionflags	@""
	.align	4
.nv.constant0._ZN10layer_norm13ln_fwd_kernelINS_13Kernel_traitsIfffffjLj8192ELj1ELj1ELj8ELj16ENS_18Kernel_traits_baseILj8192EfffffjLj256EEEEELb0ELb1ELb0ELb0EEEvNS_9FwdParamsE:
	.zero		584


//--------------------- .nv.constant0._ZN10layer_norm13ln_fwd_kernelINS_13Kernel_traitsIfffffjLj8192ELj1ELj1ELj8ELj16ENS_18Kernel_traits_baseILj8192EfffffjLj256EEEEELb0ELb1ELb0ELb1EEEvNS_9FwdParamsE --------------------------
	.section	.nv.constant0._ZN10layer_norm13ln_fwd_kernelINS_13Kernel_traitsIfffffjLj8192ELj1ELj1ELj8ELj16ENS_18Kernel_traits_baseILj8192EfffffjLj256EEEEELb0ELb1ELb0ELb1EEEvNS_9FwdParamsE,"a",@progbits
	.sectionflags	@""
	.align	4
.nv.constant0._ZN10layer_norm13ln_fwd_kernelINS_13Kernel_traitsIfffffjLj8192ELj1ELj1ELj8ELj16ENS_18Kernel_traits_baseILj8192EfffffjLj256EEEEELb0ELb1ELb0ELb1EEEvNS_9FwdParamsE:
	.zero		584


//--------------------- .nv.constant0._ZN10layer_norm13ln_fwd_kernelINS_13Kernel_traitsIfffffjLj8192ELj1ELj1ELj8ELj16ENS_18Kernel_traits_baseILj8192EfffffjLj256EEEEELb0ELb1ELb1ELb0EEEvNS_9FwdParamsE --------------------------
	.section	.nv.constant0._ZN10layer_norm13ln_fwd_kernelINS_13Kernel_traitsIfffffjLj8192ELj1ELj1ELj8ELj16ENS_18Kernel_traits_baseILj8192EfffffjLj256EEEEELb0ELb1ELb1ELb0EEEvNS_9FwdParamsE,"a",@progbits
	.sectionflags	@""
	.align	4
.nv.constant0._ZN10layer_norm13ln_fwd_kernelINS_13Kernel_traitsIfffffjLj8192ELj1ELj1ELj8ELj16ENS_18Kernel_traits_baseILj8192EfffffjLj256EEEEELb0ELb1ELb1ELb0EEEvNS_9FwdParamsE:
	.zero		584


//--------------------- .nv.constant0._ZN10layer_norm13ln_fwd_kernelINS_13Kernel_traitsIfffffjLj8192ELj1ELj1ELj8ELj16ENS_18Kernel_traits_baseILj8192EfffffjLj256EEEEELb0ELb1ELb1ELb1EEEvNS_9FwdParamsE --------------------------
	.section	.nv.constant0._ZN10layer_norm13ln_fwd_kernelINS_13Kernel_traitsIfffffjLj8192ELj1ELj1ELj8ELj16ENS_18Kernel_traits_baseILj8192EfffffjLj256EEEEELb0ELb1ELb1ELb1EEEvNS_9FwdParamsE,"a",@progbits
	.sectionflags	@""
	.align	4
.nv.constant0._ZN10layer_norm13ln_fwd_kernelINS_13Kernel_traitsIfffffjLj8192ELj1ELj1ELj8ELj16ENS_18Kernel_traits_baseILj8192EfffffjLj256EEEEELb0ELb1ELb1ELb1EEEvNS_9FwdParamsE:
	.zero		584


//--------------------- .nv.constant0._ZN10layer_norm13ln_fwd_kernelINS_13Kernel_traitsIfffffjLj8192ELj1ELj1ELj8ELj16ENS_18Kernel_traits_baseILj8192EfffffjLj256EEEEELb1ELb0ELb0ELb0EEEvNS_9FwdParamsE --------------------------
	.section	.nv.constant0._ZN10layer_norm13ln_fwd_kernelINS_13Kernel_traitsIfffffjLj8192ELj1ELj1ELj8ELj16ENS_18Kernel_traits_baseILj8192EfffffjLj256EEEEELb1ELb0ELb0ELb0EEEvNS_9FwdParamsE,"a",@progbits
	.sectionflags	@""
	.align	4
.nv.constant0._ZN10layer_norm13ln_fwd_kernelINS_13Kernel_traitsIfffffjLj8192ELj1ELj1ELj8ELj16ENS_18Kernel_traits_baseILj8192EfffffjLj256EEEEELb1ELb0ELb0ELb0EEEvNS_9FwdParamsE:
	.zero		584


//--------------------- .nv.constant0._ZN10layer_norm13ln_fwd_kernelINS_13Kernel_traitsIfffffjLj8192ELj1ELj1ELj8ELj16ENS_18Kernel_traits_baseILj8192EfffffjLj256EEEEELb1ELb0ELb0ELb1EEEvNS_9FwdParamsE --------------------------
	.section	.nv.constant0._ZN10layer_norm13ln_fwd_kernelINS_13Kernel_traitsIfffffjLj8192ELj1ELj1ELj8ELj16ENS_18Kernel_traits_baseILj8192EfffffjLj256EEEEELb1ELb0ELb0ELb1EEEvNS_9FwdParamsE,"a",@progbits
	.sectionflags	@""
	.align	4
.nv.constant0._ZN10layer_norm13ln_fwd_kernelINS_13Kernel_traitsIfffffjLj8192ELj1ELj1ELj8ELj16ENS_18Kernel_traits_baseILj8192EfffffjLj256EEEEELb1ELb0ELb0ELb1EEEvNS_9FwdParamsE:
	.zero		584


//--------------------- .nv.constant0._ZN10layer_norm13ln_fwd_kernelINS_13Kernel_traitsIfffffjLj8192ELj1ELj1ELj8ELj16ENS_18Kernel_traits_baseILj8192EfffffjLj256EEEEELb1ELb0ELb1ELb0EEEvNS_9FwdParamsE --------------------------
	.section	.nv.constant0._ZN10layer_norm13ln_fwd_kernelINS_13Kernel_traitsIfffffjLj8192ELj1ELj1ELj8ELj16ENS_18Kernel_traits_baseILj8192EfffffjLj256EEEEELb1ELb0ELb1ELb0EEEvNS_9FwdParamsE,"a",@progbits
	.sectionflags	@""
	.align	4
.nv.constant0._ZN10layer_norm13ln_fwd_kernelINS_13Kernel_traitsIfffffjLj8192ELj1ELj1ELj8ELj16ENS_18Kernel_traits_baseILj8192EfffffjLj256EEEEELb1ELb0ELb1ELb0EEEvNS_9FwdParamsE:
	.zero		584


//--------------------- .nv.constant0._ZN10layer_norm13ln_fwd_kernelINS_13Kernel_traitsIfffffjLj8192ELj1ELj1ELj8ELj16ENS_18Kernel_traits_baseILj8192EfffffjLj256EEEEELb1ELb0ELb1ELb1EEEvNS_9FwdParamsE --------------------------
	.section	.nv.constant0._ZN10layer_norm13ln_fwd_kernelINS_13Kernel_traitsIfffffjLj8192ELj1ELj1ELj8ELj16ENS_18Kernel_traits_baseILj8192EfffffjLj256EEEEELb1ELb0ELb1ELb1EEEvNS_9FwdParamsE,"a",@progbits
	.sectionflags	@""
	.align	4
.nv.constant0._ZN10layer_norm13ln_fwd_kernelINS_13Kernel_traitsIfffffjLj8192ELj1ELj1ELj8ELj16ENS_18Kernel_traits_baseILj8192EfffffjLj256EEEEELb1ELb0ELb1ELb1EEEvNS_9FwdParamsE:
	.zero		584


//--------------------- .nv.constant0._ZN10layer_norm13ln_fwd_kernelINS_13Kernel_traitsIfffffjLj8192ELj1ELj1ELj8ELj16ENS_18Kernel_traits_baseILj8192EfffffjLj256EEEEELb1ELb1ELb0ELb0EEEvNS_9FwdParamsE --------------------------
	.section	.nv.constant0._ZN10layer_norm13ln_fwd_kernelINS_13Kernel_traitsIfffffjLj8192ELj1ELj1ELj8ELj16ENS_18Kernel_traits_baseILj8192EfffffjLj256EEEEELb1ELb1ELb0ELb0EEEvNS_9FwdParamsE,"a",@progbits
	.sectionflags	@""
	.align	4
.nv.constant0._ZN10layer_norm13ln_fwd_kernelINS_13Kernel_traitsIfffffjLj8192ELj1ELj1ELj8ELj16ENS_18Kernel_traits_baseILj8192EfffffjLj256EEEEELb1ELb1ELb0ELb0EEEvNS_9FwdParamsE:
	.zero		584


//--------------------- .nv.constant0._ZN10layer_norm13ln_fwd_kernelINS_13Kernel_traitsIfffffjLj8192ELj1ELj1ELj8ELj16ENS_18Kernel_traits_baseILj8192EfffffjLj256EEEEELb1ELb1ELb0ELb1EEEvNS_9FwdParamsE --------------------------
	.section	.nv.constant0._ZN10layer_norm13ln_fwd_kernelINS_13Kernel_traitsIfffffjLj8192ELj1ELj1ELj8ELj16ENS_18Kernel_traits_baseILj8192EfffffjLj256EEEEELb1ELb1ELb0ELb1EEEvNS_9FwdParamsE,"a",@progbits
	.sectionflags	@""
	.align	4
.nv.constant0._ZN10layer_norm13ln_fwd_kernelINS_13Kernel_traitsIfffffjLj8192ELj1ELj1ELj8ELj16ENS_18Kernel_traits_baseILj8192EfffffjLj256EEEEELb1ELb1ELb0ELb1EEEvNS_9FwdParamsE:
	.zero		584


//--------------------- .nv.constant0._ZN10layer_norm13ln_fwd_kernelINS_13Kernel_traitsIfffffjLj8192ELj1ELj1ELj8ELj16ENS_18Kernel_traits_baseILj8192EfffffjLj256EEEEELb1ELb1ELb1ELb0EEEvNS_9FwdParamsE --------------------------
	.section	.nv.constant0._ZN10layer_norm13ln_fwd_kernelINS_13Kernel_traitsIfffffjLj8192ELj1ELj1ELj8ELj16ENS_18Kernel_traits_baseILj8192EfffffjLj256EEEEELb1ELb1ELb1ELb0EEEvNS_9FwdParamsE,"a",@progbits
	.sectionflags	@""
	.align	4
.nv.constant0._ZN10layer_norm13ln_fwd_kernelINS_13Kernel_traitsIfffffjLj8192ELj1ELj1ELj8ELj16ENS_18Kernel_traits_baseILj8192EfffffjLj256EEEEELb1ELb1ELb1ELb0EEEvNS_9FwdParamsE:
	.zero		584


//--------------------- .nv.constant0._ZN10layer_norm13ln_fwd_kernelINS_13Kernel_traitsIfffffjLj8192ELj1ELj1ELj8ELj16ENS_18Kernel_traits_baseILj8192EfffffjLj256EEEEELb1ELb1ELb1ELb1EEEvNS_9FwdParamsE --------------------------
	.section	.nv.constant0._ZN10layer_norm13ln_fwd_kernelINS_13Kernel_traitsIfffffjLj8192ELj1ELj1ELj8ELj16ENS_18Kernel_traits_baseILj8192EfffffjLj256EEEEELb1ELb1ELb1ELb1EEEvNS_9FwdParamsE,"a",@progbits
	.sectionflags	@""
	.align	4
.nv.constant0._ZN10layer_norm13ln_fwd_kernelINS_13Kernel_traitsIfffffjLj8192ELj1ELj1ELj8ELj16ENS_18Kernel_traits_baseILj8192EfffffjLj256EEEEELb1ELb1ELb1ELb1EEEvNS_9FwdParamsE:
	.zero		584


//--------------------- .text._ZN10layer_norm13ln_fwd_kernelINS_13Kernel_traitsI13__nv_bfloat16S2_S2_S2_fjLj8192ELj1ELj1ELj8ELj16ENS_18Kernel_traits_baseILj8192ES2_S2_S2_S2_fjLj256EEEEELb0ELb0ELb0ELb0EEEvNS_9FwdParamsE --------------------------
	.section	.text._ZN10layer_norm13ln_fwd_kernelINS_13Kernel_traitsI13__nv_bfloat16S2_S2_S2_fjLj8192ELj1ELj1ELj8ELj16ENS_18Kernel_traits_baseILj8192ES2_S2_S2_S2_fjLj256EEEEELb0ELb0ELb0ELb0EEEvNS_9FwdParamsE,"ax",@progbits
	.sectioninfo	@"SHI_REGISTERS=128"
	.align	128
        .global         _ZN10layer_norm13ln_fwd_kernelINS_13Kernel_traitsI13__nv_bfloat16S2_S2_S2_fjLj8192ELj1ELj1ELj8ELj16ENS_18Kernel_traits_baseILj8192ES2_S2_S2_S2_fjLj256EEEEELb0ELb0ELb0ELb0EEEvNS_9FwdParamsE
        .type           _ZN10layer_norm13ln_fwd_kernelINS_13Kernel_traitsI13__nv_bfloat16S2_S2_S2_fjLj8192ELj1ELj1ELj8ELj16ENS_18Kernel_traits_baseILj8192ES2_S2_S2_S2_fjLj256EEEEELb0ELb0ELb0ELb0EEEvNS_9FwdParamsE,@function
        .size           _ZN10layer_norm13ln_fwd_kernelINS_13Kernel_traitsI13__nv_bfloat16S2_S2_S2_fjLj8192ELj1ELj1ELj8ELj16ENS_18Kernel_traits_baseILj8192ES2_S2_S2_S2_fjLj256EEEEELb0ELb0ELb0ELb0EEEvNS_9FwdParamsE,(.L_x_29064 - _ZN10layer_norm13ln_fwd_kernelINS_13Kernel_traitsI13__nv_bfloat16S2_S2_S2_fjLj8192ELj1ELj1ELj8ELj16ENS_18Kernel_traits_baseILj8192ES2_S2_S2_S2_fjLj256EEEEELb0ELb0ELb0ELb0EEEvNS_9FwdParamsE)
        .other          _ZN10layer_norm13ln_fwd_kernelINS_13Kernel_traitsI13__nv_bfloat16S2_S2_S2_fjLj8192ELj1ELj1ELj8ELj16ENS_18Kernel_traits_baseILj8192ES2_S2_S2_S2_fjLj256EEEEELb0ELb0ELb0ELb0EEEvNS_9FwdParamsE,@"STO_CUDA_ENTRY STV_DEFAULT"
_ZN10layer_norm13ln_fwd_kernelINS_13Kernel_traitsI13__nv_bfloat16S2_S2_S2_fjLj8192ELj1ELj1ELj8ELj16ENS_18Kernel_traits_baseILj8192ES2_S2_S2_S2_fjLj256EEEEELb0ELb0ELb0ELb0EEEvNS_9FwdParamsE:
.text._ZN10layer_norm13ln_fwd_kernelINS_13Kernel_traitsI13__nv_bfloat16S2_S2_S2_fjLj8192ELj1ELj1ELj8ELj16ENS_18Kernel_traits_baseILj8192ES2_S2_S2_S2_fjLj256EEEEELb0ELb0ELb0ELb0EEEvNS_9FwdParamsE:
[----:B------:R-:W-:Y:S02]  /*0000*/  MOV R1, c[0x0][0x28] ;  /* 0x00000a0000017a02 */ /* 0x000fe40000000f00 */
[----:B------:R-:W0:Y:S01]  /*0010*/  S2R R19, SR_TID.X ;  /* 0x0000000000137919 */ /* 0x000e220000002100 */
[----:B------:R-:W-:Y:S01]  /*0020*/  MOV R0, c[0x0][0x168] ;  /* 0x00005a0000007a02 */ /* 0x000fe20000000f00 */
[----:B------:R-:W-:Y:S01]  /*0030*/  ULDC.64 UR4, c[0x0][0x118] ;  /* 0x0000460000047ab9 */ /* 0x000fe20000000a00 */
[----:B------:R-:W-:Y:S02]  /*0040*/  BSSY B0, `(.L_x_0) ;  /* 0x0000017000007945 */ /* 0x000fe40003800000 */
[----:B------:R-:W-:-:S04]  /*0050*/  SHF.R.S32.HI R0, RZ, 0x1f, R0 ;  /* 0x0000001fff007819 */ /* 0x000fc80000011400 */
[----:B------:R-:W-:Y:S02]  /*0060*/  LEA.HI R48, R0, c[0x0][0x168], RZ, 0x3 ;  /* 0x00005a0000307a11 */ /* 0x000fe400078f18ff */
[C---:B0-----:R-:W-:Y:S02]  /*0070*/  LOP3.LUT R3, R19.reuse, 0xff, RZ, 0xc, !PT ;  /* 0x000000ff13037812 */ /* 0x041fe400078e0cff */
[----:B------:R-:W-:Y:S02]  /*0080*/  LOP3.LUT R28, R19, 0xff, RZ, 0xc0, !PT ;  /* 0x000000ff131c7812 */ /* 0x000fe400078ec0ff */
[----:B------:R-:W-:-:S04]  /*0090*/  LEA.HI.SX32 R18, R48, R3, 0x1d ;  /* 0x0000000330127211 */ /* 0x000fc800078feaff */
[C---:B------:R-:W-:Y:S02]  /*00a0*/  LOP3.LUT P1, RZ, R18.reuse, 0xffffff00, RZ, 0xc0, !PT ;  /* 0xffffff0012ff7812 */ /* 0x040fe4000782c0ff */
[C---:B------:R-:W-:Y:S02]  /*00b0*/  ISETP.GE.U32.AND P5, PT, R18.reuse, 0x200, PT ;  /* 0x000002001200780c */ /* 0x040fe40003fa6070 */
[C---:B------:R-:W-:Y:S02]  /*00c0*/  ISETP.GE.U32.AND P2, PT, R18.reuse, 0x300, PT ;  /* 0x000003001200780c */ /* 0x040fe40003f46070 */
[----:B------:R-:W-:Y:S02]  /*00d0*/  ISETP.GE.U32.AND P3, PT, R18, 0x400, PT ;  /* 0x000004001200780c */ /* 0x000fe40003f66070 */
[----:B------:R-:W-:-:S05]  /*00e0*/  P2R R0, PR, RZ, 0x20 ;  /* 0x00000020ff007803 */ /* 0x000fca0000000000 */
[----:B------:R-:W-:Y:S05]  /*00f0*/  @!P1 BRA `(.L_x_1) ;  /* 0x000000b000009947 */ /* 0x000fea0003800000 */
[----:B------:R-:W-:Y:S01]  /*0100*/  ISETP.NE.U32.AND P0, PT, RZ, c[0x0][0x218], PT ;  /* 0x00008600ff007a0c */ /* 0x000fe20003f05070 */
[----:B------:R-:W-:-:S03]  /*0110*/  HFMA2.MMA R5, -RZ, RZ, 0, 9.5367431640625e-07 ;  /* 0x00000010ff057435 */ /* 0x000fc600000001ff */
[----:B------:R-:W-:-:S13]  /*0120*/  ISETP.NE.AND.EX P0, PT, RZ, c[0x0][0x21c], PT, P0 ;  /* 0x00008700ff007a0c */ /* 0x000fda0003f05300 */
[C---:B------:R-:W-:Y:S01]  /*0130*/  @P0 LEA R2, P4, R28.reuse, c[0x0][0x218], 0x4 ;  /* 0x000086001c020a11 */ /* 0x040fe200078820ff */
[----:B------:R-:W-:-:S03]  /*0140*/  IMAD.WIDE.U32 R4, R28, R5, c[0x0][0x1b0] ;  /* 0x00006c001c047625 */ /* 0x000fc600078e0005 */
[----:B------:R-:W-:-:S03]  /*0150*/  @P0 LEA.HI.X R3, R28, c[0x0][0x21c], RZ, 0x4, P4 ;  /* 0x000087001c030a11 */ /* 0x000fc600020f24ff */
[----:B------:R-:W5:Y:S04]  /*0160*/  LDG.E.128 R4, [R4.64] ;  /* 0x0000000404047981 */ /* 0x000f68000c1e1d00 */
[----:B------:R0:W5:Y:S01]  /*0170*/  @P0 LDG.E.128 R20, [R2.64] ;  /* 0x0000000402140981 */ /* 0x000162000c1e1d00 */
[----:B------:R-:W-:Y:S01]  /*0180*/  LOP3.LUT R28, R28, 0x100, RZ, 0xfc, !PT ;  /* 0x000001001c1c7812 */ /* 0x000fe200078efcff */
[----:B------:R-:W-:Y:S01]  /*0190*/  @!P0 CS2R R20, SRZ ;  /* 0x0000000000148805 */ /* 0x000fe2000001ff00 */
[----:B------:R-:W-:Y:S02]  /*01a0*/  @!P0 CS2R R22, SRZ ;  /* 0x0000000000168805 */ /* 0x000fe4000001ff00 */
.L_x_1:
[----:B0-----:R-:W-:Y:S05]  /*01b0*/  BSYNC B0 ;  /* 0x0000000000007941 */ /* 0x001fea0003800000 */
.L_x_0:
[----:B------:R-:W-:Y:S01]  /*01c0*/  BSSY B0, `(.L_x_2) ;  /* 0x000000d000007945 */ /* 0x000fe20003800000 */
[----:B------:R-:W-:Y:S05]  /*01d0*/  @!P5 BRA `(.L_x_3) ;  /* 0x000000b00000d947 */ /* 0x000fea0003800000 */
[----:B------:R-:W-:Y:S02]  /*01e0*/  ISETP.NE.U32.AND P0, PT, RZ, c[0x0][0x218], PT ;  /* 0x00008600ff007a0c */ /* 0x000fe40003f05070 */
[----:B------:R-:W-:-:S02]  /*01f0*/  MOV R25, 0x10 ;  /* 0x0000001000197802 */ /* 0x000fc40000000f00 */
[----:B------:R-:W-:-:S03]  /*0200*/  ISETP.NE.AND.EX P0, PT, RZ, c[0x0][0x21c], PT, P0 ;  /* 0x00008700ff007a0c */ /* 0x000fc60003f05300 */
[----:B------:R-:W-:-:S06]  /*0210*/  IMAD.WIDE.U32 R24, R28, R25, c[0x0][0x1b0] ;  /* 0x00006c001c187625 */ /* 0x000fcc00078e0019 */
[----:B------:R-:W5:Y:S04]  /*0220*/  LDG.E.128 R24, [R24.64] ;  /* 0x0000000418187981 */ /* 0x000f68000c1e1d00 */
[----:B------:R-:W-:-:S04]  /*0230*/  @P0 LEA R2, P4, R28, c[0x0][0x218], 0x4 ;  /* 0x000086001c020a11 */ /* 0x000fc800078820ff */
[----:B------:R-:W-:-:S05]  /*0240*/  @P0 LEA.HI.X R3, R28, c[0x0][0x21c], RZ, 0x4, P4 ;  /* 0x000087001c030a11 */ /* 0x000fca00020f24ff */
[----:B------:R0:W5:Y:S01]  /*0250*/  @P0 LDG.E.128 R44, [R2.64] ;  /* 0x00000004022c0981 */ /* 0x000162000c1e1d00 */
[----:B------:R-:W-:Y:S01]  /*0260*/  IADD3 R28, R28, 0x100, RZ ;  /* 0x000001001c1c7810 */ /* 0x000fe20007ffe0ff */
[----:B------:R-:W-:Y:S01]  /*0270*/  @!P0 CS2R R44, SRZ ;  /* 0x00000000002c8805 */ /* 0x000fe2000001ff00 */
[----:B------:R-:W-:Y:S02]  /*0280*/  @!P0 CS2R R46, SRZ ;  /* 0x00000000002e8805 */ /* 0x000fe4000001ff00 */
.L_x_3:
[----:B0-----:R-:W-:Y:S05]  /*0290*/  BSYNC B0 ;  /* 0x0000000000007941 */ /* 0x001fea0003800000 */
.L_x_2:
[----:B------:R-:W-:Y:S01]  /*02a0*/  BSSY B0, `(.L_x_4) ;  /* 0x000000d000007945 */ /* 0x000fe20003800000 */
        /* <DEDUP_REMOVED lines=9> */
[----:B------:R-:W-:Y:S01]  /*0340*/  IADD3 R28, R28, 0x100, RZ ;  /* 0x000001001c1c7810 */ /* 0x000fe20007ffe0ff */
[----:B------:R-:W-:Y:S01]  /*0350*/  @!P0 CS2R R40, SRZ ;  /* 0x0000000000288805 */ /* 0x000fe2000001ff00 */
[----:B------:R-:W-:Y:S02]  /*0360*/  @!P0 CS2R R42, SRZ ;  /* 0x00000000002a8805 */ /* 0x000fe4000001ff00 */
.L_x_5:
[----:B0-----:R-:W-:Y:S05]  /*0370*/  BSYNC B0 ;  /* 0x0000000000007941 */ /* 0x001fea0003800000 */
.L_x_4:
[----:B------:R-:W-:Y:S01]  /*0380*/  BSSY B0, `(.L_x_6) ;  /* 0x000000c000007945 */ /* 0x000fe20003800000 */
[----:B------:R-:W-:Y:S05]  /*0390*/  @!P3 BRA `(.L_x_7) ;  /* 0x000000a00000b947 */ /* 0x000fea0003800000 */
[----:B------:R-:W-:Y:S02]  /*03a0*/  ISETP.NE.U32.AND P0, PT, RZ, c[0x0][0x218], PT ;  /* 0x00008600ff007a0c */ /* 0x000fe40003f05070 */
[----:B------:R-:W-:-:S02]  /*03b0*/  MOV R29, 0x10 ;  /* 0x00000010001d7802 */ /* 0x000fc40000000f00 */
[----:B------:R-:W-:-:S13]  /*03c0*/  ISETP.NE.AND.EX P0, PT, RZ, c[0x0][0x21c], PT, P0 ;  /* 0x00008700ff007a0c */ /* 0x000fda0003f05300 */
[----:B------:R-:W-:-:S04]  /*03d0*/  @P0 LEA R2, P4, R28, c[0x0][0x218], 0x4 ;  /* 0x000086001c020a11 */ /* 0x000fc800078820ff */
[C---:B------:R-:W-:Y:S01]  /*03e0*/  @P0 LEA.HI.X R3, R28.reuse, c[0x0][0x21c], RZ, 0x4, P4 ;  /* 0x000087001c030a11 */ /* 0x040fe200020f24ff */
[----:B------:R-:W-:-:S04]  /*03f0*/  IMAD.WIDE.U32 R28, R28, R29, c[0x0][0x1b0] ;  /* 0x00006c001c1c7625 */ /* 0x000fc800078e001d */
[----:B------:R0:W5:Y:S04]  /*0400*/  @P0 LDG.E.128 R32, [R2.64] ;  /* 0x0000000402200981 */ /* 0x000168000c1e1d00 */
[----:B------:R-:W5:Y:S01]  /*0410*/  LDG.E.128 R28, [R28.64] ;  /* 0x000000041c1c7981 */ /* 0x000f62000c1e1d00 */
[----:B------:R-:W-:Y:S01]  /*0420*/  @!P0 CS2R R32, SRZ ;  /* 0x0000000000208805 */ /* 0x000fe2000001ff00 */
[----:B------:R-:W-:Y:S02]  /*0430*/  @!P0 CS2R R34, SRZ ;  /* 0x0000000000228805 */ /* 0x000fe4000001ff00 */
.L_x_7:
[----:B0-----:R-:W-:Y:S05]  /*0440*/  BSYNC B0 ;  /* 0x0000000000007941 */ /* 0x001fea0003800000 */
.L_x_6:
[----:B------:R-:W0:Y:S01]  /*0450*/  S2UR UR6, SR_CTAID.X ;  /* 0x00000000000679c3 */ /* 0x000e220000002500 */
[----:B------:R-:W-:Y:S01]  /*0460*/  MOV R0, c[0x0][0x180] ;  /* 0x0000600000007a02 */ /* 0x000fe20000000f00 */
[----:B------:R-:W-:-:S03]  /*0470*/  IMAD.MOV.U32 R2, RZ, RZ, c[0x0][0x184] ;  /* 0x00006100ff027624 */ /* 0x000fc600078e00ff */
[----:B------:R-:W-:-:S04]  /*0480*/  LOP3.LUT P0, RZ, R0, c[0x0][0x1c0], RZ, 0xfc, !PT ;  /* 0x0000700000ff7a12 */ /* 0x000fc8000780fcff */
[----:B------:R-:W-:Y:S02]  /*0490*/  LOP3.LUT P0, RZ, R2, c[0x0][0x1c4], RZ, 0xfc, P0 ;  /* 0x0000710002ff7a12 */ /* 0x000fe4000000fcff */
[----:B0-----:R-:W-:-:S04]  /*04a0*/  LEA.HI R76, R19, UR6, RZ, 0x18 ;  /* 0x00000006134c7c11 */ /* 0x001fc8000f8fc0ff */
[----:B------:R-:W-:-:S13]  /*04b0*/  ISETP.GE.AND P4, PT, R76, c[0x0][0x164], PT ;  /* 0x000059004c007a0c */ /* 0x000fda0003f86270 */
[----:B------:R-:W-:Y:S05]  /*04c0*/  @P4 EXIT ;  /* 0x000000000000494d */ /* 0x000fea0003800000 */
[----:B------:R-:W-:Y:S01]  /*04d0*/  SHF.R.S32.HI R52, RZ, 0x3, R48 ;  /* 0x00000003ff347819 */ /* 0x000fe20000011430 */
[----:B------:R-:W-:Y:S01]  /*04e0*/  HFMA2.MMA R75, -RZ, RZ, 0, 5.9604644775390625e-08 ;  /* 0x00000001ff4b7435 */ /* 0x000fe200000001ff */
[----:B------:R-:W-:Y:S01]  /*04f0*/  LOP3.LUT R51, R19, 0xe0, RZ, 0xc0, !PT ;  /* 0x000000e013337812 */ /* 0x000fe200078ec0ff */
[----:B------:R-:W-:Y:S01]  /*0500*/  ULDC.U8 UR6, c[0x0][0x1f0] ;  /* 0x00007c0000067ab9 */ /* 0x000fe20000000000 */
[----:B------:R-:W-:Y:S02]  /*0510*/  LOP3.LUT R64, R52, 0xff, RZ, 0xc0, !PT ;  /* 0x000000ff34407812 */ /* 0x000fe400078ec0ff */
[--C-:B-----5:R-:W-:Y:S02]  /*0520*/  PRMT R48, RZ, 0x5410, R45.reuse ;  /* 0x00005410ff307816 */ /* 0x120fe4000000002d */
[----:B------:R-:W-:Y:S02]  /*0530*/  IADD3 R53, R64, -R51, RZ ;  /* 0x8000003340357210 */ /* 0x000fe40007ffe0ff */
[----:B------:R-:W-:-:S02]  /*0540*/  PRMT R49, RZ, 0x7610, R45 ;  /* 0x00007610ff317816 */ /* 0x000fc4000000002d */
[----:B------:R-:W-:Y:S02]  /*0550*/  SHF.R.U32.HI R55, RZ, 0x3, R52 ;  /* 0x00000003ff377819 */ /* 0x000fe40000011634 */
[----:B------:R-:W-:Y:S02]  /*0560*/  IMNMX R54, RZ, R53, !PT ;  /* 0x00000035ff367217 */ /* 0x000fe40007800200 */
[--C-:B------:R-:W-:Y:S02]  /*0570*/  PRMT R45, RZ, 0x5410, R46.reuse ;  /* 0x00005410ff2d7816 */ /* 0x100fe4000000002e */
[----:B------:R-:W-:Y:S02]  /*0580*/  PRMT R50, RZ, 0x7610, R46 ;  /* 0x00007610ff327816 */ /* 0x000fe4000000002e */
[--C-:B------:R-:W-:Y:S02]  /*0590*/  PRMT R46, RZ, 0x5410, R47.reuse ;  /* 0x00005410ff2e7816 */ /* 0x100fe4000000002f */
[----:B------:R-:W-:-:S02]  /*05a0*/  PRMT R51, RZ, 0x7610, R47 ;  /* 0x00007610ff337816 */ /* 0x000fc4000000002f */
[--C-:B------:R-:W-:Y:S02]  /*05b0*/  PRMT R47, RZ, 0x5410, R36.reuse ;  /* 0x00005410ff2f7816 */ /* 0x100fe40000000024 */
[----:B------:R-:W-:Y:S02]  /*05c0*/  PRMT R53, RZ, 0x7610, R36 ;  /* 0x00007610ff357816 */ /* 0x000fe40000000024 */
[----:B------:R-:W-:Y:S02]  /*05d0*/  LOP3.LUT R71, R55, 0x1fffffe0, RZ, 0xc0, !PT ;  /* 0x1fffffe037477812 */ /* 0x000fe400078ec0ff */
[----:B------:R-:W-:Y:S02]  /*05e0*/  IMNMX R36, R54, 0x20, PT ;  /* 0x0000002036247817 */ /* 0x000fe40003800200 */
[----:B------:R-:W-:Y:S02]  /*05f0*/  PRMT R52, RZ, 0x5410, R37 ;  /* 0x00005410ff347816 */ /* 0x000fe40000000025 */
[----:B------:R-:W-:-:S02]  /*0600*/  IADD3 R36, R36, R71, RZ ;  /* 0x0000004724247210 */ /* 0x000fc40007ffe0ff */
[----:B------:R-:W-:Y:S02]  /*0610*/  PRMT R55, RZ, 0x7610, R37 ;  /* 0x00007610ff377816 */ /* 0x000fe40000000025 */
[----:B------:R-:W-:Y:S02]  /*0620*/  SHF.L.U32 R36, R36, 0x3, RZ ;  /* 0x0000000324247819 */ /* 0x000fe400000006ff */
[----:B------:R-:W-:Y:S02]  /*0630*/  SHF.L.U32 R37, R19, 0x5, RZ ;  /* 0x0000000513257819 */ /* 0x000fe400000006ff */
[--C-:B------:R-:W-:Y:S02]  /*0640*/  PRMT R58, RZ, 0x5410, R40.reuse ;  /* 0x00005410ff3a7816 */ /* 0x100fe40000000028 */
[----:B------:R-:W0:Y:S01]  /*0650*/  I2F.U32 R36, R36 ;  /* 0x0000002400247306 */ /* 0x000e220000201000 */
[----:B------:R-:W-:Y:S02]  /*0660*/  LOP3.LUT R37, R37, 0x3e0, RZ, 0xc0, !PT ;  /* 0x000003e025257812 */ /* 0x000fe400078ec0ff */
[----:B------:R-:W-:-:S02]  /*0670*/  PRMT R60, RZ, 0x7610, R40 ;  /* 0x00007610ff3c7816 */ /* 0x000fc40000000028 */
[----:B------:R-:W-:Y:S02]  /*0680*/  IADD3 R37, R64, -R37, RZ ;  /* 0x8000002540257210 */ /* 0x000fe40007ffe0ff */
[--C-:B------:R-:W-:Y:S02]  /*0690*/  PRMT R40, RZ, 0x5410, R41.reuse ;  /* 0x00005410ff287816 */ /* 0x100fe40000000029 */
[----:B------:R-:W-:Y:S02]  /*06a0*/  PRMT R61, RZ, 0x7610, R41 ;  /* 0x00007610ff3d7816 */ /* 0x000fe40000000029 */
[----:B------:R-:W-:Y:S02]  /*06b0*/  IMNMX R37, RZ, R37, !PT ;  /* 0x00000025ff257217 */ /* 0x000fe40007800200 */
[--C-:B------:R-:W-:Y:S02]  /*06c0*/  PRMT R41, RZ, 0x5410, R42.reuse ;  /* 0x00005410ff297816 */ /* 0x100fe4000000002a */
[----:B------:R-:W-:Y:S01]  /*06d0*/  PRMT R62, RZ, 0x7610, R42 ;  /* 0x00007610ff3e7816 */ /* 0x000fe2000000002a */
[----:B0-----:R0:W1:Y:S01]  /*06e0*/  MUFU.RCP R69, R36 ;  /* 0x0000002400457308 */ /* 0x0010620000001000 */
[----:B------:R-:W-:-:S02]  /*06f0*/  PRMT R42, RZ, 0x5410, R43 ;  /* 0x00005410ff2a7816 */ /* 0x000fc4000000002b */
[----:B------:R-:W-:Y:S02]  /*0700*/  PRMT R63, RZ, 0x7610, R43 ;  /* 0x00007610ff3f7816 */ /* 0x000fe4000000002b */
[--C-:B------:R-:W-:Y:S02]  /*0710*/  PRMT R43, RZ, 0x5410, R28.reuse ;  /* 0x00005410ff2b7816 */ /* 0x100fe4000000001c */
[----:B------:R-:W-:Y:S02]  /*0720*/  PRMT R65, RZ, 0x7610, R28 ;  /* 0x00007610ff417816 */ /* 0x000fe4000000001c */
[----:B------:R-:W-:Y:S02]  /*0730*/  IMNMX R28, R37, 0x20, PT ;  /* 0x00000020251c7817 */ /* 0x000fe40003800200 */
[----:B------:R-:W-:Y:S02]  /*0740*/  PRMT R13, RZ, 0x5410, R6 ;  /* 0x00005410ff0d7816 */ /* 0x000fe40000000006 */
[----:B------:R-:W-:-:S02]  /*0750*/  IADD3 R28, R71, R28, RZ ;  /* 0x0000001c471c7210 */ /* 0x000fc40007ffe0ff */
[----:B------:R-:W-:Y:S02]  /*0760*/  PRMT R12, RZ, 0x7610, R6 ;  /* 0x00007610ff0c7816 */ /* 0x000fe40000000006 */
[--C-:B------:R-:W-:Y:S01]  /*0770*/  PRMT R11, RZ, 0x5410, R7.reuse ;  /* 0x00005410ff0b7816 */ /* 0x100fe20000000007 */
[----:B------:R-:W-:Y:S01]  /*0780*/  IMAD.SHL.U32 R74, R28, 0x8, RZ ;  /* 0x000000081c4a7824 */ /* 0x000fe200078e00ff */
[----:B------:R-:W-:Y:S02]  /*0790*/  PRMT R10, RZ, 0x7610, R7 ;  /* 0x00007610ff0a7816 */ /* 0x000fe40000000007 */
[--C-:B------:R-:W-:Y:S02]  /*07a0*/  PRMT R17, RZ, 0x5410, R4.reuse ;  /* 0x00005410ff117816 */ /* 0x100fe40000000004 */
[----:B------:R-:W-:Y:S02]  /*07b0*/  PRMT R16, RZ, 0x7610, R4 ;  /* 0x00007610ff107816 */ /* 0x000fe40000000004 */
[----:B------:R-:W-:-:S02]  /*07c0*/  PRMT R15, RZ, 0x5410, R5 ;  /* 0x00005410ff0f7816 */ /* 0x000fc40000000005 */
[----:B------:R-:W-:Y:S02]  /*07d0*/  PRMT R14, RZ, 0x7610, R5 ;  /* 0x00007610ff0e7816 */ /* 0x000fe40000000005 */
[--C-:B------:R-:W-:Y:S02]  /*07e0*/  PRMT R9, RZ, 0x5410, R20.reuse ;  /* 0x00005410ff097816 */ /* 0x100fe40000000014 */
        /* <DEDUP_REMOVED lines=11> */
[----:B------:R-:W-:Y:S02]  /*08a0*/  PRMT R22, RZ, 0x5410, R26 ;  /* 0x00005410ff167816 */ /* 0x000fe4000000001a */
[--C-:B------:R-:W-:Y:S02]  /*08b0*/  PRMT R24, RZ, 0x5410, R27.reuse ;  /* 0x00005410ff187816 */ /* 0x100fe4000000001b */
[----:B------:R-:W-:Y:S02]  /*08c0*/  PRMT R25, RZ, 0x5410, R44 ;  /* 0x00005410ff197816 */ /* 0x000fe4000000002c */
        /* <DEDUP_REMOVED lines=20> */
[----:B01----:R-:W-:Y:S02]  /*0a10*/  PRMT R84, RZ, 0x7610, R35 ;  /* 0x00007610ff547816 */ /* 0x003fe40000000023 */
.L_x_123:
[----:B------:R-:W-:-:S04]  /*0a20*/  ISETP.NE.U32.AND P4, PT, RZ, c[0x0][0x1c0], PT ;  /* 0x00007000ff007a0c */ /* 0x000fc80003f85070 */
[----:B------:R-:W-:-:S13]  /*0a30*/  ISETP.NE.AND.EX P4, PT, RZ, c[0x0][0x1c4], PT, P4 ;  /* 0x00007100ff007a0c */ /* 0x000fda0003f85340 */
[----:B------:R-:W-:-:S05]  /*0a40*/  @P4 MOV R37, 0x2 ;  /* 0x0000000200254802 */ /* 0x000fca0000000f00 */
[----:B------:R-:W-:-:S06]  /*0a50*/  @P4 IMAD.WIDE R36, R76, R37, c[0x0][0x1c0] ;  /* 0x000070004c244625 */ /* 0x000fcc00078e0225 */
[----:B------:R-:W2:Y:S01]  /*0a60*/  @P4 LDG.E.U16 R36, [R36.64] ;  /* 0x0000000424244981 */ /* 0x000ea2000c1e1500 */
[----:B------:R-:W-:Y:S01]  /*0a70*/  IMAD R38, R76, c[0x0][0x168], RZ ;  /* 0x00005a004c267a24 */ /* 0x000fe200078e02ff */
[----:B------:R-:W-:Y:S01]  /*0a80*/  BSSY B0, `(.L_x_8) ;  /* 0x000005f000007945 */ /* 0x000fe20003800000 */
[----:B------:R-:W-:-:S03]  /*0a90*/  MOV R116, 0x3f800000 ;  /* 0x3f80000000747802 */ /* 0x000fc60000000f00 */
[----:B------:R-:W-:-:S04]  /*0aa0*/  SHF.R.S32.HI R39, RZ, 0x1f, R38 ;  /* 0x0000001fff277819 */ /* 0x000fc80000011426 */
[----:B------:R-:W-:Y:S02]  /*0ab0*/  LEA.HI R39, R39, R38, RZ, 0x3 ;  /* 0x0000002627277211 */ /* 0x000fe400078f18ff */
[----:B------:R-:W-:-:S04]  /*0ac0*/  LOP3.LUT R38, R19, 0xff, RZ, 0xc0, !PT ;  /* 0x000000ff13267812 */ /* 0x000fc800078ec0ff */
[----:B------:R-:W-:-:S04]  /*0ad0*/  LEA.HI.SX32 R83, R39, R38, 0x1d ;  /* 0x0000002627537211 */ /* 0x000fc800078feaff */
[----:B------:R-:W-:Y:S02]  /*0ae0*/  MOV R117, R83 ;  /* 0x0000005300757202 */ /* 0x000fe40000000f00 */
[----:B--2---:R-:W-:Y:S01]  /*0af0*/  @P4 PRMT R116, RZ, 0x5410, R36 ;  /* 0x00005410ff744816 */ /* 0x004fe20000000024 */
[----:B------:R-:W-:Y:S05]  /*0b00*/  @!P1 BRA `(.L_x_9) ;  /* 0x0000056000009947 */ /* 0x000fea0003800000 */
[----:B------:R-:W-:Y:S01]  /*0b10*/  HFMA2.MMA R36, -RZ, RZ, 0, 9.5367431640625e-07 ;  /* 0x00000010ff247435 */ /* 0x000fe200000001ff */
[----:B------:R-:W-:-:S04]  /*0b20*/  ISETP.NE.U32.AND P4, PT, RZ, c[0x0][0x180], PT ;  /* 0x00006000ff007a0c */ /* 0x000fc80003f85070 */
[----:B------:R-:W-:-:S05]  /*0b30*/  ISETP.NE.AND.EX P4, PT, RZ, c[0x0][0x184], PT, P4 ;  /* 0x00006100ff007a0c */ /* 0x000fca0003f85340 */
[----:B------:R-:W-:-:S06]  /*0b40*/  IMAD.WIDE.U32 R36, R83, R36, c[0x0][0x170] ;  /* 0x00005c0053247625 */ /* 0x000fcc00078e0024 */
[----:B------:R-:W2:Y:S02]  /*0b50*/  LDG.E.128 R36, [R36.64] ;  /* 0x0000000424247981 */ /* 0x000ea4000c1e1d00 */
[----:B------:R-:W-:-:S04]  /*0b60*/  @P4 LEA R96, P5, R83, c[0x0][0x180], 0x4 ;  /* 0x0000600053604a11 */ /* 0x000fc800078a20ff */
[----:B------:R-:W-:-:S05]  /*0b70*/  @P4 LEA.HI.X R97, R83, c[0x0][0x184], RZ, 0x4, P5 ;  /* 0x0000610053614a11 */ /* 0x000fca00028f24ff */
[----:B------:R0:W5:Y:S01]  /*0b80*/  @P4 LDG.E.128 R32, [R96.64] ;  /* 0x0000000460204981 */ /* 0x000162000c1e1d00 */
[----:B------:R-:W-:-:S04]  /*0b90*/  ISETP.NE.U32.AND P4, PT, RZ, c[0x0][0x180], PT ;  /* 0x00006000ff007a0c */ /* 0x000fc80003f85070 */
[----:B------:R-:W-:Y:S02]  /*0ba0*/  ISETP.NE.AND.EX P4, PT, RZ, c[0x0][0x184], PT, P4 ;  /* 0x00006100ff007a0c */ /* 0x000fe40003f85340 */
[----:B--2---:R-:W-:-:S05]  /*0bb0*/  PRMT R93, RZ, 0x5410, R36 ;  /* 0x00005410ff5d7816 */ /* 0x004fca0000000024 */
[----:B------:R-:W-:-:S06]  /*0bc0*/  FMUL.FTZ R82, R93, R116 ;  /* 0x000000745d527220 */ /* 0x000fcc0000410000 */
[----:B------:R-:W-:Y:S05]  /*0bd0*/  @P4 BRA `(.L_x_10) ;  /* 0x0000002000004947 */ /* 0x000fea0003800000 */
[----:B0-----:R-:W-:Y:S05]  /*0be0*/  @P0 BRA `(.L_x_11) ;  /* 0x0000003000000947 */ /* 0x001fea0003800000 */
[----:B------:R-:W-:Y:S05]  /*0bf0*/  BRA `(.L_x_12) ;  /* 0x0000004000007947 */ /* 0x000fea0003800000 */
.L_x_10:
[----:B0----5:R-:W-:-:S05]  /*0c00*/  PRMT R93, RZ, 0x5410, R32 ;  /* 0x00005410ff5d7816 */ /* 0x021fca0000000020 */
[----:B------:R-:W-:-:S05]  /*0c10*/  FADD.FTZ R82, R93, R82 ;  /* 0x000000525d527221 */ /* 0x000fca0000010000 */
.L_x_11:
[----:B------:R-:W-:-:S04]  /*0c20*/  F2FP.BF16.PACK_AB R93, RZ, R82 ;  /* 0x00000052ff5d723e */ /* 0x000fc800000010ff */
[----:B------:R-:W-:Y:S02]  /*0c30*/  PRMT R28, R93, 0x7610, R28 ;  /* 0x000076105d1c7816 */ /* 0x000fe4000000001c */
.L_x_12:
[----:B------:R-:W-:-:S05]  /*0c40*/  PRMT R93, RZ, 0x7610, R36 ;  /* 0x00007610ff5d7816 */ /* 0x000fca0000000024 */
[----:B------:R-:W-:Y:S01]  /*0c50*/  FMUL.FTZ R94, R93, R116 ;  /* 0x000000745d5e7220 */ /* 0x000fe20000410000 */
[----:B------:R-:W-:Y:S05]  /*0c60*/  @P4 BRA `(.L_x_13) ;  /* 0x0000002000004947 */ /* 0x000fea0003800000 */
[----:B------:R-:W-:Y:S05]  /*0c70*/  @P0 BRA `(.L_x_14) ;  /* 0x0000003000000947 */ /* 0x000fea0003800000 */
[----:B------:R-:W-:Y:S05]  /*0c80*/  BRA `(.L_x_15) ;  /* 0x0000004000007947 */ /* 0x000fea0003800000 */
.L_x_13:
[----:B-----5:R-:W-:-:S05]  /*0c90*/  PRMT R93, RZ, 0x7610, R32 ;  /* 0x00007610ff5d7816 */ /* 0x020fca0000000020 */
[----:B------:R-:W-:-:S05]  /*0ca0*/  FADD.FTZ R94, R93, R94 ;  /* 0x0000005e5d5e7221 */ /* 0x000fca0000010000 */
.L_x_14:
[----:B------:R-:W-:-:S04]  /*0cb0*/  F2FP.BF16.PACK_AB R36, RZ, R94 ;  /* 0x0000005eff24723e */ /* 0x000fc800000010ff */
[----:B------:R-:W-:Y:S02]  /*0cc0*/  PRMT R28, R28, 0x5410, R36 ;  /* 0x000054101c1c7816 */ /* 0x000fe40000000024 */
.L_x_15:
[----:B------:R-:W-:-:S05]  /*0cd0*/  PRMT R93, RZ, 0x5410, R37 ;  /* 0x00005410ff5d7816 */ /* 0x000fca0000000025 */
[----:B------:R-:W-:Y:S01]  /*0ce0*/  FMUL.FTZ R93, R93, R116 ;  /* 0x000000745d5d7220 */ /* 0x000fe20000410000 */
[----:B------:R-:W-:Y:S05]  /*0cf0*/  @P4 BRA `(.L_x_16) ;  /* 0x0000002000004947 */ /* 0x000fea0003800000 */
[----:B------:R-:W-:Y:S05]  /*0d00*/  @P0 BRA `(.L_x_17) ;  /* 0x0000003000000947 */ /* 0x000fea0003800000 */
[----:B------:R-:W-:Y:S05]  /*0d10*/  BRA `(.L_x_18) ;  /* 0x0000004000007947 */ /* 0x000fea0003800000 */
.L_x_16:
[----:B-----5:R-:W-:-:S05]  /*0d20*/  PRMT R36, RZ, 0x5410, R33 ;  /* 0x00005410ff247816 */ /* 0x020fca0000000021 */
[----:B------:R-:W-:-:S05]  /*0d30*/  FADD.FTZ R93, R36, R93 ;  /* 0x0000005d245d7221 */ /* 0x000fca0000010000 */
.L_x_17:
[----:B------:R-:W-:-:S04]  /*0d40*/  F2FP.BF16.PACK_AB R36, RZ, R93 ;  /* 0x0000005dff24723e */ /* 0x000fc800000010ff */
[----:B------:R-:W-:Y:S02]  /*0d50*/  PRMT R29, R36, 0x7610, R29 ;  /* 0x00007610241d7816 */ /* 0x000fe4000000001d */
.L_x_18:
[----:B------:R-:W-:-:S05]  /*0d60*/  PRMT R37, RZ, 0x7610, R37 ;  /* 0x00007610ff257816 */ /* 0x000fca0000000025 */
[----:B------:R-:W-:Y:S01]  /*0d70*/  FMUL.FTZ R96, R37, R116 ;  /* 0x0000007425607220 */ /* 0x000fe20000410000 */
[----:B------:R-:W-:Y:S05]  /*0d80*/  @P4 BRA `(.L_x_19) ;  /* 0x0000002000004947 */ /* 0x000fea0003800000 */
[----:B------:R-:W-:Y:S05]  /*0d90*/  @P0 BRA `(.L_x_20) ;  /* 0x0000003000000947 */ /* 0x000fea0003800000 */
[----:B------:R-:W-:Y:S05]  /*0da0*/  BRA `(.L_x_21) ;  /* 0x0000004000007947 */ /* 0x000fea0003800000 */
.L_x_19:
[----:B-----5:R-:W-:-:S05]  /*0db0*/  PRMT R37, RZ, 0x7610, R33 ;  /* 0x00007610ff257816 */ /* 0x020fca0000000021 */
[----:B------:R-:W-:-:S05]  /*0dc0*/  FADD.FTZ R96, R37, R96 ;  /* 0x0000006025607221 */ /* 0x000fca0000010000 */
.L_x_20:
[----:B------:R-:W-:-:S04]  /*0dd0*/  F2FP.BF16.PACK_AB R36, RZ, R96 ;  /* 0x00000060ff24723e */ /* 0x000fc800000010ff */
[----:B------:R-:W-:Y:S02]  /*0de0*/  PRMT R29, R29, 0x5410, R36 ;  /* 0x000054101d1d7816 */ /* 0x000fe40000000024 */
.L_x_21:
[----:B------:R-:W-:-:S05]  /*0df0*/  PRMT R97, RZ, 0x5410, R38 ;  /* 0x00005410ff617816 */ /* 0x000fca0000000026 */
[----:B------:R-:W-:Y:S01]  /*0e00*/  FMUL.FTZ R97, R97, R116 ;  /* 0x0000007461617220 */ /* 0x000fe20000410000 */
[----:B------:R-:W-:Y:S05]  /*0e10*/  @P4 BRA `(.L_x_22) ;  /* 0x0000002000004947 */ /* 0x000fea0003800000 */
[----:B------:R-:W-:Y:S05]  /*0e20*/  @P0 BRA `(.L_x_23) ;  /* 0x0000003000000947 */ /* 0x000fea0003800000 */
[----:B------:R-:W-:Y:S05]  /*0e30*/  BRA `(.L_x_24) ;  /* 0x0000004000007947 */ /* 0x000fea0003800000 */
.L_x_22:
[----:B-----5:R-:W-:-:S05]  /*0e40*/  PRMT R36, RZ, 0x5410, R34 ;  /* 0x00005410ff247816 */ /* 0x020fca0000000022 */
[----:B------:R-:W-:-:S05]  /*0e50*/  FADD.FTZ R97, R36, R97 ;  /* 0x0000006124617221 */ /* 0x000fca0000010000 */
.L_x_23:
[----:B------:R-:W-:-:S04]  /*0e60*/  F2FP.BF16.PACK_AB R36, RZ, R97 ;  /* 0x00000061ff24723e */ /* 0x000fc800000010ff */
[----:B------:R-:W-:Y:S02]  /*0e70*/  PRMT R30, R36, 0x7610, R30 ;  /* 0x00007610241e7816 */ /* 0x000fe4000000001e */
.L_x_24:
[----:B------:R-:W-:-:S05]  /*0e80*/  PRMT R37, RZ, 0x7610, R38 ;  /* 0x00007610ff257816 */ /* 0x000fca0000000026 */
[----:B------:R-:W-:Y:S01]  /*0e90*/  FMUL.FTZ R104, R37, R116 ;  /* 0x0000007425687220 */ /* 0x000fe20000410000 */
[----:B------:R-:W-:Y:S05]  /*0ea0*/  @P4 BRA `(.L_x_25) ;  /* 0x0000002000004947 */ /* 0x000fea0003800000 */
[----:B------:R-:W-:Y:S05]  /*0eb0*/  @P0 BRA `(.L_x_26) ;  /* 0x0000003000000947 */ /* 0x000fea0003800000 */
[----:B------:R-:W-:Y:S05]  /*0ec0*/  BRA `(.L_x_27) ;  /* 0x0000004000007947 */ /* 0x000fea0003800000 */
.L_x_25:
[----:B-----5:R-:W-:-:S05]  /*0ed0*/  PRMT R37, RZ, 0x7610, R34 ;  /* 0x00007610ff257816 */ /* 0x020fca0000000022 */
[----:B------:R-:W-:-:S05]  /*0ee0*/  FADD.FTZ R104, R37, R104 ;  /* 0x0000006825687221 */ /* 0x000fca0000010000 */
.L_x_26:
[----:B------:R-:W-:-:S04]  /*0ef0*/  F2FP.BF16.PACK_AB R36, RZ, R104 ;  /* 0x00000068ff24723e */ /* 0x000fc800000010ff */
[----:B------:R-:W-:Y:S02]  /*0f00*/  PRMT R30, R30, 0x5410, R36 ;  /* 0x000054101e1e7816 */ /* 0x000fe40000000024 */
.L_x_27:
[----:B------:R-:W-:-:S05]  /*0f10*/  PRMT R105, RZ, 0x5410, R39 ;  /* 0x00005410ff697816 */ /* 0x000fca0000000027 */
[----:B------:R-:W-:Y:S01]  /*0f20*/  FMUL.FTZ R105, R105, R116 ;  /* 0x0000007469697220 */ /* 0x000fe20000410000 */
[----:B------:R-:W-:Y:S05]  /*0f30*/  @P4 BRA `(.L_x_28) ;  /* 0x0000002000004947 */ /* 0x000fea0003800000 */
[----:B------:R-:W-:Y:S05]  /*0f40*/  @P0 BRA `(.L_x_29) ;  /* 0x0000003000000947 */ /* 0x000fea0003800000 */
[----:B------:R-:W-:Y:S05]  /*0f50*/  BRA `(.L_x_30) ;  /* 0x0000004000007947 */ /* 0x000fea0003800000 */
.L_x_28:
[----:B-----5:R-:W-:-:S05]  /*0f60*/  PRMT R36, RZ, 0x5410, R35 ;  /* 0x00005410ff247816 */ /* 0x020fca0000000023 */
[----:B------:R-:W-:-:S05]  /*0f70*/  FADD.FTZ R105, R36, R105 ;  /* 0x0000006924697221 */ /* 0x000fca0000010000 */
.L_x_29:
[----:B------:R-:W-:-:S04]  /*0f80*/  F2FP.BF16.PACK_AB R36, RZ, R105 ;  /* 0x00000069ff24723e */ /* 0x000fc800000010ff */
[----:B------:R-:W-:Y:S02]  /*0f90*/  PRMT R31, R36, 0x7610, R31 ;  /* 0x00007610241f7816 */ /* 0x000fe4000000001f */
.L_x_30:
[----:B------:R-:W-:-:S05]  /*0fa0*/  PRMT R39, RZ, 0x7610, R39 ;  /* 0x00007610ff277816 */ /* 0x000fca0000000027 */
[----:B------:R-:W-:Y:S01]  /*0fb0*/  FMUL.FTZ R112, R39, R116 ;  /* 0x0000007427707220 */ /* 0x000fe20000410000 */
[----:B------:R-:W-:Y:S05]  /*0fc0*/  @P4 BRA `(.L_x_31) ;  /* 0x0000002000004947 */ /* 0x000fea0003800000 */
[----:B------:R-:W-:Y:S05]  /*0fd0*/  @P0 BRA `(.L_x_32) ;  /* 0x0000003000000947 */ /* 0x000fea0003800000 */
[----:B------:R-:W-:Y:S05]  /*0fe0*/  BRA `(.L_x_33) ;  /* 0x0000004000007947 */ /* 0x000fea0003800000 */
.L_x_31:
[----:B-----5:R-:W-:-:S05]  /*0ff0*/  PRMT R37, RZ, 0x7610, R35 ;  /* 0x00007610ff257816 */ /* 0x020fca0000000023 */
[----:B------:R-:W-:-:S05]  /*1000*/  FADD.FTZ R112, R37, R112 ;  /* 0x0000007025707221 */ /* 0x000fca0000010000 */
.L_x_32:
[----:B------:R-:W-:-:S04]  /*1010*/  F2FP.BF16.PACK_AB R36, RZ, R112 ;  /* 0x00000070ff24723e */ /* 0x000fc800000010ff */
[----:B------:R-:W-:Y:S02]  /*1020*/  PRMT R31, R31, 0x5410, R36 ;  /* 0x000054101f1f7816 */ /* 0x000fe40000000024 */
.L_x_33:
[C---:B------:R-:W-:Y:S02]  /*1030*/  @P0 LEA R36, P4, R83.reuse, c[0x0][0x188], 0x4 ;  /* 0x0000620053240a11 */ /* 0x040fe400078820ff */
[C---:B------:R-:W-:Y:S02]  /*1040*/  IADD3 R117, R83.reuse, 0x100, RZ ;  /* 0x0000010053757810 */ /* 0x040fe40007ffe0ff */
[----:B------:R-:W-:-:S05]  /*1050*/  @P0 LEA.HI.X R37, R83, c[0x0][0x18c], RZ, 0x4, P4 ;  /* 0x0000630053250a11 */ /* 0x000fca00020f24ff */
[----:B------:R0:W-:Y:S04]  /*1060*/  @P0 STG.E.128 [R36.64], R28 ;  /* 0x0000001c24000986 */ /* 0x0001e8000c101d04 */
.L_x_9:
[----:B------:R-:W-:Y:S05]  /*1070*/  BSYNC B0 ;  /* 0x0000000000007941 */ /* 0x000fea0003800000 */
.L_x_8:
[----:B------:R-:W-:Y:S01]  /*1080*/  ISETP.GE.U32.AND P4, PT, R18, 0x200, PT ;  /* 0x000002001200780c */ /* 0x000fe20003f86070 */
[----:B------:R-:W-:-:S12]  /*1090*/  BSSY B0, `(.L_x_34) ;  /* 0x0000058000007945 */ /* 0x000fd80003800000 */
[----:B------:R-:W-:Y:S05]  /*10a0*/  @!P4 BRA `(.L_x_35) ;  /* 0x000005600000c947 */ /* 0x000fea0003800000 */
[----:B0-----:R-:W-:Y:S02]  /*10b0*/  MOV R36, 0x10 ;  /* 0x0000001000247802 */ /* 0x001fe40000000f00 */
[----:B------:R-:W-:-:S03]  /*10c0*/  ISETP.NE.U32.AND P4, PT, RZ, c[0x0][0x180], PT ;  /* 0x00006000ff007a0c */ /* 0x000fc60003f85070 */
[----:B------:R-:W-:Y:S01]  /*10d0*/  IMAD.WIDE.U32 R36, R117, R36, c[0x0][0x170] ;  /* 0x00005c0075247625 */ /* 0x000fe200078e0024 */
[----:B------:R-:W-:-:S05]  /*10e0*/  ISETP.NE.AND.EX P4, PT, RZ, c[0x0][0x184], PT, P4 ;  /* 0x00006100ff007a0c */ /* 0x000fca0003f85340 */
[----:B------:R-:W2:Y:S08]  /*10f0*/  LDG.E.128 R36, [R36.64] ;  /* 0x0000000424247981 */ /* 0x000eb0000c1e1d00 */
[----:B------:R-:W-:-:S04]  /*1100*/  @P4 LEA R98, P5, R117, c[0x0][0x180], 0x4 ;  /* 0x0000600075624a11 */ /* 0x000fc800078a20ff */
[----:B------:R-:W-:-:S05]  /*1110*/  @P4 LEA.HI.X R99, R117, c[0x0][0x184], RZ, 0x4, P5 ;  /* 0x0000610075634a11 */ /* 0x000fca00028f24ff */
[----:B-----5:R0:W5:Y:S01]  /*1120*/  @P4 LDG.E.128 R32, [R98.64] ;  /* 0x0000000462204981 */ /* 0x020162000c1e1d00 */
[----:B------:R-:W-:-:S04]  /*1130*/  ISETP.NE.U32.AND P4, PT, RZ, c[0x0][0x180], PT ;  /* 0x00006000ff007a0c */ /* 0x000fc80003f85070 */
[----:B------:R-:W-:Y:S02]  /*1140*/  ISETP.NE.AND.EX P4, PT, RZ, c[0x0][0x184], PT, P4 ;  /* 0x00006100ff007a0c */ /* 0x000fe40003f85340 */
[----:B--2---:R-:W-:-:S05]  /*1150*/  PRMT R85, RZ, 0x5410, R36 ;  /* 0x00005410ff557816 */ /* 0x004fca0000000024 */
[----:B------:R-:W-:-:S06]  /*1160*/  FMUL.FTZ R85, R85, R116 ;  /* 0x0000007455557220 */ /* 0x000fcc0000410000 */
[----:B------:R-:W-:Y:S05]  /*1170*/  @P4 BRA `(.L_x_36) ;  /* 0x0000002000004947 */ /* 0x000fea0003800000 */
[----:B0-----:R-:W-:Y:S05]  /*1180*/  @P0 BRA `(.L_x_37) ;  /* 0x0000003000000947 */ /* 0x001fea0003800000 */
[----:B------:R-:W-:Y:S05]  /*1190*/  BRA `(.L_x_38) ;  /* 0x0000004000007947 */ /* 0x000fea0003800000 */
.L_x_36:
[----:B0----5:R-:W-:-:S05]  /*11a0*/  PRMT R92, RZ, 0x5410, R32 ;  /* 0x00005410ff5c7816 */ /* 0x021fca0000000020 */
[----:B------:R-:W-:-:S05]  /*11b0*/  FADD.FTZ R85, R92, R85 ;  /* 0x000000555c557221 */ /* 0x000fca0000010000 */
.L_x_37:
[----:B------:R-:W-:-:S04]  /*11c0*/  F2FP.BF16.PACK_AB R91, RZ, R85 ;  /* 0x00000055ff5b723e */ /* 0x000fc800000010ff */
[----:B------:R-:W-:Y:S02]  /*11d0*/  PRMT R28, R91, 0x7610, R28 ;  /* 0x000076105b1c7816 */ /* 0x000fe4000000001c */
.L_x_38:
[----:B------:R-:W-:-:S05]  /*11e0*/  PRMT R91, RZ, 0x7610, R36 ;  /* 0x00007610ff5b7816 */ /* 0x000fca0000000024 */
[----:B------:R-:W-:Y:S01]  /*11f0*/  FMUL.FTZ R92, R91, R116 ;  /* 0x000000745b5c7220 */ /* 0x000fe20000410000 */
[----:B------:R-:W-:Y:S05]  /*1200*/  @P4 BRA `(.L_x_39) ;  /* 0x0000002000004947 */ /* 0x000fea0003800000 */
[----:B------:R-:W-:Y:S05]  /*1210*/  @P0 BRA `(.L_x_40) ;  /* 0x0000003000000947 */ /* 0x000fea0003800000 */
[----:B------:R-:W-:Y:S05]  /*1220*/  BRA `(.L_x_41) ;  /* 0x0000004000007947 */ /* 0x000fea0003800000 */
.L_x_39:
[----:B-----5:R-:W-:-:S05]  /*1230*/  PRMT R91, RZ, 0x7610, R32 ;  /* 0x00007610ff5b7816 */ /* 0x020fca0000000020 */
[----:B------:R-:W-:-:S05]  /*1240*/  FADD.FTZ R92, R91, R92 ;  /* 0x0000005c5b5c7221 */ /* 0x000fca0000010000 */
.L_x_40:
[----:B------:R-:W-:-:S04]  /*1250*/  F2FP.BF16.PACK_AB R36, RZ, R92 ;  /* 0x0000005cff24723e */ /* 0x000fc800000010ff */
[----:B------:R-:W-:Y:S02]  /*1260*/  PRMT R28, R28, 0x5410, R36 ;  /* 0x000054101c1c7816 */ /* 0x000fe40000000024 */
.L_x_41:
[----:B------:R-:W-:-:S05]  /*1270*/  PRMT R91, RZ, 0x5410, R37 ;  /* 0x00005410ff5b7816 */ /* 0x000fca0000000025 */
[----:B------:R-:W-:Y:S01]  /*1280*/  FMUL.FTZ R91, R91, R116 ;  /* 0x000000745b5b7220 */ /* 0x000fe20000410000 */
[----:B------:R-:W-:Y:S05]  /*1290*/  @P4 BRA `(.L_x_42) ;  /* 0x0000002000004947 */ /* 0x000fea0003800000 */
[----:B------:R-:W-:Y:S05]  /*12a0*/  @P0 BRA `(.L_x_43) ;  /* 0x0000003000000947 */ /* 0x000fea0003800000 */
[----:B------:R-:W-:Y:S05]  /*12b0*/  BRA `(.L_x_44) ;  /* 0x0000004000007947 */ /* 0x000fea0003800000 */
.L_x_42:
[----:B-----5:R-:W-:-:S05]  /*12c0*/  PRMT R36, RZ, 0x5410, R33 ;  /* 0x00005410ff247816 */ /* 0x020fca0000000021 */
[----:B------:R-:W-:-:S05]  /*12d0*/  FADD.FTZ R91, R36, R91 ;  /* 0x0000005b245b7221 */ /* 0x000fca0000010000 */
.L_x_43:
[----:B------:R-:W-:-:S04]  /*12e0*/  F2FP.BF16.PACK_AB R36, RZ, R91 ;  /* 0x0000005bff24723e */ /* 0x000fc800000010ff */
[----:B------:R-:W-:Y:S02]  /*12f0*/  PRMT R29, R36, 0x7610, R29 ;  /* 0x00007610241d7816 */ /* 0x000fe4000000001d */
.L_x_44:
[----:B------:R-:W-:-:S05]  /*1300*/  PRMT R37, RZ, 0x7610, R37 ;  /* 0x00007610ff257816 */ /* 0x000fca0000000025 */
[----:B------:R-:W-:Y:S01]  /*1310*/  FMUL.FTZ R98, R37, R116 ;  /* 0x0000007425627220 */ /* 0x000fe20000410000 */
[----:B------:R-:W-:Y:S05]  /*1320*/  @P4 BRA `(.L_x_45) ;  /* 0x0000002000004947 */ /* 0x000fea0003800000 */
[----:B------:R-:W-:Y:S05]  /*1330*/  @P0 BRA `(.L_x_46) ;  /* 0x0000003000000947 */ /* 0x000fea0003800000 */
[----:B------:R-:W-:Y:S05]  /*1340*/  BRA `(.L_x_47) ;  /* 0x0000004000007947 */ /* 0x000fea0003800000 */
.L_x_45:
[----:B-----5:R-:W-:-:S05]  /*1350*/  PRMT R37, RZ, 0x7610, R33 ;  /* 0x00007610ff257816 */ /* 0x020fca0000000021 */
[----:B------:R-:W-:-:S05]  /*1360*/  FADD.FTZ R98, R37, R98 ;  /* 0x0000006225627221 */ /* 0x000fca0000010000 */
.L_x_46:
[----:B------:R-:W-:-:S04]  /*1370*/  F2FP.BF16.PACK_AB R36, RZ, R98 ;  /* 0x00000062ff24723e */ /* 0x000fc800000010ff */
[----:B------:R-:W-:Y:S02]  /*1380*/  PRMT R29, R29, 0x5410, R36 ;  /* 0x000054101d1d7816 */ /* 0x000fe40000000024 */
.L_x_47:
[----:B------:R-:W-:-:S05]  /*1390*/  PRMT R99, RZ, 0x5410, R38 ;  /* 0x00005410ff637816 */ /* 0x000fca0000000026 */
[----:B------:R-:W-:Y:S01]  /*13a0*/  FMUL.FTZ R99, R99, R116 ;  /* 0x0000007463637220 */ /* 0x000fe20000410000 */
[----:B------:R-:W-:Y:S05]  /*13b0*/  @P4 BRA `(.L_x_48) ;  /* 0x0000002000004947 */ /* 0x000fea0003800000 */
[----:B------:R-:W-:Y:S05]  /*13c0*/  @P0 BRA `(.L_x_49) ;  /* 0x0000003000000947 */ /* 0x000fea0003800000 */
[----:B------:R-:W-:Y:S05]  /*13d0*/  BRA `(.L_x_50) ;  /* 0x0000004000007947 */ /* 0x000fea0003800000 */
.L_x_48:
[----:B-----5:R-:W-:-:S05]  /*13e0*/  PRMT R36, RZ, 0x5410, R34 ;  /* 0x00005410ff247816 */ /* 0x020fca0000000022 */
[----:B------:R-:W-:-:S05]  /*13f0*/  FADD.FTZ R99, R36, R99 ;  /* 0x0000006324637221 */ /* 0x000fca0000010000 */
.L_x_49:
[----:B------:R-:W-:-:S04]  /*1400*/  F2FP.BF16.PACK_AB R36, RZ, R99 ;  /* 0x00000063ff24723e */ /* 0x000fc800000010ff */
[----:B------:R-:W-:Y:S02]  /*1410*/  PRMT R30, R36, 0x7610, R30 ;  /* 0x00007610241e7816 */ /* 0x000fe4000000001e */
.L_x_50:
[----:B------:R-:W-:-:S05]  /*1420*/  PRMT R37, RZ, 0x7610, R38 ;  /* 0x00007610ff257816 */ /* 0x000fca0000000026 */
[----:B------:R-:W-:Y:S01]  /*1430*/  FMUL.FTZ R106, R37, R116 ;  /* 0x00000074256a7220 */ /* 0x000fe20000410000 */
[----:B------:R-:W-:Y:S05]  /*1440*/  @P4 BRA `(.L_x_51) ;  /* 0x0000002000004947 */ /* 0x000fea0003800000 */
[----:B------:R-:W-:Y:S05]  /*1450*/  @P0 BRA `(.L_x_52) ;  /* 0x0000003000000947 */ /* 0x000fea0003800000 */
[----:B------:R-:W-:Y:S05]  /*1460*/  BRA `(.L_x_53) ;  /* 0x0000004000007947 */ /* 0x000fea0003800000 */
.L_x_51:
[----:B-----5:R-:W-:-:S05]  /*1470*/  PRMT R37, RZ, 0x7610, R34 ;  /* 0x00007610ff257816 */ /* 0x020fca0000000022 */
[----:B------:R-:W-:-:S05]  /*1480*/  FADD.FTZ R106, R37, R106 ;  /* 0x0000006a256a7221 */ /* 0x000fca0000010000 */
.L_x_52:
[----:B------:R-:W-:-:S04]  /*1490*/  F2FP.BF16.PACK_AB R36, RZ, R106 ;  /* 0x0000006aff24723e */ /* 0x000fc800000010ff */
[----:B------:R-:W-:Y:S02]  /*14a0*/  PRMT R30, R30, 0x5410, R36 ;  /* 0x000054101e1e7816 */ /* 0x000fe40000000024 */
.L_x_53:
[----:B------:R-:W-:-:S05]  /*14b0*/  PRMT R107, RZ, 0x5410, R39 ;  /* 0x00005410ff6b7816 */ /* 0x000fca0000000027 */
[----:B------:R-:W-:Y:S01]  /*14c0*/  FMUL.FTZ R107, R107, R116 ;  /* 0x000000746b6b7220 */ /* 0x000fe20000410000 */
[----:B------:R-:W-:Y:S05]  /*14d0*/  @P4 BRA `(.L_x_54) ;  /* 0x0000002000004947 */ /* 0x000fea0003800000 */
[----:B------:R-:W-:Y:S05]  /*14e0*/  @P0 BRA `(.L_x_55) ;  /* 0x0000003000000947 */ /* 0x000fea0003800000 */
[----:B------:R-:W-:Y:S05]  /*14f0*/  BRA `(.L_x_56) ;  /* 0x0000004000007947 */ /* 0x000fea0003800000 */
.L_x_54:
[----:B-----5:R-:W-:-:S05]  /*1500*/  PRMT R36, RZ, 0x5410, R35 ;  /* 0x00005410ff247816 */ /* 0x020fca0000000023 */
[----:B------:R-:W-:-:S05]  /*1510*/  FADD.FTZ R107, R36, R107 ;  /* 0x0000006b246b7221 */ /* 0x000fca0000010000 */
.L_x_55:
[----:B------:R-:W-:-:S04]  /*1520*/  F2FP.BF16.PACK_AB R36, RZ, R107 ;  /* 0x0000006bff24723e */ /* 0x000fc800000010ff */
[----:B------:R-:W-:Y:S02]  /*1530*/  PRMT R31, R36, 0x7610, R31 ;  /* 0x00007610241f7816 */ /* 0x000fe4000000001f */
.L_x_56:
[----:B------:R-:W-:-:S05]  /*1540*/  PRMT R39, RZ, 0x7610, R39 ;  /* 0x00007610ff277816 */ /* 0x000fca0000000027 */
[----:B------:R-:W-:Y:S01]  /*1550*/  FMUL.FTZ R113, R39, R116 ;  /* 0x0000007427717220 */ /* 0x000fe20000410000 */
[----:B------:R-:W-:Y:S05]  /*1560*/  @P4 BRA `(.L_x_57) ;  /* 0x0000002000004947 */ /* 0x000fea0003800000 */
[----:B------:R-:W-:Y:S05]  /*1570*/  @P0 BRA `(.L_x_58) ;  /* 0x0000003000000947 */ /* 0x000fea0003800000 */
[----:B------:R-:W-:Y:S05]  /*1580*/  BRA `(.L_x_59) ;  /* 0x0000004000007947 */ /* 0x000fea0003800000 */
.L_x_57:
[----:B-----5:R-:W-:-:S05]  /*1590*/  PRMT R36, RZ, 0x7610, R35 ;  /* 0x00007610ff247816 */ /* 0x020fca0000000023 */
[----:B------:R-:W-:-:S05]  /*15a0*/  FADD.FTZ R113, R36, R113 ;  /* 0x0000007124717221 */ /* 0x000fca0000010000 */
.L_x_58:
[----:B------:R-:W-:-:S04]  /*15b0*/  F2FP.BF16.PACK_AB R36, RZ, R113 ;  /* 0x00000071ff24723e */ /* 0x000fc800000010ff */
[----:B------:R-:W-:Y:S02]  /*15c0*/  PRMT R31, R31, 0x5410, R36 ;  /* 0x000054101f1f7816 */ /* 0x000fe40000000024 */
.L_x_59:
[----:B------:R-:W-:-:S04]  /*15d0*/  @P0 LEA R36, P4, R117, c[0x0][0x188], 0x4 ;  /* 0x0000620075240a11 */ /* 0x000fc800078820ff */
[C---:B------:R-:W-:Y:S02]  /*15e0*/  @P0 LEA.HI.X R37, R117.reuse, c[0x0][0x18c], RZ, 0x4, P4 ;  /* 0x0000630075250a11 */ /* 0x040fe400020f24ff */
[----:B------:R-:W-:-:S03]  /*15f0*/  IADD3 R117, R117, 0x100, RZ ;  /* 0x0000010075757810 */ /* 0x000fc60007ffe0ff */
[----:B------:R0:W-:Y:S04]  /*1600*/  @P0 STG.E.128 [R36.64], R28 ;  /* 0x0000001c24000986 */ /* 0x0001e8000c101d04 */
.L_x_35:
[----:B------:R-:W-:Y:S05]  /*1610*/  BSYNC B0 ;  /* 0x0000000000007941 */ /* 0x000fea0003800000 */
.L_x_34:
[----:B------:R-:W-:Y:S01]  /*1620*/  BSSY B0, `(.L_x_60) ;  /* 0x0000058000007945 */ /* 0x000fe20003800000 */
[----:B------:R-:W-:Y:S05]  /*1630*/  @!P2 BRA `(.L_x_61) ;  /* 0x000005600000a947 */ /* 0x000fea0003800000 */
[----:B0-----:R-:W-:Y:S01]  /*1640*/  HFMA2.MMA R36, -RZ, RZ, 0, 9.5367431640625e-07 ;  /* 0x00000010ff247435 */ /* 0x001fe200000001ff */
[----:B------:R-:W-:-:S04]  /*1650*/  ISETP.NE.U32.AND P4, PT, RZ, c[0x0][0x180], PT ;  /* 0x00006000ff007a0c */ /* 0x000fc80003f85070 */
[----:B------:R-:W-:-:S05]  /*1660*/  ISETP.NE.AND.EX P4, PT, RZ, c[0x0][0x184], PT, P4 ;  /* 0x00006100ff007a0c */ /* 0x000fca0003f85340 */
[----:B------:R-:W-:-:S06]  /*1670*/  IMAD.WIDE.U32 R36, R117, R36, c[0x0][0x170] ;  /* 0x00005c0075247625 */ /* 0x000fcc00078e0024 */
[----:B------:R-:W2:Y:S02]  /*1680*/  LDG.E.128 R36, [R36.64] ;  /* 0x0000000424247981 */ /* 0x000ea4000c1e1d00 */
        /* <DEDUP_REMOVED lines=10> */
.L_x_62:
[----:B0----5:R-:W-:-:S05]  /*1730*/  PRMT R89, RZ, 0x5410, R32 ;  /* 0x00005410ff597816 */ /* 0x021fca0000000020 */
[----:B------:R-:W-:-:S05]  /*1740*/  FADD.FTZ R86, R89, R86 ;  /* 0x0000005659567221 */ /* 0x000fca0000010000 */
.L_x_63:
[----:B------:R-:W-:-:S04]  /*1750*/  F2FP.BF16.PACK_AB R89, RZ, R86 ;  /* 0x00000056ff59723e */ /* 0x000fc800000010ff */
[----:B------:R-:W-:Y:S02]  /*1760*/  PRMT R28, R89, 0x7610, R28 ;  /* 0x00007610591c7816 */ /* 0x000fe4000000001c */
.L_x_64:
[----:B------:R-:W-:-:S05]  /*1770*/  PRMT R89, RZ, 0x7610, R36 ;  /* 0x00007610ff597816 */ /* 0x000fca0000000024 */
[----:B------:R-:W-:Y:S01]  /*1780*/  FMUL.FTZ R90, R89, R116 ;  /* 0x00000074595a7220 */ /* 0x000fe20000410000 */
[----:B------:R-:W-:Y:S05]  /*1790*/  @P4 BRA `(.L_x_65) ;  /* 0x0000002000004947 */ /* 0x000fea0003800000 */
[----:B------:R-:W-:Y:S05]  /*17a0*/  @P0 BRA `(.L_x_66) ;  /* 0x0000003000000947 */ /* 0x000fea0003800000 */
[----:B------:R-:W-:Y:S05]  /*17b0*/  BRA `(.L_x_67) ;  /* 0x0000004000007947 */ /* 0x000fea0003800000 */
.L_x_65:
[----:B-----5:R-:W-:-:S05]  /*17c0*/  PRMT R89, RZ, 0x7610, R32 ;  /* 0x00007610ff597816 */ /* 0x020fca0000000020 */
[----:B------:R-:W-:-:S05]  /*17d0*/  FADD.FTZ R90, R89, R90 ;  /* 0x0000005a595a7221 */ /* 0x000fca0000010000 */
.L_x_66:
[----:B------:R-:W-:-:S04]  /*17e0*/  F2FP.BF16.PACK_AB R36, RZ, R90 ;  /* 0x0000005aff24723e */ /* 0x000fc800000010ff */
[----:B------:R-:W-:Y:S02]  /*17f0*/  PRMT R28, R28, 0x5410, R36 ;  /* 0x000054101c1c7816 */ /* 0x000fe40000000024 */
.L_x_67:
[----:B------:R-:W-:-:S05]  /*1800*/  PRMT R89, RZ, 0x5410, R37 ;  /* 0x00005410ff597816 */ /* 0x000fca0000000025 */
[----:B------:R-:W-:Y:S01]  /*1810*/  FMUL.FTZ R89, R89, R116 ;  /* 0x0000007459597220 */ /* 0x000fe20000410000 */
[----:B------:R-:W-:Y:S05]  /*1820*/  @P4 BRA `(.L_x_68) ;  /* 0x0000002000004947 */ /* 0x000fea0003800000 */
[----:B------:R-:W-:Y:S05]  /*1830*/  @P0 BRA `(.L_x_69) ;  /* 0x0000003000000947 */ /* 0x000fea0003800000 */
[----:B------:R-:W-:Y:S05]  /*1840*/  BRA `(.L_x_70) ;  /* 0x0000004000007947 */ /* 0x000fea0003800000 */
.L_x_68:
[----:B-----5:R-:W-:-:S05]  /*1850*/  PRMT R36, RZ, 0x5410, R33 ;  /* 0x00005410ff247816 */ /* 0x020fca0000000021 */
[----:B------:R-:W-:-:S05]  /*1860*/  FADD.FTZ R89, R36, R89 ;  /* 0x0000005924597221 */ /* 0x000fca0000010000 */
.L_x_69:
[----:B------:R-:W-:-:S04]  /*1870*/  F2FP.BF16.PACK_AB R36, RZ, R89 ;  /* 0x00000059ff24723e */ /* 0x000fc800000010ff */
[----:B------:R-:W-:Y:S02]  /*1880*/  PRMT R29, R36, 0x7610, R29 ;  /* 0x00007610241d7816 */ /* 0x000fe4000000001d */
.L_x_70:
[----:B------:R-:W-:-:S05]  /*1890*/  PRMT R37, RZ, 0x7610, R37 ;  /* 0x00007610ff257816 */ /* 0x000fca0000000025 */
[----:B------:R-:W-:Y:S01]  /*18a0*/  FMUL.FTZ R100, R37, R116 ;  /* 0x0000007425647220 */ /* 0x000fe20000410000 */
[----:B------:R-:W-:Y:S05]  /*18b0*/  @P4 BRA `(.L_x_71) ;  /* 0x0000002000004947 */ /* 0x000fea0003800000 */
[----:B------:R-:W-:Y:S05]  /*18c0*/  @P0 BRA `(.L_x_72) ;  /* 0x0000003000000947 */ /* 0x000fea0003800000 */
[----:B------:R-:W-:Y:S05]  /*18d0*/  BRA `(.L_x_73) ;  /* 0x0000004000007947 */ /* 0x000fea0003800000 */
.L_x_71:
[----:B-----5:R-:W-:-:S05]  /*18e0*/  PRMT R37, RZ, 0x7610, R33 ;  /* 0x00007610ff257816 */ /* 0x020fca0000000021 */
[----:B------:R-:W-:-:S05]  /*18f0*/  FADD.FTZ R100, R37, R100 ;  /* 0x0000006425647221 */ /* 0x000fca0000010000 */
.L_x_72:
[----:B------:R-:W-:-:S04]  /*1900*/  F2FP.BF16.PACK_AB R36, RZ, R100 ;  /* 0x00000064ff24723e */ /* 0x000fc800000010ff */
[----:B------:R-:W-:Y:S02]  /*1910*/  PRMT R29, R29, 0x5410, R36 ;  /* 0x000054101d1d7816 */ /* 0x000fe40000000024 */
.L_x_73:
[----:B------:R-:W-:-:S05]  /*1920*/  PRMT R101, RZ, 0x5410, R38 ;  /* 0x00005410ff657816 */ /* 0x000fca0000000026 */
[----:B------:R-:W-:Y:S01]  /*1930*/  FMUL.FTZ R101, R101, R116 ;  /* 0x0000007465657220 */ /* 0x000fe20000410000 */
[----:B------:R-:W-:Y:S05]  /*1940*/  @P4 BRA `(.L_x_74) ;  /* 0x0000002000004947 */ /* 0x000fea0003800000 */
[----:B------:R-:W-:Y:S05]  /*1950*/  @P0 BRA `(.L_x_75) ;  /* 0x0000003000000947 */ /* 0x000fea0003800000 */
[----:B------:R-:W-:Y:S05]  /*1960*/  BRA `(.L_x_76) ;  /* 0x0000004000007947 */ /* 0x000fea0003800000 */
.L_x_74:
[----:B-----5:R-:W-:-:S05]  /*1970*/  PRMT R36, RZ, 0x5410, R34 ;  /* 0x00005410ff247816 */ /* 0x020fca0000000022 */
[----:B------:R-:W-:-:S05]  /*1980*/  FADD.FTZ R101, R36, R101 ;  /* 0x0000006524657221 */ /* 0x000fca0000010000 */
.L_x_75:
[----:B------:R-:W-:-:S04]  /*1990*/  F2FP.BF16.PACK_AB R36, RZ, R101 ;  /* 0x00000065ff24723e */ /* 0x000fc800000010ff */
[----:B------:R-:W-:Y:S02]  /*19a0*/  PRMT R30, R36, 0x7610, R30 ;  /* 0x00007610241e7816 */ /* 0x000fe4000000001e */
.L_x_76:
[----:B------:R-:W-:-:S05]  /*19b0*/  PRMT R37, RZ, 0x7610, R38 ;  /* 0x00007610ff257816 */ /* 0x000fca0000000026 */
[----:B------:R-:W-:Y:S01]  /*19c0*/  FMUL.FTZ R108, R37, R116 ;  /* 0x00000074256c7220 */ /* 0x000fe20000410000 */
[----:B------:R-:W-:Y:S05]  /*19d0*/  @P4 BRA `(.L_x_77) ;  /* 0x0000002000004947 */ /* 0x000fea0003800000 */
[----:B------:R-:W-:Y:S05]  /*19e0*/  @P0 BRA `(.L_x_78) ;  /* 0x0000003000000947 */ /* 0x000fea0003800000 */
[----:B------:R-:W-:Y:S05]  /*19f0*/  BRA `(.L_x_79) ;  /* 0x0000004000007947 */ /* 0x000fea0003800000 */
.L_x_77:
[----:B-----5:R-:W-:-:S05]  /*1a00*/  PRMT R37, RZ, 0x7610, R34 ;  /* 0x00007610ff257816 */ /* 0x020fca0000000022 */
[----:B------:R-:W-:-:S05]  /*1a10*/  FADD.FTZ R108, R37, R108 ;  /* 0x0000006c256c7221 */ /* 0x000fca0000010000 */
.L_x_78:
[----:B------:R-:W-:-:S04]  /*1a20*/  F2FP.BF16.PACK_AB R36, RZ, R108 ;  /* 0x0000006cff24723e */ /* 0x000fc800000010ff */
[----:B------:R-:W-:Y:S02]  /*1a30*/  PRMT R30, R30, 0x5410, R36 ;  /* 0x000054101e1e7816 */ /* 0x000fe40000000024 */
.L_x_79:
[----:B------:R-:W-:-:S05]  /*1a40*/  PRMT R109, RZ, 0x5410, R39 ;  /* 0x00005410ff6d7816 */ /* 0x000fca0000000027 */
[----:B------:R-:W-:Y:S01]  /*1a50*/  FMUL.FTZ R109, R109, R116 ;  /* 0x000000746d6d7220 */ /* 0x000fe20000410000 */
[----:B------:R-:W-:Y:S05]  /*1a60*/  @P4 BRA `(.L_x_80) ;  /* 0x0000002000004947 */ /* 0x000fea0003800000 */
[----:B------:R-:W-:Y:S05]  /*1a70*/  @P0 BRA `(.L_x_81) ;  /* 0x0000003000000947 */ /* 0x000fea0003800000 */
[----:B------:R-:W-:Y:S05]  /*1a80*/  BRA `(.L_x_82) ;  /* 0x0000004000007947 */ /* 0x000fea0003800000 */
.L_x_80:
[----:B-----5:R-:W-:-:S05]  /*1a90*/  PRMT R36, RZ, 0x5410, R35 ;  /* 0x00005410ff247816 */ /* 0x020fca0000000023 */
[----:B------:R-:W-:-:S05]  /*1aa0*/  FADD.FTZ R109, R36, R109 ;  /* 0x0000006d246d7221 */ /* 0x000fca0000010000 */
.L_x_81:
[----:B------:R-:W-:-:S04]  /*1ab0*/  F2FP.BF16.PACK_AB R36, RZ, R109 ;  /* 0x0000006dff24723e */ /* 0x000fc800000010ff */
[----:B------:R-:W-:Y:S02]  /*1ac0*/  PRMT R31, R36, 0x7610, R31 ;  /* 0x00007610241f7816 */ /* 0x000fe4000000001f */
.L_x_82:
[----:B------:R-:W-:-:S05]  /*1ad0*/  PRMT R39, RZ, 0x7610, R39 ;  /* 0x00007610ff277816 */ /* 0x000fca0000000027 */
[----:B------:R-:W-:Y:S01]  /*1ae0*/  FMUL.FTZ R114, R39, R116 ;  /* 0x0000007427727220 */ /* 0x000fe20000410000 */
[----:B------:R-:W-:Y:S05]  /*1af0*/  @P4 BRA `(.L_x_83) ;  /* 0x0000002000004947 */ /* 0x000fea0003800000 */
[----:B------:R-:W-:Y:S05]  /*1b00*/  @P0 BRA `(.L_x_84) ;  /* 0x0000003000000947 */ /* 0x000fea0003800000 */
[----:B------:R-:W-:Y:S05]  /*1b10*/  BRA `(.L_x_85) ;  /* 0x0000004000007947 */ /* 0x000fea0003800000 */
.L_x_83:
[----:B-----5:R-:W-:-:S05]  /*1b20*/  PRMT R37, RZ, 0x7610, R35 ;  /* 0x00007610ff257816 */ /* 0x020fca0000000023 */
[----:B------:R-:W-:-:S05]  /*1b30*/  FADD.FTZ R114, R37, R114 ;  /* 0x0000007225727221 */ /* 0x000fca0000010000 */
.L_x_84:
[----:B------:R-:W-:-:S04]  /*1b40*/  F2FP.BF16.PACK_AB R36, RZ, R114 ;  /* 0x00000072ff24723e */ /* 0x000fc800000010ff */
[----:B------:R-:W-:Y:S02]  /*1b50*/  PRMT R31, R31, 0x5410, R36 ;  /* 0x000054101f1f7816 */ /* 0x000fe40000000024 */
.L_x_85:
[----:B------:R-:W-:-:S04]  /*1b60*/  @P0 LEA R36, P4, R117, c[0x0][0x188], 0x4 ;  /* 0x0000620075240a11 */ /* 0x000fc800078820ff */
[C---:B------:R-:W-:Y:S02]  /*1b70*/  @P0 LEA.HI.X R37, R117.reuse, c[0x0][0x18c], RZ, 0x4, P4 ;  /* 0x0000630075250a11 */ /* 0x040fe400020f24ff */
[----:B------:R-:W-:-:S03]  /*1b80*/  IADD3 R117, R117, 0x100, RZ ;  /* 0x0000010075757810 */ /* 0x000fc60007ffe0ff */
[----:B------:R0:W-:Y:S04]  /*1b90*/  @P0 STG.E.128 [R36.64], R28 ;  /* 0x0000001c24000986 */ /* 0x0001e8000c101d04 */
.L_x_61:
[----:B------:R-:W-:Y:S05]  /*1ba0*/  BSYNC B0 ;  /* 0x0000000000007941 */ /* 0x000fea0003800000 */
.L_x_60:
[----:B------:R-:W-:Y:S01]  /*1bb0*/  BSSY B0, `(.L_x_86) ;  /* 0x0000057000007945 */ /* 0x000fe20003800000 */
        /* <DEDUP_REMOVED lines=16> */
.L_x_88:
[----:B0----5:R-:W-:-:S05]  /*1cc0*/  PRMT R88, RZ, 0x5410, R32 ;  /* 0x00005410ff587816 */ /* 0x021fca0000000020 */
[----:B------:R-:W-:-:S05]  /*1cd0*/  FADD.FTZ R87, R88, R87 ;  /* 0x0000005758577221 */ /* 0x000fca0000010000 */
.L_x_89:
[----:B------:R-:W-:-:S04]  /*1ce0*/  F2FP.BF16.PACK_AB R88, RZ, R87 ;  /* 0x00000057ff58723e */ /* 0x000fc800000010ff */
[----:B------:R-:W-:Y:S02]  /*1cf0*/  PRMT R28, R88, 0x7610, R28 ;  /* 0x00007610581c7816 */ /* 0x000fe4000000001c */
.L_x_90:
[----:B------:R-:W-:-:S05]  /*1d00*/  PRMT R95, RZ, 0x7610, R36 ;  /* 0x00007610ff5f7816 */ /* 0x000fca0000000024 */
[----:B------:R-:W-:Y:S01]  /*1d10*/  FMUL.FTZ R88, R95, R116 ;  /* 0x000000745f587220 */ /* 0x000fe20000410000 */
[----:B------:R-:W-:Y:S05]  /*1d20*/  @P4 BRA `(.L_x_91) ;  /* 0x0000002000004947 */ /* 0x000fea0003800000 */
[----:B------:R-:W-:Y:S05]  /*1d30*/  @P0 BRA `(.L_x_92) ;  /* 0x0000003000000947 */ /* 0x000fea0003800000 */
[----:B------:R-:W-:Y:S05]  /*1d40*/  BRA `(.L_x_93) ;  /* 0x0000004000007947 */ /* 0x000fea0003800000 */
.L_x_91:
[----:B-----5:R-:W-:-:S05]  /*1d50*/  PRMT R95, RZ, 0x7610, R32 ;  /* 0x00007610ff5f7816 */ /* 0x020fca0000000020 */
[----:B------:R-:W-:-:S05]  /*1d60*/  FADD.FTZ R88, R95, R88 ;  /* 0x000000585f587221 */ /* 0x000fca0000010000 */
.L_x_92:
[----:B------:R-:W-:-:S04]  /*1d70*/  F2FP.BF16.PACK_AB R36, RZ, R88 ;  /* 0x00000058ff24723e */ /* 0x000fc800000010ff */
[----:B------:R-:W-:Y:S02]  /*1d80*/  PRMT R28, R28, 0x5410, R36 ;  /* 0x000054101c1c7816 */ /* 0x000fe40000000024 */
.L_x_93:
[----:B------:R-:W-:-:S05]  /*1d90*/  PRMT R95, RZ, 0x5410, R37 ;  /* 0x00005410ff5f7816 */ /* 0x000fca0000000025 */
[----:B------:R-:W-:Y:S01]  /*1da0*/  FMUL.FTZ R95, R95, R116 ;  /* 0x000000745f5f7220 */ /* 0x000fe20000410000 */
[----:B------:R-:W-:Y:S05]  /*1db0*/  @P4 BRA `(.L_x_94) ;  /* 0x0000002000004947 */ /* 0x000fea0003800000 */
[----:B------:R-:W-:Y:S05]  /*1dc0*/  @P0 BRA `(.L_x_95) ;  /* 0x0000003000000947 */ /* 0x000fea0003800000 */
[----:B------:R-:W-:Y:S05]  /*1dd0*/  BRA `(.L_x_96) ;  /* 0x0000004000007947 */ /* 0x000fea0003800000 */
.L_x_94:
[----:B-----5:R-:W-:-:S05]  /*1de0*/  PRMT R36, RZ, 0x5410, R33 ;  /* 0x00005410ff247816 */ /* 0x020fca0000000021 */
[----:B------:R-:W-:-:S05]  /*1df0*/  FADD.FTZ R95, R36, R95 ;  /* 0x0000005f245f7221 */ /* 0x000fca0000010000 */
.L_x_95:
[----:B------:R-:W-:-:S04]  /*1e00*/  F2FP.BF16.PACK_AB R36, RZ, R95 ;  /* 0x0000005fff24723e */ /* 0x000fc800000010ff */
[----:B------:R-:W-:Y:S02]  /*1e10*/  PRMT R29, R36, 0x7610, R29 ;  /* 0x00007610241d7816 */ /* 0x000fe4000000001d */
.L_x_96:
[----:B------:R-:W-:-:S05]  /*1e20*/  PRMT R37, RZ, 0x7610, R37 ;  /* 0x00007610ff257816 */ /* 0x000fca0000000025 */
[----:B------:R-:W-:Y:S01]  /*1e30*/  FMUL.FTZ R102, R37, R116 ;  /* 0x0000007425667220 */ /* 0x000fe20000410000 */
[----:B------:R-:W-:Y:S05]  /*1e40*/  @P4 BRA `(.L_x_97) ;  /* 0x0000002000004947 */ /* 0x000fea0003800000 */
[----:B------:R-:W-:Y:S05]  /*1e50*/  @P0 BRA `(.L_x_98) ;  /* 0x0000003000000947 */ /* 0x000fea0003800000 */
[----:B------:R-:W-:Y:S05]  /*1e60*/  BRA `(.L_x_99) ;  /* 0x0000004000007947 */ /* 0x000fea0003800000 */
.L_x_97:
[----:B-----5:R-:W-:-:S05]  /*1e70*/  PRMT R37, RZ, 0x7610, R33 ;  /* 0x00007610ff257816 */ /* 0x020fca0000000021 */
[----:B------:R-:W-:-:S05]  /*1e80*/  FADD.FTZ R102, R37, R102 ;  /* 0x0000006625667221 */ /* 0x000fca0000010000 */
.L_x_98:
[----:B------:R-:W-:-:S04]  /*1e90*/  F2FP.BF16.PACK_AB R36, RZ, R102 ;  /* 0x00000066ff24723e */ /* 0x000fc800000010ff */
[----:B------:R-:W-:Y:S02]  /*1ea0*/  PRMT R29, R29, 0x5410, R36 ;  /* 0x000054101d1d7816 */ /* 0x000fe40000000024 */
.L_x_99:
[----:B------:R-:W-:-:S05]  /*1eb0*/  PRMT R103, RZ, 0x5410, R38 ;  /* 0x00005410ff677816 */ /* 0x000fca0000000026 */
[----:B------:R-:W-:Y:S01]  /*1ec0*/  FMUL.FTZ R103, R103, R116 ;  /* 0x0000007467677220 */ /* 0x000fe20000410000 */
[----:B------:R-:W-:Y:S05]  /*1ed0*/  @P4 BRA `(.L_x_100) ;  /* 0x0000002000004947 */ /* 0x000fea0003800000 */
[----:B------:R-:W-:Y:S05]  /*1ee0*/  @P0 BRA `(.L_x_101) ;  /* 0x0000003000000947 */ /* 0x000fea0003800000 */
[----:B------:R-:W-:Y:S05]  /*1ef0*/  BRA `(.L_x_102) ;  /* 0x0000004000007947 */ /* 0x000fea0003800000 */
.L_x_100:
[----:B-----5:R-:W-:-:S05]  /*1f00*/  PRMT R36, RZ, 0x5410, R34 ;  /* 0x00005410ff247816 */ /* 0x020fca0000000022 */
[----:B------:R-:W-:-:S05]  /*1f10*/  FADD.FTZ R103, R36, R103 ;  /* 0x0000006724677221 */ /* 0x000fca0000010000 */
.L_x_101:
[----:B------:R-:W-:-:S04]  /*1f20*/  F2FP.BF16.PACK_AB R36, RZ, R103 ;  /* 0x00000067ff24723e */ /* 0x000fc800000010ff */
[----:B------:R-:W-:Y:S02]  /*1f30*/  PRMT R30, R36, 0x7610, R30 ;  /* 0x00007610241e7816 */ /* 0x000fe4000000001e */
.L_x_102:
[----:B------:R-:W-:-:S05]  /*1f40*/  PRMT R37, RZ, 0x7610, R38 ;  /* 0x00007610ff257816 */ /* 0x000fca0000000026 */
[----:B------:R-:W-:Y:S01]  /*1f50*/  FMUL.FTZ R110, R37, R116 ;  /* 0x00000074256e7220 */ /* 0x000fe20000410000 */
[----:B------:R-:W-:Y:S05]  /*1f60*/  @P4 BRA `(.L_x_103) ;  /* 0x0000002000004947 */ /* 0x000fea0003800000 */
[----:B------:R-:W-:Y:S05]  /*1f70*/  @P0 BRA `(.L_x_104) ;  /* 0x0000003000000947 */ /* 0x000fea0003800000 */
[----:B------:R-:W-:Y:S05]  /*1f80*/  BRA `(.L_x_105) ;  /* 0x0000004000007947 */ /* 0x000fea0003800000 */
.L_x_103:
[----:B-----5:R-:W-:-:S05]  /*1f90*/  PRMT R37, RZ, 0x7610, R34 ;  /* 0x00007610ff257816 */ /* 0x020fca0000000022 */
[----:B------:R-:W-:-:S05]  /*1fa0*/  FADD.FTZ R110, R37, R110 ;  /* 0x0000006e256e7221 */ /* 0x000fca0000010000 */
.L_x_104:
[----:B------:R-:W-:-:S04]  /*1fb0*/  F2FP.BF16.PACK_AB R36, RZ, R110 ;  /* 0x0000006eff24723e */ /* 0x000fc800000010ff */
[----:B------:R-:W-:Y:S02]  /*1fc0*/  PRMT R30, R30, 0x5410, R36 ;  /* 0x000054101e1e7816 */ /* 0x000fe40000000024 */
.L_x_105:
[----:B------:R-:W-:-:S05]  /*1fd0*/  PRMT R111, RZ, 0x5410, R39 ;  /* 0x00005410ff6f7816 */ /* 0x000fca0000000027 */
[----:B------:R-:W-:Y:S01]  /*1fe0*/  FMUL.FTZ R111, R111, R116 ;  /* 0x000000746f6f7220 */ /* 0x000fe20000410000 */
[----:B------:R-:W-:Y:S05]  /*1ff0*/  @P4 BRA `(.L_x_106) ;  /* 0x0000002000004947 */ /* 0x000fea0003800000 */
[----:B------:R-:W-:Y:S05]  /*2000*/  @P0 BRA `(.L_x_107) ;  /* 0x0000003000000947 */ /* 0x000fea0003800000 */
[----:B------:R-:W-:Y:S05]  /*2010*/  BRA `(.L_x_108) ;  /* 0x0000004000007947 */ /* 0x000fea0003800000 */
.L_x_106:
[----:B-----5:R-:W-:-:S05]  /*2020*/  PRMT R36, RZ, 0x5410, R35 ;  /* 0x00005410ff247816 */ /* 0x020fca0000000023 */
[----:B------:R-:W-:-:S05]  /*2030*/  FADD.FTZ R111, R36, R111 ;  /* 0x0000006f246f7221 */ /* 0x000fca0000010000 */
.L_x_107:
[----:B------:R-:W-:-:S04]  /*2040*/  F2FP.BF16.PACK_AB R36, RZ, R111 ;  /* 0x0000006fff24723e */ /* 0x000fc800000010ff */
[----:B------:R-:W-:Y:S02]  /*2050*/  PRMT R31, R36, 0x7610, R31 ;  /* 0x00007610241f7816 */ /* 0x000fe4000000001f */
.L_x_108:
[----:B------:R-:W-:-:S05]  /*2060*/  PRMT R39, RZ, 0x7610, R39 ;  /* 0x00007610ff277816 */ /* 0x000fca0000000027 */
[----:B------:R-:W-:Y:S01]  /*2070*/  FMUL.FTZ R115, R39, R116 ;  /* 0x0000007427737220 */ /* 0x000fe20000410000 */
[----:B------:R-:W-:Y:S05]  /*2080*/  @P4 BRA `(.L_x_109) ;  /* 0x0000002000004947 */ /* 0x000fea0003800000 */
[----:B------:R-:W-:Y:S05]  /*2090*/  @P0 BRA `(.L_x_110) ;  /* 0x0000003000000947 */ /* 0x000fea0003800000 */
[----:B------:R-:W-:Y:S05]  /*20a0*/  BRA `(.L_x_111) ;  /* 0x0000004000007947 */ /* 0x000fea0003800000 */
.L_x_109:
[----:B-----5:R-:W-:-:S05]  /*20b0*/  PRMT R36, RZ, 0x7610, R35 ;  /* 0x00007610ff247816 */ /* 0x020fca0000000023 */
[----:B------:R-:W-:-:S05]  /*20c0*/  FADD.FTZ R115, R36, R115 ;  /* 0x0000007324737221 */ /* 0x000fca0000010000 */
.L_x_110:
[----:B------:R-:W-:-:S04]  /*20d0*/  F2FP.BF16.PACK_AB R36, RZ, R115 ;  /* 0x00000073ff24723e */ /* 0x000fc800000010ff */
[----:B------:R-:W-:Y:S02]  /*20e0*/  PRMT R31, R31, 0x5410, R36 ;  /* 0x000054101f1f7816 */ /* 0x000fe40000000024 */
.L_x_111:
[----:B------:R-:W-:-:S04]  /*20f0*/  @P0 LEA R36, P4, R117, c[0x0][0x188], 0x4 ;  /* 0x0000620075240a11 */ /* 0x000fc800078820ff */
[----:B------:R-:W-:-:S05]  /*2100*/  @P0 LEA.HI.X R37, R117, c[0x0][0x18c], RZ, 0x4, P4 ;  /* 0x0000630075250a11 */ /* 0x000fca00020f24ff */
[----:B------:R0:W-:Y:S04]  /*2110*/  @P0 STG.E.128 [R36.64], R28 ;  /* 0x0000001c24000986 */ /* 0x0001e8000c101d04 */
.L_x_87:
[----:B------:R-:W-:Y:S05]  /*2120*/  BSYNC B0 ;  /* 0x0000000000007941 */ /* 0x000fea0003800000 */
.L_x_86:
[----:B0-----:R-:W-:Y:S01]  /*2130*/  FADD.FTZ R37, RZ, R82 ;  /* 0x00000052ff257221 */ /* 0x001fe20000010000 */
[----:B------:R-:W-:Y:S02]  /*2140*/  ISETP.GT.U32.AND P4, PT, R18, 0x1ff, PT ;  /* 0x000001ff1200780c */ /* 0x000fe40003f84070 */
[----:B------:R-:W-:Y:S01]  /*2150*/  LOP3.LUT P5, RZ, R75, 0xff, RZ, 0xc0, !PT ;  /* 0x000000ff4bff7812 */ /* 0x000fe200078ac0ff */
[----:B------:R-:W-:Y:S01]  /*2160*/  FADD.FTZ R36, R94, R37 ;  /* 0x000000255e247221 */ /* 0x000fe20000010000 */
[----:B------:R-:W-:Y:S02]  /*2170*/  SHF.R.U32.HI R117, RZ, 0x5, R19 ;  /* 0x00000005ff757819 */ /* 0x000fe40000011613 */
[----:B------:R-:W-:Y:S01]  /*2180*/  ISETP.GT.U32.AND P6, PT, R18, 0x3ff, PT ;  /* 0x000003ff1200780c */ /* 0x000fe20003fc4070 */
[----:B------:R-:W-:Y:S01]  /*2190*/  FADD.FTZ R37, R93, R36 ;  /* 0x000000245d257221 */ /* 0x000fe20000010000 */
[----:B------:R-:W-:-:S03]  /*21a0*/  LOP3.LUT R117, R117, 0x7fffff8, RZ, 0xc0, !PT ;  /* 0x07fffff875757812 */ /* 0x000fc600078ec0ff */
[----:B------:R-:W-:-:S04]  /*21b0*/  FADD.FTZ R36, R96, R37 ;  /* 0x0000002560247221 */ /* 0x000fc80000010000 */
[----:B------:R-:W-:Y:S01]  /*21c0*/  FADD.FTZ R37, R97, R36 ;  /* 0x0000002461257221 */ /* 0x000fe20000010000 */
[----:B------:R-:W-:Y:S02]  /*21d0*/  @!P5 IADD3 R117, R117, 0x8, RZ ;  /* 0x000000087575d810 */ /* 0x000fe40007ffe0ff */
[----:B------:R-:W-:Y:S01]  /*21e0*/  ISETP.GT.U32.AND P5, PT, R18, 0x2ff, PT ;  /* 0x000002ff1200780c */ /* 0x000fe20003fa4070 */
[----:B------:R-:W-:-:S04]  /*21f0*/  FADD.FTZ R36, R104, R37 ;  /* 0x0000002568247221 */ /* 0x000fc80000010000 */
[----:B------:R-:W-:-:S04]  /*2200*/  FADD.FTZ R37, R105, R36 ;  /* 0x0000002469257221 */ /* 0x000fc80000010000 */
[----:B------:R-:W-:-:S05]  /*2210*/  FADD.FTZ R37, R112, R37 ;  /* 0x0000002570257221 */ /* 0x000fca0000010000 */
[----:B------:R-:W-:-:S05]  /*2220*/  FSEL R36, R37, RZ, P1 ;  /* 0x000000ff25247208 */ /* 0x000fca0000800000 */
[----:B------:R-:W-:-:S04]  /*2230*/  FADD.FTZ R37, R85, R36 ;  /* 0x0000002455257221 */ /* 0x000fc80000010000 */
[----:B------:R-:W-:-:S04]  /*2240*/  FADD.FTZ R38, R92, R37 ;  /* 0x000000255c267221 */ /* 0x000fc80000010000 */
[----:B------:R-:W-:-:S04]  /*2250*/  FADD.FTZ R37, R91, R38 ;  /* 0x000000265b257221 */ /* 0x000fc80000010000 */
[----:B------:R-:W-:-:S04]  /*2260*/  FADD.FTZ R38, R98, R37 ;  /* 0x0000002562267221 */ /* 0x000fc80000010000 */
[----:B------:R-:W-:-:S04]  /*2270*/  FADD.FTZ R37, R99, R38 ;  /* 0x0000002663257221 */ /* 0x000fc80000010000 */
[----:B------:R-:W-:-:S04]  /*2280*/  FADD.FTZ R38, R106, R37 ;  /* 0x000000256a267221 */ /* 0x000fc80000010000 */
[----:B------:R-:W-:-:S04]  /*2290*/  FADD.FTZ R38, R107, R38 ;  /* 0x000000266b267221 */ /* 0x000fc80000010000 */
[----:B------:R-:W-:-:S04]  /*22a0*/  @P4 FADD.FTZ R36, R113, R38 ;  /* 0x0000002671244221 */ /* 0x000fc80000010000 */
        /* <DEDUP_REMOVED lines=15> */
[----:B------:R-:W-:Y:S01]  /*23a0*/  @P6 FADD.FTZ R36, R115, R38 ;  /* 0x0000002673246221 */ /* 0x000fe20000010000 */
[----:B------:R-:W-:Y:S05]  /*23b0*/  BRA.DIV ~URZ, `(.L_x_112) ;  /* 0x000013a27f007947 */ /* 0x000fea000b800000 */
[----:B------:R0:W1:Y:S02]  /*23c0*/  SHFL.BFLY PT, R116, R36, 0x1, 0x1f ;  /* 0x0c201f0024747f89 */ /* 0x00006400000e0000 */
.L_x_124:
[----:B-1----:R-:W-:Y:S01]  /*23d0*/  FADD.FTZ R37, R36, R116 ;  /* 0x0000007424257221 */ /* 0x002fe20000010000 */
[----:B------:R-:W-:Y:S05]  /*23e0*/  BRA.DIV ~URZ, `(.L_x_113) ;  /* 0x000013e27f007947 */ /* 0x000fea000b800000 */
[----:B0-----:R-:W0:Y:S02]  /*23f0*/  SHFL.BFLY PT, R36, R37, 0x2, 0x1f ;  /* 0x0c401f0025247f89 */ /* 0x001e2400000e0000 */
[----:B0-----:R-:W-:-:S05]  /*2400*/  FADD.FTZ R37, R37, R36 ;  /* 0x0000002425257221 */ /* 0x001fca0000010000 */
[----:B------:R-:W0:Y:S02]  /*2410*/  SHFL.BFLY PT, R36, R37, 0x4, 0x1f ;  /* 0x0c801f0025247f89 */ /* 0x000e2400000e0000 */
[----:B0-----:R-:W-:-:S05]  /*2420*/  FADD.FTZ R38, R37, R36 ;  /* 0x0000002425267221 */ /* 0x001fca0000010000 */
[----:B------:R-:W0:Y:S02]  /*2430*/  SHFL.BFLY PT, R39, R38, 0x8, 0x1f ;  /* 0x0d001f0026277f89 */ /* 0x000e2400000e0000 */
[----:B0-----:R-:W-:-:S05]  /*2440*/  FADD.FTZ R39, R38, R39 ;  /* 0x0000002726277221 */ /* 0x001fca0000010000 */
[----:B------:R-:W0:Y:S02]  /*2450*/  SHFL.BFLY PT, R36, R39, 0x10, 0x1f ;  /* 0x0e001f0027247f89 */ /* 0x000e2400000e0000 */
[----:B0-----:R-:W-:-:S04]  /*2460*/  FADD.FTZ R36, R39, R36 ;  /* 0x0000002427247221 */ /* 0x001fc80000010000 */
[----:B------:R-:W-:-:S04]  /*2470*/  FMUL.FTZ R36, R69, R36 ;  /* 0x0000002445247220 */ /* 0x000fc80000410000 */
[--C-:B------:R-:W-:Y:S02]  /*2480*/  FADD.FTZ R116, R82, -R36.reuse ;  /* 0x8000002452747221 */ /* 0x100fe40000010000 */
[--C-:B------:R-:W-:Y:S02]  /*2490*/  FADD.FTZ R119, R94, -R36.reuse ;  /* 0x800000245e777221 */ /* 0x100fe40000010000 */
[----:B------:R-:W-:Y:S02]  /*24a0*/  FFMA.FTZ R116, R116, R116, RZ ;  /* 0x0000007474747223 */ /* 0x000fe400000100ff */
[----:B------:R-:W-:Y:S02]  /*24b0*/  FADD.FTZ R37, R93, -R36 ;  /* 0x800000245d257221 */ /* 0x000fe40000010000 */
[----:B------:R-:W-:Y:S02]  /*24c0*/  FFMA.FTZ R116, R119, R119, R116 ;  /* 0x0000007777747223 */ /* 0x000fe40000010074 */
[----:B------:R-:W-:-:S02]  /*24d0*/  FADD.FTZ R38, R85, -R36 ;  /* 0x8000002455267221 */ /* 0x000fc40000010000 */
[----:B------:R-:W-:Y:S02]  /*24e0*/  FFMA.FTZ R116, R37, R37, R116 ;  /* 0x0000002525747223 */ /* 0x000fe40000010074 */
[--C-:B------:R-:W-:Y:S02]  /*24f0*/  FADD.FTZ R37, R96, -R36.reuse ;  /* 0x8000002460257221 */ /* 0x100fe40000010000 */
[----:B------:R-:W-:Y:S02]  /*2500*/  FADD.FTZ R39, R92, -R36 ;  /* 0x800000245c277221 */ /* 0x000fe40000010000 */
[----:B------:R-:W-:Y:S02]  /*2510*/  FFMA.FTZ R116, R37, R37, R116 ;  /* 0x0000002525747223 */ /* 0x000fe40000010074 */
[----:B------:R-:W-:-:S04]  /*2520*/  FADD.FTZ R37, R97, -R36 ;  /* 0x8000002461257221 */ /* 0x000fc80000010000 */
[----:B------:R-:W-:Y:S02]  /*2530*/  FFMA.FTZ R116, R37, R37, R116 ;  /* 0x0000002525747223 */ /* 0x000fe40000010074 */
[----:B------:R-:W-:-:S04]  /*2540*/  FADD.FTZ R37, R104, -R36 ;  /* 0x8000002468257221 */ /* 0x000fc80000010000 */
[----:B------:R-:W-:Y:S02]  /*2550*/  FFMA.FTZ R116, R37, R37, R116 ;  /* 0x0000002525747223 */ /* 0x000fe40000010074 */
[----:B------:R-:W-:-:S04]  /*2560*/  FADD.FTZ R37, R105, -R36 ;  /* 0x8000002469257221 */ /* 0x000fc80000010000 */
[----:B------:R-:W-:Y:S02]  /*2570*/  FFMA.FTZ R116, R37, R37, R116 ;  /* 0x0000002525747223 */ /* 0x000fe40000010074 */
[----:B------:R-:W-:-:S04]  /*2580*/  FADD.FTZ R37, R112, -R36 ;  /* 0x8000002470257221 */ /* 0x000fc80000010000 */
[----:B------:R-:W-:-:S05]  /*2590*/  FFMA.FTZ R37, R37, R37, R116 ;  /* 0x0000002525257223 */ /* 0x000fca0000010074 */
[----:B------:R-:W-:-:S05]  /*25a0*/  FSEL R37, R37, RZ, P1 ;  /* 0x000000ff25257208 */ /* 0x000fca0000800000 */
[----:B------:R-:W-:-:S04]  /*25b0*/  FFMA.FTZ R38, R38, R38, R37 ;  /* 0x0000002626267223 */ /* 0x000fc80000010025 */
        /* <DEDUP_REMOVED lines=12> */
[----:B------:R-:W-:Y:S02]  /*2680*/  @P4 FFMA.FTZ R37, R39, R39, R38 ;  /* 0x0000002727254223 */ /* 0x000fe40000010026 */
[--C-:B------:R-:W-:Y:S02]  /*2690*/  FADD.FTZ R38, R86, -R36.reuse ;  /* 0x8000002456267221 */ /* 0x100fe40000010000 */
[----:B------:R-:W-:Y:S02]  /*26a0*/  FADD.FTZ R39, R90, -R36 ;  /* 0x800000245a277221 */ /* 0x000fe40000010000 */
        /* <DEDUP_REMOVED lines=29> */
[----:B------:R-:W-:-:S05]  /*2880*/  @P6 FFMA.FTZ R37, R39, R39, R38 ;  /* 0x0000002727256223 */ /* 0x000fca0000010026 */
[----:B------:R-:W0:Y:S02]  /*2890*/  SHFL.BFLY PT, R38, R37, 0x1, 0x1f ;  /* 0x0c201f0025267f89 */ /* 0x000e2400000e0000 */
[----:B0-----:R-:W-:-:S05]  /*28a0*/  FADD.FTZ R38, R37, R38 ;  /* 0x0000002625267221 */ /* 0x001fca0000010000 */
[----:B------:R-:W0:Y:S02]  /*28b0*/  SHFL.BFLY PT, R39, R38, 0x2, 0x1f ;  /* 0x0c401f0026277f89 */ /* 0x000e2400000e0000 */
[----:B0-----:R-:W-:-:S05]  /*28c0*/  FADD.FTZ R39, R38, R39 ;  /* 0x0000002726277221 */ /* 0x001fca0000010000 */
[----:B------:R-:W0:Y:S02]  /*28d0*/  SHFL.BFLY PT, R116, R39, 0x4, 0x1f ;  /* 0x0c801f0027747f89 */ /* 0x000e2400000e0000 */
[----:B0-----:R-:W-:-:S05]  /*28e0*/  FADD.FTZ R116, R39, R116 ;  /* 0x0000007427747221 */ /* 0x001fca0000010000 */
[----:B------:R-:W0:Y:S02]  /*28f0*/  SHFL.BFLY PT, R119, R116, 0x8, 0x1f ;  /* 0x0d001f0074777f89 */ /* 0x000e2400000e0000 */
[----:B0-----:R-:W-:-:S05]  /*2900*/  FADD.FTZ R120, R116, R119 ;  /* 0x0000007774787221 */ /* 0x001fca0000010000 */
[----:B------:R0:W1:Y:S02]  /*2910*/  SHFL.BFLY PT, R119, R120, 0x10, 0x1f ;  /* 0x0e001f0078777f89 */ /* 0x00006400000e0000 */
.L_x_125:
[----:B------:R-:W-:Y:S01]  /*2920*/  LOP3.LUT P4, RZ, R19, 0x1f, RZ, 0xc0, !PT ;  /* 0x0000001f13ff7812 */ /* 0x000fe2000788c0ff */
[----:B-1----:R-:W-:Y:S01]  /*2930*/  FADD.FTZ R37, R119, R120 ;  /* 0x0000007877257221 */ /* 0x002fe20000010000 */
[----:B------:R-:W-:Y:S01]  /*2940*/  SHF.R.U32.HI R38, RZ, 0x5, R19 ;  /* 0x00000005ff267819 */ /* 0x000fe20000011613 */
[----:B------:R-:W-:Y:S01]  /*2950*/  WARPSYNC 0xffffffff ;  /* 0xffffffff00007948 */ /* 0x000fe20003800000 */
[----:B------:R-:W-:Y:S02]  /*2960*/  LOP3.LUT R116, R19, 0x1f, RZ, 0xc0, !PT ;  /* 0x0000001f13747812 */ /* 0x000fe400078ec0ff */
[----:B------:R-:W-:-:S07]  /*2970*/  LOP3.LUT R38, R38, 0x7, RZ, 0xc0, !PT ;  /* 0x0000000726267812 */ /* 0x000fce00078ec0ff */
[----:B------:R-:W-:-:S05]  /*2980*/  @!P4 IMAD.IADD R39, R117, 0x1, R38 ;  /* 0x000000017527c824 */ /* 0x000fca00078e0226 */
[----:B------:R1:W-:Y:S01]  /*2990*/  @!P4 STS.64 [R39.X8], R36 ;  /* 0x000000242700c388 */ /* 0x0003e20000008a00 */
[----:B------:R-:W-:-:S11]  /*29a0*/  ISETP.GT.U32.AND P4, PT, R116, 0x7, PT ;  /* 0x000000077400780c */ /* 0x000fd60003f84070 */
[----:B------:R-:W-:Y:S01]  /*29b0*/  BAR.SYNC.DEFER_BLOCKING 0x0 ;  /* 0x0000000000007b1d */ /* 0x000fe20000010000 */
[----:B-1----:R-:W-:Y:S01]  /*29c0*/  CS2R R36, SRZ ;  /* 0x0000000000247805 */ /* 0x002fe2000001ff00 */
[----:B------:R-:W-:Y:S01]  /*29d0*/  @!P4 IADD3 R118, R117, R116, RZ ;  /* 0x000000747576c210 */ /* 0x000fe20007ffe0ff */
[----:B------:R-:W-:Y:S01]  /*29e0*/  HFMA2.MMA R119, -RZ, RZ, 0, 0 ;  /* 0x00000000ff777435 */ /* 0x000fe200000001ff */
[----:B------:R-:W-:Y:S02]  /*29f0*/  ISETP.NE.AND P5, PT, RZ, UR6, PT ;  /* 0x00000006ff007c0c */ /* 0x000fe4000bfa5270 */
[----:B------:R-:W-:Y:S03]  /*2a00*/  BSSY B0, `(.L_x_114) ;  /* 0x0000065000007945 */ /* 0x000fe60003800000 */
[----:B------:R-:W-:-:S04]  /*2a10*/  @!P4 MOV R119, R74 ;  /* 0x0000004a0077c202 */ /* 0x000fc80000000f00 */
[----:B------:R-:W-:Y:S01]  /*2a20*/  I2F R123, R119 ;  /* 0x00000077007b7306 */ /* 0x000fe20000201400 */
[----:B0-----:R-:W0:Y:S04]  /*2a30*/  SHFL.DOWN PT, R120, R119, 0x4, 0x1f ;  /* 0x08801f0077787f89 */ /* 0x001e2800000e0000 */
[----:B------:R1:W2:Y:S01]  /*2a40*/  @!P4 LDS.64 R36, [R118.X8] ;  /* 0x000000007624c984 */ /* 0x0002a20000008a00 */
[----:B------:R-:W-:Y:S02]  /*2a50*/  LOP3.LUT P4, RZ, R38, 0x1f, R19, 0xf8, !PT ;  /* 0x0000001f26ff7812 */ /* 0x000fe4000788f813 */
[----:B0-----:R-:W-:Y:S01]  /*2a60*/  IADD3 R116, R120, R119, RZ ;  /* 0x0000007778747210 */ /* 0x001fe20007ffe0ff */
[----:B------:R-:W-:Y:S08]  /*2a70*/  I2F R117, R120 ;  /* 0x0000007800757306 */ /* 0x000ff00000201400 */
[----:B------:R-:W1:Y:S08]  /*2a80*/  I2F R39, R116 ;  /* 0x0000007400277306 */ /* 0x000e700000201400 */
[----:B-1----:R-:W0:Y:S01]  /*2a90*/  MUFU.RCP R118, R39 ;  /* 0x0000002700767308 */ /* 0x002e220000001000 */
[----:B--2---:R-:W1:Y:S02]  /*2aa0*/  SHFL.DOWN PT, R121, R36, 0x4, 0x1f ;  /* 0x08801f0024797f89 */ /* 0x004e6400000e0000 */
[----:B-1----:R-:W-:-:S02]  /*2ab0*/  FADD.FTZ R122, -R121, R36 ;  /* 0x00000024797a7221 */ /* 0x002fc40000010100 */
[----:B------:R-:W-:Y:S02]  /*2ac0*/  FMUL.FTZ R121, R121, R117 ;  /* 0x0000007579797220 */ /* 0x000fe40000410000 */
[----:B------:R-:W-:Y:S02]  /*2ad0*/  FMUL.FTZ R122, R122, R122 ;  /* 0x0000007a7a7a7220 */ /* 0x000fe40000410000 */
[----:B------:R-:W-:Y:S02]  /*2ae0*/  FFMA.FTZ R125, R123, R36, R121 ;  /* 0x000000247b7d7223 */ /* 0x000fe40000010079 */
[----:B------:R-:W1:Y:S01]  /*2af0*/  SHFL.DOWN PT, R121, R116, 0x2, 0x1f ;  /* 0x08401f0074797f89 */ /* 0x000e6200000e0000 */
[----:B------:R-:W-:Y:S02]  /*2b00*/  FMUL.FTZ R124, R122, R123 ;  /* 0x0000007b7a7c7220 */ /* 0x000fe40000410000 */
[----:B0-----:R-:W-:Y:S01]  /*2b10*/  FMUL.FTZ R36, R118, R125 ;  /* 0x0000007d76247220 */ /* 0x001fe20000410000 */
[----:B------:R-:W0:Y:S01]  /*2b20*/  SHFL.DOWN PT, R122, R37, 0x4, 0x1f ;  /* 0x08801f00257a7f89 */ /* 0x000e2200000e0000 */
[----:B------:R-:W-:-:S03]  /*2b30*/  FMUL.FTZ R124, R124, R117 ;  /* 0x000000757c7c7220 */ /* 0x000fc60000410000 */
[----:B------:R-:W2:Y:S01]  /*2b40*/  SHFL.DOWN PT, R117, R36, 0x2, 0x1f ;  /* 0x08401f0024757f89 */ /* 0x000ea200000e0000 */
[----:B-1----:R-:W1:Y:S01]  /*2b50*/  I2F R120, R121 ;  /* 0x0000007900787306 */ /* 0x002e620000201400 */
[----:B------:R-:W-:Y:S01]  /*2b60*/  IADD3 R119, R116, R121, RZ ;  /* 0x0000007974777210 */ /* 0x000fe20007ffe0ff */
[----:B0-----:R-:W-:-:S04]  /*2b70*/  FADD.FTZ R123, R122, R37 ;  /* 0x000000257a7b7221 */ /* 0x001fc80000010000 */
[----:B------:R-:W-:Y:S02]  /*2b80*/  FFMA.FTZ R122, R118, R124, R123 ;  /* 0x0000007c767a7223 */ /* 0x000fe4000001007b */
[----:B------:R-:W0:Y:S01]  /*2b90*/  I2F R118, R119 ;  /* 0x0000007700767306 */ /* 0x000e220000201400 */
[----:B--2---:R-:W-:Y:S02]  /*2ba0*/  FADD.FTZ R123, R36, -R117 ;  /* 0x80000075247b7221 */ /* 0x004fe40000010000 */
[----:B------:R-:W2:Y:S02]  /*2bb0*/  SHFL.DOWN PT, R37, R122, 0x2, 0x1f ;  /* 0x08401f007a257f89 */ /* 0x000ea400000e0000 */
[----:B------:R-:W-:Y:S02]  /*2bc0*/  FMUL.FTZ R116, R123, R123 ;  /* 0x0000007b7b747220 */ /* 0x000fe40000410000 */
[----:B-1----:R-:W-:-:S04]  /*2bd0*/  FMUL.FTZ R117, R117, R120 ;  /* 0x0000007875757220 */ /* 0x002fc80000410000 */
[C---:B------:R-:W-:Y:S02]  /*2be0*/  FFMA.FTZ R124, R39.reuse, R36, R117 ;  /* 0x00000024277c7223 */ /* 0x040fe40000010075 */
[----:B------:R-:W1:Y:S01]  /*2bf0*/  SHFL.DOWN PT, R36, R119, 0x1, 0x1f ;  /* 0x08201f0077247f89 */ /* 0x000e6200000e0000 */
[----:B------:R-:W-:Y:S02]  /*2c00*/  FMUL.FTZ R117, R39, R116 ;  /* 0x0000007427757220 */ /* 0x000fe40000410000 */
[----:B0-----:R-:W0:Y:S02]  /*2c10*/  MUFU.RCP R39, R118 ;  /* 0x0000007600277308 */ /* 0x001e240000001000 */
[----:B------:R-:W-:Y:S02]  /*2c20*/  FMUL.FTZ R117, R117, R120 ;  /* 0x0000007875757220 */ /* 0x000fe40000410000 */
[----:B--2---:R-:W-:Y:S02]  /*2c30*/  FADD.FTZ R116, R122, R37 ;  /* 0x000000257a747221 */ /* 0x004fe40000010000 */
[----:B0-----:R-:W-:-:S02]  /*2c40*/  FMUL.FTZ R37, R39, R124 ;  /* 0x0000007c27257220 */ /* 0x001fc40000410000 */
[----:B------:R-:W-:Y:S01]  /*2c50*/  FFMA.FTZ R39, R39, R117, R116 ;  /* 0x0000007527277223 */ /* 0x000fe20000010074 */
[----:B-1----:R-:W-:Y:S02]  /*2c60*/  IADD3 R117, R119, R36, RZ ;  /* 0x0000002477757210 */ /* 0x002fe40007ffe0ff */
[----:B------:R-:W0:Y:S01]  /*2c70*/  SHFL.DOWN PT, R122, R37, 0x1, 0x1f ;  /* 0x08201f00257a7f89 */ /* 0x000e2200000e0000 */
[----:B------:R-:W-:Y:S03]  /*2c80*/  I2F R36, R36 ;  /* 0x0000002400247306 */ /* 0x000fe60000201400 */
[----:B------:R-:W1:Y:S05]  /*2c90*/  SHFL.DOWN PT, R120, R39, 0x1, 0x1f ;  /* 0x08201f0027787f89 */ /* 0x000e6a00000e0000 */
[----:B------:R-:W2:Y:S01]  /*2ca0*/  I2F R116, R117 ;  /* 0x0000007500747306 */ /* 0x000ea20000201400 */
[----:B0-----:R-:W-:-:S07]  /*2cb0*/  FADD.FTZ R119, R37, -R122 ;  /* 0x8000007a25777221 */ /* 0x001fce0000010000 */
[----:B--2---:R-:W0:Y:S01]  /*2cc0*/  MUFU.RCP R116, R116 ;  /* 0x0000007400747308 */ /* 0x004e220000001000 */
[-C--:B------:R-:W-:Y:S02]  /*2cd0*/  FMUL.FTZ R122, R122, R36.reuse ;  /* 0x000000247a7a7220 */ /* 0x080fe40000410000 */
[----:B------:R-:W-:Y:S02]  /*2ce0*/  FMUL.FTZ R119, R119, R119 ;  /* 0x0000007777777220 */ /* 0x000fe40000410000 */
[C---:B------:R-:W-:Y:S02]  /*2cf0*/  FFMA.FTZ R121, R118.reuse, R37, R122 ;  /* 0x0000002576797223 */ /* 0x040fe4000001007a */
[----:B------:R-:W-:Y:S02]  /*2d00*/  FMUL.FTZ R119, R118, R119 ;  /* 0x0000007776777220 */ /* 0x000fe40000410000 */
[----:B-1----:R-:W-:Y:S02]  /*2d10*/  FADD.FTZ R37, R39, R120 ;  /* 0x0000007827257221 */ /* 0x002fe40000010000 */
[----:B------:R-:W-:Y:S01]  /*2d20*/  FMUL.FTZ R119, R119, R36 ;  /* 0x0000002477777220 */ /* 0x000fe20000410000 */
[----:B------:R-:W-:Y:S01]  /*2d30*/  MOV R36, c[0x0][0x1e0] ;  /* 0x0000780000247a02 */ /* 0x000fe20000000f00 */
[----:B0-----:R-:W-:-:S02]  /*2d40*/  FMUL.FTZ R121, R116, R121 ;  /* 0x0000007974797220 */ /* 0x001fc40000410000 */
[----:B------:R-:W-:-:S03]  /*2d50*/  FFMA.FTZ R119, R116, R119, R37 ;  /* 0x0000007774777223 */ /* 0x000fc60000010025 */
[----:B------:R-:W0:Y:S04]  /*2d60*/  SHFL.IDX PT, R39, R121, RZ, 0x1f ;  /* 0x00001fff79277589 */ /* 0x000e2800000e0000 */
[----:B------:R-:W1:Y:S01]  /*2d70*/  SHFL.IDX PT, R119, R119, RZ, 0x1f ;  /* 0x00001fff77777589 */ /* 0x000e6200000e0000 */
[C---:B0-----:R-:W-:Y:S01]  /*2d80*/  FMUL.FTZ R37, R39.reuse, R39 ;  /* 0x0000002727257220 */ /* 0x041fe20000410000 */
[----:B------:R-:W-:Y:S01]  /*2d90*/  FSEL R116, R39, RZ, !P5 ;  /* 0x000000ff27747208 */ /* 0x000fe20006800000 */
[----:B-1----:R-:W-:-:S03]  /*2da0*/  FFMA.FTZ R36, R119, R36, c[0x0][0x228] ;  /* 0x00008a0077247623 */ /* 0x002fc60000010024 */
[----:B------:R-:W-:Y:S02]  /*2db0*/  FSEL R37, R37, RZ, P5 ;  /* 0x000000ff25257208 */ /* 0x000fe40002800000 */
[----:B------:R-:W-:-:S03]  /*2dc0*/  @!P4 MOV R119, 0x4 ;  /* 0x000000040077c802 */ /* 0x000fc60000000f00 */
[----:B------:R-:W-:Y:S02]  /*2dd0*/  FADD.FTZ R117, R36, R37 ;  /* 0x0000002524757221 */ /* 0x000fe40000010000 */
[----:B------:R-:W-:-:S04]  /*2de0*/  @!P4 IMAD.MOV.U32 R37, RZ, RZ, 0x4 ;  /* 0x00000004ff25c424 */ /* 0x000fc800078e00ff */
[----:B------:R-:W0:Y:S01]  /*2df0*/  MUFU.RSQ R117, R117 ;  /* 0x0000007500757308 */ /* 0x000e220000001400 */
[----:B------:R-:W-:-:S05]  /*2e00*/  @!P4 IMAD.WIDE R36, R76, R37, c[0x0][0x1a0] ;  /* 0x000068004c24c625 */ /* 0x000fca00078e0225 */
[----:B------:R1:W-:Y:S02]  /*2e10*/  @!P4 STG.E [R36.64], R39 ;  /* 0x000000272400c986 */ /* 0x0003e4000c101904 */
[----:B-1----:R-:W-:-:S05]  /*2e20*/  @!P4 IMAD.WIDE R36, R76, R119, c[0x0][0x1a8] ;  /* 0x00006a004c24c625 */ /* 0x002fca00078e0277 */
[----:B0-----:R0:W-:Y:S01]  /*2e30*/  @!P4 STG.E [R36.64], R117 ;  /* 0x000000752400c986 */ /* 0x0011e2000c101904 */
[----:B------:R-:W-:Y:S05]  /*2e40*/  @!P1 BRA `(.L_x_115) ;  /* 0x0000020000009947 */ /* 0x000fea0003800000 */
[--C-:B0-----:R-:W-:Y:S02]  /*2e50*/  FADD.FTZ R36, R82, -R116.reuse ;  /* 0x8000007452247221 */ /* 0x101fe40000010000 */
[--C-:B------:R-:W-:Y:S02]  /*2e60*/  FADD.FTZ R38, R94, -R116.reuse ;  /* 0x800000745e267221 */ /* 0x100fe40000010000 */
[C---:B------:R-:W-:Y:S02]  /*2e70*/  FMUL.FTZ R36, R117.reuse, R36 ;  /* 0x0000002475247220 */ /* 0x040fe40000410000 */
[----:B------:R-:W-:Y:S02]  /*2e80*/  FMUL.FTZ R37, R117, R38 ;  /* 0x0000002675257220 */ /* 0x000fe40000410000 */
[--C-:B------:R-:W-:Y:S02]  /*2e90*/  FADD.FTZ R38, R93, -R116.reuse ;  /* 0x800000745d267221 */ /* 0x100fe40000010000 */
[----:B------:R-:W-:-:S02]  /*2ea0*/  FADD.FTZ R118, R96, -R116 ;  /* 0x8000007460767221 */ /* 0x000fc40000010000 */
[----:B------:R-:W-:Y:S02]  /*2eb0*/  FFMA.FTZ R36, R17, R36, R9 ;  /* 0x0000002411247223 */ /* 0x000fe40000010009 */
[----:B------:R-:W-:Y:S02]  /*2ec0*/  FFMA.FTZ R37, R16, R37, R8 ;  /* 0x0000002510257223 */ /* 0x000fe40000010008 */
[--C-:B------:R-:W-:Y:S02]  /*2ed0*/  FADD.FTZ R122, R105, -R116.reuse ;  /* 0x80000074697a7221 */ /* 0x100fe40000010000 */
[----:B------:R-:W-:Y:S01]  /*2ee0*/  FADD.FTZ R124, R112, -R116 ;  /* 0x80000074707c7221 */ /* 0x000fe20000010000 */
[----:B------:R-:W-:Y:S01]  /*2ef0*/  F2FP.BF16.PACK_AB R36, R37, R36 ;  /* 0x000000242524723e */ /* 0x000fe200000010ff */
[C---:B------:R-:W-:Y:S02]  /*2f00*/  FMUL.FTZ R38, R117.reuse, R38 ;  /* 0x0000002675267220 */ /* 0x040fe40000410000 */
[----:B------:R-:W-:-:S02]  /*2f10*/  FMUL.FTZ R39, R117, R118 ;  /* 0x0000007675277220 */ /* 0x000fc40000410000 */
[--C-:B------:R-:W-:Y:S02]  /*2f20*/  FADD.FTZ R118, R104, -R116.reuse ;  /* 0x8000007468767221 */ /* 0x100fe40000010000 */
[C---:B------:R-:W-:Y:S02]  /*2f30*/  FMUL.FTZ R122, R117.reuse, R122 ;  /* 0x0000007a757a7220 */ /* 0x040fe40000410000 */
[----:B------:R-:W-:Y:S02]  /*2f40*/  FMUL.FTZ R121, R117, R124 ;  /* 0x0000007c75797220 */ /* 0x000fe40000410000 */
[----:B------:R-:W-:Y:S02]  /*2f50*/  FADD.FTZ R120, R97, -R116 ;  /* 0x8000007461787221 */ /* 0x000fe40000010000 */
[----:B------:R-:W-:Y:S02]  /*2f60*/  FFMA.FTZ R37, R15, R38, R7 ;  /* 0x000000260f257223 */ /* 0x000fe40000010007 */
[----:B------:R-:W-:-:S02]  /*2f70*/  FMUL.FTZ R119, R117, R118 ;  /* 0x0000007675777220 */ /* 0x000fc40000410000 */
[----:B------:R-:W-:Y:S02]  /*2f80*/  FFMA.FTZ R38, R14, R39, R6 ;  /* 0x000000270e267223 */ /* 0x000fe40000010006 */
[----:B------:R-:W-:Y:S02]  /*2f90*/  FFMA.FTZ R39, R11, R122, R3 ;  /* 0x0000007a0b277223 */ /* 0x000fe40000010003 */
[----:B------:R-:W-:Y:S01]  /*2fa0*/  FFMA.FTZ R118, R10, R121, R2 ;  /* 0x000000790a767223 */ /* 0x000fe20000010002 */
[----:B------:R-:W-:Y:S01]  /*2fb0*/  F2FP.BF16.PACK_AB R37, R38, R37 ;  /* 0x000000252625723e */ /* 0x000fe200000010ff */
[----:B------:R-:W-:Y:S02]  /*2fc0*/  FMUL.FTZ R120, R117, R120 ;  /* 0x0000007875787220 */ /* 0x000fe40000410000 */
[----:B------:R-:W-:Y:S01]  /*2fd0*/  FFMA.FTZ R119, R12, R119, R4 ;  /* 0x000000770c777223 */ /* 0x000fe20000010004 */
[----:B------:R-:W-:Y:S01]  /*2fe0*/  F2FP.BF16.PACK_AB R39, R118, R39 ;  /* 0x000000277627723e */ /* 0x000fe200000010ff */
[----:B------:R-:W-:Y:S01]  /*2ff0*/  FFMA.FTZ R120, R13, R120, R5 ;  /* 0x000000780d787223 */ /* 0x000fe20000010005 */
[----:B------:R-:W-:-:S04]  /*3000*/  MOV R118, 0x10 ;  /* 0x0000001000767802 */ /* 0x000fc80000000f00 */
[----:B------:R-:W-:Y:S01]  /*3010*/  F2FP.BF16.PACK_AB R38, R119, R120 ;  /* 0x000000787726723e */ /* 0x000fe200000010ff */
[C---:B------:R-:W-:Y:S01]  /*3020*/  IMAD.WIDE.U32 R118, R83.reuse, R118, c[0x0][0x208] ;  /* 0x0000820053767625 */ /* 0x040fe200078e0076 */
[----:B------:R-:W-:-:S04]  /*3030*/  IADD3 R83, R83, 0x100, RZ ;  /* 0x0000010053537810 */ /* 0x000fc80007ffe0ff */
[----:B------:R0:W-:Y:S03]  /*3040*/  STG.E.128 [R118.64], R36 ;  /* 0x0000002476007986 */ /* 0x0001e6000c101d04 */
.L_x_115:
[----:B------:R-:W-:Y:S05]  /*3050*/  BSYNC B0 ;  /* 0x0000000000007941 */ /* 0x000fea0003800000 */
.L_x_114:
[----:B------:R-:W-:Y:S01]  /*3060*/  ISETP.GE.U32.AND P4, PT, R18, 0x200, PT ;  /* 0x000002001200780c */ /* 0x000fe20003f86070 */
[----:B------:R-:W-:-:S12]  /*3070*/  BSSY B0, `(.L_x_116) ;  /* 0x0000022000007945 */ /* 0x000fd80003800000 */
[----:B------:R-:W-:Y:S05]  /*3080*/  @!P4 BRA `(.L_x_117) ;  /* 0x000002000000c947 */ /* 0x000fea0003800000 */
[--C-:B0-----:R-:W-:Y:S02]  /*3090*/  FADD.FTZ R36, R85, -R116.reuse ;  /* 0x8000007455247221 */ /* 0x101fe40000010000 */
[----:B------:R-:W-:Y:S02]  /*30a0*/  FADD.FTZ R38, R92, -R116 ;  /* 0x800000745c267221 */ /* 0x000fe40000010000 */
[C---:B------:R-:W-:Y:S02]  /*30b0*/  FMUL.FTZ R36, R117.reuse, R36 ;  /* 0x0000002475247220 */ /* 0x040fe40000410000 */
[----:B------:R-:W-:Y:S02]  /*30c0*/  FMUL.FTZ R38, R117, R38 ;  /* 0x0000002675267220 */ /* 0x000fe40000410000 */
[----:B------:R-:W-:Y:S02]  /*30d0*/  FFMA.FTZ R36, R0, R36, R25 ;  /* 0x0000002400247223 */ /* 0x000fe40000010019 */
[----:B------:R-:W-:-:S02]  /*30e0*/  FFMA.FTZ R37, R21, R38, R44 ;  /* 0x0000002615257223 */ /* 0x000fc4000001002c */
[--C-:B------:R-:W-:Y:S02]  /*30f0*/  FADD.FTZ R38, R91, -R116.reuse ;  /* 0x800000745b267221 */ /* 0x100fe40000010000 */
[----:B------:R-:W-:Y:S01]  /*3100*/  FADD.FTZ R118, R98, -R116 ;  /* 0x8000007462767221 */ /* 0x000fe20000010000 */
[----:B------:R-:W-:Y:S01]  /*3110*/  F2FP.BF16.PACK_AB R36, R37, R36 ;  /* 0x000000242524723e */ /* 0x000fe200000010ff */
[C---:B------:R-:W-:Y:S02]  /*3120*/  FMUL.FTZ R37, R117.reuse, R38 ;  /* 0x0000002675257220 */ /* 0x040fe40000410000 */
[----:B------:R-:W-:Y:S02]  /*3130*/  FMUL.FTZ R118, R117, R118 ;  /* 0x0000007675767220 */ /* 0x000fe40000410000 */
[----:B------:R-:W-:Y:S02]  /*3140*/  FFMA.FTZ R37, R20, R37, R48 ;  /* 0x0000002514257223 */ /* 0x000fe40000010030 */
[----:B------:R-:W-:-:S02]  /*3150*/  FFMA.FTZ R118, R23, R118, R49 ;  /* 0x0000007617767223 */ /* 0x000fc40000010031 */
[--C-:B------:R-:W-:Y:S02]  /*3160*/  FADD.FTZ R120, R99, -R116.reuse ;  /* 0x8000007463787221 */ /* 0x100fe40000010000 */
[--C-:B------:R-:W-:Y:S01]  /*3170*/  FADD.FTZ R38, R106, -R116.reuse ;  /* 0x800000746a267221 */ /* 0x100fe20000010000 */
[----:B------:R-:W-:Y:S01]  /*3180*/  F2FP.BF16.PACK_AB R37, R118, R37 ;  /* 0x000000257625723e */ /* 0x000fe200000010ff */
[--C-:B------:R-:W-:Y:S01]  /*3190*/  FADD.FTZ R122, R107, -R116.reuse ;  /* 0x800000746b7a7221 */ /* 0x100fe20000010000 */
[----:B------:R-:W-:Y:S01]  /*31a0*/  HFMA2.MMA R118, -RZ, RZ, 0, 9.5367431640625e-07 ;  /* 0x00000010ff767435 */ /* 0x000fe200000001ff */
[----:B------:R-:W-:Y:S02]  /*31b0*/  FADD.FTZ R124, R113, -R116 ;  /* 0x80000074717c7221 */ /* 0x000fe40000010000 */
[C---:B------:R-:W-:Y:S02]  /*31c0*/  FMUL.FTZ R120, R117.reuse, R120 ;  /* 0x0000007875787220 */ /* 0x040fe40000410000 */
[----:B------:R-:W-:-:S02]  /*31d0*/  FMUL.FTZ R39, R117, R38 ;  /* 0x0000002675277220 */ /* 0x000fc40000410000 */
[C---:B------:R-:W-:Y:S02]  /*31e0*/  FMUL.FTZ R119, R117.reuse, R122 ;  /* 0x0000007a75777220 */ /* 0x040fe40000410000 */
[----:B------:R-:W-:Y:S02]  /*31f0*/  FMUL.FTZ R124, R117, R124 ;  /* 0x0000007c757c7220 */ /* 0x000fe40000410000 */
[----:B------:R-:W-:Y:S02]  /*3200*/  FFMA.FTZ R38, R22, R120, R45 ;  /* 0x0000007816267223 */ /* 0x000fe4000001002d */
[----:B------:R-:W-:Y:S02]  /*3210*/  FFMA.FTZ R39, R26, R39, R50 ;  /* 0x000000271a277223 */ /* 0x000fe40000010032 */
[----:B------:R-:W-:Y:S02]  /*3220*/  FFMA.FTZ R119, R24, R119, R46 ;  /* 0x0000007718777223 */ /* 0x000fe4000001002e */
[----:B------:R-:W-:Y:S01]  /*3230*/  FFMA.FTZ R124, R27, R124, R51 ;  /* 0x0000007c1b7c7223 */ /* 0x000fe20000010033 */
[----:B------:R-:W-:-:S04]  /*3240*/  F2FP.BF16.PACK_AB R38, R39, R38 ;  /* 0x000000262726723e */ /* 0x000fc800000010ff */
[----:B------:R-:W-:Y:S01]  /*3250*/  F2FP.BF16.PACK_AB R39, R124, R119 ;  /* 0x000000777c27723e */ /* 0x000fe200000010ff */
[C---:B------:R-:W-:Y:S01]  /*3260*/  IMAD.WIDE.U32 R118, R83.reuse, R118, c[0x0][0x208] ;  /* 0x0000820053767625 */ /* 0x040fe200078e0076 */
[----:B------:R-:W-:-:S04]  /*3270*/  IADD3 R83, R83, 0x100, RZ ;  /* 0x0000010053537810 */ /* 0x000fc80007ffe0ff */
[----:B------:R0:W-:Y:S03]  /*3280*/  STG.E.128 [R118.64], R36 ;  /* 0x0000002476007986 */ /* 0x0001e6000c101d04 */
.L_x_117:
[----:B------:R-:W-:Y:S05]  /*3290*/  BSYNC B0 ;  /* 0x0000000000007941 */ /* 0x000fea0003800000 */
.L_x_116:
[----:B------:R-:W-:Y:S01]  /*32a0*/  BSSY B0, `(.L_x_118) ;  /* 0x0000022000007945 */ /* 0x000fe20003800000 */
        /* <DEDUP_REMOVED lines=8> */
[--C-:B------:R-:W-:Y:S01]  /*3330*/  FADD.FTZ R118, R100, -R116.reuse ;  /* 0x8000007464767221 */ /* 0x100fe20000010000 */
[----:B------:R-:W-:Y:S01]  /*3340*/  F2FP.BF16.PACK_AB R36, R37, R36 ;  /* 0x000000242524723e */ /* 0x000fe200000010ff */
[----:B------:R-:W-:Y:S02]  /*3350*/  FMUL.FTZ R37, R117, R38 ;  /* 0x0000002675257220 */ /* 0x000fe40000410000 */
[--C-:B------:R-:W-:Y:S02]  /*3360*/  FADD.FTZ R120, R101, -R116.reuse ;  /* 0x8000007465787221 */ /* 0x100fe40000010000 */
[----:B------:R-:W-:Y:S02]  /*3370*/  FMUL.FTZ R118, R117, R118 ;  /* 0x0000007675767220 */ /* 0x000fe40000410000 */
[----:B------:R-:W-:-:S02]  /*3380*/  FADD.FTZ R38, R108, -R116 ;  /* 0x800000746c267221 */ /* 0x000fc40000010000 */
[--C-:B------:R-:W-:Y:S02]  /*3390*/  FADD.FTZ R122, R109, -R116.reuse ;  /* 0x800000746d7a7221 */ /* 0x100fe40000010000 */
[----:B------:R-:W-:Y:S02]  /*33a0*/  FADD.FTZ R124, R114, -R116 ;  /* 0x80000074727c7221 */ /* 0x000fe40000010000 */
[C---:B------:R-:W-:Y:S02]  /*33b0*/  FMUL.FTZ R120, R117.reuse, R120 ;  /* 0x0000007875787220 */ /* 0x040fe40000410000 */
[----:B------:R-:W-:Y:S02]  /*33c0*/  FMUL.FTZ R39, R117, R38 ;  /* 0x0000002675277220 */ /* 0x000fe40000410000 */
[----:B------:R-:W-:Y:S02]  /*33d0*/  FFMA.FTZ R37, R52, R37, R40 ;  /* 0x0000002534257223 */ /* 0x000fe40000010028 */
[----:B------:R-:W-:-:S02]  /*33e0*/  FFMA.FTZ R118, R55, R118, R61 ;  /* 0x0000007637767223 */ /* 0x000fc4000001003d */
[C---:B------:R-:W-:Y:S02]  /*33f0*/  FMUL.FTZ R119, R117.reuse, R122 ;  /* 0x0000007a75777220 */ /* 0x040fe40000410000 */
[----:B------:R-:W-:Y:S01]  /*3400*/  FMUL.FTZ R124, R117, R124 ;  /* 0x0000007c757c7220 */ /* 0x000fe20000410000 */
[----:B------:R-:W-:Y:S01]  /*3410*/  F2FP.BF16.PACK_AB R37, R118, R37 ;  /* 0x000000257625723e */ /* 0x000fe200000010ff */
[----:B------:R-:W-:Y:S01]  /*3420*/  FFMA.FTZ R38, R54, R120, R41 ;  /* 0x0000007836267223 */ /* 0x000fe20000010029 */
[----:B------:R-:W-:Y:S01]  /*3430*/  MOV R118, 0x10 ;  /* 0x0000001000767802 */ /* 0x000fe20000000f00 */
        /* <DEDUP_REMOVED lines=8> */
.L_x_119:
[----:B------:R-:W-:Y:S05]  /*34c0*/  BSYNC B0 ;  /* 0x0000000000007941 */ /* 0x000fea0003800000 */
.L_x_118:
[----:B------:R-:W-:Y:S01]  /*34d0*/  BSSY B0, `(.L_x_120) ;  /* 0x0000021000007945 */ /* 0x000fe20003800000 */
[----:B------:R-:W-:Y:S05]  /*34e0*/  @!P3 BRA `(.L_x_121) ;  /* 0x000001f00000b947 */ /* 0x000fea0003800000 */
[--C-:B0-----:R-:W-:Y:S02]  /*34f0*/  FADD.FTZ R36, R87, -R116.reuse ;  /* 0x8000007457247221 */ /* 0x101fe40000010000 */
[--C-:B------:R-:W-:Y:S02]  /*3500*/  FADD.FTZ R124, R88, -R116.reuse ;  /* 0x80000074587c7221 */ /* 0x100fe40000010000 */
[--C-:B------:R-:W-:Y:S02]  /*3510*/  FADD.FTZ R122, R95, -R116.reuse ;  /* 0x800000745f7a7221 */ /* 0x100fe40000010000 */
[--C-:B------:R-:W-:Y:S02]  /*3520*/  FADD.FTZ R120, R102, -R116.reuse ;  /* 0x8000007466787221 */ /* 0x100fe40000010000 */
[--C-:B------:R-:W-:Y:S02]  /*3530*/  FADD.FTZ R37, R111, -R116.reuse ;  /* 0x800000746f257221 */ /* 0x100fe40000010000 */
[----:B------:R-:W-:-:S02]  /*3540*/  FADD.FTZ R39, R115, -R116 ;  /* 0x8000007473277221 */ /* 0x000fc40000010000 */
[--C-:B------:R-:W-:Y:S02]  /*3550*/  FADD.FTZ R38, R103, -R116.reuse ;  /* 0x8000007467267221 */ /* 0x100fe40000010000 */
[----:B------:R-:W-:Y:S02]  /*3560*/  FADD.FTZ R118, R110, -R116 ;  /* 0x800000746e767221 */ /* 0x000fe40000010000 */
[C---:B------:R-:W-:Y:S02]  /*3570*/  FMUL.FTZ R116, R117.reuse, R36 ;  /* 0x0000002475747220 */ /* 0x040fe40000410000 */
[C---:B------:R-:W-:Y:S02]  /*3580*/  FMUL.FTZ R36, R117.reuse, R124 ;  /* 0x0000007c75247220 */ /* 0x040fe40000410000 */
[C---:B------:R-:W-:Y:S02]  /*3590*/  FMUL.FTZ R37, R117.reuse, R37 ;  /* 0x0000002575257220 */ /* 0x040fe40000410000 */
[----:B------:R-:W-:-:S02]  /*35a0*/  FMUL.FTZ R39, R117, R39 ;  /* 0x0000002775277220 */ /* 0x000fc40000410000 */
[C---:B------:R-:W-:Y:S02]  /*35b0*/  FMUL.FTZ R122, R117.reuse, R122 ;  /* 0x0000007a757a7220 */ /* 0x040fe40000410000 */
[C---:B------:R-:W-:Y:S02]  /*35c0*/  FMUL.FTZ R120, R117.reuse, R120 ;  /* 0x0000007875787220 */ /* 0x040fe40000410000 */
[C---:B------:R-:W-:Y:S02]  /*35d0*/  FMUL.FTZ R119, R117.reuse, R38 ;  /* 0x0000002675777220 */ /* 0x040fe40000410000 */
[----:B------:R-:W-:Y:S02]  /*35e0*/  FMUL.FTZ R118, R117, R118 ;  /* 0x0000007675767220 */ /* 0x000fe40000410000 */
[----:B------:R-:W-:Y:S02]  /*35f0*/  FFMA.FTZ R116, R43, R116, R71 ;  /* 0x000000742b747223 */ /* 0x000fe40000010047 */
[----:B------:R-:W-:-:S02]  /*3600*/  FFMA.FTZ R117, R65, R36, R77 ;  /* 0x0000002441757223 */ /* 0x000fc4000001004d */
[----:B------:R-:W-:Y:S02]  /*3610*/  FFMA.FTZ R37, R68, R37, R80 ;  /* 0x0000002544257223 */ /* 0x000fe40000010050 */
[----:B------:R-:W-:Y:S01]  /*3620*/  FFMA.FTZ R124, R72, R39, R84 ;  /* 0x00000027487c7223 */ /* 0x000fe20000010054 */
[----:B------:R-:W-:Y:S01]  /*3630*/  F2FP.BF16.PACK_AB R36, R117, R116 ;  /* 0x000000747524723e */ /* 0x000fe200000010ff */
[----:B------:R-:W-:Y:S01]  /*3640*/  HFMA2.MMA R116, -RZ, RZ, 0, 9.5367431640625e-07 ;  /* 0x00000010ff747435 */ /* 0x000fe200000001ff */
[----:B------:R-:W-:Y:S02]  /*3650*/  FFMA.FTZ R38, R66, R119, R78 ;  /* 0x0000007742267223 */ /* 0x000fe4000001004e */
[----:B------:R-:W-:Y:S01]  /*3660*/  F2FP.BF16.PACK_AB R39, R124, R37 ;  /* 0x000000257c27723e */ /* 0x000fe200000010ff */
[----:B------:R-:W-:Y:S02]  /*3670*/  FFMA.FTZ R37, R64, R122, R73 ;  /* 0x0000007a40257223 */ /* 0x000fe40000010049 */
[----:B------:R-:W-:-:S02]  /*3680*/  FFMA.FTZ R119, R70, R118, R81 ;  /* 0x0000007646777223 */ /* 0x000fc40000010051 */
[----:B------:R-:W-:Y:S02]  /*3690*/  FFMA.FTZ R120, R67, R120, R79 ;  /* 0x0000007843787223 */ /* 0x000fe4000001004f */
[----:B------:R-:W-:Y:S01]  /*36a0*/  IMAD.WIDE.U32 R116, R83, R116, c[0x0][0x208] ;  /* 0x0000820053747625 */ /* 0x000fe200078e0074 */
[----:B------:R-:W-:Y:S02]  /*36b0*/  F2FP.BF16.PACK_AB R38, R119, R38 ;  /* 0x000000267726723e */ /* 0x000fe400000010ff */
[----:B------:R-:W-:-:S05]  /*36c0*/  F2FP.BF16.PACK_AB R37, R120, R37 ;  /* 0x000000257825723e */ /* 0x000fca00000010ff */
[----:B------:R0:W-:Y:S02]  /*36d0*/  STG.E.128 [R116.64], R36 ;  /* 0x0000002474007986 */ /* 0x0001e4000c101d04 */
.L_x_121:
[----:B------:R-:W-:Y:S05]  /*36e0*/  BSYNC B0 ;  /* 0x0000000000007941 */ /* 0x000fea0003800000 */
.L_x_120:
[----:B------:R-:W-:Y:S02]  /*36f0*/  IADD3 R76, R76, c[0x0][0x160], RZ ;  /* 0x000058004c4c7a10 */ /* 0x000fe40007ffe0ff */
[----:B------:R-:W-:Y:S02]  /*3700*/  LOP3.LUT P5, RZ, R75, 0xff, RZ, 0xc0, !PT ;  /* 0x000000ff4bff7812 */ /* 0x000fe400078ac0ff */
[----:B------:R-:W-:Y:S02]  /*3710*/  ISETP.GE.AND P4, PT, R76, c[0x0][0x164], PT ;  /* 0x000059004c007a0c */ /* 0x000fe40003f86270 */
[----:B------:R-:W-:-:S11]  /*3720*/  SEL R75, RZ, 0x1, P5 ;  /* 0x00000001ff4b7807 */ /* 0x000fd60002800000 */
[----:B0----5:R-:W-:Y:S01]  /*3730*/  @P4 CALL.REL.NOINC `(.L_x_122) ;  /* 0x0000001000004944 */ /* 0x021fe20003c00000 */
[----:B------:R-:W-:Y:S05]  /*3740*/  BRA `(.L_x_123) ;  /* 0xffffd2d000007947 */ /* 0x000fea000383ffff */
.L_x_122:
[----:B------:R-:W-:Y:S05]  /*3750*/  EXIT ;  /* 0x000000000000794d */ /* 0x000fea0003800000 */
.L_x_112:
[----:B------:R-:W-:Y:S01]  /*3760*/  HFMA2.MMA R118, -RZ, RZ, 0, 5.9604644775390625e-08 ;  /* 0x00000001ff767435 */ /* 0x000fe200000001ff */
[----:B------:R-:W-:Y:S01]  /*3770*/  MOV R37, R36 ;  /* 0x0000002400257202 */ /* 0x000fe20000000f00 */
[----:B------:R-:W-:Y:S01]  /*3780*/  IMAD.MOV.U32 R119, RZ, RZ, 0x1f ;  /* 0x0000001fff777424 */ /* 0x000fe200078e00ff */
[----:B------:R-:W-:Y:S02]  /*3790*/  MOV R116, 0xffffffff ;  /* 0xffffffff00747802 */ /* 0x000fe40000000f00 */
[----:B------:R-:W-:Y:S02]  /*37a0*/  MOV R38, 0x37c0 ;  /* 0x000037c000267802 */ /* 0x000fe40000000f00 */
[----:B-----5:R-:W-:Y:S05]  /*37b0*/  CALL.REL.NOINC `($__internal_0_$__cuda_sm70_shflsync_bfly_p) ;  /* 0x000007b000007944 */ /* 0x020fea0003c00000 */
[----:B01----:R-:W-:Y:S05]  /*37c0*/  BRA `(.L_x_124) ;  /* 0xffffec0000007947 */ /* 0x003fea000383ffff */
.L_x_113:
[----:B------:R-:W-:Y:S01]  /*37d0*/  HFMA2.MMA R118, -RZ, RZ, 0, 1.1920928955078125e-07 ;  /* 0x00000002ff767435 */ /* 0x000fe200000001ff */
[----:B------:R-:W-:Y:S02]  /*37e0*/  MOV R119, 0x1f ;  /* 0x0000001f00777802 */ /* 0x000fe40000000f00 */
[----:B------:R-:W-:Y:S02]  /*37f0*/  MOV R116, 0xffffffff ;  /* 0xffffffff00747802 */ /* 0x000fe40000000f00 */
[----:B------:R-:W-:-:S02]  /*3800*/  MOV R38, 0x3820 ;  /* 0x0000382000267802 */ /* 0x000fc40000000f00 */
[----:B0----5:R-:W-:Y:S05]  /*3810*/  CALL.REL.NOINC `($__internal_0_$__cuda_sm70_shflsync_bfly_p) ;  /* 0x0000075000007944 */ /* 0x021fea0003c00000 */
[----:B0-----:R-:W-:Y:S01]  /*3820*/  HFMA2.MMA R118, -RZ, RZ, 0, 2.384185791015625e-07 ;  /* 0x00000004ff767435 */ /* 0x001fe200000001ff */
[----:B-1----:R-:W-:Y:S01]  /*3830*/  FADD.FTZ R37, R37, R116 ;  /* 0x0000007425257221 */ /* 0x002fe20000010000 */
[----:B------:R-:W-:-:S02]  /*3840*/  MOV R119, 0x1f ;  /* 0x0000001f00777802 */ /* 0x000fc40000000f00 */
[----:B------:R-:W-:Y:S02]  /*3850*/  MOV R116, 0xffffffff ;  /* 0xffffffff00747802 */ /* 0x000fe40000000f00 */
[----:B------:R-:W-:Y:S02]  /*3860*/  MOV R38, 0x3880 ;  /* 0x0000388000267802 */ /* 0x000fe40000000f00 */
[----:B------:R-:W-:Y:S05]  /*3870*/  CALL.REL.NOINC `($__internal_0_$__cuda_sm70_shflsync_bfly_p) ;  /* 0x000006f000007944 */ /* 0x000fea0003c00000 */
[----:B0-----:R-:W-:Y:S01]  /*3880*/  HFMA2.MMA R119, -RZ, RZ, 0, 1.847743988037109375e-06 ;  /* 0x0000001fff777435 */ /* 0x001fe200000001ff */
[----:B-1----:R-:W-:Y:S01]  /*3890*/  FADD.FTZ R37, R37, R116 ;  /* 0x0000007425257221 */ /* 0x002fe20000010000 */
[----:B------:R-:W-:Y:S01]  /*38a0*/  MOV R116, 0xffffffff ;  /* 0xffffffff00747802 */ /* 0x000fe20000000f00 */
[----:B------:R-:W-:Y:S01]  /*38b0*/  IMAD.MOV.U32 R118, RZ, RZ, 0x8 ;  /* 0x00000008ff767424 */ /* 0x000fe200078e00ff */
[----:B------:R-:W-:Y:S02]  /*38c0*/  MOV R38, 0x38e0 ;  /* 0x000038e000267802 */ /* 0x000fe40000000f00 */
[----:B------:R-:W-:Y:S05]  /*38d0*/  CALL.REL.NOINC `($__internal_0_$__cuda_sm70_shflsync_bfly_p) ;  /* 0x0000069000007944 */ /* 0x000fea0003c00000 */
[----:B0-----:R-:W-:Y:S01]  /*38e0*/  HFMA2.MMA R118, -RZ, RZ, 0, 9.5367431640625e-07 ;  /* 0x00000010ff767435 */ /* 0x001fe200000001ff */
[----:B-1----:R-:W-:Y:S01]  /*38f0*/  FADD.FTZ R37, R37, R116 ;  /* 0x0000007425257221 */ /* 0x002fe20000010000 */
[----:B------:R-:W-:Y:S02]  /*3900*/  MOV R119, 0x1f ;  /* 0x0000001f00777802 */ /* 0x000fe40000000f00 */
[----:B------:R-:W-:-:S02]  /*3910*/  MOV R116, 0xffffffff ;  /* 0xffffffff00747802 */ /* 0x000fc40000000f00 */
[----:B------:R-:W-:Y:S02]  /*3920*/  MOV R38, 0x3940 ;  /* 0x0000394000267802 */ /* 0x000fe40000000f00 */
[----:B------:R-:W-:Y:S05]  /*3930*/  CALL.REL.NOINC `($__internal_0_$__cuda_sm70_shflsync_bfly_p) ;  /* 0x0000063000007944 */ /* 0x000fea0003c00000 */
[----:B-1----:R-:W-:Y:S01]  /*3940*/  FADD.FTZ R36, R37, R116 ;  /* 0x0000007425247221 */ /* 0x002fe20000010000 */
[----:B0-----:R-:W-:Y:S01]  /*3950*/  HFMA2.MMA R118, -RZ, RZ, 0, 5.9604644775390625e-08 ;  /* 0x00000001ff767435 */ /* 0x001fe200000001ff */
[----:B------:R-:W-:Y:S01]  /*3960*/  MOV R119, 0x1f ;  /* 0x0000001f00777802 */ /* 0x000fe20000000f00 */
[----:B------:R-:W-:Y:S02]  /*3970*/  IMAD.MOV.U32 R116, RZ, RZ, -0x1 ;  /* 0xffffffffff747424 */ /* 0x000fe400078e00ff */
[----:B------:R-:W-:-:S04]  /*3980*/  FMUL.FTZ R36, R69, R36 ;  /* 0x0000002445247220 */ /* 0x000fc80000410000 */
[--C-:B------:R-:W-:Y:S02]  /*3990*/  FADD.FTZ R37, R82, -R36.reuse ;  /* 0x8000002452257221 */ /* 0x100fe40000010000 */
[--C-:B------:R-:W-:Y:S02]  /*39a0*/  FADD.FTZ R38, R94, -R36.reuse ;  /* 0x800000245e267221 */ /* 0x100fe40000010000 */
[----:B------:R-:W-:Y:S02]  /*39b0*/  FFMA.FTZ R37, R37, R37, RZ ;  /* 0x0000002525257223 */ /* 0x000fe400000100ff */
[--C-:B------:R-:W-:Y:S02]  /*39c0*/  FADD.FTZ R39, R92, -R36.reuse ;  /* 0x800000245c277221 */ /* 0x100fe40000010000 */
        /* <DEDUP_REMOVED lines=13> */
[----:B------:R-:W-:-:S03]  /*3aa0*/  FADD.FTZ R38, R85, -R36 ;  /* 0x8000002455267221 */ /* 0x000fc60000010000 */
        /* <DEDUP_REMOVED lines=46> */
[----:B------:R-:W-:Y:S01]  /*3d90*/  @P6 FFMA.FTZ R37, R39, R39, R38 ;  /* 0x0000002727256223 */ /* 0x000fe20000010026 */
[----:B------:R-:W-:Y:S02]  /*3da0*/  MOV R38, 0x3dc0 ;  /* 0x00003dc000267802 */ /* 0x000fe40000000f00 */
[----:B------:R-:W-:Y:S05]  /*3db0*/  CALL.REL.NOINC `($__internal_0_$__cuda_sm70_shflsync_bfly_p) ;  /* 0x000001b000007944 */ /* 0x000fea0003c00000 */
[----:B0-----:R-:W-:Y:S01]  /*3dc0*/  HFMA2.MMA R118, -RZ, RZ, 0, 1.1920928955078125e-07 ;  /* 0x00000002ff767435 */ /* 0x001fe200000001ff */
[----:B-1----:R-:W-:Y:S01]  /*3dd0*/  FADD.FTZ R37, R37, R116 ;  /* 0x0000007425257221 */ /* 0x002fe20000010000 */
[----:B------:R-:W-:Y:S02]  /*3de0*/  MOV R119, 0x1f ;  /* 0x0000001f00777802 */ /* 0x000fe40000000f00 */
[----:B------:R-:W-:Y:S02]  /*3df0*/  MOV R116, 0xffffffff ;  /* 0xffffffff00747802 */ /* 0x000fe40000000f00 */
[----:B------:R-:W-:Y:S02]  /*3e00*/  MOV R38, 0x3e20 ;  /* 0x00003e2000267802 */ /* 0x000fe40000000f00 */
[----:B------:R-:W-:Y:S05]  /*3e10*/  CALL.REL.NOINC `($__internal_0_$__cuda_sm70_shflsync_bfly_p) ;  /* 0x0000015000007944 */ /* 0x000fea0003c00000 */
[----:B0-----:R-:W-:Y:S01]  /*3e20*/  HFMA2.MMA R118, -RZ, RZ, 0, 2.384185791015625e-07 ;  /* 0x00000004ff767435 */ /* 0x001fe200000001ff */
[----:B-1----:R-:W-:Y:S01]  /*3e30*/  FADD.FTZ R37, R37, R116 ;  /* 0x0000007425257221 */ /* 0x002fe20000010000 */
[----:B------:R-:W-:Y:S02]  /*3e40*/  MOV R119, 0x1f ;  /* 0x0000001f00777802 */ /* 0x000fe40000000f00 */
[----:B------:R-:W-:-:S02]  /*3e50*/  MOV R116, 0xffffffff ;  /* 0xffffffff00747802 */ /* 0x000fc40000000f00 */
[----:B------:R-:W-:Y:S02]  /*3e60*/  MOV R38, 0x3e80 ;  /* 0x00003e8000267802 */ /* 0x000fe40000000f00 */
[----:B------:R-:W-:Y:S05]  /*3e70*/  CALL.REL.NOINC `($__internal_0_$__cuda_sm70_shflsync_bfly_p) ;  /* 0x000000f000007944 */ /* 0x000fea0003c00000 */
[----:B0-----:R-:W-:Y:S01]  /*3e80*/  HFMA2.MMA R118, -RZ, RZ, 0, 4.76837158203125e-07 ;  /* 0x00000008ff767435 */ /* 0x001fe200000001ff */
[----:B-1----:R-:W-:Y:S01]  /*3e90*/  FADD.FTZ R37, R37, R116 ;  /* 0x0000007425257221 */ /* 0x002fe20000010000 */
[----:B------:R-:W-:Y:S01]  /*3ea0*/  MOV R116, 0xffffffff ;  /* 0xffffffff00747802 */ /* 0x000fe20000000f00 */
[----:B------:R-:W-:Y:S01]  /*3eb0*/  IMAD.MOV.U32 R119, RZ, RZ, 0x1f ;  /* 0x0000001fff777424 */ /* 0x000fe200078e00ff */
[----:B------:R-:W-:Y:S02]  /*3ec0*/  MOV R38, 0x3ee0 ;  /* 0x00003ee000267802 */ /* 0x000fe40000000f00 */
[----:B------:R-:W-:Y:S05]  /*3ed0*/  CALL.REL.NOINC `($__internal_0_$__cuda_sm70_shflsync_bfly_p) ;  /* 0x0000009000007944 */ /* 0x000fea0003c00000 */
[----:B-1----:R-:W-:Y:S01]  /*3ee0*/  FADD.FTZ R120, R37, R116 ;  /* 0x0000007425787221 */ /* 0x002fe20000010000 */
[----:B0-----:R-:W-:Y:S01]  /*3ef0*/  HFMA2.MMA R118, -RZ, RZ, 0, 9.5367431640625e-07 ;  /* 0x00000010ff767435 */ /* 0x001fe200000001ff */
[----:B------:R-:W-:Y:S02]  /*3f00*/  MOV R119, 0x1f ;  /* 0x0000001f00777802 */ /* 0x000fe40000000f00 */
[----:B------:R-:W-:Y:S02]  /*3f10*/  MOV R116, 0xffffffff ;  /* 0xffffffff00747802 */ /* 0x000fe40000000f00 */
[----:B------:R-:W-:-:S02]  /*3f20*/  MOV R37, R120 ;  /* 0x0000007800257202 */ /* 0x000fc40000000f00 */
[----:B------:R-:W-:Y:S02]  /*3f30*/  MOV R38, 0x3f50 ;  /* 0x00003f5000267802 */ /* 0x000fe40000000f00 */
[----:B------:R-:W-:Y:S05]  /*3f40*/  CALL.REL.NOINC `($__internal_0_$__cuda_sm70_shflsync_bfly_p) ;  /* 0x0000002000007944 */ /* 0x000fea0003c00000 */
[----:B01----:R-:W-:Y:S01]  /*3f50*/  MOV R119, R116 ;  /* 0x0000007400777202 */ /* 0x003fe20000000f00 */
[----:B------:R-:W-:Y:S05]  /*3f60*/  BRA `(.L_x_125) ;  /* 0xffffe9b000007947 */ /* 0x000fea000383ffff */
        .weak           $__internal_0_$__cuda_sm70_shflsync_bfly_p
        .type           $__internal_0_$__cuda_sm70_shflsync_bfly_p,@function
        .size           $__internal_0_$__cuda_sm70_shflsync_bfly_p,(.L_x_29064 - $__internal_0_$__cuda_sm70_shflsync_bfly_p)
$__internal_0_$__cuda_sm70_shflsync_bfly_p:
[----:B------:R-:W-:Y:S01]  /*3f70*/  HFMA2.MMA R39, -RZ, RZ, 0, 0 ;  /* 0x00000000ff277435 */ /* 0x000fe200000001ff */
[----:B------:R-:W-:Y:S04]  /*3f80*/  WARPSYNC R116 ;  /* 0x0000007400007348 */ /* 0x000fe80003800000 */
[----:B------:R0:W1:Y:S01]  /*3f90*/  SHFL.BFLY PT, R116, R37, R118, R119 ;  /* 0x0c00007625747389 */ /* 0x00006200000e0077 */
[----:B------:R-:W-:Y:S05]  /*3fa0*/  RET.REL.NODEC R38 `(_ZN10layer_norm13ln_fwd_kernelINS_13Kernel_traitsI13__nv_bfloat16S2_S2_S2_fjLj8192ELj1ELj1ELj8ELj16ENS_18Kernel_traits_baseILj8192ES2_S2_S2_S2_fjLj256EEEEELb0ELb0ELb0ELb0EEEvNS_9FwdParamsE) ;  /* 0xffffc05026007950 */ /* 0x000fea0003c3ffff */
.L_x_126:
[----:B------:R-:W-:-:S00]  /*3fb0*/  BRA `(.L_x_126) ;  /* 0xfffffff000007947 */ /* 0x000fc0000383ffff */
[----:B------:R-:W-:-:S00]  /*3fc0*/  NOP ;  /* 0x0000000000007918 */ /* 0x000fc00000000000 */
        /* <DEDUP_REMOVED lines=11> */
.L_x_29064:


//--------------------- .text._ZN10layer_norm13ln_fwd_kernelINS_13Kernel_traitsI13__nv_bfloat16S2_S2_S2_fjLj8192ELj1ELj1ELj8ELj16ENS_18Kernel_traits_baseILj8192ES2_S2_S2_S2_fjLj256EEEEELb0ELb0ELb0ELb1EEEvNS_9FwdParamsE --------------------------
	.section	.text._ZN10layer_norm13ln_fwd_kernelINS_13Kernel_traitsI13__nv_bfloat16S2_S2_S2_fjLj8192ELj1ELj1ELj8ELj16ENS_18Kernel_traits_baseILj8192ES2_S2_S2_S2_fjLj256EEEEELb0ELb0ELb0ELb1EEEvNS_9FwdParamsE,"ax",@progbits
	.sectioninfo	@"SHI_REGISTERS=128"
	.align	128
        .global         _ZN10layer_norm13ln_fwd_kernelINS_13Kernel_traitsI13__nv_bfloat16S2_S2_S2_fjLj8192ELj1ELj1ELj8ELj16ENS_18Kernel_traits_baseILj8192ES2_S2_S2_S2_fjLj256EEEEELb0ELb0ELb0ELb1EEEvNS_9FwdParamsE
        .type           _ZN10layer_norm13ln_fwd_kernelINS_13Kernel_traitsI13__nv_bfloat16S2_S2_S2_fjLj8192ELj1ELj1ELj8ELj16ENS_18Kernel_traits_baseILj8192ES2_S2_S2_S2_fjLj256EEEEELb0ELb0ELb0ELb1EEEvNS_9FwdParamsE,@function
        .size           _ZN10layer_norm13ln_fwd_kernelINS_13Kernel_traitsI13__nv_bfloat16S2_S2_S2_fjLj8192ELj1ELj1ELj8ELj16ENS_18Kernel_traits_baseILj8192ES2_S2_S2_S2_fjLj256EEEEELb0ELb0ELb0ELb1EEEvNS_9FwdParamsE,(.L_x_29065 - _ZN10layer_norm13ln_fwd_kernelINS_13Kernel_traitsI13__nv_bfloat16S2_S2_S2_fjLj8192ELj1ELj1ELj8ELj16ENS_18Kernel_traits_baseILj8192ES2_S2_S2_S2_fjLj256EEEEELb0ELb0ELb0ELb1EEEvNS_9FwdParamsE)
        .other          _ZN10layer_norm13ln_fwd_kernelINS_13Kernel_traitsI13__nv_bfloat16S2_S2_S2_fjLj8192ELj1ELj1ELj8ELj16ENS_18Kernel_traits_baseILj8192ES2_S2_S2_S2_fjLj256EEEEELb0ELb0ELb0ELb1EEEvNS_9FwdParamsE,@"STO_CUDA_ENTRY STV_DEFAULT"
_ZN10layer_norm13ln_fwd_kernelINS_13Kernel_traitsI13__nv_bfloat16S2_S2_S2_fjLj8192ELj1ELj1ELj8ELj16ENS_18Kernel_traits_baseILj8192ES2_S2_S2_S2_fjLj256EEEEELb0ELb0ELb0ELb1EEEvNS_9FwdParamsE:
.text._ZN10layer_norm13ln_fwd_kernelINS_13Kernel_traitsI13__nv_bfloat16S2_S2_S2_fjLj8192ELj1ELj1ELj8ELj16ENS_18Kernel_traits_baseILj8192ES2_S2_S2_S2_fjLj256EEEEELb0ELb0ELb0ELb1EEEvNS_9FwdParamsE:
[----:B------:R-:W-:Y:S02]  /*0000*/  MOV R1, c[0x0][0x28] ;  /* 0x00000a0000017a02 */ /* 0x000fe40000000f00 */
[----:B------:R-:W0:Y:S01]  /*0010*/  S2R R26, SR_TID.X ;  /* 0x00000000001a7919 */ /* 0x000e220000002100 */
[----:B------:R-:W-:Y:S01]  /*0020*/  ISETP.NE.U32.AND P1, PT, RZ, c[0x0][0x218], PT ;  /* 0x00008600ff007a0c */ /* 0x000fe20003f25070 */
[----:B------:R-:W-:-:S03]  /*0030*/  ULDC.64 UR4, c[0x0][0x118] ;  /* 0x0000460000047ab9 */ /* 0x000fc60000000a00 */
[----:B------:R-:W-:Y:S02]  /*0040*/  ISETP.NE.AND.EX P1, PT, RZ, c[0x0][0x21c], PT, P1 ;  /* 0x00008700ff007a0c */ /* 0x000fe40003f25310 */
[----:B0-----:R-:W-:-:S04]  /*0050*/  SHF.L.U32 R0, R26, 0x4, RZ ;  /* 0x000000041a007819 */ /* 0x001fc800000006ff */
[----:B------:R-:W-:-:S04]  /*0060*/  LOP3.LUT R0, R0, 0xff0, RZ, 0xc0, !PT ;  /* 0x00000ff000007812 */ /* 0x000fc800078ec0ff */
[----:B------:R-:W-:-:S04]  /*0070*/  IADD3 R8, P0, R0, c[0x0][0x218], RZ ;  /* 0x0000860000087a10 */ /* 0x000fc80007f1e0ff */
[----:B------:R-:W-:-:S05]  /*0080*/  IADD3.X R9, RZ, c[0x0][0x21c], RZ, P0, !PT ;  /* 0x00008700ff097a10 */ /* 0x000fca00007fe4ff */
[----:B------:R0:W5:Y:S04]  /*0090*/  @P1 LDG.E.128 R12, [R8.64] ;  /* 0x00000004080c1981 */ /* 0x000168000c1e1d00 */
[----:B------:R0:W5:Y:S01]  /*00a0*/  @P1 LDG.E.128 R4, [R8.64+0x1000] ;  /* 0x0010000408041981 */ /* 0x000162000c1e1d00 */
[----:B------:R-:W1:Y:S03]  /*00b0*/  S2UR UR6, SR_CTAID.X ;  /* 0x00000000000679c3 */ /* 0x000e660000002500 */
[----:B------:R0:W5:Y:S01]  /*00c0*/  @P1 LDG.E.128 R48, [R8.64+0x2000] ;  /* 0x0020000408301981 */ /* 0x000162000c1e1d00 */
[----:B------:R-:W-:-:S03]  /*00d0*/  SHF.R.U32.HI R83, RZ, 0x8, R26 ;  /* 0x00000008ff537819 */ /* 0x000fc6000001161a */
[----:B------:R0:W5:Y:S01]  /*00e0*/  @P1 LDG.E.128 R28, [R8.64+0x3000] ;  /* 0x00300004081c1981 */ /* 0x000162000c1e1d00 */
[----:B------:R-:W-:-:S04]  /*00f0*/  IADD3 R2, P2, R0, c[0x0][0x1b0], RZ ;  /* 0x00006c0000027a10 */ /* 0x000fc80007f5e0ff */
[----:B------:R-:W-:Y:S02]  /*0100*/  IADD3.X R3, RZ, c[0x0][0x1b4], RZ, P2, !PT ;  /* 0x00006d00ff037a10 */ /* 0x000fe400017fe4ff */
[----:B-1----:R-:W-:-:S04]  /*0110*/  IADD3 R82, R83, UR6, RZ ;  /* 0x0000000653527c10 */ /* 0x002fc8000fffe0ff */
[----:B------:R-:W-:-:S13]  /*0120*/  ISETP.GE.AND P0, PT, R82, c[0x0][0x164], PT ;  /* 0x0000590052007a0c */ /* 0x000fda0003f06270 */
[----:B------:R-:W-:Y:S05]  /*0130*/  @P0 EXIT ;  /* 0x000000000000094d */ /* 0x000fea0003800000 */
[----:B0-----:R0:W2:Y:S04]  /*0140*/  LDG.E.128 R40, [R2.64+0x2000] ;  /* 0x0020000402287981 */ /* 0x0010a8000c1e1d00 */
[----:B------:R0:W3:Y:S04]  /*0150*/  LDG.E.128 R32, [R2.64] ;  /* 0x0000000402207981 */ /* 0x0000e8000c1e1d00 */
[----:B------:R0:W4:Y:S04]  /*0160*/  LDG.E.128 R36, [R2.64+0x1000] ;  /* 0x0010000402247981 */ /* 0x000128000c1e1d00 */
[----:B------:R0:W4:Y:S01]  /*0170*/  LDG.E.128 R44, [R2.64+0x3000] ;  /* 0x00300004022c7981 */ /* 0x000122000c1e1d00 */
[----:B------:R-:W-:Y:S01]  /*0180*/  MOV R0, c[0x0][0x180] ;  /* 0x0000600000007a02 */ /* 0x000fe20000000f00 */
[----:B-----5:R-:W-:Y:S01]  /*0190*/  @!P1 CS2R R12, SRZ ;  /* 0x00000000000c9805 */ /* 0x020fe2000001ff00 */
[----:B------:R-:W-:Y:S01]  /*01a0*/  @!P1 CS2R R14, SRZ ;  /* 0x00000000000e9805 */ /* 0x000fe2000001ff00 */
[----:B------:R-:W-:Y:S01]  /*01b0*/  @!P1 CS2R R4, SRZ ;  /* 0x0000000000049805 */ /* 0x000fe2000001ff00 */
[----:B------:R-:W-:Y:S01]  /*01c0*/  @!P1 CS2R R6, SRZ ;  /* 0x0000000000069805 */ /* 0x000fe2000001ff00 */
[----:B------:R-:W-:Y:S01]  /*01d0*/  @!P1 CS2R R48, SRZ ;  /* 0x0000000000309805 */ /* 0x000fe2000001ff00 */
[----:B------:R-:W-:Y:S01]  /*01e0*/  @!P1 CS2R R50, SRZ ;  /* 0x0000000000329805 */ /* 0x000fe2000001ff00 */
[----:B------:R-:W-:Y:S01]  /*01f0*/  LOP3.LUT P0, RZ, R0, c[0x0][0x1c0], RZ, 0xfc, !PT ;  /* 0x0000700000ff7a12 */ /* 0x000fe2000780fcff */
[----:B------:R-:W-:Y:S01]  /*0200*/  @!P1 CS2R R28, SRZ ;  /* 0x00000000001c9805 */ /* 0x000fe2000001ff00 */
[----:B------:R-:W-:Y:S01]  /*0210*/  @!P1 CS2R R30, SRZ ;  /* 0x00000000001e9805 */ /* 0x000fe2000001ff00 */
[----:B------:R-:W-:-:S02]  /*0220*/  MOV R0, c[0x0][0x184] ;  /* 0x0000610000007a02 */ /* 0x000fc40000000f00 */
[----:B------:R-:W-:Y:S02]  /*0230*/  SHF.L.U32 R83, R83, 0x3, RZ ;  /* 0x0000000353537819 */ /* 0x000fe400000006ff */
[----:B------:R-:W-:Y:S02]  /*0240*/  SHF.R.U32.HI R79, RZ, 0x5, R26 ;  /* 0x00000005ff4f7819 */ /* 0x000fe4000001161a */
[--C-:B------:R-:W-:Y:S02]  /*0250*/  PRMT R25, RZ, 0x5410, R12.reuse ;  /* 0x00005410ff197816 */ /* 0x100fe4000000000c */
[----:B------:R-:W-:Y:S02]  /*0260*/  PRMT R24, RZ, 0x7610, R12 ;  /* 0x00007610ff187816 */ /* 0x000fe4000000000c */
[--C-:B------:R-:W-:Y:S02]  /*0270*/  PRMT R23, RZ, 0x5410, R13.reuse ;  /* 0x00005410ff177816 */ /* 0x100fe4000000000d */
[----:B------:R-:W-:-:S02]  /*0280*/  PRMT R22, RZ, 0x7610, R13 ;  /* 0x00007610ff167816 */ /* 0x000fc4000000000d */
[--C-:B------:R-:W-:Y:S02]  /*0290*/  PRMT R21, RZ, 0x5410, R14.reuse ;  /* 0x00005410ff157816 */ /* 0x100fe4000000000e */
[----:B------:R-:W-:Y:S02]  /*02a0*/  PRMT R20, RZ, 0x7610, R14 ;  /* 0x00007610ff147816 */ /* 0x000fe4000000000e */
        /* <DEDUP_REMOVED lines=10> */
[----:B------:R-:W-:Y:S02]  /*0350*/  LOP3.LUT P0, RZ, R0, c[0x0][0x1c4], RZ, 0xfc, P0 ;  /* 0x0000710000ff7a12 */ /* 0x000fe4000000fcff */
[--C-:B------:R-:W-:Y:S02]  /*0360*/  PRMT R9, RZ, 0x5410, R48.reuse ;  /* 0x00005410ff097816 */ /* 0x100fe40000000030 */
[----:B------:R-:W-:Y:S02]  /*0370*/  PRMT R8, RZ, 0x7610, R48 ;  /* 0x00007610ff087816 */ /* 0x000fe40000000030 */
[--C-:B------:R-:W-:Y:S02]  /*0380*/  PRMT R7, RZ, 0x5410, R49.reuse ;  /* 0x00005410ff077816 */ /* 0x100fe40000000031 */
[----:B------:R-:W-:Y:S02]  /*0390*/  PRMT R6, RZ, 0x7610, R49 ;  /* 0x00007610ff067816 */ /* 0x000fe40000000031 */
[----:B------:R-:W-:-:S02]  /*03a0*/  PRMT R5, RZ, 0x5410, R50 ;  /* 0x00005410ff057816 */ /* 0x000fc40000000032 */
[----:B------:R-:W-:Y:S02]  /*03b0*/  PRMT R4, RZ, 0x7610, R50 ;  /* 0x00007610ff047816 */ /* 0x000fe40000000032 */
[--C-:B0-----:R-:W-:Y:S02]  /*03c0*/  PRMT R3, RZ, 0x5410, R51.reuse ;  /* 0x00005410ff037816 */ /* 0x101fe40000000033 */
        /* <DEDUP_REMOVED lines=9> */
[----:B------:R-:W-:-:S02]  /*0460*/  LOP3.LUT R81, R26, 0x1f, RZ, 0xc0, !PT ;  /* 0x0000001f1a517812 */ /* 0x000fc400078ec0ff */
[----:B------:R-:W-:Y:S02]  /*0470*/  LOP3.LUT R80, R26, 0xff, RZ, 0xc0, !PT ;  /* 0x000000ff1a507812 */ /* 0x000fe400078ec0ff */
[----:B------:R-:W-:Y:S02]  /*0480*/  LOP3.LUT R79, R79, 0x7, RZ, 0xc0, !PT ;  /* 0x000000074f4f7812 */ /* 0x000fe400078ec0ff */
[----:B------:R-:W-:Y:S01]  /*0490*/  IADD3 R78, R83, 0x8, RZ ;  /* 0x00000008534e7810 */ /* 0x000fe20007ffe0ff */
[----:B------:R-:W-:Y:S01]  /*04a0*/  ULDC.U8 UR6, c[0x0][0x1f0] ;  /* 0x00007c0000067ab9 */ /* 0x000fe20000000000 */
[--C-:B--2---:R-:W-:Y:S02]  /*04b0*/  PRMT R72, RZ, 0x5410, R41.reuse ;  /* 0x00005410ff487816 */ /* 0x104fe40000000029 */
[----:B------:R-:W-:Y:S01]  /*04c0*/  PRMT R74, RZ, 0x7610, R41 ;  /* 0x00007610ff4a7816 */ /* 0x000fe20000000029 */
[----:B------:R-:W-:Y:S01]  /*04d0*/  HFMA2.MMA R41, -RZ, RZ, 0, 5.9604644775390625e-08 ;  /* 0x00000001ff297435 */ /* 0x000fe200000001ff */
[----:B---3--:R-:W-:-:S02]  /*04e0*/  PRMT R53, RZ, 0x5410, R32 ;  /* 0x00005410ff357816 */ /* 0x008fc40000000020 */
[----:B------:R-:W-:Y:S02]  /*04f0*/  PRMT R56, RZ, 0x7610, R32 ;  /* 0x00007610ff387816 */ /* 0x000fe40000000020 */
[--C-:B------:R-:W-:Y:S02]  /*0500*/  PRMT R55, RZ, 0x5410, R33.reuse ;  /* 0x00005410ff377816 */ /* 0x100fe40000000021 */
[----:B------:R-:W-:Y:S02]  /*0510*/  PRMT R58, RZ, 0x7610, R33 ;  /* 0x00007610ff3a7816 */ /* 0x000fe40000000021 */
[--C-:B------:R-:W-:Y:S02]  /*0520*/  PRMT R57, RZ, 0x5410, R34.reuse ;  /* 0x00005410ff397816 */ /* 0x100fe40000000022 */
[----:B------:R-:W-:Y:S02]  /*0530*/  PRMT R60, RZ, 0x7610, R34 ;  /* 0x00007610ff3c7816 */ /* 0x000fe40000000022 */
[----:B------:R-:W-:-:S02]  /*0540*/  PRMT R59, RZ, 0x5410, R35 ;  /* 0x00005410ff3b7816 */ /* 0x000fc40000000023 */
[----:B------:R-:W-:Y:S02]  /*0550*/  PRMT R62, RZ, 0x7610, R35 ;  /* 0x00007610ff3e7816 */ /* 0x000fe40000000023 */
[--C-:B----4-:R-:W-:Y:S02]  /*0560*/  PRMT R61, RZ, 0x5410, R36.reuse ;  /* 0x00005410ff3d7816 */ /* 0x110fe40000000024 */
        /* <DEDUP_REMOVED lines=21> */
.L_x_226:
[----:B------:R-:W-:Y:S01]  /*06c0*/  ISETP.NE.U32.AND P1, PT, RZ, c[0x0][0x1c0], PT ;  /* 0x00007000ff007a0c */ /* 0x000fe20003f25070 */
[----:B------:R-:W-:Y:S01]  /*06d0*/  IMAD R36, R82, c[0x0][0x168], RZ ;  /* 0x00005a0052247a24 */ /* 0x000fe200078e02ff */
[----:B------:R-:W-:-:S02]  /*06e0*/  MOV R113, 0x10 ;  /* 0x0000001000717802 */ /* 0x000fc40000000f00 */
[----:B------:R-:W-:Y:S02]  /*06f0*/  ISETP.NE.AND.EX P1, PT, RZ, c[0x0][0x1c4], PT, P1 ;  /* 0x00007100ff007a0c */ /* 0x000fe40003f25310 */
[----:B------:R-:W-:Y:S02]  /*0700*/  SHF.R.S32.HI R37, RZ, 0x1f, R36 ;  /* 0x0000001fff257819 */ /* 0x000fe40000011424 */
[----:B------:R-:W-:Y:S02]  /*0710*/  ISETP.NE.U32.AND P2, PT, RZ, c[0x0][0x180], PT ;  /* 0x00006000ff007a0c */ /* 0x000fe40003f45070 */
[----:B------:R-:W-:Y:S02]  /*0720*/  LEA.HI R37, R37, R36, RZ, 0x3 ;  /* 0x0000002425257211 */ /* 0x000fe400078f18ff */
[----:B------:R-:W-:Y:S02]  /*0730*/  ISETP.NE.AND.EX P2, PT, RZ, c[0x0][0x184], PT, P2 ;  /* 0x00006100ff007a0c */ /* 0x000fe40003f45320 */
[----:B------:R-:W-:-:S03]  /*0740*/  LEA.HI.SX32 R40, R37, R80, 0x1d ;  /* 0x0000005025287211 */ /* 0x000fc600078feaff */
[----:B------:R-:W-:Y:S02]  /*0750*/  @P1 MOV R45, 0x2 ;  /* 0x00000002002d1802 */ /* 0x000fe40000000f00 */
[----:B------:R-:W-:-:S04]  /*0760*/  IMAD.WIDE.U32 R36, R40, R113, c[0x0][0x170] ;  /* 0x00005c0028247625 */ /* 0x000fc800078e0071 */
[----:B------:R-:W-:Y:S02]  /*0770*/  @P1 IMAD.WIDE R44, R82, R45, c[0x0][0x1c0] ;  /* 0x00007000522c1625 */ /* 0x000fe400078e022d */
[----:B------:R-:W2:Y:S01]  /*0780*/  LDG.E.128 R36, [R36.64] ;  /* 0x0000000424247981 */ /* 0x000ea2000c1e1d00 */
[----:B------:R-:W-:-:S03]  /*0790*/  @P2 LEA R42, P3, R40, c[0x0][0x180], 0x4 ;  /* 0x00006000282a2a11 */ /* 0x000fc600078620ff */
[----:B------:R-:W3:Y:S01]  /*07a0*/  @P1 LDG.E.U16 R44, [R44.64] ;  /* 0x000000042c2c1981 */ /* 0x000ee2000c1e1500 */
[----:B------:R-:W-:Y:S02]  /*07b0*/  @P2 LEA.HI.X R43, R40, c[0x0][0x184], RZ, 0x4, P3 ;  /* 0x00006100282b2a11 */ /* 0x000fe400018f24ff */
[----:B------:R-:W-:Y:S02]  /*07c0*/  ISETP.NE.U32.AND P3, PT, RZ, c[0x0][0x180], PT ;  /* 0x00006000ff007a0c */ /* 0x000fe40003f65070 */
[----:B------:R-:W-:Y:S01]  /*07d0*/  MOV R98, 0x3f800000 ;  /* 0x3f80000000627802 */ /* 0x000fe20000000f00 */
[----:B------:R2:W5:Y:S01]  /*07e0*/  @P2 LDG.E.128 R28, [R42.64] ;  /* 0x000000042a1c2981 */ /* 0x000562000c1e1d00 */
[----:B------:R-:W-:Y:S02]  /*07f0*/  ISETP.NE.AND.EX P3, PT, RZ, c[0x0][0x184], PT, P3 ;  /* 0x00006100ff007a0c */ /* 0x000fe40003f65330 */
[----:B--2---:R-:W-:Y:S02]  /*0800*/  PRMT R43, RZ, 0x5410, R36 ;  /* 0x00005410ff2b7816 */ /* 0x004fe40000000024 */
[----:B---3--:R-:W-:-:S05]  /*0810*/  @P1 PRMT R98, RZ, 0x5410, R44 ;  /* 0x00005410ff621816 */ /* 0x008fca000000002c */
[----:B------:R-:W-:-:S04]  /*0820*/  FMUL.FTZ R42, R43, R98 ;  /* 0x000000622b2a7220 */ /* 0x000fc80000410000 */
[----:B------:R-:W-:Y:S05]  /*0830*/  @P3 BRA `(.L_x_127) ;  /* 0x0000002000003947 */ /* 0x000fea0003800000 */
[----:B------:R-:W-:Y:S05]  /*0840*/  @P0 BRA `(.L_x_128) ;  /* 0x0000003000000947 */ /* 0x000fea0003800000 */
[----:B------:R-:W-:Y:S05]  /*0850*/  BRA `(.L_x_129) ;  /* 0x0000004000007947 */ /* 0x000fea0003800000 */
.L_x_127:
[----:B-----5:R-:W-:-:S05]  /*0860*/  PRMT R43, RZ, 0x5410, R28 ;  /* 0x00005410ff2b7816 */ /* 0x020fca000000001c */
[----:B------:R-:W-:-:S05]  /*0870*/  FADD.FTZ R42, R42, R43 ;  /* 0x0000002b2a2a7221 */ /* 0x000fca0000010000 */
.L_x_128:
[----:B------:R-:W-:-:S04]  /*0880*/  F2FP.BF16.PACK_AB R43, RZ, R42 ;  /* 0x0000002aff2b723e */ /* 0x000fc800000010ff */
[----:B------:R-:W-:Y:S02]  /*0890*/  PRMT R32, R43, 0x7610, R32 ;  /* 0x000076102b207816 */ /* 0x000fe40000000020 */
.L_x_129:
[----:B------:R-:W-:-:S05]  /*08a0*/  PRMT R45, RZ, 0x7610, R36 ;  /* 0x00007610ff2d7816 */ /* 0x000fca0000000024 */
[----:B------:R-:W-:Y:S01]  /*08b0*/  FMUL.FTZ R45, R45, R98 ;  /* 0x000000622d2d7220 */ /* 0x000fe20000410000 */
[----:B------:R-:W-:Y:S05]  /*08c0*/  @P3 BRA `(.L_x_130) ;  /* 0x0000002000003947 */ /* 0x000fea0003800000 */
[----:B------:R-:W-:Y:S05]  /*08d0*/  @P0 BRA `(.L_x_131) ;  /* 0x0000003000000947 */ /* 0x000fea0003800000 */
[----:B------:R-:W-:Y:S05]  /*08e0*/  BRA `(.L_x_132) ;  /* 0x0000004000007947 */ /* 0x000fea0003800000 */
.L_x_130:
[----:B-----5:R-:W-:-:S05]  /*08f0*/  PRMT R36, RZ, 0x7610, R28 ;  /* 0x00007610ff247816 */ /* 0x020fca000000001c */
[----:B------:R-:W-:-:S05]  /*0900*/  FADD.FTZ R45, R45, R36 ;  /* 0x000000242d2d7221 */ /* 0x000fca0000010000 */
.L_x_131:
[----:B------:R-:W-:-:S04]  /*0910*/  F2FP.BF16.PACK_AB R36, RZ, R45 ;  /* 0x0000002dff24723e */ /* 0x000fc800000010ff */
[----:B------:R-:W-:Y:S02]  /*0920*/  PRMT R32, R32, 0x5410, R36 ;  /* 0x0000541020207816 */ /* 0x000fe40000000024 */
.L_x_132:
[----:B------:R-:W-:-:S05]  /*0930*/  PRMT R43, RZ, 0x5410, R37 ;  /* 0x00005410ff2b7816 */ /* 0x000fca0000000025 */
[----:B------:R-:W-:Y:S01]  /*0940*/  FMUL.FTZ R43, R43, R98 ;  /* 0x000000622b2b7220 */ /* 0x000fe20000410000 */
[----:B------:R-:W-:Y:S05]  /*0950*/  @P3 BRA `(.L_x_133) ;  /* 0x0000002000003947 */ /* 0x000fea0003800000 */
[----:B------:R-:W-:Y:S05]  /*0960*/  @P0 BRA `(.L_x_134) ;  /* 0x0000003000000947 */ /* 0x000fea0003800000 */
[----:B------:R-:W-:Y:S05]  /*0970*/  BRA `(.L_x_135) ;  /* 0x0000004000007947 */ /* 0x000fea0003800000 */
.L_x_133:
[----:B-----5:R-:W-:-:S05]  /*0980*/  PRMT R36, RZ, 0x5410, R29 ;  /* 0x00005410ff247816 */ /* 0x020fca000000001d */
[----:B------:R-:W-:-:S05]  /*0990*/  FADD.FTZ R43, R43, R36 ;  /* 0x000000242b2b7221 */ /* 0x000fca0000010000 */
.L_x_134:
[----:B------:R-:W-:-:S04]  /*09a0*/  F2FP.BF16.PACK_AB R36, RZ, R43 ;  /* 0x0000002bff24723e */ /* 0x000fc800000010ff */
[----:B------:R-:W-:Y:S02]  /*09b0*/  PRMT R33, R36, 0x7610, R33 ;  /* 0x0000761024217816 */ /* 0x000fe40000000021 */
.L_x_135:
[----:B------:R-:W-:-:S05]  /*09c0*/  PRMT R37, RZ, 0x7610, R37 ;  /* 0x00007610ff257816 */ /* 0x000fca0000000025 */
[----:B------:R-:W-:Y:S01]  /*09d0*/  FMUL.FTZ R47, R37, R98 ;  /* 0x00000062252f7220 */ /* 0x000fe20000410000 */
[----:B------:R-:W-:Y:S05]  /*09e0*/  @P3 BRA `(.L_x_136) ;  /* 0x0000002000003947 */ /* 0x000fea0003800000 */
[----:B------:R-:W-:Y:S05]  /*09f0*/  @P0 BRA `(.L_x_137) ;  /* 0x0000003000000947 */ /* 0x000fea0003800000 */
[----:B------:R-:W-:Y:S05]  /*0a00*/  BRA `(.L_x_138) ;  /* 0x0000004000007947 */ /* 0x000fea0003800000 */
.L_x_136:
[----:B-----5:R-:W-:-:S05]  /*0a10*/  PRMT R36, RZ, 0x7610, R29 ;  /* 0x00007610ff247816 */ /* 0x020fca000000001d */
[----:B------:R-:W-:-:S05]  /*0a20*/  FADD.FTZ R47, R47, R36 ;  /* 0x000000242f2f7221 */ /* 0x000fca0000010000 */
.L_x_137:
[----:B------:R-:W-:-:S04]  /*0a30*/  F2FP.BF16.PACK_AB R36, RZ, R47 ;  /* 0x0000002fff24723e */ /* 0x000fc800000010ff */
[----:B------:R-:W-:Y:S02]  /*0a40*/  PRMT R33, R33, 0x5410, R36 ;  /* 0x0000541021217816 */ /* 0x000fe40000000024 */
.L_x_138:
[----:B------:R-:W-:-:S05]  /*0a50*/  PRMT R37, RZ, 0x5410, R38 ;  /* 0x00005410ff257816 */ /* 0x000fca0000000026 */
[----:B------:R-:W-:Y:S01]  /*0a60*/  FMUL.FTZ R46, R37, R98 ;  /* 0x00000062252e7220 */ /* 0x000fe20000410000 */
[----:B------:R-:W-:Y:S05]  /*0a70*/  @P3 BRA `(.L_x_139) ;  /* 0x0000002000003947 */ /* 0x000fea0003800000 */
[----:B------:R-:W-:Y:S05]  /*0a80*/  @P0 BRA `(.L_x_140) ;  /* 0x0000003000000947 */ /* 0x000fea0003800000 */
[----:B------:R-:W-:Y:S05]  /*0a90*/  BRA `(.L_x_141) ;  /* 0x0000004000007947 */ /* 0x000fea0003800000 */
.L_x_139:
[----:B-----5:R-:W-:-:S05]  /*0aa0*/  PRMT R37, RZ, 0x5410, R30 ;  /* 0x00005410ff257816 */ /* 0x020fca000000001e */
[----:B------:R-:W-:-:S05]  /*0ab0*/  FADD.FTZ R46, R46, R37 ;  /* 0x000000252e2e7221 */ /* 0x000fca0000010000 */
.L_x_140:
[----:B------:R-:W-:-:S04]  /*0ac0*/  F2FP.BF16.PACK_AB R36, RZ, R46 ;  /* 0x0000002eff24723e */ /* 0x000fc800000010ff */
[----:B------:R-:W-:Y:S02]  /*0ad0*/  PRMT R34, R36, 0x7610, R34 ;  /* 0x0000761024227816 */ /* 0x000fe40000000022 */
.L_x_141:
[----:B------:R-:W-:-:S05]  /*0ae0*/  PRMT R95, RZ, 0x7610, R38 ;  /* 0x00007610ff5f7816 */ /* 0x000fca0000000026 */
[----:B------:R-:W-:Y:S01]  /*0af0*/  FMUL.FTZ R95, R95, R98 ;  /* 0x000000625f5f7220 */ /* 0x000fe20000410000 */
[----:B------:R-:W-:Y:S05]  /*0b00*/  @P3 BRA `(.L_x_142) ;  /* 0x0000002000003947 */ /* 0x000fea0003800000 */
[----:B------:R-:W-:Y:S05]  /*0b10*/  @P0 BRA `(.L_x_143) ;  /* 0x0000003000000947 */ /* 0x000fea0003800000 */
[----:B------:R-:W-:Y:S05]  /*0b20*/  BRA `(.L_x_144) ;  /* 0x0000004000007947 */ /* 0x000fea0003800000 */
.L_x_142:
[----:B-----5:R-:W-:-:S05]  /*0b30*/  PRMT R36, RZ, 0x7610, R30 ;  /* 0x00007610ff247816 */ /* 0x020fca000000001e */
[----:B------:R-:W-:-:S05]  /*0b40*/  FADD.FTZ R95, R95, R36 ;  /* 0x000000245f5f7221 */ /* 0x000fca0000010000 */
.L_x_143:
[----:B------:R-:W-:-:S04]  /*0b50*/  F2FP.BF16.PACK_AB R36, RZ, R95 ;  /* 0x0000005fff24723e */ /* 0x000fc800000010ff */
[----:B------:R-:W-:Y:S02]  /*0b60*/  PRMT R34, R34, 0x5410, R36 ;  /* 0x0000541022227816 */ /* 0x000fe40000000024 */
.L_x_144:
[----:B------:R-:W-:-:S05]  /*0b70*/  PRMT R37, RZ, 0x5410, R39 ;  /* 0x00005410ff257816 */ /* 0x000fca0000000027 */
[----:B------:R-:W-:Y:S01]  /*0b80*/  FMUL.FTZ R94, R37, R98 ;  /* 0x00000062255e7220 */ /* 0x000fe20000410000 */
[----:B------:R-:W-:Y:S05]  /*0b90*/  @P3 BRA `(.L_x_145) ;  /* 0x0000002000003947 */ /* 0x000fea0003800000 */
[----:B------:R-:W-:Y:S05]  /*0ba0*/  @P0 BRA `(.L_x_146) ;  /* 0x0000003000000947 */ /* 0x000fea0003800000 */
[----:B------:R-:W-:Y:S05]  /*0bb0*/  BRA `(.L_x_147) ;  /* 0x0000004000007947 */ /* 0x000fea0003800000 */
.L_x_145:
[----:B-----5:R-:W-:-:S05]  /*0bc0*/  PRMT R37, RZ, 0x5410, R31 ;  /* 0x00005410ff257816 */ /* 0x020fca000000001f */
[----:B------:R-:W-:-:S05]  /*0bd0*/  FADD.FTZ R94, R94, R37 ;  /* 0x000000255e5e7221 */ /* 0x000fca0000010000 */
.L_x_146:
[----:B------:R-:W-:-:S04]  /*0be0*/  F2FP.BF16.PACK_AB R36, RZ, R94 ;  /* 0x0000005eff24723e */ /* 0x000fc800000010ff */
[----:B------:R-:W-:Y:S02]  /*0bf0*/  PRMT R35, R36, 0x7610, R35 ;  /* 0x0000761024237816 */ /* 0x000fe40000000023 */
.L_x_147:
[----:B------:R-:W-:-:S05]  /*0c00*/  PRMT R39, RZ, 0x7610, R39 ;  /* 0x00007610ff277816 */ /* 0x000fca0000000027 */
[----:B------:R-:W-:Y:S01]  /*0c10*/  FMUL.FTZ R97, R39, R98 ;  /* 0x0000006227617220 */ /* 0x000fe20000410000 */
[----:B------:R-:W-:Y:S05]  /*0c20*/  @P3 BRA `(.L_x_148) ;  /* 0x0000002000003947 */ /* 0x000fea0003800000 */
[----:B------:R-:W-:Y:S05]  /*0c30*/  @P0 BRA `(.L_x_149) ;  /* 0x0000003000000947 */ /* 0x000fea0003800000 */
[----:B------:R-:W-:Y:S05]  /*0c40*/  BRA `(.L_x_150) ;  /* 0x0000004000007947 */ /* 0x000fea0003800000 */
.L_x_148:
[----:B-----5:R-:W-:-:S05]  /*0c50*/  PRMT R36, RZ, 0x7610, R31 ;  /* 0x00007610ff247816 */ /* 0x020fca000000001f */
[----:B------:R-:W-:-:S05]  /*0c60*/  FADD.FTZ R97, R97, R36 ;  /* 0x0000002461617221 */ /* 0x000fca0000010000 */
.L_x_149:
[----:B------:R-:W-:-:S04]  /*0c70*/  F2FP.BF16.PACK_AB R36, RZ, R97 ;  /* 0x00000061ff24723e */ /* 0x000fc800000010ff */
[----:B------:R-:W-:Y:S02]  /*0c80*/  PRMT R35, R35, 0x5410, R36 ;  /* 0x0000541023237816 */ /* 0x000fe40000000024 */
.L_x_150:
[C---:B------:R-:W-:Y:S02]  /*0c90*/  IADD3 R44, R40.reuse, 0x100, RZ ;  /* 0x00000100282c7810 */ /* 0x040fe40007ffe0ff */
[----:B------:R-:W-:-:S03]  /*0ca0*/  @P0 LEA R36, P1, R40, c[0x0][0x188], 0x4 ;  /* 0x0000620028240a11 */ /* 0x000fc600078220ff */
[----:B------:R-:W-:Y:S01]  /*0cb0*/  IMAD.WIDE.U32 R38, R44, R113, c[0x0][0x170] ;  /* 0x00005c002c267625 */ /* 0x000fe200078e0071 */
[----:B------:R-:W-:Y:S02]  /*0cc0*/  @P0 LEA.HI.X R37, R40, c[0x0][0x18c], RZ, 0x4, P1 ;  /* 0x0000630028250a11 */ /* 0x000fe400008f24ff */
[----:B------:R-:W-:-:S03]  /*0cd0*/  @P2 LEA R92, P1, R44, c[0x0][0x180], 0x4 ;  /* 0x000060002c5c2a11 */ /* 0x000fc600078220ff */
[----:B------:R0:W-:Y:S04]  /*0ce0*/  @P0 STG.E.128 [R36.64], R32 ;  /* 0x0000002024000986 */ /* 0x0001e8000c101d04 */
[----:B0-----:R-:W2:Y:S01]  /*0cf0*/  LDG.E.128 R36, [R38.64] ;  /* 0x0000000426247981 */ /* 0x001ea2000c1e1d00 */
[----:B------:R-:W-:-:S05]  /*0d00*/  @P2 LEA.HI.X R93, R44, c[0x0][0x184], RZ, 0x4, P1 ;  /* 0x000061002c5d2a11 */ /* 0x000fca00008f24ff */
[----:B-----5:R2:W5:Y:S02]  /*0d10*/  @P2 LDG.E.128 R28, [R92.64] ;  /* 0x000000045c1c2981 */ /* 0x020564000c1e1d00 */
[----:B--2---:R-:W-:-:S05]  /*0d20*/  PRMT R93, RZ, 0x5410, R36 ;  /* 0x00005410ff5d7816 */ /* 0x004fca0000000024 */
[----:B------:R-:W-:Y:S01]  /*0d30*/  FMUL.FTZ R96, R93, R98 ;  /* 0x000000625d607220 */ /* 0x000fe20000410000 */
[----:B------:R-:W-:Y:S05]  /*0d40*/  @P3 BRA `(.L_x_151) ;  /* 0x0000002000003947 */ /* 0x000fea0003800000 */
[----:B------:R-:W-:Y:S05]  /*0d50*/  @P0 BRA `(.L_x_152) ;  /* 0x0000003000000947 */ /* 0x000fea0003800000 */
[----:B------:R-:W-:Y:S05]  /*0d60*/  BRA `(.L_x_153) ;  /* 0x0000004000007947 */ /* 0x000fea0003800000 */
.L_x_151:
[----:B-----5:R-:W-:-:S05]  /*0d70*/  PRMT R93, RZ, 0x5410, R28 ;  /* 0x00005410ff5d7816 */ /* 0x020fca000000001c */
[----:B------:R-:W-:-:S05]  /*0d80*/  FADD.FTZ R96, R93, R96 ;  /* 0x000000605d607221 */ /* 0x000fca0000010000 */
.L_x_152:
[----:B------:R-:W-:-:S04]  /*0d90*/  F2FP.BF16.PACK_AB R92, RZ, R96 ;  /* 0x00000060ff5c723e */ /* 0x000fc800000010ff */
[----:B------:R-:W-:Y:S02]  /*0da0*/  PRMT R32, R92, 0x7610, R32 ;  /* 0x000076105c207816 */ /* 0x000fe40000000020 */
.L_x_153:
[----:B------:R-:W-:-:S05]  /*0db0*/  PRMT R93, RZ, 0x7610, R36 ;  /* 0x00007610ff5d7816 */ /* 0x000fca0000000024 */
[----:B------:R-:W-:Y:S01]  /*0dc0*/  FMUL.FTZ R100, R93, R98 ;  /* 0x000000625d647220 */ /* 0x000fe20000410000 */
[----:B------:R-:W-:Y:S05]  /*0dd0*/  @P3 BRA `(.L_x_154) ;  /* 0x0000002000003947 */ /* 0x000fea0003800000 */
[----:B------:R-:W-:Y:S05]  /*0de0*/  @P0 BRA `(.L_x_155) ;  /* 0x0000003000000947 */ /* 0x000fea0003800000 */
[----:B------:R-:W-:Y:S05]  /*0df0*/  BRA `(.L_x_156) ;  /* 0x0000004000007947 */ /* 0x000fea0003800000 */
.L_x_154:
[----:B-----5:R-:W-:-:S05]  /*0e00*/  PRMT R93, RZ, 0x7610, R28 ;  /* 0x00007610ff5d7816 */ /* 0x020fca000000001c */
[----:B------:R-:W-:-:S05]  /*0e10*/  FADD.FTZ R100, R93, R100 ;  /* 0x000000645d647221 */ /* 0x000fca0000010000 */
.L_x_155:
[----:B------:R-:W-:-:S04]  /*0e20*/  F2FP.BF16.PACK_AB R36, RZ, R100 ;  /* 0x00000064ff24723e */ /* 0x000fc800000010ff */
[----:B------:R-:W-:Y:S02]  /*0e30*/  PRMT R32, R32, 0x5410, R36 ;  /* 0x0000541020207816 */ /* 0x000fe40000000024 */
.L_x_156:
[----:B------:R-:W-:-:S05]  /*0e40*/  PRMT R99, RZ, 0x5410, R37 ;  /* 0x00005410ff637816 */ /* 0x000fca0000000025 */
[----:B------:R-:W-:Y:S01]  /*0e50*/  FMUL.FTZ R99, R99, R98 ;  /* 0x0000006263637220 */ /* 0x000fe20000410000 */
[----:B------:R-:W-:Y:S05]  /*0e60*/  @P3 BRA `(.L_x_157) ;  /* 0x0000002000003947 */ /* 0x000fea0003800000 */
[----:B------:R-:W-:Y:S05]  /*0e70*/  @P0 BRA `(.L_x_158) ;  /* 0x0000003000000947 */ /* 0x000fea0003800000 */
[----:B------:R-:W-:Y:S05]  /*0e80*/  BRA `(.L_x_159) ;  /* 0x0000004000007947 */ /* 0x000fea0003800000 */
.L_x_157:
[----:B-----5:R-:W-:-:S05]  /*0e90*/  PRMT R36, RZ, 0x5410, R29 ;  /* 0x00005410ff247816 */ /* 0x020fca000000001d */
[----:B------:R-:W-:-:S05]  /*0ea0*/  FADD.FTZ R99, R36, R99 ;  /* 0x0000006324637221 */ /* 0x000fca0000010000 */
.L_x_158:
[----:B------:R-:W-:-:S04]  /*0eb0*/  F2FP.BF16.PACK_AB R36, RZ, R99 ;  /* 0x00000063ff24723e */ /* 0x000fc800000010ff */
[----:B------:R-:W-:Y:S02]  /*0ec0*/  PRMT R33, R36, 0x7610, R33 ;  /* 0x0000761024217816 */ /* 0x000fe40000000021 */
.L_x_159:
[----:B------:R-:W-:-:S05]  /*0ed0*/  PRMT R37, RZ, 0x7610, R37 ;  /* 0x00007610ff257816 */ /* 0x000fca0000000025 */
[----:B------:R-:W-:Y:S01]  /*0ee0*/  FMUL.FTZ R102, R37, R98 ;  /* 0x0000006225667220 */ /* 0x000fe20000410000 */
[----:B------:R-:W-:Y:S05]  /*0ef0*/  @P3 BRA `(.L_x_160) ;  /* 0x0000002000003947 */ /* 0x000fea0003800000 */
[----:B------:R-:W-:Y:S05]  /*0f00*/  @P0 BRA `(.L_x_161) ;  /* 0x0000003000000947 */ /* 0x000fea0003800000 */
[----:B------:R-:W-:Y:S05]  /*0f10*/  BRA `(.L_x_162) ;  /* 0x0000004000007947 */ /* 0x000fea0003800000 */
.L_x_160:
[----:B-----5:R-:W-:-:S05]  /*0f20*/  PRMT R37, RZ, 0x7610, R29 ;  /* 0x00007610ff257816 */ /* 0x020fca000000001d */
[----:B------:R-:W-:-:S05]  /*0f30*/  FADD.FTZ R102, R37, R102 ;  /* 0x0000006625667221 */ /* 0x000fca0000010000 */
.L_x_161:
[----:B------:R-:W-:-:S04]  /*0f40*/  F2FP.BF16.PACK_AB R36, RZ, R102 ;  /* 0x00000066ff24723e */ /* 0x000fc800000010ff */
[----:B------:R-:W-:Y:S02]  /*0f50*/  PRMT R33, R33, 0x5410, R36 ;  /* 0x0000541021217816 */ /* 0x000fe40000000024 */
.L_x_162:
[----:B------:R-:W-:-:S05]  /*0f60*/  PRMT R101, RZ, 0x5410, R38 ;  /* 0x00005410ff657816 */ /* 0x000fca0000000026 */
[----:B------:R-:W-:Y:S01]  /*0f70*/  FMUL.FTZ R101, R101, R98 ;  /* 0x0000006265657220 */ /* 0x000fe20000410000 */
[----:B------:R-:W-:Y:S05]  /*0f80*/  @P3 BRA `(.L_x_163) ;  /* 0x0000002000003947 */ /* 0x000fea0003800000 */
[----:B------:R-:W-:Y:S05]  /*0f90*/  @P0 BRA `(.L_x_164) ;  /* 0x0000003000000947 */ /* 0x000fea0003800000 */
[----:B------:R-:W-:Y:S05]  /*0fa0*/  BRA `(.L_x_165) ;  /* 0x0000004000007947 */ /* 0x000fea0003800000 */
.L_x_163:
[----:B-----5:R-:W-:-:S05]  /*0fb0*/  PRMT R36, RZ, 0x5410, R30 ;  /* 0x00005410ff247816 */ /* 0x020fca000000001e */
[----:B------:R-:W-:-:S05]  /*0fc0*/  FADD.FTZ R101, R36, R101 ;  /* 0x0000006524657221 */ /* 0x000fca0000010000 */
.L_x_164:
[----:B------:R-:W-:-:S04]  /*0fd0*/  F2FP.BF16.PACK_AB R36, RZ, R101 ;  /* 0x00000065ff24723e */ /* 0x000fc800000010ff */
[----:B------:R-:W-:Y:S02]  /*0fe0*/  PRMT R34, R36, 0x7610, R34 ;  /* 0x0000761024227816 */ /* 0x000fe40000000022 */
.L_x_165:
[----:B------:R-:W-:-:S05]  /*0ff0*/  PRMT R37, RZ, 0x7610, R38 ;  /* 0x00007610ff257816 */ /* 0x000fca0000000026 */
[----:B------:R-:W-:Y:S01]  /*1000*/  FMUL.FTZ R104, R37, R98 ;  /* 0x0000006225687220 */ /* 0x000fe20000410000 */
[----:B------:R-:W-:Y:S05]  /*1010*/  @P3 BRA `(.L_x_166) ;  /* 0x0000002000003947 */ /* 0x000fea0003800000 */
[----:B------:R-:W-:Y:S05]  /*1020*/  @P0 BRA `(.L_x_167) ;  /* 0x0000003000000947 */ /* 0x000fea0003800000 */
[----:B------:R-:W-:Y:S05]  /*1030*/  BRA `(.L_x_168) ;  /* 0x0000004000007947 */ /* 0x000fea0003800000 */
.L_x_166:
[----:B-----5:R-:W-:-:S05]  /*1040*/  PRMT R37, RZ, 0x7610, R30 ;  /* 0x00007610ff257816 */ /* 0x020fca000000001e */
[----:B------:R-:W-:-:S05]  /*1050*/  FADD.FTZ R104, R37, R104 ;  /* 0x0000006825687221 */ /* 0x000fca0000010000 */
.L_x_167:
[----:B------:R-:W-:-:S04]  /*1060*/  F2FP.BF16.PACK_AB R36, RZ, R104 ;  /* 0x00000068ff24723e */ /* 0x000fc800000010ff */
[----:B------:R-:W-:Y:S02]  /*1070*/  PRMT R34, R34, 0x5410, R36 ;  /* 0x0000541022227816 */ /* 0x000fe40000000024 */
.L_x_168:
[----:B------:R-:W-:-:S05]  /*1080*/  PRMT R103, RZ, 0x5410, R39 ;  /* 0x00005410ff677816 */ /* 0x000fca0000000027 */
[----:B------:R-:W-:Y:S01]  /*1090*/  FMUL.FTZ R103, R103, R98 ;  /* 0x0000006267677220 */ /* 0x000fe20000410000 */
[----:B------:R-:W-:Y:S05]  /*10a0*/  @P3 BRA `(.L_x_169) ;  /* 0x0000002000003947 */ /* 0x000fea0003800000 */
[----:B------:R-:W-:Y:S05]  /*10b0*/  @P0 BRA `(.L_x_170) ;  /* 0x0000003000000947 */ /* 0x000fea0003800000 */
[----:B------:R-:W-:Y:S05]  /*10c0*/  BRA `(.L_x_171) ;  /* 0x0000004000007947 */ /* 0x000fea0003800000 */
.L_x_169:
[----:B-----5:R-:W-:-:S05]  /*10d0*/  PRMT R36, RZ, 0x5410, R31 ;  /* 0x00005410ff247816 */ /* 0x020fca000000001f */
[----:B------:R-:W-:-:S05]  /*10e0*/  FADD.FTZ R103, R36, R103 ;  /* 0x0000006724677221 */ /* 0x000fca0000010000 */
.L_x_170:
[----:B------:R-:W-:-:S04]  /*10f0*/  F2FP.BF16.PACK_AB R36, RZ, R103 ;  /* 0x00000067ff24723e */ /* 0x000fc800000010ff */
[----:B------:R-:W-:Y:S02]  /*1100*/  PRMT R35, R36, 0x7610, R35 ;  /* 0x0000761024237816 */ /* 0x000fe40000000023 */
.L_x_171:
[----:B------:R-:W-:-:S05]  /*1110*/  PRMT R39, RZ, 0x7610, R39 ;  /* 0x00007610ff277816 */ /* 0x000fca0000000027 */
[----:B------:R-:W-:Y:S01]  /*1120*/  FMUL.FTZ R106, R39, R98 ;  /* 0x00000062276a7220 */ /* 0x000fe20000410000 */
[----:B------:R-:W-:Y:S05]  /*1130*/  @P3 BRA `(.L_x_172) ;  /* 0x0000002000003947 */ /* 0x000fea0003800000 */
[----:B------:R-:W-:Y:S05]  /*1140*/  @P0 BRA `(.L_x_173) ;  /* 0x0000003000000947 */ /* 0x000fea0003800000 */
[----:B------:R-:W-:Y:S05]  /*1150*/  BRA `(.L_x_174) ;  /* 0x0000004000007947 */ /* 0x000fea0003800000 */
.L_x_172:
[----:B-----5:R-:W-:-:S05]  /*1160*/  PRMT R37, RZ, 0x7610, R31 ;  /* 0x00007610ff257816 */ /* 0x020fca000000001f */
[----:B------:R-:W-:-:S05]  /*1170*/  FADD.FTZ R106, R37, R106 ;  /* 0x0000006a256a7221 */ /* 0x000fca0000010000 */
.L_x_173:
[----:B------:R-:W-:-:S04]  /*1180*/  F2FP.BF16.PACK_AB R36, RZ, R106 ;  /* 0x0000006aff24723e */ /* 0x000fc800000010ff */
[----:B------:R-:W-:Y:S02]  /*1190*/  PRMT R35, R35, 0x5410, R36 ;  /* 0x0000541023237816 */ /* 0x000fe40000000024 */
.L_x_174:
[----:B------:R-:W-:Y:S02]  /*11a0*/  IADD3 R92, R40, 0x200, RZ ;  /* 0x00000200285c7810 */ /* 0x000fe40007ffe0ff */
[----:B------:R-:W-:-:S03]  /*11b0*/  @P0 LEA R36, P1, R44, c[0x0][0x188], 0x4 ;  /* 0x000062002c240a11 */ /* 0x000fc600078220ff */
[----:B------:R-:W-:Y:S01]  /*11c0*/  IMAD.WIDE.U32 R38, R92, R113, c[0x0][0x170] ;  /* 0x00005c005c267625 */ /* 0x000fe200078e0071 */
[----:B------:R-:W-:Y:S02]  /*11d0*/  @P0 LEA.HI.X R37, R44, c[0x0][0x18c], RZ, 0x4, P1 ;  /* 0x000063002c250a11 */ /* 0x000fe400008f24ff */
[----:B------:R-:W-:-:S03]  /*11e0*/  @P2 LEA R108, P1, R92, c[0x0][0x180], 0x4 ;  /* 0x000060005c6c2a11 */ /* 0x000fc600078220ff */
[----:B------:R0:W-:Y:S01]  /*11f0*/  @P0 STG.E.128 [R36.64], R32 ;  /* 0x0000002024000986 */ /* 0x0001e2000c101d04 */
[----:B------:R-:W-:-:S05]  /*1200*/  @P2 LEA.HI.X R109, R92, c[0x0][0x184], RZ, 0x4, P1 ;  /* 0x000061005c6d2a11 */ /* 0x000fca00008f24ff */
[----:B-----5:R1:W5:Y:S04]  /*1210*/  @P2 LDG.E.128 R28, [R108.64] ;  /* 0x000000046c1c2981 */ /* 0x020368000c1e1d00 */
[----:B0-----:R-:W2:Y:S02]  /*1220*/  LDG.E.128 R36, [R38.64] ;  /* 0x0000000426247981 */ /* 0x001ea4000c1e1d00 */
[----:B--2---:R-:W-:-:S05]  /*1230*/  PRMT R105, RZ, 0x5410, R36 ;  /* 0x00005410ff697816 */ /* 0x004fca0000000024 */
[----:B------:R-:W-:Y:S01]  /*1240*/  FMUL.FTZ R105, R105, R98 ;  /* 0x0000006269697220 */ /* 0x000fe20000410000 */
[----:B------:R-:W-:Y:S05]  /*1250*/  @P3 BRA `(.L_x_175) ;  /* 0x0000002000003947 */ /* 0x000fea0003800000 */
[----:B-1----:R-:W-:Y:S05]  /*1260*/  @P0 BRA `(.L_x_176) ;  /* 0x0000003000000947 */ /* 0x002fea0003800000 */
[----:B------:R-:W-:Y:S05]  /*1270*/  BRA `(.L_x_177) ;  /* 0x0000004000007947 */ /* 0x000fea0003800000 */
.L_x_175:
[----:B-1---5:R-:W-:-:S05]  /*1280*/  PRMT R108, RZ, 0x5410, R28 ;  /* 0x00005410ff6c7816 */ /* 0x022fca000000001c */
[----:B------:R-:W-:-:S05]  /*1290*/  FADD.FTZ R105, R108, R105 ;  /* 0x000000696c697221 */ /* 0x000fca0000010000 */
.L_x_176:
[----:B------:R-:W-:-:S04]  /*12a0*/  F2FP.BF16.PACK_AB R93, RZ, R105 ;  /* 0x00000069ff5d723e */ /* 0x000fc800000010ff */
[----:B------:R-:W-:Y:S02]  /*12b0*/  PRMT R32, R93, 0x7610, R32 ;  /* 0x000076105d207816 */ /* 0x000fe40000000020 */
.L_x_177:
[----:B------:R-:W-:-:S05]  /*12c0*/  PRMT R93, RZ, 0x7610, R36 ;  /* 0x00007610ff5d7816 */ /* 0x000fca0000000024 */
[----:B------:R-:W-:Y:S01]  /*12d0*/  FMUL.FTZ R108, R93, R98 ;  /* 0x000000625d6c7220 */ /* 0x000fe20000410000 */
[----:B------:R-:W-:Y:S05]  /*12e0*/  @P3 BRA `(.L_x_178) ;  /* 0x0000002000003947 */ /* 0x000fea0003800000 */
[----:B------:R-:W-:Y:S05]  /*12f0*/  @P0 BRA `(.L_x_179) ;  /* 0x0000003000000947 */ /* 0x000fea0003800000 */
[----:B------:R-:W-:Y:S05]  /*1300*/  BRA `(.L_x_180) ;  /* 0x0000004000007947 */ /* 0x000fea0003800000 */
.L_x_178:
[----:B-----5:R-:W-:-:S05]  /*1310*/  PRMT R93, RZ, 0x7610, R28 ;  /* 0x00007610ff5d7816 */ /* 0x020fca000000001c */
[----:B------:R-:W-:-:S05]  /*1320*/  FADD.FTZ R108, R93, R108 ;  /* 0x0000006c5d6c7221 */ /* 0x000fca0000010000 */
.L_x_179:
[----:B------:R-:W-:-:S04]  /*1330*/  F2FP.BF16.PACK_AB R36, RZ, R108 ;  /* 0x0000006cff24723e */ /* 0x000fc800000010ff */
[----:B------:R-:W-:Y:S02]  /*1340*/  PRMT R32, R32, 0x5410, R36 ;  /* 0x0000541020207816 */ /* 0x000fe40000000024 */
.L_x_180:
[----:B------:R-:W-:-:S05]  /*1350*/  PRMT R107, RZ, 0x5410, R37 ;  /* 0x00005410ff6b7816 */ /* 0x000fca0000000025 */
[----:B------:R-:W-:Y:S01]  /*1360*/  FMUL.FTZ R107, R107, R98 ;  /* 0x000000626b6b7220 */ /* 0x000fe20000410000 */
[----:B------:R-:W-:Y:S05]  /*1370*/  @P3 BRA `(.L_x_181) ;  /* 0x0000002000003947 */ /* 0x000fea0003800000 */
[----:B------:R-:W-:Y:S05]  /*1380*/  @P0 BRA `(.L_x_182) ;  /* 0x0000003000000947 */ /* 0x000fea0003800000 */
[----:B------:R-:W-:Y:S05]  /*1390*/  BRA `(.L_x_183) ;  /* 0x0000004000007947 */ /* 0x000fea0003800000 */
.L_x_181:
[----:B-----5:R-:W-:-:S05]  /*13a0*/  PRMT R36, RZ, 0x5410, R29 ;  /* 0x00005410ff247816 */ /* 0x020fca000000001d */
[----:B------:R-:W-:-:S05]  /*13b0*/  FADD.FTZ R107, R36, R107 ;  /* 0x0000006b246b7221 */ /* 0x000fca0000010000 */
.L_x_182:
[----:B------:R-:W-:-:S04]  /*13c0*/  F2FP.BF16.PACK_AB R36, RZ, R107 ;  /* 0x0000006bff24723e */ /* 0x000fc800000010ff */
[----:B------:R-:W-:Y:S02]  /*13d0*/  PRMT R33, R36, 0x7610, R33 ;  /* 0x0000761024217816 */ /* 0x000fe40000000021 */
.L_x_183:
[----:B------:R-:W-:-:S05]  /*13e0*/  PRMT R37, RZ, 0x7610, R37 ;  /* 0x00007610ff257816 */ /* 0x000fca0000000025 */
[----:B------:R-:W-:Y:S01]  /*13f0*/  FMUL.FTZ R110, R37, R98 ;  /* 0x00000062256e7220 */ /* 0x000fe20000410000 */
[----:B------:R-:W-:Y:S05]  /*1400*/  @P3 BRA `(.L_x_184) ;  /* 0x0000002000003947 */ /* 0x000fea0003800000 */
[----:B------:R-:W-:Y:S05]  /*1410*/  @P0 BRA `(.L_x_185) ;  /* 0x0000003000000947 */ /* 0x000fea0003800000 */
[----:B------:R-:W-:Y:S05]  /*1420*/  BRA `(.L_x_186) ;  /* 0x0000004000007947 */ /* 0x000fea0003800000 */
.L_x_184:
[----:B-----5:R-:W-:-:S05]  /*1430*/  PRMT R37, RZ, 0x7610, R29 ;  /* 0x00007610ff257816 */ /* 0x020fca000000001d */
[----:B------:R-:W-:-:S05]  /*1440*/  FADD.FTZ R110, R37, R110 ;  /* 0x0000006e256e7221 */ /* 0x000fca0000010000 */
.L_x_185:
[----:B------:R-:W-:-:S04]  /*1450*/  F2FP.BF16.PACK_AB R36, RZ, R110 ;  /* 0x0000006eff24723e */ /* 0x000fc800000010ff */
[----:B------:R-:W-:Y:S02]  /*1460*/  PRMT R33, R33, 0x5410, R36 ;  /* 0x0000541021217816 */ /* 0x000fe40000000024 */
.L_x_186:
[----:B------:R-:W-:-:S05]  /*1470*/  PRMT R109, RZ, 0x5410, R38 ;  /* 0x00005410ff6d7816 */ /* 0x000fca0000000026 */
[----:B------:R-:W-:Y:S01]  /*1480*/  FMUL.FTZ R109, R109, R98 ;  /* 0x000000626d6d7220 */ /* 0x000fe20000410000 */
[----:B------:R-:W-:Y:S05]  /*1490*/  @P3 BRA `(.L_x_187) ;  /* 0x0000002000003947 */ /* 0x000fea0003800000 */
[----:B------:R-:W-:Y:S05]  /*14a0*/  @P0 BRA `(.L_x_188) ;  /* 0x0000003000000947 */ /* 0x000fea0003800000 */
[----:B------:R-:W-:Y:S05]  /*14b0*/  BRA `(.L_x_189) ;  /* 0x0000004000007947 */ /* 0x000fea0003800000 */
.L_x_187:
[----:B-----5:R-:W-:-:S05]  /*14c0*/  PRMT R36, RZ, 0x5410, R30 ;  /* 0x00005410ff247816 */ /* 0x020fca000000001e */
[----:B------:R-:W-:-:S05]  /*14d0*/  FADD.FTZ R109, R36, R109 ;  /* 0x0000006d246d7221 */ /* 0x000fca0000010000 */
.L_x_188:
[----:B------:R-:W-:-:S04]  /*14e0*/  F2FP.BF16.PACK_AB R36, RZ, R109 ;  /* 0x0000006dff24723e */ /* 0x000fc800000010ff */
[----:B------:R-:W-:Y:S02]  /*14f0*/  PRMT R34, R36, 0x7610, R34 ;  /* 0x0000761024227816 */ /* 0x000fe40000000022 */
.L_x_189:
[----:B------:R-:W-:-:S05]  /*1500*/  PRMT R37, RZ, 0x7610, R38 ;  /* 0x00007610ff257816 */ /* 0x000fca0000000026 */
[----:B------:R-:W-:Y:S01]  /*1510*/  FMUL.FTZ R112, R37, R98 ;  /* 0x0000006225707220 */ /* 0x000fe20000410000 */
[----:B------:R-:W-:Y:S05]  /*1520*/  @P3 BRA `(.L_x_190) ;  /* 0x0000002000003947 */ /* 0x000fea0003800000 */
[----:B------:R-:W-:Y:S05]  /*1530*/  @P0 BRA `(.L_x_191) ;  /* 0x0000003000000947 */ /* 0x000fea0003800000 */
[----:B------:R-:W-:Y:S05]  /*1540*/  BRA `(.L_x_192) ;  /* 0x0000004000007947 */ /* 0x000fea0003800000 */
.L_x_190:
[----:B-----5:R-:W-:-:S05]  /*1550*/  PRMT R37, RZ, 0x7610, R30 ;  /* 0x00007610ff257816 */ /* 0x020fca000000001e */
[----:B------:R-:W-:-:S05]  /*1560*/  FADD.FTZ R112, R37, R112 ;  /* 0x0000007025707221 */ /* 0x000fca0000010000 */
.L_x_191:
[----:B------:R-:W-:-:S04]  /*1570*/  F2FP.BF16.PACK_AB R36, RZ, R112 ;  /* 0x00000070ff24723e */ /* 0x000fc800000010ff */
[----:B------:R-:W-:Y:S02]  /*1580*/  PRMT R34, R34, 0x5410, R36 ;  /* 0x0000541022227816 */ /* 0x000fe40000000024 */
.L_x_192:
[----:B------:R-:W-:-:S05]  /*1590*/  PRMT R111, RZ, 0x5410, R39 ;  /* 0x00005410ff6f7816 */ /* 0x000fca0000000027 */
[----:B------:R-:W-:Y:S01]  /*15a0*/  FMUL.FTZ R111, R111, R98 ;  /* 0x000000626f6f7220 */ /* 0x000fe20000410000 */
[----:B------:R-:W-:Y:S05]  /*15b0*/  @P3 BRA `(.L_x_193) ;  /* 0x0000002000003947 */ /* 0x000fea0003800000 */
[----:B------:R-:W-:Y:S05]  /*15c0*/  @P0 BRA `(.L_x_194) ;  /* 0x0000003000000947 */ /* 0x000fea0003800000 */
[----:B------:R-:W-:Y:S05]  /*15d0*/  BRA `(.L_x_195) ;  /* 0x0000004000007947 */ /* 0x000fea0003800000 */
.L_x_193:
[----:B-----5:R-:W-:-:S05]  /*15e0*/  PRMT R36, RZ, 0x5410, R31 ;  /* 0x00005410ff247816 */ /* 0x020fca000000001f */
[----:B------:R-:W-:-:S05]  /*15f0*/  FADD.FTZ R111, R36, R111 ;  /* 0x0000006f246f7221 */ /* 0x000fca0000010000 */
.L_x_194:
[----:B------:R-:W-:-:S04]  /*1600*/  F2FP.BF16.PACK_AB R36, RZ, R111 ;  /* 0x0000006fff24723e */ /* 0x000fc800000010ff */
[----:B------:R-:W-:Y:S02]  /*1610*/  PRMT R35, R36, 0x7610, R35 ;  /* 0x0000761024237816 */ /* 0x000fe40000000023 */
.L_x_195:
[----:B------:R-:W-:-:S05]  /*1620*/  PRMT R39, RZ, 0x7610, R39 ;  /* 0x00007610ff277816 */ /* 0x000fca0000000027 */
[----:B------:R-:W-:Y:S01]  /*1630*/  FMUL.FTZ R114, R39, R98 ;  /* 0x0000006227727220 */ /* 0x000fe20000410000 */
[----:B------:R-:W-:Y:S05]  /*1640*/  @P3 BRA `(.L_x_196) ;  /* 0x0000002000003947 */ /* 0x000fea0003800000 */
[----:B------:R-:W-:Y:S05]  /*1650*/  @P0 BRA `(.L_x_197) ;  /* 0x0000003000000947 */ /* 0x000fea0003800000 */
[----:B------:R-:W-:Y:S05]  /*1660*/  BRA `(.L_x_198) ;  /* 0x0000004000007947 */ /* 0x000fea0003800000 */
.L_x_196:
[----:B-----5:R-:W-:-:S05]  /*1670*/  PRMT R37, RZ, 0x7610, R31 ;  /* 0x00007610ff257816 */ /* 0x020fca000000001f */
[----:B------:R-:W-:-:S05]  /*1680*/  FADD.FTZ R114, R37, R114 ;  /* 0x0000007225727221 */ /* 0x000fca0000010000 */
.L_x_197:
[----:B------:R-:W-:-:S04]  /*1690*/  F2FP.BF16.PACK_AB R36, RZ, R114 ;  /* 0x00000072ff24723e */ /* 0x000fc800000010ff */
[----:B------:R-:W-:Y:S02]  /*16a0*/  PRMT R35, R35, 0x5410, R36 ;  /* 0x0000541023237816 */ /* 0x000fe40000000024 */
.L_x_198:
[----:B------:R-:W-:Y:S02]  /*16b0*/  IADD3 R93, R40, 0x300, RZ ;  /* 0x00000300285d7810 */ /* 0x000fe40007ffe0ff */
[----:B------:R-:W-:-:S03]  /*16c0*/  @P0 LEA R38, P1, R92, c[0x0][0x188], 0x4 ;  /* 0x000062005c260a11 */ /* 0x000fc600078220ff */
[C---:B------:R-:W-:Y:S01]  /*16d0*/  IMAD.WIDE.U32 R36, R93.reuse, R113, c[0x0][0x170] ;  /* 0x00005c005d247625 */ /* 0x040fe200078e0071 */
        /* <DEDUP_REMOVED lines=11> */
.L_x_199:
[----:B-1---5:R-:W-:-:S05]  /*1790*/  PRMT R116, RZ, 0x5410, R28 ;  /* 0x00005410ff747816 */ /* 0x022fca000000001c */
[----:B------:R-:W-:-:S05]  /*17a0*/  FADD.FTZ R113, R116, R113 ;  /* 0x0000007174717221 */ /* 0x000fca0000010000 */
.L_x_200:
[----:B------:R-:W-:-:S04]  /*17b0*/  F2FP.BF16.PACK_AB R115, RZ, R113 ;  /* 0x00000071ff73723e */ /* 0x000fc800000010ff */
[----:B------:R-:W-:Y:S02]  /*17c0*/  PRMT R32, R115, 0x7610, R32 ;  /* 0x0000761073207816 */ /* 0x000fe40000000020 */
.L_x_201:
[----:B------:R-:W-:-:S05]  /*17d0*/  PRMT R115, RZ, 0x7610, R36 ;  /* 0x00007610ff737816 */ /* 0x000fca0000000024 */
[----:B------:R-:W-:Y:S01]  /*17e0*/  FMUL.FTZ R115, R115, R98 ;  /* 0x0000006273737220 */ /* 0x000fe20000410000 */
[----:B------:R-:W-:Y:S05]  /*17f0*/  @P3 BRA `(.L_x_202) ;  /* 0x0000002000003947 */ /* 0x000fea0003800000 */
[----:B------:R-:W-:Y:S05]  /*1800*/  @P0 BRA `(.L_x_203) ;  /* 0x0000003000000947 */ /* 0x000fea0003800000 */
[----:B------:R-:W-:Y:S05]  /*1810*/  BRA `(.L_x_204) ;  /* 0x0000004000007947 */ /* 0x000fea0003800000 */
.L_x_202:
[----:B-----5:R-:W-:-:S05]  /*1820*/  PRMT R36, RZ, 0x7610, R28 ;  /* 0x00007610ff247816 */ /* 0x020fca000000001c */
[----:B------:R-:W-:-:S05]  /*1830*/  FADD.FTZ R115, R36, R115 ;  /* 0x0000007324737221 */ /* 0x000fca0000010000 */
.L_x_203:
[----:B------:R-:W-:-:S04]  /*1840*/  F2FP.BF16.PACK_AB R36, RZ, R115 ;  /* 0x00000073ff24723e */ /* 0x000fc800000010ff */
[----:B------:R-:W-:Y:S02]  /*1850*/  PRMT R32, R32, 0x5410, R36 ;  /* 0x0000541020207816 */ /* 0x000fe40000000024 */
.L_x_204:
[----:B------:R-:W-:-:S05]  /*1860*/  PRMT R117, RZ, 0x5410, R37 ;  /* 0x00005410ff757816 */ /* 0x000fca0000000025 */
[----:B------:R-:W-:Y:S01]  /*1870*/  FMUL.FTZ R116, R117, R98 ;  /* 0x0000006275747220 */ /* 0x000fe20000410000 */
[----:B------:R-:W-:Y:S05]  /*1880*/  @P3 BRA `(.L_x_205) ;  /* 0x0000002000003947 */ /* 0x000fea0003800000 */
[----:B------:R-:W-:Y:S05]  /*1890*/  @P0 BRA `(.L_x_206) ;  /* 0x0000003000000947 */ /* 0x000fea0003800000 */
[----:B------:R-:W-:Y:S05]  /*18a0*/  BRA `(.L_x_207) ;  /* 0x0000004000007947 */ /* 0x000fea0003800000 */
.L_x_205:
[----:B-----5:R-:W-:-:S05]  /*18b0*/  PRMT R117, RZ, 0x5410, R29 ;  /* 0x00005410ff757816 */ /* 0x020fca000000001d */
[----:B------:R-:W-:-:S05]  /*18c0*/  FADD.FTZ R116, R117, R116 ;  /* 0x0000007475747221 */ /* 0x000fca0000010000 */
.L_x_206:
[----:B------:R-:W-:-:S04]  /*18d0*/  F2FP.BF16.PACK_AB R36, RZ, R116 ;  /* 0x00000074ff24723e */ /* 0x000fc800000010ff */
[----:B------:R-:W-:Y:S02]  /*18e0*/  PRMT R33, R36, 0x7610, R33 ;  /* 0x0000761024217816 */ /* 0x000fe40000000021 */
.L_x_207:
[----:B------:R-:W-:-:S05]  /*18f0*/  PRMT R37, RZ, 0x7610, R37 ;  /* 0x00007610ff257816 */ /* 0x000fca0000000025 */
[----:B------:R-:W-:Y:S01]  /*1900*/  FMUL.FTZ R118, R37, R98 ;  /* 0x0000006225767220 */ /* 0x000fe20000410000 */
[----:B------:R-:W-:Y:S05]  /*1910*/  @P3 BRA `(.L_x_208) ;  /* 0x0000002000003947 */ /* 0x000fea0003800000 */
[----:B------:R-:W-:Y:S05]  /*1920*/  @P0 BRA `(.L_x_209) ;  /* 0x0000003000000947 */ /* 0x000fea0003800000 */
[----:B------:R-:W-:Y:S05]  /*1930*/  BRA `(.L_x_210) ;  /* 0x0000004000007947 */ /* 0x000fea0003800000 */
.L_x_208:
[----:B-----5:R-:W-:-:S05]  /*1940*/  PRMT R37, RZ, 0x7610, R29 ;  /* 0x00007610ff257816 */ /* 0x020fca000000001d */
[----:B------:R-:W-:-:S05]  /*1950*/  FADD.FTZ R118, R37, R118 ;  /* 0x0000007625767221 */ /* 0x000fca0000010000 */
.L_x_209:
[----:B------:R-:W-:-:S04]  /*1960*/  F2FP.BF16.PACK_AB R36, RZ, R118 ;  /* 0x00000076ff24723e */ /* 0x000fc800000010ff */
[----:B------:R-:W-:Y:S02]  /*1970*/  PRMT R33, R33, 0x5410, R36 ;  /* 0x0000541021217816 */ /* 0x000fe40000000024 */
.L_x_210:
[----:B------:R-:W-:-:S05]  /*1980*/  PRMT R117, RZ, 0x5410, R38 ;  /* 0x00005410ff757816 */ /* 0x000fca0000000026 */
[----:B------:R-:W-:Y:S01]  /*1990*/  FMUL.FTZ R117, R117, R98 ;  /* 0x0000006275757220 */ /* 0x000fe20000410000 */
[----:B------:R-:W-:Y:S05]  /*19a0*/  @P3 BRA `(.L_x_211) ;  /* 0x0000002000003947 */ /* 0x000fea0003800000 */
[----:B------:R-:W-:Y:S05]  /*19b0*/  @P0 BRA `(.L_x_212) ;  /* 0x0000003000000947 */ /* 0x000fea0003800000 */
[----:B------:R-:W-:Y:S05]  /*19c0*/  BRA `(.L_x_213) ;  /* 0x0000004000007947 */ /* 0x000fea0003800000 */
.L_x_211:
[----:B-----5:R-:W-:-:S05]  /*19d0*/  PRMT R36, RZ, 0x5410, R30 ;  /* 0x00005410ff247816 */ /* 0x020fca000000001e */
[----:B------:R-:W-:-:S05]  /*19e0*/  FADD.FTZ R117, R36, R117 ;  /* 0x0000007524757221 */ /* 0x000fca0000010000 */
.L_x_212:
[----:B------:R-:W-:-:S04]  /*19f0*/  F2FP.BF16.PACK_AB R36, RZ, R117 ;  /* 0x00000075ff24723e */ /* 0x000fc800000010ff */
[----:B------:R-:W-:Y:S02]  /*1a00*/  PRMT R34, R36, 0x7610, R34 ;  /* 0x0000761024227816 */ /* 0x000fe40000000022 */
.L_x_213:
[----:B------:R-:W-:-:S05]  /*1a10*/  PRMT R119, RZ, 0x7610, R38 ;  /* 0x00007610ff777816 */ /* 0x000fca0000000026 */
[----:B------:R-:W-:Y:S01]  /*1a20*/  FMUL.FTZ R119, R119, R98 ;  /* 0x0000006277777220 */ /* 0x000fe20000410000 */
[----:B------:R-:W-:Y:S05]  /*1a30*/  @P3 BRA `(.L_x_214) ;  /* 0x0000002000003947 */ /* 0x000fea0003800000 */
[----:B------:R-:W-:Y:S05]  /*1a40*/  @P0 BRA `(.L_x_215) ;  /* 0x0000003000000947 */ /* 0x000fea0003800000 */
[----:B------:R-:W-:Y:S05]  /*1a50*/  BRA `(.L_x_216) ;  /* 0x0000004000007947 */ /* 0x000fea0003800000 */
.L_x_214:
[----:B-----5:R-:W-:-:S05]  /*1a60*/  PRMT R36, RZ, 0x7610, R30 ;  /* 0x00007610ff247816 */ /* 0x020fca000000001e */
[----:B------:R-:W-:-:S05]  /*1a70*/  FADD.FTZ R119, R36, R119 ;  /* 0x0000007724777221 */ /* 0x000fca0000010000 */
.L_x_215:
[----:B------:R-:W-:-:S04]  /*1a80*/  F2FP.BF16.PACK_AB R36, RZ, R119 ;  /* 0x00000077ff24723e */ /* 0x000fc800000010ff */
[----:B------:R-:W-:Y:S02]  /*1a90*/  PRMT R34, R34, 0x5410, R36 ;  /* 0x0000541022227816 */ /* 0x000fe40000000024 */
.L_x_216:
[----:B------:R-:W-:-:S05]  /*1aa0*/  PRMT R37, RZ, 0x5410, R39 ;  /* 0x00005410ff257816 */ /* 0x000fca0000000027 */
[----:B------:R-:W-:Y:S01]  /*1ab0*/  FMUL.FTZ R38, R37, R98 ;  /* 0x0000006225267220 */ /* 0x000fe20000410000 */
[----:B------:R-:W-:Y:S05]  /*1ac0*/  @P3 BRA `(.L_x_217) ;  /* 0x0000002000003947 */ /* 0x000fea0003800000 */
[----:B------:R-:W-:Y:S05]  /*1ad0*/  @P0 BRA `(.L_x_218) ;  /* 0x0000003000000947 */ /* 0x000fea0003800000 */
[----:B------:R-:W-:Y:S05]  /*1ae0*/  BRA `(.L_x_219) ;  /* 0x0000004000007947 */ /* 0x000fea0003800000 */
.L_x_217:
[----:B-----5:R-:W-:-:S05]  /*1af0*/  PRMT R37, RZ, 0x5410, R31 ;  /* 0x00005410ff257816 */ /* 0x020fca000000001f */
[----:B------:R-:W-:-:S05]  /*1b00*/  FADD.FTZ R38, R37, R38 ;  /* 0x0000002625267221 */ /* 0x000fca0000010000 */
.L_x_218:
[----:B------:R-:W-:-:S04]  /*1b10*/  F2FP.BF16.PACK_AB R36, RZ, R38 ;  /* 0x00000026ff24723e */ /* 0x000fc800000010ff */
[----:B------:R-:W-:Y:S02]  /*1b20*/  PRMT R35, R36, 0x7610, R35 ;  /* 0x0000761024237816 */ /* 0x000fe40000000023 */
.L_x_219:
[----:B------:R-:W-:-:S05]  /*1b30*/  PRMT R39, RZ, 0x7610, R39 ;  /* 0x00007610ff277816 */ /* 0x000fca0000000027 */
[----:B------:R-:W-:Y:S01]  /*1b40*/  FMUL.FTZ R98, R39, R98 ;  /* 0x0000006227627220 */ /* 0x000fe20000410000 */
[----:B------:R-:W-:Y:S05]  /*1b50*/  @P3 BRA `(.L_x_220) ;  /* 0x0000002000003947 */ /* 0x000fea0003800000 */
[----:B------:R-:W-:Y:S05]  /*1b60*/  @P0 BRA `(.L_x_221) ;  /* 0x0000003000000947 */ /* 0x000fea0003800000 */
[----:B------:R-:W-:Y:S05]  /*1b70*/  BRA `(.L_x_222) ;  /* 0x0000004000007947 */ /* 0x000fea0003800000 */
.L_x_220:
[----:B-----5:R-:W-:-:S05]  /*1b80*/  PRMT R37, RZ, 0x7610, R31 ;  /* 0x00007610ff257816 */ /* 0x020fca000000001f */
[----:B------:R-:W-:-:S05]  /*1b90*/  FADD.FTZ R98, R37, R98 ;  /* 0x0000006225627221 */ /* 0x000fca0000010000 */
.L_x_221:
[----:B------:R-:W-:-:S04]  /*1ba0*/  F2FP.BF16.PACK_AB R36, RZ, R98 ;  /* 0x00000062ff24723e */ /* 0x000fc800000010ff */
[----:B------:R-:W-:Y:S02]  /*1bb0*/  PRMT R35, R35, 0x5410, R36 ;  /* 0x0000541023237816 */ /* 0x000fe40000000024 */
.L_x_222:
[----:B------:R-:W-:Y:S01]  /*1bc0*/  FADD.FTZ R120, RZ, R42 ;  /* 0x0000002aff787221 */ /* 0x000fe20000010000 */
[----:B------:R-:W-:Y:S02]  /*1bd0*/  @P0 LEA R36, P1, R93, c[0x0][0x188], 0x4 ;  /* 0x000062005d240a11 */ /* 0x000fe400078220ff */
[----:B------:R-:W-:Y:S01]  /*1be0*/  ISETP.NE.AND P2, PT, R81, RZ, PT ;  /* 0x000000ff5100720c */ /* 0x000fe20003f45270 */
[----:B------:R-:W-:Y:S01]  /*1bf0*/  FADD.FTZ R120, R120, R45 ;  /* 0x0000002d78787221 */ /* 0x000fe20000010000 */
[----:B------:R-:W-:Y:S02]  /*1c00*/  @P0 LEA.HI.X R37, R93, c[0x0][0x18c], RZ, 0x4, P1 ;  /* 0x000063005d250a11 */ /* 0x000fe400008f24ff */
[----:B------:R-:W-:Y:S01]  /*1c10*/  LOP3.LUT P1, RZ, R41, 0xff, RZ, 0xc0, !PT ;  /* 0x000000ff29ff7812 */ /* 0x000fe2000782c0ff */
[----:B------:R-:W-:Y:S02]  /*1c20*/  FADD.FTZ R120, R120, R43 ;  /* 0x0000002b78787221 */ /* 0x000fe40000010000 */
[----:B------:R0:W-:Y:S02]  /*1c30*/  @P0 STG.E.128 [R36.64], R32 ;  /* 0x0000002024000986 */ /* 0x0001e4000c101d04 */
[----:B------:R-:W-:-:S04]  /*1c40*/  FADD.FTZ R39, R120, R47 ;  /* 0x0000002f78277221 */ /* 0x000fc80000010000 */
[----:B------:R-:W-:-:S04]  /*1c50*/  FADD.FTZ R120, R39, R46 ;  /* 0x0000002e27787221 */ /* 0x000fc80000010000 */
[----:B------:R-:W-:-:S04]  /*1c60*/  FADD.FTZ R39, R120, R95 ;  /* 0x0000005f78277221 */ /* 0x000fc80000010000 */
[----:B------:R-:W-:-:S04]  /*1c70*/  FADD.FTZ R120, R39, R94 ;  /* 0x0000005e27787221 */ /* 0x000fc80000010000 */
[----:B------:R-:W-:-:S04]  /*1c80*/  FADD.FTZ R39, R120, R97 ;  /* 0x0000006178277221 */ /* 0x000fc80000010000 */
[----:B------:R-:W-:-:S04]  /*1c90*/  FADD.FTZ R39, R39, R96 ;  /* 0x0000006027277221 */ /* 0x000fc80000010000 */
[----:B------:R-:W-:Y:S01]  /*1ca0*/  FADD.FTZ R120, R39, R100 ;  /* 0x0000006427787221 */ /* 0x000fe20000010000 */
[----:B------:R-:W-:-:S03]  /*1cb0*/  SEL R39, R78, R83, !P1 ;  /* 0x000000534e277207 */ /* 0x000fc60004800000 */
[----:B0-----:R-:W-:-:S04]  /*1cc0*/  FADD.FTZ R37, R120, R99 ;  /* 0x0000006378257221 */ /* 0x001fc80000010000 */
[----:B------:R-:W-:-:S04]  /*1cd0*/  FADD.FTZ R36, R37, R102 ;  /* 0x0000006625247221 */ /* 0x000fc80000010000 */
        /* <DEDUP_REMOVED lines=19> */
[----:B------:R-:W-:Y:S01]  /*1e10*/  FADD.FTZ R36, R37, R98 ;  /* 0x0000006225247221 */ /* 0x000fe20000010000 */
[----:B------:R-:W-:Y:S05]  /*1e20*/  BRA.DIV ~URZ, `(.L_x_223) ;  /* 0x000012627f007947 */ /* 0x000fea000b800000 */
[----:B------:R0:W1:Y:S02]  /*1e30*/  SHFL.BFLY PT, R121, R36, 0x1, 0x1f ;  /* 0x0c201f0024797f89 */ /* 0x00006400000e0000 */
.L_x_227:
[----:B01----:R-:W-:Y:S01]  /*1e40*/  FADD.FTZ R36, R36, R121 ;  /* 0x0000007924247221 */ /* 0x003fe20000010000 */
[----:B------:R-:W-:Y:S05]  /*1e50*/  BRA.DIV ~URZ, `(.L_x_224) ;  /* 0x000012a27f007947 */ /* 0x000fea000b800000 */
[----:B------:R-:W0:Y:S02]  /*1e60*/  SHFL.BFLY PT, R37, R36, 0x2, 0x1f ;  /* 0x0c401f0024257f89 */ /* 0x000e2400000e0000 */
[----:B0-----:R-:W-:-:S05]  /*1e70*/  FADD.FTZ R37, R36, R37 ;  /* 0x0000002524257221 */ /* 0x001fca0000010000 */
[----:B------:R-:W0:Y:S02]  /*1e80*/  SHFL.BFLY PT, R120, R37, 0x4, 0x1f ;  /* 0x0c801f0025787f89 */ /* 0x000e2400000e0000 */
[----:B0-----:R-:W-:-:S05]  /*1e90*/  FADD.FTZ R120, R37, R120 ;  /* 0x0000007825787221 */ /* 0x001fca0000010000 */
[----:B------:R-:W0:Y:S02]  /*1ea0*/  SHFL.BFLY PT, R121, R120, 0x8, 0x1f ;  /* 0x0d001f0078797f89 */ /* 0x000e2400000e0000 */
[----:B0-----:R-:W-:-:S05]  /*1eb0*/  FADD.FTZ R121, R120, R121 ;  /* 0x0000007978797221 */ /* 0x001fca0000010000 */
[----:B------:R-:W0:Y:S02]  /*1ec0*/  SHFL.BFLY PT, R122, R121, 0x10, 0x1f ;  /* 0x0e001f00797a7f89 */ /* 0x000e2400000e0000 */
[----:B0-----:R-:W-:-:S04]  /*1ed0*/  FADD.FTZ R122, R121, R122 ;  /* 0x0000007a797a7221 */ /* 0x001fc80000010000 */
[----:B------:R-:W-:-:S04]  /*1ee0*/  FMUL.FTZ R36, R122, 0.0009765625 ;  /* 0x3a8000007a247820 */ /* 0x000fc80000410000 */
[C---:B------:R-:W-:Y:S02]  /*1ef0*/  FADD.FTZ R122, -R36.reuse, R42 ;  /* 0x0000002a247a7221 */ /* 0x040fe40000010100 */
[----:B------:R-:W-:Y:S02]  /*1f00*/  FADD.FTZ R123, -R36, R45 ;  /* 0x0000002d247b7221 */ /* 0x000fe40000010100 */
[----:B------:R-:W-:Y:S02]  /*1f10*/  FFMA.FTZ R122, R122, R122, RZ ;  /* 0x0000007a7a7a7223 */ /* 0x000fe400000100ff */
[----:B------:R-:W-:Y:S02]  /*1f20*/  FADD.FTZ R37, -R36, R43 ;  /* 0x0000002b24257221 */ /* 0x000fe40000010100 */
[----:B------:R-:W-:-:S04]  /*1f30*/  FFMA.FTZ R122, R123, R123, R122 ;  /* 0x0000007b7b7a7223 */ /* 0x000fc8000001007a */
[----:B------:R-:W-:Y:S02]  /*1f40*/  FFMA.FTZ R122, R37, R37, R122 ;  /* 0x00000025257a7223 */ /* 0x000fe4000001007a */
[----:B------:R-:W-:-:S04]  /*1f50*/  FADD.FTZ R37, -R36, R47 ;  /* 0x0000002f24257221 */ /* 0x000fc80000010100 */
        /* <DEDUP_REMOVED lines=56> */
[----:B------:R-:W-:-:S05]  /*22e0*/  FFMA.FTZ R122, R37, R37, R122 ;  /* 0x00000025257a7223 */ /* 0x000fca000001007a */
        /* <DEDUP_REMOVED lines=9> */
.L_x_228:
[----:B-1----:R-:W-:Y:S01]  /*2380*/  FADD.FTZ R37, R124, R123 ;  /* 0x0000007b7c257221 */ /* 0x002fe20000010000 */
[----:B------:R-:W-:Y:S01]  /*2390*/  @!P2 IADD3 R120, R79, R39, RZ ;  /* 0x000000274f78a210 */ /* 0x000fe20007ffe0ff */
[----:B------:R-:W-:Y:S01]  /*23a0*/  WARPSYNC 0xffffffff ;  /* 0xffffffff00007948 */ /* 0x000fe20003800000 */
[----:B------:R-:W-:Y:S02]  /*23b0*/  ISETP.GT.U32.AND P1, PT, R81, 0x7, PT ;  /* 0x000000075100780c */ /* 0x000fe40003f24070 */
[----:B------:R-:W-:Y:S01]  /*23c0*/  MOV R122, RZ ;  /* 0x000000ff007a7202 */ /* 0x000fe20000000f00 */
[----:B------:R1:W-:Y:S04]  /*23d0*/  @!P2 STS.64 [R120.X8], R36 ;  /* 0x000000247800a388 */ /* 0x0003e80000008a00 */
[----:B------:R-:W-:Y:S01]  /*23e0*/  BAR.SYNC.DEFER_BLOCKING 0x0 ;  /* 0x0000000000007b1d */ /* 0x000fe20000010000 */
[----:B------:R-:W-:-:S02]  /*23f0*/  LOP3.LUT P2, RZ, R79, 0x1f, R26, 0xf8, !PT ;  /* 0x0000001f4fff7812 */ /* 0x000fc4000784f81a */
[----:B------:R-:W-:-:S03]  /*2400*/  ISETP.NE.AND P3, PT, RZ, UR6, PT ;  /* 0x00000006ff007c0c */ /* 0x000fc6000bf65270 */
[----:B0-----:R-:W-:Y:S01]  /*2410*/  @!P1 IADD3 R123, R81, R39, RZ ;  /* 0x00000027517b9210 */ /* 0x001fe20007ffe0ff */
[----:B-1----:R-:W-:Y:S01]  /*2420*/  CS2R R36, SRZ ;  /* 0x0000000000247805 */ /* 0x002fe2000001ff00 */
[----:B------:R-:W-:-:S05]  /*2430*/  @!P1 MOV R122, 0x400 ;  /* 0x00000400007a9802 */ /* 0x000fca0000000f00 */
[----:B------:R-:W0:Y:S04]  /*2440*/  SHFL.DOWN PT, R125, R122, 0x4, 0x1f ;  /* 0x08801f007a7d7f89 */ /* 0x000e2800000e0000 */
[----:B------:R-:W1:Y:S01]  /*2450*/  @!P1 LDS.64 R36, [R123.X8] ;  /* 0x000000007b249984 */ /* 0x000e620000008a00 */
[----:B------:R-:W-:Y:S02]  /*2460*/  LOP3.LUT P1, RZ, R41, 0xff, RZ, 0xc0, !PT ;  /* 0x000000ff29ff7812 */ /* 0x000fe4000782c0ff */
[----:B------:R-:W-:Y:S01]  /*2470*/  I2F R41, R122 ;  /* 0x0000007a00297306 */ /* 0x000fe20000201400 */
[----:B0-----:R-:W-:-:S07]  /*2480*/  IADD3 R39, R125, R122, RZ ;  /* 0x0000007a7d277210 */ /* 0x001fce0007ffe0ff */
[----:B------:R-:W0:Y:S01]  /*2490*/  I2F R125, R125 ;  /* 0x0000007d007d7306 */ /* 0x000e220000201400 */
[----:B-1----:R-:W1:Y:S04]  /*24a0*/  SHFL.DOWN PT, R121, R36, 0x4, 0x1f ;  /* 0x08801f0024797f89 */ /* 0x002e6800000e0000 */
[----:B------:R-:W2:Y:S01]  /*24b0*/  SHFL.DOWN PT, R124, R37, 0x4, 0x1f ;  /* 0x08801f00257c7f89 */ /* 0x000ea200000e0000 */
[C---:B-1----:R-:W-:Y:S02]  /*24c0*/  FADD.FTZ R120, -R121.reuse, R36 ;  /* 0x0000002479787221 */ /* 0x042fe40000010100 */
[----:B0-----:R-:W-:Y:S02]  /*24d0*/  FMUL.FTZ R121, R121, R125 ;  /* 0x0000007d79797220 */ /* 0x001fe40000410000 */
[----:B------:R-:W-:-:S02]  /*24e0*/  FMUL.FTZ R120, R120, R120 ;  /* 0x0000007878787220 */ /* 0x000fc40000410000 */
[----:B--2---:R-:W-:Y:S02]  /*24f0*/  FADD.FTZ R124, R124, R37 ;  /* 0x000000257c7c7221 */ /* 0x004fe40000010000 */
[----:B------:R-:W-:Y:S02]  /*2500*/  FMUL.FTZ R120, R120, R41 ;  /* 0x0000002978787220 */ /* 0x000fe40000410000 */
[----:B------:R-:W-:Y:S02]  /*2510*/  FFMA.FTZ R41, R41, R36, R121 ;  /* 0x0000002429297223 */ /* 0x000fe40000010079 */
[----:B------:R-:W0:Y:S01]  /*2520*/  I2F R36, R39 ;  /* 0x0000002700247306 */ /* 0x000e220000201400 */
[----:B------:R-:W-:-:S07]  /*2530*/  FMUL.FTZ R120, R120, R125 ;  /* 0x0000007d78787220 */ /* 0x000fce0000410000 */
[----:B0-----:R-:W0:Y:S02]  /*2540*/  MUFU.RCP R121, R36 ;  /* 0x0000002400797308 */ /* 0x001e240000001000 */
[C---:B0-----:R-:W-:Y:S02]  /*2550*/  FFMA.FTZ R120, R121.reuse, R120, R124 ;  /* 0x0000007879787223 */ /* 0x041fe4000001007c */
[----:B------:R-:W0:Y:S01]  /*2560*/  SHFL.DOWN PT, R124, R39, 0x2, 0x1f ;  /* 0x08401f00277c7f89 */ /* 0x000e2200000e0000 */
[----:B------:R-:W-:-:S05]  /*2570*/  FMUL.FTZ R121, R121, R41 ;  /* 0x0000002979797220 */ /* 0x000fca0000410000 */
[----:B------:R-:W1:Y:S01]  /*2580*/  SHFL.DOWN PT, R122, R121, 0x2, 0x1f ;  /* 0x08401f00797a7f89 */ /* 0x000e6200000e0000 */
[----:B0-----:R-:W-:Y:S02]  /*2590*/  IADD3 R41, R39, R124, RZ ;  /* 0x0000007c27297210 */ /* 0x001fe40007ffe0ff */
[----:B------:R-:W0:Y:S01]  /*25a0*/  I2F R124, R124 ;  /* 0x0000007c007c7306 */ /* 0x000e220000201400 */
[----:B-1----:R-:W-:-:S04]  /*25b0*/  FADD.FTZ R123, R121, -R122 ;  /* 0x8000007a797b7221 */ /* 0x002fc80000010000 */
[----:B------:R-:W-:-:S04]  /*25c0*/  FMUL.FTZ R123, R123, R123 ;  /* 0x0000007b7b7b7220 */ /* 0x000fc80000410000 */
[----:B------:R-:W-:Y:S02]  /*25d0*/  FMUL.FTZ R37, R36, R123 ;  /* 0x0000007b24257220 */ /* 0x000fe40000410000 */
[----:B------:R-:W1:Y:S01]  /*25e0*/  SHFL.DOWN PT, R123, R120, 0x2, 0x1f ;  /* 0x08401f00787b7f89 */ /* 0x000e6200000e0000 */
[-C--:B0-----:R-:W-:Y:S02]  /*25f0*/  FMUL.FTZ R122, R122, R124.reuse ;  /* 0x0000007c7a7a7220 */ /* 0x081fe40000410000 */
[----:B------:R-:W-:Y:S02]  /*2600*/  FMUL.FTZ R37, R37, R124 ;  /* 0x0000007c25257220 */ /* 0x000fe40000410000 */
[----:B------:R-:W-:Y:S01]  /*2610*/  FFMA.FTZ R125, R36, R121, R122 ;  /* 0x00000079247d7223 */ /* 0x000fe2000001007a */
[----:B------:R-:W0:Y:S01]  /*2620*/  SHFL.DOWN PT, R124, R41, 0x1, 0x1f ;  /* 0x08201f00297c7f89 */ /* 0x000e2200000e0000 */
[----:B------:R-:W2:Y:S08]  /*2630*/  I2F R36, R41 ;  /* 0x0000002900247306 */ /* 0x000eb00000201400 */
[----:B--2---:R-:W2:Y:S01]  /*2640*/  MUFU.RCP R122, R36 ;  /* 0x00000024007a7308 */ /* 0x004ea20000001000 */
[----:B-1----:R-:W-:Y:S01]  /*2650*/  FADD.FTZ R123, R120, R123 ;  /* 0x0000007b787b7221 */ /* 0x002fe20000010000 */
[----:B0-----:R-:W-:-:S06]  /*2660*/  IADD3 R121, R41, R124, RZ ;  /* 0x0000007c29797210 */ /* 0x001fcc0007ffe0ff */
[----:B------:R-:W-:Y:S01]  /*2670*/  I2F R121, R121 ;  /* 0x0000007900797306 */ /* 0x000fe20000201400 */
[C---:B--2---:R-:W-:Y:S02]  /*2680*/  FMUL.FTZ R39, R122.reuse, R125 ;  /* 0x0000007d7a277220 */ /* 0x044fe40000410000 */
[----:B------:R-:W-:-:S03]  /*2690*/  FFMA.FTZ R37, R122, R37, R123 ;  /* 0x000000257a257223 */ /* 0x000fc6000001007b */
[----:B------:R-:W0:Y:S02]  /*26a0*/  SHFL.DOWN PT, R122, R39, 0x1, 0x1f ;  /* 0x08201f00277a7f89 */ /* 0x000e2400000e0000 */
[----:B------:R-:W1:Y:S01]  /*26b0*/  I2F R125, R124 ;  /* 0x0000007c007d7306 */ /* 0x000e620000201400 */
[----:B0-----:R-:W-:Y:S02]  /*26c0*/  FADD.FTZ R123, R39, -R122 ;  /* 0x8000007a277b7221 */ /* 0x001fe40000010000 */
[----:B-1----:R-:W-:Y:S02]  /*26d0*/  FMUL.FTZ R122, R122, R125 ;  /* 0x0000007d7a7a7220 */ /* 0x002fe40000410000 */
[----:B------:R-:W-:Y:S02]  /*26e0*/  FMUL.FTZ R123, R123, R123 ;  /* 0x0000007b7b7b7220 */ /* 0x000fe40000410000 */
[C---:B------:R-:W-:Y:S02]  /*26f0*/  FFMA.FTZ R122, R36.reuse, R39, R122 ;  /* 0x00000027247a7223 */ /* 0x040fe4000001007a */
[----:B------:R-:W-:Y:S01]  /*2700*/  FMUL.FTZ R120, R36, R123 ;  /* 0x0000007b24787220 */ /* 0x000fe20000410000 */
[----:B------:R-:W0:Y:S01]  /*2710*/  MUFU.RCP R39, R121 ;  /* 0x0000007900277308 */ /* 0x000e220000001000 */
[----:B------:R-:W1:Y:S02]  /*2720*/  SHFL.DOWN PT, R36, R37, 0x1, 0x1f ;  /* 0x08201f0025247f89 */ /* 0x000e6400000e0000 */
[----:B------:R-:W-:-:S02]  /*2730*/  FMUL.FTZ R120, R120, R125 ;  /* 0x0000007d78787220 */ /* 0x000fc40000410000 */
[----:B0-----:R-:W-:-:S05]  /*2740*/  FMUL.FTZ R122, R39, R122 ;  /* 0x0000007a277a7220 */ /* 0x001fca0000410000 */
[----:B------:R-:W0:Y:S01]  /*2750*/  SHFL.IDX PT, R123, R122, RZ, 0x1f ;  /* 0x00001fff7a7b7589 */ /* 0x000e2200000e0000 */
[----:B-1----:R-:W-:Y:S01]  /*2760*/  FADD.FTZ R36, R37, R36 ;  /* 0x0000002425247221 */ /* 0x002fe20000010000 */
[----:B------:R-:W-:-:S03]  /*2770*/  @!P2 MOV R37, 0x4 ;  /* 0x000000040025a802 */ /* 0x000fc60000000f00 */
[----:B------:R-:W-:Y:S01]  /*2780*/  FFMA.FTZ R120, R39, R120, R36 ;  /* 0x0000007827787223 */ /* 0x000fe20000010024 */
[----:B------:R-:W-:-:S04]  /*2790*/  MOV R36, c[0x0][0x1e0] ;  /* 0x0000780000247a02 */ /* 0x000fc80000000f00 */
[----:B------:R-:W1:Y:S01]  /*27a0*/  SHFL.IDX PT, R41, R120, RZ, 0x1f ;  /* 0x00001fff78297589 */ /* 0x000e6200000e0000 */
[----:B0-----:R-:W-:-:S05]  /*27b0*/  FMUL.FTZ R39, R123, R123 ;  /* 0x0000007b7b277220 */ /* 0x001fca0000410000 */
[----:B------:R-:W-:Y:S01]  /*27c0*/  FSEL R39, R39, RZ, P3 ;  /* 0x000000ff27277208 */ /* 0x000fe20001800000 */
[----:B-1----:R-:W-:-:S04]  /*27d0*/  FFMA.FTZ R36, R41, R36, c[0x0][0x228] ;  /* 0x00008a0029247623 */ /* 0x002fc80000010024 */
[----:B------:R-:W-:Y:S01]  /*27e0*/  FADD.FTZ R41, R36, R39 ;  /* 0x0000002724297221 */ /* 0x000fe20000010000 */
[----:B------:R-:W-:Y:S01]  /*27f0*/  @!P2 MOV R39, 0x4 ;  /* 0x000000040027a802 */ /* 0x000fe20000000f00 */
[----:B------:R-:W-:-:S04]  /*2800*/  @!P2 IMAD.WIDE R36, R82, R37, c[0x0][0x1a0] ;  /* 0x000068005224a625 */ /* 0x000fc800078e0225 */
[----:B------:R-:W0:Y:S01]  /*2810*/  MUFU.RSQ R41, R41 ;  /* 0x0000002900297308 */ /* 0x000e220000001400 */
[----:B------:R1:W-:Y:S02]  /*2820*/  @!P2 STG.E [R36.64], R123 ;  /* 0x0000007b2400a986 */ /* 0x0003e4000c101904 */
[C---:B-1----:R-:W-:Y:S01]  /*2830*/  @!P2 IMAD.WIDE R36, R82.reuse, R39, c[0x0][0x1a8] ;  /* 0x00006a005224a625 */ /* 0x042fe200078e0227 */
[----:B------:R-:W-:Y:S02]  /*2840*/  FSEL R39, R123, RZ, !P3 ;  /* 0x000000ff7b277208 */ /* 0x000fe40005800000 */
[----:B------:R-:W-:Y:S02]  /*2850*/  IADD3 R82, R82, c[0x0][0x160], RZ ;  /* 0x0000580052527a10 */ /* 0x000fe40007ffe0ff */
[----:B0-----:R0:W-:Y:S01]  /*2860*/  @!P2 STG.E [R36.64], R41 ;  /* 0x000000292400a986 */ /* 0x0011e2000c101904 */
[C---:B------:R-:W-:Y:S02]  /*2870*/  FADD.FTZ R122, -R39.reuse, R43 ;  /* 0x0000002b277a7221 */ /* 0x040fe40000010100 */
[----:B------:R-:W-:-:S02]  /*2880*/  FADD.FTZ R43, -R39, R94 ;  /* 0x0000005e272b7221 */ /* 0x000fc40000010100 */
[C---:B------:R-:W-:Y:S02]  /*2890*/  FADD.FTZ R97, -R39.reuse, R97 ;  /* 0x0000006127617221 */ /* 0x040fe40000010100 */
[C---:B------:R-:W-:Y:S02]  /*28a0*/  FADD.FTZ R46, -R39.reuse, R46 ;  /* 0x0000002e272e7221 */ /* 0x040fe40000010100 */
[----:B------:R-:W-:Y:S02]  /*28b0*/  FADD.FTZ R95, -R39, R95 ;  /* 0x0000005f275f7221 */ /* 0x000fe40000010100 */
[C---:B------:R-:W-:Y:S02]  /*28c0*/  FMUL.FTZ R43, R41.reuse, R43 ;  /* 0x0000002b292b7220 */ /* 0x040fe40000410000 */
[C---:B------:R-:W-:Y:S02]  /*28d0*/  FMUL.FTZ R97, R41.reuse, R97 ;  /* 0x0000006129617220 */ /* 0x040fe40000410000 */
[----:B------:R-:W-:-:S02]  /*28e0*/  FMUL.FTZ R46, R41, R46 ;  /* 0x0000002e292e7220 */ /* 0x000fc40000410000 */
[----:B------:R-:W-:Y:S02]  /*28f0*/  FMUL.FTZ R95, R41, R95 ;  /* 0x0000005f295f7220 */ /* 0x000fe40000410000 */
[----:B------:R-:W-:Y:S02]  /*2900*/  FFMA.FTZ R43, R59, R43, R19 ;  /* 0x0000002b3b2b7223 */ /* 0x000fe40000010013 */
[----:B------:R-:W-:Y:S02]  /*2910*/  FFMA.FTZ R97, R62, R97, R18 ;  /* 0x000000613e617223 */ /* 0x000fe40000010012 */
[C---:B------:R-:W-:Y:S02]  /*2920*/  FADD.FTZ R124, -R39.reuse, R47 ;  /* 0x0000002f277c7221 */ /* 0x040fe40000010100 */
[----:B------:R-:W-:Y:S02]  /*2930*/  FADD.FTZ R120, -R39, R45 ;  /* 0x0000002d27787221 */ /* 0x000fe40000010100 */
[----:B0-----:R-:W-:-:S02]  /*2940*/  FFMA.FTZ R36, R57, R46, R21 ;  /* 0x0000002e39247223 */ /* 0x001fc40000010015 */
[C---:B------:R-:W-:Y:S02]  /*2950*/  FADD.FTZ R42, -R39.reuse, R42 ;  /* 0x0000002a272a7221 */ /* 0x040fe40000010100 */
[C---:B------:R-:W-:Y:S02]  /*2960*/  FADD.FTZ R96, -R39.reuse, R96 ;  /* 0x0000006027607221 */ /* 0x040fe40000010100 */
[C---:B------:R-:W-:Y:S02]  /*2970*/  FADD.FTZ R100, -R39.reuse, R100 ;  /* 0x0000006427647221 */ /* 0x040fe40000010100 */
[C---:B------:R-:W-:Y:S02]  /*2980*/  FADD.FTZ R94, -R39.reuse, R99 ;  /* 0x00000063275e7221 */ /* 0x040fe40000010100 */
[C---:B------:R-:W-:Y:S02]  /*2990*/  FADD.FTZ R102, -R39.reuse, R102 ;  /* 0x0000006627667221 */ /* 0x040fe40000010100 */
[----:B------:R-:W-:-:S02]  /*29a0*/  FADD.FTZ R101, -R39, R101 ;  /* 0x0000006527657221 */ /* 0x000fc40000010100 */
        /* <DEDUP_REMOVED lines=16> */
[----:B------:R-:W-:Y:S02]  /*2ab0*/  FFMA.FTZ R95, R60, R95, R20 ;  /* 0x0000005f3c5f7223 */ /* 0x000fe40000010014 */
[----:B------:R-:W-:-:S02]  /*2ac0*/  FADD.FTZ R46, -R39, R119 ;  /* 0x00000077272e7221 */ /* 0x000fc40000010100 */
[----:B------:R-:W-:Y:S01]  /*2ad0*/  FADD.FTZ R45, -R39, R38 ;  /* 0x00000026272d7221 */ /* 0x000fe20000010100 */
[----:B------:R-:W-:Y:S01]  /*2ae0*/  F2FP.BF16.PACK_AB R38, R95, R36 ;  /* 0x000000245f26723e */ /* 0x000fe200000010ff */
[----:B------:R-:W-:Y:S01]  /*2af0*/  FADD.FTZ R98, -R39, R98 ;  /* 0x0000006227627221 */ /* 0x000fe20000010100 */
[----:B------:R-:W-:Y:S01]  /*2b00*/  F2FP.BF16.PACK_AB R39, R97, R43 ;  /* 0x0000002b6127723e */ /* 0x000fe200000010ff */
        /* <DEDUP_REMOVED lines=8> */
[----:B------:R-:W-:Y:S01]  /*2b90*/  LEA R42, P2, R40, c[0x0][0x208], 0x4 ;  /* 0x00008200282a7a11 */ /* 0x000fe200078420ff */
[----:B------:R-:W-:Y:S02]  /*2ba0*/  FFMA.FTZ R43, R56, R43, R24 ;  /* 0x0000002b382b7223 */ /* 0x000fe40000010018 */
[C---:B------:R-:W-:Y:S02]  /*2bb0*/  FMUL.FTZ R94, R41.reuse, R94 ;  /* 0x0000005e295e7220 */ /* 0x040fe40000410000 */
[----:B------:R-:W-:Y:S01]  /*2bc0*/  FMUL.FTZ R95, R41, R102 ;  /* 0x00000066295f7220 */ /* 0x000fe20000410000 */
[----:B------:R-:W-:Y:S01]  /*2bd0*/  F2FP.BF16.PACK_AB R36, R43, R36 ;  /* 0x000000242b24723e */ /* 0x000fe200000010ff */
[C---:B------:R-:W-:Y:S01]  /*2be0*/  FMUL.FTZ R96, R41.reuse, R96 ;  /* 0x0000006029607220 */ /* 0x040fe20000410000 */
[----:B------:R-:W-:Y:S01]  /*2bf0*/  LEA.HI.X R43, R40, c[0x0][0x20c], RZ, 0x4, P2 ;  /* 0x00008300282b7a11 */ /* 0x000fe200010f24ff */
[----:B------:R-:W-:-:S02]  /*2c00*/  FMUL.FTZ R47, R41, R100 ;  /* 0x00000064292f7220 */ /* 0x000fc40000410000 */
[----:B------:R-:W-:Y:S02]  /*2c10*/  FMUL.FTZ R102, R41, R103 ;  /* 0x0000006729667220 */ /* 0x000fe40000410000 */
[----:B------:R-:W-:Y:S01]  /*2c20*/  FFMA.FTZ R94, R63, R94, R15 ;  /* 0x0000005e3f5e7223 */ /* 0x000fe2000001000f */
[----:B------:R0:W-:Y:S01]  /*2c30*/  STG.E.128 [R42.64], R36 ;  /* 0x000000242a007986 */ /* 0x0001e2000c101d04 */
[----:B------:R-:W-:Y:S02]  /*2c40*/  FFMA.FTZ R95, R66, R95, R14 ;  /* 0x0000005f425f7223 */ /* 0x000fe4000001000e */
[C---:B------:R-:W-:Y:S02]  /*2c50*/  FMUL.FTZ R100, R41.reuse, R101 ;  /* 0x0000006529647220 */ /* 0x040fe40000410000 */
[C---:B------:R-:W-:Y:S02]  /*2c60*/  FMUL.FTZ R97, R41.reuse, R104 ;  /* 0x0000006829617220 */ /* 0x040fe40000410000 */
[----:B------:R-:W-:-:S02]  /*2c70*/  FMUL.FTZ R103, R41, R106 ;  /* 0x0000006a29677220 */ /* 0x000fc40000410000 */
[C---:B------:R-:W-:Y:S02]  /*2c80*/  FMUL.FTZ R40, R41.reuse, R105 ;  /* 0x0000006929287220 */ /* 0x040fe40000410000 */
[C---:B------:R-:W-:Y:S02]  /*2c90*/  FMUL.FTZ R108, R41.reuse, R108 ;  /* 0x0000006c296c7220 */ /* 0x040fe40000410000 */
[C---:B------:R-:W-:Y:S02]  /*2ca0*/  FMUL.FTZ R107, R41.reuse, R107 ;  /* 0x0000006b296b7220 */ /* 0x040fe40000410000 */
[C---:B------:R-:W-:Y:S02]  /*2cb0*/  FMUL.FTZ R101, R41.reuse, R110 ;  /* 0x0000006e29657220 */ /* 0x040fe40000410000 */
[----:B------:R-:W-:Y:S01]  /*2cc0*/  FMUL.FTZ R106, R41, R111 ;  /* 0x0000006f296a7220 */ /* 0x000fe20000410000 */
[----:B0-----:R-:W-:Y:S01]  /*2cd0*/  F2FP.BF16.PACK_AB R37, R95, R94 ;  /* 0x0000005e5f25723e */ /* 0x001fe200000010ff */
[----:B------:R-:W-:-:S02]  /*2ce0*/  FMUL.FTZ R111, R41, R46 ;  /* 0x0000002e296f7220 */ /* 0x000fc40000410000 */
[----:B------:R-:W-:Y:S02]  /*2cf0*/  FFMA.FTZ R96, R61, R96, R17 ;  /* 0x000000603d607223 */ /* 0x000fe40000010011 */
[----:B------:R-:W-:Y:S02]  /*2d00*/  FFMA.FTZ R47, R64, R47, R16 ;  /* 0x0000002f402f7223 */ /* 0x000fe40000010010 */
[C---:B------:R-:W-:Y:S02]  /*2d10*/  FMUL.FTZ R104, R41.reuse, R109 ;  /* 0x0000006d29687220 */ /* 0x040fe40000410000 */
[----:B------:R-:W-:Y:S01]  /*2d20*/  FMUL.FTZ R46, R41, R45 ;  /* 0x0000002d292e7220 */ /* 0x000fe20000410000 */
[----:B------:R-:W-:Y:S01]  /*2d30*/  F2FP.BF16.PACK_AB R36, R47, R96 ;  /* 0x000000602f24723e */ /* 0x000fe200000010ff */
[C---:B------:R-:W-:Y:S01]  /*2d40*/  FMUL.FTZ R105, R41.reuse, R112 ;  /* 0x0000007029697220 */ /* 0x040fe20000410000 */
[----:B------:R-:W-:Y:S01]  /*2d50*/  LEA R96, P3, R92, c[0x0][0x208], 0x4 ;  /* 0x000082005c607a11 */ /* 0x000fe200078620ff */
[----:B------:R-:W-:-:S02]  /*2d60*/  FMUL.FTZ R109, R41, R114 ;  /* 0x00000072296d7220 */ /* 0x000fc40000410000 */
[C---:B------:R-:W-:Y:S02]  /*2d70*/  FMUL.FTZ R113, R41.reuse, R113 ;  /* 0x0000007129717220 */ /* 0x040fe40000410000 */
[C---:B------:R-:W-:Y:S02]  /*2d80*/  FMUL.FTZ R115, R41.reuse, R115 ;  /* 0x0000007329737220 */ /* 0x040fe40000410000 */
[C---:B------:R-:W-:Y:S02]  /*2d90*/  FMUL.FTZ R116, R41.reuse, R116 ;  /* 0x0000007429747220 */ /* 0x040fe40000410000 */
[C---:B------:R-:W-:Y:S02]  /*2da0*/  FMUL.FTZ R99, R41.reuse, R118 ;  /* 0x0000007629637220 */ /* 0x040fe40000410000 */
[C---:B------:R-:W-:Y:S02]  /*2db0*/  FMUL.FTZ R110, R41.reuse, R117 ;  /* 0x00000075296e7220 */ /* 0x040fe40000410000 */
[----:B------:R-:W-:-:S02]  /*2dc0*/  FMUL.FTZ R98, R41, R98 ;  /* 0x0000006229627220 */ /* 0x000fc40000410000 */
[----:B------:R-:W-:Y:S02]  /*2dd0*/  FFMA.FTZ R100, R65, R100, R13 ;  /* 0x0000006441647223 */ /* 0x000fe4000001000d */
[----:B------:R-:W-:Y:S02]  /*2de0*/  FFMA.FTZ R102, R67, R102, R11 ;  /* 0x0000006643667223 */ /* 0x000fe4000001000b */
[----:B------:R-:W-:Y:S02]  /*2df0*/  FFMA.FTZ R103, R70, R103, R10 ;  /* 0x0000006746677223 */ /* 0x000fe4000001000a */
[----:B------:R-:W-:Y:S02]  /*2e00*/  FFMA.FTZ R97, R68, R97, R12 ;  /* 0x0000006144617223 */ /* 0x000fe4000001000c */
[----:B------:R-:W-:Y:S01]  /*2e10*/  FFMA.FTZ R40, R69, R40, R9 ;  /* 0x0000002845287223 */ /* 0x000fe20000010009 */
[----:B------:R-:W-:Y:S01]  /*2e20*/  F2FP.BF16.PACK_AB R39, R103, R102 ;  /* 0x000000666727723e */ /* 0x000fe200000010ff */
[----:B------:R-:W-:Y:S01]  /*2e30*/  FFMA.FTZ R45, R71, R108, R8 ;  /* 0x0000006c472d7223 */ /* 0x000fe20000010008 */
[----:B------:R-:W-:Y:S01]  /*2e40*/  F2FP.BF16.PACK_AB R38, R97, R100 ;  /* 0x000000646126723e */ /* 0x000fe200000010ff */
[----:B------:R-:W-:Y:S01]  /*2e50*/  FFMA.FTZ R41, R72, R107, R7 ;  /* 0x0000006b48297223 */ /* 0x000fe20000010007 */
[----:B------:R-:W-:Y:S01]  /*2e60*/  LEA.HI.X R97, R92, c[0x0][0x20c], RZ, 0x4, P3 ;  /* 0x000083005c617a11 */ /* 0x000fe200018f24ff */
[----:B------:R-:W-:Y:S01]  /*2e70*/  FFMA.FTZ R94, R74, R101, R6 ;  /* 0x000000654a5e7223 */ /* 0x000fe20000010006 */
[----:B------:R-:W-:Y:S01]  /*2e80*/  F2FP.BF16.PACK_AB R40, R45, R40 ;  /* 0x000000282d28723e */ /* 0x000fe200000010ff */
[----:B------:R-:W-:Y:S01]  /*2e90*/  FFMA.FTZ R47, R91, R98, R54 ;  /* 0x000000625b2f7223 */ /* 0x000fe20000010036 */
[----:B------:R-:W-:Y:S01]  /*2ea0*/  LEA R98, P2, R44, c[0x0][0x208], 0x4 ;  /* 0x000082002c627a11 */ /* 0x000fe200078420ff */
[----:B------:R-:W-:Y:S01]  /*2eb0*/  FFMA.FTZ R106, R75, R106, R3 ;  /* 0x0000006a4b6a7223 */ /* 0x000fe20000010003 */
[----:B------:R-:W-:Y:S01]  /*2ec0*/  F2FP.BF16.PACK_AB R41, R94, R41 ;  /* 0x000000295e29723e */ /* 0x000fe200000010ff */
[----:B------:R-:W-:Y:S01]  /*2ed0*/  FFMA.FTZ R109, R84, R109, R2 ;  /* 0x0000006d546d7223 */ /* 0x000fe20000010002 */
[----:B------:R-:W-:Y:S01]  /*2ee0*/  LEA R94, P4, R93, c[0x0][0x208], 0x4 ;  /* 0x000082005d5e7a11 */ /* 0x000fe200078820ff */
[----:B------:R-:W-:Y:S01]  /*2ef0*/  FFMA.FTZ R42, R73, R104, R5 ;  /* 0x00000068492a7223 */ /* 0x000fe20000010005 */
[----:B------:R-:W-:Y:S01]  /*2f00*/  SEL R92, RZ, 0x1, P1 ;  /* 0x00000001ff5c7807 */ /* 0x000fe20000800000 */
[----:B------:R-:W-:Y:S01]  /*2f10*/  FFMA.FTZ R105, R76, R105, R4 ;  /* 0x000000694c697223 */ /* 0x000fe20000010004 */
[----:B------:R-:W-:Y:S01]  /*2f20*/  F2FP.BF16.PACK_AB R43, R109, R106 ;  /* 0x0000006a6d2b723e */ /* 0x000fe200000010ff */
[----:B------:R-:W-:Y:S01]  /*2f30*/  FFMA.FTZ R46, R89, R46, R51 ;  /* 0x0000002e592e7223 */ /* 0x000fe20000010033 */
[----:B------:R-:W-:Y:S01]  /*2f40*/  LEA.HI.X R95, R93, c[0x0][0x20c], RZ, 0x4, P4 ;  /* 0x000083005d5f7a11 */ /* 0x000fe200020f24ff */
[----:B------:R-:W-:Y:S01]  /*2f50*/  FFMA.FTZ R110, R87, R110, R49 ;  /* 0x0000006e576e7223 */ /* 0x000fe20000010031 */
[----:B------:R-:W-:Y:S01]  /*2f60*/  F2FP.BF16.PACK_AB R42, R105, R42 ;  /* 0x0000002a692a723e */ /* 0x000fe200000010ff */
[----:B------:R-:W-:Y:S01]  /*2f70*/  FFMA.FTZ R111, R90, R111, R52 ;  /* 0x0000006f5a6f7223 */ /* 0x000fe20000010034 */
[----:B------:R-:W-:Y:S01]  /*2f80*/  F2FP.BF16.PACK_AB R47, R47, R46 ;  /* 0x0000002e2f2f723e */ /* 0x000fe200000010ff */
[----:B------:R-:W-:-:S02]  /*2f90*/  FFMA.FTZ R45, R85, R116, R27 ;  /* 0x00000074552d7223 */ /* 0x000fc4000001001b */
[----:B------:R-:W-:Y:S01]  /*2fa0*/  FFMA.FTZ R102, R88, R99, R50 ;  /* 0x0000006358667223 */ /* 0x000fe20000010032 */
[----:B------:R-:W-:Y:S01]  /*2fb0*/  LEA.HI.X R99, R44, c[0x0][0x20c], RZ, 0x4, P2 ;  /* 0x000083002c637a11 */ /* 0x000fe200010f24ff */
[----:B------:R-:W-:Y:S01]  /*2fc0*/  FFMA.FTZ R113, R77, R113, R0 ;  /* 0x000000714d717223 */ /* 0x000fe20000010000 */
[----:B------:R-:W-:Y:S01]  /*2fd0*/  F2FP.BF16.PACK_AB R46, R111, R110 ;  /* 0x0000006e6f2e723e */ /* 0x000fe200000010ff */
[----:B------:R-:W-:Y:S01]  /*2fe0*/  FFMA.FTZ R100, R86, R115, R48 ;  /* 0x0000007356647223 */ /* 0x000fe20000010030 */
[----:B------:R-:W-:Y:S01]  /*2ff0*/  F2FP.BF16.PACK_AB R45, R102, R45 ;  /* 0x0000002d662d723e */ /* 0x000fe200000010ff */
[----:B------:R-:W-:Y:S01]  /*3000*/  STG.E.128 [R98.64], R36 ;  /* 0x0000002462007986 */ /* 0x000fe2000c101d04 */
[----:B------:R-:W-:Y:S02]  /*3010*/  ISETP.GE.AND P2, PT, R82, c[0x0][0x164], PT ;  /* 0x0000590052007a0c */ /* 0x000fe40003f46270 */
[----:B------:R-:W-:Y:S01]  /*3020*/  F2FP.BF16.PACK_AB R44, R100, R113 ;  /* 0x00000071642c723e */ /* 0x000fe200000010ff */
[----:B------:R0:W-:Y:S04]  /*3030*/  STG.E.128 [R96.64], R40 ;  /* 0x0000002860007986 */ /* 0x0001e8000c101d04 */
[----:B------:R1:W-:Y:S01]  /*3040*/  STG.E.128 [R94.64], R44 ;  /* 0x0000002c5e007986 */ /* 0x0003e2000c101d04 */
[----:B0-----:R-:W-:-:S05]  /*3050*/  PRMT R41, R92, 0x7610, R41 ;  /* 0x000076105c297816 */ /* 0x001fca0000000029 */
[----:B-1---5:R-:W-:Y:S01]  /*3060*/  @P2 CALL.REL.NOINC `(.L_x_225) ;  /* 0x0000001000002944 */ /* 0x022fe20003c00000 */
[----:B------:R-:W-:Y:S05]  /*3070*/  BRA `(.L_x_226) ;  /* 0xffffd64000007947 */ /* 0x000fea000383ffff */
.L_x_225:
[----:B------:R-:W-:Y:S05]  /*3080*/  EXIT ;  /* 0x000000000000794d */ /* 0x000fea0003800000 */
.L_x_223:
[----:B------:R-:W-:Y:S01]  /*3090*/  HFMA2.MMA R122, -RZ, RZ, 0, 5.9604644775390625e-08 ;  /* 0x00000001ff7a7435 */ /* 0x000fe200000001ff */
[----:B------:R-:W-:Y:S02]  /*30a0*/  MOV R123, R36 ;  /* 0x00000024007b7202 */ /* 0x000fe40000000f00 */
[----:B------:R-:W-:Y:S02]  /*30b0*/  MOV R121, 0x1f ;  /* 0x0000001f00797802 */ /* 0x000fe40000000f00 */
[----:B------:R-:W-:Y:S02]  /*30c0*/  MOV R120, 0xffffffff ;  /* 0xffffffff00787802 */ /* 0x000fe40000000f00 */
[----:B------:R-:W-:Y:S02]  /*30d0*/  MOV R37, 0x30f0 ;  /* 0x000030f000257802 */ /* 0x000fe40000000f00 */
[----:B-----5:R-:W-:Y:S05]  /*30e0*/  CALL.REL.NOINC `($__internal_1_$__cuda_sm70_shflsync_bfly_p) ;  /* 0x000007d000007944 */ /* 0x020fea0003c00000 */
[----:B01----:R-:W-:Y:S05]  /*30f0*/  BRA `(.L_x_227) ;  /* 0xffffed4000007947 */ /* 0x003fea000383ffff */
.L_x_224:
[----:B------:R-:W-:Y:S01]  /*3100*/  HFMA2.MMA R122, -RZ, RZ, 0, 1.1920928955078125e-07 ;  /* 0x00000002ff7a7435 */ /* 0x000fe200000001ff */
[----:B------:R-:W-:Y:S02]  /*3110*/  MOV R123, R36 ;  /* 0x00000024007b7202 */ /* 0x000fe40000000f00 */
[----:B------:R-:W-:-:S02]  /*3120*/  MOV R121, 0x1f ;  /* 0x0000001f00797802 */ /* 0x000fc40000000f00 */
[----:B------:R-:W-:Y:S02]  /*3130*/  MOV R120, 0xffffffff ;  /* 0xffffffff00787802 */ /* 0x000fe40000000f00 */
[----:B------:R-:W-:Y:S02]  /*3140*/  MOV R37, 0x3160 ;  /* 0x0000316000257802 */ /* 0x000fe40000000f00 */
[----:B-----5:R-:W-:Y:S05]  /*3150*/  CALL.REL.NOINC `($__internal_1_$__cuda_sm70_shflsync_bfly_p) ;  /* 0x0000076000007944 */ /* 0x020fea0003c00000 */
[----:B-1----:R-:W-:Y:S01]  /*3160*/  FADD.FTZ R36, R36, R121 ;  /* 0x0000007924247221 */ /* 0x002fe20000010000 */
[----:B0-----:R-:W-:Y:S01]  /*3170*/  HFMA2.MMA R122, -RZ, RZ, 0, 2.384185791015625e-07 ;  /* 0x00000004ff7a7435 */ /* 0x001fe200000001ff */
[----:B------:R-:W-:Y:S02]  /*3180*/  MOV R121, 0x1f ;  /* 0x0000001f00797802 */ /* 0x000fe40000000f00 */
[----:B------:R-:W-:Y:S02]  /*3190*/  MOV R120, 0xffffffff ;  /* 0xffffffff00787802 */ /* 0x000fe40000000f00 */
[----:B------:R-:W-:Y:S02]  /*31a0*/  MOV R123, R36 ;  /* 0x00000024007b7202 */ /* 0x000fe40000000f00 */
[----:B------:R-:W-:-:S02]  /*31b0*/  MOV R37, 0x31d0 ;  /* 0x000031d000257802 */ /* 0x000fc40000000f00 */
[----:B------:R-:W-:Y:S05]  /*31c0*/  CALL.REL.NOINC `($__internal_1_$__cuda_sm70_shflsync_bfly_p) ;  /* 0x000006f000007944 */ /* 0x000fea0003c00000 */
[----:B-1----:R-:W-:Y:S01]  /*31d0*/  FADD.FTZ R36, R36, R121 ;  /* 0x0000007924247221 */ /* 0x002fe20000010000 */
[----:B0-----:R-:W-:Y:S01]  /*31e0*/  HFMA2.MMA R122, -RZ, RZ, 0, 4.76837158203125e-07 ;  /* 0x00000008ff7a7435 */ /* 0x001fe200000001ff */
[----:B------:R-:W-:-:S02]  /*31f0*/  MOV R121, 0x1f ;  /* 0x0000001f00797802 */ /* 0x000fc40000000f00 */
[----:B------:R-:W-:Y:S02]  /*3200*/  MOV R120, 0xffffffff ;  /* 0xffffffff00787802 */ /* 0x000fe40000000f00 */
[----:B------:R-:W-:Y:S02]  /*3210*/  MOV R123, R36 ;  /* 0x00000024007b7202 */ /* 0x000fe40000000f00 */
[----:B------:R-:W-:Y:S02]  /*3220*/  MOV R37, 0x3240 ;  /* 0x0000324000257802 */ /* 0x000fe40000000f00 */
[----:B------:R-:W-:Y:S05]  /*3230*/  CALL.REL.NOINC `($__internal_1_$__cuda_sm70_shflsync_bfly_p) ;  /* 0x0000068000007944 */ /* 0x000fea0003c00000 */
[----:B-1----:R-:W-:Y:S01]  /*3240*/  FADD.FTZ R36, R36, R121 ;  /* 0x0000007924247221 */ /* 0x002fe20000010000 */
[----:B0-----:R-:W-:Y:S01]  /*3250*/  HFMA2.MMA R122, -RZ, RZ, 0, 9.5367431640625e-07 ;  /* 0x00000010ff7a7435 */ /* 0x001fe200000001ff */
[----:B------:R-:W-:Y:S02]  /*3260*/  MOV R121, 0x1f ;  /* 0x0000001f00797802 */ /* 0x000fe40000000f00 */
[----:B------:R-:W-:Y:S02]  /*3270*/  MOV R120, 0xffffffff ;  /* 0xffffffff00787802 */ /* 0x000fe40000000f00 */
[----:B------:R-:W-:-:S02]  /*3280*/  MOV R123, R36 ;  /* 0x00000024007b7202 */ /* 0x000fc40000000f00 */
[----:B------:R-:W-:Y:S02]  /*3290*/  MOV R37, 0x32b0 ;  /* 0x000032b000257802 */ /* 0x000fe40000000f00 */
[----:B------:R-:W-:Y:S05]  /*32a0*/  CALL.REL.NOINC `($__internal_1_$__cuda_sm70_shflsync_bfly_p) ;  /* 0x0000061000007944 */ /* 0x000fea0003c00000 */
[----:B-1----:R-:W-:Y:S01]  /*32b0*/  FADD.FTZ R36, R36, R121 ;  /* 0x0000007924247221 */ /* 0x002fe20000010000 */
[----:B0-----:R-:W-:Y:S01]  /*32c0*/  HFMA2.MMA R122, -RZ, RZ, 0, 5.9604644775390625e-08 ;  /* 0x00000001ff7a7435 */ /* 0x001fe200000001ff */
[----:B------:R-:W-:Y:S02]  /*32d0*/  MOV R121, 0x1f ;  /* 0x0000001f00797802 */ /* 0x000fe40000000f00 */
[----:B------:R-:W-:-:S04]  /*32e0*/  FMUL.FTZ R36, R36, 0.0009765625 ;  /* 0x3a80000024247820 */ /* 0x000fc80000410000 */
[C---:B------:R-:W-:Y:S02]  /*32f0*/  FADD.FTZ R37, -R36.reuse, R42 ;  /* 0x0000002a24257221 */ /* 0x040fe40000010100 */
[----:B------:R-:W-:Y:S02]  /*3300*/  FADD.FTZ R120, -R36, R45 ;  /* 0x0000002d24787221 */ /* 0x000fe40000010100 */
[----:B------:R-:W-:-:S04]  /*3310*/  FFMA.FTZ R37, R37, R37, RZ ;  /* 0x0000002525257223 */ /* 0x000fc800000100ff */
        /* <DEDUP_REMOVED lines=60> */
[----:B------:R-:W-:Y:S01]  /*36e0*/  FFMA.FTZ R123, R120, R120, R37 ;  /* 0x00000078787b7223 */ /* 0x000fe20000010025 */
[----:B------:R-:W-:Y:S02]  /*36f0*/  MOV R120, 0xffffffff ;  /* 0xffffffff00787802 */ /* 0x000fe40000000f00 */
[----:B------:R-:W-:Y:S02]  /*3700*/  MOV R37, 0x3720 ;  /* 0x0000372000257802 */ /* 0x000fe40000000f00 */
[----:B------:R-:W-:Y:S05]  /*3710*/  CALL.REL.NOINC `($__internal_1_$__cuda_sm70_shflsync_bfly_p) ;  /* 0x000001a000007944 */ /* 0x000fea0003c00000 */
[----:B0-----:R-:W-:Y:S01]  /*3720*/  HFMA2.MMA R122, -RZ, RZ, 0, 1.1920928955078125e-07 ;  /* 0x00000002ff7a7435 */ /* 0x001fe200000001ff */
[----:B-1----:R-:W-:Y:S01]  /*3730*/  FADD.FTZ R123, R123, R121 ;  /* 0x000000797b7b7221 */ /* 0x002fe20000010000 */
[----:B------:R-:W-:Y:S02]  /*3740*/  MOV R121, 0x1f ;  /* 0x0000001f00797802 */ /* 0x000fe40000000f00 */
[----:B------:R-:W-:Y:S02]  /*3750*/  MOV R120, 0xffffffff ;  /* 0xffffffff00787802 */ /* 0x000fe40000000f00 */
[----:B------:R-:W-:Y:S02]  /*3760*/  MOV R37, 0x3780 ;  /* 0x0000378000257802 */ /* 0x000fe40000000f00 */
[----:B------:R-:W-:Y:S05]  /*3770*/  CALL.REL.NOINC `($__internal_1_$__cuda_sm70_shflsync_bfly_p) ;  /* 0x0000014000007944 */ /* 0x000fea0003c00000 */
[----:B0-----:R-:W-:Y:S01]  /*3780*/  HFMA2.MMA R122, -RZ, RZ, 0, 2.384185791015625e-07 ;  /* 0x00000004ff7a7435 */ /* 0x001fe200000001ff */
[----:B-1----:R-:W-:Y:S01]  /*3790*/  FADD.FTZ R123, R123, R121 ;  /* 0x000000797b7b7221 */ /* 0x002fe20000010000 */
[----:B------:R-:W-:-:S02]  /*37a0*/  MOV R121, 0x1f ;  /* 0x0000001f00797802 */ /* 0x000fc40000000f00 */
[----:B------:R-:W-:Y:S02]  /*37b0*/  MOV R120, 0xffffffff ;  /* 0xffffffff00787802 */ /* 0x000fe40000000f00 */
[----:B------:R-:W-:Y:S02]  /*37c0*/  MOV R37, 0x37e0 ;  /* 0x000037e000257802 */ /* 0x000fe40000000f00 */
[----:B------:R-:W-:Y:S05]  /*37d0*/  CALL.REL.NOINC `($__internal_1_$__cuda_sm70_shflsync_bfly_p) ;  /* 0x000000e000007944 */ /* 0x000fea0003c00000 */
[----:B0-----:R-:W-:Y:S01]  /*37e0*/  HFMA2.MMA R122, -RZ, RZ, 0, 4.76837158203125e-07 ;  /* 0x00000008ff7a7435 */ /* 0x001fe200000001ff */
[----:B-1----:R-:W-:Y:S01]  /*37f0*/  FADD.FTZ R123, R123, R121 ;  /* 0x000000797b7b7221 */ /* 0x002fe20000010000 */
[----:B------:R-:W-:Y:S02]  /*3800*/  MOV R121, 0x1f ;  /* 0x0000001f00797802 */ /* 0x000fe40000000f00 */
[----:B------:R-:W-:Y:S02]  /*3810*/  MOV R120, 0xffffffff ;  /* 0xffffffff00787802 */ /* 0x000fe40000000f00 */
[----:B------:R-:W-:Y:S02]  /*3820*/  MOV R37, 0x3840 ;  /* 0x0000384000257802 */ /* 0x000fe40000000f00 */
[----:B------:R-:W-:Y:S05]  /*3830*/  CALL.REL.NOINC `($__internal_1_$__cuda_sm70_shflsync_bfly_p) ;  /* 0x0000008000007944 */ /* 0x000fea0003c00000 */
[----:B0-----:R-:W-:Y:S01]  /*3840*/  HFMA2.MMA R122, -RZ, RZ, 0, 9.5367431640625e-07 ;  /* 0x00000010ff7a7435 */ /* 0x001fe200000001ff */
[----:B-1----:R-:W-:Y:S01]  /*3850*/  FADD.FTZ R123, R123, R121 ;  /* 0x000000797b7b7221 */ /* 0x002fe20000010000 */
[----:B------:R-:W-:-:S02]  /*3860*/  MOV R121, 0x1f ;  /* 0x0000001f00797802 */ /* 0x000fc40000000f00 */
[----:B------:R-:W-:Y:S02]  /*3870*/  MOV R120, 0xffffffff ;  /* 0xffffffff00787802 */ /* 0x000fe40000000f00 */
[----:B------:R-:W-:Y:S02]  /*3880*/  MOV R37, 0x38a0 ;  /* 0x000038a000257802 */ /* 0x000fe40000000f00 */
[----:B------:R-:W-:Y:S05]  /*3890*/  CALL.REL.NOINC `($__internal_1_$__cuda_sm70_shflsync_bfly_p) ;  /* 0x0000002000007944 */ /* 0x000fea0003c00000 */
[----:B-1----:R-:W-:Y:S01]  /*38a0*/  MOV R124, R121 ;  /* 0x00000079007c7202 */ /* 0x002fe20000000f00 */
[----:B0-----:R-:W-:Y:S05]  /*38b0*/  BRA `(.L_x_228) ;  /* 0xffffeac000007947 */ /* 0x001fea000383ffff */
        .weak           $__internal_1_$__cuda_sm70_shflsync_bfly_p
        .type           $__internal_1_$__cuda_sm70_shflsync_bfly_p,@function
        .size           $__internal_1_$__cuda_sm70_shflsync_bfly_p,(.L_x_29065 - $__internal_1_$__cuda_sm70_shflsync_bfly_p)
$__internal_1_$__cuda_sm70_shflsync_bfly_p:
[----:B------:R-:W-:Y:S01]  /*38c0*/  HFMA2.MMA R125, -RZ, RZ, 0, 0 ;  /* 0x00000000ff7d7435 */ /* 0x000fe200000001ff */
[----:B------:R-:W-:Y:S01]  /*38d0*/  MOV R124, R37 ;  /* 0x00000025007c7202 */ /* 0x000fe20000000f00 */
[----:B------:R-:W-:Y:S04]  /*38e0*/  WARPSYNC R120 ;  /* 0x0000007800007348 */ /* 0x000fe80003800000 */
[----:B------:R0:W1:Y:S01]  /*38f0*/  SHFL.BFLY PT, R121, R123, R122, R121 ;  /* 0x0c00007a7b797389 */ /* 0x00006200000e0079 */
[----:B------:R-:W-:Y:S05]  /*3900*/  RET.REL.NODEC R124 `(_ZN10layer_norm13ln_fwd_kernelINS_13Kernel_traitsI13__nv_bfloat16S2_S2_S2_fjLj8192ELj1ELj1ELj8ELj16ENS_18Kernel_traits_baseILj8192ES2_S2_S2_S2_fjLj256EEEEELb0ELb0ELb0ELb1EEEvNS_9FwdParamsE) ;  /* 0xffffc6f07c007950 */ /* 0x000fea0003c3ffff */
.L_x_229:
        /* <DEDUP_REMOVED lines=15> */
.L_x_29065:


//--------------------- .text._ZN10layer_norm13ln_fwd_kernelINS_13Kernel_traitsI13__nv_bfloat16S2_S2_S2_fjLj8192ELj1ELj1ELj8ELj16ENS_18Kernel_traits_baseILj8192ES2_S2_S2_S2_fjLj256EEEEELb0ELb0ELb1ELb0EEEvNS_9FwdParamsE --------------------------
	.section	.text._ZN10layer_norm13ln_fwd_kernelINS_13Kernel_traitsI13__nv_bfloat16S2_S2_S2_fjLj8192ELj1ELj1ELj8ELj16ENS_18Kernel_traits_baseILj8192ES2_S2_S2_S2_fjLj256EEEEELb0ELb0ELb1ELb0EEEvNS_9FwdParamsE,"ax",@progbits
	.sectioninfo	@"SHI_REGISTERS=128"
	.align	128
        .global         _ZN10layer_norm13ln_fwd_kernelINS_13Kernel_traitsI13__nv_bfloat16S2_S2_S2_fjLj8192ELj1ELj1ELj8ELj16ENS_18Kernel_traits_baseILj8192ES2_S2_S2_S2_fjLj256EEEEELb0ELb0ELb1ELb0EEEvNS_9FwdParamsE
        .type           _ZN10layer_norm13ln_fwd_kernelINS_13Kernel_traitsI13__nv_bfloat16S2_S2_S2_fjLj8192ELj1ELj1ELj8ELj16ENS_18Kernel_traits_baseILj8192ES2_S2_S2_S2_fjLj256EEEEELb0ELb0ELb1ELb0EEEvNS_9FwdParamsE,@function
        .size           _ZN10layer_norm13ln_fwd_kernelINS_13Kernel_traitsI13__nv_bfloat16S2_S2_S2_fjLj8192ELj1ELj1ELj8ELj16ENS_18Kernel_traits_baseILj8192ES2_S2_S2_S2_fjLj256EEEEELb0ELb0ELb1ELb0EEEvNS_9FwdParamsE,(.L_x_29066 - _ZN10layer_norm13ln_fwd_kernelINS_13Kernel_traitsI13__nv_bfloat16S2_S2_S2_fjLj8192ELj1ELj1ELj8ELj16ENS_18Kernel_traits_baseILj8192ES2_S2_S2_S2_fjLj256EEEEELb0ELb0ELb1ELb0EEEvNS_9FwdParamsE)
        .other          _ZN10layer_norm13ln_fwd_kernelINS_13Kernel_traitsI13__nv_bfloat16S2_S2_S2_fjLj8192ELj1ELj1ELj8ELj16ENS_18Kernel_traits_baseILj8192ES2_S2_S2_S2_fjLj256EEEEELb0ELb0ELb1ELb0EEEvNS_9FwdParamsE,@"STO_CUDA_ENTRY STV_DEFAULT"
_ZN10layer_norm13ln_fwd_kernelINS_13Kernel_traitsI13__nv_bfloat16S2_S2_S2_fjLj8192ELj1ELj1ELj8ELj16ENS_18Kernel_traits_baseILj8192ES2_S2_S2_S2_fjLj256EEEEELb0ELb0ELb1ELb0EEEvNS_9FwdParamsE:
.text._ZN10layer_norm13ln_fwd_kernelINS_13Kernel_traitsI13__nv_bfloat16S2_S2_S2_fjLj8192ELj1ELj1ELj8ELj16ENS_18Kernel_traits_baseILj8192ES2_S2_S2_S2_fjLj256EEEEELb0ELb0ELb1ELb0EEEvNS_9FwdParamsE:
        /* <DEDUP_REMOVED lines=13> */
[----:B------:R-:W-:-:S07]  /*00d0*/  ISETP.GE.U32.AND P4, PT, R18, 0x400, PT ;  /* 0x000004001200780c */ /* 0x000fce0003f86070 */
[----:B------:R-:W-:Y:S05]  /*00e0*/  @!P1 BRA `(.L_x_231) ;  /* 0x000000b000009947 */ /* 0x000fea0003800000 */
[----:B------:R-:W-:Y:S01]  /*00f0*/  ISETP.NE.U32.AND P0, PT, RZ, c[0x0][0x218], PT ;  /* 0x00008600ff007a0c */ /* 0x000fe20003f05070 */
[----:B------:R-:W-:-:S03]  /*0100*/  HFMA2.MMA R3, -RZ, RZ, 0, 9.5367431640625e-07 ;  /* 0x00000010ff037435 */ /* 0x000fc600000001ff */
[----:B------:R-:W-:-:S13]  /*0110*/  ISETP.NE.AND.EX P0, PT, RZ, c[0x0][0x21c], PT, P0 ;  /* 0x00008700ff007a0c */ /* 0x000fda0003f05300 */
[----:B------:R-:W-:-:S04]  /*0120*/  @P0 LEA R4, P5, R28, c[0x0][0x218], 0x4 ;  /* 0x000086001c040a11 */ /* 0x000fc800078a20ff */
[C---:B------:R-:W-:Y:S01]  /*0130*/  @P0 LEA.HI.X R5, R28.reuse, c[0x0][0x21c], RZ, 0x4, P5 ;  /* 0x000087001c050a11 */ /* 0x040fe200028f24ff */
[----:B------:R-:W-:-:S04]  /*0140*/  IMAD.WIDE.U32 R2, R28, R3, c[0x0][0x1b0] ;  /* 0x00006c001c027625 */ /* 0x000fc800078e0003 */
[----:B------:R0:W5:Y:S04]  /*0150*/  @P0 LDG.E.128 R20, [R4.64] ;  /* 0x0000000404140981 */ /* 0x000168000c1e1d00 */
[----:B------:R0:W5:Y:S01]  /*0160*/  LDG.E.128 R52, [R2.64] ;  /* 0x0000000402347981 */ /* 0x000162000c1e1d00 */
[----:B------:R-:W-:Y:S01]  /*0170*/  LOP3.LUT R28, R28, 0x100, RZ, 0xfc, !PT ;  /* 0x000001001c1c7812 */ /* 0x000fe200078efcff */
[----:B------:R-:W-:Y:S01]  /*0180*/  @!P0 CS2R R20, SRZ ;  /* 0x0000000000148805 */ /* 0x000fe2000001ff00 */
[----:B------:R-:W-:Y:S02]  /*0190*/  @!P0 CS2R R22, SRZ ;  /* 0x0000000000168805 */ /* 0x000fe4000001ff00 */
.L_x_231:
[----:B0-----:R-:W-:Y:S05]  /*01a0*/  BSYNC B0 ;  /* 0x0000000000007941 */ /* 0x001fea0003800000 */
.L_x_230:
        /* <DEDUP_REMOVED lines=13> */
.L_x_233:
[----:B0-----:R-:W-:Y:S05]  /*0280*/  BSYNC B0 ;  /* 0x0000000000007941 */ /* 0x001fea0003800000 */
.L_x_232:
        /* <DEDUP_REMOVED lines=13> */
.L_x_235:
[----:B0-----:R-:W-:Y:S05]  /*0360*/  BSYNC B0 ;  /* 0x0000000000007941 */ /* 0x001fea0003800000 */
.L_x_234:
        /* <DEDUP_REMOVED lines=12> */
.L_x_237:
[----:B0-----:R-:W-:Y:S05]  /*0430*/  BSYNC B0 ;  /* 0x0000000000007941 */ /* 0x001fea0003800000 */
.L_x_236:
[----:B------:R-:W0:Y:S02]  /*0440*/  S2UR UR6, SR_CTAID.X ;  /* 0x00000000000679c3 */ /* 0x000e240000002500 */
[----:B0-----:R-:W-:-:S04]  /*0450*/  LEA.HI R76, R19, UR6, RZ, 0x18 ;  /* 0x00000006134c7c11 */ /* 0x001fc8000f8fc0ff */
[----:B------:R-:W-:-:S13]  /*0460*/  ISETP.GE.AND P0, PT, R76, c[0x0][0x164], PT ;  /* 0x000059004c007a0c */ /* 0x000fda0003f06270 */
[----:B------:R-:W-:Y:S05]  /*0470*/  @P0 EXIT ;  /* 0x000000000000094d */ /* 0x000fea0003800000 */
[--C-:B-----5:R-:W-:Y:S01]  /*0480*/  PRMT R17, RZ, 0x5410, R52.reuse ;  /* 0x00005410ff117816 */ /* 0x120fe20000000034 */
[----:B------:R-:W-:Y:S01]  /*0490*/  IMAD.MOV.U32 R75, RZ, RZ, 0x1 ;  /* 0x00000001ff4b7424 */ /* 0x000fe200078e00ff */
[----:B------:R-:W-:Y:S01]  /*04a0*/  PRMT R16, RZ, 0x7610, R52 ;  /* 0x00007610ff107816 */ /* 0x000fe20000000034 */
[----:B------:R-:W-:Y:S01]  /*04b0*/  ULDC.U8 UR6, c[0x0][0x1f0] ;  /* 0x00007c0000067ab9 */ /* 0x000fe20000000000 */
[----:B------:R-:W-:Y:S02]  /*04c0*/  SHF.R.S32.HI R52, RZ, 0x3, R48 ;  /* 0x00000003ff347819 */ /* 0x000fe40000011430 */
[----:B------:R-:W-:Y:S02]  /*04d0*/  LOP3.LUT R51, R19, 0xe0, RZ, 0xc0, !PT ;  /* 0x000000e013337812 */ /* 0x000fe400078ec0ff */
[----:B------:R-:W-:Y:S02]  /*04e0*/  LOP3.LUT R64, R52, 0xff, RZ, 0xc0, !PT ;  /* 0x000000ff34407812 */ /* 0x000fe400078ec0ff */
[----:B------:R-:W-:-:S02]  /*04f0*/  PRMT R15, RZ, 0x5410, R53 ;  /* 0x00005410ff0f7816 */ /* 0x000fc40000000035 */
[----:B------:R-:W-:Y:S02]  /*0500*/  PRMT R14, RZ, 0x7610, R53 ;  /* 0x00007610ff0e7816 */ /* 0x000fe40000000035 */
[----:B------:R-:W-:Y:S02]  /*0510*/  IADD3 R53, R64, -R51, RZ ;  /* 0x8000003340357210 */ /* 0x000fe40007ffe0ff */
[--C-:B------:R-:W-:Y:S02]  /*0520*/  PRMT R13, RZ, 0x5410, R54.reuse ;  /* 0x00005410ff0d7816 */ /* 0x100fe40000000036 */
[----:B------:R-:W-:Y:S02]  /*0530*/  PRMT R12, RZ, 0x7610, R54 ;  /* 0x00007610ff0c7816 */ /* 0x000fe40000000036 */
[--C-:B------:R-:W-:Y:S02]  /*0540*/  PRMT R11, RZ, 0x5410, R55.reuse ;  /* 0x00005410ff0b7816 */ /* 0x100fe40000000037 */
[----:B------:R-:W-:-:S02]  /*0550*/  PRMT R10, RZ, 0x7610, R55 ;  /* 0x00007610ff0a7816 */ /* 0x000fc40000000037 */
[--C-:B------:R-:W-:Y:S02]  /*0560*/  PRMT R48, RZ, 0x5410, R45.reuse ;  /* 0x00005410ff307816 */ /* 0x100fe4000000002d */
[----:B------:R-:W-:Y:S02]  /*0570*/  PRMT R49, RZ, 0x7610, R45 ;  /* 0x00007610ff317816 */ /* 0x000fe4000000002d */
[----:B------:R-:W-:Y:S02]  /*0580*/  SHF.R.U32.HI R55, RZ, 0x3, R52 ;  /* 0x00000003ff377819 */ /* 0x000fe40000011634 */
[----:B------:R-:W-:Y:S02]  /*0590*/  IMNMX R54, RZ, R53, !PT ;  /* 0x00000035ff367217 */ /* 0x000fe40007800200 */
[--C-:B------:R-:W-:Y:S02]  /*05a0*/  PRMT R45, RZ, 0x5410, R46.reuse ;  /* 0x00005410ff2d7816 */ /* 0x100fe4000000002e */
[----:B------:R-:W-:-:S02]  /*05b0*/  PRMT R50, RZ, 0x7610, R46 ;  /* 0x00007610ff327816 */ /* 0x000fc4000000002e */
[--C-:B------:R-:W-:Y:S02]  /*05c0*/  PRMT R46, RZ, 0x5410, R47.reuse ;  /* 0x00005410ff2e7816 */ /* 0x100fe4000000002f */
[----:B------:R-:W-:Y:S02]  /*05d0*/  PRMT R51, RZ, 0x7610, R47 ;  /* 0x00007610ff337816 */ /* 0x000fe4000000002f */
[--C-:B------:R-:W-:Y:S02]  /*05e0*/  PRMT R47, RZ, 0x5410, R36.reuse ;  /* 0x00005410ff2f7816 */ /* 0x100fe40000000024 */
[----:B------:R-:W-:Y:S02]  /*05f0*/  PRMT R53, RZ, 0x7610, R36 ;  /* 0x00007610ff357816 */ /* 0x000fe40000000024 */
[----:B------:R-:W-:Y:S02]  /*0600*/  LOP3.LUT R71, R55, 0x1fffffe0, RZ, 0xc0, !PT ;  /* 0x1fffffe037477812 */ /* 0x000fe400078ec0ff */
[----:B------:R-:W-:-:S02]  /*0610*/  IMNMX R36, R54, 0x20, PT ;  /* 0x0000002036247817 */ /* 0x000fc40003800200 */
[--C-:B------:R-:W-:Y:S02]  /*0620*/  PRMT R52, RZ, 0x5410, R37.reuse ;  /* 0x00005410ff347816 */ /* 0x100fe40000000025 */
[----:B------:R-:W-:Y:S02]  /*0630*/  IADD3 R36, R36, R71, RZ ;  /* 0x0000004724247210 */ /* 0x000fe40007ffe0ff */
[----:B------:R-:W-:Y:S02]  /*0640*/  PRMT R55, RZ, 0x7610, R37 ;  /* 0x00007610ff377816 */ /* 0x000fe40000000025 */
[----:B------:R-:W-:Y:S02]  /*0650*/  SHF.L.U32 R36, R36, 0x3, RZ ;  /* 0x0000000324247819 */ /* 0x000fe400000006ff */
[----:B------:R-:W-:Y:S02]  /*0660*/  SHF.L.U32 R37, R19, 0x5, RZ ;  /* 0x0000000513257819 */ /* 0x000fe400000006ff */
[----:B------:R-:W-:-:S02]  /*0670*/  PRMT R58, RZ, 0x5410, R40 ;  /* 0x00005410ff3a7816 */ /* 0x000fc40000000028 */
[----:B------:R-:W0:Y:S01]  /*0680*/  I2F.U32 R36, R36 ;  /* 0x0000002400247306 */ /* 0x000e220000201000 */
[----:B------:R-:W-:Y:S02]  /*0690*/  LOP3.LUT R37, R37, 0x3e0, RZ, 0xc0, !PT ;  /* 0x000003e025257812 */ /* 0x000fe400078ec0ff */
[----:B------:R-:W-:Y:S02]  /*06a0*/  PRMT R60, RZ, 0x7610, R40 ;  /* 0x00007610ff3c7816 */ /* 0x000fe40000000028 */
[----:B------:R-:W-:Y:S02]  /*06b0*/  IADD3 R37, R64, -R37, RZ ;  /* 0x8000002540257210 */ /* 0x000fe40007ffe0ff */
[--C-:B------:R-:W-:Y:S02]  /*06c0*/  PRMT R40, RZ, 0x5410, R41.reuse ;  /* 0x00005410ff287816 */ /* 0x100fe40000000029 */
[----:B------:R-:W-:Y:S02]  /*06d0*/  PRMT R61, RZ, 0x7610, R41 ;  /* 0x00007610ff3d7816 */ /* 0x000fe40000000029 */
[----:B------:R-:W-:-:S02]  /*06e0*/  IMNMX R37, RZ, R37, !PT ;  /* 0x00000025ff257217 */ /* 0x000fc40007800200 */
[--C-:B------:R-:W-:Y:S02]  /*06f0*/  PRMT R41, RZ, 0x5410, R42.reuse ;  /* 0x00005410ff297816 */ /* 0x100fe4000000002a */
[----:B------:R-:W-:Y:S01]  /*0700*/  PRMT R62, RZ, 0x7610, R42 ;  /* 0x00007610ff3e7816 */ /* 0x000fe2000000002a */
[----:B0-----:R0:W1:Y:S01]  /*0710*/  MUFU.RCP R69, R36 ;  /* 0x0000002400457308 */ /* 0x0010620000001000 */
[--C-:B------:R-:W-:Y:S02]  /*0720*/  PRMT R42, RZ, 0x5410, R43.reuse ;  /* 0x00005410ff2a7816 */ /* 0x100fe4000000002b */
[----:B------:R-:W-:Y:S02]  /*0730*/  PRMT R63, RZ, 0x7610, R43 ;  /* 0x00007610ff3f7816 */ /* 0x000fe4000000002b */
[--C-:B------:R-:W-:Y:S02]  /*0740*/  PRMT R43, RZ, 0x5410, R28.reuse ;  /* 0x00005410ff2b7816 */ /* 0x100fe4000000001c */
[----:B------:R-:W-:-:S02]  /*0750*/  PRMT R65, RZ, 0x7610, R28 ;  /* 0x00007610ff417816 */ /* 0x000fc4000000001c */
[----:B------:R-:W-:Y:S02]  /*0760*/  IMNMX R28, R37, 0x20, PT ;  /* 0x00000020251c7817 */ /* 0x000fe40003800200 */
[--C-:B------:R-:W-:Y:S02]  /*0770*/  PRMT R9, RZ, 0x5410, R20.reuse ;  /* 0x00005410ff097816 */ /* 0x100fe40000000014 */
[----:B------:R-:W-:Y:S02]  /*0780*/  IADD3 R28, R71, R28, RZ ;  /* 0x0000001c471c7210 */ /* 0x000fe40007ffe0ff */
        /* <DEDUP_REMOVED lines=11> */
[----:B------:R-:W-:Y:S02]  /*0840*/  PRMT R22, RZ, 0x5410, R26 ;  /* 0x00005410ff167816 */ /* 0x000fe4000000001a */
[----:B------:R-:W-:Y:S02]  /*0850*/  PRMT R24, RZ, 0x5410, R27 ;  /* 0x00005410ff187816 */ /* 0x000fe4000000001b */
[----:B------:R-:W-:Y:S02]  /*0860*/  PRMT R25, RZ, 0x5410, R44 ;  /* 0x00005410ff197816 */ /* 0x000fe4000000002c */
[----:B------:R-:W-:-:S02]  /*0870*/  PRMT R26, RZ, 0x7610, R26 ;  /* 0x00007610ff1a7816 */ /* 0x000fc4000000001a */
[----:B------:R-:W-:Y:S02]  /*0880*/  PRMT R27, RZ, 0x7610, R27 ;  /* 0x00007610ff1b7816 */ /* 0x000fe4000000001b */
        /* <DEDUP_REMOVED lines=13> */
[----:B------:R-:W-:Y:S02]  /*0960*/  SHF.L.U32 R74, R28, 0x3, RZ ;  /* 0x000000031c4a7819 */ /* 0x000fe400000006ff */
[--C-:B------:R-:W-:Y:S02]  /*0970*/  PRMT R73, RZ, 0x5410, R33.reuse ;  /* 0x00005410ff497816 */ /* 0x100fe40000000021 */
[----:B------:R-:W-:Y:S02]  /*0980*/  PRMT R79, RZ, 0x7610, R33 ;  /* 0x00007610ff4f7816 */ /* 0x000fe40000000021 */
[----:B------:R-:W-:-:S02]  /*0990*/  PRMT R78, RZ, 0x5410, R34 ;  /* 0x00005410ff4e7816 */ /* 0x000fc40000000022 */
[----:B------:R-:W-:Y:S02]  /*09a0*/  PRMT R81, RZ, 0x7610, R34 ;  /* 0x00007610ff517816 */ /* 0x000fe40000000022 */
[--C-:B------:R-:W-:Y:S02]  /*09b0*/  PRMT R80, RZ, 0x5410, R35.reuse ;  /* 0x00005410ff507816 */ /* 0x100fe40000000023 */
[----:B01----:R-:W-:Y:S02]  /*09c0*/  PRMT R93, RZ, 0x7610, R35 ;  /* 0x00007610ff5d7816 */ /* 0x003fe40000000023 */
.L_x_353:
[----:B------:R-:W-:-:S10]  /*09d0*/  HFMA2.MMA R39, -RZ, RZ, 0, 2.384185791015625e-07 ;  /* 0x00000004ff277435 */ /* 0x000fd400000001ff */
[----:B------:R-:W-:-:S05]  /*09e0*/  IMAD.WIDE R36, R76, R39, c[0x0][0x1d0] ;  /* 0x000074004c247625 */ /* 0x000fca00078e0227 */
[----:B------:R0:W2:Y:S02]  /*09f0*/  LDG.E R117, [R36.64] ;  /* 0x0000000424757981 */ /* 0x0000a4000c1e1900 */
[----:B0-----:R-:W-:-:S05]  /*0a00*/  IMAD.WIDE R36, R76, R39, c[0x0][0x1d8] ;  /* 0x000076004c247625 */ /* 0x001fca00078e0227 */
[----:B------:R0:W5:Y:S01]  /*0a10*/  LDG.E R115, [R36.64] ;  /* 0x0000000424737981 */ /* 0x000162000c1e1900 */
[----:B------:R-:W-:Y:S01]  /*0a20*/  IMAD R38, R76, c[0x0][0x168], RZ ;  /* 0x00005a004c267a24 */ /* 0x000fe200078e02ff */
[----:B------:R-:W-:Y:S01]  /*0a30*/  LOP3.LUT R118, R19, 0xff, RZ, 0xc0, !PT ;  /* 0x000000ff13767812 */ /* 0x000fe200078ec0ff */
[----:B------:R-:W-:Y:S01]  /*0a40*/  BSSY B0, `(.L_x_238) ;  /* 0x0000077000007945 */ /* 0x000fe20003800000 */
[----:B--2---:R-:W-:-:S13]  /*0a50*/  ISETP.GE.AND P5, PT, R117, 0x1, PT ;  /* 0x000000017500780c */ /* 0x004fda0003fa6270 */
[----:B------:R-:W-:-:S05]  /*0a60*/  @P5 IADD3 R39, R117, -0x1, RZ ;  /* 0xffffffff75275810 */ /* 0x000fca0007ffe0ff */
[----:B------:R-:W-:Y:S01]  /*0a70*/  @P5 IMAD R116, R39, c[0x0][0x168], RZ ;  /* 0x00005a0027745a24 */ /* 0x000fe200078e02ff */
[----:B------:R-:W-:-:S04]  /*0a80*/  SHF.R.S32.HI R39, RZ, 0x1f, R38 ;  /* 0x0000001fff277819 */ /* 0x000fc80000011426 */
[----:B------:R-:W-:Y:S02]  /*0a90*/  @P5 SHF.R.S32.HI R119, RZ, 0x1f, R116 ;  /* 0x0000001fff775819 */ /* 0x000fe40000011474 */
[----:B------:R-:W-:Y:S02]  /*0aa0*/  LEA.HI R39, R39, R38, RZ, 0x3 ;  /* 0x0000002627277211 */ /* 0x000fe400078f18ff */
[----:B------:R-:W-:Y:S02]  /*0ab0*/  @P5 LEA.HI R116, R119, R116, RZ, 0x3 ;  /* 0x0000007477745211 */ /* 0x000fe400078f18ff */
[----:B------:R-:W-:Y:S02]  /*0ac0*/  MOV R119, RZ ;  /* 0x000000ff00777202 */ /* 0x000fe40000000f00 */
[-C--:B------:R-:W-:Y:S02]  /*0ad0*/  @P5 LEA.HI.SX32 R119, R116, R118.reuse, 0x1d ;  /* 0x0000007674775211 */ /* 0x080fe400078feaff */
[----:B------:R-:W-:-:S02]  /*0ae0*/  LEA.HI.SX32 R118, R39, R118, 0x1d ;  /* 0x0000007627767211 */ /* 0x000fc400078feaff */
[----:B------:R-:W-:Y:S01]  /*0af0*/  SHF.R.S32.HI R116, RZ, 0x1f, R76 ;  /* 0x0000001fff747819 */ /* 0x000fe2000001144c */
[----:B------:R-:W-:Y:S05]  /*0b00*/  @!P1 BRA `(.L_x_239) ;  /* 0x000006a000009947 */ /* 0x000fea0003800000 */
[----:B0-----:R-:W-:Y:S02]  /*0b10*/  ISETP.NE.U32.AND P0, PT, RZ, c[0x0][0x180], PT ;  /* 0x00006000ff007a0c */ /* 0x001fe40003f05070 */
[----:B------:R-:W-:Y:S02]  /*0b20*/  @P5 MOV R38, 0x10 ;  /* 0x0000001000265802 */ /* 0x000fe40000000f00 */
[----:B------:R-:W-:-:S03]  /*0b30*/  ISETP.NE.AND.EX P0, PT, RZ, c[0x0][0x184], PT, P0 ;  /* 0x00006100ff007a0c */ /* 0x000fc60003f05300 */
[----:B------:R-:W-:-:S05]  /*0b40*/  @P5 IMAD.WIDE.U32 R38, R119, R38, c[0x0][0x170] ;  /* 0x00005c0077265625 */ /* 0x000fca00078e0026 */
[----:B------:R0:W5:Y:S05]  /*0b50*/  @P5 LDG.E.128 R28, [R38.64] ;  /* 0x00000004261c5981 */ /* 0x00016a000c1e1d00 */
[----:B------:R-:W-:-:S05]  /*0b60*/  @P0 MOV R37, 0x10 ;  /* 0x0000001000250802 */ /* 0x000fca0000000f00 */
[----:B------:R-:W-:-:S05]  /*0b70*/  @P0 IMAD.WIDE.U32 R36, R118, R37, c[0x0][0x180] ;  /* 0x0000600076240625 */ /* 0x000fca00078e0025 */
[----:B------:R0:W5:Y:S01]  /*0b80*/  @P0 LDG.E.128 R32, [R36.64] ;  /* 0x0000000424200981 */ /* 0x000162000c1e1d00 */
[----:B------:R-:W-:Y:S01]  /*0b90*/  ISETP.GT.AND P6, PT, R117, RZ, PT ;  /* 0x000000ff7500720c */ /* 0x000fe20003fc4270 */
[----:B------:R-:W-:-:S12]  /*0ba0*/  BSSY B1, `(.L_x_240) ;  /* 0x000000a000017945 */ /* 0x000fd80003800000 */
[----:B------:R-:W-:Y:S05]  /*0bb0*/  @P6 BRA `(.L_x_241) ;  /* 0x0000004000006947 */ /* 0x000fea0003800000 */
[----:B0-----:R-:W-:Y:S01]  /*0bc0*/  HFMA2.MMA R92, -RZ, RZ, 0, 0 ;  /* 0x00000000ff5c7435 */ /* 0x001fe200000001ff */
[----:B------:R-:W-:Y:S05]  /*0bd0*/  @!P0 BRA `(.L_x_242) ;  /* 0x0000006000008947 */ /* 0x000fea0003800000 */
[----:B-----5:R-:W-:Y:S01]  /*0be0*/  PRMT R92, RZ, 0x5410, R32 ;  /* 0x00005410ff5c7816 */ /* 0x020fe20000000020 */
[----:B------:R-:W-:Y:S05]  /*0bf0*/  BRA `(.L_x_242) ;  /* 0x0000004000007947 */ /* 0x000fea0003800000 */
.L_x_241:
[----:B0----5:R-:W-:Y:S02]  /*0c00*/  PRMT R92, RZ, 0x5410, R28 ;  /* 0x00005410ff5c7816 */ /* 0x021fe4000000001c */
[----:B------:R-:W-:-:S03]  /*0c10*/  @P0 PRMT R37, RZ, 0x5410, R32 ;  /* 0x00005410ff250816 */ /* 0x000fc60000000020 */
[----:B------:R-:W-:-:S04]  /*0c20*/  FMUL.FTZ R92, R92, c[0x0][0x1ec] ;  /* 0x00007b005c5c7a20 */ /* 0x000fc80000410000 */
[----:B------:R-:W-:Y:S02]  /*0c30*/  @P0 FADD.FTZ R92, R37, R92 ;  /* 0x0000005c255c0221 */ /* 0x000fe40000010000 */
.L_x_242:
[----:B------:R-:W-:Y:S05]  /*0c40*/  BSYNC B1 ;  /* 0x0000000000017941 */ /* 0x000fea0003800000 */
.L_x_240:
[----:B------:R-:W-:Y:S01]  /*0c50*/  BSSY B1, `(.L_x_243) ;  /* 0x000000a000017945 */ /* 0x000fe20003800000 */
[----:B------:R-:W-:Y:S05]  /*0c60*/  @P6 BRA `(.L_x_244) ;  /* 0x0000004000006947 */ /* 0x000fea0003800000 */
[----:B------:R-:W-:Y:S01]  /*0c70*/  MOV R91, RZ ;  /* 0x000000ff005b7202 */ /* 0x000fe20000000f00 */
[----:B------:R-:W-:Y:S05]  /*0c80*/  @!P0 BRA `(.L_x_245) ;  /* 0x0000006000008947 */ /* 0x000fea0003800000 */
[----:B-----5:R-:W-:Y:S01]  /*0c90*/  PRMT R91, RZ, 0x7610, R32 ;  /* 0x00007610ff5b7816 */ /* 0x020fe20000000020 */
[----:B------:R-:W-:Y:S05]  /*0ca0*/  BRA `(.L_x_245) ;  /* 0x0000004000007947 */ /* 0x000fea0003800000 */
.L_x_244:
[----:B-----5:R-:W-:Y:S02]  /*0cb0*/  PRMT R91, RZ, 0x7610, R28 ;  /* 0x00007610ff5b7816 */ /* 0x020fe4000000001c */
[----:B------:R-:W-:-:S03]  /*0cc0*/  @P0 PRMT R36, RZ, 0x7610, R32 ;  /* 0x00007610ff240816 */ /* 0x000fc60000000020 */
[----:B------:R-:W-:-:S04]  /*0cd0*/  FMUL.FTZ R91, R91, c[0x0][0x1ec] ;  /* 0x00007b005b5b7a20 */ /* 0x000fc80000410000 */
[----:B------:R-:W-:Y:S02]  /*0ce0*/  @P0 FADD.FTZ R91, R36, R91 ;  /* 0x0000005b245b0221 */ /* 0x000fe40000010000 */
.L_x_245:
[----:B------:R-:W-:Y:S05]  /*0cf0*/  BSYNC B1 ;  /* 0x0000000000017941 */ /* 0x000fea0003800000 */
.L_x_243:
[----:B------:R-:W-:Y:S01]  /*0d00*/  BSSY B1, `(.L_x_246) ;  /* 0x000000a000017945 */ /* 0x000fe20003800000 */
[----:B------:R-:W-:Y:S05]  /*0d10*/  @P6 BRA `(.L_x_247) ;  /* 0x0000004000006947 */ /* 0x000fea0003800000 */
[----:B------:R-:W-:Y:S01]  /*0d20*/  HFMA2.MMA R90, -RZ, RZ, 0, 0 ;  /* 0x00000000ff5a7435 */ /* 0x000fe200000001ff */
[----:B------:R-:W-:Y:S05]  /*0d30*/  @!P0 BRA `(.L_x_248) ;  /* 0x0000006000008947 */ /* 0x000fea0003800000 */
[----:B-----5:R-:W-:Y:S01]  /*0d40*/  PRMT R90, RZ, 0x5410, R33 ;  /* 0x00005410ff5a7816 */ /* 0x020fe20000000021 */
[----:B------:R-:W-:Y:S05]  /*0d50*/  BRA `(.L_x_248) ;  /* 0x0000004000007947 */ /* 0x000fea0003800000 */
.L_x_247:
[----:B-----5:R-:W-:Y:S02]  /*0d60*/  PRMT R90, RZ, 0x5410, R29 ;  /* 0x00005410ff5a7816 */ /* 0x020fe4000000001d */
[----:B------:R-:W-:-:S03]  /*0d70*/  @P0 PRMT R37, RZ, 0x5410, R33 ;  /* 0x00005410ff250816 */ /* 0x000fc60000000021 */
[----:B------:R-:W-:-:S04]  /*0d80*/  FMUL.FTZ R90, R90, c[0x0][0x1ec] ;  /* 0x00007b005a5a7a20 */ /* 0x000fc80000410000 */
[----:B------:R-:W-:Y:S02]  /*0d90*/  @P0 FADD.FTZ R90, R37, R90 ;  /* 0x0000005a255a0221 */ /* 0x000fe40000010000 */
.L_x_248:
[----:B------:R-:W-:Y:S05]  /*0da0*/  BSYNC B1 ;  /* 0x0000000000017941 */ /* 0x000fea0003800000 */
.L_x_246:
[----:B------:R-:W-:Y:S01]  /*0db0*/  BSSY B1, `(.L_x_249) ;  /* 0x000000a000017945 */ /* 0x000fe20003800000 */
[----:B------:R-:W-:Y:S05]  /*0dc0*/  @P6 BRA `(.L_x_250) ;  /* 0x0000004000006947 */ /* 0x000fea0003800000 */
[----:B------:R-:W-:Y:S01]  /*0dd0*/  MOV R89, RZ ;  /* 0x000000ff00597202 */ /* 0x000fe20000000f00 */
[----:B------:R-:W-:Y:S05]  /*0de0*/  @!P0 BRA `(.L_x_251) ;  /* 0x0000006000008947 */ /* 0x000fea0003800000 */
[----:B-----5:R-:W-:Y:S01]  /*0df0*/  PRMT R89, RZ, 0x7610, R33 ;  /* 0x00007610ff597816 */ /* 0x020fe20000000021 */
[----:B------:R-:W-:Y:S05]  /*0e00*/  BRA `(.L_x_251) ;  /* 0x0000004000007947 */ /* 0x000fea0003800000 */
.L_x_250:
[----:B-----5:R-:W-:Y:S02]  /*0e10*/  PRMT R89, RZ, 0x7610, R29 ;  /* 0x00007610ff597816 */ /* 0x020fe4000000001d */
[----:B------:R-:W-:-:S03]  /*0e20*/  @P0 PRMT R36, RZ, 0x7610, R33 ;  /* 0x00007610ff240816 */ /* 0x000fc60000000021 */
[----:B------:R-:W-:-:S04]  /*0e30*/  FMUL.FTZ R89, R89, c[0x0][0x1ec] ;  /* 0x00007b0059597a20 */ /* 0x000fc80000410000 */
[----:B------:R-:W-:Y:S02]  /*0e40*/  @P0 FADD.FTZ R89, R36, R89 ;  /* 0x0000005924590221 */ /* 0x000fe40000010000 */
.L_x_251:
[----:B------:R-:W-:Y:S05]  /*0e50*/  BSYNC B1 ;  /* 0x0000000000017941 */ /* 0x000fea0003800000 */
.L_x_249:
[----:B------:R-:W-:Y:S01]  /*0e60*/  BSSY B1, `(.L_x_252) ;  /* 0x000000a000017945 */ /* 0x000fe20003800000 */
[----:B------:R-:W-:Y:S05]  /*0e70*/  @P6 BRA `(.L_x_253) ;  /* 0x0000004000006947 */ /* 0x000fea0003800000 */
[----:B------:R-:W-:Y:S01]  /*0e80*/  HFMA2.MMA R88, -RZ, RZ, 0, 0 ;  /* 0x00000000ff587435 */ /* 0x000fe200000001ff */
[----:B------:R-:W-:Y:S05]  /*0e90*/  @!P0 BRA `(.L_x_254) ;  /* 0x0000006000008947 */ /* 0x000fea0003800000 */
[----:B-----5:R-:W-:Y:S01]  /*0ea0*/  PRMT R88, RZ, 0x5410, R34 ;  /* 0x00005410ff587816 */ /* 0x020fe20000000022 */
[----:B------:R-:W-:Y:S05]  /*0eb0*/  BRA `(.L_x_254) ;  /* 0x0000004000007947 */ /* 0x000fea0003800000 */
.L_x_253:
[----:B-----5:R-:W-:Y:S02]  /*0ec0*/  PRMT R88, RZ, 0x5410, R30 ;  /* 0x00005410ff587816 */ /* 0x020fe4000000001e */
[----:B------:R-:W-:-:S03]  /*0ed0*/  @P0 PRMT R37, RZ, 0x5410, R34 ;  /* 0x00005410ff250816 */ /* 0x000fc60000000022 */
[----:B------:R-:W-:-:S04]  /*0ee0*/  FMUL.FTZ R88, R88, c[0x0][0x1ec] ;  /* 0x00007b0058587a20 */ /* 0x000fc80000410000 */
[----:B------:R-:W-:Y:S02]  /*0ef0*/  @P0 FADD.FTZ R88, R37, R88 ;  /* 0x0000005825580221 */ /* 0x000fe40000010000 */
.L_x_254:
[----:B------:R-:W-:Y:S05]  /*0f00*/  BSYNC B1 ;  /* 0x0000000000017941 */ /* 0x000fea0003800000 */
.L_x_252:
[----:B------:R-:W-:Y:S01]  /*0f10*/  BSSY B1, `(.L_x_255) ;  /* 0x000000a000017945 */ /* 0x000fe20003800000 */
[----:B------:R-:W-:Y:S05]  /*0f20*/  @P6 BRA `(.L_x_256) ;  /* 0x0000004000006947 */ /* 0x000fea0003800000 */
[----:B------:R-:W-:Y:S01]  /*0f30*/  IMAD.MOV.U32 R87, RZ, RZ, RZ ;  /* 0x000000ffff577224 */ /* 0x000fe200078e00ff */
[----:B------:R-:W-:Y:S05]  /*0f40*/  @!P0 BRA `(.L_x_257) ;  /* 0x0000006000008947 */ /* 0x000fea0003800000 */
[----:B-----5:R-:W-:Y:S01]  /*0f50*/  PRMT R87, RZ, 0x7610, R34 ;  /* 0x00007610ff577816 */ /* 0x020fe20000000022 */
[----:B------:R-:W-:Y:S05]  /*0f60*/  BRA `(.L_x_257) ;  /* 0x0000004000007947 */ /* 0x000fea0003800000 */
.L_x_256:
[----:B-----5:R-:W-:Y:S02]  /*0f70*/  PRMT R87, RZ, 0x7610, R30 ;  /* 0x00007610ff577816 */ /* 0x020fe4000000001e */
[----:B------:R-:W-:-:S03]  /*0f80*/  @P0 PRMT R36, RZ, 0x7610, R34 ;  /* 0x00007610ff240816 */ /* 0x000fc60000000022 */
[----:B------:R-:W-:-:S04]  /*0f90*/  FMUL.FTZ R87, R87, c[0x0][0x1ec] ;  /* 0x00007b0057577a20 */ /* 0x000fc80000410000 */
[----:B------:R-:W-:Y:S02]  /*0fa0*/  @P0 FADD.FTZ R87, R36, R87 ;  /* 0x0000005724570221 */ /* 0x000fe40000010000 */
.L_x_257:
[----:B------:R-:W-:Y:S05]  /*0fb0*/  BSYNC B1 ;  /* 0x0000000000017941 */ /* 0x000fea0003800000 */
.L_x_255:
[----:B------:R-:W-:Y:S01]  /*0fc0*/  BSSY B1, `(.L_x_258) ;  /* 0x000000a000017945 */ /* 0x000fe20003800000 */
[----:B------:R-:W-:Y:S05]  /*0fd0*/  @P6 BRA `(.L_x_259) ;  /* 0x0000004000006947 */ /* 0x000fea0003800000 */
[----:B------:R-:W-:Y:S01]  /*0fe0*/  MOV R86, RZ ;  /* 0x000000ff00567202 */ /* 0x000fe20000000f00 */
[----:B------:R-:W-:Y:S05]  /*0ff0*/  @!P0 BRA `(.L_x_260) ;  /* 0x0000006000008947 */ /* 0x000fea0003800000 */
[----:B-----5:R-:W-:Y:S01]  /*1000*/  PRMT R86, RZ, 0x5410, R35 ;  /* 0x00005410ff567816 */ /* 0x020fe20000000023 */
[----:B------:R-:W-:Y:S05]  /*1010*/  BRA `(.L_x_260) ;  /* 0x0000004000007947 */ /* 0x000fea0003800000 */
.L_x_259:
[----:B-----5:R-:W-:Y:S02]  /*1020*/  PRMT R86, RZ, 0x5410, R31 ;  /* 0x00005410ff567816 */ /* 0x020fe4000000001f */
[----:B------:R-:W-:-:S03]  /*1030*/  @P0 PRMT R37, RZ, 0x5410, R35 ;  /* 0x00005410ff250816 */ /* 0x000fc60000000023 */
[----:B------:R-:W-:-:S04]  /*1040*/  FMUL.FTZ R86, R86, c[0x0][0x1ec] ;  /* 0x00007b0056567a20 */ /* 0x000fc80000410000 */
[----:B------:R-:W-:Y:S02]  /*1050*/  @P0 FADD.FTZ R86, R37, R86 ;  /* 0x0000005625560221 */ /* 0x000fe40000010000 */
.L_x_260:
[----:B------:R-:W-:Y:S05]  /*1060*/  BSYNC B1 ;  /* 0x0000000000017941 */ /* 0x000fea0003800000 */
.L_x_258:
[----:B------:R-:W-:Y:S01]  /*1070*/  BSSY B1, `(.L_x_261) ;  /* 0x000000a000017945 */ /* 0x000fe20003800000 */
[----:B------:R-:W-:Y:S05]  /*1080*/  @P6 BRA `(.L_x_262) ;  /* 0x0000004000006947 */ /* 0x000fea0003800000 */
[----:B------:R-:W-:Y:S01]  /*1090*/  HFMA2.MMA R85, -RZ, RZ, 0, 0 ;  /* 0x00000000ff557435 */ /* 0x000fe200000001ff */
[----:B------:R-:W-:Y:S05]  /*10a0*/  @!P0 BRA `(.L_x_263) ;  /* 0x0000006000008947 */ /* 0x000fea0003800000 */
[----:B-----5:R-:W-:Y:S01]  /*10b0*/  PRMT R85, RZ, 0x7610, R35 ;  /* 0x00007610ff557816 */ /* 0x020fe20000000023 */
[----:B------:R-:W-:Y:S05]  /*10c0*/  BRA `(.L_x_263) ;  /* 0x0000004000007947 */ /* 0x000fea0003800000 */
.L_x_262:
[----:B-----5:R-:W-:Y:S02]  /*10d0*/  PRMT R85, RZ, 0x7610, R31 ;  /* 0x00007610ff557816 */ /* 0x020fe4000000001f */
[----:B------:R-:W-:-:S03]  /*10e0*/  @P0 PRMT R36, RZ, 0x7610, R35 ;  /* 0x00007610ff240816 */ /* 0x000fc60000000023 */
[----:B------:R-:W-:-:S04]  /*10f0*/  FMUL.FTZ R85, R85, c[0x0][0x1ec] ;  /* 0x00007b0055557a20 */ /* 0x000fc80000410000 */
[----:B------:R-:W-:Y:S02]  /*1100*/  @P0 FADD.FTZ R85, R36, R85 ;  /* 0x0000005524550221 */ /* 0x000fe40000010000 */
.L_x_263:
[----:B------:R-:W-:Y:S05]  /*1110*/  BSYNC B1 ;  /* 0x0000000000017941 */ /* 0x000fea0003800000 */
.L_x_261:
[----:B------:R-:W-:Y:S02]  /*1120*/  MOV R121, 0x10 ;  /* 0x0000001000797802 */ /* 0x000fe40000000f00 */
[----:B------:R-:W-:Y:S02]  /*1130*/  F2FP.BF16.PACK_AB R39, R85, R86 ;  /* 0x000000565527723e */ /* 0x000fe400000010ff */
[----:B------:R-:W-:Y:S01]  /*1140*/  F2FP.BF16.PACK_AB R38, R87, R88 ;  /* 0x000000585726723e */ /* 0x000fe200000010ff */
[----:B------:R-:W-:Y:S01]  /*1150*/  IMAD.WIDE.U32 R120, R118, R121, c[0x0][0x188] ;  /* 0x0000620076787625 */ /* 0x000fe200078e0079 */
[----:B------:R-:W-:Y:S02]  /*1160*/  F2FP.BF16.PACK_AB R37, R89, R90 ;  /* 0x0000005a5925723e */ /* 0x000fe400000010ff */
[----:B------:R-:W-:Y:S02]  /*1170*/  F2FP.BF16.PACK_AB R36, R91, R92 ;  /* 0x0000005c5b24723e */ /* 0x000fe400000010ff */
[----:B------:R-:W-:-:S02]  /*1180*/  IADD3 R119, R119, 0x100, RZ ;  /* 0x0000010077777810 */ /* 0x000fc40007ffe0ff */
[----:B------:R-:W-:Y:S01]  /*1190*/  IADD3 R118, R118, 0x100, RZ ;  /* 0x0000010076767810 */ /* 0x000fe20007ffe0ff */
[----:B------:R0:W-:Y:S04]  /*11a0*/  STG.E.128 [R120.64], R36 ;  /* 0x0000002478007986 */ /* 0x0001e8000c101d04 */
.L_x_239:
[----:B0-----:R-:W-:Y:S05]  /*11b0*/  BSYNC B0 ;  /* 0x0000000000007941 */ /* 0x001fea0003800000 */
.L_x_238:
[----:B------:R-:W-:Y:S01]  /*11c0*/  BSSY B0, `(.L_x_264) ;  /* 0x000006c000007945 */ /* 0x000fe20003800000 */
[----:B------:R-:W-:Y:S05]  /*11d0*/  @!P2 BRA `(.L_x_265) ;  /* 0x000006a00000a947 */ /* 0x000fea0003800000 */
[----:B------:R-:W-:Y:S02]  /*11e0*/  ISETP.NE.U32.AND P0, PT, RZ, c[0x0][0x180], PT ;  /* 0x00006000ff007a0c */ /* 0x000fe40003f05070 */
[----:B------:R-:W-:Y:S02]  /*11f0*/  @P5 MOV R38, 0x10 ;  /* 0x0000001000265802 */ /* 0x000fe40000000f00 */
[----:B------:R-:W-:-:S03]  /*1200*/  ISETP.NE.AND.EX P0, PT, RZ, c[0x0][0x184], PT, P0 ;  /* 0x00006100ff007a0c */ /* 0x000fc60003f05300 */
[----:B------:R-:W-:-:S05]  /*1210*/  @P5 IMAD.WIDE.U32 R38, R119, R38, c[0x0][0x170] ;  /* 0x00005c0077265625 */ /* 0x000fca00078e0026 */
[----:B-----5:R0:W5:Y:S05]  /*1220*/  @P5 LDG.E.128 R28, [R38.64] ;  /* 0x00000004261c5981 */ /* 0x02016a000c1e1d00 */
        /* <DEDUP_REMOVED lines=10> */
.L_x_267:
[----:B0----5:R-:W-:Y:S02]  /*12d0*/  PRMT R84, RZ, 0x5410, R28 ;  /* 0x00005410ff547816 */ /* 0x021fe4000000001c */
[----:B------:R-:W-:-:S03]  /*12e0*/  @P0 PRMT R37, RZ, 0x5410, R32 ;  /* 0x00005410ff250816 */ /* 0x000fc60000000020 */
[----:B------:R-:W-:-:S04]  /*12f0*/  FMUL.FTZ R84, R84, c[0x0][0x1ec] ;  /* 0x00007b0054547a20 */ /* 0x000fc80000410000 */
[----:B------:R-:W-:Y:S02]  /*1300*/  @P0 FADD.FTZ R84, R37, R84 ;  /* 0x0000005425540221 */ /* 0x000fe40000010000 */
.L_x_268:
[----:B------:R-:W-:Y:S05]  /*1310*/  BSYNC B1 ;  /* 0x0000000000017941 */ /* 0x000fea0003800000 */
.L_x_266:
[----:B------:R-:W-:Y:S01]  /*1320*/  BSSY B1, `(.L_x_269) ;  /* 0x000000a000017945 */ /* 0x000fe20003800000 */
[----:B------:R-:W-:Y:S05]  /*1330*/  @P6 BRA `(.L_x_270) ;  /* 0x0000004000006947 */ /* 0x000fea0003800000 */
[----:B------:R-:W-:Y:S01]  /*1340*/  MOV R83, RZ ;  /* 0x000000ff00537202 */ /* 0x000fe20000000f00 */
[----:B------:R-:W-:Y:S05]  /*1350*/  @!P0 BRA `(.L_x_271) ;  /* 0x0000006000008947 */ /* 0x000fea0003800000 */
[----:B-----5:R-:W-:Y:S01]  /*1360*/  PRMT R83, RZ, 0x7610, R32 ;  /* 0x00007610ff537816 */ /* 0x020fe20000000020 */
[----:B------:R-:W-:Y:S05]  /*1370*/  BRA `(.L_x_271) ;  /* 0x0000004000007947 */ /* 0x000fea0003800000 */
.L_x_270:
[----:B-----5:R-:W-:Y:S02]  /*1380*/  PRMT R83, RZ, 0x7610, R28 ;  /* 0x00007610ff537816 */ /* 0x020fe4000000001c */
[----:B------:R-:W-:-:S03]  /*1390*/  @P0 PRMT R36, RZ, 0x7610, R32 ;  /* 0x00007610ff240816 */ /* 0x000fc60000000020 */
[----:B------:R-:W-:-:S04]  /*13a0*/  FMUL.FTZ R83, R83, c[0x0][0x1ec] ;  /* 0x00007b0053537a20 */ /* 0x000fc80000410000 */
[----:B------:R-:W-:Y:S02]  /*13b0*/  @P0 FADD.FTZ R83, R36, R83 ;  /* 0x0000005324530221 */ /* 0x000fe40000010000 */
.L_x_271:
[----:B------:R-:W-:Y:S05]  /*13c0*/  BSYNC B1 ;  /* 0x0000000000017941 */ /* 0x000fea0003800000 */
.L_x_269:
[----:B------:R-:W-:Y:S01]  /*13d0*/  BSSY B1, `(.L_x_272) ;  /* 0x000000a000017945 */ /* 0x000fe20003800000 */
[----:B------:R-:W-:Y:S05]  /*13e0*/  @P6 BRA `(.L_x_273) ;  /* 0x0000004000006947 */ /* 0x000fea0003800000 */
[----:B------:R-:W-:Y:S01]  /*13f0*/  HFMA2.MMA R82, -RZ, RZ, 0, 0 ;  /* 0x00000000ff527435 */ /* 0x000fe200000001ff */
[----:B------:R-:W-:Y:S05]  /*1400*/  @!P0 BRA `(.L_x_274) ;  /* 0x0000006000008947 */ /* 0x000fea0003800000 */
[----:B-----5:R-:W-:Y:S01]  /*1410*/  PRMT R82, RZ, 0x5410, R33 ;  /* 0x00005410ff527816 */ /* 0x020fe20000000021 */
[----:B------:R-:W-:Y:S05]  /*1420*/  BRA `(.L_x_274) ;  /* 0x0000004000007947 */ /* 0x000fea0003800000 */
.L_x_273:
[----:B-----5:R-:W-:Y:S02]  /*1430*/  PRMT R82, RZ, 0x5410, R29 ;  /* 0x00005410ff527816 */ /* 0x020fe4000000001d */
[----:B------:R-:W-:-:S03]  /*1440*/  @P0 PRMT R37, RZ, 0x5410, R33 ;  /* 0x00005410ff250816 */ /* 0x000fc60000000021 */
[----:B------:R-:W-:-:S04]  /*1450*/  FMUL.FTZ R82, R82, c[0x0][0x1ec] ;  /* 0x00007b0052527a20 */ /* 0x000fc80000410000 */
[----:B------:R-:W-:Y:S02]  /*1460*/  @P0 FADD.FTZ R82, R37, R82 ;  /* 0x0000005225520221 */ /* 0x000fe40000010000 */
.L_x_274:
[----:B------:R-:W-:Y:S05]  /*1470*/  BSYNC B1 ;  /* 0x0000000000017941 */ /* 0x000fea0003800000 */
.L_x_272:
[----:B------:R-:W-:Y:S01]  /*1480*/  BSSY B1, `(.L_x_275) ;  /* 0x000000a000017945 */ /* 0x000fe20003800000 */
[----:B------:R-:W-:Y:S05]  /*1490*/  @P6 BRA `(.L_x_276) ;  /* 0x0000004000006947 */ /* 0x000fea0003800000 */
[----:B------:R-:W-:Y:S01]  /*14a0*/  MOV R94, RZ ;  /* 0x000000ff005e7202 */ /* 0x000fe20000000f00 */
[----:B------:R-:W-:Y:S05]  /*14b0*/  @!P0 BRA `(.L_x_277) ;  /* 0x0000006000008947 */ /* 0x000fea0003800000 */
[----:B-----5:R-:W-:Y:S01]  /*14c0*/  PRMT R94, RZ, 0x7610, R33 ;  /* 0x00007610ff5e7816 */ /* 0x020fe20000000021 */
[----:B------:R-:W-:Y:S05]  /*14d0*/  BRA `(.L_x_277) ;  /* 0x0000004000007947 */ /* 0x000fea0003800000 */
.L_x_276:
[----:B-----5:R-:W-:Y:S02]  /*14e0*/  PRMT R94, RZ, 0x7610, R29 ;  /* 0x00007610ff5e7816 */ /* 0x020fe4000000001d */
[----:B------:R-:W-:-:S03]  /*14f0*/  @P0 PRMT R37, RZ, 0x7610, R33 ;  /* 0x00007610ff250816 */ /* 0x000fc60000000021 */
[----:B------:R-:W-:-:S04]  /*1500*/  FMUL.FTZ R94, R94, c[0x0][0x1ec] ;  /* 0x00007b005e5e7a20 */ /* 0x000fc80000410000 */
[----:B------:R-:W-:Y:S02]  /*1510*/  @P0 FADD.FTZ R94, R37, R94 ;  /* 0x0000005e255e0221 */ /* 0x000fe40000010000 */
.L_x_277:
[----:B------:R-:W-:Y:S05]  /*1520*/  BSYNC B1 ;  /* 0x0000000000017941 */ /* 0x000fea0003800000 */
.L_x_275:
[----:B------:R-:W-:Y:S01]  /*1530*/  BSSY B1, `(.L_x_278) ;  /* 0x000000a000017945 */ /* 0x000fe20003800000 */
[----:B------:R-:W-:Y:S05]  /*1540*/  @P6 BRA `(.L_x_279) ;  /* 0x0000004000006947 */ /* 0x000fea0003800000 */
[----:B------:R-:W-:Y:S01]  /*1550*/  HFMA2.MMA R95, -RZ, RZ, 0, 0 ;  /* 0x00000000ff5f7435 */ /* 0x000fe200000001ff */
[----:B------:R-:W-:Y:S05]  /*1560*/  @!P0 BRA `(.L_x_280) ;  /* 0x0000006000008947 */ /* 0x000fea0003800000 */
[----:B-----5:R-:W-:Y:S01]  /*1570*/  PRMT R95, RZ, 0x5410, R34 ;  /* 0x00005410ff5f7816 */ /* 0x020fe20000000022 */
[----:B------:R-:W-:Y:S05]  /*1580*/  BRA `(.L_x_280) ;  /* 0x0000004000007947 */ /* 0x000fea0003800000 */
.L_x_279:
[----:B-----5:R-:W-:Y:S02]  /*1590*/  PRMT R95, RZ, 0x5410, R30 ;  /* 0x00005410ff5f7816 */ /* 0x020fe4000000001e */
[----:B------:R-:W-:-:S03]  /*15a0*/  @P0 PRMT R36, RZ, 0x5410, R34 ;  /* 0x00005410ff240816 */ /* 0x000fc60000000022 */
[----:B------:R-:W-:-:S04]  /*15b0*/  FMUL.FTZ R95, R95, c[0x0][0x1ec] ;  /* 0x00007b005f5f7a20 */ /* 0x000fc80000410000 */
[----:B------:R-:W-:Y:S02]  /*15c0*/  @P0 FADD.FTZ R95, R36, R95 ;  /* 0x0000005f245f0221 */ /* 0x000fe40000010000 */
.L_x_280:
[----:B------:R-:W-:Y:S05]  /*15d0*/  BSYNC B1 ;  /* 0x0000000000017941 */ /* 0x000fea0003800000 */
.L_x_278:
[----:B------:R-:W-:Y:S01]  /*15e0*/  BSSY B1, `(.L_x_281) ;  /* 0x000000a000017945 */ /* 0x000fe20003800000 */
[----:B------:R-:W-:Y:S05]  /*15f0*/  @P6 BRA `(.L_x_282) ;  /* 0x0000004000006947 */ /* 0x000fea0003800000 */
[----:B------:R-:W-:Y:S01]  /*1600*/  IMAD.MOV.U32 R96, RZ, RZ, RZ ;  /* 0x000000ffff607224 */ /* 0x000fe200078e00ff */
[----:B------:R-:W-:Y:S05]  /*1610*/  @!P0 BRA `(.L_x_283) ;  /* 0x0000006000008947 */ /* 0x000fea0003800000 */
[----:B-----5:R-:W-:Y:S01]  /*1620*/  PRMT R96, RZ, 0x7610, R34 ;  /* 0x00007610ff607816 */ /* 0x020fe20000000022 */
[----:B------:R-:W-:Y:S05]  /*1630*/  BRA `(.L_x_283) ;  /* 0x0000004000007947 */ /* 0x000fea0003800000 */
.L_x_282:
[----:B-----5:R-:W-:Y:S02]  /*1640*/  PRMT R96, RZ, 0x7610, R30 ;  /* 0x00007610ff607816 */ /* 0x020fe4000000001e */
[----:B------:R-:W-:-:S03]  /*1650*/  @P0 PRMT R37, RZ, 0x7610, R34 ;  /* 0x00007610ff250816 */ /* 0x000fc60000000022 */
[----:B------:R-:W-:-:S04]  /*1660*/  FMUL.FTZ R96, R96, c[0x0][0x1ec] ;  /* 0x00007b0060607a20 */ /* 0x000fc80000410000 */
[----:B------:R-:W-:Y:S02]  /*1670*/  @P0 FADD.FTZ R96, R37, R96 ;  /* 0x0000006025600221 */ /* 0x000fe40000010000 */
.L_x_283:
[----:B------:R-:W-:Y:S05]  /*1680*/  BSYNC B1 ;  /* 0x0000000000017941 */ /* 0x000fea0003800000 */
.L_x_281:
[----:B------:R-:W-:Y:S01]  /*1690*/  BSSY B1, `(.L_x_284) ;  /* 0x000000a000017945 */ /* 0x000fe20003800000 */
[----:B------:R-:W-:Y:S05]  /*16a0*/  @P6 BRA `(.L_x_285) ;  /* 0x0000004000006947 */ /* 0x000fea0003800000 */
[----:B------:R-:W-:Y:S01]  /*16b0*/  MOV R97, RZ ;  /* 0x000000ff00617202 */ /* 0x000fe20000000f00 */
[----:B------:R-:W-:Y:S05]  /*16c0*/  @!P0 BRA `(.L_x_286) ;  /* 0x0000006000008947 */ /* 0x000fea0003800000 */
[----:B-----5:R-:W-:Y:S01]  /*16d0*/  PRMT R97, RZ, 0x5410, R35 ;  /* 0x00005410ff617816 */ /* 0x020fe20000000023 */
[----:B------:R-:W-:Y:S05]  /*16e0*/  BRA `(.L_x_286) ;  /* 0x0000004000007947 */ /* 0x000fea0003800000 */
.L_x_285:
[----:B-----5:R-:W-:Y:S02]  /*16f0*/  PRMT R97, RZ, 0x5410, R31 ;  /* 0x00005410ff617816 */ /* 0x020fe4000000001f */
[----:B------:R-:W-:-:S03]  /*1700*/  @P0 PRMT R36, RZ, 0x5410, R35 ;  /* 0x00005410ff240816 */ /* 0x000fc60000000023 */
[----:B------:R-:W-:-:S04]  /*1710*/  FMUL.FTZ R97, R97, c[0x0][0x1ec] ;  /* 0x00007b0061617a20 */ /* 0x000fc80000410000 */
[----:B------:R-:W-:Y:S02]  /*1720*/  @P0 FADD.FTZ R97, R36, R97 ;  /* 0x0000006124610221 */ /* 0x000fe40000010000 */
.L_x_286:
[----:B------:R-:W-:Y:S05]  /*1730*/  BSYNC B1 ;  /* 0x0000000000017941 */ /* 0x000fea0003800000 */
.L_x_284:
[----:B------:R-:W-:Y:S01]  /*1740*/  BSSY B1, `(.L_x_287) ;  /* 0x000000a000017945 */ /* 0x000fe20003800000 */
[----:B------:R-:W-:Y:S05]  /*1750*/  @P6 BRA `(.L_x_288) ;  /* 0x0000004000006947 */ /* 0x000fea0003800000 */
[----:B------:R-:W-:Y:S01]  /*1760*/  HFMA2.MMA R98, -RZ, RZ, 0, 0 ;  /* 0x00000000ff627435 */ /* 0x000fe200000001ff */
[----:B------:R-:W-:Y:S05]  /*1770*/  @!P0 BRA `(.L_x_289) ;  /* 0x0000006000008947 */ /* 0x000fea0003800000 */
[----:B-----5:R-:W-:Y:S01]  /*1780*/  PRMT R98, RZ, 0x7610, R35 ;  /* 0x00007610ff627816 */ /* 0x020fe20000000023 */
[----:B------:R-:W-:Y:S05]  /*1790*/  BRA `(.L_x_289) ;  /* 0x0000004000007947 */ /* 0x000fea0003800000 */
.L_x_288:
[----:B-----5:R-:W-:Y:S02]  /*17a0*/  PRMT R98, RZ, 0x7610, R31 ;  /* 0x00007610ff627816 */ /* 0x020fe4000000001f */
[----:B------:R-:W-:-:S03]  /*17b0*/  @P0 PRMT R37, RZ, 0x7610, R35 ;  /* 0x00007610ff250816 */ /* 0x000fc60000000023 */
[----:B------:R-:W-:-:S04]  /*17c0*/  FMUL.FTZ R98, R98, c[0x0][0x1ec] ;  /* 0x00007b0062627a20 */ /* 0x000fc80000410000 */
[----:B------:R-:W-:Y:S02]  /*17d0*/  @P0 FADD.FTZ R98, R37, R98 ;  /* 0x0000006225620221 */ /* 0x000fe40000010000 */
.L_x_289:
[----:B------:R-:W-:Y:S05]  /*17e0*/  BSYNC B1 ;  /* 0x0000000000017941 */ /* 0x000fea0003800000 */
.L_x_287:
        /* <DEDUP_REMOVED lines=9> */
.L_x_265:
[----:B------:R-:W-:Y:S05]  /*1880*/  BSYNC B0 ;  /* 0x0000000000007941 */ /* 0x000fea0003800000 */
.L_x_264:
[----:B------:R-:W-:Y:S01]  /*1890*/  BSSY B0, `(.L_x_290) ;  /* 0x000006c000007945 */ /* 0x000fe20003800000 */
[----:B------:R-:W-:Y:S05]  /*18a0*/  @!P3 BRA `(.L_x_291) ;  /* 0x000006a00000b947 */ /* 0x000fea0003800000 */
[----:B------:R-:W-:Y:S02]  /*18b0*/  ISETP.NE.U32.AND P0, PT, RZ, c[0x0][0x180], PT ;  /* 0x00006000ff007a0c */ /* 0x000fe40003f05070 */
[----:B0-----:R-:W-:Y:S02]  /*18c0*/  @P5 MOV R38, 0x10 ;  /* 0x0000001000265802 */ /* 0x001fe40000000f00 */
        /* <DEDUP_REMOVED lines=13> */
.L_x_293:
[----:B0----5:R-:W-:Y:S02]  /*19a0*/  PRMT R99, RZ, 0x5410, R28 ;  /* 0x00005410ff637816 */ /* 0x021fe4000000001c */
[----:B------:R-:W-:-:S03]  /*19b0*/  @P0 PRMT R36, RZ, 0x5410, R32 ;  /* 0x00005410ff240816 */ /* 0x000fc60000000020 */
[----:B------:R-:W-:-:S04]  /*19c0*/  FMUL.FTZ R99, R99, c[0x0][0x1ec] ;  /* 0x00007b0063637a20 */ /* 0x000fc80000410000 */
[----:B------:R-:W-:Y:S02]  /*19d0*/  @P0 FADD.FTZ R99, R36, R99 ;  /* 0x0000006324630221 */ /* 0x000fe40000010000 */
.L_x_294:
[----:B------:R-:W-:Y:S05]  /*19e0*/  BSYNC B1 ;  /* 0x0000000000017941 */ /* 0x000fea0003800000 */
.L_x_292:
[----:B------:R-:W-:Y:S01]  /*19f0*/  BSSY B1, `(.L_x_295) ;  /* 0x000000a000017945 */ /* 0x000fe20003800000 */
[----:B------:R-:W-:Y:S05]  /*1a00*/  @P6 BRA `(.L_x_296) ;  /* 0x0000004000006947 */ /* 0x000fea0003800000 */
[----:B------:R-:W-:Y:S01]  /*1a10*/  MOV R100, RZ ;  /* 0x000000ff00647202 */ /* 0x000fe20000000f00 */
[----:B------:R-:W-:Y:S05]  /*1a20*/  @!P0 BRA `(.L_x_297) ;  /* 0x0000006000008947 */ /* 0x000fea0003800000 */
[----:B-----5:R-:W-:Y:S01]  /*1a30*/  PRMT R100, RZ, 0x7610, R32 ;  /* 0x00007610ff647816 */ /* 0x020fe20000000020 */
[----:B------:R-:W-:Y:S05]  /*1a40*/  BRA `(.L_x_297) ;  /* 0x0000004000007947 */ /* 0x000fea0003800000 */
.L_x_296:
[----:B-----5:R-:W-:Y:S02]  /*1a50*/  PRMT R100, RZ, 0x7610, R28 ;  /* 0x00007610ff647816 */ /* 0x020fe4000000001c */
[----:B------:R-:W-:-:S03]  /*1a60*/  @P0 PRMT R37, RZ, 0x7610, R32 ;  /* 0x00007610ff250816 */ /* 0x000fc60000000020 */
[----:B------:R-:W-:-:S04]  /*1a70*/  FMUL.FTZ R100, R100, c[0x0][0x1ec] ;  /* 0x00007b0064647a20 */ /* 0x000fc80000410000 */
[----:B------:R-:W-:Y:S02]  /*1a80*/  @P0 FADD.FTZ R100, R37, R100 ;  /* 0x0000006425640221 */ /* 0x000fe40000010000 */
.L_x_297:
[----:B------:R-:W-:Y:S05]  /*1a90*/  BSYNC B1 ;  /* 0x0000000000017941 */ /* 0x000fea0003800000 */
.L_x_295:
[----:B------:R-:W-:Y:S01]  /*1aa0*/  BSSY B1, `(.L_x_298) ;  /* 0x000000a000017945 */ /* 0x000fe20003800000 */
[----:B------:R-:W-:Y:S05]  /*1ab0*/  @P6 BRA `(.L_x_299) ;  /* 0x0000004000006947 */ /* 0x000fea0003800000 */
[----:B------:R-:W-:Y:S01]  /*1ac0*/  HFMA2.MMA R101, -RZ, RZ, 0, 0 ;  /* 0x00000000ff657435 */ /* 0x000fe200000001ff */
[----:B------:R-:W-:Y:S05]  /*1ad0*/  @!P0 BRA `(.L_x_300) ;  /* 0x0000006000008947 */ /* 0x000fea0003800000 */
[----:B-----5:R-:W-:Y:S01]  /*1ae0*/  PRMT R101, RZ, 0x5410, R33 ;  /* 0x00005410ff657816 */ /* 0x020fe20000000021 */
[----:B------:R-:W-:Y:S05]  /*1af0*/  BRA `(.L_x_300) ;  /* 0x0000004000007947 */ /* 0x000fea0003800000 */
.L_x_299:
[----:B-----5:R-:W-:Y:S02]  /*1b00*/  PRMT R101, RZ, 0x5410, R29 ;  /* 0x00005410ff657816 */ /* 0x020fe4000000001d */
[----:B------:R-:W-:-:S03]  /*1b10*/  @P0 PRMT R36, RZ, 0x5410, R33 ;  /* 0x00005410ff240816 */ /* 0x000fc60000000021 */
[----:B------:R-:W-:-:S04]  /*1b20*/  FMUL.FTZ R101, R101, c[0x0][0x1ec] ;  /* 0x00007b0065657a20 */ /* 0x000fc80000410000 */
[----:B------:R-:W-:Y:S02]  /*1b30*/  @P0 FADD.FTZ R101, R36, R101 ;  /* 0x0000006524650221 */ /* 0x000fe40000010000 */
.L_x_300:
[----:B------:R-:W-:Y:S05]  /*1b40*/  BSYNC B1 ;  /* 0x0000000000017941 */ /* 0x000fea0003800000 */
.L_x_298:
[----:B------:R-:W-:Y:S01]  /*1b50*/  BSSY B1, `(.L_x_301) ;  /* 0x000000a000017945 */ /* 0x000fe20003800000 */
[----:B------:R-:W-:Y:S05]  /*1b60*/  @P6 BRA `(.L_x_302) ;  /* 0x0000004000006947 */ /* 0x000fea0003800000 */
[----:B------:R-:W-:Y:S01]  /*1b70*/  MOV R102, RZ ;  /* 0x000000ff00667202 */ /* 0x000fe20000000f00 */
[----:B------:R-:W-:Y:S05]  /*1b80*/  @!P0 BRA `(.L_x_303) ;  /* 0x0000006000008947 */ /* 0x000fea0003800000 */
[----:B-----5:R-:W-:Y:S01]  /*1b90*/  PRMT R102, RZ, 0x7610, R33 ;  /* 0x00007610ff667816 */ /* 0x020fe20000000021 */
[----:B------:R-:W-:Y:S05]  /*1ba0*/  BRA `(.L_x_303) ;  /* 0x0000004000007947 */ /* 0x000fea0003800000 */
.L_x_302:
[----:B-----5:R-:W-:Y:S02]  /*1bb0*/  PRMT R102, RZ, 0x7610, R29 ;  /* 0x00007610ff667816 */ /* 0x020fe4000000001d */
[----:B------:R-:W-:-:S03]  /*1bc0*/  @P0 PRMT R37, RZ, 0x7610, R33 ;  /* 0x00007610ff250816 */ /* 0x000fc60000000021 */
[----:B------:R-:W-:-:S04]  /*1bd0*/  FMUL.FTZ R102, R102, c[0x0][0x1ec] ;  /* 0x00007b0066667a20 */ /* 0x000fc80000410000 */
[----:B------:R-:W-:Y:S02]  /*1be0*/  @P0 FADD.FTZ R102, R37, R102 ;  /* 0x0000006625660221 */ /* 0x000fe40000010000 */
.L_x_303:
[----:B------:R-:W-:Y:S05]  /*1bf0*/  BSYNC B1 ;  /* 0x0000000000017941 */ /* 0x000fea0003800000 */
.L_x_301:
[----:B------:R-:W-:Y:S01]  /*1c00*/  BSSY B1, `(.L_x_304) ;  /* 0x000000a000017945 */ /* 0x000fe20003800000 */
[----:B------:R-:W-:Y:S05]  /*1c10*/  @P6 BRA `(.L_x_305) ;  /* 0x0000004000006947 */ /* 0x000fea0003800000 */
[----:B------:R-:W-:Y:S01]  /*1c20*/  HFMA2.MMA R103, -RZ, RZ, 0, 0 ;  /* 0x00000000ff677435 */ /* 0x000fe200000001ff */
[----:B------:R-:W-:Y:S05]  /*1c30*/  @!P0 BRA `(.L_x_306) ;  /* 0x0000006000008947 */ /* 0x000fea0003800000 */
[----:B-----5:R-:W-:Y:S01]  /*1c40*/  PRMT R103, RZ, 0x5410, R34 ;  /* 0x00005410ff677816 */ /* 0x020fe20000000022 */
[----:B------:R-:W-:Y:S05]  /*1c50*/  BRA `(.L_x_306) ;  /* 0x0000004000007947 */ /* 0x000fea0003800000 */
.L_x_305:
[----:B-----5:R-:W-:Y:S02]  /*1c60*/  PRMT R103, RZ, 0x5410, R30 ;  /* 0x00005410ff677816 */ /* 0x020fe4000000001e */
[----:B------:R-:W-:-:S03]  /*1c70*/  @P0 PRMT R36, RZ, 0x5410, R34 ;  /* 0x00005410ff240816 */ /* 0x000fc60000000022 */
[----:B------:R-:W-:-:S04]  /*1c80*/  FMUL.FTZ R103, R103, c[0x0][0x1ec] ;  /* 0x00007b0067677a20 */ /* 0x000fc80000410000 */
[----:B------:R-:W-:Y:S02]  /*1c90*/  @P0 FADD.FTZ R103, R36, R103 ;  /* 0x0000006724670221 */ /* 0x000fe40000010000 */
.L_x_306:
[----:B------:R-:W-:Y:S05]  /*1ca0*/  BSYNC B1 ;  /* 0x0000000000017941 */ /* 0x000fea0003800000 */
.L_x_304:
[----:B------:R-:W-:Y:S01]  /*1cb0*/  BSSY B1, `(.L_x_307) ;  /* 0x000000a000017945 */ /* 0x000fe20003800000 */
[----:B------:R-:W-:Y:S05]  /*1cc0*/  @P6 BRA `(.L_x_308) ;  /* 0x0000004000006947 */ /* 0x000fea0003800000 */
[----:B------:R-:W-:Y:S01]  /*1cd0*/  MOV R104, RZ ;  /* 0x000000ff00687202 */ /* 0x000fe20000000f00 */
[----:B------:R-:W-:Y:S05]  /*1ce0*/  @!P0 BRA `(.L_x_309) ;  /* 0x0000006000008947 */ /* 0x000fea0003800000 */
[----:B-----5:R-:W-:Y:S01]  /*1cf0*/  PRMT R104, RZ, 0x7610, R34 ;  /* 0x00007610ff687816 */ /* 0x020fe20000000022 */
[----:B------:R-:W-:Y:S05]  /*1d00*/  BRA `(.L_x_309) ;  /* 0x0000004000007947 */ /* 0x000fea0003800000 */
.L_x_308:
[----:B-----5:R-:W-:Y:S02]  /*1d10*/  PRMT R104, RZ, 0x7610, R30 ;  /* 0x00007610ff687816 */ /* 0x020fe4000000001e */
[----:B------:R-:W-:-:S03]  /*1d20*/  @P0 PRMT R37, RZ, 0x7610, R34 ;  /* 0x00007610ff250816 */ /* 0x000fc60000000022 */
[----:B------:R-:W-:-:S04]  /*1d30*/  FMUL.FTZ R104, R104, c[0x0][0x1ec] ;  /* 0x00007b0068687a20 */ /* 0x000fc80000410000 */
[----:B------:R-:W-:Y:S02]  /*1d40*/  @P0 FADD.FTZ R104, R37, R104 ;  /* 0x0000006825680221 */ /* 0x000fe40000010000 */
.L_x_309:
[----:B------:R-:W-:Y:S05]  /*1d50*/  BSYNC B1 ;  /* 0x0000000000017941 */ /* 0x000fea0003800000 */
.L_x_307:
[----:B------:R-:W-:Y:S01]  /*1d60*/  BSSY B1, `(.L_x_310) ;  /* 0x000000a000017945 */ /* 0x000fe20003800000 */
[----:B------:R-:W-:Y:S05]  /*1d70*/  @P6 BRA `(.L_x_311) ;  /* 0x0000004000006947 */ /* 0x000fea0003800000 */
[----:B------:R-:W-:Y:S01]  /*1d80*/  IMAD.MOV.U32 R105, RZ, RZ, RZ ;  /* 0x000000ffff697224 */ /* 0x000fe200078e00ff */
[----:B------:R-:W-:Y:S05]  /*1d90*/  @!P0 BRA `(.L_x_312) ;  /* 0x0000006000008947 */ /* 0x000fea0003800000 */
[----:B-----5:R-:W-:Y:S01]  /*1da0*/  PRMT R105, RZ, 0x5410, R35 ;  /* 0x00005410ff697816 */ /* 0x020fe20000000023 */
[----:B------:R-:W-:Y:S05]  /*1db0*/  BRA `(.L_x_312) ;  /* 0x0000004000007947 */ /* 0x000fea0003800000 */
.L_x_311:
[----:B-----5:R-:W-:Y:S02]  /*1dc0*/  PRMT R105, RZ, 0x5410, R31 ;  /* 0x00005410ff697816 */ /* 0x020fe4000000001f */
[----:B------:R-:W-:-:S03]  /*1dd0*/  @P0 PRMT R36, RZ, 0x5410, R35 ;  /* 0x00005410ff240816 */ /* 0x000fc60000000023 */
[----:B------:R-:W-:-:S04]  /*1de0*/  FMUL.FTZ R105, R105, c[0x0][0x1ec] ;  /* 0x00007b0069697a20 */ /* 0x000fc80000410000 */
[----:B------:R-:W-:Y:S02]  /*1df0*/  @P0 FADD.FTZ R105, R36, R105 ;  /* 0x0000006924690221 */ /* 0x000fe40000010000 */
.L_x_312:
[----:B------:R-:W-:Y:S05]  /*1e00*/  BSYNC B1 ;  /* 0x0000000000017941 */ /* 0x000fea0003800000 */
.L_x_310:
[----:B------:R-:W-:Y:S01]  /*1e10*/  BSSY B1, `(.L_x_313) ;  /* 0x000000a000017945 */ /* 0x000fe20003800000 */
[----:B------:R-:W-:Y:S05]  /*1e20*/  @P6 BRA `(.L_x_314) ;  /* 0x0000004000006947 */ /* 0x000fea0003800000 */
[----:B------:R-:W-:Y:S01]  /*1e30*/  HFMA2.MMA R106, -RZ, RZ, 0, 0 ;  /* 0x00000000ff6a7435 */ /* 0x000fe200000001ff */
[----:B------:R-:W-:Y:S05]  /*1e40*/  @!P0 BRA `(.L_x_315) ;  /* 0x0000006000008947 */ /* 0x000fea0003800000 */
[----:B-----5:R-:W-:Y:S01]  /*1e50*/  PRMT R106, RZ, 0x7610, R35 ;  /* 0x00007610ff6a7816 */ /* 0x020fe20000000023 */
[----:B------:R-:W-:Y:S05]  /*1e60*/  BRA `(.L_x_315) ;  /* 0x0000004000007947 */ /* 0x000fea0003800000 */
.L_x_314:
[----:B-----5:R-:W-:Y:S02]  /*1e70*/  PRMT R106, RZ, 0x7610, R31 ;  /* 0x00007610ff6a7816 */ /* 0x020fe4000000001f */
[----:B------:R-:W-:-:S03]  /*1e80*/  @P0 PRMT R37, RZ, 0x7610, R35 ;  /* 0x00007610ff250816 */ /* 0x000fc60000000023 */
[----:B------:R-:W-:-:S04]  /*1e90*/  FMUL.FTZ R106, R106, c[0x0][0x1ec] ;  /* 0x00007b006a6a7a20 */ /* 0x000fc80000410000 */
[----:B------:R-:W-:Y:S02]  /*1ea0*/  @P0 FADD.FTZ R106, R37, R106 ;  /* 0x0000006a256a0221 */ /* 0x000fe40000010000 */
.L_x_315:
[----:B------:R-:W-:Y:S05]  /*1eb0*/  BSYNC B1 ;  /* 0x0000000000017941 */ /* 0x000fea0003800000 */
.L_x_313:
        /* <DEDUP_REMOVED lines=9> */
.L_x_291:
[----:B------:R-:W-:Y:S05]  /*1f50*/  BSYNC B0 ;  /* 0x0000000000007941 */ /* 0x000fea0003800000 */
.L_x_290:
        /* <DEDUP_REMOVED lines=17> */
.L_x_319:
[----:B0----5:R-:W-:Y:S02]  /*2070*/  PRMT R107, RZ, 0x5410, R28 ;  /* 0x00005410ff6b7816 */ /* 0x021fe4000000001c */
[----:B------:R-:W-:-:S03]  /*2080*/  @P0 PRMT R36, RZ, 0x5410, R32 ;  /* 0x00005410ff240816 */ /* 0x000fc60000000020 */
[----:B------:R-:W-:-:S04]  /*2090*/  FMUL.FTZ R107, R107, c[0x0][0x1ec] ;  /* 0x00007b006b6b7a20 */ /* 0x000fc80000410000 */
[----:B------:R-:W-:Y:S02]  /*20a0*/  @P0 FADD.FTZ R107, R36, R107 ;  /* 0x0000006b246b0221 */ /* 0x000fe40000010000 */
.L_x_320:
[----:B------:R-:W-:Y:S05]  /*20b0*/  BSYNC B1 ;  /* 0x0000000000017941 */ /* 0x000fea0003800000 */
.L_x_318:
[----:B------:R-:W-:Y:S01]  /*20c0*/  BSSY B1, `(.L_x_321) ;  /* 0x000000a000017945 */ /* 0x000fe20003800000 */
[----:B------:R-:W-:Y:S05]  /*20d0*/  @P5 BRA `(.L_x_322) ;  /* 0x0000004000005947 */ /* 0x000fea0003800000 */
[----:B------:R-:W-:Y:S01]  /*20e0*/  MOV R108, RZ ;  /* 0x000000ff006c7202 */ /* 0x000fe20000000f00 */
[----:B------:R-:W-:Y:S05]  /*20f0*/  @!P0 BRA `(.L_x_323) ;  /* 0x0000006000008947 */ /* 0x000fea0003800000 */
[----:B-----5:R-:W-:Y:S01]  /*2100*/  PRMT R108, RZ, 0x7610, R32 ;  /* 0x00007610ff6c7816 */ /* 0x020fe20000000020 */
[----:B------:R-:W-:Y:S05]  /*2110*/  BRA `(.L_x_323) ;  /* 0x0000004000007947 */ /* 0x000fea0003800000 */
.L_x_322:
[----:B-----5:R-:W-:Y:S02]  /*2120*/  PRMT R108, RZ, 0x7610, R28 ;  /* 0x00007610ff6c7816 */ /* 0x020fe4000000001c */
[----:B------:R-:W-:-:S03]  /*2130*/  @P0 PRMT R37, RZ, 0x7610, R32 ;  /* 0x00007610ff250816 */ /* 0x000fc60000000020 */
[----:B------:R-:W-:-:S04]  /*2140*/  FMUL.FTZ R108, R108, c[0x0][0x1ec] ;  /* 0x00007b006c6c7a20 */ /* 0x000fc80000410000 */
[----:B------:R-:W-:Y:S02]  /*2150*/  @P0 FADD.FTZ R108, R37, R108 ;  /* 0x0000006c256c0221 */ /* 0x000fe40000010000 */
.L_x_323:
[----:B------:R-:W-:Y:S05]  /*2160*/  BSYNC B1 ;  /* 0x0000000000017941 */ /* 0x000fea0003800000 */
.L_x_321:
[----:B------:R-:W-:Y:S01]  /*2170*/  BSSY B1, `(.L_x_324) ;  /* 0x000000a000017945 */ /* 0x000fe20003800000 */
[----:B------:R-:W-:Y:S05]  /*2180*/  @P5 BRA `(.L_x_325) ;  /* 0x0000004000005947 */ /* 0x000fea0003800000 */
[----:B------:R-:W-:Y:S01]  /*2190*/  HFMA2.MMA R109, -RZ, RZ, 0, 0 ;  /* 0x00000000ff6d7435 */ /* 0x000fe200000001ff */
[----:B------:R-:W-:Y:S05]  /*21a0*/  @!P0 BRA `(.L_x_326) ;  /* 0x0000006000008947 */ /* 0x000fea0003800000 */
[----:B-----5:R-:W-:Y:S01]  /*21b0*/  PRMT R109, RZ, 0x5410, R33 ;  /* 0x00005410ff6d7816 */ /* 0x020fe20000000021 */
[----:B------:R-:W-:Y:S05]  /*21c0*/  BRA `(.L_x_326) ;  /* 0x0000004000007947 */ /* 0x000fea0003800000 */
.L_x_325:
[----:B-----5:R-:W-:Y:S02]  /*21d0*/  PRMT R109, RZ, 0x5410, R29 ;  /* 0x00005410ff6d7816 */ /* 0x020fe4000000001d */
[----:B------:R-:W-:-:S03]  /*21e0*/  @P0 PRMT R36, RZ, 0x5410, R33 ;  /* 0x00005410ff240816 */ /* 0x000fc60000000021 */
[----:B------:R-:W-:-:S04]  /*21f0*/  FMUL.FTZ R109, R109, c[0x0][0x1ec] ;  /* 0x00007b006d6d7a20 */ /* 0x000fc80000410000 */
[----:B------:R-:W-:Y:S02]  /*2200*/  @P0 FADD.FTZ R109, R36, R109 ;  /* 0x0000006d246d0221 */ /* 0x000fe40000010000 */
.L_x_326:
[----:B------:R-:W-:Y:S05]  /*2210*/  BSYNC B1 ;  /* 0x0000000000017941 */ /* 0x000fea0003800000 */
.L_x_324:
[----:B------:R-:W-:Y:S01]  /*2220*/  BSSY B1, `(.L_x_327) ;  /* 0x000000a000017945 */ /* 0x000fe20003800000 */
[----:B------:R-:W-:Y:S05]  /*2230*/  @P5 BRA `(.L_x_328) ;  /* 0x0000004000005947 */ /* 0x000fea0003800000 */
[----:B------:R-:W-:Y:S01]  /*2240*/  MOV R110, RZ ;  /* 0x000000ff006e7202 */ /* 0x000fe20000000f00 */
[----:B------:R-:W-:Y:S05]  /*2250*/  @!P0 BRA `(.L_x_329) ;  /* 0x0000006000008947 */ /* 0x000fea0003800000 */
[----:B-----5:R-:W-:Y:S01]  /*2260*/  PRMT R110, RZ, 0x7610, R33 ;  /* 0x00007610ff6e7816 */ /* 0x020fe20000000021 */
[----:B------:R-:W-:Y:S05]  /*2270*/  BRA `(.L_x_329) ;  /* 0x0000004000007947 */ /* 0x000fea0003800000 */
.L_x_328:
[----:B-----5:R-:W-:Y:S02]  /*2280*/  PRMT R110, RZ, 0x7610, R29 ;  /* 0x00007610ff6e7816 */ /* 0x020fe4000000001d */
[----:B------:R-:W-:-:S03]  /*2290*/  @P0 PRMT R37, RZ, 0x7610, R33 ;  /* 0x00007610ff250816 */ /* 0x000fc60000000021 */
[----:B------:R-:W-:-:S04]  /*22a0*/  FMUL.FTZ R110, R110, c[0x0][0x1ec] ;  /* 0x00007b006e6e7a20 */ /* 0x000fc80000410000 */
[----:B------:R-:W-:Y:S02]  /*22b0*/  @P0 FADD.FTZ R110, R37, R110 ;  /* 0x0000006e256e0221 */ /* 0x000fe40000010000 */
.L_x_329:
[----:B------:R-:W-:Y:S05]  /*22c0*/  BSYNC B1 ;  /* 0x0000000000017941 */ /* 0x000fea0003800000 */
.L_x_327:
[----:B------:R-:W-:Y:S01]  /*22d0*/  BSSY B1, `(.L_x_330) ;  /* 0x000000a000017945 */ /* 0x000fe20003800000 */
[----:B------:R-:W-:Y:S05]  /*22e0*/  @P5 BRA `(.L_x_331) ;  /* 0x0000004000005947 */ /* 0x000fea0003800000 */
[----:B------:R-:W-:Y:S01]  /*22f0*/  HFMA2.MMA R111, -RZ, RZ, 0, 0 ;  /* 0x00000000ff6f7435 */ /* 0x000fe200000001ff */
[----:B------:R-:W-:Y:S05]  /*2300*/  @!P0 BRA `(.L_x_332) ;  /* 0x0000006000008947 */ /* 0x000fea0003800000 */
[----:B-----5:R-:W-:Y:S01]  /*2310*/  PRMT R111, RZ, 0x5410, R34 ;  /* 0x00005410ff6f7816 */ /* 0x020fe20000000022 */
[----:B------:R-:W-:Y:S05]  /*2320*/  BRA `(.L_x_332) ;  /* 0x0000004000007947 */ /* 0x000fea0003800000 */
.L_x_331:
[----:B-----5:R-:W-:Y:S02]  /*2330*/  PRMT R111, RZ, 0x5410, R30 ;  /* 0x00005410ff6f7816 */ /* 0x020fe4000000001e */
[----:B------:R-:W-:-:S03]  /*2340*/  @P0 PRMT R36, RZ, 0x5410, R34 ;  /* 0x00005410ff240816 */ /* 0x000fc60000000022 */
[----:B------:R-:W-:-:S04]  /*2350*/  FMUL.FTZ R111, R111, c[0x0][0x1ec] ;  /* 0x00007b006f6f7a20 */ /* 0x000fc80000410000 */
[----:B------:R-:W-:Y:S02]  /*2360*/  @P0 FADD.FTZ R111, R36, R111 ;  /* 0x0000006f246f0221 */ /* 0x000fe40000010000 */
.L_x_332:
[----:B------:R-:W-:Y:S05]  /*2370*/  BSYNC B1 ;  /* 0x0000000000017941 */ /* 0x000fea0003800000 */
.L_x_330:
[----:B------:R-:W-:Y:S01]  /*2380*/  BSSY B1, `(.L_x_333) ;  /* 0x000000a000017945 */ /* 0x000fe20003800000 */
[----:B------:R-:W-:Y:S05]  /*2390*/  @P5 BRA `(.L_x_334) ;  /* 0x0000004000005947 */ /* 0x000fea0003800000 */
[----:B------:R-:W-:Y:S01]  /*23a0*/  MOV R112, RZ ;  /* 0x000000ff00707202 */ /* 0x000fe20000000f00 */
[----:B------:R-:W-:Y:S05]  /*23b0*/  @!P0 BRA `(.L_x_335) ;  /* 0x0000006000008947 */ /* 0x000fea0003800000 */
[----:B-----5:R-:W-:Y:S01]  /*23c0*/  PRMT R112, RZ, 0x7610, R34 ;  /* 0x00007610ff707816 */ /* 0x020fe20000000022 */
[----:B------:R-:W-:Y:S05]  /*23d0*/  BRA `(.L_x_335) ;  /* 0x0000004000007947 */ /* 0x000fea0003800000 */
.L_x_334:
[----:B-----5:R-:W-:Y:S02]  /*23e0*/  PRMT R112, RZ, 0x7610, R30 ;  /* 0x00007610ff707816 */ /* 0x020fe4000000001e */
[----:B------:R-:W-:-:S03]  /*23f0*/  @P0 PRMT R37, RZ, 0x7610, R34 ;  /* 0x00007610ff250816 */ /* 0x000fc60000000022 */
[----:B------:R-:W-:-:S04]  /*2400*/  FMUL.FTZ R112, R112, c[0x0][0x1ec] ;  /* 0x00007b0070707a20 */ /* 0x000fc80000410000 */
[----:B------:R-:W-:Y:S02]  /*2410*/  @P0 FADD.FTZ R112, R37, R112 ;  /* 0x0000007025700221 */ /* 0x000fe40000010000 */
.L_x_335:
[----:B------:R-:W-:Y:S05]  /*2420*/  BSYNC B1 ;  /* 0x0000000000017941 */ /* 0x000fea0003800000 */
.L_x_333:
[----:B------:R-:W-:Y:S01]  /*2430*/  BSSY B1, `(.L_x_336) ;  /* 0x000000a000017945 */ /* 0x000fe20003800000 */
[----:B------:R-:W-:Y:S05]  /*2440*/  @P5 BRA `(.L_x_337) ;  /* 0x0000004000005947 */ /* 0x000fea0003800000 */
[----:B------:R-:W-:Y:S01]  /*2450*/  HFMA2.MMA R113, -RZ, RZ, 0, 0 ;  /* 0x00000000ff717435 */ /* 0x000fe200000001ff */
[----:B------:R-:W-:Y:S05]  /*2460*/  @!P0 BRA `(.L_x_338) ;  /* 0x0000006000008947 */ /* 0x000fea0003800000 */
[----:B-----5:R-:W-:Y:S01]  /*2470*/  PRMT R113, RZ, 0x5410, R35 ;  /* 0x00005410ff717816 */ /* 0x020fe20000000023 */
[----:B------:R-:W-:Y:S05]  /*2480*/  BRA `(.L_x_338) ;  /* 0x0000004000007947 */ /* 0x000fea0003800000 */
.L_x_337:
[----:B-----5:R-:W-:Y:S02]  /*2490*/  PRMT R113, RZ, 0x5410, R31 ;  /* 0x00005410ff717816 */ /* 0x020fe4000000001f */
[----:B------:R-:W-:-:S03]  /*24a0*/  @P0 PRMT R36, RZ, 0x5410, R35 ;  /* 0x00005410ff240816 */ /* 0x000fc60000000023 */
[----:B------:R-:W-:-:S04]  /*24b0*/  FMUL.FTZ R113, R113, c[0x0][0x1ec] ;  /* 0x00007b0071717a20 */ /* 0x000fc80000410000 */
[----:B------:R-:W-:Y:S02]  /*24c0*/  @P0 FADD.FTZ R113, R36, R113 ;  /* 0x0000007124710221 */ /* 0x000fe40000010000 */
.L_x_338:
[----:B------:R-:W-:Y:S05]  /*24d0*/  BSYNC B1 ;  /* 0x0000000000017941 */ /* 0x000fea0003800000 */
.L_x_336:
[----:B------:R-:W-:Y:S01]  /*24e0*/  BSSY B1, `(.L_x_339) ;  /* 0x000000a000017945 */ /* 0x000fe20003800000 */
[----:B------:R-:W-:Y:S05]  /*24f0*/  @P5 BRA `(.L_x_340) ;  /* 0x0000004000005947 */ /* 0x000fea0003800000 */
[----:B------:R-:W-:Y:S01]  /*2500*/  IMAD.MOV.U32 R114, RZ, RZ, RZ ;  /* 0x000000ffff727224 */ /* 0x000fe200078e00ff */
[----:B------:R-:W-:Y:S05]  /*2510*/  @!P0 BRA `(.L_x_341) ;  /* 0x0000006000008947 */ /* 0x000fea0003800000 */
[----:B-----5:R-:W-:Y:S01]  /*2520*/  PRMT R114, RZ, 0x7610, R35 ;  /* 0x00007610ff727816 */ /* 0x020fe20000000023 */
[----:B------:R-:W-:Y:S05]  /*2530*/  BRA `(.L_x_341) ;  /* 0x0000004000007947 */ /* 0x000fea0003800000 */
.L_x_340:
[----:B-----5:R-:W-:Y:S02]  /*2540*/  PRMT R114, RZ, 0x7610, R31 ;  /* 0x00007610ff727816 */ /* 0x020fe4000000001f */
[----:B------:R-:W-:-:S03]  /*2550*/  @P0 PRMT R37, RZ, 0x7610, R35 ;  /* 0x00007610ff250816 */ /* 0x000fc60000000023 */
[----:B------:R-:W-:-:S04]  /*2560*/  FMUL.FTZ R114, R114, c[0x0][0x1ec] ;  /* 0x00007b0072727a20 */ /* 0x000fc80000410000 */
[----:B------:R-:W-:Y:S02]  /*2570*/  @P0 FADD.FTZ R114, R37, R114 ;  /* 0x0000007225720221 */ /* 0x000fe40000010000 */
.L_x_341:
[----:B------:R-:W-:Y:S05]  /*2580*/  BSYNC B1 ;  /* 0x0000000000017941 */ /* 0x000fea0003800000 */
.L_x_339:
[----:B------:R-:W-:Y:S02]  /*2590*/  MOV R119, 0x10 ;  /* 0x0000001000777802 */ /* 0x000fe40000000f00 */
[----:B------:R-:W-:Y:S02]  /*25a0*/  F2FP.BF16.PACK_AB R39, R114, R113 ;  /* 0x000000717227723e */ /* 0x000fe400000010ff */
[----:B------:R-:W-:Y:S01]  /*25b0*/  F2FP.BF16.PACK_AB R38, R112, R111 ;  /* 0x0000006f7026723e */ /* 0x000fe200000010ff */
[----:B------:R-:W-:Y:S01]  /*25c0*/  IMAD.WIDE.U32 R118, R118, R119, c[0x0][0x188] ;  /* 0x0000620076767625 */ /* 0x000fe200078e0077 */
[----:B------:R-:W-:Y:S02]  /*25d0*/  F2FP.BF16.PACK_AB R37, R110, R109 ;  /* 0x0000006d6e25723e */ /* 0x000fe400000010ff */
[----:B------:R-:W-:-:S05]  /*25e0*/  F2FP.BF16.PACK_AB R36, R108, R107 ;  /* 0x0000006b6c24723e */ /* 0x000fca00000010ff */
[----:B------:R0:W-:Y:S02]  /*25f0*/  STG.E.128 [R118.64], R36 ;  /* 0x0000002476007986 */ /* 0x0001e4000c101d04 */
.L_x_317:
[----:B------:R-:W-:Y:S05]  /*2600*/  BSYNC B0 ;  /* 0x0000000000007941 */ /* 0x000fea0003800000 */
.L_x_316:
[----:B0-----:R-:W-:Y:S01]  /*2610*/  FADD.FTZ R36, RZ, R92 ;  /* 0x0000005cff247221 */ /* 0x001fe20000010000 */
[C---:B------:R-:W-:Y:S02]  /*2620*/  ISETP.GT.U32.AND P0, PT, R18.reuse, 0x1ff, PT ;  /* 0x000001ff1200780c */ /* 0x040fe40003f04070 */
[----:B------:R-:W-:Y:S01]  /*2630*/  ISETP.GT.U32.AND P5, PT, R18, 0x2ff, PT ;  /* 0x000002ff1200780c */ /* 0x000fe20003fa4070 */
[----:B------:R-:W-:Y:S01]  /*2640*/  FADD.FTZ R37, R91, R36 ;  /* 0x000000245b257221 */ /* 0x000fe20000010000 */
[----:B------:R-:W-:Y:S02]  /*2650*/  LOP3.LUT P6, RZ, R75, 0xff, RZ, 0xc0, !PT ;  /* 0x000000ff4bff7812 */ /* 0x000fe400078cc0ff */
[----:B------:R-:W-:Y:S01]  /*2660*/  SHF.R.U32.HI R117, RZ, 0x5, R19 ;  /* 0x00000005ff757819 */ /* 0x000fe20000011613 */
[----:B------:R-:W-:-:S03]  /*2670*/  FADD.FTZ R36, R90, R37 ;  /* 0x000000255a247221 */ /* 0x000fc60000010000 */
[----:B------:R-:W-:Y:S01]  /*2680*/  LOP3.LUT R117, R117, 0x7fffff8, RZ, 0xc0, !PT ;  /* 0x07fffff875757812 */ /* 0x000fe200078ec0ff */
[----:B------:R-:W-:-:S04]  /*2690*/  FADD.FTZ R37, R89, R36 ;  /* 0x0000002459257221 */ /* 0x000fc80000010000 */
[----:B------:R-:W-:Y:S02]  /*26a0*/  FADD.FTZ R36, R88, R37 ;  /* 0x0000002558247221 */ /* 0x000fe40000010000 */
[----:B------:R-:W-:Y:S02]  /*26b0*/  @!P6 IADD3 R117, R117, 0x8, RZ ;  /* 0x000000087575e810 */ /* 0x000fe40007ffe0ff */
[----:B------:R-:W-:Y:S01]  /*26c0*/  FADD.FTZ R37, R87, R36 ;  /* 0x0000002457257221 */ /* 0x000fe20000010000 */
[----:B------:R-:W-:-:S03]  /*26d0*/  ISETP.GT.U32.AND P6, PT, R18, 0x3ff, PT ;  /* 0x000003ff1200780c */ /* 0x000fc60003fc4070 */
        /* <DEDUP_REMOVED lines=29> */
.L_x_354:
        /* <DEDUP_REMOVED lines=85> */
.L_x_355:
[C---:B------:R-:W-:Y:S01]  /*2e00*/  LOP3.LUT P0, RZ, R19.reuse, 0x1f, RZ, 0xc0, !PT ;  /* 0x0000001f13ff7812 */ /* 0x040fe2000780c0ff */
[----:B-1----:R-:W-:Y:S01]  /*2e10*/  FADD.FTZ R37, R120, R118 ;  /* 0x0000007678257221 */ /* 0x002fe20000010000 */
[----:B------:R-:W-:Y:S01]  /*2e20*/  SHF.R.U32.HI R38, RZ, 0x5, R19 ;  /* 0x00000005ff267819 */ /* 0x000fe20000011613 */
[----:B------:R-:W-:Y:S01]  /*2e30*/  WARPSYNC 0xffffffff ;  /* 0xffffffff00007948 */ /* 0x000fe20003800000 */
[----:B0-----:R-:W-:Y:S02]  /*2e40*/  LOP3.LUT R118, R19, 0x1f, RZ, 0xc0, !PT ;  /* 0x0000001f13767812 */ /* 0x001fe400078ec0ff */
[----:B------:R-:W-:-:S07]  /*2e50*/  LOP3.LUT R38, R38, 0x7, RZ, 0xc0, !PT ;  /* 0x0000000726267812 */ /* 0x000fce00078ec0ff */
[----:B------:R-:W-:-:S05]  /*2e60*/  @!P0 IADD3 R39, R117, R38, RZ ;  /* 0x0000002675278210 */ /* 0x000fca0007ffe0ff */
[----:B------:R0:W-:Y:S01]  /*2e70*/  @!P0 STS.64 [R39.X8], R36 ;  /* 0x0000002427008388 */ /* 0x0001e20000008a00 */
[----:B------:R-:W-:-:S11]  /*2e80*/  ISETP.GT.U32.AND P0, PT, R118, 0x7, PT ;  /* 0x000000077600780c */ /* 0x000fd60003f04070 */
[----:B------:R-:W-:Y:S01]  /*2e90*/  BAR.SYNC.DEFER_BLOCKING 0x0 ;  /* 0x0000000000007b1d */ /* 0x000fe20000010000 */
[----:B0-----:R-:W-:Y:S01]  /*2ea0*/  CS2R R36, SRZ ;  /* 0x0000000000247805 */ /* 0x001fe2000001ff00 */
[----:B------:R-:W-:Y:S01]  /*2eb0*/  @!P0 IADD3 R121, R117, R118, RZ ;  /* 0x0000007675798210 */ /* 0x000fe20007ffe0ff */
[----:B------:R-:W-:Y:S01]  /*2ec0*/  HFMA2.MMA R120, -RZ, RZ, 0, 0 ;  /* 0x00000000ff787435 */ /* 0x000fe200000001ff */
[----:B------:R-:W-:Y:S02]  /*2ed0*/  LOP3.LUT P5, RZ, R38, 0x1f, R19, 0xf8, !PT ;  /* 0x0000001f26ff7812 */ /* 0x000fe400078af813 */
[----:B------:R-:W-:Y:S03]  /*2ee0*/  BSSY B0, `(.L_x_344) ;  /* 0x00000d5000007945 */ /* 0x000fe60003800000 */
[----:B------:R-:W-:-:S04]  /*2ef0*/  @!P0 MOV R120, R74 ;  /* 0x0000004a00788202 */ /* 0x000fc80000000f00 */
[----:B------:R0:W-:Y:S01]  /*2f00*/  I2F R119, R120 ;  /* 0x0000007800777306 */ /* 0x0001e20000201400 */
[----:B------:R-:W1:Y:S04]  /*2f10*/  SHFL.DOWN PT, R123, R120, 0x4, 0x1f ;  /* 0x08801f00787b7f89 */ /* 0x000e6800000e0000 */
[----:B------:R-:W2:Y:S01]  /*2f20*/  @!P0 LDS.64 R36, [R121.X8] ;  /* 0x0000000079248984 */ /* 0x000ea20000008a00 */
[----:B------:R-:W-:Y:S02]  /*2f30*/  ISETP.NE.AND P0, PT, RZ, UR6, PT ;  /* 0x00000006ff007c0c */ /* 0x000fe4000bf05270 */
[----:B-1----:R-:W1:Y:S01]  /*2f40*/  I2F R118, R123 ;  /* 0x0000007b00767306 */ /* 0x002e620000201400 */
[----:B------:R-:W-:-:S05]  /*2f50*/  IADD3 R117, R123, R120, RZ ;  /* 0x000000787b757210 */ /* 0x000fca0007ffe0ff */
[----:B0-----:R-:W-:Y:S02]  /*2f60*/  SHFL.DOWN PT, R120, R117, 0x2, 0x1f ;  /* 0x08401f0075787f89 */ /* 0x001fe400000e0000 */
[----:B------:R-:W0:Y:S02]  /*2f70*/  I2F R39, R117 ;  /* 0x0000007500277306 */ /* 0x000e240000201400 */
[----:B--2---:R-:W2:Y:S02]  /*2f80*/  SHFL.DOWN PT, R125, R36, 0x4, 0x1f ;  /* 0x08801f00247d7f89 */ /* 0x004ea400000e0000 */
[C---:B--2---:R-:W-:Y:S02]  /*2f90*/  FADD.FTZ R122, -R125.reuse, R36 ;  /* 0x000000247d7a7221 */ /* 0x044fe40000010100 */
[----:B-1----:R-:W-:Y:S02]  /*2fa0*/  FMUL.FTZ R125, R125, R118 ;  /* 0x000000767d7d7220 */ /* 0x002fe40000410000 */
[----:B------:R-:W-:-:S02]  /*2fb0*/  FMUL.FTZ R122, R122, R122 ;  /* 0x0000007a7a7a7220 */ /* 0x000fc40000410000 */
[----:B------:R-:W-:Y:S02]  /*2fc0*/  FFMA.FTZ R125, R119, R36, R125 ;  /* 0x00000024777d7223 */ /* 0x000fe4000001007d */
[----:B0-----:R-:W0:Y:S01]  /*2fd0*/  MUFU.RCP R36, R39 ;  /* 0x0000002700247308 */ /* 0x001e220000001000 */
[----:B------:R-:W-:Y:S02]  /*2fe0*/  FMUL.FTZ R119, R122, R119 ;  /* 0x000000777a777220 */ /* 0x000fe40000410000 */
[----:B------:R-:W1:Y:S02]  /*2ff0*/  SHFL.DOWN PT, R122, R37, 0x4, 0x1f ;  /* 0x08801f00257a7f89 */ /* 0x000e6400000e0000 */
[----:B------:R-:W-:Y:S02]  /*3000*/  FMUL.FTZ R119, R119, R118 ;  /* 0x0000007677777220 */ /* 0x000fe40000410000 */
[----:B0-----:R-:W-:-:S05]  /*3010*/  FMUL.FTZ R118, R36, R125 ;  /* 0x0000007d24767220 */ /* 0x001fca0000410000 */
[----:B------:R-:W0:Y:S01]  /*3020*/  SHFL.DOWN PT, R123, R118, 0x2, 0x1f ;  /* 0x08401f00767b7f89 */ /* 0x000e2200000e0000 */
[----:B-1----:R-:W-:Y:S02]  /*3030*/  FADD.FTZ R121, R122, R37 ;  /* 0x000000257a797221 */ /* 0x002fe40000010000 */
[----:B------:R-:W1:Y:S02]  /*3040*/  I2F R122, R120 ;  /* 0x00000078007a7306 */ /* 0x000e640000201400 */
[----:B------:R-:W-:Y:S01]  /*3050*/  FFMA.FTZ R121, R36, R119, R121 ;  /* 0x0000007724797223 */ /* 0x000fe20000010079 */
[----:B------:R-:W-:-:S05]  /*3060*/  IADD3 R119, R117, R120, RZ ;  /* 0x0000007875777210 */ /* 0x000fca0007ffe0ff */
[----:B------:R-:W2:Y:S01]  /*3070*/  I2F R36, R119 ;  /* 0x0000007700247306 */ /* 0x000ea20000201400 */
[----:B0-----:R-:W-:Y:S02]  /*3080*/  FADD.FTZ R124, R118, -R123 ;  /* 0x8000007b767c7221 */ /* 0x001fe40000010000 */
[----:B-1----:R-:W-:Y:S02]  /*3090*/  FMUL.FTZ R37, R123, R122 ;  /* 0x0000007a7b257220 */ /* 0x002fe40000410000 */
[----:B------:R-:W-:Y:S02]  /*30a0*/  FMUL.FTZ R124, R124, R124 ;  /* 0x0000007c7c7c7220 */ /* 0x000fe40000410000 */
[C---:B------:R-:W-:Y:S02]  /*30b0*/  FFMA.FTZ R37, R39.reuse, R118, R37 ;  /* 0x0000007627257223 */ /* 0x040fe40000010025 */
[----:B------:R-:W-:Y:S01]  /*30c0*/  FMUL.FTZ R39, R39, R124 ;  /* 0x0000007c27277220 */ /* 0x000fe20000410000 */
[----:B------:R-:W0:Y:S01]  /*30d0*/  SHFL.DOWN PT, R118, R119, 0x1, 0x1f ;  /* 0x08201f0077767f89 */ /* 0x000e2200000e0000 */
[----:B--2---:R-:W1:Y:S02]  /*30e0*/  MUFU.RCP R120, R36 ;  /* 0x0000002400787308 */ /* 0x004e640000001000 */
[----:B------:R-:W-:Y:S01]  /*30f0*/  FMUL.FTZ R122, R39, R122 ;  /* 0x0000007a277a7220 */ /* 0x000fe20000410000 */
[----:B------:R-:W2:Y:S01]  /*3100*/  SHFL.DOWN PT, R124, R121, 0x2, 0x1f ;  /* 0x08401f00797c7f89 */ /* 0x000ea200000e0000 */
[----:B-1----:R-:W-:-:S04]  /*3110*/  FMUL.FTZ R37, R120, R37 ;  /* 0x0000002578257220 */ /* 0x002fc80000410000 */
[----:B0-----:R-:W-:Y:S01]  /*3120*/  I2F R123, R118 ;  /* 0x00000076007b7306 */ /* 0x001fe20000201400 */
[----:B--2---:R-:W-:Y:S01]  /*3130*/  FADD.FTZ R39, R121, R124 ;  /* 0x0000007c79277221 */ /* 0x004fe20000010000 */
[----:B------:R-:W-:-:S03]  /*3140*/  IADD3 R124, R119, R118, RZ ;  /* 0x00000076777c7210 */ /* 0x000fc60007ffe0ff */
[----:B------:R-:W-:-:S03]  /*3150*/  FFMA.FTZ R39, R120, R122, R39 ;  /* 0x0000007a78277223 */ /* 0x000fc60000010027 */
[----:B------:R-:W0:Y:S01]  /*3160*/  I2F R117, R124 ;  /* 0x0000007c00757306 */ /* 0x000e220000201400 */
[----:B------:R-:W1:Y:S04]  /*3170*/  SHFL.DOWN PT, R120, R37, 0x1, 0x1f ;  /* 0x08201f0025787f89 */ /* 0x000e6800000e0000 */
[----:B------:R-:W2:Y:S03]  /*3180*/  SHFL.DOWN PT, R122, R39, 0x1, 0x1f ;  /* 0x08201f00277a7f89 */ /* 0x000ea600000e0000 */
[----:B0-----:R-:W0:Y:S01]  /*3190*/  MUFU.RCP R117, R117 ;  /* 0x0000007500757308 */ /* 0x001e220000001000 */
[----:B-1----:R-:W-:Y:S02]  /*31a0*/  FADD.FTZ R119, R37, -R120 ;  /* 0x8000007825777221 */ /* 0x002fe40000010000 */
[----:B------:R-:W-:-:S02]  /*31b0*/  FMUL.FTZ R121, R120, R123 ;  /* 0x0000007b78797220 */ /* 0x000fc40000410000 */
[----:B------:R-:W-:Y:S02]  /*31c0*/  FMUL.FTZ R119, R119, R119 ;  /* 0x0000007777777220 */ /* 0x000fe40000410000 */
[----:B--2---:R-:W-:Y:S02]  /*31d0*/  FADD.FTZ R122, R39, R122 ;  /* 0x0000007a277a7221 */ /* 0x004fe40000010000 */
[C---:B------:R-:W-:Y:S02]  /*31e0*/  FMUL.FTZ R120, R36.reuse, R119 ;  /* 0x0000007724787220 */ /* 0x040fe40000410000 */
[----:B------:R-:W-:Y:S02]  /*31f0*/  FFMA.FTZ R36, R36, R37, R121 ;  /* 0x0000002524247223 */ /* 0x000fe40000010079 */
[----:B------:R-:W-:Y:S02]  /*3200*/  FMUL.FTZ R120, R120, R123 ;  /* 0x0000007b78787220 */ /* 0x000fe40000410000 */
[C---:B0-----:R-:W-:Y:S01]  /*3210*/  FMUL.FTZ R119, R117.reuse, R36 ;  /* 0x0000002475777220 */ /* 0x041fe20000410000 */
[----:B------:R-:W-:Y:S01]  /*3220*/  MOV R36, c[0x0][0x1e0] ;  /* 0x0000780000247a02 */ /* 0x000fe20000000f00 */
[----:B------:R-:W-:-:S03]  /*3230*/  FFMA.FTZ R120, R117, R120, R122 ;  /* 0x0000007875787223 */ /* 0x000fc6000001007a */
[----:B------:R-:W0:Y:S04]  /*3240*/  SHFL.IDX PT, R39, R119, RZ, 0x1f ;  /* 0x00001fff77277589 */ /* 0x000e2800000e0000 */
[----:B------:R-:W1:Y:S01]  /*3250*/  SHFL.IDX PT, R117, R120, RZ, 0x1f ;  /* 0x00001fff78757589 */ /* 0x000e6200000e0000 */
[----:B0-----:R-:W-:Y:S02]  /*3260*/  FMUL.FTZ R37, R39, R39 ;  /* 0x0000002727257220 */ /* 0x001fe40000410000 */
[----:B-1----:R-:W-:-:S03]  /*3270*/  FFMA.FTZ R36, R117, R36, c[0x0][0x228] ;  /* 0x00008a0075247623 */ /* 0x002fc60000010024 */
[----:B------:R-:W-:-:S05]  /*3280*/  FSEL R37, R37, RZ, P0 ;  /* 0x000000ff25257208 */ /* 0x000fca0000000000 */
[----:B------:R-:W-:Y:S01]  /*3290*/  FADD.FTZ R117, R36, R37 ;  /* 0x0000002524757221 */ /* 0x000fe20000010000 */
[----:B------:R-:W-:-:S04]  /*32a0*/  @!P5 LEA R36, P6, R76, c[0x0][0x1a0], 0x2 ;  /* 0x000068004c24da11 */ /* 0x000fc800078c10ff */
[C---:B------:R-:W-:Y:S01]  /*32b0*/  @!P5 LEA.HI.X R37, R76.reuse, c[0x0][0x1a4], R116, 0x2, P6 ;  /* 0x000069004c25da11 */ /* 0x040fe200030f1474 */
[----:B------:R-:W0:Y:S04]  /*32c0*/  MUFU.RSQ R117, R117 ;  /* 0x0000007500757308 */ /* 0x000e280000001400 */
[----:B------:R1:W-:Y:S02]  /*32d0*/  @!P5 STG.E [R36.64], R39 ;  /* 0x000000272400d986 */ /* 0x0003e4000c101904 */
[----:B-1----:R-:W-:-:S04]  /*32e0*/  @!P5 LEA R36, P6, R76, c[0x0][0x1a8], 0x2 ;  /* 0x00006a004c24da11 */ /* 0x002fc800078c10ff */
[----:B------:R-:W-:-:S05]  /*32f0*/  @!P5 LEA.HI.X R37, R76, c[0x0][0x1ac], R116, 0x2, P6 ;  /* 0x00006b004c25da11 */ /* 0x000fca00030f1474 */
[----:B0-----:R0:W-:Y:S01]  /*3300*/  @!P5 STG.E [R36.64], R117 ;  /* 0x000000752400d986 */ /* 0x0011e2000c101904 */
[----:B-----5:R-:W-:-:S13]  /*3310*/  ISETP.GE.AND P5, PT, R115, 0x1, PT ;  /* 0x000000017300780c */ /* 0x020fda0003fa6270 */
[----:B------:R-:W-:Y:S05]  /*3320*/  @!P5 BRA `(.L_x_345) ;  /* 0x000009000000d947 */ /* 0x000fea0003800000 */
[----:B0-----:R-:W-:Y:S01]  /*3330*/  IADD3 R115, R115, -0x1, RZ ;  /* 0xffffffff73737810 */ /* 0x001fe20007ffe0ff */
[----:B------:R-:W-:Y:S01]  /*3340*/  BSSY B1, `(.L_x_346) ;  /* 0x0000028000017945 */ /* 0x000fe20003800000 */
[----:B------:R-:W-:-:S03]  /*3350*/  FSEL R116, R39, RZ, !P0 ;  /* 0x000000ff27747208 */ /* 0x000fc60004000000 */
[----:B------:R-:W-:-:S05]  /*3360*/  IMAD R115, R115, c[0x0][0x168], RZ ;  /* 0x00005a0073737a24 */ /* 0x000fca00078e02ff */
[----:B------:R-:W-:-:S04]  /*3370*/  SHF.R.S32.HI R36, RZ, 0x1f, R115 ;  /* 0x0000001fff247819 */ /* 0x000fc80000011473 */
[----:B------:R-:W-:Y:S02]  /*3380*/  LEA.HI R36, R36, R115, RZ, 0x3 ;  /* 0x0000007324247211 */ /* 0x000fe400078f18ff */
[----:B------:R-:W-:-:S04]  /*3390*/  LOP3.LUT R115, R19, 0xff, RZ, 0xc0, !PT ;  /* 0x000000ff13737812 */ /* 0x000fc800078ec0ff */
[----:B------:R-:W-:Y:S01]  /*33a0*/  LEA.HI.SX32 R115, R36, R115, 0x1d ;  /* 0x0000007324737211 */ /* 0x000fe200078feaff */
[----:B------:R-:W-:Y:S05]  /*33b0*/  @!P1 BRA `(.L_x_347) ;  /* 0x0000020000009947 */ /* 0x000fea0003800000 */
[--C-:B------:R-:W-:Y:S02]  /*33c0*/  FADD.FTZ R36, R92, -R116.reuse ;  /* 0x800000745c247221 */ /* 0x100fe40000010000 */
        /* <DEDUP_REMOVED lines=12> */
[----:B------:R-:W-:Y:S02]  /*3490*/  FADD.FTZ R118, R87, -R116 ;  /* 0x8000007457767221 */ /* 0x000fe40000010000 */
[C---:B------:R-:W-:Y:S02]  /*34a0*/  FMUL.FTZ R122, R117.reuse, R122 ;  /* 0x0000007a757a7220 */ /* 0x040fe40000410000 */
[----:B------:R-:W-:Y:S02]  /*34b0*/  FMUL.FTZ R121, R117, R124 ;  /* 0x0000007c75797220 */ /* 0x000fe40000410000 */
[----:B------:R-:W-:Y:S02]  /*34c0*/  FFMA.FTZ R37, R15, R38, R7 ;  /* 0x000000260f257223 */ /* 0x000fe40000010007 */
[----:B------:R-:W-:Y:S02]  /*34d0*/  FMUL.FTZ R119, R117, R118 ;  /* 0x0000007675777220 */ /* 0x000fe40000410000 */
[----:B------:R-:W-:-:S02]  /*34e0*/  FFMA.FTZ R38, R14, R39, R6 ;  /* 0x000000270e267223 */ /* 0x000fc40000010006 */
[----:B------:R-:W-:Y:S02]  /*34f0*/  FFMA.FTZ R39, R11, R122, R3 ;  /* 0x0000007a0b277223 */ /* 0x000fe40000010003 */
[----:B------:R-:W-:Y:S01]  /*3500*/  FFMA.FTZ R118, R10, R121, R2 ;  /* 0x000000790a767223 */ /* 0x000fe20000010002 */
[----:B------:R-:W-:Y:S01]  /*3510*/  F2FP.BF16.PACK_AB R37, R38, R37 ;  /* 0x000000252625723e */ /* 0x000fe200000010ff */
[----:B------:R-:W-:Y:S02]  /*3520*/  FADD.FTZ R120, R88, -R116 ;  /* 0x8000007458787221 */ /* 0x000fe40000010000 */
[----:B------:R-:W-:Y:S01]  /*3530*/  FFMA.FTZ R119, R12, R119, R4 ;  /* 0x000000770c777223 */ /* 0x000fe20000010004 */
[----:B------:R-:W-:Y:S01]  /*3540*/  F2FP.BF16.PACK_AB R39, R118, R39 ;  /* 0x000000277627723e */ /* 0x000fe200000010ff */
[----:B------:R-:W-:Y:S01]  /*3550*/  FMUL.FTZ R120, R117, R120 ;  /* 0x0000007875787220 */ /* 0x000fe20000410000 */
[----:B------:R-:W-:-:S03]  /*3560*/  HFMA2.MMA R118, -RZ, RZ, 0, 9.5367431640625e-07 ;  /* 0x00000010ff767435 */ /* 0x000fc600000001ff */
[----:B------:R-:W-:-:S05]  /*3570*/  FFMA.FTZ R120, R13, R120, R5 ;  /* 0x000000780d787223 */ /* 0x000fca0000010005 */
[----:B------:R-:W-:Y:S02]  /*3580*/  F2FP.BF16.PACK_AB R38, R119, R120 ;  /* 0x000000787726723e */ /* 0x000fe400000010ff */
[C---:B------:R-:W-:Y:S01]  /*3590*/  IMAD.WIDE.U32 R118, R115.reuse, R118, c[0x0][0x208] ;  /* 0x0000820073767625 */ /* 0x040fe200078e0076 */
[----:B------:R-:W-:-:S04]  /*35a0*/  IADD3 R115, R115, 0x100, RZ ;  /* 0x0000010073737810 */ /* 0x000fc80007ffe0ff */
[----:B------:R0:W-:Y:S03]  /*35b0*/  STG.E.128 [R118.64], R36 ;  /* 0x0000002476007986 */ /* 0x0001e6000c101d04 */
.L_x_347:
[----:B------:R-:W-:Y:S05]  /*35c0*/  BSYNC B1 ;  /* 0x0000000000017941 */ /* 0x000fea0003800000 */
.L_x_346:
        /* <DEDUP_REMOVED lines=34> */
.L_x_349:
[----:B------:R-:W-:Y:S05]  /*37f0*/  BSYNC B1 ;  /* 0x0000000000017941 */ /* 0x000fea0003800000 */
.L_x_348:
        /* <DEDUP_REMOVED lines=13> */
[----:B------:R-:W-:Y:S02]  /*38d0*/  FADD.FTZ R38, R104, -R116 ;  /* 0x8000007468267221 */ /* 0x000fe40000010000 */
[----:B------:R-:W-:-:S02]  /*38e0*/  FMUL.FTZ R118, R117, R118 ;  /* 0x0000007675767220 */ /* 0x000fc40000410000 */
[--C-:B------:R-:W-:Y:S02]  /*38f0*/  FADD.FTZ R122, R105, -R116.reuse ;  /* 0x80000074697a7221 */ /* 0x100fe40000010000 */
[----:B------:R-:W-:Y:S02]  /*3900*/  FADD.FTZ R124, R106, -R116 ;  /* 0x800000746a7c7221 */ /* 0x000fe40000010000 */
[C---:B------:R-:W-:Y:S02]  /*3910*/  FMUL.FTZ R120, R117.reuse, R120 ;  /* 0x0000007875787220 */ /* 0x040fe40000410000 */
[C---:B------:R-:W-:Y:S02]  /*3920*/  FMUL.FTZ R39, R117.reuse, R38 ;  /* 0x0000002675277220 */ /* 0x040fe40000410000 */
[C---:B------:R-:W-:Y:S02]  /*3930*/  FMUL.FTZ R119, R117.reuse, R122 ;  /* 0x0000007a75777220 */ /* 0x040fe40000410000 */
[----:B------:R-:W-:-:S02]  /*3940*/  FMUL.FTZ R124, R117, R124 ;  /* 0x0000007c757c7220 */ /* 0x000fc40000410000 */
[----:B------:R-:W-:Y:S02]  /*3950*/  FFMA.FTZ R37, R52, R37, R40 ;  /* 0x0000002534257223 */ /* 0x000fe40000010028 */
[----:B------:R-:W-:Y:S02]  /*3960*/  FFMA.FTZ R118, R55, R118, R61 ;  /* 0x0000007637767223 */ /* 0x000fe4000001003d */
[----:B------:R-:W-:Y:S02]  /*3970*/  FFMA.FTZ R38, R54, R120, R41 ;  /* 0x0000007836267223 */ /* 0x000fe40000010029 */
[----:B------:R-:W-:Y:S01]  /*3980*/  FFMA.FTZ R39, R57, R39, R62 ;  /* 0x0000002739277223 */ /* 0x000fe2000001003e */
[----:B------:R-:W-:Y:S01]  /*3990*/  F2FP.BF16.PACK_AB R37, R118, R37 ;  /* 0x000000257625723e */ /* 0x000fe200000010ff */
[----:B------:R-:W-:Y:S02]  /*39a0*/  FFMA.FTZ R119, R56, R119, R42 ;  /* 0x0000007738777223 */ /* 0x000fe4000001002a */
[----:B------:R-:W-:Y:S01]  /*39b0*/  FFMA.FTZ R124, R59, R124, R63 ;  /* 0x0000007c3b7c7223 */ /* 0x000fe2000001003f */
[----:B------:R-:W-:Y:S01]  /*39c0*/  F2FP.BF16.PACK_AB R38, R39, R38 ;  /* 0x000000262726723e */ /* 0x000fe200000010ff */
[----:B------:R-:W-:-:S03]  /*39d0*/  IMAD.MOV.U32 R118, RZ, RZ, 0x10 ;  /* 0x00000010ff767424 */ /* 0x000fc600078e00ff */
[----:B------:R-:W-:Y:S01]  /*39e0*/  F2FP.BF16.PACK_AB R39, R124, R119 ;  /* 0x000000777c27723e */ /* 0x000fe200000010ff */
[C---:B------:R-:W-:Y:S01]  /*39f0*/  IMAD.WIDE.U32 R118, R115.reuse, R118, c[0x0][0x208] ;  /* 0x0000820073767625 */ /* 0x040fe200078e0076 */
[----:B------:R-:W-:-:S04]  /*3a00*/  IADD3 R115, R115, 0x100, RZ ;  /* 0x0000010073737810 */ /* 0x000fc80007ffe0ff */
[----:B------:R0:W-:Y:S03]  /*3a10*/  STG.E.128 [R118.64], R36 ;  /* 0x0000002476007986 */ /* 0x0001e6000c101d04 */
.L_x_351:
[----:B------:R-:W-:Y:S05]  /*3a20*/  BSYNC B1 ;  /* 0x0000000000017941 */ /* 0x000fea0003800000 */
.L_x_350:
        /* <DEDUP_REMOVED lines=32> */
.L_x_345:
[----:B0-----:R-:W-:Y:S05]  /*3c30*/  BSYNC B0 ;  /* 0x0000000000007941 */ /* 0x001fea0003800000 */
.L_x_344:
[----:B------:R-:W-:Y:S02]  /*3c40*/  IADD3 R76, R76, c[0x0][0x160], RZ ;  /* 0x000058004c4c7a10 */ /* 0x000fe40007ffe0ff */
[----:B------:R-:W-:Y:S02]  /*3c50*/  LOP3.LUT P5, RZ, R75, 0xff, RZ, 0xc0, !PT ;  /* 0x000000ff4bff7812 */ /* 0x000fe400078ac0ff */
[----:B------:R-:W-:Y:S02]  /*3c60*/  ISETP.GE.AND P0, PT, R76, c[0x0][0x164], PT ;  /* 0x000059004c007a0c */ /* 0x000fe40003f06270 */
[----:B------:R-:W-:-:S11]  /*3c70*/  SEL R75, RZ, 0x1, P5 ;  /* 0x00000001ff4b7807 */ /* 0x000fd60002800000 */
[----:B------:R-:W-:Y:S01]  /*3c80*/  @P0 CALL.REL.NOINC `(.L_x_352) ;  /* 0x0000001000000944 */ /* 0x000fe20003c00000 */
[----:B------:R-:W-:Y:S05]  /*3c90*/  BRA `(.L_x_353) ;  /* 0xffffcd3000007947 */ /* 0x000fea000383ffff */
.L_x_352:
[----:B------:R-:W-:Y:S05]  /*3ca0*/  EXIT ;  /* 0x000000000000794d */ /* 0x000fea0003800000 */
.L_x_342:
[----:B------:R-:W-:Y:S01]  /*3cb0*/  HFMA2.MMA R121, -RZ, RZ, 0, 5.9604644775390625e-08 ;  /* 0x00000001ff797435 */ /* 0x000fe200000001ff */
[----:B------:R-:W-:Y:S02]  /*3cc0*/  MOV R118, R36 ;  /* 0x0000002400767202 */ /* 0x000fe40000000f00 */
[----:B------:R-:W-:Y:S02]  /*3cd0*/  MOV R119, 0x1f ;  /* 0x0000001f00777802 */ /* 0x000fe40000000f00 */
[----:B------:R-:W-:Y:S02]  /*3ce0*/  MOV R120, 0xffffffff ;  /* 0xffffffff00787802 */ /* 0x000fe40000000f00 */
[----:B------:R-:W-:Y:S02]  /*3cf0*/  MOV R38, 0x3d10 ;  /* 0x00003d1000267802 */ /* 0x000fe40000000f00 */
[----:B-----5:R-:W-:Y:S05]  /*3d00*/  CALL.REL.NOINC `($__internal_2_$__cuda_sm70_shflsync_bfly_p) ;  /* 0x000007b000007944 */ /* 0x020fea0003c00000 */
[----:B01----:R-:W-:Y:S05]  /*3d10*/  BRA `(.L_x_354) ;  /* 0xffffeb9000007947 */ /* 0x003fea000383ffff */
.L_x_343:
[----:B------:R-:W-:Y:S01]  /*3d20*/  HFMA2.MMA R121, -RZ, RZ, 0, 1.1920928955078125e-07 ;  /* 0x00000002ff797435 */ /* 0x000fe200000001ff */
[----:B------:R-:W-:Y:S02]  /*3d30*/  MOV R118, R123 ;  /* 0x0000007b00767202 */ /* 0x000fe40000000f00 */
[----:B------:R-:W-:-:S02]  /*3d40*/  MOV R119, 0x1f ;  /* 0x0000001f00777802 */ /* 0x000fc40000000f00 */
[----:B------:R-:W-:Y:S02]  /*3d50*/  MOV R120, 0xffffffff ;  /* 0xffffffff00787802 */ /* 0x000fe40000000f00 */
[----:B------:R-:W-:Y:S02]  /*3d60*/  MOV R38, 0x3d80 ;  /* 0x00003d8000267802 */ /* 0x000fe40000000f00 */
[----:B0----5:R-:W-:Y:S05]  /*3d70*/  CALL.REL.NOINC `($__internal_2_$__cuda_sm70_shflsync_bfly_p) ;  /* 0x0000074000007944 */ /* 0x021fea0003c00000 */
[----:B0-----:R-:W-:Y:S01]  /*3d80*/  HFMA2.MMA R121, -RZ, RZ, 0, 2.384185791015625e-07 ;  /* 0x00000004ff797435 */ /* 0x001fe200000001ff */
[----:B-1----:R-:W-:Y:S01]  /*3d90*/  FADD.FTZ R118, R123, R120 ;  /* 0x000000787b767221 */ /* 0x002fe20000010000 */
[----:B------:R-:W-:Y:S01]  /*3da0*/  MOV R119, 0x1f ;  /* 0x0000001f00777802 */ /* 0x000fe20000000f00 */
[----:B------:R-:W-:Y:S01]  /*3db0*/  IMAD.MOV.U32 R120, RZ, RZ, -0x1 ;  /* 0xffffffffff787424 */ /* 0x000fe200078e00ff */
[----:B------:R-:W-:Y:S02]  /*3dc0*/  MOV R38, 0x3de0 ;  /* 0x00003de000267802 */ /* 0x000fe40000000f00 */
[----:B------:R-:W-:Y:S05]  /*3dd0*/  CALL.REL.NOINC `($__internal_2_$__cuda_sm70_shflsync_bfly_p) ;  /* 0x000006e000007944 */ /* 0x000fea0003c00000 */
[----:B0-----:R-:W-:Y:S01]  /*3de0*/  HFMA2.MMA R121, -RZ, RZ, 0, 4.76837158203125e-07 ;  /* 0x00000008ff797435 */ /* 0x001fe200000001ff */
[----:B-1----:R-:W-:Y:S01]  /*3df0*/  FADD.FTZ R118, R118, R120 ;  /* 0x0000007876767221 */ /* 0x002fe20000010000 */
[----:B------:R-:W-:Y:S02]  /*3e00*/  MOV R119, 0x1f ;  /* 0x0000001f00777802 */ /* 0x000fe40000000f00 */
[----:B------:R-:W-:-:S02]  /*3e10*/  MOV R120, 0xffffffff ;  /* 0xffffffff00787802 */ /* 0x000fc40000000f00 */
[----:B------:R-:W-:Y:S02]  /*3e20*/  MOV R38, 0x3e40 ;  /* 0x00003e4000267802 */ /* 0x000fe40000000f00 */
[----:B------:R-:W-:Y:S05]  /*3e30*/  CALL.REL.NOINC `($__internal_2_$__cuda_sm70_shflsync_bfly_p) ;  /* 0x0000068000007944 */ /* 0x000fea0003c00000 */
[----:B0-----:R-:W-:Y:S01]  /*3e40*/  HFMA2.MMA R121, -RZ, RZ, 0, 9.5367431640625e-07 ;  /* 0x00000010ff797435 */ /* 0x001fe200000001ff */
[----:B-1----:R-:W-:Y:S01]  /*3e50*/  FADD.FTZ R118, R118, R120 ;  /* 0x0000007876767221 */ /* 0x002fe20000010000 */
[----:B------:R-:W-:Y:S02]  /*3e60*/  MOV R119, 0x1f ;  /* 0x0000001f00777802 */ /* 0x000fe40000000f00 */
[----:B------:R-:W-:Y:S02]  /*3e70*/  MOV R120, 0xffffffff ;  /* 0xffffffff00787802 */ /* 0x000fe40000000f00 */
[----:B------:R-:W-:Y:S02]  /*3e80*/  MOV R38, 0x3ea0 ;  /* 0x00003ea000267802 */ /* 0x000fe40000000f00 */
[----:B------:R-:W-:Y:S05]  /*3e90*/  CALL.REL.NOINC `($__internal_2_$__cuda_sm70_shflsync_bfly_p) ;  /* 0x0000062000007944 */ /* 0x000fea0003c00000 */
[----:B-1----:R-:W-:Y:S01]  /*3ea0*/  FADD.FTZ R36, R118, R120 ;  /* 0x0000007876247221 */ /* 0x002fe20000010000 */
[----:B0-----:R-:W-:Y:S01]  /*3eb0*/  HFMA2.MMA R121, -RZ, RZ, 0, 5.9604644775390625e-08 ;  /* 0x00000001ff797435 */ /* 0x001fe200000001ff */
[----:B------:R-:W-:Y:S02]  /*3ec0*/  MOV R119, 0x1f ;  /* 0x0000001f00777802 */ /* 0x000fe40000000f00 */
[----:B------:R-:W-:Y:S01]  /*3ed0*/  FMUL.FTZ R36, R69, R36 ;  /* 0x0000002445247220 */ /* 0x000fe20000410000 */
[----:B------:R-:W-:-:S03]  /*3ee0*/  MOV R120, 0xffffffff ;  /* 0xffffffff00787802 */ /* 0x000fc60000000f00 */
        /* <DEDUP_REMOVED lines=65> */
[----:B------:R-:W-:-:S04]  /*4300*/  MOV R38, 0x4330 ;  /* 0x0000433000267802 */ /* 0x000fc80000000f00 */
[----:B------:R-:W-:Y:S02]  /*4310*/  MOV R118, R37 ;  /* 0x0000002500767202 */ /* 0x000fe40000000f00 */
[----:B------:R-:W-:Y:S05]  /*4320*/  CALL.REL.NOINC `($__internal_2_$__cuda_sm70_shflsync_bfly_p) ;  /* 0x0000019000007944 */ /* 0x000fea0003c00000 */
[----:B0-----:R-:W-:Y:S01]  /*4330*/  HFMA2.MMA R121, -RZ, RZ, 0, 1.1920928955078125e-07 ;  /* 0x00000002ff797435 */ /* 0x001fe200000001ff */
[----:B-1----:R-:W-:Y:S01]  /*4340*/  FADD.FTZ R118, R37, R120 ;  /* 0x0000007825767221 */ /* 0x002fe20000010000 */
[----:B------:R-:W-:Y:S01]  /*4350*/  MOV R120, 0xffffffff ;  /* 0xffffffff00787802 */ /* 0x000fe20000000f00 */
[----:B------:R-:W-:Y:S01]  /*4360*/  IMAD.MOV.U32 R119, RZ, RZ, 0x1f ;  /* 0x0000001fff777424 */ /* 0x000fe200078e00ff */
[----:B------:R-:W-:Y:S02]  /*4370*/  MOV R38, 0x4390 ;  /* 0x0000439000267802 */ /* 0x000fe40000000f00 */
[----:B------:R-:W-:Y:S05]  /*4380*/  CALL.REL.NOINC `($__internal_2_$__cuda_sm70_shflsync_bfly_p) ;  /* 0x0000013000007944 */ /* 0x000fea0003c00000 */
[----:B0-----:R-:W-:Y:S01]  /*4390*/  HFMA2.MMA R121, -RZ, RZ, 0, 2.384185791015625e-07 ;  /* 0x00000004ff797435 */ /* 0x001fe200000001ff */
[----:B-1----:R-:W-:Y:S01]  /*43a0*/  FADD.FTZ R118, R118, R120 ;  /* 0x0000007876767221 */ /* 0x002fe20000010000 */
[----:B------:R-:W-:Y:S02]  /*43b0*/  MOV R119, 0x1f ;  /* 0x0000001f00777802 */ /* 0x000fe40000000f00 */
[----:B------:R-:W-:Y:S02]  /*43c0*/  MOV R120, 0xffffffff ;  /* 0xffffffff00787802 */ /* 0x000fe40000000f00 */
[----:B------:R-:W-:-:S02]  /*43d0*/  MOV R38, 0x43f0 ;  /* 0x000043f000267802 */ /* 0x000fc40000000f00 */
[----:B------:R-:W-:Y:S05]  /*43e0*/  CALL.REL.NOINC `($__internal_2_$__cuda_sm70_shflsync_bfly_p) ;  /* 0x000000d000007944 */ /* 0x000fea0003c00000 */
[----:B0-----:R-:W-:Y:S01]  /*43f0*/  HFMA2.MMA R121, -RZ, RZ, 0, 4.76837158203125e-07 ;  /* 0x00000008ff797435 */ /* 0x001fe200000001ff */
[----:B-1----:R-:W-:Y:S01]  /*4400*/  FADD.FTZ R118, R118, R120 ;  /* 0x0000007876767221 */ /* 0x002fe20000010000 */
[----:B------:R-:W-:-:S02]  /*4410*/  MOV R119, 0x1f ;  /* 0x0000001f00777802 */ /* 0x000fc40000000f00 */
[----:B------:R-:W-:Y:S02]  /*4420*/  MOV R120, 0xffffffff ;  /* 0xffffffff00787802 */ /* 0x000fe40000000f00 */
        /* <DEDUP_REMOVED lines=8> */
[----:B01----:R-:W-:Y:S05]  /*44b0*/  BRA `(.L_x_355) ;  /* 0xffffe94000007947 */ /* 0x003fea000383ffff */
        .weak           $__internal_2_$__cuda_sm70_shflsync_bfly_p
        .type           $__internal_2_$__cuda_sm70_shflsync_bfly_p,@function
        .size           $__internal_2_$__cuda_sm70_shflsync_bfly_p,(.L_x_29066 - $__internal_2_$__cuda_sm70_shflsync_bfly_p)
$__internal_2_$__cuda_sm70_shflsync_bfly_p:
[----:B------:R-:W-:Y:S01]  /*44c0*/  HFMA2.MMA R39, -RZ, RZ, 0, 0 ;  /* 0x00000000ff277435 */ /* 0x000fe200000001ff */
[----:B------:R-:W-:Y:S04]  /*44d0*/  WARPSYNC R120 ;  /* 0x0000007800007348 */ /* 0x000fe80003800000 */
[----:B------:R0:W1:Y:S01]  /*44e0*/  SHFL.BFLY PT, R120, R118, R121, R119 ;  /* 0x0c00007976787389 */ /* 0x00006200000e0077 */
[----:B------:R-:W-:Y:S05]  /*44f0*/  RET.REL.NODEC R38 `(_ZN10layer_norm13ln_fwd_kernelINS_13Kernel_traitsI13__nv_bfloat16S2_S2_S2_fjLj8192ELj1ELj1ELj8ELj16ENS_18Kernel_traits_baseILj8192ES2_S2_S2_S2_fjLj256EEEEELb0ELb0ELb1ELb0EEEvNS_9FwdParamsE) ;  /* 0xffffbb0026007950 */ /* 0x000fea0003c3ffff */
.L_x_356:
        /* <DEDUP_REMOVED lines=16> */
.L_x_29066:


//--------------------- .text._ZN10layer_norm13ln_fwd_kernelINS_13Kernel_traitsI13__nv_bfloat16S2_S2_S2_fjLj8192ELj1ELj1ELj8ELj16ENS_18Kernel_traits_baseILj8192ES2_S2_S2_S2_fjLj256EEEEELb0ELb0ELb1ELb1EEEvNS_9FwdParamsE --------------------------
	.section	.text._ZN10layer_norm13ln_fwd_kernelINS_13Kernel_traitsI13__nv_bfloat16S2_S2_S2_fjLj8192ELj1ELj1ELj8ELj16ENS_18Kernel_traits_baseILj8192ES2_S2_S2_S2_fjLj256EEEEELb0ELb0ELb1ELb1EEEvNS_9FwdParamsE,"ax",@progbits
	.sectioninfo	@"SHI_REGISTERS=128"
	.align	128
        .global         _ZN10layer_norm13ln_fwd_kernelINS_13Kernel_traitsI13__nv_bfloat16S2_S2_S2_fjLj8192ELj1ELj1ELj8ELj16ENS_18Kernel_traits_baseILj8192ES2_S2_S2_S2_fjLj256EEEEELb0ELb0ELb1ELb1EEEvNS_9FwdParamsE
        .type           _ZN10layer_norm13ln_fwd_kernelINS_13Kernel_traitsI13__nv_bfloat16S2_S2_S2_fjLj8192ELj1ELj1ELj8ELj16ENS_18Kernel_traits_baseILj8192ES2_S2_S2_S2_fjLj256EEEEELb0ELb0ELb1ELb1EEEvNS_9FwdParamsE,@function
        .size           _ZN10layer_norm13ln_fwd_kernelINS_13Kernel_traitsI13__nv_bfloat16S2_S2_S2_fjLj8192ELj1ELj1ELj8ELj16ENS_18Kernel_traits_baseILj8192ES2_S2_S2_S2_fjLj256EEEEELb0ELb0ELb1ELb1EEEvNS_9FwdParamsE,(.L_x_29067 - _ZN10layer_norm13ln_fwd_kernelINS_13Kernel_traitsI13__nv_bfloat16S2_S2_S2_fjLj8192ELj1ELj1ELj8ELj16ENS_18Kernel_traits_baseILj8192ES2_S2_S2_S2_fjLj256EEEEELb0ELb0ELb1ELb1EEEvNS_9FwdParamsE)
        .other          _ZN10layer_norm13ln_fwd_kernelINS_13Kernel_traitsI13__nv_bfloat16S2_S2_S2_fjLj8192ELj1ELj1ELj8ELj16ENS_18Kernel_traits_baseILj8192ES2_S2_S2_S2_fjLj256EEEEELb0ELb0ELb1ELb1EEEvNS_9FwdParamsE,@"STO_CUDA_ENTRY STV_DEFAULT"
_ZN10layer_norm13ln_fwd_kernelINS_13Kernel_traitsI13__nv_bfloat16S2_S2_S2_fjLj8192ELj1ELj1ELj8ELj16ENS_18Kernel_traits_baseILj8192ES2_S2_S2_S2_fjLj256EEEEELb0ELb0ELb1ELb1EEEvNS_9FwdParamsE:
.text._ZN10layer_norm13ln_fwd_kernelINS_13Kernel_traitsI13__nv_bfloat16S2_S2_S2_fjLj8192ELj1ELj1ELj8ELj16ENS_18Kernel_traits_baseILj8192ES2_S2_S2_S2_fjLj256EEEEELb0ELb0ELb1ELb1EEEvNS_9FwdParamsE:
        /* <DEDUP_REMOVED lines=9> */
[----:B------:R0:W5:Y:S01]  /*0090*/  @P0 LDG.E.128 R24, [R4.64] ;  /* 0x0000000404180981 */ /* 0x000162000c1e1d00 */
[----:B------:R-:W1:Y:S03]  /*00a0*/  S2UR UR6, SR_CTAID.X ;  /* 0x00000000000679c3 */ /* 0x000e660000002500 */
[----:B------:R0:W5:Y:S04]  /*00b0*/  @P0 LDG.E.128 R28, [R4.64+0x1000] ;  /* 0x00100004041c0981 */ /* 0x000168000c1e1d00 */
[----:B------:R0:W5:Y:S01]  /*00c0*/  @P0 LDG.E.128 R20, [R4.64+0x2000] ;  /* 0x0020000404140981 */ /* 0x000162000c1e1d00 */
[----:B------:R-:W-:-:S03]  /*00d0*/  IADD3 R2, P2, R2, c[0x0][0x1b0], RZ ;  /* 0x00006c0002027a10 */ /* 0x000fc60007f5e0ff */
[----:B------:R0:W5:Y:S01]  /*00e0*/  @P0 LDG.E.128 R16, [R4.64+0x3000] ;  /* 0x0030000404100981 */ /* 0x000162000c1e1d00 */
[----:B------:R-:W-:Y:S02]  /*00f0*/  IADD3.X R3, RZ, c[0x0][0x1b4], RZ, P2, !PT ;  /* 0x00006d00ff037a10 */ /* 0x000fe400017fe4ff */
[----:B-1----:R-:W-:-:S04]  /*0100*/  LEA.HI R68, R0, UR6, RZ, 0x18 ;  /* 0x0000000600447c11 */ /* 0x002fc8000f8fc0ff */
[----:B------:R-:W-:-:S13]  /*0110*/  ISETP.GE.AND P1, PT, R68, c[0x0][0x164], PT ;  /* 0x0000590044007a0c */ /* 0x000fda0003f26270 */
[----:B------:R-:W-:Y:S05]  /*0120*/  @P1 EXIT ;  /* 0x000000000000194d */ /* 0x000fea0003800000 */
[----:B0----5:R-:W-:Y:S01]  /*0130*/  @!P0 CS2R R24, SRZ ;  /* 0x0000000000188805 */ /* 0x021fe2000001ff00 */
[----:B------:R-:W-:Y:S01]  /*0140*/  @!P0 CS2R R26, SRZ ;  /* 0x00000000001a8805 */ /* 0x000fe2000001ff00 */
[----:B------:R-:W-:Y:S01]  /*0150*/  @!P0 CS2R R28, SRZ ;  /* 0x00000000001c8805 */ /* 0x000fe2000001ff00 */
[----:B------:R-:W-:Y:S01]  /*0160*/  @!P0 CS2R R30, SRZ ;  /* 0x00000000001e8805 */ /* 0x000fe2000001ff00 */
[----:B------:R-:W-:Y:S01]  /*0170*/  @!P0 CS2R R20, SRZ ;  /* 0x0000000000148805 */ /* 0x000fe2000001ff00 */
[----:B------:R-:W-:Y:S01]  /*0180*/  @!P0 CS2R R22, SRZ ;  /* 0x0000000000168805 */ /* 0x000fe2000001ff00 */
[----:B------:R-:W-:Y:S01]  /*0190*/  @!P0 CS2R R16, SRZ ;  /* 0x0000000000108805 */ /* 0x000fe2000001ff00 */
[----:B------:R-:W-:Y:S01]  /*01a0*/  @!P0 CS2R R18, SRZ ;  /* 0x0000000000128805 */ /* 0x000fe2000001ff00 */
[----:B------:R-:W-:Y:S01]  /*01b0*/  HFMA2.MMA R69, -RZ, RZ, 0, 5.9604644775390625e-08 ;  /* 0x00000001ff457435 */ /* 0x000fe200000001ff */
[----:B------:R0:W5:Y:S01]  /*01c0*/  LDG.E.128 R52, [R2.64] ;  /* 0x0000000402347981 */ /* 0x000162000c1e1d00 */
[----:B------:R-:W-:-:S02]  /*01d0*/  PRMT R40, RZ, 0x5410, R25 ;  /* 0x00005410ff287816 */ /* 0x000fc40000000019 */
[----:B------:R-:W-:Y:S01]  /*01e0*/  PRMT R41, RZ, 0x7610, R25 ;  /* 0x00007610ff297816 */ /* 0x000fe20000000019 */
[----:B------:R0:W5:Y:S01]  /*01f0*/  LDG.E.128 R12, [R2.64+0x1000] ;  /* 0x00100004020c7981 */ /* 0x000162000c1e1d00 */
[--C-:B------:R-:W-:Y:S02]  /*0200*/  PRMT R42, RZ, 0x5410, R26.reuse ;  /* 0x00005410ff2a7816 */ /* 0x100fe4000000001a */
[----:B------:R-:W-:Y:S01]  /*0210*/  PRMT R43, RZ, 0x7610, R26 ;  /* 0x00007610ff2b7816 */ /* 0x000fe2000000001a */
[----:B------:R0:W5:Y:S01]  /*0220*/  LDG.E.128 R8, [R2.64+0x2000] ;  /* 0x0020000402087981 */ /* 0x000162000c1e1d00 */
[--C-:B------:R-:W-:Y:S02]  /*0230*/  PRMT R44, RZ, 0x5410, R27.reuse ;  /* 0x00005410ff2c7816 */ /* 0x100fe4000000001b */
[----:B------:R-:W-:Y:S01]  /*0240*/  PRMT R45, RZ, 0x7610, R27 ;  /* 0x00007610ff2d7816 */ /* 0x000fe2000000001b */
[----:B------:R0:W5:Y:S01]  /*0250*/  LDG.E.128 R4, [R2.64+0x3000] ;  /* 0x0030000402047981 */ /* 0x000162000c1e1d00 */
[--C-:B------:R-:W-:Y:S01]  /*0260*/  PRMT R46, RZ, 0x5410, R28.reuse ;  /* 0x00005410ff2e7816 */ /* 0x100fe2000000001c */
[----:B------:R-:W-:Y:S01]  /*0270*/  ULDC.U8 UR6, c[0x0][0x1f0] ;  /* 0x00007c0000067ab9 */ /* 0x000fe20000000000 */
[----:B------:R-:W-:-:S02]  /*0280*/  PRMT R47, RZ, 0x7610, R28 ;  /* 0x00007610ff2f7816 */ /* 0x000fc4000000001c */
[--C-:B------:R-:W-:Y:S02]  /*0290*/  PRMT R48, RZ, 0x5410, R29.reuse ;  /* 0x00005410ff307816 */ /* 0x100fe4000000001d */
[----:B------:R-:W-:Y:S02]  /*02a0*/  PRMT R49, RZ, 0x7610, R29 ;  /* 0x00007610ff317816 */ /* 0x000fe4000000001d */
[----:B------:R-:W-:Y:S02]  /*02b0*/  PRMT R50, RZ, 0x5410, R30 ;  /* 0x00005410ff327816 */ /* 0x000fe4000000001e */
[--C-:B0-----:R-:W-:Y:S02]  /*02c0*/  PRMT R2, RZ, 0x5410, R24.reuse ;  /* 0x00005410ff027816 */ /* 0x101fe40000000018 */
[----:B------:R-:W-:Y:S02]  /*02d0*/  PRMT R3, RZ, 0x7610, R24 ;  /* 0x00007610ff037816 */ /* 0x000fe40000000018 */
        /* <DEDUP_REMOVED lines=19> */
.L_x_458:
[----:B------:R-:W-:-:S05]  /*0410*/  MOV R33, 0x4 ;  /* 0x0000000400217802 */ /* 0x000fca0000000f00 */
[----:B------:R-:W-:-:S05]  /*0420*/  IMAD.WIDE R24, R68, R33, c[0x0][0x1d0] ;  /* 0x0000740044187625 */ /* 0x000fca00078e0221 */
[----:B------:R0:W2:Y:S01]  /*0430*/  LDG.E R30, [R24.64] ;  /* 0x00000004181e7981 */ /* 0x0000a2000c1e1900 */
[----:B------:R-:W-:Y:S01]  /*0440*/  ISETP.NE.U32.AND P0, PT, RZ, c[0x0][0x180], PT ;  /* 0x00006000ff007a0c */ /* 0x000fe20003f05070 */
[C---:B------:R-:W-:Y:S01]  /*0450*/  IMAD R26, R68.reuse, c[0x0][0x168], RZ ;  /* 0x00005a00441a7a24 */ /* 0x040fe200078e02ff */
[----:B------:R-:W-:Y:S01]  /*0460*/  MOV R36, RZ ;  /* 0x000000ff00247202 */ /* 0x000fe20000000f00 */
[----:B------:R-:W-:Y:S01]  /*0470*/  IMAD.WIDE R32, R68, R33, c[0x0][0x1d8] ;  /* 0x0000760044207625 */ /* 0x000fe200078e0221 */
[----:B------:R-:W-:Y:S02]  /*0480*/  ISETP.NE.AND.EX P0, PT, RZ, c[0x0][0x184], PT, P0 ;  /* 0x00006100ff007a0c */ /* 0x000fe40003f05300 */
[----:B0-----:R-:W-:-:S03]  /*0490*/  LOP3.LUT R24, R0, 0xff, RZ, 0xc0, !PT ;  /* 0x000000ff00187812 */ /* 0x001fc600078ec0ff */
[----:B-----5:R0:W5:Y:S01]  /*04a0*/  LDG.E R32, [R32.64] ;  /* 0x0000000420207981 */ /* 0x020162000c1e1900 */
[----:B--2---:R-:W-:-:S13]  /*04b0*/  ISETP.GE.AND P1, PT, R30, 0x1, PT ;  /* 0x000000011e00780c */ /* 0x004fda0003f26270 */
[----:B------:R-:W-:Y:S02]  /*04c0*/  @P1 IADD3 R27, R30, -0x1, RZ ;  /* 0xffffffff1e1b1810 */ /* 0x000fe40007ffe0ff */
[----:B------:R-:W-:-:S03]  /*04d0*/  @P1 MOV R25, 0x10 ;  /* 0x0000001000191802 */ /* 0x000fc60000000f00 */
[----:B------:R-:W-:Y:S01]  /*04e0*/  @P1 IMAD R28, R27, c[0x0][0x168], RZ ;  /* 0x00005a001b1c1a24 */ /* 0x000fe200078e02ff */
[----:B------:R-:W-:-:S04]  /*04f0*/  SHF.R.S32.HI R27, RZ, 0x1f, R26 ;  /* 0x0000001fff1b7819 */ /* 0x000fc8000001141a */
[----:B------:R-:W-:Y:S02]  /*0500*/  @P1 SHF.R.S32.HI R29, RZ, 0x1f, R28 ;  /* 0x0000001fff1d1819 */ /* 0x000fe4000001141c */
[----:B------:R-:W-:Y:S02]  /*0510*/  LEA.HI R27, R27, R26, RZ, 0x3 ;  /* 0x0000001a1b1b7211 */ /* 0x000fe400078f18ff */
[----:B------:R-:W-:Y:S02]  /*0520*/  @P1 LEA.HI R29, R29, R28, RZ, 0x3 ;  /* 0x0000001c1d1d1211 */ /* 0x000fe400078f18ff */
[----:B------:R-:W-:Y:S02]  /*0530*/  @P0 MOV R26, 0x10 ;  /* 0x00000010001a0802 */ /* 0x000fe40000000f00 */
[-C--:B------:R-:W-:Y:S02]  /*0540*/  LEA.HI.SX32 R121, R27, R24.reuse, 0x1d ;  /* 0x000000181b797211 */ /* 0x080fe400078feaff */
[----:B------:R-:W-:-:S03]  /*0550*/  @P1 LEA.HI.SX32 R36, R29, R24, 0x1d ;  /* 0x000000181d241211 */ /* 0x000fc600078feaff */
[----:B------:R-:W-:-:S04]  /*0560*/  @P0 IMAD.WIDE.U32 R26, R121, R26, c[0x0][0x180] ;  /* 0x00006000791a0625 */ /* 0x000fc800078e001a */
[----:B------:R-:W-:Y:S01]  /*0570*/  @P1 IMAD.WIDE.U32 R24, R36, R25, c[0x0][0x170] ;  /* 0x00005c0024181625 */ /* 0x000fe200078e0019 */
[----:B------:R0:W5:Y:S04]  /*0580*/  @P0 LDG.E.128 R16, [R26.64] ;  /* 0x000000041a100981 */ /* 0x000168000c1e1d00 */
[----:B------:R0:W5:Y:S01]  /*0590*/  @P1 LDG.E.128 R20, [R24.64] ;  /* 0x0000000418141981 */ /* 0x000162000c1e1d00 */
[----:B------:R-:W-:Y:S01]  /*05a0*/  ISETP.GT.AND P2, PT, R30, RZ, PT ;  /* 0x000000ff1e00720c */ /* 0x000fe20003f44270 */
[----:B------:R-:W-:Y:S01]  /*05b0*/  BSSY B0, `(.L_x_357) ;  /* 0x000000b000007945 */ /* 0x000fe20003800000 */
[----:B------:R-:W-:-:S11]  /*05c0*/  SHF.R.S32.HI R85, RZ, 0x1f, R68 ;  /* 0x0000001fff557819 */ /* 0x000fd60000011444 */
[----:B------:R-:W-:Y:S05]  /*05d0*/  @P2 BRA `(.L_x_358) ;  /* 0x0000004000002947 */ /* 0x000fea0003800000 */
[----:B0-----:R-:W-:Y:S01]  /*05e0*/  HFMA2.MMA R83, -RZ, RZ, 0, 0 ;  /* 0x00000000ff537435 */ /* 0x001fe200000001ff */
[----:B------:R-:W-:Y:S05]  /*05f0*/  @!P0 BRA `(.L_x_359) ;  /* 0x0000006000008947 */ /* 0x000fea0003800000 */
[----:B-----5:R-:W-:Y:S01]  /*0600*/  PRMT R83, RZ, 0x5410, R16 ;  /* 0x00005410ff537816 */ /* 0x020fe20000000010 */
[----:B------:R-:W-:Y:S05]  /*0610*/  BRA `(.L_x_359) ;  /* 0x0000004000007947 */ /* 0x000fea0003800000 */
.L_x_358:
[----:B0----5:R-:W-:Y:S02]  /*0620*/  PRMT R83, RZ, 0x5410, R20 ;  /* 0x00005410ff537816 */ /* 0x021fe40000000014 */
[----:B------:R-:W-:-:S03]  /*0630*/  @P0 PRMT R24, RZ, 0x5410, R16 ;  /* 0x00005410ff180816 */ /* 0x000fc60000000010 */
[----:B------:R-:W-:-:S04]  /*0640*/  FMUL.FTZ R83, R83, c[0x0][0x1ec] ;  /* 0x00007b0053537a20 */ /* 0x000fc80000410000 */
[----:B------:R-:W-:Y:S02]  /*0650*/  @P0 FADD.FTZ R83, R83, R24 ;  /* 0x0000001853530221 */ /* 0x000fe40000010000 */
.L_x_359:
[----:B------:R-:W-:Y:S05]  /*0660*/  BSYNC B0 ;  /* 0x0000000000007941 */ /* 0x000fea0003800000 */
.L_x_357:
[----:B------:R-:W-:Y:S01]  /*0670*/  BSSY B0, `(.L_x_360) ;  /* 0x000000a000007945 */ /* 0x000fe20003800000 */
[----:B------:R-:W-:Y:S05]  /*0680*/  @P2 BRA `(.L_x_361) ;  /* 0x0000004000002947 */ /* 0x000fea0003800000 */
[----:B------:R-:W-:Y:S01]  /*0690*/  MOV R81, RZ ;  /* 0x000000ff00517202 */ /* 0x000fe20000000f00 */
[----:B------:R-:W-:Y:S05]  /*06a0*/  @!P0 BRA `(.L_x_362) ;  /* 0x0000006000008947 */ /* 0x000fea0003800000 */
[----:B-----5:R-:W-:Y:S01]  /*06b0*/  PRMT R81, RZ, 0x7610, R16 ;  /* 0x00007610ff517816 */ /* 0x020fe20000000010 */
[----:B------:R-:W-:Y:S05]  /*06c0*/  BRA `(.L_x_362) ;  /* 0x0000004000007947 */ /* 0x000fea0003800000 */
.L_x_361:
[----:B-----5:R-:W-:Y:S02]  /*06d0*/  PRMT R81, RZ, 0x7610, R20 ;  /* 0x00007610ff517816 */ /* 0x020fe40000000014 */
[----:B------:R-:W-:-:S03]  /*06e0*/  @P0 PRMT R24, RZ, 0x7610, R16 ;  /* 0x00007610ff180816 */ /* 0x000fc60000000010 */
[----:B------:R-:W-:-:S04]  /*06f0*/  FMUL.FTZ R81, R81, c[0x0][0x1ec] ;  /* 0x00007b0051517a20 */ /* 0x000fc80000410000 */
[----:B------:R-:W-:Y:S02]  /*0700*/  @P0 FADD.FTZ R81, R81, R24 ;  /* 0x0000001851510221 */ /* 0x000fe40000010000 */
.L_x_362:
[----:B------:R-:W-:Y:S05]  /*0710*/  BSYNC B0 ;  /* 0x0000000000007941 */ /* 0x000fea0003800000 */
.L_x_360:
[----:B------:R-:W-:Y:S01]  /*0720*/  BSSY B0, `(.L_x_363) ;  /* 0x000000a000007945 */ /* 0x000fe20003800000 */
[----:B------:R-:W-:Y:S05]  /*0730*/  @P2 BRA `(.L_x_364) ;  /* 0x0000004000002947 */ /* 0x000fea0003800000 */
[----:B------:R-:W-:Y:S01]  /*0740*/  HFMA2.MMA R79, -RZ, RZ, 0, 0 ;  /* 0x00000000ff4f7435 */ /* 0x000fe200000001ff */
[----:B------:R-:W-:Y:S05]  /*0750*/  @!P0 BRA `(.L_x_365) ;  /* 0x0000006000008947 */ /* 0x000fea0003800000 */
[----:B-----5:R-:W-:Y:S01]  /*0760*/  PRMT R79, RZ, 0x5410, R17 ;  /* 0x00005410ff4f7816 */ /* 0x020fe20000000011 */
[----:B------:R-:W-:Y:S05]  /*0770*/  BRA `(.L_x_365) ;  /* 0x0000004000007947 */ /* 0x000fea0003800000 */
.L_x_364:
[----:B-----5:R-:W-:Y:S02]  /*0780*/  PRMT R79, RZ, 0x5410, R21 ;  /* 0x00005410ff4f7816 */ /* 0x020fe40000000015 */
[----:B------:R-:W-:-:S03]  /*0790*/  @P0 PRMT R24, RZ, 0x5410, R17 ;  /* 0x00005410ff180816 */ /* 0x000fc60000000011 */
[----:B------:R-:W-:-:S04]  /*07a0*/  FMUL.FTZ R79, R79, c[0x0][0x1ec] ;  /* 0x00007b004f4f7a20 */ /* 0x000fc80000410000 */
[----:B------:R-:W-:Y:S02]  /*07b0*/  @P0 FADD.FTZ R79, R79, R24 ;  /* 0x000000184f4f0221 */ /* 0x000fe40000010000 */
.L_x_365:
[----:B------:R-:W-:Y:S05]  /*07c0*/  BSYNC B0 ;  /* 0x0000000000007941 */ /* 0x000fea0003800000 */
.L_x_363:
[----:B------:R-:W-:Y:S01]  /*07d0*/  BSSY B0, `(.L_x_366) ;  /* 0x000000a000007945 */ /* 0x000fe20003800000 */
[----:B------:R-:W-:Y:S05]  /*07e0*/  @P2 BRA `(.L_x_367) ;  /* 0x0000004000002947 */ /* 0x000fea0003800000 */
[----:B------:R-:W-:Y:S01]  /*07f0*/  MOV R77, RZ ;  /* 0x000000ff004d7202 */ /* 0x000fe20000000f00 */
[----:B------:R-:W-:Y:S05]  /*0800*/  @!P0 BRA `(.L_x_368) ;  /* 0x0000006000008947 */ /* 0x000fea0003800000 */
[----:B-----5:R-:W-:Y:S01]  /*0810*/  PRMT R77, RZ, 0x7610, R17 ;  /* 0x00007610ff4d7816 */ /* 0x020fe20000000011 */
[----:B------:R-:W-:Y:S05]  /*0820*/  BRA `(.L_x_368) ;  /* 0x0000004000007947 */ /* 0x000fea0003800000 */
.L_x_367:
[----:B-----5:R-:W-:Y:S02]  /*0830*/  PRMT R77, RZ, 0x7610, R21 ;  /* 0x00007610ff4d7816 */ /* 0x020fe40000000015 */
[----:B------:R-:W-:-:S03]  /*0840*/  @P0 PRMT R24, RZ, 0x7610, R17 ;  /* 0x00007610ff180816 */ /* 0x000fc60000000011 */
[----:B------:R-:W-:-:S04]  /*0850*/  FMUL.FTZ R77, R77, c[0x0][0x1ec] ;  /* 0x00007b004d4d7a20 */ /* 0x000fc80000410000 */
[----:B------:R-:W-:Y:S02]  /*0860*/  @P0 FADD.FTZ R77, R77, R24 ;  /* 0x000000184d4d0221 */ /* 0x000fe40000010000 */
.L_x_368:
[----:B------:R-:W-:Y:S05]  /*0870*/  BSYNC B0 ;  /* 0x0000000000007941 */ /* 0x000fea0003800000 */
.L_x_366:
[----:B------:R-:W-:Y:S01]  /*0880*/  BSSY B0, `(.L_x_369) ;  /* 0x000000a000007945 */ /* 0x000fe20003800000 */
[----:B------:R-:W-:Y:S05]  /*0890*/  @P2 BRA `(.L_x_370) ;  /* 0x0000004000002947 */ /* 0x000fea0003800000 */
[----:B------:R-:W-:Y:S01]  /*08a0*/  HFMA2.MMA R39, -RZ, RZ, 0, 0 ;  /* 0x00000000ff277435 */ /* 0x000fe200000001ff */
[----:B------:R-:W-:Y:S05]  /*08b0*/  @!P0 BRA `(.L_x_371) ;  /* 0x0000006000008947 */ /* 0x000fea0003800000 */
[----:B-----5:R-:W-:Y:S01]  /*08c0*/  PRMT R39, RZ, 0x5410, R18 ;  /* 0x00005410ff277816 */ /* 0x020fe20000000012 */
[----:B------:R-:W-:Y:S05]  /*08d0*/  BRA `(.L_x_371) ;  /* 0x0000004000007947 */ /* 0x000fea0003800000 */
.L_x_370:
[----:B-----5:R-:W-:Y:S02]  /*08e0*/  PRMT R39, RZ, 0x5410, R22 ;  /* 0x00005410ff277816 */ /* 0x020fe40000000016 */
[----:B------:R-:W-:-:S03]  /*08f0*/  @P0 PRMT R24, RZ, 0x5410, R18 ;  /* 0x00005410ff180816 */ /* 0x000fc60000000012 */
[----:B------:R-:W-:-:S04]  /*0900*/  FMUL.FTZ R39, R39, c[0x0][0x1ec] ;  /* 0x00007b0027277a20 */ /* 0x000fc80000410000 */
[----:B------:R-:W-:Y:S02]  /*0910*/  @P0 FADD.FTZ R39, R39, R24 ;  /* 0x0000001827270221 */ /* 0x000fe40000010000 */
.L_x_371:
[----:B------:R-:W-:Y:S05]  /*0920*/  BSYNC B0 ;  /* 0x0000000000007941 */ /* 0x000fea0003800000 */
.L_x_369:
[----:B------:R-:W-:Y:S01]  /*0930*/  BSSY B0, `(.L_x_372) ;  /* 0x000000a000007945 */ /* 0x000fe20003800000 */
[----:B------:R-:W-:Y:S05]  /*0940*/  @P2 BRA `(.L_x_373) ;  /* 0x0000004000002947 */ /* 0x000fea0003800000 */
[----:B------:R-:W-:Y:S01]  /*0950*/  MOV R37, RZ ;  /* 0x000000ff00257202 */ /* 0x000fe20000000f00 */
[----:B------:R-:W-:Y:S05]  /*0960*/  @!P0 BRA `(.L_x_374) ;  /* 0x0000006000008947 */ /* 0x000fea0003800000 */
[----:B-----5:R-:W-:Y:S01]  /*0970*/  PRMT R37, RZ, 0x7610, R18 ;  /* 0x00007610ff257816 */ /* 0x020fe20000000012 */
[----:B------:R-:W-:Y:S05]  /*0980*/  BRA `(.L_x_374) ;  /* 0x0000004000007947 */ /* 0x000fea0003800000 */
.L_x_373:
[----:B-----5:R-:W-:Y:S02]  /*0990*/  PRMT R37, RZ, 0x7610, R22 ;  /* 0x00007610ff257816 */ /* 0x020fe40000000016 */
[----:B------:R-:W-:-:S03]  /*09a0*/  @P0 PRMT R24, RZ, 0x7610, R18 ;  /* 0x00007610ff180816 */ /* 0x000fc60000000012 */
[----:B------:R-:W-:-:S04]  /*09b0*/  FMUL.FTZ R37, R37, c[0x0][0x1ec] ;  /* 0x00007b0025257a20 */ /* 0x000fc80000410000 */
[----:B------:R-:W-:Y:S02]  /*09c0*/  @P0 FADD.FTZ R37, R37, R24 ;  /* 0x0000001825250221 */ /* 0x000fe40000010000 */
.L_x_374:
[----:B------:R-:W-:Y:S05]  /*09d0*/  BSYNC B0 ;  /* 0x0000000000007941 */ /* 0x000fea0003800000 */
.L_x_372:
[----:B------:R-:W-:Y:S01]  /*09e0*/  BSSY B0, `(.L_x_375) ;  /* 0x000000a000007945 */ /* 0x000fe20003800000 */
[----:B------:R-:W-:Y:S05]  /*09f0*/  @P2 BRA `(.L_x_376) ;  /* 0x0000004000002947 */ /* 0x000fea0003800000 */
[----:B------:R-:W-:Y:S01]  /*0a00*/  HFMA2.MMA R35, -RZ, RZ, 0, 0 ;  /* 0x00000000ff237435 */ /* 0x000fe200000001ff */
[----:B------:R-:W-:Y:S05]  /*0a10*/  @!P0 BRA `(.L_x_377) ;  /* 0x0000006000008947 */ /* 0x000fea0003800000 */
[----:B-----5:R-:W-:Y:S01]  /*0a20*/  PRMT R35, RZ, 0x5410, R19 ;  /* 0x00005410ff237816 */ /* 0x020fe20000000013 */
[----:B------:R-:W-:Y:S05]  /*0a30*/  BRA `(.L_x_377) ;  /* 0x0000004000007947 */ /* 0x000fea0003800000 */
.L_x_376:
[----:B-----5:R-:W-:Y:S02]  /*0a40*/  PRMT R35, RZ, 0x5410, R23 ;  /* 0x00005410ff237816 */ /* 0x020fe40000000017 */
[----:B------:R-:W-:-:S03]  /*0a50*/  @P0 PRMT R24, RZ, 0x5410, R19 ;  /* 0x00005410ff180816 */ /* 0x000fc60000000013 */
[----:B------:R-:W-:-:S04]  /*0a60*/  FMUL.FTZ R35, R35, c[0x0][0x1ec] ;  /* 0x00007b0023237a20 */ /* 0x000fc80000410000 */
[----:B------:R-:W-:Y:S02]  /*0a70*/  @P0 FADD.FTZ R35, R35, R24 ;  /* 0x0000001823230221 */ /* 0x000fe40000010000 */
.L_x_377:
[----:B------:R-:W-:Y:S05]  /*0a80*/  BSYNC B0 ;  /* 0x0000000000007941 */ /* 0x000fea0003800000 */
.L_x_375:
[----:B------:R-:W-:Y:S01]  /*0a90*/  BSSY B0, `(.L_x_378) ;  /* 0x000000a000007945 */ /* 0x000fe20003800000 */
[----:B------:R-:W-:Y:S05]  /*0aa0*/  @P2 BRA `(.L_x_379) ;  /* 0x0000004000002947 */ /* 0x000fea0003800000 */
[----:B------:R-:W-:Y:S01]  /*0ab0*/  MOV R33, RZ ;  /* 0x000000ff00217202 */ /* 0x000fe20000000f00 */
[----:B------:R-:W-:Y:S05]  /*0ac0*/  @!P0 BRA `(.L_x_380) ;  /* 0x0000006000008947 */ /* 0x000fea0003800000 */
[----:B-----5:R-:W-:Y:S01]  /*0ad0*/  PRMT R33, RZ, 0x7610, R19 ;  /* 0x00007610ff217816 */ /* 0x020fe20000000013 */
[----:B------:R-:W-:Y:S05]  /*0ae0*/  BRA `(.L_x_380) ;  /* 0x0000004000007947 */ /* 0x000fea0003800000 */
.L_x_379:
[----:B-----5:R-:W-:Y:S02]  /*0af0*/  PRMT R33, RZ, 0x7610, R23 ;  /* 0x00007610ff217816 */ /* 0x020fe40000000017 */
[----:B------:R-:W-:-:S03]  /*0b00*/  @P0 PRMT R24, RZ, 0x7610, R19 ;  /* 0x00007610ff180816 */ /* 0x000fc60000000013 */
[----:B------:R-:W-:-:S04]  /*0b10*/  FMUL.FTZ R33, R33, c[0x0][0x1ec] ;  /* 0x00007b0021217a20 */ /* 0x000fc80000410000 */
[----:B------:R-:W-:Y:S02]  /*0b20*/  @P0 FADD.FTZ R33, R33, R24 ;  /* 0x0000001821210221 */ /* 0x000fe40000010000 */
.L_x_380:
[----:B------:R-:W-:Y:S05]  /*0b30*/  BSYNC B0 ;  /* 0x0000000000007941 */ /* 0x000fea0003800000 */
.L_x_378:
[----:B------:R-:W-:Y:S01]  /*0b40*/  HFMA2.MMA R34, -RZ, RZ, 0, 9.5367431640625e-07 ;  /* 0x00000010ff227435 */ /* 0x000fe200000001ff */
[----:B------:R-:W-:Y:S02]  /*0b50*/  @P1 IADD3 R31, R36, 0x100, RZ ;  /* 0x00000100241f1810 */ /* 0x000fe40007ffe0ff */
[----:B------:R-:W-:Y:S02]  /*0b60*/  IADD3 R105, R121, 0x100, RZ ;  /* 0x0000010079697810 */ /* 0x000fe40007ffe0ff */
[----:B------:R-:W-:Y:S02]  /*0b70*/  F2FP.BF16.PACK_AB R27, R33, R35 ;  /* 0x00000023211b723e */ /* 0x000fe400000010ff */
[----:B------:R-:W-:Y:S02]  /*0b80*/  F2FP.BF16.PACK_AB R26, R37, R39 ;  /* 0x00000027251a723e */ /* 0x000fe400000010ff */
[----:B------:R-:W-:Y:S01]  /*0b90*/  F2FP.BF16.PACK_AB R25, R77, R79 ;  /* 0x0000004f4d19723e */ /* 0x000fe200000010ff */
[----:B------:R-:W-:Y:S01]  /*0ba0*/  IMAD.WIDE.U32 R28, R121, R34, c[0x0][0x188] ;  /* 0x00006200791c7625 */ /* 0x000fe200078e0022 */
[----:B------:R-:W-:-:S03]  /*0bb0*/  F2FP.BF16.PACK_AB R24, R81, R83 ;  /* 0x000000535118723e */ /* 0x000fc600000010ff */
[-C--:B------:R-:W-:Y:S02]  /*0bc0*/  @P1 IMAD.WIDE.U32 R30, R31, R34.reuse, c[0x0][0x170] ;  /* 0x00005c001f1e1625 */ /* 0x080fe400078e0022 */
[----:B------:R0:W-:Y:S02]  /*0bd0*/  STG.E.128 [R28.64], R24 ;  /* 0x000000181c007986 */ /* 0x0001e4000c101d04 */
[----:B------:R-:W-:Y:S02]  /*0be0*/  @P0 IMAD.WIDE.U32 R86, R105, R34, c[0x0][0x180] ;  /* 0x0000600069560625 */ /* 0x000fe400078e0022 */
[----:B-----5:R0:W5:Y:S04]  /*0bf0*/  @P1 LDG.E.128 R20, [R30.64] ;  /* 0x000000041e141981 */ /* 0x020168000c1e1d00 */
[----:B------:R0:W5:Y:S01]  /*0c00*/  @P0 LDG.E.128 R16, [R86.64] ;  /* 0x0000000456100981 */ /* 0x000162000c1e1d00 */
[----:B------:R-:W-:Y:S01]  /*0c10*/  BSSY B0, `(.L_x_381) ;  /* 0x000000a000007945 */ /* 0x000fe20003800000 */
[----:B------:R-:W-:Y:S05]  /*0c20*/  @P2 BRA `(.L_x_382) ;  /* 0x0000004000002947 */ /* 0x000fea0003800000 */
[----:B------:R-:W-:Y:S01]  /*0c30*/  MOV R89, RZ ;  /* 0x000000ff00597202 */ /* 0x000fe20000000f00 */
[----:B------:R-:W-:Y:S05]  /*0c40*/  @!P0 BRA `(.L_x_383) ;  /* 0x0000006000008947 */ /* 0x000fea0003800000 */
[----:B-----5:R-:W-:Y:S01]  /*0c50*/  PRMT R89, RZ, 0x5410, R16 ;  /* 0x00005410ff597816 */ /* 0x020fe20000000010 */
[----:B------:R-:W-:Y:S05]  /*0c60*/  BRA `(.L_x_383) ;  /* 0x0000004000007947 */ /* 0x000fea0003800000 */
.L_x_382:
[----:B-----5:R-:W-:Y:S02]  /*0c70*/  PRMT R89, RZ, 0x5410, R20 ;  /* 0x00005410ff597816 */ /* 0x020fe40000000014 */
[----:B0-----:R-:W-:-:S03]  /*0c80*/  @P0 PRMT R24, RZ, 0x5410, R16 ;  /* 0x00005410ff180816 */ /* 0x001fc60000000010 */
[----:B------:R-:W-:-:S04]  /*0c90*/  FMUL.FTZ R89, R89, c[0x0][0x1ec] ;  /* 0x00007b0059597a20 */ /* 0x000fc80000410000 */
[----:B------:R-:W-:Y:S02]  /*0ca0*/  @P0 FADD.FTZ R89, R24, R89 ;  /* 0x0000005918590221 */ /* 0x000fe40000010000 */
.L_x_383:
[----:B------:R-:W-:Y:S05]  /*0cb0*/  BSYNC B0 ;  /* 0x0000000000007941 */ /* 0x000fea0003800000 */
.L_x_381:
[----:B------:R-:W-:Y:S01]  /*0cc0*/  BSSY B0, `(.L_x_384) ;  /* 0x000000a000007945 */ /* 0x000fe20003800000 */
[----:B------:R-:W-:Y:S05]  /*0cd0*/  @P2 BRA `(.L_x_385) ;  /* 0x0000004000002947 */ /* 0x000fea0003800000 */
[----:B------:R-:W-:Y:S01]  /*0ce0*/  MOV R91, RZ ;  /* 0x000000ff005b7202 */ /* 0x000fe20000000f00 */
[----:B------:R-:W-:Y:S05]  /*0cf0*/  @!P0 BRA `(.L_x_386) ;  /* 0x0000006000008947 */ /* 0x000fea0003800000 */
[----:B-----5:R-:W-:Y:S01]  /*0d00*/  PRMT R91, RZ, 0x7610, R16 ;  /* 0x00007610ff5b7816 */ /* 0x020fe20000000010 */
[----:B------:R-:W-:Y:S05]  /*0d10*/  BRA `(.L_x_386) ;  /* 0x0000004000007947 */ /* 0x000fea0003800000 */
.L_x_385:
[----:B-----5:R-:W-:Y:S02]  /*0d20*/  PRMT R91, RZ, 0x7610, R20 ;  /* 0x00007610ff5b7816 */ /* 0x020fe40000000014 */
[----:B0-----:R-:W-:-:S03]  /*0d30*/  @P0 PRMT R24, RZ, 0x7610, R16 ;  /* 0x00007610ff180816 */ /* 0x001fc60000000010 */
[----:B------:R-:W-:-:S04]  /*0d40*/  FMUL.FTZ R91, R91, c[0x0][0x1ec] ;  /* 0x00007b005b5b7a20 */ /* 0x000fc80000410000 */
[----:B------:R-:W-:Y:S02]  /*0d50*/  @P0 FADD.FTZ R91, R24, R91 ;  /* 0x0000005b185b0221 */ /* 0x000fe40000010000 */
.L_x_386:
[----:B------:R-:W-:Y:S05]  /*0d60*/  BSYNC B0 ;  /* 0x0000000000007941 */ /* 0x000fea0003800000 */
.L_x_384:
[----:B------:R-:W-:Y:S01]  /*0d70*/  BSSY B0, `(.L_x_387) ;  /* 0x000000a000007945 */ /* 0x000fe20003800000 */
[----:B------:R-:W-:Y:S05]  /*0d80*/  @P2 BRA `(.L_x_388) ;  /* 0x0000004000002947 */ /* 0x000fea0003800000 */
[----:B------:R-:W-:Y:S01]  /*0d90*/  HFMA2.MMA R93, -RZ, RZ, 0, 0 ;  /* 0x00000000ff5d7435 */ /* 0x000fe200000001ff */
[----:B------:R-:W-:Y:S05]  /*0da0*/  @!P0 BRA `(.L_x_389) ;  /* 0x0000006000008947 */ /* 0x000fea0003800000 */
[----:B-----5:R-:W-:Y:S01]  /*0db0*/  PRMT R93, RZ, 0x5410, R17 ;  /* 0x00005410ff5d7816 */ /* 0x020fe20000000011 */
[----:B------:R-:W-:Y:S05]  /*0dc0*/  BRA `(.L_x_389) ;  /* 0x0000004000007947 */ /* 0x000fea0003800000 */
.L_x_388:
[----:B-----5:R-:W-:Y:S02]  /*0dd0*/  PRMT R93, RZ, 0x5410, R21 ;  /* 0x00005410ff5d7816 */ /* 0x020fe40000000015 */
[----:B0-----:R-:W-:-:S03]  /*0de0*/  @P0 PRMT R24, RZ, 0x5410, R17 ;  /* 0x00005410ff180816 */ /* 0x001fc60000000011 */
[----:B------:R-:W-:-:S04]  /*0df0*/  FMUL.FTZ R93, R93, c[0x0][0x1ec] ;  /* 0x00007b005d5d7a20 */ /* 0x000fc80000410000 */
[----:B------:R-:W-:Y:S02]  /*0e00*/  @P0 FADD.FTZ R93, R24, R93 ;  /* 0x0000005d185d0221 */ /* 0x000fe40000010000 */
.L_x_389:
[----:B------:R-:W-:Y:S05]  /*0e10*/  BSYNC B0 ;  /* 0x0000000000007941 */ /* 0x000fea0003800000 */
.L_x_387:
[----:B------:R-:W-:Y:S01]  /*0e20*/  BSSY B0, `(.L_x_390) ;  /* 0x000000a000007945 */ /* 0x000fe20003800000 */
[----:B------:R-:W-:Y:S05]  /*0e30*/  @P2 BRA `(.L_x_391) ;  /* 0x0000004000002947 */ /* 0x000fea0003800000 */
[----:B------:R-:W-:Y:S01]  /*0e40*/  MOV R95, RZ ;  /* 0x000000ff005f7202 */ /* 0x000fe20000000f00 */
[----:B------:R-:W-:Y:S05]  /*0e50*/  @!P0 BRA `(.L_x_392) ;  /* 0x0000006000008947 */ /* 0x000fea0003800000 */
[----:B-----5:R-:W-:Y:S01]  /*0e60*/  PRMT R95, RZ, 0x7610, R17 ;  /* 0x00007610ff5f7816 */ /* 0x020fe20000000011 */
[----:B------:R-:W-:Y:S05]  /*0e70*/  BRA `(.L_x_392) ;  /* 0x0000004000007947 */ /* 0x000fea0003800000 */
.L_x_391:
[----:B-----5:R-:W-:Y:S02]  /*0e80*/  PRMT R95, RZ, 0x7610, R21 ;  /* 0x00007610ff5f7816 */ /* 0x020fe40000000015 */
[----:B0-----:R-:W-:-:S03]  /*0e90*/  @P0 PRMT R24, RZ, 0x7610, R17 ;  /* 0x00007610ff180816 */ /* 0x001fc60000000011 */
[----:B------:R-:W-:-:S04]  /*0ea0*/  FMUL.FTZ R95, R95, c[0x0][0x1ec] ;  /* 0x00007b005f5f7a20 */ /* 0x000fc80000410000 */
[----:B------:R-:W-:Y:S02]  /*0eb0*/  @P0 FADD.FTZ R95, R24, R95 ;  /* 0x0000005f185f0221 */ /* 0x000fe40000010000 */
.L_x_392:
[----:B------:R-:W-:Y:S05]  /*0ec0*/  BSYNC B0 ;  /* 0x0000000000007941 */ /* 0x000fea0003800000 */
.L_x_390:
[----:B------:R-:W-:Y:S01]  /*0ed0*/  BSSY B0, `(.L_x_393) ;  /* 0x000000a000007945 */ /* 0x000fe20003800000 */
[----:B------:R-:W-:Y:S05]  /*0ee0*/  @P2 BRA `(.L_x_394) ;  /* 0x0000004000002947 */ /* 0x000fea0003800000 */
[----:B------:R-:W-:Y:S01]  /*0ef0*/  HFMA2.MMA R97, -RZ, RZ, 0, 0 ;  /* 0x00000000ff617435 */ /* 0x000fe200000001ff */
[----:B------:R-:W-:Y:S05]  /*0f00*/  @!P0 BRA `(.L_x_395) ;  /* 0x0000006000008947 */ /* 0x000fea0003800000 */
[----:B-----5:R-:W-:Y:S01]  /*0f10*/  PRMT R97, RZ, 0x5410, R18 ;  /* 0x00005410ff617816 */ /* 0x020fe20000000012 */
[----:B------:R-:W-:Y:S05]  /*0f20*/  BRA `(.L_x_395) ;  /* 0x0000004000007947 */ /* 0x000fea0003800000 */
.L_x_394:
[----:B-----5:R-:W-:Y:S02]  /*0f30*/  PRMT R97, RZ, 0x5410, R22 ;  /* 0x00005410ff617816 */ /* 0x020fe40000000016 */
[----:B0-----:R-:W-:-:S03]  /*0f40*/  @P0 PRMT R24, RZ, 0x5410, R18 ;  /* 0x00005410ff180816 */ /* 0x001fc60000000012 */
[----:B------:R-:W-:-:S04]  /*0f50*/  FMUL.FTZ R97, R97, c[0x0][0x1ec] ;  /* 0x00007b0061617a20 */ /* 0x000fc80000410000 */
[----:B------:R-:W-:Y:S02]  /*0f60*/  @P0 FADD.FTZ R97, R24, R97 ;  /* 0x0000006118610221 */ /* 0x000fe40000010000 */
.L_x_395:
[----:B------:R-:W-:Y:S05]  /*0f70*/  BSYNC B0 ;  /* 0x0000000000007941 */ /* 0x000fea0003800000 */
.L_x_393:
[----:B------:R-:W-:Y:S01]  /*0f80*/  BSSY B0, `(.L_x_396) ;  /* 0x000000a000007945 */ /* 0x000fe20003800000 */
[----:B------:R-:W-:Y:S05]  /*0f90*/  @P2 BRA `(.L_x_397) ;  /* 0x0000004000002947 */ /* 0x000fea0003800000 */
[----:B------:R-:W-:Y:S01]  /*0fa0*/  MOV R99, RZ ;  /* 0x000000ff00637202 */ /* 0x000fe20000000f00 */
[----:B------:R-:W-:Y:S05]  /*0fb0*/  @!P0 BRA `(.L_x_398) ;  /* 0x0000006000008947 */ /* 0x000fea0003800000 */
[----:B-----5:R-:W-:Y:S01]  /*0fc0*/  PRMT R99, RZ, 0x7610, R18 ;  /* 0x00007610ff637816 */ /* 0x020fe20000000012 */
[----:B------:R-:W-:Y:S05]  /*0fd0*/  BRA `(.L_x_398) ;  /* 0x0000004000007947 */ /* 0x000fea0003800000 */
.L_x_397:
[----:B-----5:R-:W-:Y:S02]  /*0fe0*/  PRMT R99, RZ, 0x7610, R22 ;  /* 0x00007610ff637816 */ /* 0x020fe40000000016 */
[----:B0-----:R-:W-:-:S03]  /*0ff0*/  @P0 PRMT R24, RZ, 0x7610, R18 ;  /* 0x00007610ff180816 */ /* 0x001fc60000000012 */
[----:B------:R-:W-:-:S04]  /*1000*/  FMUL.FTZ R99, R99, c[0x0][0x1ec] ;  /* 0x00007b0063637a20 */ /* 0x000fc80000410000 */
[----:B------:R-:W-:Y:S02]  /*1010*/  @P0 FADD.FTZ R99, R24, R99 ;  /* 0x0000006318630221 */ /* 0x000fe40000010000 */
.L_x_398:
[----:B------:R-:W-:Y:S05]  /*1020*/  BSYNC B0 ;  /* 0x0000000000007941 */ /* 0x000fea0003800000 */
.L_x_396:
[----:B------:R-:W-:Y:S01]  /*1030*/  BSSY B0, `(.L_x_399) ;  /* 0x000000a000007945 */ /* 0x000fe20003800000 */
[----:B------:R-:W-:Y:S05]  /*1040*/  @P2 BRA `(.L_x_400) ;  /* 0x0000004000002947 */ /* 0x000fea0003800000 */
[----:B------:R-:W-:Y:S01]  /*1050*/  HFMA2.MMA R101, -RZ, RZ, 0, 0 ;  /* 0x00000000ff657435 */ /* 0x000fe200000001ff */
[----:B------:R-:W-:Y:S05]  /*1060*/  @!P0 BRA `(.L_x_401) ;  /* 0x0000006000008947 */ /* 0x000fea0003800000 */
[----:B-----5:R-:W-:Y:S01]  /*1070*/  PRMT R101, RZ, 0x5410, R19 ;  /* 0x00005410ff657816 */ /* 0x020fe20000000013 */
[----:B------:R-:W-:Y:S05]  /*1080*/  BRA `(.L_x_401) ;  /* 0x0000004000007947 */ /* 0x000fea0003800000 */
.L_x_400:
[----:B-----5:R-:W-:Y:S02]  /*1090*/  PRMT R101, RZ, 0x5410, R23 ;  /* 0x00005410ff657816 */ /* 0x020fe40000000017 */
[----:B0-----:R-:W-:-:S03]  /*10a0*/  @P0 PRMT R24, RZ, 0x5410, R19 ;  /* 0x00005410ff180816 */ /* 0x001fc60000000013 */
[----:B------:R-:W-:-:S04]  /*10b0*/  FMUL.FTZ R101, R101, c[0x0][0x1ec] ;  /* 0x00007b0065657a20 */ /* 0x000fc80000410000 */
[----:B------:R-:W-:Y:S02]  /*10c0*/  @P0 FADD.FTZ R101, R24, R101 ;  /* 0x0000006518650221 */ /* 0x000fe40000010000 */
.L_x_401:
[----:B------:R-:W-:Y:S05]  /*10d0*/  BSYNC B0 ;  /* 0x0000000000007941 */ /* 0x000fea0003800000 */
.L_x_399:
[----:B------:R-:W-:Y:S01]  /*10e0*/  BSSY B0, `(.L_x_402) ;  /* 0x000000a000007945 */ /* 0x000fe20003800000 */
[----:B------:R-:W-:Y:S05]  /*10f0*/  @P2 BRA `(.L_x_403) ;  /* 0x0000004000002947 */ /* 0x000fea0003800000 */
[----:B------:R-:W-:Y:S01]  /*1100*/  MOV R103, RZ ;  /* 0x000000ff00677202 */ /* 0x000fe20000000f00 */
[----:B------:R-:W-:Y:S05]  /*1110*/  @!P0 BRA `(.L_x_404) ;  /* 0x0000006000008947 */ /* 0x000fea0003800000 */
[----:B-----5:R-:W-:Y:S01]  /*1120*/  PRMT R103, RZ, 0x7610, R19 ;  /* 0x00007610ff677816 */ /* 0x020fe20000000013 */
[----:B------:R-:W-:Y:S05]  /*1130*/  BRA `(.L_x_404) ;  /* 0x0000004000007947 */ /* 0x000fea0003800000 */
.L_x_403:
[----:B-----5:R-:W-:Y:S02]  /*1140*/  PRMT R103, RZ, 0x7610, R23 ;  /* 0x00007610ff677816 */ /* 0x020fe40000000017 */
[----:B0-----:R-:W-:-:S03]  /*1150*/  @P0 PRMT R24, RZ, 0x7610, R19 ;  /* 0x00007610ff180816 */ /* 0x001fc60000000013 */
[----:B------:R-:W-:-:S04]  /*1160*/  FMUL.FTZ R103, R103, c[0x0][0x1ec] ;  /* 0x00007b0067677a20 */ /* 0x000fc80000410000 */
[----:B------:R-:W-:Y:S02]  /*1170*/  @P0 FADD.FTZ R103, R24, R103 ;  /* 0x0000006718670221 */ /* 0x000fe40000010000 */
.L_x_404:
[----:B------:R-:W-:Y:S05]  /*1180*/  BSYNC B0 ;  /* 0x0000000000007941 */ /* 0x000fea0003800000 */
.L_x_402:
[----:B0-----:R-:W-:Y:S01]  /*1190*/  @P1 IADD3 R31, R36, 0x200, RZ ;  /* 0x00000200241f1810 */ /* 0x001fe20007ffe0ff */
[-C--:B------:R-:W-:Y:S01]  /*11a0*/  IMAD.WIDE.U32 R28, R105, R34.reuse, c[0x0][0x188] ;  /* 0x00006200691c7625 */ /* 0x080fe200078e0022 */
[----:B------:R-:W-:Y:S02]  /*11b0*/  IADD3 R123, R121, 0x200, RZ ;  /* 0x00000200797b7810 */ /* 0x000fe40007ffe0ff */
[----:B------:R-:W-:Y:S01]  /*11c0*/  F2FP.BF16.PACK_AB R27, R103, R101 ;  /* 0x00000065671b723e */ /* 0x000fe200000010ff */
[-C--:B------:R-:W-:Y:S01]  /*11d0*/  @P1 IMAD.WIDE.U32 R30, R31, R34.reuse, c[0x0][0x170] ;  /* 0x00005c001f1e1625 */ /* 0x080fe200078e0022 */
[----:B------:R-:W-:Y:S02]  /*11e0*/  F2FP.BF16.PACK_AB R26, R99, R97 ;  /* 0x00000061631a723e */ /* 0x000fe400000010ff */
[----:B------:R-:W-:Y:S01]  /*11f0*/  F2FP.BF16.PACK_AB R25, R95, R93 ;  /* 0x0000005d5f19723e */ /* 0x000fe200000010ff */
[----:B------:R-:W-:Y:S01]  /*1200*/  @P0 IMAD.WIDE.U32 R86, R123, R34, c[0x0][0x180] ;  /* 0x000060007b560625 */ /* 0x000fe200078e0022 */
[----:B------:R-:W-:-:S05]  /*1210*/  F2FP.BF16.PACK_AB R24, R91, R89 ;  /* 0x000000595b18723e */ /* 0x000fca00000010ff */
[----:B------:R0:W-:Y:S04]  /*1220*/  STG.E.128 [R28.64], R24 ;  /* 0x000000181c007986 */ /* 0x0001e8000c101d04 */
[----:B-----5:R0:W5:Y:S04]  /*1230*/  @P1 LDG.E.128 R20, [R30.64] ;  /* 0x000000041e141981 */ /* 0x020168000c1e1d00 */
[----:B------:R0:W5:Y:S01]  /*1240*/  @P0 LDG.E.128 R16, [R86.64] ;  /* 0x0000000456100981 */ /* 0x000162000c1e1d00 */
[----:B------:R-:W-:Y:S01]  /*1250*/  BSSY B0, `(.L_x_405) ;  /* 0x000000a000007945 */ /* 0x000fe20003800000 */
[----:B------:R-:W-:Y:S05]  /*1260*/  @P2 BRA `(.L_x_406) ;  /* 0x0000004000002947 */ /* 0x000fea0003800000 */
[----:B------:R-:W-:Y:S01]  /*1270*/  HFMA2.MMA R119, -RZ, RZ, 0, 0 ;  /* 0x00000000ff777435 */ /* 0x000fe200000001ff */
[----:B------:R-:W-:Y:S05]  /*1280*/  @!P0 BRA `(.L_x_407) ;  /* 0x0000006000008947 */ /* 0x000fea0003800000 */
[----:B-----5:R-:W-:Y:S01]  /*1290*/  PRMT R119, RZ, 0x5410, R16 ;  /* 0x00005410ff777816 */ /* 0x020fe20000000010 */
[----:B------:R-:W-:Y:S05]  /*12a0*/  BRA `(.L_x_407) ;  /* 0x0000004000007947 */ /* 0x000fea0003800000 */
.L_x_406:
[----:B-----5:R-:W-:Y:S02]  /*12b0*/  PRMT R119, RZ, 0x5410, R20 ;  /* 0x00005410ff777816 */ /* 0x020fe40000000014 */
[----:B0-----:R-:W-:-:S03]  /*12c0*/  @P0 PRMT R24, RZ, 0x5410, R16 ;  /* 0x00005410ff180816 */ /* 0x001fc60000000010 */
[----:B------:R-:W-:-:S04]  /*12d0*/  FMUL.FTZ R119, R119, c[0x0][0x1ec] ;  /* 0x00007b0077777a20 */ /* 0x000fc80000410000 */
[----:B------:R-:W-:Y:S02]  /*12e0*/  @P0 FADD.FTZ R119, R24, R119 ;  /* 0x0000007718770221 */ /* 0x000fe40000010000 */
.L_x_407:
[----:B------:R-:W-:Y:S05]  /*12f0*/  BSYNC B0 ;  /* 0x0000000000007941 */ /* 0x000fea0003800000 */
.L_x_405:
[----:B------:R-:W-:Y:S01]  /*1300*/  BSSY B0, `(.L_x_408) ;  /* 0x000000a000007945 */ /* 0x000fe20003800000 */
[----:B------:R-:W-:Y:S05]  /*1310*/  @P2 BRA `(.L_x_409) ;  /* 0x0000004000002947 */ /* 0x000fea0003800000 */
[----:B------:R-:W-:Y:S01]  /*1320*/  MOV R117, RZ ;  /* 0x000000ff00757202 */ /* 0x000fe20000000f00 */
[----:B------:R-:W-:Y:S05]  /*1330*/  @!P0 BRA `(.L_x_410) ;  /* 0x0000006000008947 */ /* 0x000fea0003800000 */
[----:B-----5:R-:W-:Y:S01]  /*1340*/  PRMT R117, RZ, 0x7610, R16 ;  /* 0x00007610ff757816 */ /* 0x020fe20000000010 */
[----:B------:R-:W-:Y:S05]  /*1350*/  BRA `(.L_x_410) ;  /* 0x0000004000007947 */ /* 0x000fea0003800000 */
.L_x_409:
[----:B-----5:R-:W-:Y:S02]  /*1360*/  PRMT R117, RZ, 0x7610, R20 ;  /* 0x00007610ff757816 */ /* 0x020fe40000000014 */
[----:B0-----:R-:W-:-:S03]  /*1370*/  @P0 PRMT R24, RZ, 0x7610, R16 ;  /* 0x00007610ff180816 */ /* 0x001fc60000000010 */
[----:B------:R-:W-:-:S04]  /*1380*/  FMUL.FTZ R117, R117, c[0x0][0x1ec] ;  /* 0x00007b0075757a20 */ /* 0x000fc80000410000 */
[----:B------:R-:W-:Y:S02]  /*1390*/  @P0 FADD.FTZ R117, R24, R117 ;  /* 0x0000007518750221 */ /* 0x000fe40000010000 */
.L_x_410:
[----:B------:R-:W-:Y:S05]  /*13a0*/  BSYNC B0 ;  /* 0x0000000000007941 */ /* 0x000fea0003800000 */
.L_x_408:
[----:B------:R-:W-:Y:S01]  /*13b0*/  BSSY B0, `(.L_x_411) ;  /* 0x000000a000007945 */ /* 0x000fe20003800000 */
[----:B------:R-:W-:Y:S05]  /*13c0*/  @P2 BRA `(.L_x_412) ;  /* 0x0000004000002947 */ /* 0x000fea0003800000 */
[----:B------:R-:W-:Y:S01]  /*13d0*/  HFMA2.MMA R115, -RZ, RZ, 0, 0 ;  /* 0x00000000ff737435 */ /* 0x000fe200000001ff */
[----:B------:R-:W-:Y:S05]  /*13e0*/  @!P0 BRA `(.L_x_413) ;  /* 0x0000006000008947 */ /* 0x000fea0003800000 */
[----:B-----5:R-:W-:Y:S01]  /*13f0*/  PRMT R115, RZ, 0x5410, R17 ;  /* 0x00005410ff737816 */ /* 0x020fe20000000011 */
[----:B------:R-:W-:Y:S05]  /*1400*/  BRA `(.L_x_413) ;  /* 0x0000004000007947 */ /* 0x000fea0003800000 */
.L_x_412:
[----:B-----5:R-:W-:Y:S02]  /*1410*/  PRMT R115, RZ, 0x5410, R21 ;  /* 0x00005410ff737816 */ /* 0x020fe40000000015 */
[----:B0-----:R-:W-:-:S03]  /*1420*/  @P0 PRMT R24, RZ, 0x5410, R17 ;  /* 0x00005410ff180816 */ /* 0x001fc60000000011 */
[----:B------:R-:W-:-:S04]  /*1430*/  FMUL.FTZ R115, R115, c[0x0][0x1ec] ;  /* 0x00007b0073737a20 */ /* 0x000fc80000410000 */
[----:B------:R-:W-:Y:S02]  /*1440*/  @P0 FADD.FTZ R115, R24, R115 ;  /* 0x0000007318730221 */ /* 0x000fe40000010000 */
.L_x_413:
[----:B------:R-:W-:Y:S05]  /*1450*/  BSYNC B0 ;  /* 0x0000000000007941 */ /* 0x000fea0003800000 */
.L_x_411:
[----:B------:R-:W-:Y:S01]  /*1460*/  BSSY B0, `(.L_x_414) ;  /* 0x000000a000007945 */ /* 0x000fe20003800000 */
[----:B------:R-:W-:Y:S05]  /*1470*/  @P2 BRA `(.L_x_415) ;  /* 0x0000004000002947 */ /* 0x000fea0003800000 */
[----:B------:R-:W-:Y:S01]  /*1480*/  MOV R113, RZ ;  /* 0x000000ff00717202 */ /* 0x000fe20000000f00 */
[----:B------:R-:W-:Y:S05]  /*1490*/  @!P0 BRA `(.L_x_416) ;  /* 0x0000006000008947 */ /* 0x000fea0003800000 */
[----:B-----5:R-:W-:Y:S01]  /*14a0*/  PRMT R113, RZ, 0x7610, R17 ;  /* 0x00007610ff717816 */ /* 0x020fe20000000011 */
[----:B------:R-:W-:Y:S05]  /*14b0*/  BRA `(.L_x_416) ;  /* 0x0000004000007947 */ /* 0x000fea0003800000 */
.L_x_415:
[----:B-----5:R-:W-:Y:S02]  /*14c0*/  PRMT R113, RZ, 0x7610, R21 ;  /* 0x00007610ff717816 */ /* 0x020fe40000000015 */
[----:B0-----:R-:W-:-:S03]  /*14d0*/  @P0 PRMT R24, RZ, 0x7610, R17 ;  /* 0x00007610ff180816 */ /* 0x001fc60000000011 */
[----:B------:R-:W-:-:S04]  /*14e0*/  FMUL.FTZ R113, R113, c[0x0][0x1ec] ;  /* 0x00007b0071717a20 */ /* 0x000fc80000410000 */
[----:B------:R-:W-:Y:S02]  /*14f0*/  @P0 FADD.FTZ R113, R24, R113 ;  /* 0x0000007118710221 */ /* 0x000fe40000010000 */
.L_x_416:
[----:B------:R-:W-:Y:S05]  /*1500*/  BSYNC B0 ;  /* 0x0000000000007941 */ /* 0x000fea0003800000 */
.L_x_414:
[----:B------:R-:W-:Y:S01]  /*1510*/  BSSY B0, `(.L_x_417) ;  /* 0x000000a000007945 */ /* 0x000fe20003800000 */
[----:B------:R-:W-:Y:S05]  /*1520*/  @P2 BRA `(.L_x_418) ;  /* 0x0000004000002947 */ /* 0x000fea0003800000 */
[----:B------:R-:W-:Y:S01]  /*1530*/  HFMA2.MMA R111, -RZ, RZ, 0, 0 ;  /* 0x00000000ff6f7435 */ /* 0x000fe200000001ff */
[----:B------:R-:W-:Y:S05]  /*1540*/  @!P0 BRA `(.L_x_419) ;  /* 0x0000006000008947 */ /* 0x000fea0003800000 */
[----:B-----5:R-:W-:Y:S01]  /*1550*/  PRMT R111, RZ, 0x5410, R18 ;  /* 0x00005410ff6f7816 */ /* 0x020fe20000000012 */
[----:B------:R-:W-:Y:S05]  /*1560*/  BRA `(.L_x_419) ;  /* 0x0000004000007947 */ /* 0x000fea0003800000 */
.L_x_418:
[----:B-----5:R-:W-:Y:S02]  /*1570*/  PRMT R111, RZ, 0x5410, R22 ;  /* 0x00005410ff6f7816 */ /* 0x020fe40000000016 */
[----:B0-----:R-:W-:-:S03]  /*1580*/  @P0 PRMT R24, RZ, 0x5410, R18 ;  /* 0x00005410ff180816 */ /* 0x001fc60000000012 */
[----:B------:R-:W-:-:S04]  /*1590*/  FMUL.FTZ R111, R111, c[0x0][0x1ec] ;  /* 0x00007b006f6f7a20 */ /* 0x000fc80000410000 */
[----:B------:R-:W-:Y:S02]  /*15a0*/  @P0 FADD.FTZ R111, R24, R111 ;  /* 0x0000006f186f0221 */ /* 0x000fe40000010000 */
.L_x_419:
[----:B------:R-:W-:Y:S05]  /*15b0*/  BSYNC B0 ;  /* 0x0000000000007941 */ /* 0x000fea0003800000 */
.L_x_417:
[----:B------:R-:W-:Y:S01]  /*15c0*/  BSSY B0, `(.L_x_420) ;  /* 0x000000a000007945 */ /* 0x000fe20003800000 */
[----:B------:R-:W-:Y:S05]  /*15d0*/  @P2 BRA `(.L_x_421) ;  /* 0x0000004000002947 */ /* 0x000fea0003800000 */
[----:B------:R-:W-:Y:S01]  /*15e0*/  MOV R109, RZ ;  /* 0x000000ff006d7202 */ /* 0x000fe20000000f00 */
[----:B------:R-:W-:Y:S05]  /*15f0*/  @!P0 BRA `(.L_x_422) ;  /* 0x0000006000008947 */ /* 0x000fea0003800000 */
[----:B-----5:R-:W-:Y:S01]  /*1600*/  PRMT R109, RZ, 0x7610, R18 ;  /* 0x00007610ff6d7816 */ /* 0x020fe20000000012 */
[----:B------:R-:W-:Y:S05]  /*1610*/  BRA `(.L_x_422) ;  /* 0x0000004000007947 */ /* 0x000fea0003800000 */
.L_x_421:
[----:B-----5:R-:W-:Y:S02]  /*1620*/  PRMT R109, RZ, 0x7610, R22 ;  /* 0x00007610ff6d7816 */ /* 0x020fe40000000016 */
[----:B0-----:R-:W-:-:S03]  /*1630*/  @P0 PRMT R24, RZ, 0x7610, R18 ;  /* 0x00007610ff180816 */ /* 0x001fc60000000012 */
[----:B------:R-:W-:-:S04]  /*1640*/  FMUL.FTZ R109, R109, c[0x0][0x1ec] ;  /* 0x00007b006d6d7a20 */ /* 0x000fc80000410000 */
[----:B------:R-:W-:Y:S02]  /*1650*/  @P0 FADD.FTZ R109, R24, R109 ;  /* 0x0000006d186d0221 */ /* 0x000fe40000010000 */
.L_x_422:
[----:B------:R-:W-:Y:S05]  /*1660*/  BSYNC B0 ;  /* 0x0000000000007941 */ /* 0x000fea0003800000 */
.L_x_420:
[----:B------:R-:W-:Y:S01]  /*1670*/  BSSY B0, `(.L_x_423) ;  /* 0x000000a000007945 */ /* 0x000fe20003800000 */
[----:B------:R-:W-:Y:S05]  /*1680*/  @P2 BRA `(.L_x_424) ;  /* 0x0000004000002947 */ /* 0x000fea0003800000 */
[----:B------:R-:W-:Y:S01]  /*1690*/  HFMA2.MMA R107, -RZ, RZ, 0, 0 ;  /* 0x00000000ff6b7435 */ /* 0x000fe200000001ff */
[----:B------:R-:W-:Y:S05]  /*16a0*/  @!P0 BRA `(.L_x_425) ;  /* 0x0000006000008947 */ /* 0x000fea0003800000 */
[----:B-----5:R-:W-:Y:S01]  /*16b0*/  PRMT R107, RZ, 0x5410, R19 ;  /* 0x00005410ff6b7816 */ /* 0x020fe20000000013 */
[----:B------:R-:W-:Y:S05]  /*16c0*/  BRA `(.L_x_425) ;  /* 0x0000004000007947 */ /* 0x000fea0003800000 */
.L_x_424:
[----:B-----5:R-:W-:Y:S02]  /*16d0*/  PRMT R107, RZ, 0x5410, R23 ;  /* 0x00005410ff6b7816 */ /* 0x020fe40000000017 */
[----:B0-----:R-:W-:-:S03]  /*16e0*/  @P0 PRMT R24, RZ, 0x5410, R19 ;  /* 0x00005410ff180816 */ /* 0x001fc60000000013 */
[----:B------:R-:W-:-:S04]  /*16f0*/  FMUL.FTZ R107, R107, c[0x0][0x1ec] ;  /* 0x00007b006b6b7a20 */ /* 0x000fc80000410000 */
[----:B------:R-:W-:Y:S02]  /*1700*/  @P0 FADD.FTZ R107, R24, R107 ;  /* 0x0000006b186b0221 */ /* 0x000fe40000010000 */
.L_x_425:
[----:B------:R-:W-:Y:S05]  /*1710*/  BSYNC B0 ;  /* 0x0000000000007941 */ /* 0x000fea0003800000 */
.L_x_423:
[----:B------:R-:W-:Y:S01]  /*1720*/  BSSY B0, `(.L_x_426) ;  /* 0x000000a000007945 */ /* 0x000fe20003800000 */
[----:B------:R-:W-:Y:S05]  /*1730*/  @P2 BRA `(.L_x_427) ;  /* 0x0000004000002947 */ /* 0x000fea0003800000 */
[----:B------:R-:W-:Y:S01]  /*1740*/  MOV R105, RZ ;  /* 0x000000ff00697202 */ /* 0x000fe20000000f00 */
[----:B------:R-:W-:Y:S05]  /*1750*/  @!P0 BRA `(.L_x_428) ;  /* 0x0000006000008947 */ /* 0x000fea0003800000 */
[----:B-----5:R-:W-:Y:S01]  /*1760*/  PRMT R105, RZ, 0x7610, R19 ;  /* 0x00007610ff697816 */ /* 0x020fe20000000013 */
[----:B------:R-:W-:Y:S05]  /*1770*/  BRA `(.L_x_428) ;  /* 0x0000004000007947 */ /* 0x000fea0003800000 */
.L_x_427:
[----:B-----5:R-:W-:Y:S02]  /*1780*/  PRMT R105, RZ, 0x7610, R23 ;  /* 0x00007610ff697816 */ /* 0x020fe40000000017 */
[----:B0-----:R-:W-:-:S03]  /*1790*/  @P0 PRMT R24, RZ, 0x7610, R19 ;  /* 0x00007610ff180816 */ /* 0x001fc60000000013 */
[----:B------:R-:W-:-:S04]  /*17a0*/  FMUL.FTZ R105, R105, c[0x0][0x1ec] ;  /* 0x00007b0069697a20 */ /* 0x000fc80000410000 */
[----:B------:R-:W-:Y:S02]  /*17b0*/  @P0 FADD.FTZ R105, R24, R105 ;  /* 0x0000006918690221 */ /* 0x000fe40000010000 */
.L_x_428:
[----:B------:R-:W-:Y:S05]  /*17c0*/  BSYNC B0 ;  /* 0x0000000000007941 */ /* 0x000fea0003800000 */
.L_x_426:
[----:B------:R-:W-:Y:S01]  /*17d0*/  IADD3 R76, R121, 0x300, RZ ;  /* 0x00000300794c7810 */ /* 0x000fe20007ffe0ff */
[-C--:B0-----:R-:W-:Y:S01]  /*17e0*/  IMAD.WIDE.U32 R28, R123, R34.reuse, c[0x0][0x188] ;  /* 0x000062007b1c7625 */ /* 0x081fe200078e0022 */
[----:B------:R-:W-:Y:S02]  /*17f0*/  @P1 IADD3 R31, R36, 0x300, RZ ;  /* 0x00000300241f1810 */ /* 0x000fe40007ffe0ff */
        /* <DEDUP_REMOVED lines=11> */
[----:B0-----:R-:W-:Y:S01]  /*18b0*/  HFMA2.MMA R31, -RZ, RZ, 0, 0 ;  /* 0x00000000ff1f7435 */ /* 0x001fe200000001ff */
[----:B------:R-:W-:Y:S05]  /*18c0*/  @!P0 BRA `(.L_x_431) ;  /* 0x0000006000008947 */ /* 0x000fea0003800000 */
[----:B-----5:R-:W-:Y:S01]  /*18d0*/  PRMT R31, RZ, 0x5410, R16 ;  /* 0x00005410ff1f7816 */ /* 0x020fe20000000010 */
[----:B------:R-:W-:Y:S05]  /*18e0*/  BRA `(.L_x_431) ;  /* 0x0000004000007947 */ /* 0x000fea0003800000 */
.L_x_430:
[----:B0----5:R-:W-:Y:S02]  /*18f0*/  PRMT R31, RZ, 0x5410, R20 ;  /* 0x00005410ff1f7816 */ /* 0x021fe40000000014 */
[----:B------:R-:W-:-:S03]  /*1900*/  @P0 PRMT R24, RZ, 0x5410, R16 ;  /* 0x00005410ff180816 */ /* 0x000fc60000000010 */
[----:B------:R-:W-:-:S04]  /*1910*/  FMUL.FTZ R31, R31, c[0x0][0x1ec] ;  /* 0x00007b001f1f7a20 */ /* 0x000fc80000410000 */
[----:B------:R-:W-:Y:S02]  /*1920*/  @P0 FADD.FTZ R31, R24, R31 ;  /* 0x0000001f181f0221 */ /* 0x000fe40000010000 */
.L_x_431:
[----:B------:R-:W-:Y:S05]  /*1930*/  BSYNC B0 ;  /* 0x0000000000007941 */ /* 0x000fea0003800000 */
.L_x_429:
[----:B------:R-:W-:Y:S01]  /*1940*/  BSSY B0, `(.L_x_432) ;  /* 0x000000a000007945 */ /* 0x000fe20003800000 */
[----:B------:R-:W-:Y:S05]  /*1950*/  @P2 BRA `(.L_x_433) ;  /* 0x0000004000002947 */ /* 0x000fea0003800000 */
[----:B------:R-:W-:Y:S01]  /*1960*/  MOV R87, RZ ;  /* 0x000000ff00577202 */ /* 0x000fe20000000f00 */
[----:B------:R-:W-:Y:S05]  /*1970*/  @!P0 BRA `(.L_x_434) ;  /* 0x0000006000008947 */ /* 0x000fea0003800000 */
[----:B-----5:R-:W-:Y:S01]  /*1980*/  PRMT R87, RZ, 0x7610, R16 ;  /* 0x00007610ff577816 */ /* 0x020fe20000000010 */
[----:B------:R-:W-:Y:S05]  /*1990*/  BRA `(.L_x_434) ;  /* 0x0000004000007947 */ /* 0x000fea0003800000 */
.L_x_433:
[----:B-----5:R-:W-:Y:S02]  /*19a0*/  PRMT R87, RZ, 0x7610, R20 ;  /* 0x00007610ff577816 */ /* 0x020fe40000000014 */
[----:B------:R-:W-:-:S03]  /*19b0*/  @P0 PRMT R24, RZ, 0x7610, R16 ;  /* 0x00007610ff180816 */ /* 0x000fc60000000010 */
[----:B------:R-:W-:-:S04]  /*19c0*/  FMUL.FTZ R87, R87, c[0x0][0x1ec] ;  /* 0x00007b0057577a20 */ /* 0x000fc80000410000 */
[----:B------:R-:W-:Y:S02]  /*19d0*/  @P0 FADD.FTZ R87, R24, R87 ;  /* 0x0000005718570221 */ /* 0x000fe40000010000 */
.L_x_434:
[----:B------:R-:W-:Y:S05]  /*19e0*/  BSYNC B0 ;  /* 0x0000000000007941 */ /* 0x000fea0003800000 */
.L_x_432:
[----:B------:R-:W-:Y:S01]  /*19f0*/  BSSY B0, `(.L_x_435) ;  /* 0x000000a000007945 */ /* 0x000fe20003800000 */
[----:B------:R-:W-:Y:S05]  /*1a00*/  @P2 BRA `(.L_x_436) ;  /* 0x0000004000002947 */ /* 0x000fea0003800000 */
[----:B------:R-:W-:Y:S01]  /*1a10*/  HFMA2.MMA R121, -RZ, RZ, 0, 0 ;  /* 0x00000000ff797435 */ /* 0x000fe200000001ff */
[----:B------:R-:W-:Y:S05]  /*1a20*/  @!P0 BRA `(.L_x_437) ;  /* 0x0000006000008947 */ /* 0x000fea0003800000 */
[----:B-----5:R-:W-:Y:S01]  /*1a30*/  PRMT R121, RZ, 0x5410, R17 ;  /* 0x00005410ff797816 */ /* 0x020fe20000000011 */
[----:B------:R-:W-:Y:S05]  /*1a40*/  BRA `(.L_x_437) ;  /* 0x0000004000007947 */ /* 0x000fea0003800000 */
.L_x_436:
[----:B-----5:R-:W-:Y:S02]  /*1a50*/  PRMT R121, RZ, 0x5410, R21 ;  /* 0x00005410ff797816 */ /* 0x020fe40000000015 */
[----:B------:R-:W-:-:S03]  /*1a60*/  @P0 PRMT R24, RZ, 0x5410, R17 ;  /* 0x00005410ff180816 */ /* 0x000fc60000000011 */
[----:B------:R-:W-:-:S04]  /*1a70*/  FMUL.FTZ R121, R121, c[0x0][0x1ec] ;  /* 0x00007b0079797a20 */ /* 0x000fc80000410000 */
[----:B------:R-:W-:Y:S02]  /*1a80*/  @P0 FADD.FTZ R121, R24, R121 ;  /* 0x0000007918790221 */ /* 0x000fe40000010000 */
.L_x_437:
[----:B------:R-:W-:Y:S05]  /*1a90*/  BSYNC B0 ;  /* 0x0000000000007941 */ /* 0x000fea0003800000 */
.L_x_435:
[----:B------:R-:W-:Y:S01]  /*1aa0*/  BSSY B0, `(.L_x_438) ;  /* 0x000000a000007945 */ /* 0x000fe20003800000 */
[----:B------:R-:W-:Y:S05]  /*1ab0*/  @P2 BRA `(.L_x_439) ;  /* 0x0000004000002947 */ /* 0x000fea0003800000 */
[----:B------:R-:W-:Y:S01]  /*1ac0*/  MOV R123, RZ ;  /* 0x000000ff007b7202 */ /* 0x000fe20000000f00 */
[----:B------:R-:W-:Y:S05]  /*1ad0*/  @!P0 BRA `(.L_x_440) ;  /* 0x0000006000008947 */ /* 0x000fea0003800000 */
[----:B-----5:R-:W-:Y:S01]  /*1ae0*/  PRMT R123, RZ, 0x7610, R17 ;  /* 0x00007610ff7b7816 */ /* 0x020fe20000000011 */
[----:B------:R-:W-:Y:S05]  /*1af0*/  BRA `(.L_x_440) ;  /* 0x0000004000007947 */ /* 0x000fea0003800000 */
.L_x_439:
[----:B-----5:R-:W-:Y:S02]  /*1b00*/  PRMT R123, RZ, 0x7610, R21 ;  /* 0x00007610ff7b7816 */ /* 0x020fe40000000015 */
[----:B------:R-:W-:-:S03]  /*1b10*/  @P0 PRMT R24, RZ, 0x7610, R17 ;  /* 0x00007610ff180816 */ /* 0x000fc60000000011 */
[----:B------:R-:W-:-:S04]  /*1b20*/  FMUL.FTZ R123, R123, c[0x0][0x1ec] ;  /* 0x00007b007b7b7a20 */ /* 0x000fc80000410000 */
[----:B------:R-:W-:Y:S02]  /*1b30*/  @P0 FADD.FTZ R123, R24, R123 ;  /* 0x0000007b187b0221 */ /* 0x000fe40000010000 */
.L_x_440:
[----:B------:R-:W-:Y:S05]  /*1b40*/  BSYNC B0 ;  /* 0x0000000000007941 */ /* 0x000fea0003800000 */
.L_x_438:
[----:B------:R-:W-:Y:S01]  /*1b50*/  BSSY B0, `(.L_x_441) ;  /* 0x000000a000007945 */ /* 0x000fe20003800000 */
[----:B------:R-:W-:Y:S05]  /*1b60*/  @P2 BRA `(.L_x_442) ;  /* 0x0000004000002947 */ /* 0x000fea0003800000 */
[----:B------:R-:W-:Y:S01]  /*1b70*/  HFMA2.MMA R125, -RZ, RZ, 0, 0 ;  /* 0x00000000ff7d7435 */ /* 0x000fe200000001ff */
[----:B------:R-:W-:Y:S05]  /*1b80*/  @!P0 BRA `(.L_x_443) ;  /* 0x0000006000008947 */ /* 0x000fea0003800000 */
[----:B-----5:R-:W-:Y:S01]  /*1b90*/  PRMT R125, RZ, 0x5410, R18 ;  /* 0x00005410ff7d7816 */ /* 0x020fe20000000012 */
[----:B------:R-:W-:Y:S05]  /*1ba0*/  BRA `(.L_x_443) ;  /* 0x0000004000007947 */ /* 0x000fea0003800000 */
.L_x_442:
[----:B-----5:R-:W-:Y:S02]  /*1bb0*/  PRMT R125, RZ, 0x5410, R22 ;  /* 0x00005410ff7d7816 */ /* 0x020fe40000000016 */
[----:B------:R-:W-:-:S03]  /*1bc0*/  @P0 PRMT R24, RZ, 0x5410, R18 ;  /* 0x00005410ff180816 */ /* 0x000fc60000000012 */
[----:B------:R-:W-:-:S04]  /*1bd0*/  FMUL.FTZ R125, R125, c[0x0][0x1ec] ;  /* 0x00007b007d7d7a20 */ /* 0x000fc80000410000 */
[----:B------:R-:W-:Y:S02]  /*1be0*/  @P0 FADD.FTZ R125, R24, R125 ;  /* 0x0000007d187d0221 */ /* 0x000fe40000010000 */
.L_x_443:
[----:B------:R-:W-:Y:S05]  /*1bf0*/  BSYNC B0 ;  /* 0x0000000000007941 */ /* 0x000fea0003800000 */
.L_x_441:
[----:B------:R-:W-:Y:S01]  /*1c00*/  BSSY B0, `(.L_x_444) ;  /* 0x000000a000007945 */ /* 0x000fe20003800000 */
[----:B------:R-:W-:Y:S05]  /*1c10*/  @P2 BRA `(.L_x_445) ;  /* 0x0000004000002947 */ /* 0x000fea0003800000 */
[----:B------:R-:W-:Y:S01]  /*1c20*/  MOV R30, RZ ;  /* 0x000000ff001e7202 */ /* 0x000fe20000000f00 */
[----:B------:R-:W-:Y:S05]  /*1c30*/  @!P0 BRA `(.L_x_446) ;  /* 0x0000006000008947 */ /* 0x000fea0003800000 */
[----:B-----5:R-:W-:Y:S01]  /*1c40*/  PRMT R30, RZ, 0x7610, R18 ;  /* 0x00007610ff1e7816 */ /* 0x020fe20000000012 */
[----:B------:R-:W-:Y:S05]  /*1c50*/  BRA `(.L_x_446) ;  /* 0x0000004000007947 */ /* 0x000fea0003800000 */
.L_x_445:
[----:B-----5:R-:W-:Y:S02]  /*1c60*/  PRMT R30, RZ, 0x7610, R22 ;  /* 0x00007610ff1e7816 */ /* 0x020fe40000000016 */
[----:B------:R-:W-:-:S03]  /*1c70*/  @P0 PRMT R25, RZ, 0x7610, R18 ;  /* 0x00007610ff190816 */ /* 0x000fc60000000012 */
[----:B------:R-:W-:-:S04]  /*1c80*/  FMUL.FTZ R30, R30, c[0x0][0x1ec] ;  /* 0x00007b001e1e7a20 */ /* 0x000fc80000410000 */
[----:B------:R-:W-:Y:S02]  /*1c90*/  @P0 FADD.FTZ R30, R25, R30 ;  /* 0x0000001e191e0221 */ /* 0x000fe40000010000 */
.L_x_446:
[----:B------:R-:W-:Y:S05]  /*1ca0*/  BSYNC B0 ;  /* 0x0000000000007941 */ /* 0x000fea0003800000 */
.L_x_444:
[----:B------:R-:W-:Y:S01]  /*1cb0*/  BSSY B0, `(.L_x_447) ;  /* 0x000000a000007945 */ /* 0x000fe20003800000 */
[----:B------:R-:W-:Y:S05]  /*1cc0*/  @P2 BRA `(.L_x_448) ;  /* 0x0000004000002947 */ /* 0x000fea0003800000 */
[----:B------:R-:W-:Y:S01]  /*1cd0*/  HFMA2.MMA R36, -RZ, RZ, 0, 0 ;  /* 0x00000000ff247435 */ /* 0x000fe200000001ff */
[----:B------:R-:W-:Y:S05]  /*1ce0*/  @!P0 BRA `(.L_x_449) ;  /* 0x0000006000008947 */ /* 0x000fea0003800000 */
[----:B-----5:R-:W-:Y:S01]  /*1cf0*/  PRMT R36, RZ, 0x5410, R19 ;  /* 0x00005410ff247816 */ /* 0x020fe20000000013 */
[----:B------:R-:W-:Y:S05]  /*1d00*/  BRA `(.L_x_449) ;  /* 0x0000004000007947 */ /* 0x000fea0003800000 */
.L_x_448:
[----:B-----5:R-:W-:Y:S02]  /*1d10*/  PRMT R36, RZ, 0x5410, R23 ;  /* 0x00005410ff247816 */ /* 0x020fe40000000017 */
[----:B------:R-:W-:-:S03]  /*1d20*/  @P0 PRMT R25, RZ, 0x5410, R19 ;  /* 0x00005410ff190816 */ /* 0x000fc60000000013 */
[----:B------:R-:W-:-:S04]  /*1d30*/  FMUL.FTZ R36, R36, c[0x0][0x1ec] ;  /* 0x00007b0024247a20 */ /* 0x000fc80000410000 */
[----:B------:R-:W-:Y:S02]  /*1d40*/  @P0 FADD.FTZ R36, R25, R36 ;  /* 0x0000002419240221 */ /* 0x000fe40000010000 */
.L_x_449:
[----:B------:R-:W-:Y:S05]  /*1d50*/  BSYNC B0 ;  /* 0x0000000000007941 */ /* 0x000fea0003800000 */
.L_x_447:
[----:B------:R-:W-:Y:S01]  /*1d60*/  BSSY B0, `(.L_x_450) ;  /* 0x000000a000007945 */ /* 0x000fe20003800000 */
[----:B------:R-:W-:Y:S05]  /*1d70*/  @P2 BRA `(.L_x_451) ;  /* 0x0000004000002947 */ /* 0x000fea0003800000 */
[----:B------:R-:W-:Y:S01]  /*1d80*/  MOV R38, RZ ;  /* 0x000000ff00267202 */ /* 0x000fe20000000f00 */
[----:B------:R-:W-:Y:S05]  /*1d90*/  @!P0 BRA `(.L_x_452) ;  /* 0x0000006000008947 */ /* 0x000fea0003800000 */
[----:B-----5:R-:W-:Y:S01]  /*1da0*/  PRMT R38, RZ, 0x7610, R19 ;  /* 0x00007610ff267816 */ /* 0x020fe20000000013 */
[----:B------:R-:W-:Y:S05]  /*1db0*/  BRA `(.L_x_452) ;  /* 0x0000004000007947 */ /* 0x000fea0003800000 */
.L_x_451:
[----:B-----5:R-:W-:Y:S02]  /*1dc0*/  PRMT R38, RZ, 0x7610, R23 ;  /* 0x00007610ff267816 */ /* 0x020fe40000000017 */
[----:B------:R-:W-:-:S03]  /*1dd0*/  @P0 PRMT R25, RZ, 0x7610, R19 ;  /* 0x00007610ff190816 */ /* 0x000fc60000000013 */
[----:B------:R-:W-:-:S04]  /*1de0*/  FMUL.FTZ R38, R38, c[0x0][0x1ec] ;  /* 0x00007b0026267a20 */ /* 0x000fc80000410000 */
[----:B------:R-:W-:Y:S02]  /*1df0*/  @P0 FADD.FTZ R38, R25, R38 ;  /* 0x0000002619260221 */ /* 0x000fe40000010000 */
.L_x_452:
[----:B------:R-:W-:Y:S05]  /*1e00*/  BSYNC B0 ;  /* 0x0000000000007941 */ /* 0x000fea0003800000 */
.L_x_450:
[----:B------:R-:W-:Y:S01]  /*1e10*/  FADD.FTZ R24, RZ, R83 ;  /* 0x00000053ff187221 */ /* 0x000fe20000010000 */
[----:B------:R-:W-:Y:S01]  /*1e20*/  F2FP.BF16.PACK_AB R27, R38, R36 ;  /* 0x00000024261b723e */ /* 0x000fe200000010ff */
[----:B------:R-:W-:Y:S01]  /*1e30*/  IMAD.WIDE.U32 R28, R76, R34, c[0x0][0x188] ;  /* 0x000062004c1c7625 */ /* 0x000fe200078e0022 */
[----:B------:R-:W-:Y:S02]  /*1e40*/  F2FP.BF16.PACK_AB R26, R30, R125 ;  /* 0x0000007d1e1a723e */ /* 0x000fe400000010ff */
[----:B------:R-:W-:Y:S01]  /*1e50*/  F2FP.BF16.PACK_AB R25, R123, R121 ;  /* 0x000000797b19723e */ /* 0x000fe200000010ff */
[----:B------:R-:W-:Y:S01]  /*1e60*/  FADD.FTZ R24, R24, R81 ;  /* 0x0000005118187221 */ /* 0x000fe20000010000 */
[----:B------:R-:W-:Y:S02]  /*1e70*/  LOP3.LUT P1, RZ, R69, 0xff, RZ, 0xc0, !PT ;  /* 0x000000ff45ff7812 */ /* 0x000fe4000782c0ff */
[----:B------:R-:W-:Y:S01]  /*1e80*/  LOP3.LUT P0, RZ, R0, 0x1f, RZ, 0xc0, !PT ;  /* 0x0000001f00ff7812 */ /* 0x000fe2000780c0ff */
        /* <DEDUP_REMOVED lines=24> */
[----:B------:R-:W-:-:S03]  /*2010*/  F2FP.BF16.PACK_AB R24, R87, R31 ;  /* 0x0000001f5718723e */ /* 0x000fc600000010ff */
[----:B------:R-:W-:Y:S02]  /*2020*/  FADD.FTZ R34, R34, R121 ;  /* 0x0000007922227221 */ /* 0x000fe40000010000 */
[----:B------:R0:W-:Y:S02]  /*2030*/  STG.E.128 [R28.64], R24 ;  /* 0x000000181c007986 */ /* 0x0001e4000c101d04 */
[----:B------:R-:W-:-:S04]  /*2040*/  FADD.FTZ R34, R34, R123 ;  /* 0x0000007b22227221 */ /* 0x000fc80000010000 */
[----:B------:R-:W-:Y:S01]  /*2050*/  FADD.FTZ R76, R34, R125 ;  /* 0x0000007d224c7221 */ /* 0x000fe20000010000 */
[----:B------:R-:W-:-:S03]  /*2060*/  SHF.R.U32.HI R34, RZ, 0x5, R0 ;  /* 0x00000005ff227819 */ /* 0x000fc60000011600 */
[----:B------:R-:W-:Y:S01]  /*2070*/  FADD.FTZ R76, R76, R30 ;  /* 0x0000001e4c4c7221 */ /* 0x000fe20000010000 */
[----:B------:R-:W-:-:S03]  /*2080*/  LOP3.LUT R34, R34, 0x7fffff8, RZ, 0xc0, !PT ;  /* 0x07fffff822227812 */ /* 0x000fc600078ec0ff */
[----:B------:R-:W-:Y:S01]  /*2090*/  FADD.FTZ R76, R76, R36 ;  /* 0x000000244c4c7221 */ /* 0x000fe20000010000 */
[----:B------:R-:W-:-:S03]  /*20a0*/  @!P1 IADD3 R34, R34, 0x8, RZ ;  /* 0x0000000822229810 */ /* 0x000fc60007ffe0ff */
[----:B------:R-:W-:Y:S01]  /*20b0*/  FADD.FTZ R76, R76, R38 ;  /* 0x000000264c4c7221 */ /* 0x000fe20000010000 */
[----:B------:R-:W-:Y:S05]  /*20c0*/  BRA.DIV ~URZ, `(.L_x_453) ;  /* 0x000015227f007947 */ /* 0x000fea000b800000 */
[----:B0-----:R0:W1:Y:S02]  /*20d0*/  SHFL.BFLY PT, R24, R76, 0x1, 0x1f ;  /* 0x0c201f004c187f89 */ /* 0x00106400000e0000 */
.L_x_459:
        /* <DEDUP_REMOVED lines=14> */
[C---:B------:R-:W-:Y:S02]  /*21c0*/  FADD.FTZ R76, -R24.reuse, R79 ;  /* 0x0000004f184c7221 */ /* 0x040fe40000010100 */
[----:B------:R-:W-:Y:S02]  /*21d0*/  FFMA.FTZ R28, R29, R29, R28 ;  /* 0x0000001d1d1c7223 */ /* 0x000fe4000001001c */
[----:B------:R-:W-:-:S02]  /*21e0*/  FADD.FTZ R25, -R24, R77 ;  /* 0x0000004d18197221 */ /* 0x000fc40000010100 */
[----:B------:R-:W-:Y:S02]  /*21f0*/  FFMA.FTZ R28, R76, R76, R28 ;  /* 0x0000004c4c1c7223 */ /* 0x000fe4000001001c */
[C---:B------:R-:W-:Y:S02]  /*2200*/  FADD.FTZ R29, -R24.reuse, R39 ;  /* 0x00000027181d7221 */ /* 0x040fe40000010100 */
[----:B------:R-:W-:Y:S02]  /*2210*/  FFMA.FTZ R28, R25, R25, R28 ;  /* 0x00000019191c7223 */ /* 0x000fe4000001001c */
        /* <DEDUP_REMOVED lines=52> */
[----:B------:R-:W-:Y:S02]  /*2560*/  FADD.FTZ R25, -R24, R38 ;  /* 0x0000002618197221 */ /* 0x000fe40000010100 */
[----:B------:R-:W-:-:S04]  /*2570*/  FFMA.FTZ R28, R27, R27, R28 ;  /* 0x0000001b1b1c7223 */ /* 0x000fc8000001001c */
        /* <DEDUP_REMOVED lines=10> */
.L_x_460:
[----:B------:R-:W-:Y:S01]  /*2620*/  SHF.R.U32.HI R27, RZ, 0x5, R0 ;  /* 0x00000005ff1b7819 */ /* 0x000fe20000011600 */
[----:B-1----:R-:W-:Y:S01]  /*2630*/  FADD.FTZ R25, R29, R76 ;  /* 0x0000004c1d197221 */ /* 0x002fe20000010000 */
[----:B------:R-:W-:Y:S01]  /*2640*/  LOP3.LUT R29, R0, 0x1f, RZ, 0xc0, !PT ;  /* 0x0000001f001d7812 */ /* 0x000fe200078ec0ff */
[----:B------:R-:W-:Y:S01]  /*2650*/  WARPSYNC 0xffffffff ;  /* 0xffffffff00007948 */ /* 0x000fe20003800000 */
[----:B------:R-:W-:-:S04]  /*2660*/  LOP3.LUT R27, R27, 0x7, RZ, 0xc0, !PT ;  /* 0x000000071b1b7812 */ /* 0x000fc800078ec0ff */
[----:B------:R-:W-:-:S05]  /*2670*/  @!P0 IADD3 R26, R34, R27, RZ ;  /* 0x0000001b221a8210 */ /* 0x000fca0007ffe0ff */
[----:B------:R1:W-:Y:S01]  /*2680*/  @!P0 STS.64 [R26.X8], R24 ;  /* 0x000000181a008388 */ /* 0x0003e20000008a00 */
[----:B------:R-:W-:-:S11]  /*2690*/  ISETP.GT.U32.AND P0, PT, R29, 0x7, PT ;  /* 0x000000071d00780c */ /* 0x000fd60003f04070 */
[----:B------:R-:W-:Y:S01]  /*26a0*/  BAR.SYNC.DEFER_BLOCKING 0x0 ;  /* 0x0000000000007b1d */ /* 0x000fe20000010000 */
[----:B-1----:R-:W-:Y:S01]  /*26b0*/  CS2R R24, SRZ ;  /* 0x0000000000187805 */ /* 0x002fe2000001ff00 */
[----:B------:R-:W-:Y:S01]  /*26c0*/  @!P0 IADD3 R29, R34, R29, RZ ;  /* 0x0000001d221d8210 */ /* 0x000fe20007ffe0ff */
[----:B------:R-:W-:Y:S01]  /*26d0*/  HFMA2.MMA R28, -RZ, RZ, 0, 0 ;  /* 0x00000000ff1c7435 */ /* 0x000fe200000001ff */
[----:B------:R-:W-:Y:S02]  /*26e0*/  LOP3.LUT P1, RZ, R27, 0x1f, R0, 0xf8, !PT ;  /* 0x0000001f1bff7812 */ /* 0x000fe4000782f800 */
[----:B------:R-:W-:Y:S03]  /*26f0*/  BSSY B0, `(.L_x_455) ;  /* 0x00000e8000007945 */ /* 0x000fe60003800000 */
[----:B------:R-:W-:-:S04]  /*2700*/  @!P0 MOV R28, 0x400 ;  /* 0x00000400001c8802 */ /* 0x000fc80000000f00 */
[----:B------:R-:W-:Y:S01]  /*2710*/  I2F R82, R28 ;  /* 0x0000001c00527306 */ /* 0x000fe20000201400 */
[----:B------:R-:W1:Y:S04]  /*2720*/  SHFL.DOWN PT, R34, R28, 0x4, 0x1f ;  /* 0x08801f001c227f89 */ /* 0x000e6800000e0000 */
[----:B------:R-:W2:Y:S01]  /*2730*/  @!P0 LDS.64 R24, [R29.X8] ;  /* 0x000000001d188984 */ /* 0x000ea20000008a00 */
[----:B------:R-:W-:Y:S02]  /*2740*/  ISETP.NE.AND P0, PT, RZ, UR6, PT ;  /* 0x00000006ff007c0c */ /* 0x000fe4000bf05270 */
[----:B-1----:R-:W-:Y:S02]  /*2750*/  IADD3 R80, R34, R28, RZ ;  /* 0x0000001c22507210 */ /* 0x002fe40007ffe0ff */
[----:B------:R-:W-:Y:S03]  /*2760*/  I2F R34, R34 ;  /* 0x0000002200227306 */ /* 0x000fe60000201400 */
[----:B------:R-:W1:Y:S05]  /*2770*/  SHFL.DOWN PT, R86, R80, 0x2, 0x1f ;  /* 0x08401f0050567f89 */ /* 0x000e6a00000e0000 */
[----:B------:R-:W3:Y:S01]  /*2780*/  I2F R26, R80 ;  /* 0x00000050001a7306 */ /* 0x000ee20000201400 */
[----:B0-2---:R-:W0:Y:S07]  /*2790*/  SHFL.DOWN PT, R76, R24, 0x4, 0x1f ;  /* 0x08801f00184c7f89 */ /* 0x005e2e00000e0000 */
[----:B---3--:R-:W2:Y:S01]  /*27a0*/  MUFU.RCP R29, R26 ;  /* 0x0000001a001d7308 */ /* 0x008ea20000001000 */
[----:B-1----:R-:W-:Y:S01]  /*27b0*/  IADD3 R88, R80, R86, RZ ;  /* 0x0000005650587210 */ /* 0x002fe20007ffe0ff */
[----:B------:R-:W1:Y:S06]  /*27c0*/  SHFL.DOWN PT, R78, R25, 0x4, 0x1f ;  /* 0x08801f00194e7f89 */ /* 0x000e6c00000e0000 */
[----:B------:R-:W-:Y:S01]  /*27d0*/  I2F R86, R86 ;  /* 0x0000005600567306 */ /* 0x000fe20000201400 */
[----:B0-----:R-:W-:-:S02]  /*27e0*/  FMUL.FTZ R84, R76, R34 ;  /* 0x000000224c547220 */ /* 0x001fc40000410000 */
[----:B------:R-:W-:Y:S02]  /*27f0*/  FADD.FTZ R76, -R76, R24 ;  /* 0x000000184c4c7221 */ /* 0x000fe40000010100 */
[----:B------:R-:W-:Y:S02]  /*2800*/  FFMA.FTZ R84, R82, R24, R84 ;  /* 0x0000001852547223 */ /* 0x000fe40000010054 */
[----:B------:R-:W-:Y:S01]  /*2810*/  FMUL.FTZ R76, R76, R76 ;  /* 0x0000004c4c4c7220 */ /* 0x000fe20000410000 */
[----:B------:R-:W0:Y:S01]  /*2820*/  I2F R24, R88 ;  /* 0x0000005800187306 */ /* 0x000e220000201400 */
[----:B--2---:R-:W-:Y:S02]  /*2830*/  FMUL.FTZ R84, R29, R84 ;  /* 0x000000541d547220 */ /* 0x004fe40000410000 */
[----:B------:R-:W-:Y:S02]  /*2840*/  FMUL.FTZ R76, R76, R82 ;  /* 0x000000524c4c7220 */ /* 0x000fe40000410000 */
[----:B-1----:R-:W-:Y:S01]  /*2850*/  FADD.FTZ R78, R78, R25 ;  /* 0x000000194e4e7221 */ /* 0x002fe20000010000 */
[----:B------:R-:W1:Y:S01]  /*2860*/  SHFL.DOWN PT, R28, R84, 0x2, 0x1f ;  /* 0x08401f00541c7f89 */ /* 0x000e6200000e0000 */
[----:B------:R-:W-:-:S04]  /*2870*/  FMUL.FTZ R76, R76, R34 ;  /* 0x000000224c4c7220 */ /* 0x000fc80000410000 */
[----:B------:R-:W-:Y:S02]  /*2880*/  FFMA.FTZ R76, R29, R76, R78 ;  /* 0x0000004c1d4c7223 */ /* 0x000fe4000001004e */
[----:B------:R-:W2:Y:S01]  /*2890*/  SHFL.DOWN PT, R78, R88, 0x1, 0x1f ;  /* 0x08201f00584e7f89 */ /* 0x000ea200000e0000 */
[----:B0-----:R-:W0:Y:S03]  /*28a0*/  MUFU.RCP R29, R24 ;  /* 0x00000018001d7308 */ /* 0x001e260000001000 */
[----:B------:R-:W3:Y:S01]  /*28b0*/  SHFL.DOWN PT, R25, R76, 0x2, 0x1f ;  /* 0x08401f004c197f89 */ /* 0x000ee200000e0000 */
[----:B-1----:R-:W-:Y:S02]  /*28c0*/  FMUL.FTZ R34, R28, R86 ;  /* 0x000000561c227220 */ /* 0x002fe40000410000 */
[----:B------:R-:W-:Y:S02]  /*28d0*/  FADD.FTZ R28, R84, -R28 ;  /* 0x8000001c541c7221 */ /* 0x000fe40000010000 */
[----:B------:R-:W-:-:S02]  /*28e0*/  FFMA.FTZ R34, R26, R84, R34 ;  /* 0x000000541a227223 */ /* 0x000fc40000010022 */
[----:B------:R-:W-:Y:S01]  /*28f0*/  FMUL.FTZ R28, R28, R28 ;  /* 0x0000001c1c1c7220 */ /* 0x000fe20000410000 */
[----:B--2---:R-:W-:Y:S01]  /*2900*/  IADD3 R80, R88, R78, RZ ;  /* 0x0000004e58507210 */ /* 0x004fe20007ffe0ff */
[C---:B0-----:R-:W-:Y:S01]  /*2910*/  FMUL.FTZ R34, R29.reuse, R34 ;  /* 0x000000221d227220 */ /* 0x041fe20000410000 */
[----:B------:R-:W-:Y:S01]  /*2920*/  I2F R78, R78 ;  /* 0x0000004e004e7306 */ /* 0x000fe20000201400 */
[----:B------:R-:W-:Y:S02]  /*2930*/  FMUL.FTZ R28, R26, R28 ;  /* 0x0000001c1a1c7220 */ /* 0x000fe40000410000 */
[----:B---3--:R-:W-:Y:S02]  /*2940*/  FADD.FTZ R26, R76, R25 ;  /* 0x000000194c1a7221 */ /* 0x008fe40000010000 */
[----:B------:R-:W0:Y:S01]  /*2950*/  SHFL.DOWN PT, R25, R34, 0x1, 0x1f ;  /* 0x08201f0022197f89 */ /* 0x000e2200000e0000 */
[----:B------:R-:W-:Y:S02]  /*2960*/  FMUL.FTZ R28, R28, R86 ;  /* 0x000000561c1c7220 */ /* 0x000fe40000410000 */
[----:B------:R-:W1:Y:S02]  /*2970*/  I2F R80, R80 ;  /* 0x0000005000507306 */ /* 0x000e640000201400 */
[----:B------:R-:W-:-:S05]  /*2980*/  FFMA.FTZ R26, R29, R28, R26 ;  /* 0x0000001c1d1a7223 */ /* 0x000fca000001001a */
[----:B------:R-:W2:Y:S01]  /*2990*/  SHFL.DOWN PT, R29, R26, 0x1, 0x1f ;  /* 0x08201f001a1d7f89 */ /* 0x000ea200000e0000 */
[----:B-1----:R-:W1:Y:S01]  /*29a0*/  MUFU.RCP R28, R80 ;  /* 0x00000050001c7308 */ /* 0x002e620000001000 */
[----:B0-----:R-:W-:Y:S02]  /*29b0*/  FADD.FTZ R76, R34, -R25 ;  /* 0x80000019224c7221 */ /* 0x001fe40000010000 */
[----:B------:R-:W-:Y:S02]  /*29c0*/  FMUL.FTZ R82, R25, R78 ;  /* 0x0000004e19527220 */ /* 0x000fe40000410000 */
[----:B------:R-:W-:Y:S02]  /*29d0*/  FMUL.FTZ R25, R76, R76 ;  /* 0x0000004c4c197220 */ /* 0x000fe40000410000 */
[C---:B------:R-:W-:Y:S02]  /*29e0*/  FFMA.FTZ R82, R24.reuse, R34, R82 ;  /* 0x0000002218527223 */ /* 0x040fe40000010052 */
[----:B------:R-:W-:-:S02]  /*29f0*/  FMUL.FTZ R25, R24, R25 ;  /* 0x0000001918197220 */ /* 0x000fc40000410000 */
[----:B--2---:R-:W-:Y:S01]  /*2a00*/  FADD.FTZ R29, R26, R29 ;  /* 0x0000001d1a1d7221 */ /* 0x004fe20000010000 */
[----:B------:R-:W-:Y:S01]  /*2a10*/  MOV R26, c[0x0][0x1e0] ;  /* 0x00007800001a7a02 */ /* 0x000fe20000000f00 */
[----:B-1----:R-:W-:Y:S02]  /*2a20*/  FMUL.FTZ R82, R28, R82 ;  /* 0x000000521c527220 */ /* 0x002fe40000410000 */
[----:B------:R-:W-:-:S04]  /*2a30*/  FMUL.FTZ R25, R25, R78 ;  /* 0x0000004e19197220 */ /* 0x000fc80000410000 */
[----:B------:R-:W0:Y:S01]  /*2a40*/  SHFL.IDX PT, R82, R82, RZ, 0x1f ;  /* 0x00001fff52527589 */ /* 0x000e2200000e0000 */
[----:B------:R-:W-:-:S05]  /*2a50*/  FFMA.FTZ R28, R28, R25, R29 ;  /* 0x000000191c1c7223 */ /* 0x000fca000001001d */
[----:B------:R-:W1:Y:S01]  /*2a60*/  SHFL.IDX PT, R29, R28, RZ, 0x1f ;  /* 0x00001fff1c1d7589 */ /* 0x000e6200000e0000 */
[----:B0-----:R-:W-:-:S05]  /*2a70*/  FMUL.FTZ R24, R82, R82 ;  /* 0x0000005252187220 */ /* 0x001fca0000410000 */
[----:B------:R-:W-:Y:S01]  /*2a80*/  FSEL R25, R24, RZ, P0 ;  /* 0x000000ff18197208 */ /* 0x000fe20000000000 */
[----:B-1----:R-:W-:Y:S01]  /*2a90*/  FFMA.FTZ R24, R29, R26, c[0x0][0x228] ;  /* 0x00008a001d187623 */ /* 0x002fe2000001001a */
[----:B------:R-:W-:-:S03]  /*2aa0*/  @!P1 LEA R26, P3, R68, c[0x0][0x1a8], 0x2 ;  /* 0x00006a00441a9a11 */ /* 0x000fc600078610ff */
[----:B------:R-:W-:Y:S01]  /*2ab0*/  FADD.FTZ R29, R24, R25 ;  /* 0x00000019181d7221 */ /* 0x000fe20000010000 */
[C---:B------:R-:W-:Y:S02]  /*2ac0*/  @!P1 LEA R24, P2, R68.reuse, c[0x0][0x1a0], 0x2 ;  /* 0x0000680044189a11 */ /* 0x040fe400078410ff */
[C-C-:B------:R-:W-:Y:S02]  /*2ad0*/  @!P1 LEA.HI.X R27, R68.reuse, c[0x0][0x1ac], R85.reuse, 0x2, P3 ;  /* 0x00006b00441b9a11 */ /* 0x140fe400018f1455 */
[----:B------:R-:W-:Y:S01]  /*2ae0*/  @!P1 LEA.HI.X R25, R68, c[0x0][0x1a4], R85, 0x2, P2 ;  /* 0x0000690044199a11 */ /* 0x000fe200010f1455 */
[----:B------:R-:W0:Y:S04]  /*2af0*/  MUFU.RSQ R29, R29 ;  /* 0x0000001d001d7308 */ /* 0x000e280000001400 */
[----:B------:R1:W-:Y:S04]  /*2b00*/  @!P1 STG.E [R24.64], R82 ;  /* 0x0000005218009986 */ /* 0x0003e8000c101904 */
[----:B0-----:R1:W-:Y:S01]  /*2b10*/  @!P1 STG.E [R26.64], R29 ;  /* 0x0000001d1a009986 */ /* 0x0013e2000c101904 */
[----:B------:R-:W-:-:S13]  /*2b20*/  ISETP.GE.AND P1, PT, R32, 0x1, PT ;  /* 0x000000012000780c */ /* 0x000fda0003f26270 */
[----:B------:R-:W-:Y:S05]  /*2b30*/  @!P1 BRA `(.L_x_456) ;  /* 0x00000a3000009947 */ /* 0x000fea0003800000 */
[----:B-1----:R-:W-:-:S05]  /*2b40*/  FSEL R24, R82, RZ, !P0 ;  /* 0x000000ff52187208 */ /* 0x002fca0004000000 */
[C---:B------:R-:W-:Y:S02]  /*2b50*/  FADD.FTZ R80, -R24.reuse, R89 ;  /* 0x0000005918507221 */ /* 0x040fe40000010100 */
[C---:B------:R-:W-:Y:S02]  /*2b60*/  FADD.FTZ R82, -R24.reuse, R91 ;  /* 0x0000005b18527221 */ /* 0x040fe40000010100 */
[C---:B------:R-:W-:Y:S02]  /*2b70*/  FADD.FTZ R92, -R24.reuse, R95 ;  /* 0x0000005f185c7221 */ /* 0x040fe40000010100 */
[C---:B------:R-:W-:Y:S02]  /*2b80*/  FADD.FTZ R86, -R24.reuse, R77 ;  /* 0x0000004d18567221 */ /* 0x040fe40000010100 */
[C---:B------:R-:W-:Y:S02]  /*2b90*/  FADD.FTZ R76, -R24.reuse, R35 ;  /* 0x00000023184c7221 */ /* 0x040fe40000010100 */
[----:B------:R-:W-:-:S02]  /*2ba0*/  FADD.FTZ R78, -R24, R33 ;  /* 0x00000021184e7221 */ /* 0x000fc40000010100 */
[C---:B------:R-:W-:Y:S02]  /*2bb0*/  FMUL.FTZ R77, R29.reuse, R80 ;  /* 0x000000501d4d7220 */ /* 0x040fe40000410000 */
[C---:B------:R-:W-:Y:S02]  /*2bc0*/  FMUL.FTZ R80, R29.reuse, R82 ;  /* 0x000000521d507220 */ /* 0x040fe40000410000 */
[----:B------:R-:W-:Y:S02]  /*2bd0*/  FADD.FTZ R88, -R24, R93 ;  /* 0x0000005d18587221 */ /* 0x000fe40000010100 */
[C---:B------:R-:W-:Y:S01]  /*2be0*/  FMUL.FTZ R82, R29.reuse, R92 ;  /* 0x0000005c1d527220 */ /* 0x040fe20000410000 */
[----:B------:R-:W-:Y:S01]  /*2bf0*/  PRMT R92, RZ, 0x7610, R55 ;  /* 0x00007610ff5c7816 */ /* 0x000fe20000000037 */
[C---:B------:R-:W-:Y:S02]  /*2c00*/  FMUL.FTZ R93, R29.reuse, R76 ;  /* 0x0000004c1d5d7220 */ /* 0x040fe40000410000 */
[----:B------:R-:W-:-:S02]  /*2c10*/  FMUL.FTZ R76, R29, R78 ;  /* 0x0000004e1d4c7220 */ /* 0x000fc40000410000 */
        /* <DEDUP_REMOVED lines=24> */
[----:B------:R-:W-:Y:S02]  /*2da0*/  FADD.FTZ R95, -R24, R38 ;  /* 0x00000026185f7221 */ /* 0x000fe40000010100 */
[----:B------:R-:W-:Y:S01]  /*2db0*/  FFMA.FTZ R76, R76, R92, R45 ;  /* 0x0000005c4c4c7223 */ /* 0x000fe2000001002d */
[----:B------:R-:W-:Y:S01]  /*2dc0*/  IADD3 R92, R32, -0x1, RZ ;  /* 0xffffffff205c7810 */ /* 0x000fe20007ffe0ff */
[C---:B------:R-:W-:Y:S01]  /*2dd0*/  FMUL.FTZ R85, R29.reuse, R28 ;  /* 0x0000001c1d557220 */ /* 0x040fe20000410000 */
[----:B------:R-:W-:Y:S01]  /*2de0*/  PRMT R32, RZ, 0x5410, R54 ;  /* 0x00005410ff207816 */ /* 0x000fe20000000036 */
[C---:B------:R-:W-:Y:S02]  /*2df0*/  FMUL.FTZ R28, R29.reuse, R33 ;  /* 0x000000211d1c7220 */ /* 0x040fe40000410000 */
[C---:B------:R-:W-:Y:S02]  /*2e00*/  FMUL.FTZ R87, R29.reuse, R26 ;  /* 0x0000001a1d577220 */ /* 0x040fe40000410000 */
[----:B------:R-:W-:-:S02]  /*2e10*/  FMUL.FTZ R83, R29, R34 ;  /* 0x000000221d537220 */ /* 0x000fc40000410000 */
[C---:B------:R-:W-:Y:S02]  /*2e20*/  FMUL.FTZ R81, R29.reuse, R88 ;  /* 0x000000581d517220 */ /* 0x040fe40000410000 */
[C---:B------:R-:W-:Y:S02]  /*2e30*/  FMUL.FTZ R89, R29.reuse, R94 ;  /* 0x0000005e1d597220 */ /* 0x040fe40000410000 */
[C---:B------:R-:W-:Y:S02]  /*2e40*/  FMUL.FTZ R33, R29.reuse, R36 ;  /* 0x000000241d217220 */ /* 0x040fe40000410000 */
        /* <DEDUP_REMOVED lines=20> */
[----:B------:R-:W-:Y:S01]  /*2f90*/  PRMT R29, RZ, 0x5410, R55 ;  /* 0x00005410ff1d7816 */ /* 0x000fe20000000037 */
[----:B------:R-:W-:-:S02]  /*2fa0*/  IMAD R92, R92, c[0x0][0x168], RZ ;  /* 0x00005a005c5c7a24 */ /* 0x000fc400078e02ff */
[----:B------:R-:W-:Y:S01]  /*2fb0*/  FFMA.FTZ R32, R83, R32, R42 ;  /* 0x0000002053207223 */ /* 0x000fe2000001002a */
[----:B------:R-:W-:Y:S01]  /*2fc0*/  PRMT R83, RZ, 0x7610, R54 ;  /* 0x00007610ff537816 */ /* 0x000fe20000000036 */
[----:B------:R-:W-:Y:S01]  /*2fd0*/  FFMA.FTZ R29, R93, R29, R44 ;  /* 0x0000001d5d1d7223 */ /* 0x000fe2000001002c */
[----:B------:R-:W-:-:S03]  /*2fe0*/  SHF.R.S32.HI R93, RZ, 0x1f, R92 ;  /* 0x0000001fff5d7819 */ /* 0x000fc6000001145c */
[----:B------:R-:W-:Y:S01]  /*2ff0*/  FFMA.FTZ R83, R90, R83, R43 ;  /* 0x000000535a537223 */ /* 0x000fe2000001002b */
[----:B------:R-:W-:Y:S02]  /*3000*/  LEA.HI R92, R93, R92, RZ, 0x3 ;  /* 0x0000005c5d5c7211 */ /* 0x000fe400078f18ff */
[----:B------:R-:W-:Y:S02]  /*3010*/  PRMT R93, RZ, 0x5410, R14 ;  /* 0x00005410ff5d7816 */ /* 0x000fe4000000000e */
[----:B------:R-:W-:-:S03]  /*3020*/  PRMT R90, RZ, 0x5410, R53 ;  /* 0x00005410ff5a7816 */ /* 0x000fc60000000035 */
[----:B------:R-:W-:Y:S01]  /*3030*/  FFMA.FTZ R89, R89, R93, R50 ;  /* 0x0000005d59597223 */ /* 0x000fe20000010032 */
[----:B------:R-:W-:Y:S01]  /*3040*/  PRMT R93, RZ, 0x7610, R14 ;  /* 0x00007610ff5d7816 */ /* 0x000fe2000000000e */
[----:B------:R-:W-:Y:S01]  /*3050*/  FFMA.FTZ R85, R85, R90, R40 ;  /* 0x0000005a55557223 */ /* 0x000fe20000010028 */
        /* <DEDUP_REMOVED lines=19> */
[----:B------:R-:W-:-:S04]  /*3190*/  FFMA.FTZ R91, R94, R91, R57 ;  /* 0x0000005b5e5b7223 */ /* 0x000fc80000010039 */
[----:B------:R-:W-:Y:S01]  /*31a0*/  FFMA.FTZ R79, R79, R93, R64 ;  /* 0x0000005d4f4f7223 */ /* 0x000fe20000010040 */
[----:B------:R-:W-:-:S05]  /*31b0*/  PRMT R93, RZ, 0x7610, R11 ;  /* 0x00007610ff5d7816 */ /* 0x000fca000000000b */
        /* <DEDUP_REMOVED lines=11> */
[----:B------:R-:W-:Y:S02]  /*3270*/  PRMT R34, RZ, 0x7610, R8 ;  /* 0x00007610ff227816 */ /* 0x000fe40000000008 */
[----:B------:R-:W-:-:S03]  /*3280*/  F2FP.BF16.PACK_AB R35, R78, R79 ;  /* 0x0000004f4e23723e */ /* 0x000fc600000010ff */
[----:B------:R-:W-:Y:S01]  /*3290*/  FFMA.FTZ R94, R30, R34, R59 ;  /* 0x000000221e5e7223 */ /* 0x000fe2000001003b */
[----:B------:R-:W-:Y:S02]  /*32a0*/  PRMT R30, RZ, 0x5410, R7 ;  /* 0x00005410ff1e7816 */ /* 0x000fe40000000007 */
[----:B------:R-:W-:-:S03]  /*32b0*/  F2FP.BF16.PACK_AB R34, R38, R39 ;  /* 0x000000272622723e */ /* 0x000fc600000010ff */
[----:B------:R-:W-:Y:S01]  /*32c0*/  FFMA.FTZ R101, R33, R30, R74 ;  /* 0x0000001e21657223 */ /* 0x000fe2000001004a */
[----:B------:R-:W-:Y:S02]  /*32d0*/  PRMT R30, RZ, 0x7610, R7 ;  /* 0x00007610ff1e7816 */ /* 0x000fe40000000007 */
[----:B------:R-:W-:-:S03]  /*32e0*/  F2FP.BF16.PACK_AB R33, R96, R37 ;  /* 0x000000256021723e */ /* 0x000fc600000010ff */
[----:B------:R-:W-:Y:S01]  /*32f0*/  FFMA.FTZ R102, R36, R30, R75 ;  /* 0x0000001e24667223 */ /* 0x000fe2000001004b */
[----:B------:R-:W-:-:S04]  /*3300*/  PRMT R30, RZ, 0x5410, R6 ;  /* 0x00005410ff1e7816 */ /* 0x000fc80000000006 */
[----:B------:R-:W-:Y:S01]  /*3310*/  F2FP.BF16.PACK_AB R39, R102, R101 ;  /* 0x000000656627723e */ /* 0x000fe200000010ff */
[----:B------:R-:W-:Y:S01]  /*3320*/  FFMA.FTZ R99, R31, R30, R72 ;  /* 0x0000001e1f637223 */ /* 0x000fe20000010048 */
[----:B------:R-:W-:Y:S02]  /*3330*/  PRMT R30, RZ, 0x7610, R6 ;  /* 0x00007610ff1e7816 */ /* 0x000fe40000000006 */
[----:B------:R-:W-:-:S03]  /*3340*/  LOP3.LUT R31, R0, 0xff, RZ, 0xc0, !PT ;  /* 0x000000ff001f7812 */ /* 0x000fc600078ec0ff */
[----:B------:R-:W-:Y:S01]  /*3350*/  FFMA.FTZ R100, R28, R30, R73 ;  /* 0x0000001e1c647223 */ /* 0x000fe20000010049 */
[--C-:B------:R-:W-:Y:S02]  /*3360*/  PRMT R28, RZ, 0x5410, R5.reuse ;  /* 0x00005410ff1c7816 */ /* 0x100fe40000000005 */
[----:B------:R-:W-:Y:S02]  /*3370*/  LEA.HI.SX32 R92, R92, R31, 0x1d ;  /* 0x0000001f5c5c7211 */ /* 0x000fe400078feaff */
[----:B------:R-:W-:Y:S01]  /*3380*/  F2FP.BF16.PACK_AB R31, R91, R90 ;  /* 0x0000005a5b1f723e */ /* 0x000fe200000010ff */
[----:B------:R-:W-:Y:S01]  /*3390*/  FFMA.FTZ R97, R25, R28, R70 ;  /* 0x0000001c19617223 */ /* 0x000fe20000010046 */
[----:B------:R-:W-:Y:S02]  /*33a0*/  PRMT R25, RZ, 0x7610, R5 ;  /* 0x00007610ff197816 */ /* 0x000fe40000000005 */
[----:B------:R-:W-:Y:S02]  /*33b0*/  F2FP.BF16.PACK_AB R28, R80, R77 ;  /* 0x0000004d501c723e */ /* 0x000fe400000010ff */
[----:B------:R-:W-:Y:S01]  /*33c0*/  IADD3 R78, R92, 0x100, RZ ;  /* 0x000001005c4e7810 */ /* 0x000fe20007ffe0ff */
[----:B------:R-:W-:Y:S01]  /*33d0*/  FFMA.FTZ R98, R26, R25, R71 ;  /* 0x000000191a627223 */ /* 0x000fe20000010047 */
[----:B------:R-:W-:-:S02]  /*33e0*/  PRMT R25, RZ, 0x5410, R4 ;  /* 0x00005410ff197816 */ /* 0x000fc40000000004 */
[----:B------:R-:W-:Y:S02]  /*33f0*/  F2FP.BF16.PACK_AB R26, R83, R32 ;  /* 0x00000020531a723e */ /* 0x000fe400000010ff */
[----:B------:R-:W-:Y:S01]  /*3400*/  MOV R83, 0x10 ;  /* 0x0000001000537802 */ /* 0x000fe20000000f00 */
[----:B------:R-:W-:Y:S01]  /*3410*/  FFMA.FTZ R36, R27, R25, R66 ;  /* 0x000000191b247223 */ /* 0x000fe20000010042 */
[----:B------:R-:W-:Y:S02]  /*3420*/  PRMT R25, RZ, 0x7610, R4 ;  /* 0x00007610ff197816 */ /* 0x000fe40000000004 */
[----:B------:R-:W-:Y:S01]  /*3430*/  F2FP.BF16.PACK_AB R27, R76, R29 ;  /* 0x0000001d4c1b723e */ /* 0x000fe200000010ff */
[----:B------:R-:W-:Y:S01]  /*3440*/  IMAD.WIDE.U32 R76, R92, R83, c[0x0][0x208] ;  /* 0x000082005c4c7625 */ /* 0x000fe200078e0053 */
[----:B------:R-:W-:Y:S02]  /*3450*/  F2FP.BF16.PACK_AB R29, R82, R81 ;  /* 0x00000051521d723e */ /* 0x000fe400000010ff */
[----:B------:R-:W-:Y:S01]  /*3460*/  IADD3 R80, R92, 0x200, RZ ;  /* 0x000002005c507810 */ /* 0x000fe20007ffe0ff */
[----:B------:R-:W-:Y:S01]  /*3470*/  FFMA.FTZ R95, R24, R25, R67 ;  /* 0x00000019185f7223 */ /* 0x000fe20000010043 */
[----:B------:R-:W-:Y:S01]  /*3480*/  IADD3 R82, R92, 0x300, RZ ;  /* 0x000003005c527810 */ /* 0x000fe20007ffe0ff */
[----:B------:R-:W-:Y:S01]  /*3490*/  IMAD.WIDE.U32 R78, R78, R83, c[0x0][0x208] ;  /* 0x000082004e4e7625 */ /* 0x000fe200078e0053 */
[----:B------:R-:W-:-:S02]  /*34a0*/  F2FP.BF16.PACK_AB R25, R86, R85 ;  /* 0x000000555619723e */ /* 0x000fc400000010ff */
[----:B------:R-:W-:Y:S01]  /*34b0*/  F2FP.BF16.PACK_AB R24, R84, R87 ;  /* 0x000000575418723e */ /* 0x000fe200000010ff */
[----:B------:R-:W-:Y:S01]  /*34c0*/  IMAD.WIDE.U32 R80, R80, R83, c[0x0][0x208] ;  /* 0x0000820050507625 */ /* 0x000fe200078e0053 */
[----:B------:R-:W-:Y:S02]  /*34d0*/  F2FP.BF16.PACK_AB R30, R88, R89 ;  /* 0x00000059581e723e */ /* 0x000fe400000010ff */
[----:B------:R-:W-:Y:S01]  /*34e0*/  F2FP.BF16.PACK_AB R32, R94, R93 ;  /* 0x0000005d5e20723e */ /* 0x000fe200000010ff */
[----:B------:R-:W-:Y:S01]  /*34f0*/  IMAD.WIDE.U32 R82, R82, R83, c[0x0][0x208] ;  /* 0x0000820052527625 */ /* 0x000fe200078e0053 */
[----:B------:R-:W-:Y:S01]  /*3500*/  F2FP.BF16.PACK_AB R38, R100, R99 ;  /* 0x000000636426723e */ /* 0x000fe200000010ff */
[----:B------:R0:W-:Y:S01]  /*3510*/  STG.E.128 [R76.64], R24 ;  /* 0x000000184c007986 */ /* 0x0001e2000c101d04 */
[----:B------:R-:W-:Y:S02]  /*3520*/  F2FP.BF16.PACK_AB R37, R98, R97 ;  /* 0x000000616225723e */ /* 0x000fe400000010ff */
[----:B------:R-:W-:Y:S01]  /*3530*/  F2FP.BF16.PACK_AB R36, R95, R36 ;  /* 0x000000245f24723e */ /* 0x000fe200000010ff */
[----:B------:R0:W-:Y:S04]  /*3540*/  STG.E.128 [R78.64], R28 ;  /* 0x0000001c4e007986 */ /* 0x0001e8000c101d04 */
[----:B------:R0:W-:Y:S04]  /*3550*/  STG.E.128 [R80.64], R32 ;  /* 0x0000002050007986 */ /* 0x0001e8000c101d04 */
[----:B------:R0:W-:Y:S02]  /*3560*/  STG.E.128 [R82.64], R36 ;  /* 0x0000002452007986 */ /* 0x0001e4000c101d04 */
.L_x_456:
[----:B-1----:R-:W-:Y:S05]  /*3570*/  BSYNC B0 ;  /* 0x0000000000007941 */ /* 0x002fea0003800000 */
.L_x_455:
[----:B------:R-:W-:Y:S02]  /*3580*/  IADD3 R68, R68, c[0x0][0x160], RZ ;  /* 0x0000580044447a10 */ /* 0x000fe40007ffe0ff */
[----:B------:R-:W-:-:S02]  /*3590*/  LOP3.LUT P1, RZ, R69, 0xff, RZ, 0xc0, !PT ;  /* 0x000000ff45ff7812 */ /* 0x000fc4000782c0ff */
[----:B------:R-:W-:Y:S02]  /*35a0*/  ISETP.GE.AND P0, PT, R68, c[0x0][0x164], PT ;  /* 0x0000590044007a0c */ /* 0x000fe40003f06270 */
[----:B------:R-:W-:-:S11]  /*35b0*/  SEL R69, RZ, 0x1, P1 ;  /* 0x00000001ff457807 */ /* 0x000fd60000800000 */
[----:B0----5:R-:W-:Y:S01]  /*35c0*/  @P0 CALL.REL.NOINC `(.L_x_457) ;  /* 0x0000001000000944 */ /* 0x021fe20003c00000 */
[----:B------:R-:W-:Y:S05]  /*35d0*/  BRA `(.L_x_458) ;  /* 0xffffce3000007947 */ /* 0x000fea000383ffff */
.L_x_457:
[----:B------:R-:W-:Y:S05]  /*35e0*/  EXIT ;  /* 0x000000000000794d */ /* 0x000fea0003800000 */
.L_x_453:
[----:B0-----:R-:W-:Y:S01]  /*35f0*/  HFMA2.MMA R29, -RZ, RZ, 0, 5.9604644775390625e-08 ;  /* 0x00000001ff1d7435 */ /* 0x001fe200000001ff */
[----:B------:R-:W-:Y:S02]  /*3600*/  MOV R25, 0x1f ;  /* 0x0000001f00197802 */ /* 0x000fe40000000f00 */
[----:B------:R-:W-:Y:S02]  /*3610*/  MOV R28, 0xffffffff ;  /* 0xffffffff001c7802 */ /* 0x000fe40000000f00 */
[----:B------:R-:W-:Y:S02]  /*3620*/  MOV R26, 0x3640 ;  /* 0x00003640001a7802 */ /* 0x000fe40000000f00 */
[----:B-----5:R-:W-:Y:S05]  /*3630*/  CALL.REL.NOINC `($__internal_3_$__cuda_sm70_shflsync_bfly_p) ;  /* 0x0000079000007944 */ /* 0x020fea0003c00000 */
[----:B-1----:R-:W-:Y:S01]  /*3640*/  MOV R24, R29 ;  /* 0x0000001d00187202 */ /* 0x002fe20000000f00 */
[----:B0-----:R-:W-:Y:S05]  /*3650*/  BRA `(.L_x_459) ;  /* 0xffffea8000007947 */ /* 0x001fea000383ffff */
.L_x_454:
[----:B------:R-:W-:Y:S01]  /*3660*/  HFMA2.MMA R29, -RZ, RZ, 0, 1.1920928955078125e-07 ;  /* 0x00000002ff1d7435 */ /* 0x000fe200000001ff */
[----:B------:R-:W-:Y:S02]  /*3670*/  MOV R25, 0x1f ;  /* 0x0000001f00197802 */ /* 0x000fe40000000f00 */
[----:B------:R-:W-:Y:S02]  /*3680*/  MOV R28, 0xffffffff ;  /* 0xffffffff001c7802 */ /* 0x000fe40000000f00 */
[----:B------:R-:W-:-:S02]  /*3690*/  MOV R26, 0x36b0 ;  /* 0x000036b0001a7802 */ /* 0x000fc40000000f00 */
[----:B-----5:R-:W-:Y:S05]  /*36a0*/  CALL.REL.NOINC `($__internal_3_$__cuda_sm70_shflsync_bfly_p) ;  /* 0x0000072000007944 */ /* 0x020fea0003c00000 */
[----:B01----:R-:W-:Y:S01]  /*36b0*/  FADD.FTZ R76, R76, R29 ;  /* 0x0000001d4c4c7221 */ /* 0x003fe20000010000 */
[----:B------:R-:W-:Y:S01]  /*36c0*/  HFMA2.MMA R29, -RZ, RZ, 0, 2.384185791015625e-07 ;  /* 0x00000004ff1d7435 */ /* 0x000fe200000001ff */
[----:B------:R-:W-:-:S02]  /*36d0*/  MOV R25, 0x1f ;  /* 0x0000001f00197802 */ /* 0x000fc40000000f00 */
[----:B------:R-:W-:Y:S02]  /*36e0*/  MOV R28, 0xffffffff ;  /* 0xffffffff001c7802 */ /* 0x000fe40000000f00 */
[----:B------:R-:W-:Y:S02]  /*36f0*/  MOV R26, 0x3710 ;  /* 0x00003710001a7802 */ /* 0x000fe40000000f00 */
[----:B------:R-:W-:Y:S05]  /*3700*/  CALL.REL.NOINC `($__internal_3_$__cuda_sm70_shflsync_bfly_p) ;  /* 0x000006c000007944 */ /* 0x000fea0003c00000 */
[----:B01----:R-:W-:Y:S01]  /*3710*/  FADD.FTZ R76, R76, R29 ;  /* 0x0000001d4c4c7221 */ /* 0x003fe20000010000 */
[----:B------:R-:W-:Y:S01]  /*3720*/  HFMA2.MMA R29, -RZ, RZ, 0, 4.76837158203125e-07 ;  /* 0x00000008ff1d7435 */ /* 0x000fe200000001ff */
[----:B------:R-:W-:Y:S02]  /*3730*/  MOV R25, 0x1f ;  /* 0x0000001f00197802 */ /* 0x000fe40000000f00 */
[----:B------:R-:W-:Y:S02]  /*3740*/  MOV R28, 0xffffffff ;  /* 0xffffffff001c7802 */ /* 0x000fe40000000f00 */
[----:B------:R-:W-:Y:S02]  /*3750*/  MOV R26, 0x3770 ;  /* 0x00003770001a7802 */ /* 0x000fe40000000f00 */
[----:B------:R-:W-:Y:S05]  /*3760*/  CALL.REL.NOINC `($__internal_3_$__cuda_sm70_shflsync_bfly_p) ;  /* 0x0000066000007944 */ /* 0x000fea0003c00000 */
[----:B01----:R-:W-:Y:S01]  /*3770*/  FADD.FTZ R76, R76, R29 ;  /* 0x0000001d4c4c7221 */ /* 0x003fe20000010000 */
[----:B------:R-:W-:Y:S01]  /*3780*/  HFMA2.MMA R29, -RZ, RZ, 0, 9.5367431640625e-07 ;  /* 0x00000010ff1d7435 */ /* 0x000fe200000001ff */
[----:B------:R-:W-:-:S02]  /*3790*/  MOV R25, 0x1f ;  /* 0x0000001f00197802 */ /* 0x000fc40000000f00 */
[----:B------:R-:W-:Y:S02]  /*37a0*/  MOV R28, 0xffffffff ;  /* 0xffffffff001c7802 */ /* 0x000fe40000000f00 */
[----:B------:R-:W-:Y:S02]  /*37b0*/  MOV R26, 0x37d0 ;  /* 0x000037d0001a7802 */ /* 0x000fe40000000f00 */
[----:B------:R-:W-:Y:S05]  /*37c0*/  CALL.REL.NOINC `($__internal_3_$__cuda_sm70_shflsync_bfly_p) ;  /* 0x0000060000007944 */ /* 0x000fea0003c00000 */
[----:B-1----:R-:W-:Y:S01]  /*37d0*/  FADD.FTZ R24, R76, R29 ;  /* 0x0000001d4c187221 */ /* 0x002fe20000010000 */
[----:B------:R-:W-:-:S03]  /*37e0*/  HFMA2.MMA R29, -RZ, RZ, 0, 5.9604644775390625e-08 ;  /* 0x00000001ff1d7435 */ /* 0x000fc600000001ff */
[----:B------:R-:W-:-:S04]  /*37f0*/  FMUL.FTZ R24, R24, 0.0009765625 ;  /* 0x3a80000018187820 */ /* 0x000fc80000410000 */
[C---:B0-----:R-:W-:Y:S02]  /*3800*/  FADD.FTZ R25, -R24.reuse, R83 ;  /* 0x0000005318197221 */ /* 0x041fe40000010100 */
[C---:B------:R-:W-:Y:S02]  /*3810*/  FADD.FTZ R26, -R24.reuse, R81 ;  /* 0x00000051181a7221 */ /* 0x040fe40000010100 */
[----:B------:R-:W-:Y:S02]  /*3820*/  FFMA.FTZ R25, R25, R25, RZ ;  /* 0x0000001919197223 */ /* 0x000fe400000100ff */
[----:B------:R-:W-:Y:S02]  /*3830*/  FADD.FTZ R28, -R24, R79 ;  /* 0x0000004f181c7221 */ /* 0x000fe40000010100 */
[----:B------:R-:W-:Y:S02]  /*3840*/  FFMA.FTZ R25, R26, R26, R25 ;  /* 0x0000001a1a197223 */ /* 0x000fe40000010019 */
[----:B------:R-:W-:-:S02]  /*3850*/  FADD.FTZ R26, -R24, R77 ;  /* 0x0000004d181a7221 */ /* 0x000fc40000010100 */
[----:B------:R-:W-:Y:S02]  /*3860*/  FFMA.FTZ R25, R28, R28, R25 ;  /* 0x0000001c1c197223 */ /* 0x000fe40000010019 */
[----:B------:R-:W-:Y:S02]  /*3870*/  FADD.FTZ R28, -R24, R39 ;  /* 0x00000027181c7221 */ /* 0x000fe40000010100 */
[----:B------:R-:W-:Y:S02]  /*3880*/  FFMA.FTZ R25, R26, R26, R25 ;  /* 0x0000001a1a197223 */ /* 0x000fe40000010019 */
        /* <DEDUP_REMOVED lines=53> */
[----:B------:R-:W-:Y:S01]  /*3be0*/  FFMA.FTZ R25, R28, R28, R25 ;  /* 0x0000001c1c197223 */ /* 0x000fe20000010019 */
[----:B------:R-:W-:-:S03]  /*3bf0*/  MOV R28, 0xffffffff ;  /* 0xffffffff001c7802 */ /* 0x000fc60000000f00 */
[----:B------:R-:W-:Y:S01]  /*3c00*/  FFMA.FTZ R76, R26, R26, R25 ;  /* 0x0000001a1a4c7223 */ /* 0x000fe20000010019 */
[----:B------:R-:W-:Y:S02]  /*3c10*/  MOV R25, 0x1f ;  /* 0x0000001f00197802 */ /* 0x000fe40000000f00 */
[----:B------:R-:W-:Y:S02]  /*3c20*/  MOV R26, 0x3c40 ;  /* 0x00003c40001a7802 */ /* 0x000fe40000000f00 */
[----:B------:R-:W-:Y:S05]  /*3c30*/  CALL.REL.NOINC `($__internal_3_$__cuda_sm70_shflsync_bfly_p) ;  /* 0x0000019000007944 */ /* 0x000fea0003c00000 */
[----:B01----:R-:W-:Y:S01]  /*3c40*/  FADD.FTZ R76, R76, R29 ;  /* 0x0000001d4c4c7221 */ /* 0x003fe20000010000 */
[----:B------:R-:W-:Y:S01]  /*3c50*/  HFMA2.MMA R29, -RZ, RZ, 0, 1.1920928955078125e-07 ;  /* 0x00000002ff1d7435 */ /* 0x000fe200000001ff */
[----:B------:R-:W-:Y:S02]  /*3c60*/  MOV R25, 0x1f ;  /* 0x0000001f00197802 */ /* 0x000fe40000000f00 */
[----:B------:R-:W-:Y:S02]  /*3c70*/  MOV R28, 0xffffffff ;  /* 0xffffffff001c7802 */ /* 0x000fe40000000f00 */
[----:B------:R-:W-:Y:S02]  /*3c80*/  MOV R26, 0x3ca0 ;  /* 0x00003ca0001a7802 */ /* 0x000fe40000000f00 */
[----:B------:R-:W-:Y:S05]  /*3c90*/  CALL.REL.NOINC `($__internal_3_$__cuda_sm70_shflsync_bfly_p) ;  /* 0x0000013000007944 */ /* 0x000fea0003c00000 */
        /* <DEDUP_REMOVED lines=18> */
[----:B01----:R-:W-:Y:S05]  /*3dc0*/  BRA `(.L_x_460) ;  /* 0xffffe85000007947 */ /* 0x003fea000383ffff */
        .weak           $__internal_3_$__cuda_sm70_shflsync_bfly_p
        .type           $__internal_3_$__cuda_sm70_shflsync_bfly_p,@function
        .size           $__internal_3_$__cuda_sm70_shflsync_bfly_p,(.L_x_29067 - $__internal_3_$__cuda_sm70_shflsync_bfly_p)
$__internal_3_$__cuda_sm70_shflsync_bfly_p:
[----:B------:R-:W-:Y:S01]  /*3dd0*/  HFMA2.MMA R27, -RZ, RZ, 0, 0 ;  /* 0x00000000ff1b7435 */ /* 0x000fe200000001ff */
[----:B------:R-:W-:Y:S04]  /*3de0*/  WARPSYNC R28 ;  /* 0x0000001c00007348 */ /* 0x000fe80003800000 */
[----:B------:R0:W1:Y:S01]  /*3df0*/  SHFL.BFLY PT, R29, R76, R29, R25 ;  /* 0x0c00001d4c1d7389 */ /* 0x00006200000e0019 */
[----:B------:R-:W-:Y:S05]  /*3e00*/  RET.REL.NODEC R26 `(_ZN10layer_norm13ln_fwd_kernelINS_13Kernel_traitsI13__nv_bfloat16S2_S2_S2_fjLj8192ELj1ELj1ELj8ELj16ENS_18Kernel_traits_baseILj8192ES2_S2_S2_S2_fjLj256EEEEELb0ELb0ELb1ELb1EEEvNS_9FwdParamsE) ;  /* 0xffffc1f01a007950 */ /* 0x000fea0003c3ffff */
.L_x_461:
        /* <DEDUP_REMOVED lines=15> */
.L_x_29067:


//--------------------- .text._ZN10layer_norm13ln_fwd_kernelINS_13Kernel_traitsI13__nv_bfloat16S2_S2_S2_fjLj8192ELj1ELj1ELj8ELj16ENS_18Kernel_traits_baseILj8192ES2_S2_S2_S2_fjLj256EEEEELb0ELb1ELb0ELb0EEEvNS_9FwdParamsE --------------------------
	.section	.text._ZN10layer_norm13ln_fwd_kernelINS_13Kernel_traitsI13__nv_bfloat16S2_S2_S2_fjLj8192ELj1ELj1ELj8ELj16ENS_18Kernel_traits_baseILj8192ES2_S2_S2_S2_fjLj256EEEEELb0ELb1ELb0ELb0EEEvNS_9FwdParamsE,"ax",@progbits
	.sectioninfo	@"SHI_REGISTERS=188"
	.align	128
        .global         _ZN10layer_norm13ln_fwd_kernelINS_13Kernel_traitsI13__nv_bfloat16S2_S2_S2_fjLj8192ELj1ELj1ELj8ELj16ENS_18Kernel_traits_baseILj8192ES2_S2_S2_S2_fjLj256EEEEELb0ELb1ELb0ELb0EEEvNS_9FwdParamsE
        .type           _ZN10layer_norm13ln_fwd_kernelINS_13Kernel_traitsI13__nv_bfloat16S2_S2_S2_fjLj8192ELj1ELj1ELj8ELj16ENS_18Kernel_traits_baseILj8192ES2_S2_S2_S2_fjLj256EEEEELb0ELb1ELb0ELb0EEEvNS_9FwdParamsE,@function
        .size           _ZN10layer_norm13ln_fwd_kernelINS_13Kernel_traitsI13__nv_bfloat16S2_S2_S2_fjLj8192ELj1ELj1ELj8ELj16ENS_18Kernel_traits_baseILj8192ES2_S2_S2_S2_fjLj256EEEEELb0ELb1ELb0ELb0EEEvNS_9FwdParamsE,(.L_x_29068 - _ZN10layer_norm13ln_fwd_kernelINS_13Kernel_traitsI13__nv_bfloat16S2_S2_S2_fjLj8192ELj1ELj1ELj8ELj16ENS_18Kernel_traits_baseILj8192ES2_S2_S2_S2_fjLj256EEEEELb0ELb1ELb0ELb0EEEvNS_9FwdParamsE)
        .other          _ZN10layer_norm13ln_fwd_kernelINS_13Kernel_traitsI13__nv_bfloat16S2_S2_S2_fjLj8192ELj1ELj1ELj8ELj16ENS_18Kernel_traits_baseILj8192ES2_S2_S2_S2_fjLj256EEEEELb0ELb1ELb0ELb0EEEvNS_9FwdParamsE,@"STO_CUDA_ENTRY STV_DEFAULT"
_ZN10layer_norm13ln_fwd_kernelINS_13Kernel_traitsI13__nv_bfloat16S2_S2_S2_fjLj8192ELj1ELj1ELj8ELj16ENS_18Kernel_traits_baseILj8192ES2_S2_S2_S2_fjLj256EEEEELb0ELb1ELb0ELb0EEEvNS_9FwdParamsE:
.text._ZN10layer_norm13ln_fwd_kernelINS_13Kernel_traitsI13__nv_bfloat16S2_S2_S2_fjLj8192ELj1ELj1ELj8ELj16ENS_18Kernel_traits_baseILj8192ES2_S2_S2_S2_fjLj256EEEEELb0ELb1ELb0ELb0EEEvNS_9FwdParamsE:
        /* <DEDUP_REMOVED lines=19> */
[C---:B------:R-:W-:Y:S02]  /*0130*/  @P0 LEA.HI.X R3, R0.reuse, c[0x0][0x21c], RZ, 0x4, P5 ;  /* 0x0000870000030a11 */ /* 0x040fe400028f24ff */
[C---:B------:R-:W-:Y:S01]  /*0140*/  LEA R4, P5, R0.reuse, c[0x0][0x1c8], 0x4 ;  /* 0x0000720000047a11 */ /* 0x040fe200078a20ff */
[C---:B------:R-:W-:Y:S02]  /*0150*/  IMAD.WIDE.U32 R72, R0.reuse, R73, c[0x0][0x1b0] ;  /* 0x00006c0000487625 */ /* 0x040fe400078e0049 */
[----:B------:R0:W5:Y:S01]  /*0160*/  @P0 LDG.E.128 R76, [R2.64] ;  /* 0x00000004024c0981 */ /* 0x000162000c1e1d00 */
[----:B------:R-:W-:-:S03]  /*0170*/  LEA.HI.X R5, R0, c[0x0][0x1cc], RZ, 0x4, P5 ;  /* 0x0000730000057a11 */ /* 0x000fc600028f24ff */
[----:B------:R-:W5:Y:S04]  /*0180*/  LDG.E.128 R72, [R72.64] ;  /* 0x0000000448487981 */ /* 0x000f68000c1e1d00 */
[----:B------:R0:W5:Y:S01]  /*0190*/  LDG.E.128 R32, [R4.64] ;  /* 0x0000000404207981 */ /* 0x000162000c1e1d00 */
[----:B------:R-:W-:Y:S01]  /*01a0*/  LOP3.LUT R0, R0, 0x100, RZ, 0xfc, !PT ;  /* 0x0000010000007812 */ /* 0x000fe200078efcff */
[----:B------:R-:W-:Y:S01]  /*01b0*/  @!P0 CS2R R76, SRZ ;  /* 0x00000000004c8805 */ /* 0x000fe2000001ff00 */
[----:B------:R-:W-:Y:S02]  /*01c0*/  @!P0 CS2R R78, SRZ ;  /* 0x00000000004e8805 */ /* 0x000fe4000001ff00 */
.L_x_463:
[----:B0-----:R-:W-:Y:S05]  /*01d0*/  BSYNC B0 ;  /* 0x0000000000007941 */ /* 0x001fea0003800000 */
.L_x_462:
        /* <DEDUP_REMOVED lines=8> */
[C---:B------:R-:W-:Y:S02]  /*0260*/  @P0 LEA.HI.X R3, R0.reuse, c[0x0][0x21c], RZ, 0x4, P5 ;  /* 0x0000870000030a11 */ /* 0x040fe400028f24ff */
[----:B------:R-:W-:-:S03]  /*0270*/  LEA R4, P5, R0, c[0x0][0x1c8], 0x4 ;  /* 0x0000720000047a11 */ /* 0x000fc600078a20ff */
[----:B------:R0:W5:Y:S01]  /*0280*/  @P0 LDG.E.128 R24, [R2.64] ;  /* 0x0000000402180981 */ /* 0x000162000c1e1d00 */
[----:B------:R-:W-:-:S05]  /*0290*/  LEA.HI.X R5, R0, c[0x0][0x1cc], RZ, 0x4, P5 ;  /* 0x0000730000057a11 */ /* 0x000fca00028f24ff */
[----:B------:R0:W5:Y:S01]  /*02a0*/  LDG.E.128 R36, [R4.64] ;  /* 0x0000000404247981 */ /* 0x000162000c1e1d00 */
[----:B------:R-:W-:Y:S01]  /*02b0*/  IADD3 R0, R0, 0x100, RZ ;  /* 0x0000010000007810 */ /* 0x000fe20007ffe0ff */
[----:B------:R-:W-:Y:S01]  /*02c0*/  @!P0 CS2R R24, SRZ ;  /* 0x0000000000188805 */ /* 0x000fe2000001ff00 */
[----:B------:R-:W-:Y:S02]  /*02d0*/  @!P0 CS2R R26, SRZ ;  /* 0x00000000001a8805 */ /* 0x000fe4000001ff00 */
.L_x_465:
[----:B0-----:R-:W-:Y:S05]  /*02e0*/  BSYNC B0 ;  /* 0x0000000000007941 */ /* 0x001fea0003800000 */
.L_x_464:
[----:B------:R-:W-:Y:S01]  /*02f0*/  BSSY B0, `(.L_x_466) ;  /* 0x0000010000007945 */ /* 0x000fe20003800000 */
        /* <DEDUP_REMOVED lines=12> */
[----:B------:R-:W-:Y:S01]  /*03c0*/  IADD3 R0, R0, 0x100, RZ ;  /* 0x0000010000007810 */ /* 0x000fe20007ffe0ff */
[----:B------:R-:W-:Y:S01]  /*03d0*/  @!P0 CS2R R16, SRZ ;  /* 0x0000000000108805 */ /* 0x000fe2000001ff00 */
[----:B------:R-:W-:Y:S02]  /*03e0*/  @!P0 CS2R R18, SRZ ;  /* 0x0000000000128805 */ /* 0x000fe4000001ff00 */
.L_x_467:
[----:B0-----:R-:W-:Y:S05]  /*03f0*/  BSYNC B0 ;  /* 0x0000000000007941 */ /* 0x001fea0003800000 */
.L_x_466:
        /* <DEDUP_REMOVED lines=11> */
[----:B------:R-:W-:-:S06]  /*04b0*/  LEA.HI.X R29, R0, c[0x0][0x1cc], RZ, 0x4, P5 ;  /* 0x00007300001d7a11 */ /* 0x000fcc00028f24ff */
[----:B------:R-:W5:Y:S01]  /*04c0*/  LDG.E.128 R28, [R28.64] ;  /* 0x000000041c1c7981 */ /* 0x000f62000c1e1d00 */
[----:B------:R-:W-:Y:S01]  /*04d0*/  @!P0 CS2R R8, SRZ ;  /* 0x0000000000088805 */ /* 0x000fe2000001ff00 */
[----:B------:R-:W-:Y:S02]  /*04e0*/  @!P0 CS2R R10, SRZ ;  /* 0x00000000000a8805 */ /* 0x000fe4000001ff00 */
.L_x_469:
[----:B0-----:R-:W-:Y:S05]  /*04f0*/  BSYNC B0 ;  /* 0x0000000000007941 */ /* 0x001fea0003800000 */
.L_x_468:
[----:B------:R-:W0:Y:S02]  /*0500*/  S2UR UR6, SR_CTAID.X ;  /* 0x00000000000679c3 */ /* 0x000e240000002500 */
        /* <DEDUP_REMOVED lines=8> */
[----:B------:R-:W-:Y:S02]  /*0590*/  SHF.R.U32.HI R2, RZ, 0x3, R2 ;  /* 0x00000003ff027819 */ /* 0x000fe40000011602 */
[----:B------:R-:W-:Y:S02]  /*05a0*/  IADD3 R86, R3, -R84, RZ ;  /* 0x8000005403567210 */ /* 0x000fe40007ffe0ff */
[----:B------:R-:W-:-:S02]  /*05b0*/  LOP3.LUT R103, R2, 0x1fffffe0, RZ, 0xc0, !PT ;  /* 0x1fffffe002677812 */ /* 0x000fc400078ec0ff */
[----:B------:R-:W-:Y:S02]  /*05c0*/  IMNMX R86, RZ, R86, !PT ;  /* 0x00000056ff567217 */ /* 0x000fe40007800200 */
[----:B------:R-:W-:Y:S02]  /*05d0*/  SHF.L.U32 R92, R69, 0x5, RZ ;  /* 0x00000005455c7819 */ /* 0x000fe400000006ff */
[----:B------:R-:W-:Y:S02]  /*05e0*/  IMNMX R2, R86, 0x20, PT ;  /* 0x0000002056027817 */ /* 0x000fe40003800200 */
[----:B------:R-:W-:Y:S02]  /*05f0*/  LOP3.LUT R92, R92, 0x3e0, RZ, 0xc0, !PT ;  /* 0x000003e05c5c7812 */ /* 0x000fe400078ec0ff */
[----:B------:R-:W-:Y:S02]  /*0600*/  IADD3 R2, R2, R103, RZ ;  /* 0x0000006702027210 */ /* 0x000fe40007ffe0ff */
[----:B------:R-:W-:-:S02]  /*0610*/  IADD3 R3, R3, -R92, RZ ;  /* 0x8000005c03037210 */ /* 0x000fc40007ffe0ff */
[----:B------:R-:W-:Y:S02]  /*0620*/  SHF.L.U32 R2, R2, 0x3, RZ ;  /* 0x0000000302027819 */ /* 0x000fe400000006ff */
[----:B------:R-:W-:Y:S02]  /*0630*/  IMNMX R3, RZ, R3, !PT ;  /* 0x00000003ff037217 */ /* 0x000fe40007800200 */
[--C-:B-----5:R-:W-:Y:S02]  /*0640*/  PRMT R51, RZ, 0x5410, R40.reuse ;  /* 0x00005410ff337816 */ /* 0x120fe40000000028 */
[----:B------:R-:W0:Y:S01]  /*0650*/  I2F.U32 R2, R2 ;  /* 0x0000000200027306 */ /* 0x000e220000201000 */
[----:B------:R-:W-:Y:S02]  /*0660*/  PRMT R50, RZ, 0x7610, R40 ;  /* 0x00007610ff327816 */ /* 0x000fe40000000028 */
[--C-:B------:R-:W-:Y:S02]  /*0670*/  PRMT R49, RZ, 0x5410, R41.reuse ;  /* 0x00005410ff317816 */ /* 0x100fe40000000029 */
[----:B------:R-:W-:-:S02]  /*0680*/  PRMT R48, RZ, 0x7610, R41 ;  /* 0x00007610ff307816 */ /* 0x000fc40000000029 */
[--C-:B------:R-:W-:Y:S02]  /*0690*/  PRMT R47, RZ, 0x5410, R42.reuse ;  /* 0x00005410ff2f7816 */ /* 0x100fe4000000002a */
[----:B------:R-:W-:Y:S02]  /*06a0*/  PRMT R46, RZ, 0x7610, R42 ;  /* 0x00007610ff2e7816 */ /* 0x000fe4000000002a */
[--C-:B------:R-:W-:Y:S02]  /*06b0*/  PRMT R45, RZ, 0x5410, R43.reuse ;  /* 0x00005410ff2d7816 */ /* 0x100fe4000000002b */
[----:B------:R-:W-:Y:S02]  /*06c0*/  PRMT R44, RZ, 0x7610, R43 ;  /* 0x00007610ff2c7816 */ /* 0x000fe4000000002b */
[--C-:B------:R-:W-:Y:S01]  /*06d0*/  PRMT R90, RZ, 0x5410, R18.reuse ;  /* 0x00005410ff5a7816 */ /* 0x100fe20000000012 */
[----:B0-----:R0:W1:Y:S01]  /*06e0*/  MUFU.RCP R99, R2 ;  /* 0x0000000200637308 */ /* 0x0010620000001000 */
        /* <DEDUP_REMOVED lines=43> */
[----:B------:R-:W-:Y:S02]  /*09a0*/  IMNMX R4, R3, 0x20, PT ;  /* 0x0000002003047817 */ /* 0x000fe40003800200 */
        /* <DEDUP_REMOVED lines=12> */
[----:B------:R-:W-:Y:S02]  /*0a70*/  IADD3 R4, R103, R4, RZ ;  /* 0x0000000467047210 */ /* 0x000fe40007ffe0ff */
        /* <DEDUP_REMOVED lines=26> */
[----:B------:R-:W-:Y:S02]  /*0c20*/  SHF.L.U32 R106, R4, 0x3, RZ ;  /* 0x00000003046a7819 */ /* 0x000fe400000006ff */
[----:B------:R-:W-:-:S02]  /*0c30*/  PRMT R107, RZ, 0x5410, R9 ;  /* 0x00005410ff6b7816 */ /* 0x000fc40000000009 */
[----:B------:R-:W-:Y:S02]  /*0c40*/  PRMT R109, RZ, 0x7610, R9 ;  /* 0x00007610ff6d7816 */ /* 0x000fe40000000009 */
[--C-:B------:R-:W-:Y:S02]  /*0c50*/  PRMT R108, RZ, 0x5410, R10.reuse ;  /* 0x00005410ff6c7816 */ /* 0x100fe4000000000a */
[----:B------:R-:W-:Y:S02]  /*0c60*/  PRMT R111, RZ, 0x7610, R10 ;  /* 0x00007610ff6f7816 */ /* 0x000fe4000000000a */
[--C-:B------:R-:W-:Y:S02]  /*0c70*/  PRMT R113, RZ, 0x5410, R11.reuse ;  /* 0x00005410ff717816 */ /* 0x100fe4000000000b */
[----:B01----:R-:W-:Y:S02]  /*0c80*/  PRMT R110, RZ, 0x7610, R11 ;  /* 0x00007610ff6e7816 */ /* 0x003fe4000000000b */
.L_x_489:
[----:B------:R-:W-:-:S04]  /*0c90*/  ISETP.NE.U32.AND P0, PT, RZ, c[0x0][0x1c0], PT ;  /* 0x00007000ff007a0c */ /* 0x000fc80003f05070 */
[----:B------:R-:W-:-:S13]  /*0ca0*/  ISETP.NE.AND.EX P0, PT, RZ, c[0x0][0x1c4], PT, P0 ;  /* 0x00007100ff007a0c */ /* 0x000fda0003f05300 */
[----:B------:R-:W-:-:S05]  /*0cb0*/  @P0 MOV R3, 0x2 ;  /* 0x0000000200030802 */ /* 0x000fca0000000f00 */
[----:B------:R-:W-:-:S06]  /*0cc0*/  @P0 IMAD.WIDE R2, R104, R3, c[0x0][0x1c0] ;  /* 0x0000700068020625 */ /* 0x000fcc00078e0203 */
[----:B------:R-:W2:Y:S01]  /*0cd0*/  @P0 LDG.E.U16 R2, [R2.64] ;  /* 0x0000000402020981 */ /* 0x000ea2000c1e1500 */
[----:B------:R-:W-:Y:S01]  /*0ce0*/  IMAD R8, R104, c[0x0][0x168], RZ ;  /* 0x00005a0068087a24 */ /* 0x000fe200078e02ff */
[----:B------:R-:W-:Y:S01]  /*0cf0*/  LOP3.LUT R112, R69, 0xff, RZ, 0xc0, !PT ;  /* 0x000000ff45707812 */ /* 0x000fe200078ec0ff */
[----:B------:R-:W-:Y:S01]  /*0d00*/  BSSY B0, `(.L_x_470) ;  /* 0x0000040000007945 */ /* 0x000fe20003800000 */
[----:B------:R-:W-:Y:S02]  /*0d10*/  MOV R114, 0x3f800000 ;  /* 0x3f80000000727802 */ /* 0x000fe40000000f00 */
[----:B------:R-:W-:-:S04]  /*0d20*/  SHF.R.S32.HI R9, RZ, 0x1f, R8 ;  /* 0x0000001fff097819 */ /* 0x000fc80000011408 */
[----:B------:R-:W-:-:S04]  /*0d30*/  LEA.HI R9, R9, R8, RZ, 0x3 ;  /* 0x0000000809097211 */ /* 0x000fc800078f18ff */
[----:B------:R-:W-:-:S04]  /*0d40*/  LEA.HI.SX32 R112, R9, R112, 0x1d ;  /* 0x0000007009707211 */ /* 0x000fc800078feaff */
[----:B------:R-:W-:Y:S02]  /*0d50*/  MOV R116, R112 ;  /* 0x0000007000747202 */ /* 0x000fe40000000f00 */
[----:B--2---:R-:W-:Y:S01]  /*0d60*/  @P0 PRMT R114, RZ, 0x5410, R2 ;  /* 0x00005410ff720816 */ /* 0x004fe20000000002 */
[----:B------:R-:W-:Y:S05]  /*0d70*/  @!P1 BRA `(.L_x_471) ;  /* 0x0000038000009947 */ /* 0x000fea0003800000 */
[----:B------:R-:W-:Y:S01]  /*0d80*/  ISETP.NE.U32.AND P0, PT, RZ, c[0x0][0x180], PT ;  /* 0x00006000ff007a0c */ /* 0x000fe20003f05070 */
[----:B------:R-:W-:-:S03]  /*0d90*/  HFMA2.MMA R9, -RZ, RZ, 0, 9.5367431640625e-07 ;  /* 0x00000010ff097435 */ /* 0x000fc600000001ff */
[----:B------:R-:W-:-:S07]  /*0da0*/  ISETP.NE.AND.EX P0, PT, RZ, c[0x0][0x184], PT, P0 ;  /* 0x00006100ff007a0c */ /* 0x000fce0003f05300 */
[----:B------:R-:W-:-:S06]  /*0db0*/  IMAD.WIDE.U32 R8, R112, R9, c[0x0][0x170] ;  /* 0x00005c0070087625 */ /* 0x000fcc00078e0009 */
[C---:B------:R-:W-:Y:S01]  /*0dc0*/  @P0 LEA R2, P5, R112.reuse, c[0x0][0x180], 0x4 ;  /* 0x0000600070020a11 */ /* 0x040fe200078a20ff */
[----:B------:R-:W2:Y:S03]  /*0dd0*/  LDG.E.128 R8, [R8.64] ;  /* 0x0000000408087981 */ /* 0x000ea6000c1e1d00 */
[----:B------:R-:W-:-:S05]  /*0de0*/  @P0 LEA.HI.X R3, R112, c[0x0][0x184], RZ, 0x4, P5 ;  /* 0x0000610070030a11 */ /* 0x000fca00028f24ff */
[----:B------:R2:W3:Y:S01]  /*0df0*/  @P0 LDG.E.128 R4, [R2.64] ;  /* 0x0000000402040981 */ /* 0x0004e2000c1e1d00 */
[----:B------:R-:W-:Y:S02]  /*0e00*/  IADD3 R116, R112, 0x100, RZ ;  /* 0x0000010070747810 */ /* 0x000fe40007ffe0ff */
[--C-:B--2---:R-:W-:Y:S02]  /*0e10*/  PRMT R3, RZ, 0x5410, R8.reuse ;  /* 0x00005410ff037816 */ /* 0x104fe40000000008 */
[----:B------:R-:W-:Y:S02]  /*0e20*/  PRMT R163, RZ, 0x7610, R8 ;  /* 0x00007610ffa37816 */ /* 0x000fe40000000008 */
[--C-:B------:R-:W-:Y:S02]  /*0e30*/  PRMT R169, RZ, 0x5410, R10.reuse ;  /* 0x00005410ffa97816 */ /* 0x100fe4000000000a */
[----:B------:R-:W-:Y:S01]  /*0e40*/  PRMT R171, RZ, 0x7610, R10 ;  /* 0x00007610ffab7816 */ /* 0x000fe2000000000a */
[-C--:B------:R-:W-:Y:S01]  /*0e50*/  FMUL.FTZ R10, R3, R114.reuse ;  /* 0x00000072030a7220 */ /* 0x080fe20000410000 */
[--C-:B---3--:R-:W-:Y:S01]  /*0e60*/  @P0 PRMT R2, RZ, 0x5410, R4.reuse ;  /* 0x00005410ff020816 */ /* 0x108fe20000000004 */
[----:B------:R-:W-:Y:S01]  /*0e70*/  FMUL.FTZ R165, R163, R114 ;  /* 0x00000072a3a57220 */ /* 0x000fe20000410000 */
[--C-:B------:R-:W-:Y:S01]  /*0e80*/  PRMT R167, RZ, 0x5410, R9.reuse ;  /* 0x00005410ffa77816 */ /* 0x100fe20000000009 */
[----:B------:R-:W-:Y:S01]  /*0e90*/  FMUL.FTZ R163, R67, R10 ;  /* 0x0000000a43a37220 */ /* 0x000fe20000410000 */
[----:B------:R-:W-:Y:S01]  /*0ea0*/  PRMT R9, RZ, 0x7610, R9 ;  /* 0x00007610ff097816 */ /* 0x000fe20000000009 */
[----:B------:R-:W-:Y:S01]  /*0eb0*/  FMUL.FTZ R165, R66, R165 ;  /* 0x000000a542a57220 */ /* 0x000fe20000410000 */
[----:B------:R-:W-:Y:S01]  /*0ec0*/  PRMT R3, RZ, 0x5410, R11 ;  /* 0x00005410ff037816 */ /* 0x000fe2000000000b */
[----:B------:R-:W-:Y:S01]  /*0ed0*/  @P0 FADD.FTZ R163, R2, R163 ;  /* 0x000000a302a30221 */ /* 0x000fe20000010000 */
[----:B------:R-:W-:Y:S01]  /*0ee0*/  @P0 PRMT R2, RZ, 0x7610, R4 ;  /* 0x00007610ff020816 */ /* 0x000fe20000000004 */
[-C--:B------:R-:W-:Y:S01]  /*0ef0*/  FMUL.FTZ R8, R167, R114.reuse ;  /* 0x00000072a7087220 */ /* 0x080fe20000410000 */
[----:B------:R-:W-:Y:S01]  /*0f00*/  PRMT R11, RZ, 0x7610, R11 ;  /* 0x00007610ff0b7816 */ /* 0x000fe2000000000b */
[----:B------:R-:W-:-:S02]  /*0f10*/  FMUL.FTZ R9, R9, R114 ;  /* 0x0000007209097220 */ /* 0x000fc40000410000 */
[----:B------:R-:W-:Y:S01]  /*0f20*/  @P0 FADD.FTZ R165, R2, R165 ;  /* 0x000000a502a50221 */ /* 0x000fe20000010000 */
[----:B------:R-:W-:Y:S01]  /*0f30*/  @P0 PRMT R2, RZ, 0x5410, R5 ;  /* 0x00005410ff020816 */ /* 0x000fe20000000005 */
[----:B------:R-:W-:Y:S02]  /*0f40*/  FMUL.FTZ R167, R65, R8 ;  /* 0x0000000841a77220 */ /* 0x000fe40000410000 */
[-C--:B------:R-:W-:Y:S02]  /*0f50*/  FMUL.FTZ R8, R169, R114.reuse ;  /* 0x00000072a9087220 */ /* 0x080fe40000410000 */
[----:B------:R-:W-:Y:S01]  /*0f60*/  @P0 FADD.FTZ R167, R2, R167 ;  /* 0x000000a702a70221 */ /* 0x000fe20000010000 */
[----:B------:R-:W-:Y:S01]  /*0f70*/  @P0 PRMT R2, RZ, 0x7610, R5 ;  /* 0x00007610ff020816 */ /* 0x000fe20000000005 */
[----:B------:R-:W-:Y:S02]  /*0f80*/  FMUL.FTZ R173, R171, R114 ;  /* 0x00000072abad7220 */ /* 0x000fe40000410000 */
[----:B------:R-:W-:-:S02]  /*0f90*/  FMUL.FTZ R171, R63, R8 ;  /* 0x000000083fab7220 */ /* 0x000fc40000410000 */
[----:B------:R-:W-:Y:S02]  /*0fa0*/  FMUL.FTZ R169, R64, R9 ;  /* 0x0000000940a97220 */ /* 0x000fe40000410000 */
[----:B------:R-:W-:Y:S02]  /*0fb0*/  FMUL.FTZ R8, R3, R114 ;  /* 0x0000007203087220 */ /* 0x000fe40000410000 */
[----:B------:R-:W-:Y:S01]  /*0fc0*/  @P0 FADD.FTZ R169, R2, R169 ;  /* 0x000000a902a90221 */ /* 0x000fe20000010000 */
[--C-:B------:R-:W-:Y:S01]  /*0fd0*/  @P0 PRMT R2, RZ, 0x5410, R6.reuse ;  /* 0x00005410ff020816 */ /* 0x100fe20000000006 */
[----:B------:R-:W-:Y:S01]  /*0fe0*/  FMUL.FTZ R175, R61, R8 ;  /* 0x000000083daf7220 */ /* 0x000fe20000410000 */
[----:B------:R-:W-:Y:S01]  /*0ff0*/  @P0 PRMT R8, RZ, 0x5410, R7 ;  /* 0x00005410ff080816 */ /* 0x000fe20000000007 */
[----:B------:R-:W-:Y:S01]  /*1000*/  FMUL.FTZ R11, R11, R114 ;  /* 0x000000720b0b7220 */ /* 0x000fe20000410000 */
[----:B------:R-:W-:Y:S01]  /*1010*/  F2FP.BF16.PACK_AB R9, R169, R167 ;  /* 0x000000a7a909723e */ /* 0x000fe200000010ff */
[----:B------:R-:W-:Y:S01]  /*1020*/  @P0 FADD.FTZ R171, R2, R171 ;  /* 0x000000ab02ab0221 */ /* 0x000fe20000010000 */
[----:B------:R-:W-:Y:S01]  /*1030*/  @P0 PRMT R2, RZ, 0x7610, R6 ;  /* 0x00007610ff020816 */ /* 0x000fe20000000006 */
[----:B------:R-:W-:Y:S01]  /*1040*/  @P0 FADD.FTZ R175, R8, R175 ;  /* 0x000000af08af0221 */ /* 0x000fe20000010000 */
[----:B------:R-:W-:Y:S01]  /*1050*/  @P0 PRMT R8, RZ, 0x7610, R7 ;  /* 0x00007610ff080816 */ /* 0x000fe20000000007 */
[----:B------:R-:W-:-:S02]  /*1060*/  FMUL.FTZ R173, R62, R173 ;  /* 0x000000ad3ead7220 */ /* 0x000fc40000410000 */
[----:B------:R-:W-:Y:S02]  /*1070*/  FMUL.FTZ R177, R60, R11 ;  /* 0x0000000b3cb17220 */ /* 0x000fe40000410000 */
[----:B------:R-:W-:Y:S01]  /*1080*/  @P0 FADD.FTZ R173, R2, R173 ;  /* 0x000000ad02ad0221 */ /* 0x000fe20000010000 */
[----:B------:R-:W-:Y:S01]  /*1090*/  LEA R2, P5, R112, c[0x0][0x188], 0x4 ;  /* 0x0000620070027a11 */ /* 0x000fe200078a20ff */
[----:B------:R-:W-:Y:S01]  /*10a0*/  @P0 FADD.FTZ R177, R8, R177 ;  /* 0x000000b108b10221 */ /* 0x000fe20000010000 */
[----:B------:R-:W-:Y:S02]  /*10b0*/  F2FP.BF16.PACK_AB R8, R165, R163 ;  /* 0x000000a3a508723e */ /* 0x000fe400000010ff */
[----:B------:R-:W-:Y:S02]  /*10c0*/  LEA.HI.X R3, R112, c[0x0][0x18c], RZ, 0x4, P5 ;  /* 0x0000630070037a11 */ /* 0x000fe400028f24ff */
[----:B------:R-:W-:Y:S02]  /*10d0*/  F2FP.BF16.PACK_AB R10, R173, R171 ;  /* 0x000000abad0a723e */ /* 0x000fe400000010ff */
[----:B------:R-:W-:-:S05]  /*10e0*/  F2FP.BF16.PACK_AB R11, R177, R175 ;  /* 0x000000afb10b723e */ /* 0x000fca00000010ff */
[----:B------:R0:W-:Y:S02]  /*10f0*/  STG.E.128 [R2.64], R8 ;  /* 0x0000000802007986 */ /* 0x0001e4000c101d04 */
.L_x_471:
[----:B------:R-:W-:Y:S05]  /*1100*/  BSYNC B0 ;  /* 0x0000000000007941 */ /* 0x000fea0003800000 */
.L_x_470:
[----:B------:R-:W-:Y:S01]  /*1110*/  BSSY B0, `(.L_x_472) ;  /* 0x000003a000007945 */ /* 0x000fe20003800000 */
[----:B------:R-:W-:Y:S05]  /*1120*/  @!P2 BRA `(.L_x_473) ;  /* 0x000003800000a947 */ /* 0x000fea0003800000 */
[----:B------:R-:W-:Y:S02]  /*1130*/  ISETP.NE.U32.AND P0, PT, RZ, c[0x0][0x180], PT ;  /* 0x00006000ff007a0c */ /* 0x000fe40003f05070 */
[----:B0-----:R-:W-:Y:S02]  /*1140*/  MOV R9, 0x10 ;  /* 0x0000001000097802 */ /* 0x001fe40000000f00 */
[----:B------:R-:W-:-:S03]  /*1150*/  ISETP.NE.AND.EX P0, PT, RZ, c[0x0][0x184], PT, P0 ;  /* 0x00006100ff007a0c */ /* 0x000fc60003f05300 */
[----:B------:R-:W-:-:S06]  /*1160*/  IMAD.WIDE.U32 R8, R116, R9, c[0x0][0x170] ;  /* 0x00005c0074087625 */ /* 0x000fcc00078e0009 */
[----:B------:R-:W2:Y:S04]  /*1170*/  LDG.E.128 R8, [R8.64] ;  /* 0x0000000408087981 */ /* 0x000ea8000c1e1d00 */
[----:B------:R-:W-:-:S04]  /*1180*/  @P0 LEA R2, P5, R116, c[0x0][0x180], 0x4 ;  /* 0x0000600074020a11 */ /* 0x000fc800078a20ff */
[----:B------:R-:W-:-:S05]  /*1190*/  @P0 LEA.HI.X R3, R116, c[0x0][0x184], RZ, 0x4, P5 ;  /* 0x0000610074030a11 */ /* 0x000fca00028f24ff */
[----:B------:R2:W3:Y:S02]  /*11a0*/  @P0 LDG.E.128 R4, [R2.64] ;  /* 0x0000000402040981 */ /* 0x0004e4000c1e1d00 */
[--C-:B--2---:R-:W-:Y:S02]  /*11b0*/  PRMT R3, RZ, 0x5410, R8.reuse ;  /* 0x00005410ff037816 */ /* 0x104fe40000000008 */
[--C-:B------:R-:W-:Y:S02]  /*11c0*/  PRMT R123, RZ, 0x5410, R9.reuse ;  /* 0x00005410ff7b7816 */ /* 0x100fe40000000009 */
[----:B------:R-:W-:Y:S02]  /*11d0*/  PRMT R119, RZ, 0x7610, R8 ;  /* 0x00007610ff777816 */ /* 0x000fe40000000008 */
[--C-:B------:R-:W-:Y:S01]  /*11e0*/  PRMT R125, RZ, 0x5410, R10.reuse ;  /* 0x00005410ff7d7816 */ /* 0x100fe2000000000a */
[-C--:B------:R-:W-:Y:S01]  /*11f0*/  FMUL.FTZ R2, R123, R114.reuse ;  /* 0x000000727b027220 */ /* 0x080fe20000410000 */
[----:B------:R-:W-:Y:S01]  /*1200*/  PRMT R127, RZ, 0x7610, R10 ;  /* 0x00007610ff7f7816 */ /* 0x000fe2000000000a */
[-C--:B------:R-:W-:Y:S01]  /*1210*/  FMUL.FTZ R10, R3, R114.reuse ;  /* 0x00000072030a7220 */ /* 0x080fe20000410000 */
[----:B------:R-:W-:Y:S01]  /*1220*/  PRMT R9, RZ, 0x7610, R9 ;  /* 0x00007610ff097816 */ /* 0x000fe20000000009 */
[----:B------:R-:W-:Y:S01]  /*1230*/  FMUL.FTZ R121, R119, R114 ;  /* 0x0000007277797220 */ /* 0x000fe20000410000 */
[--C-:B------:R-:W-:Y:S01]  /*1240*/  PRMT R3, RZ, 0x5410, R11.reuse ;  /* 0x00005410ff037816 */ /* 0x100fe2000000000b */
[----:B------:R-:W-:Y:S01]  /*1250*/  FMUL.FTZ R119, R59, R10 ;  /* 0x0000000a3b777220 */ /* 0x000fe20000410000 */
[----:B---3--:R-:W-:Y:S01]  /*1260*/  @P0 PRMT R8, RZ, 0x5410, R4 ;  /* 0x00005410ff080816 */ /* 0x008fe20000000004 */
[----:B------:R-:W-:Y:S01]  /*1270*/  FMUL.FTZ R123, R57, R2 ;  /* 0x00000002397b7220 */ /* 0x000fe20000410000 */
[----:B------:R-:W-:Y:S01]  /*1280*/  PRMT R11, RZ, 0x7610, R11 ;  /* 0x00007610ff0b7816 */ /* 0x000fe2000000000b */
[----:B------:R-:W-:-:S02]  /*1290*/  FMUL.FTZ R2, R125, R114 ;  /* 0x000000727d027220 */ /* 0x000fc40000410000 */
[----:B------:R-:W-:Y:S01]  /*12a0*/  @P0 FADD.FTZ R119, R8, R119 ;  /* 0x0000007708770221 */ /* 0x000fe20000010000 */
[----:B------:R-:W-:Y:S01]  /*12b0*/  @P0 PRMT R8, RZ, 0x7610, R4 ;  /* 0x00007610ff080816 */ /* 0x000fe20000000004 */
[-C--:B------:R-:W-:Y:S02]  /*12c0*/  FMUL.FTZ R9, R9, R114.reuse ;  /* 0x0000007209097220 */ /* 0x080fe40000410000 */
[----:B------:R-:W-:Y:S02]  /*12d0*/  FMUL.FTZ R121, R58, R121 ;  /* 0x000000793a797220 */ /* 0x000fe40000410000 */
[----:B------:R-:W-:Y:S02]  /*12e0*/  FMUL.FTZ R129, R127, R114 ;  /* 0x000000727f817220 */ /* 0x000fe40000410000 */
[----:B------:R-:W-:Y:S01]  /*12f0*/  FMUL.FTZ R127, R55, R2 ;  /* 0x00000002377f7220 */ /* 0x000fe20000410000 */
[----:B------:R-:W-:Y:S01]  /*1300*/  @P0 PRMT R2, RZ, 0x7610, R5 ;  /* 0x00007610ff020816 */ /* 0x000fe20000000005 */
[----:B------:R-:W-:-:S02]  /*1310*/  FMUL.FTZ R125, R56, R9 ;  /* 0x00000009387d7220 */ /* 0x000fc40000410000 */
[----:B------:R-:W-:Y:S01]  /*1320*/  @P0 FADD.FTZ R121, R8, R121 ;  /* 0x0000007908790221 */ /* 0x000fe20000010000 */
[----:B------:R-:W-:Y:S01]  /*1330*/  @P0 PRMT R8, RZ, 0x5410, R5 ;  /* 0x00005410ff080816 */ /* 0x000fe20000000005 */
[----:B------:R-:W-:Y:S01]  /*1340*/  @P0 FADD.FTZ R125, R2, R125 ;  /* 0x0000007d027d0221 */ /* 0x000fe20000010000 */
[--C-:B------:R-:W-:Y:S01]  /*1350*/  @P0 PRMT R2, RZ, 0x5410, R6.reuse ;  /* 0x00005410ff020816 */ /* 0x100fe20000000006 */
[----:B------:R-:W-:Y:S02]  /*1360*/  FMUL.FTZ R129, R54, R129 ;  /* 0x0000008136817220 */ /* 0x000fe40000410000 */
[----:B------:R-:W-:Y:S01]  /*1370*/  @P0 FADD.FTZ R123, R8, R123 ;  /* 0x0000007b087b0221 */ /* 0x000fe20000010000 */
[----:B------:R-:W-:Y:S01]  /*1380*/  @P0 PRMT R8, RZ, 0x7610, R6 ;  /* 0x00007610ff080816 */ /* 0x000fe20000000006 */
[----:B------:R-:W-:Y:S02]  /*1390*/  @P0 FADD.FTZ R127, R2, R127 ;  /* 0x0000007f027f0221 */ /* 0x000fe40000010000 */
[----:B------:R-:W-:Y:S01]  /*13a0*/  FMUL.FTZ R2, R3, R114 ;  /* 0x0000007203027220 */ /* 0x000fe20000410000 */
[----:B------:R-:W-:Y:S01]  /*13b0*/  F2FP.BF16.PACK_AB R9, R125, R123 ;  /* 0x0000007b7d09723e */ /* 0x000fe200000010ff */
[----:B------:R-:W-:Y:S01]  /*13c0*/  @P0 FADD.FTZ R129, R8, R129 ;  /* 0x0000008108810221 */ /* 0x000fe20000010000 */
[----:B------:R-:W-:Y:S01]  /*13d0*/  @P0 PRMT R8, RZ, 0x5410, R7 ;  /* 0x00005410ff080816 */ /* 0x000fe20000000007 */
[----:B------:R-:W-:Y:S01]  /*13e0*/  FMUL.FTZ R131, R53, R2 ;  /* 0x0000000235837220 */ /* 0x000fe20000410000 */
[----:B------:R-:W-:Y:S01]  /*13f0*/  LEA R2, P5, R116, c[0x0][0x188], 0x4 ;  /* 0x0000620074027a11 */ /* 0x000fe200078a20ff */
[----:B------:R-:W-:Y:S01]  /*1400*/  FMUL.FTZ R11, R11, R114 ;  /* 0x000000720b0b7220 */ /* 0x000fe20000410000 */
[----:B------:R-:W-:Y:S01]  /*1410*/  F2FP.BF16.PACK_AB R10, R129, R127 ;  /* 0x0000007f810a723e */ /* 0x000fe200000010ff */
[----:B------:R-:W-:Y:S01]  /*1420*/  @P0 FADD.FTZ R131, R8, R131 ;  /* 0x0000008308830221 */ /* 0x000fe20000010000 */
[----:B------:R-:W-:Y:S01]  /*1430*/  @P0 PRMT R8, RZ, 0x7610, R7 ;  /* 0x00007610ff080816 */ /* 0x000fe20000000007 */
[----:B------:R-:W-:Y:S01]  /*1440*/  FMUL.FTZ R133, R52, R11 ;  /* 0x0000000b34857220 */ /* 0x000fe20000410000 */
[----:B------:R-:W-:-:S02]  /*1450*/  LEA.HI.X R3, R116, c[0x0][0x18c], RZ, 0x4, P5 ;  /* 0x0000630074037a11 */ /* 0x000fc400028f24ff */
[----:B------:R-:W-:Y:S01]  /*1460*/  IADD3 R116, R116, 0x100, RZ ;  /* 0x0000010074747810 */ /* 0x000fe20007ffe0ff */
[----:B------:R-:W-:Y:S01]  /*1470*/  @P0 FADD.FTZ R133, R8, R133 ;  /* 0x0000008508850221 */ /* 0x000fe20000010000 */
[----:B------:R-:W-:-:S04]  /*1480*/  F2FP.BF16.PACK_AB R8, R121, R119 ;  /* 0x000000777908723e */ /* 0x000fc800000010ff */
[----:B------:R-:W-:-:S05]  /*1490*/  F2FP.BF16.PACK_AB R11, R133, R131 ;  /* 0x00000083850b723e */ /* 0x000fca00000010ff */
[----:B------:R0:W-:Y:S02]  /*14a0*/  STG.E.128 [R2.64], R8 ;  /* 0x0000000802007986 */ /* 0x0001e4000c101d04 */
.L_x_473:
[----:B------:R-:W-:Y:S05]  /*14b0*/  BSYNC B0 ;  /* 0x0000000000007941 */ /* 0x000fea0003800000 */
.L_x_472:
[----:B------:R-:W-:Y:S01]  /*14c0*/  BSSY B0, `(.L_x_474) ;  /* 0x000003a000007945 */ /* 0x000fe20003800000 */
[----:B------:R-:W-:Y:S05]  /*14d0*/  @!P3 BRA `(.L_x_475) ;  /* 0x000003800000b947 */ /* 0x000fea0003800000 */
[----:B------:R-:W-:Y:S01]  /*14e0*/  ISETP.NE.U32.AND P0, PT, RZ, c[0x0][0x180], PT ;  /* 0x00006000ff007a0c */ /* 0x000fe20003f05070 */
[----:B0-----:R-:W-:-:S03]  /*14f0*/  HFMA2.MMA R9, -RZ, RZ, 0, 9.5367431640625e-07 ;  /* 0x00000010ff097435 */ /* 0x001fc600000001ff */
[----:B------:R-:W-:-:S07]  /*1500*/  ISETP.NE.AND.EX P0, PT, RZ, c[0x0][0x184], PT, P0 ;  /* 0x00006100ff007a0c */ /* 0x000fce0003f05300 */
[----:B------:R-:W-:-:S06]  /*1510*/  IMAD.WIDE.U32 R8, R116, R9, c[0x0][0x170] ;  /* 0x00005c0074087625 */ /* 0x000fcc00078e0009 */
[C---:B------:R-:W-:Y:S01]  /*1520*/  @P0 LEA R2, P5, R116.reuse, c[0x0][0x180], 0x4 ;  /* 0x0000600074020a11 */ /* 0x040fe200078a20ff */
[----:B------:R-:W2:Y:S03]  /*1530*/  LDG.E.128 R8, [R8.64] ;  /* 0x0000000408087981 */ /* 0x000ea6000c1e1d00 */
        /* <DEDUP_REMOVED lines=9> */
[----:B---3--:R-:W-:Y:S01]  /*15d0*/  @P0 PRMT R8, RZ, 0x5410, R4 ;  /* 0x00005410ff080816 */ /* 0x008fe20000000004 */
[----:B------:R-:W-:Y:S01]  /*15e0*/  FMUL.FTZ R137, R135, R114 ;  /* 0x0000007287897220 */ /* 0x000fe20000410000 */
[----:B------:R-:W-:Y:S01]  /*15f0*/  PRMT R9, RZ, 0x7610, R9 ;  /* 0x00007610ff097816 */ /* 0x000fe20000000009 */
[----:B------:R-:W-:Y:S01]  /*1600*/  FMUL.FTZ R135, R51, R10 ;  /* 0x0000000a33877220 */ /* 0x000fe20000410000 */
[--C-:B------:R-:W-:Y:S01]  /*1610*/  PRMT R3, RZ, 0x5410, R11.reuse ;  /* 0x00005410ff037816 */ /* 0x100fe2000000000b */
        /* <DEDUP_REMOVED lines=36> */
.L_x_475:
[----:B------:R-:W-:Y:S05]  /*1860*/  BSYNC B0 ;  /* 0x0000000000007941 */ /* 0x000fea0003800000 */
.L_x_474:
        /* <DEDUP_REMOVED lines=9> */
[----:B------:R0:W3:Y:S01]  /*1900*/  @P0 LDG.E.128 R4, [R2.64] ;  /* 0x0000000402040981 */ /* 0x0000e2000c1e1d00 */
[----:B--2---:R-:W-:Y:S02]  /*1910*/  PRMT R117, RZ, 0x5410, R9 ;  /* 0x00005410ff757816 */ /* 0x004fe40000000009 */
[----:B------:R-:W-:Y:S02]  /*1920*/  PRMT R115, RZ, 0x7610, R8 ;  /* 0x00007610ff737816 */ /* 0x000fe40000000008 */
[----:B------:R-:W-:Y:S01]  /*1930*/  PRMT R155, RZ, 0x5410, R11 ;  /* 0x00005410ff9b7816 */ /* 0x000fe2000000000b */
[-C--:B0-----:R-:W-:Y:S01]  /*1940*/  FMUL.FTZ R2, R117, R114.reuse ;  /* 0x0000007275027220 */ /* 0x081fe20000410000 */
[----:B------:R-:W-:Y:S01]  /*1950*/  PRMT R153, RZ, 0x7610, R10 ;  /* 0x00007610ff997816 */ /* 0x000fe2000000000a */
[-C--:B------:R-:W-:Y:S01]  /*1960*/  FMUL.FTZ R115, R115, R114.reuse ;  /* 0x0000007273737220 */ /* 0x080fe20000410000 */
[----:B------:R-:W-:Y:S01]  /*1970*/  PRMT R3, RZ, 0x5410, R8 ;  /* 0x00005410ff037816 */ /* 0x000fe20000000008 */
[----:B------:R-:W-:Y:S01]  /*1980*/  FMUL.FTZ R118, R155, R114 ;  /* 0x000000729b767220 */ /* 0x000fe20000410000 */
[----:B------:R-:W-:Y:S01]  /*1990*/  PRMT R9, RZ, 0x7610, R9 ;  /* 0x00007610ff097816 */ /* 0x000fe20000000009 */
[----:B------:R-:W-:Y:S01]  /*19a0*/  FMUL.FTZ R155, R41, R2 ;  /* 0x00000002299b7220 */ /* 0x000fe20000410000 */
[----:B------:R-:W-:Y:S01]  /*19b0*/  PRMT R151, RZ, 0x5410, R10 ;  /* 0x00005410ff977816 */ /* 0x000fe2000000000a */
[-C--:B------:R-:W-:Y:S01]  /*19c0*/  FMUL.FTZ R161, R153, R114.reuse ;  /* 0x0000007299a17220 */ /* 0x080fe20000410000 */
        /* <DEDUP_REMOVED lines=8> */
[----:B------:R-:W-:Y:S01]  /*1a50*/  FMUL.FTZ R151, R43, R8 ;  /* 0x000000082b977220 */ /* 0x000fe20000410000 */
[----:B------:R-:W-:Y:S01]  /*1a60*/  @P0 PRMT R8, RZ, 0x5410, R4 ;  /* 0x00005410ff080816 */ /* 0x000fe20000000004 */
[----:B------:R-:W-:Y:S01]  /*1a70*/  @P0 FADD.FTZ R155, R2, R155 ;  /* 0x0000009b029b0221 */ /* 0x000fe20000010000 */
[----:B------:R-:W-:Y:S01]  /*1a80*/  @P0 PRMT R2, RZ, 0x7610, R5 ;  /* 0x00007610ff020816 */ /* 0x000fe20000000005 */
[----:B------:R-:W-:-:S02]  /*1a90*/  FMUL.FTZ R157, R40, R9 ;  /* 0x00000009289d7220 */ /* 0x000fc40000410000 */
[----:B------:R-:W-:Y:S01]  /*1aa0*/  @P0 FADD.FTZ R151, R8, R151 ;  /* 0x0000009708970221 */ /* 0x000fe20000010000 */
[----:B------:R-:W-:Y:S01]  /*1ab0*/  @P0 PRMT R8, RZ, 0x5410, R7 ;  /* 0x00005410ff080816 */ /* 0x000fe20000000007 */
[----:B------:R-:W-:Y:S01]  /*1ac0*/  @P0 FADD.FTZ R157, R2, R157 ;  /* 0x0000009d029d0221 */ /* 0x000fe20000010000 */
[--C-:B------:R-:W-:Y:S01]  /*1ad0*/  @P0 PRMT R2, RZ, 0x5410, R6.reuse ;  /* 0x00005410ff020816 */ /* 0x100fe20000000006 */
[----:B------:R-:W-:Y:S02]  /*1ae0*/  FMUL.FTZ R159, R39, R10 ;  /* 0x0000000a279f7220 */ /* 0x000fe40000410000 */
[----:B------:R-:W-:Y:S01]  /*1af0*/  FMUL.FTZ R117, R37, R118 ;  /* 0x0000007625757220 */ /* 0x000fe20000410000 */
[----:B------:R-:W-:Y:S01]  /*1b00*/  F2FP.BF16.PACK_AB R9, R157, R155 ;  /* 0x0000009b9d09723e */ /* 0x000fe200000010ff */
[----:B------:R-:W-:Y:S02]  /*1b10*/  FMUL.FTZ R11, R11, R114 ;  /* 0x000000720b0b7220 */ /* 0x000fe40000410000 */
        /* <DEDUP_REMOVED lines=14> */
.L_x_477:
[----:B------:R-:W-:Y:S05]  /*1c00*/  BSYNC B0 ;  /* 0x0000000000007941 */ /* 0x000fea0003800000 */
.L_x_476:
        /* <DEDUP_REMOVED lines=42> */
.L_x_490:
        /* <DEDUP_REMOVED lines=14> */
[--C-:B------:R-:W-:Y:S02]  /*1f90*/  FADD.FTZ R116, R167, -R2.reuse ;  /* 0x80000002a7747221 */ /* 0x100fe40000010000 */
[----:B------:R-:W-:Y:S02]  /*1fa0*/  FFMA.FTZ R11, R114, R114, R11 ;  /* 0x00000072720b7223 */ /* 0x000fe4000001000b */
[----:B------:R-:W-:-:S02]  /*1fb0*/  FADD.FTZ R114, R169, -R2 ;  /* 0x80000002a9727221 */ /* 0x000fc40000010000 */
[----:B------:R-:W-:Y:S02]  /*1fc0*/  FFMA.FTZ R11, R116, R116, R11 ;  /* 0x00000074740b7223 */ /* 0x000fe4000001000b */
[--C-:B------:R-:W-:Y:S02]  /*1fd0*/  FADD.FTZ R8, R171, -R2.reuse ;  /* 0x80000002ab087221 */ /* 0x100fe40000010000 */
[----:B------:R-:W-:Y:S02]  /*1fe0*/  FFMA.FTZ R11, R114, R114, R11 ;  /* 0x00000072720b7223 */ /* 0x000fe4000001000b */
        /* <DEDUP_REMOVED lines=9> */
[--C-:B------:R-:W-:Y:S01]  /*2080*/  FADD.FTZ R9, R123, -R2.reuse ;  /* 0x800000027b097221 */ /* 0x100fe20000010000 */
[----:B------:R-:W-:Y:S01]  /*2090*/  FSEL R11, R11, RZ, P1 ;  /* 0x000000ff0b0b7208 */ /* 0x000fe20000800000 */
[----:B------:R-:W-:-:S04]  /*20a0*/  FADD.FTZ R114, R135, -R2 ;  /* 0x8000000287727221 */ /* 0x000fc80000010000 */
[----:B------:R-:W-:-:S04]  /*20b0*/  FFMA.FTZ R8, R8, R8, R11 ;  /* 0x0000000808087223 */ /* 0x000fc8000001000b */
[----:B------:R-:W-:Y:S02]  /*20c0*/  FFMA.FTZ R8, R3, R3, R8 ;  /* 0x0000000303087223 */ /* 0x000fe40000010008 */
[----:B------:R-:W-:Y:S02]  /*20d0*/  FADD.FTZ R3, R125, -R2 ;  /* 0x800000027d037221 */ /* 0x000fe40000010000 */
[----:B------:R-:W-:Y:S02]  /*20e0*/  FFMA.FTZ R8, R9, R9, R8 ;  /* 0x0000000909087223 */ /* 0x000fe40000010008 */
[----:B------:R-:W-:Y:S02]  /*20f0*/  FADD.FTZ R9, R127, -R2 ;  /* 0x800000027f097221 */ /* 0x000fe40000010000 */
[----:B------:R-:W-:Y:S02]  /*2100*/  FFMA.FTZ R8, R3, R3, R8 ;  /* 0x0000000303087223 */ /* 0x000fe40000010008 */
[----:B------:R-:W-:-:S02]  /*2110*/  FADD.FTZ R3, R129, -R2 ;  /* 0x8000000281037221 */ /* 0x000fc40000010000 */
[----:B------:R-:W-:Y:S02]  /*2120*/  FFMA.FTZ R8, R9, R9, R8 ;  /* 0x0000000909087223 */ /* 0x000fe40000010008 */
[----:B------:R-:W-:Y:S02]  /*2130*/  FADD.FTZ R9, R131, -R2 ;  /* 0x8000000283097221 */ /* 0x000fe40000010000 */
[----:B------:R-:W-:Y:S02]  /*2140*/  FFMA.FTZ R8, R3, R3, R8 ;  /* 0x0000000303087223 */ /* 0x000fe40000010008 */
[----:B------:R-:W-:Y:S02]  /*2150*/  FADD.FTZ R3, R133, -R2 ;  /* 0x8000000285037221 */ /* 0x000fe40000010000 */
[----:B------:R-:W-:Y:S02]  /*2160*/  FFMA.FTZ R8, R9, R9, R8 ;  /* 0x0000000909087223 */ /* 0x000fe40000010008 */
[----:B------:R-:W-:-:S02]  /*2170*/  FADD.FTZ R9, R139, -R2 ;  /* 0x800000028b097221 */ /* 0x000fc40000010000 */
[----:B------:R-:W-:Y:S02]  /*2180*/  @P0 FFMA.FTZ R11, R3, R3, R8 ;  /* 0x00000003030b0223 */ /* 0x000fe40000010008 */
[--C-:B------:R-:W-:Y:S02]  /*2190*/  FADD.FTZ R3, R137, -R2.reuse ;  /* 0x8000000289037221 */ /* 0x100fe40000010000 */
        /* <DEDUP_REMOVED lines=14> */
[----:B------:R-:W-:Y:S02]  /*2280*/  @P5 FFMA.FTZ R11, R3, R3, R114 ;  /* 0x00000003030b5223 */ /* 0x000fe40000010072 */
[----:B------:R-:W-:-:S02]  /*2290*/  FADD.FTZ R3, R153, -R2 ;  /* 0x8000000299037221 */ /* 0x000fc40000010000 */
        /* <DEDUP_REMOVED lines=11> */
[----:B------:R-:W-:-:S04]  /*2350*/  FFMA.FTZ R8, R9, R9, R8 ;  /* 0x0000000909087223 */ /* 0x000fc80000010008 */
        /* <DEDUP_REMOVED lines=10> */
.L_x_491:
[----:B------:R-:W-:Y:S01]  /*2400*/  LOP3.LUT P0, RZ, R69, 0x1f, RZ, 0xc0, !PT ;  /* 0x0000001f45ff7812 */ /* 0x000fe2000780c0ff */
[----:B-1----:R-:W-:Y:S01]  /*2410*/  FADD.FTZ R3, R9, R116 ;  /* 0x0000007409037221 */ /* 0x002fe20000010000 */
[----:B------:R-:W-:Y:S01]  /*2420*/  SHF.R.U32.HI R8, RZ, 0x5, R69 ;  /* 0x00000005ff087819 */ /* 0x000fe20000011645 */
[----:B------:R-:W-:Y:S01]  /*2430*/  WARPSYNC 0xffffffff ;  /* 0xffffffff00007948 */ /* 0x000fe20003800000 */
[----:B------:R-:W-:Y:S02]  /*2440*/  LOP3.LUT R11, R69, 0x1f, RZ, 0xc0, !PT ;  /* 0x0000001f450b7812 */ /* 0x000fe400078ec0ff */
[----:B------:R-:W-:-:S07]  /*2450*/  LOP3.LUT R8, R8, 0x7, RZ, 0xc0, !PT ;  /* 0x0000000708087812 */ /* 0x000fce00078ec0ff */
[----:B------:R-:W-:-:S05]  /*2460*/  @!P0 IADD3 R9, R10, R8, RZ ;  /* 0x000000080a098210 */ /* 0x000fca0007ffe0ff */
        /* <DEDUP_REMOVED lines=10> */
[----:B------:R-:W1:Y:S04]  /*2510*/  SHFL.DOWN PT, R114, R9, 0x4, 0x1f ;  /* 0x08801f0009727f89 */ /* 0x000e6800000e0000 */
[----:B------:R-:W2:Y:S01]  /*2520*/  @!P0 LDS.64 R2, [R10.X8] ;  /* 0x000000000a028984 */ /* 0x000ea20000008a00 */
[----:B------:R-:W-:Y:S02]  /*2530*/  LOP3.LUT P0, RZ, R8, 0x1f, R69, 0xf8, !PT ;  /* 0x0000001f08ff7812 */ /* 0x000fe4000780f845 */
[----:B-1----:R-:W-:Y:S02]  /*2540*/  IADD3 R118, R114, R9, RZ ;  /* 0x0000000972767210 */ /* 0x002fe40007ffe0ff */
[----:B------:R-:W-:Y:S03]  /*2550*/  I2F R114, R114 ;  /* 0x0000007200727306 */ /* 0x000fe60000201400 */
[----:B------:R-:W-:Y:S05]  /*2560*/  SHFL.DOWN PT, R181, R118, 0x2, 0x1f ;  /* 0x08401f0076b57f89 */ /* 0x000fea00000e0000 */
[----:B------:R-:W1:Y:S01]  /*2570*/  I2F R120, R118 ;  /* 0x0000007600787306 */ /* 0x000e620000201400 */
[----:B--2---:R-:W2:Y:S07]  /*2580*/  SHFL.DOWN PT, R11, R2, 0x4, 0x1f ;  /* 0x08801f00020b7f89 */ /* 0x004eae00000e0000 */
[----:B-1----:R-:W1:Y:S01]  /*2590*/  MUFU.RCP R10, R120 ;  /* 0x00000078000a7308 */ /* 0x002e620000001000 */
[----:B0-----:R-:W0:Y:S01]  /*25a0*/  SHFL.DOWN PT, R116, R3, 0x4, 0x1f ;  /* 0x08801f0003747f89 */ /* 0x001e2200000e0000 */
[----:B--2---:R-:W-:-:S02]  /*25b0*/  FMUL.FTZ R179, R11, R114 ;  /* 0x000000720bb37220 */ /* 0x004fc40000410000 */
[----:B------:R-:W-:Y:S02]  /*25c0*/  FADD.FTZ R11, -R11, R2 ;  /* 0x000000020b0b7221 */ /* 0x000fe40000010100 */
[----:B------:R-:W-:Y:S02]  /*25d0*/  FFMA.FTZ R179, R122, R2, R179 ;  /* 0x000000027ab37223 */ /* 0x000fe400000100b3 */
[----:B------:R-:W-:Y:S02]  /*25e0*/  FMUL.FTZ R11, R11, R11 ;  /* 0x0000000b0b0b7220 */ /* 0x000fe40000410000 */
[----:B-1----:R-:W-:Y:S02]  /*25f0*/  FMUL.FTZ R179, R10, R179 ;  /* 0x000000b30ab37220 */ /* 0x002fe40000410000 */
[----:B------:R-:W-:Y:S01]  /*2600*/  FMUL.FTZ R11, R11, R122 ;  /* 0x0000007a0b0b7220 */ /* 0x000fe20000410000 */
[----:B------:R-:W-:Y:S01]  /*2610*/  IADD3 R122, R118, R181, RZ ;  /* 0x000000b5767a7210 */ /* 0x000fe20007ffe0ff */
[----:B0-----:R-:W-:Y:S01]  /*2620*/  FADD.FTZ R3, R116, R3 ;  /* 0x0000000374037221 */ /* 0x001fe20000010000 */
[----:B------:R-:W0:Y:S01]  /*2630*/  SHFL.DOWN PT, R2, R179, 0x2, 0x1f ;  /* 0x08401f00b3027f89 */ /* 0x000e2200000e0000 */
[----:B------:R-:W-:Y:S01]  /*2640*/  FMUL.FTZ R11, R11, R114 ;  /* 0x000000720b0b7220 */ /* 0x000fe20000410000 */
[----:B------:R-:W1:Y:S02]  /*2650*/  I2F R9, R122 ;  /* 0x0000007a00097306 */ /* 0x000e640000201400 */
[----:B------:R-:W2:Y:S01]  /*2660*/  SHFL.DOWN PT, R185, R122, 0x1, 0x1f ;  /* 0x08201f007ab97f89 */ /* 0x000ea200000e0000 */
[----:B------:R-:W-:-:S05]  /*2670*/  FFMA.FTZ R3, R10, R11, R3 ;  /* 0x0000000b0a037223 */ /* 0x000fca0000010003 */
[----:B------:R-:W0:Y:S01]  /*2680*/  I2F R181, R181 ;  /* 0x000000b500b57306 */ /* 0x000e220000201400 */
[----:B------:R-:W3:Y:S07]  /*2690*/  SHFL.DOWN PT, R10, R3, 0x2, 0x1f ;  /* 0x08401f00030a7f89 */ /* 0x000eee00000e0000 */
[----:B-1----:R-:W1:Y:S01]  /*26a0*/  MUFU.RCP R11, R9 ;  /* 0x00000009000b7308 */ /* 0x002e620000001000 */
[----:B0-----:R-:W-:Y:S02]  /*26b0*/  FMUL.FTZ R114, R2, R181 ;  /* 0x000000b502727220 */ /* 0x001fe40000410000 */
[----:B------:R-:W-:-:S02]  /*26c0*/  FADD.FTZ R2, R179, -R2 ;  /* 0x80000002b3027221 */ /* 0x000fc40000010000 */
[----:B------:R-:W-:Y:S02]  /*26d0*/  FFMA.FTZ R114, R120, R179, R114 ;  /* 0x000000b378727223 */ /* 0x000fe40000010072 */
[----:B------:R-:W-:Y:S01]  /*26e0*/  FMUL.FTZ R183, R2, R2 ;  /* 0x0000000202b77220 */ /* 0x000fe20000410000 */
[----:B--2---:R-:W-:Y:S01]  /*26f0*/  IADD3 R2, R122, R185, RZ ;  /* 0x000000b97a027210 */ /* 0x004fe20007ffe0ff */
[----:B-1----:R-:W-:Y:S01]  /*2700*/  FMUL.FTZ R114, R11, R114 ;  /* 0x000000720b727220 */ /* 0x002fe20000410000 */
[----:B------:R-:W-:Y:S01]  /*2710*/  I2F R185, R185 ;  /* 0x000000b900b97306 */ /* 0x000fe20000201400 */
[----:B------:R-:W-:Y:S02]  /*2720*/  FMUL.FTZ R183, R120, R183 ;  /* 0x000000b778b77220 */ /* 0x000fe40000410000 */
[----:B---3--:R-:W-:Y:S01]  /*2730*/  FADD.FTZ R10, R3, R10 ;  /* 0x0000000a030a7221 */ /* 0x008fe20000010000 */
[----:B------:R-:W0:Y:S01]  /*2740*/  SHFL.DOWN PT, R179, R114, 0x1, 0x1f ;  /* 0x08201f0072b37f89 */ /* 0x000e2200000e0000 */
[----:B------:R-:W-:-:S03]  /*2750*/  FMUL.FTZ R183, R183, R181 ;  /* 0x000000b5b7b77220 */ /* 0x000fc60000410000 */
[----:B------:R-:W1:Y:S01]  /*2760*/  I2F R2, R2 ;  /* 0x0000000200027306 */ /* 0x000e620000201400 */
[----:B------:R-:W-:-:S05]  /*2770*/  FFMA.FTZ R10, R11, R183, R10 ;  /* 0x000000b70b0a7223 */ /* 0x000fca000001000a */
[----:B------:R-:W2:Y:S02]  /*2780*/  SHFL.DOWN PT, R3, R10, 0x1, 0x1f ;  /* 0x08201f000a037f89 */ /* 0x000ea400000e0000 */
[----:B-1----:R-:W1:Y:S01]  /*2790*/  MUFU.RCP R11, R2 ;  /* 0x00000002000b7308 */ /* 0x002e620000001000 */
[----:B0-----:R-:W-:Y:S02]  /*27a0*/  FADD.FTZ R116, R114, -R179 ;  /* 0x800000b372747221 */ /* 0x001fe40000010000 */
[----:B------:R-:W-:Y:S02]  /*27b0*/  FMUL.FTZ R179, R179, R185 ;  /* 0x000000b9b3b37220 */ /* 0x000fe40000410000 */
[----:B------:R-:W-:Y:S02]  /*27c0*/  FMUL.FTZ R116, R116, R116 ;  /* 0x0000007474747220 */ /* 0x000fe40000410000 */
[C---:B------:R-:W-:Y:S02]  /*27d0*/  FFMA.FTZ R118, R9.reuse, R114, R179 ;  /* 0x0000007209767223 */ /* 0x040fe400000100b3 */
[----:B------:R-:W-:Y:S01]  /*27e0*/  FMUL.FTZ R116, R9, R116 ;  /* 0x0000007409747220 */ /* 0x000fe20000410000 */
[----:B------:R-:W-:Y:S01]  /*27f0*/  MOV R9, c[0x0][0x1e0] ;  /* 0x0000780000097a02 */ /* 0x000fe20000000f00 */
[----:B--2---:R-:W-:-:S02]  /*2800*/  FADD.FTZ R114, R10, R3 ;  /* 0x000000030a727221 */ /* 0x004fc40000010000 */
[----:B-1----:R-:W-:Y:S02]  /*2810*/  FMUL.FTZ R118, R11, R118 ;  /* 0x000000760b767220 */ /* 0x002fe40000410000 */
[----:B------:R-:W-:-:S03]  /*2820*/  FMUL.FTZ R116, R116, R185 ;  /* 0x000000b974747220 */ /* 0x000fc60000410000 */
[----:B------:R-:W0:Y:S01]  /*2830*/  SHFL.IDX PT, R181, R118, RZ, 0x1f ;  /* 0x00001fff76b57589 */ /* 0x000e2200000e0000 */
[----:B------:R-:W-:-:S06]  /*2840*/  FFMA.FTZ R114, R11, R116, R114 ;  /* 0x000000740b727223 */ /* 0x000fcc0000010072 */
[----:B------:R-:W1:Y:S01]  /*2850*/  SHFL.IDX PT, R114, R114, RZ, 0x1f ;  /* 0x00001fff72727589 */ /* 0x000e6200000e0000 */
[C---:B0-----:R-:W-:Y:S01]  /*2860*/  FMUL.FTZ R2, R181.reuse, R181 ;  /* 0x000000b5b5027220 */ /* 0x041fe20000410000 */
[----:B------:R-:W-:-:S04]  /*2870*/  FSEL R122, R181, RZ, !P5 ;  /* 0x000000ffb57a7208 */ /* 0x000fc80006800000 */
[----:B------:R-:W-:Y:S01]  /*2880*/  FSEL R3, R2, RZ, P5 ;  /* 0x000000ff02037208 */ /* 0x000fe20002800000 */
[----:B-1----:R-:W-:Y:S01]  /*2890*/  FFMA.FTZ R2, R114, R9, c[0x0][0x228] ;  /* 0x00008a0072027623 */ /* 0x002fe20000010009 */
[----:B------:R-:W-:-:S03]  /*28a0*/  @!P0 MOV R9, 0x4 ;  /* 0x0000000400098802 */ /* 0x000fc60000000f00 */
[----:B------:R-:W-:Y:S01]  /*28b0*/  FADD.FTZ R179, R2, R3 ;  /* 0x0000000302b37221 */ /* 0x000fe20000010000 */
[----:B------:R-:W-:Y:S01]  /*28c0*/  @!P0 MOV R3, 0x4 ;  /* 0x0000000400038802 */ /* 0x000fe20000000f00 */
[----:B------:R-:W-:-:S04]  /*28d0*/  @!P0 IMAD.WIDE R8, R104, R9, c[0x0][0x1a8] ;  /* 0x00006a0068088625 */ /* 0x000fc800078e0209 */
[----:B------:R-:W0:Y:S01]  /*28e0*/  MUFU.RSQ R179, R179 ;  /* 0x000000b300b37308 */ /* 0x000e220000001400 */
[----:B------:R-:W-:-:S05]  /*28f0*/  @!P0 IMAD.WIDE R2, R104, R3, c[0x0][0x1a0] ;  /* 0x0000680068028625 */ /* 0x000fca00078e0203 */
[----:B------:R1:W-:Y:S04]  /*2900*/  @!P0 STG.E [R2.64], R181 ;  /* 0x000000b502008986 */ /* 0x0003e8000c101904 */
[----:B0-----:R1:W-:Y:S01]  /*2910*/  @!P0 STG.E [R8.64], R179 ;  /* 0x000000b308008986 */ /* 0x0013e2000c101904 */
[----:B------:R-:W-:Y:S05]  /*2920*/  @!P1 BRA `(.L_x_481) ;  /* 0x0000020000009947 */ /* 0x000fea0003800000 */
[--C-:B-1----:R-:W-:Y:S01]  /*2930*/  FADD.FTZ R2, R163, -R122.reuse ;  /* 0x8000007aa3027221 */ /* 0x102fe20000010000 */
[----:B------:R-:W-:Y:S01]  /*2940*/  MOV R181, 0x10 ;  /* 0x0000001000b57802 */ /* 0x000fe20000000f00 */
[----:B------:R-:W-:Y:S02]  /*2950*/  FADD.FTZ R8, R165, -R122 ;  /* 0x8000007aa5087221 */ /* 0x000fe40000010000 */
[C---:B------:R-:W-:Y:S02]  /*2960*/  FMUL.FTZ R2, R179.reuse, R2 ;  /* 0x00000002b3027220 */ /* 0x040fe40000410000 */
[----:B------:R-:W-:-:S02]  /*2970*/  FMUL.FTZ R8, R179, R8 ;  /* 0x00000008b3087220 */ /* 0x000fc40000410000 */
[----:B------:R-:W-:Y:S02]  /*2980*/  FFMA.FTZ R2, R35, R2, R0 ;  /* 0x0000000223027223 */ /* 0x000fe40000010000 */
[----:B------:R-:W-:Y:S02]  /*2990*/  FFMA.FTZ R3, R34, R8, R71 ;  /* 0x0000000822037223 */ /* 0x000fe40000010047 */
[--C-:B------:R-:W-:Y:S02]  /*29a0*/  FADD.FTZ R116, R173, -R122.reuse ;  /* 0x8000007aad747221 */ /* 0x100fe40000010000 */
[--C-:B------:R-:W-:Y:S01]  /*29b0*/  FADD.FTZ R10, R167, -R122.reuse ;  /* 0x8000007aa70a7221 */ /* 0x100fe20000010000 */
[----:B------:R-:W-:Y:S01]  /*29c0*/  F2FP.BF16.PACK_AB R8, R3, R2 ;  /* 0x000000020308723e */ /* 0x000fe200000010ff */
        /* <DEDUP_REMOVED lines=14> */
[----:B------:R-:W-:Y:S01]  /*2ab0*/  F2FP.BF16.PACK_AB R10, R3, R2 ;  /* 0x00000002030a723e */ /* 0x000fe200000010ff */
[----:B------:R-:W-:-:S02]  /*2ac0*/  FFMA.FTZ R11, R29, R118, R74 ;  /* 0x000000761d0b7223 */ /* 0x000fc4000001004a */
[----:B------:R-:W-:Y:S01]  /*2ad0*/  FFMA.FTZ R120, R28, R120, R77 ;  /* 0x000000781c787223 */ /* 0x000fe2000001004d */
[----:B------:R-:W-:Y:S01]  /*2ae0*/  F2FP.BF16.PACK_AB R9, R114, R9 ;  /* 0x000000097209723e */ /* 0x000fe200000010ff */
[C---:B------:R-:W-:Y:S01]  /*2af0*/  IMAD.WIDE.U32 R2, R112.reuse, R181, c[0x0][0x208] ;  /* 0x0000820070027625 */ /* 0x040fe200078e00b5 */
[----:B------:R-:W-:Y:S02]  /*2b00*/  IADD3 R112, R112, 0x100, RZ ;  /* 0x0000010070707810 */ /* 0x000fe40007ffe0ff */
[----:B------:R-:W-:-:S05]  /*2b10*/  F2FP.BF16.PACK_AB R11, R120, R11 ;  /* 0x0000000b780b723e */ /* 0x000fca00000010ff */
[----:B------:R0:W-:Y:S02]  /*2b20*/  STG.E.128 [R2.64], R8 ;  /* 0x0000000802007986 */ /* 0x0001e4000c101d04 */
.L_x_481:
[----:B------:R-:W-:Y:S05]  /*2b30*/  BSYNC B0 ;  /* 0x0000000000007941 */ /* 0x000fea0003800000 */
.L_x_480:
[----:B------:R-:W-:Y:S01]  /*2b40*/  BSSY B0, `(.L_x_482) ;  /* 0x0000022000007945 */ /* 0x000fe20003800000 */
[----:B------:R-:W-:Y:S05]  /*2b50*/  @!P2 BRA `(.L_x_483) ;  /* 0x000002000000a947 */ /* 0x000fea0003800000 */
[--C-:B01----:R-:W-:Y:S01]  /*2b60*/  FADD.FTZ R2, R119, -R122.reuse ;  /* 0x8000007a77027221 */ /* 0x103fe20000010000 */
[----:B------:R-:W-:Y:S01]  /*2b70*/  HFMA2.MMA R181, -RZ, RZ, 0, 9.5367431640625e-07 ;  /* 0x00000010ffb57435 */ /* 0x000fe200000001ff */
        /* <DEDUP_REMOVED lines=8> */
[--C-:B------:R-:W-:Y:S02]  /*2c00*/  FADD.FTZ R2, R127, -R122.reuse ;  /* 0x8000007a7f027221 */ /* 0x100fe40000010000 */
[--C-:B------:R-:W-:Y:S02]  /*2c10*/  FADD.FTZ R114, R125, -R122.reuse ;  /* 0x8000007a7d727221 */ /* 0x100fe40000010000 */
[--C-:B------:R-:W-:Y:S02]  /*2c20*/  FADD.FTZ R118, R131, -R122.reuse ;  /* 0x8000007a83767221 */ /* 0x100fe40000010000 */
[----:B------:R-:W-:-:S02]  /*2c30*/  FADD.FTZ R120, R133, -R122 ;  /* 0x8000007a85787221 */ /* 0x000fc40000010000 */
        /* <DEDUP_REMOVED lines=14> */
[C---:B------:R-:W-:Y:S01]  /*2d20*/  IMAD.WIDE.U32 R2, R112.reuse, R181, c[0x0][0x208] ;  /* 0x0000820070027625 */ /* 0x040fe200078e00b5 */
[----:B------:R-:W-:-:S02]  /*2d30*/  IADD3 R112, R112, 0x100, RZ ;  /* 0x0000010070707810 */ /* 0x000fc40007ffe0ff */
[----:B------:R-:W-:-:S05]  /*2d40*/  F2FP.BF16.PACK_AB R11, R120, R11 ;  /* 0x0000000b780b723e */ /* 0x000fca00000010ff */
[----:B------:R0:W-:Y:S02]  /*2d50*/  STG.E.128 [R2.64], R8 ;  /* 0x0000000802007986 */ /* 0x0001e4000c101d04 */
.L_x_483:
[----:B------:R-:W-:Y:S05]  /*2d60*/  BSYNC B0 ;  /* 0x0000000000007941 */ /* 0x000fea0003800000 */
.L_x_482:
[----:B------:R-:W-:Y:S01]  /*2d70*/  BSSY B0, `(.L_x_484) ;  /* 0x0000022000007945 */ /* 0x000fe20003800000 */
[----:B------:R-:W-:Y:S05]  /*2d80*/  @!P3 BRA `(.L_x_485) ;  /* 0x000002000000b947 */ /* 0x000fea0003800000 */
[--C-:B01----:R-:W-:Y:S01]  /*2d90*/  FADD.FTZ R2, R135, -R122.reuse ;  /* 0x8000007a87027221 */ /* 0x103fe20000010000 */
[----:B------:R-:W-:Y:S01]  /*2da0*/  MOV R181, 0x10 ;  /* 0x0000001000b57802 */ /* 0x000fe20000000f00 */
        /* <DEDUP_REMOVED lines=30> */
.L_x_485:
[----:B------:R-:W-:Y:S05]  /*2f90*/  BSYNC B0 ;  /* 0x0000000000007941 */ /* 0x000fea0003800000 */
.L_x_484:
[----:B------:R-:W-:Y:S01]  /*2fa0*/  BSSY B0, `(.L_x_486) ;  /* 0x0000021000007945 */ /* 0x000fe20003800000 */
[----:B------:R-:W-:Y:S05]  /*2fb0*/  @!P4 BRA `(.L_x_487) ;  /* 0x000001f00000c947 */ /* 0x000fea0003800000 */
[--C-:B01----:R-:W-:Y:S01]  /*2fc0*/  FADD.FTZ R2, R151, -R122.reuse ;  /* 0x8000007a97027221 */ /* 0x103fe20000010000 */
[----:B------:R-:W-:Y:S01]  /*2fd0*/  HFMA2.MMA R181, -RZ, RZ, 0, 9.5367431640625e-07 ;  /* 0x00000010ffb57435 */ /* 0x000fe200000001ff */
        /* <DEDUP_REMOVED lines=18> */
[----:B------:R-:W-:Y:S02]  /*3100*/  FFMA.FTZ R10, R97, R116, R108 ;  /* 0x00000074610a7223 */ /* 0x000fe4000001006c */
[----:B------:R-:W-:Y:S01]  /*3110*/  FFMA.FTZ R11, R100, R120, R113 ;  /* 0x00000078640b7223 */ /* 0x000fe20000010071 */
[----:B------:R-:W-:Y:S01]  /*3120*/  F2FP.BF16.PACK_AB R8, R3, R2 ;  /* 0x000000020308723e */ /* 0x000fe200000010ff */
[----:B------:R-:W-:Y:S02]  /*3130*/  FFMA.FTZ R122, R101, R122, R110 ;  /* 0x0000007a657a7223 */ /* 0x000fe4000001006e */
[----:B------:R-:W-:Y:S02]  /*3140*/  FFMA.FTZ R179, R98, R118, R111 ;  /* 0x0000007662b37223 */ /* 0x000fe4000001006f */
[----:B------:R-:W-:Y:S01]  /*3150*/  FFMA.FTZ R114, R96, R114, R109 ;  /* 0x0000007260727223 */ /* 0x000fe2000001006d */
[----:B------:R-:W-:Y:S01]  /*3160*/  F2FP.BF16.PACK_AB R11, R122, R11 ;  /* 0x0000000b7a0b723e */ /* 0x000fe200000010ff */
[----:B------:R-:W-:Y:S01]  /*3170*/  IMAD.WIDE.U32 R2, R112, R181, c[0x0][0x208] ;  /* 0x0000820070027625 */ /* 0x000fe200078e00b5 */
[----:B------:R-:W-:-:S02]  /*3180*/  F2FP.BF16.PACK_AB R10, R179, R10 ;  /* 0x0000000ab30a723e */ /* 0x000fc400000010ff */
[----:B------:R-:W-:-:S05]  /*3190*/  F2FP.BF16.PACK_AB R9, R114, R9 ;  /* 0x000000097209723e */ /* 0x000fca00000010ff */
[----:B------:R0:W-:Y:S02]  /*31a0*/  STG.E.128 [R2.64], R8 ;  /* 0x0000000802007986 */ /* 0x0001e4000c101d04 */
.L_x_487:
[----:B------:R-:W-:Y:S05]  /*31b0*/  BSYNC B0 ;  /* 0x0000000000007941 */ /* 0x000fea0003800000 */
.L_x_486:
[----:B------:R-:W-:Y:S02]  /*31c0*/  IADD3 R104, R104, c[0x0][0x160], RZ ;  /* 0x0000580068687a10 */ /* 0x000fe40007ffe0ff */
[----:B------:R-:W-:Y:S02]  /*31d0*/  LOP3.LUT P5, RZ, R105, 0xff, RZ, 0xc0, !PT ;  /* 0x000000ff69ff7812 */ /* 0x000fe400078ac0ff */
[----:B------:R-:W-:Y:S02]  /*31e0*/  ISETP.GE.AND P0, PT, R104, c[0x0][0x164], PT ;  /* 0x0000590068007a0c */ /* 0x000fe40003f06270 */
[----:B------:R-:W-:-:S11]  /*31f0*/  SEL R105, RZ, 0x1, P5 ;  /* 0x00000001ff697807 */ /* 0x000fd60002800000 */
[----:B01----:R-:W-:Y:S01]  /*3200*/  @P0 CALL.REL.NOINC `(.L_x_488) ;  /* 0x0000001000000944 */ /* 0x003fe20003c00000 */
[----:B------:R-:W-:Y:S05]  /*3210*/  BRA `(.L_x_489) ;  /* 0xffffda7000007947 */ /* 0x000fea000383ffff */
.L_x_488:
[----:B------:R-:W-:Y:S05]  /*3220*/  EXIT ;  /* 0x000000000000794d */ /* 0x000fea0003800000 */
.L_x_478:
[----:B------:R-:W-:Y:S01]  /*3230*/  HFMA2.MMA R3, -RZ, RZ, 0, 5.9604644775390625e-08 ;  /* 0x00000001ff037435 */ /* 0x000fe200000001ff */
[----:B------:R-:W-:Y:S02]  /*3240*/  MOV R114, R2 ;  /* 0x0000000200727202 */ /* 0x000fe40000000f00 */
[----:B------:R-:W-:Y:S02]  /*3250*/  MOV R11, 0x1f ;  /* 0x0000001f000b7802 */ /* 0x000fe40000000f00 */
[----:B------:R-:W-:Y:S02]  /*3260*/  MOV R118, 0xffffffff ;  /* 0xffffffff00767802 */ /* 0x000fe40000000f00 */
[----:B------:R-:W-:Y:S02]  /*3270*/  MOV R8, 0x3290 ;  /* 0x0000329000087802 */ /* 0x000fe40000000f00 */
[----:B------:R-:W-:Y:S05]  /*3280*/  CALL.REL.NOINC `($__internal_4_$__cuda_sm70_shflsync_bfly_p) ;  /* 0x000007b000007944 */ /* 0x000fea0003c00000 */
[----:B01----:R-:W-:Y:S05]  /*3290*/  BRA `(.L_x_490) ;  /* 0xffffec1000007947 */ /* 0x003fea000383ffff */
.L_x_479:
[----:B------:R-:W-:Y:S01]  /*32a0*/  HFMA2.MMA R3, -RZ, RZ, 0, 1.1920928955078125e-07 ;  /* 0x00000002ff037435 */ /* 0x000fe200000001ff */
[----:B------:R-:W-:Y:S02]  /*32b0*/  MOV R11, 0x1f ;  /* 0x0000001f000b7802 */ /* 0x000fe40000000f00 */
[----:B------:R-:W-:-:S02]  /*32c0*/  MOV R118, 0xffffffff ;  /* 0xffffffff00767802 */ /* 0x000fc40000000f00 */
[----:B------:R-:W-:Y:S02]  /*32d0*/  MOV R8, 0x32f0 ;  /* 0x000032f000087802 */ /* 0x000fe40000000f00 */
[----:B0-----:R-:W-:Y:S05]  /*32e0*/  CALL.REL.NOINC `($__internal_4_$__cuda_sm70_shflsync_bfly_p) ;  /* 0x0000075000007944 */ /* 0x001fea0003c00000 */
[----:B01----:R-:W-:Y:S01]  /*32f0*/  FADD.FTZ R114, R114, R3 ;  /* 0x0000000372727221 */ /* 0x003fe20000010000 */
[----:B------:R-:W-:Y:S01]  /*3300*/  HFMA2.MMA R3, -RZ, RZ, 0, 2.384185791015625e-07 ;  /* 0x00000004ff037435 */ /* 0x000fe200000001ff */
[----:B------:R-:W-:Y:S02]  /*3310*/  MOV R11, 0x1f ;  /* 0x0000001f000b7802 */ /* 0x000fe40000000f00 */
[----:B------:R-:W-:Y:S02]  /*3320*/  MOV R118, 0xffffffff ;  /* 0xffffffff00767802 */ /* 0x000fe40000000f00 */
[----:B------:R-:W-:Y:S02]  /*3330*/  MOV R8, 0x3350 ;  /* 0x0000335000087802 */ /* 0x000fe40000000f00 */
[----:B------:R-:W-:Y:S05]  /*3340*/  CALL.REL.NOINC `($__internal_4_$__cuda_sm70_shflsync_bfly_p) ;  /* 0x000006f000007944 */ /* 0x000fea0003c00000 */
[----:B01----:R-:W-:Y:S01]  /*3350*/  FADD.FTZ R114, R114, R3 ;  /* 0x0000000372727221 */ /* 0x003fe20000010000 */
[----:B------:R-:W-:Y:S01]  /*3360*/  HFMA2.MMA R3, -RZ, RZ, 0, 4.76837158203125e-07 ;  /* 0x00000008ff037435 */ /* 0x000fe200000001ff */
[----:B------:R-:W-:Y:S02]  /*3370*/  MOV R11, 0x1f ;  /* 0x0000001f000b7802 */ /* 0x000fe40000000f00 */
[----:B------:R-:W-:-:S02]  /*3380*/  MOV R118, 0xffffffff ;  /* 0xffffffff00767802 */ /* 0x000fc40000000f00 */
[----:B------:R-:W-:Y:S02]  /*3390*/  MOV R8, 0x33b0 ;  /* 0x000033b000087802 */ /* 0x000fe40000000f00 */
[----:B------:R-:W-:Y:S05]  /*33a0*/  CALL.REL.NOINC `($__internal_4_$__cuda_sm70_shflsync_bfly_p) ;  /* 0x0000069000007944 */ /* 0x000fea0003c00000 */
[----:B01----:R-:W-:Y:S01]  /*33b0*/  FADD.FTZ R114, R114, R3 ;  /* 0x0000000372727221 */ /* 0x003fe20000010000 */
[----:B------:R-:W-:Y:S01]  /*33c0*/  HFMA2.MMA R3, -RZ, RZ, 0, 9.5367431640625e-07 ;  /* 0x00000010ff037435 */ /* 0x000fe200000001ff */
[----:B------:R-:W-:Y:S02]  /*33d0*/  MOV R11, 0x1f ;  /* 0x0000001f000b7802 */ /* 0x000fe40000000f00 */
[----:B------:R-:W-:Y:S02]  /*33e0*/  MOV R118, 0xffffffff ;  /* 0xffffffff00767802 */ /* 0x000fe40000000f00 */
[----:B------:R-:W-:Y:S02]  /*33f0*/  MOV R8, 0x3410 ;  /* 0x0000341000087802 */ /* 0x000fe40000000f00 */
[----:B------:R-:W-:Y:S05]  /*3400*/  CALL.REL.NOINC `($__internal_4_$__cuda_sm70_shflsync_bfly_p) ;  /* 0x0000063000007944 */ /* 0x000fea0003c00000 */
[----:B-1----:R-:W-:Y:S01]  /*3410*/  FADD.FTZ R2, R114, R3 ;  /* 0x0000000372027221 */ /* 0x002fe20000010000 */
[----:B0-----:R-:W-:Y:S02]  /*3420*/  MOV R11, 0x1f ;  /* 0x0000001f000b7802 */ /* 0x001fe40000000f00 */
[----:B------:R-:W-:Y:S01]  /*3430*/  MOV R118, 0xffffffff ;  /* 0xffffffff00767802 */ /* 0x000fe20000000f00 */
        /* <DEDUP_REMOVED lines=35> */
[----:B------:R-:W-:Y:S02]  /*3670*/  @P0 FFMA.FTZ R114, R8, R8, R3 ;  /* 0x0000000808720223 */ /* 0x000fe40000010003 */
[----:B------:R-:W-:Y:S02]  /*3680*/  FADD.FTZ R8, R137, -R2 ;  /* 0x8000000289087221 */ /* 0x000fe40000010000 */
        /* <DEDUP_REMOVED lines=14> */
[----:B------:R-:W-:Y:S02]  /*3770*/  @P5 FFMA.FTZ R114, R8, R8, R9 ;  /* 0x0000000808725223 */ /* 0x000fe40000010009 */
[----:B------:R-:W-:-:S02]  /*3780*/  FADD.FTZ R8, R153, -R2 ;  /* 0x8000000299087221 */ /* 0x000fc40000010000 */
        /* <DEDUP_REMOVED lines=10> */
[----:B------:R-:W-:Y:S02]  /*3830*/  FADD.FTZ R8, R115, -R2 ;  /* 0x8000000273087221 */ /* 0x000fe40000010000 */
[----:B------:R-:W-:-:S04]  /*3840*/  FFMA.FTZ R3, R116, R116, R3 ;  /* 0x0000007474037223 */ /* 0x000fc80000010003 */
[----:B------:R-:W-:Y:S01]  /*3850*/  @P6 FFMA.FTZ R114, R8, R8, R3 ;  /* 0x0000000808726223 */ /* 0x000fe20000010003 */
[----:B------:R-:W-:Y:S01]  /*3860*/  HFMA2.MMA R3, -RZ, RZ, 0, 5.9604644775390625e-08 ;  /* 0x00000001ff037435 */ /* 0x000fe200000001ff */
[----:B------:R-:W-:-:S05]  /*3870*/  MOV R8, 0x3890 ;  /* 0x0000389000087802 */ /* 0x000fca0000000f00 */
[----:B------:R-:W-:Y:S05]  /*3880*/  CALL.REL.NOINC `($__internal_4_$__cuda_sm70_shflsync_bfly_p) ;  /* 0x000001b000007944 */ /* 0x000fea0003c00000 */
[----:B01----:R-:W-:Y:S01]  /*3890*/  FADD.FTZ R114, R114, R3 ;  /* 0x0000000372727221 */ /* 0x003fe20000010000 */
[----:B------:R-:W-:Y:S01]  /*38a0*/  HFMA2.MMA R3, -RZ, RZ, 0, 1.1920928955078125e-07 ;  /* 0x00000002ff037435 */ /* 0x000fe200000001ff */
[----:B------:R-:W-:Y:S02]  /*38b0*/  MOV R11, 0x1f ;  /* 0x0000001f000b7802 */ /* 0x000fe40000000f00 */
[----:B------:R-:W-:Y:S02]  /*38c0*/  MOV R118, 0xffffffff ;  /* 0xffffffff00767802 */ /* 0x000fe40000000f00 */
[----:B------:R-:W-:Y:S02]  /*38d0*/  MOV R8, 0x38f0 ;  /* 0x000038f000087802 */ /* 0x000fe40000000f00 */
[----:B------:R-:W-:Y:S05]  /*38e0*/  CALL.REL.NOINC `($__internal_4_$__cuda_sm70_shflsync_bfly_p) ;  /* 0x0000015000007944 */ /* 0x000fea0003c00000 */
[----:B01----:R-:W-:Y:S01]  /*38f0*/  FADD.FTZ R114, R114, R3 ;  /* 0x0000000372727221 */ /* 0x003fe20000010000 */
[----:B------:R-:W-:Y:S01]  /*3900*/  HFMA2.MMA R3, -RZ, RZ, 0, 2.384185791015625e-07 ;  /* 0x00000004ff037435 */ /* 0x000fe200000001ff */
[----:B------:R-:W-:-:S02]  /*3910*/  MOV R11, 0x1f ;  /* 0x0000001f000b7802 */ /* 0x000fc40000000f00 */
[----:B------:R-:W-:Y:S02]  /*3920*/  MOV R118, 0xffffffff ;  /* 0xffffffff00767802 */ /* 0x000fe40000000f00 */
[----:B------:R-:W-:Y:S02]  /*3930*/  MOV R8, 0x3950 ;  /* 0x0000395000087802 */ /* 0x000fe40000000f00 */
[----:B------:R-:W-:Y:S05]  /*3940*/  CALL.REL.NOINC `($__internal_4_$__cuda_sm70_shflsync_bfly_p) ;  /* 0x000000f000007944 */ /* 0x000fea0003c00000 */
[----:B01----:R-:W-:Y:S01]  /*3950*/  FADD.FTZ R114, R114, R3 ;  /* 0x0000000372727221 */ /* 0x003fe20000010000 */
[----:B------:R-:W-:Y:S01]  /*3960*/  HFMA2.MMA R3, -RZ, RZ, 0, 4.76837158203125e-07 ;  /* 0x00000008ff037435 */ /* 0x000fe200000001ff */
[----:B------:R-:W-:Y:S02]  /*3970*/  MOV R11, 0x1f ;  /* 0x0000001f000b7802 */ /* 0x000fe40000000f00 */
[----:B------:R-:W-:Y:S02]  /*3980*/  MOV R118, 0xffffffff ;  /* 0xffffffff00767802 */ /* 0x000fe40000000f00 */
[----:B------:R-:W-:Y:S02]  /*3990*/  MOV R8, 0x39b0 ;  /* 0x000039b000087802 */ /* 0x000fe40000000f00 */
[----:B------:R-:W-:Y:S05]  /*39a0*/  CALL.REL.NOINC `($__internal_4_$__cuda_sm70_shflsync_bfly_p) ;  /* 0x0000009000007944 */ /* 0x000fea0003c00000 */
[----:B-1----:R-:W-:Y:S01]  /*39b0*/  FADD.FTZ R116, R114, R3 ;  /* 0x0000000372747221 */ /* 0x002fe20000010000 */
[----:B------:R-:W-:Y:S01]  /*39c0*/  HFMA2.MMA R3, -RZ, RZ, 0, 9.5367431640625e-07 ;  /* 0x00000010ff037435 */ /* 0x000fe200000001ff */
[----:B0-----:R-:W-:-:S02]  /*39d0*/  MOV R11, 0x1f ;  /* 0x0000001f000b7802 */ /* 0x001fc40000000f00 */
[----:B------:R-:W-:Y:S02]  /*39e0*/  MOV R118, 0xffffffff ;  /* 0xffffffff00767802 */ /* 0x000fe40000000f00 */
[----:B------:R-:W-:Y:S02]  /*39f0*/  MOV R114, R116 ;  /* 0x0000007400727202 */ /* 0x000fe40000000f00 */
[----:B------:R-:W-:Y:S02]  /*3a00*/  MOV R8, 0x3a20 ;  /* 0x00003a2000087802 */ /* 0x000fe40000000f00 */
[----:B------:R-:W-:Y:S05]  /*3a10*/  CALL.REL.NOINC `($__internal_4_$__cuda_sm70_shflsync_bfly_p) ;  /* 0x0000002000007944 */ /* 0x000fea0003c00000 */
[----:B-1----:R-:W-:Y:S01]  /*3a20*/  MOV R9, R3 ;  /* 0x0000000300097202 */ /* 0x002fe20000000f00 */
[----:B0-----:R-:W-:Y:S05]  /*3a30*/  BRA `(.L_x_491) ;  /* 0xffffe9c000007947 */ /* 0x001fea000383ffff */
        .weak           $__internal_4_$__cuda_sm70_shflsync_bfly_p
        .type           $__internal_4_$__cuda_sm70_shflsync_bfly_p,@function
        .size           $__internal_4_$__cuda_sm70_shflsync_bfly_p,(.L_x_29068 - $__internal_4_$__cuda_sm70_shflsync_bfly_p)
$__internal_4_$__cuda_sm70_shflsync_bfly_p:
[----:B------:R-:W-:Y:S01]  /*3a40*/  HFMA2.MMA R9, -RZ, RZ, 0, 0 ;  /* 0x00000000ff097435 */ /* 0x000fe200000001ff */
[----:B------:R-:W-:Y:S04]  /*3a50*/  WARPSYNC R118 ;  /* 0x0000007600007348 */ /* 0x000fe80003800000 */
[----:B------:R0:W1:Y:S01]  /*3a60*/  SHFL.BFLY PT, R3, R114, R3, R11 ;  /* 0x0c00000372037389 */ /* 0x00006200000e000b */
[----:B------:R-:W-:Y:S05]  /*3a70*/  RET.REL.NODEC R8 `(_ZN10layer_norm13ln_fwd_kernelINS_13Kernel_traitsI13__nv_bfloat16S2_S2_S2_fjLj8192ELj1ELj1ELj8ELj16ENS_18Kernel_traits_baseILj8192ES2_S2_S2_S2_fjLj256EEEEELb0ELb1ELb0ELb0EEEvNS_9FwdParamsE) ;  /* 0xffffc58008007950 */ /* 0x000fea0003c3ffff */
.L_x_492:
        /* <DEDUP_REMOVED lines=16> */
.L_x_29068:


//--------------------- .text._ZN10layer_norm13ln_fwd_kernelINS_13Kernel_traitsI13__nv_bfloat16S2_S2_S2_fjLj8192ELj1ELj1ELj8ELj16ENS_18Kernel_traits_baseILj8192ES2_S2_S2_S2_fjLj256EEEEELb0ELb1ELb0ELb1EEEvNS_9FwdParamsE --------------------------
	.section	.text._ZN10layer_norm13ln_fwd_kernelINS_13Kernel_traitsI13__nv_bfloat16S2_S2_S2_fjLj8192ELj1ELj1ELj8ELj16ENS_18Kernel_traits_baseILj8192ES2_S2_S2_S2_fjLj256EEEEELb0ELb1ELb0ELb1EEEvNS_9FwdParamsE,"ax",@progbits
	.sectioninfo	@"SHI_REGISTERS=184"
	.align	128
        .global         _ZN10layer_norm13ln_fwd_kernelINS_13Kernel_traitsI13__nv_bfloat16S2_S2_S2_fjLj8192ELj1ELj1ELj8ELj16ENS_18Kernel_traits_baseILj8192ES2_S2_S2_S2_fjLj256EEEEELb0ELb1ELb0ELb1EEEvNS_9FwdParamsE
        .type           _ZN10layer_norm13ln_fwd_kernelINS_13Kernel_traitsI13__nv_bfloat16S2_S2_S2_fjLj8192ELj1ELj1ELj8ELj16ENS_18Kernel_traits_baseILj8192ES2_S2_S2_S2_fjLj256EEEEELb0ELb1ELb0ELb1EEEvNS_9FwdParamsE,@function
        .size           _ZN10layer_norm13ln_fwd_kernelINS_13Kernel_traitsI13__nv_bfloat16S2_S2_S2_fjLj8192ELj1ELj1ELj8ELj16ENS_18Kernel_traits_baseILj8192ES2_S2_S2_S2_fjLj256EEEEELb0ELb1ELb0ELb1EEEvNS_9FwdParamsE,(.L_x_29069 - _ZN10layer_norm13ln_fwd_kernelINS_13Kernel_traitsI13__nv_bfloat16S2_S2_S2_fjLj8192ELj1ELj1ELj8ELj16ENS_18Kernel_traits_baseILj8192ES2_S2_S2_S2_fjLj256EEEEELb0ELb1ELb0ELb1EEEvNS_9FwdParamsE)
        .other          _ZN10layer_norm13ln_fwd_kernelINS_13Kernel_traitsI13__nv_bfloat16S2_S2_S2_fjLj8192ELj1ELj1ELj8ELj16ENS_18Kernel_traits_baseILj8192ES2_S2_S2_S2_fjLj256EEEEELb0ELb1ELb0ELb1EEEvNS_9FwdParamsE,@"STO_CUDA_ENTRY STV_DEFAULT"
_ZN10layer_norm13ln_fwd_kernelINS_13Kernel_traitsI13__nv_bfloat16S2_S2_S2_fjLj8192ELj1ELj1ELj8ELj16ENS_18Kernel_traits_baseILj8192ES2_S2_S2_S2_fjLj256EEEEELb0ELb1ELb0ELb1EEEvNS_9FwdParamsE:
.text._ZN10layer_norm13ln_fwd_kernelINS_13Kernel_traitsI13__nv_bfloat16S2_S2_S2_fjLj8192ELj1ELj1ELj8ELj16ENS_18Kernel_traits_baseILj8192ES2_S2_S2_S2_fjLj256EEEEELb0ELb1ELb0ELb1EEEvNS_9FwdParamsE:
        /* <DEDUP_REMOVED lines=13> */
[----:B------:R-:W-:Y:S02]  /*00d0*/  SHF.R.U32.HI R113, RZ, 0x8, R0 ;  /* 0x00000008ff717819 */ /* 0x000fe40000011600 */
[----:B------:R-:W-:Y:S01]  /*00e0*/  LOP3.LUT R28, R0, 0xff, RZ, 0xc0, !PT ;  /* 0x000000ff001c7812 */ /* 0x000fe200078ec0ff */
[----:B------:R0:W5:Y:S03]  /*00f0*/  @P0 LDG.E.128 R60, [R2.64+0x3000] ;  /* 0x00300004023c0981 */ /* 0x000166000c1e1d00 */
[----:B------:R-:W-:-:S04]  /*0100*/  LEA R30, P2, R28, c[0x0][0x1c8], 0x4 ;  /* 0x000072001c1e7a11 */ /* 0x000fc800078420ff */
[----:B------:R-:W-:Y:S02]  /*0110*/  IADD3.X R31, RZ, c[0x0][0x1cc], RZ, P2, !PT ;  /* 0x00007300ff1f7a10 */ /* 0x000fe400017fe4ff */
[----:B-1----:R-:W-:-:S04]  /*0120*/  IADD3 R114, R113, UR6, RZ ;  /* 0x0000000671727c10 */ /* 0x002fc8000fffe0ff */
[----:B------:R-:W-:-:S13]  /*0130*/  ISETP.GE.AND P1, PT, R114, c[0x0][0x164], PT ;  /* 0x0000590072007a0c */ /* 0x000fda0003f26270 */
[----:B------:R-:W-:Y:S05]  /*0140*/  @P1 EXIT ;  /* 0x000000000000194d */ /* 0x000fea0003800000 */
[----:B0-----:R-:W-:Y:S01]  /*0150*/  IADD3 R2, P1, R8, c[0x0][0x1b0], RZ ;  /* 0x00006c0008027a10 */ /* 0x001fe20007f3e0ff */
[----:B------:R0:W2:Y:S03]  /*0160*/  LDG.E.128 R68, [R30.64] ;  /* 0x000000041e447981 */ /* 0x0000a6000c1e1d00 */
[----:B------:R-:W-:Y:S01]  /*0170*/  IADD3.X R3, RZ, c[0x0][0x1b4], RZ, P1, !PT ;  /* 0x00006d00ff037a10 */ /* 0x000fe20000ffe4ff */
[----:B------:R0:W3:Y:S04]  /*0180*/  LDG.E.128 R76, [R30.64+0x1000] ;  /* 0x001000041e4c7981 */ /* 0x0000e8000c1e1d00 */
[----:B------:R-:W4:Y:S04]  /*0190*/  LDG.E.128 R20, [R2.64+0x2000] ;  /* 0x0020000402147981 */ /* 0x000f28000c1e1d00 */
[----:B------:R-:W3:Y:S04]  /*01a0*/  LDG.E.128 R24, [R2.64+0x3000] ;  /* 0x0030000402187981 */ /* 0x000ee8000c1e1d00 */
[----:B------:R0:W3:Y:S04]  /*01b0*/  LDG.E.128 R4, [R30.64+0x2000] ;  /* 0x002000041e047981 */ /* 0x0000e8000c1e1d00 */
[----:B------:R0:W4:Y:S04]  /*01c0*/  LDG.E.128 R8, [R30.64+0x3000] ;  /* 0x003000041e087981 */ /* 0x000128000c1e1d00 */
[----:B------:R-:W4:Y:S04]  /*01d0*/  LDG.E.128 R12, [R2.64] ;  /* 0x00000004020c7981 */ /* 0x000f28000c1e1d00 */
[----:B------:R-:W4:Y:S01]  /*01e0*/  LDG.E.128 R16, [R2.64+0x1000] ;  /* 0x0010000402107981 */ /* 0x000f22000c1e1d00 */
[----:B-----5:R-:W-:Y:S01]  /*01f0*/  @!P0 CS2R R36, SRZ ;  /* 0x0000000000248805 */ /* 0x020fe2000001ff00 */
[----:B------:R-:W-:Y:S01]  /*0200*/  @!P0 CS2R R38, SRZ ;  /* 0x0000000000268805 */ /* 0x000fe2000001ff00 */
[----:B------:R-:W-:Y:S01]  /*0210*/  @!P0 CS2R R44, SRZ ;  /* 0x00000000002c8805 */ /* 0x000fe2000001ff00 */
[----:B------:R-:W-:Y:S01]  /*0220*/  @!P0 CS2R R46, SRZ ;  /* 0x00000000002e8805 */ /* 0x000fe2000001ff00 */
[----:B------:R-:W-:Y:S01]  /*0230*/  @!P0 CS2R R52, SRZ ;  /* 0x0000000000348805 */ /* 0x000fe2000001ff00 */
[----:B------:R-:W-:Y:S01]  /*0240*/  @!P0 CS2R R54, SRZ ;  /* 0x0000000000368805 */ /* 0x000fe2000001ff00 */
[----:B------:R-:W-:Y:S01]  /*0250*/  @!P0 CS2R R60, SRZ ;  /* 0x00000000003c8805 */ /* 0x000fe2000001ff00 */
[----:B------:R-:W-:Y:S01]  /*0260*/  @!P0 CS2R R62, SRZ ;  /* 0x00000000003e8805 */ /* 0x000fe2000001ff00 */
[----:B------:R-:W-:-:S02]  /*0270*/  PRMT R29, RZ, 0x5410, R36 ;  /* 0x00005410ff1d7816 */ /* 0x000fc40000000024 */
[----:B0-----:R-:W-:Y:S02]  /*0280*/  PRMT R30, RZ, 0x7610, R36 ;  /* 0x00007610ff1e7816 */ /* 0x001fe40000000024 */
        /* <DEDUP_REMOVED lines=28> */
[----:B------:R-:W-:-:S02]  /*0450*/  SHF.L.U32 R113, R113, 0x3, RZ ;  /* 0x0000000371717819 */ /* 0x000fc400000006ff */
[----:B------:R-:W-:Y:S01]  /*0460*/  SHF.R.U32.HI R117, RZ, 0x5, R0 ;  /* 0x00000005ff757819 */ /* 0x000fe20000011600 */
[----:B------:R-:W-:Y:S01]  /*0470*/  HFMA2.MMA R116, -RZ, RZ, 0, 5.9604644775390625e-08 ;  /* 0x00000001ff747435 */ /* 0x000fe200000001ff */
[--C-:B------:R-:W-:Y:S02]  /*0480*/  PRMT R59, RZ, 0x5410, R63.reuse ;  /* 0x00005410ff3b7816 */ /* 0x100fe4000000003f */
[----:B------:R-:W-:Y:S02]  /*0490*/  PRMT R60, RZ, 0x7610, R63 ;  /* 0x00007610ff3c7816 */ /* 0x000fe4000000003f */
[----:B------:R-:W-:Y:S02]  /*04a0*/  LOP3.LUT R115, R0, 0x1f, RZ, 0xc0, !PT ;  /* 0x0000001f00737812 */ /* 0x000fe400078ec0ff */
[----:B------:R-:W-:Y:S02]  /*04b0*/  LOP3.LUT R117, R117, 0x7, RZ, 0xc0, !PT ;  /* 0x0000000775757812 */ /* 0x000fe400078ec0ff */
[----:B------:R-:W-:Y:S01]  /*04c0*/  IADD3 R118, R113, 0x8, RZ ;  /* 0x0000000871767810 */ /* 0x000fe20007ffe0ff */
[----:B------:R-:W-:Y:S01]  /*04d0*/  ULDC.U8 UR6, c[0x0][0x1f0] ;  /* 0x00007c0000067ab9 */ /* 0x000fe20000000000 */
[----:B--2---:R-:W-:-:S02]  /*04e0*/  PRMT R61, RZ, 0x5410, R68 ;  /* 0x00005410ff3d7816 */ /* 0x004fc40000000044 */
[----:B------:R-:W-:Y:S02]  /*04f0*/  PRMT R62, RZ, 0x7610, R68 ;  /* 0x00007610ff3e7816 */ /* 0x000fe40000000044 */
[--C-:B------:R-:W-:Y:S02]  /*0500*/  PRMT R67, RZ, 0x5410, R71.reuse ;  /* 0x00005410ff437816 */ /* 0x100fe40000000047 */
[----:B------:R-:W-:Y:S02]  /*0510*/  PRMT R68, RZ, 0x7610, R71 ;  /* 0x00007610ff447816 */ /* 0x000fe40000000047 */
[--C-:B------:R-:W-:Y:S02]  /*0520*/  PRMT R63, RZ, 0x5410, R69.reuse ;  /* 0x00005410ff3f7816 */ /* 0x100fe40000000045 */
[----:B------:R-:W-:Y:S02]  /*0530*/  PRMT R64, RZ, 0x7610, R69 ;  /* 0x00007610ff407816 */ /* 0x000fe40000000045 */
[----:B------:R-:W-:-:S02]  /*0540*/  PRMT R65, RZ, 0x5410, R70 ;  /* 0x00005410ff417816 */ /* 0x000fc40000000046 */
[----:B------:R-:W-:Y:S02]  /*0550*/  PRMT R66, RZ, 0x7610, R70 ;  /* 0x00007610ff427816 */ /* 0x000fe40000000046 */
[--C-:B---3--:R-:W-:Y:S02]  /*0560*/  PRMT R71, RZ, 0x5410, R77.reuse ;  /* 0x00005410ff477816 */ /* 0x108fe4000000004d */
[----:B------:R-:W-:Y:S02]  /*0570*/  PRMT R72, RZ, 0x7610, R77 ;  /* 0x00007610ff487816 */ /* 0x000fe4000000004d */
[--C-:B----4-:R-:W-:Y:S02]  /*0580*/  PRMT R110, RZ, 0x5410, R20.reuse ;  /* 0x00005410ff6e7816 */ /* 0x110fe40000000014 */
        /* <DEDUP_REMOVED lines=53> */
.L_x_496:
[----:B------:R-:W-:Y:S01]  /*08e0*/  ISETP.NE.U32.AND P0, PT, RZ, c[0x0][0x1c0], PT ;  /* 0x00007000ff007a0c */ /* 0x000fe20003f05070 */
[----:B------:R-:W-:Y:S01]  /*08f0*/  IMAD R2, R114, c[0x0][0x168], RZ ;  /* 0x00005a0072027a24 */ /* 0x000fe200078e02ff */
[----:B------:R-:W-:Y:S02]  /*0900*/  ISETP.NE.U32.AND P1, PT, RZ, c[0x0][0x180], PT ;  /* 0x00006000ff007a0c */ /* 0x000fe40003f25070 */
[----:B------:R-:W-:Y:S02]  /*0910*/  ISETP.NE.AND.EX P0, PT, RZ, c[0x0][0x1c4], PT, P0 ;  /* 0x00007100ff007a0c */ /* 0x000fe40003f05300 */
[----:B------:R-:W-:-:S02]  /*0920*/  SHF.R.S32.HI R3, RZ, 0x1f, R2 ;  /* 0x0000001fff037819 */ /* 0x000fc40000011402 */
[----:B------:R-:W-:Y:S02]  /*0930*/  ISETP.NE.AND.EX P1, PT, RZ, c[0x0][0x184], PT, P1 ;  /* 0x00006100ff007a0c */ /* 0x000fe40003f25310 */
[----:B------:R-:W-:Y:S02]  /*0940*/  LEA.HI R3, R3, R2, RZ, 0x3 ;  /* 0x0000000203037211 */ /* 0x000fe400078f18ff */
[----:B------:R-:W-:Y:S02]  /*0950*/  MOV R134, 0x10 ;  /* 0x0000001000867802 */ /* 0x000fe40000000f00 */
[----:B------:R-:W-:-:S03]  /*0960*/  LEA.HI.SX32 R169, R3, R28, 0x1d ;  /* 0x0000001c03a97211 */ /* 0x000fc600078feaff */
[----:B------:R-:W-:-:S05]  /*0970*/  @P0 MOV R9, 0x2 ;  /* 0x0000000200090802 */ /* 0x000fca0000000f00 */
[----:B------:R-:W-:-:S04]  /*0980*/  @P0 IMAD.WIDE R2, R114, R9, c[0x0][0x1c0] ;  /* 0x0000700072020625 */ /* 0x000fc800078e0209 */
[C---:B------:R-:W-:Y:S01]  /*0990*/  IMAD.WIDE.U32 R8, R169.reuse, R134, c[0x0][0x170] ;  /* 0x00005c00a9087625 */ /* 0x040fe200078e0086 */
[C---:B------:R-:W-:Y:S01]  /*09a0*/  @P1 LEA R12, P2, R169.reuse, c[0x0][0x180], 0x4 ;  /* 0x00006000a90c1a11 */ /* 0x040fe200078420ff */
[----:B------:R-:W2:Y:S04]  /*09b0*/  @P0 LDG.E.U16 R2, [R2.64] ;  /* 0x0000000402020981 */ /* 0x000ea8000c1e1500 */
[----:B------:R-:W3:Y:S01]  /*09c0*/  LDG.E.128 R8, [R8.64] ;  /* 0x0000000408087981 */ /* 0x000ee2000c1e1d00 */
[----:B------:R-:W-:-:S05]  /*09d0*/  @P1 LEA.HI.X R13, R169, c[0x0][0x184], RZ, 0x4, P2 ;  /* 0x00006100a90d1a11 */ /* 0x000fca00010f24ff */
[----:B------:R0:W4:Y:S01]  /*09e0*/  @P1 LDG.E.128 R4, [R12.64] ;  /* 0x000000040c041981 */ /* 0x000122000c1e1d00 */
[----:B------:R-:W-:Y:S02]  /*09f0*/  MOV R124, 0x3f800000 ;  /* 0x3f800000007c7802 */ /* 0x000fe40000000f00 */
[C---:B------:R-:W-:Y:S02]  /*0a00*/  SHF.L.U32 R18, R169.reuse, 0x4, RZ ;  /* 0x00000004a9127819 */ /* 0x040fe400000006ff */
[----:B------:R-:W-:Y:S02]  /*0a10*/  IADD3 R153, R169, 0x100, RZ ;  /* 0x00000100a9997810 */ /* 0x000fe40007ffe0ff */
[----:B------:R-:W-:Y:S02]  /*0a20*/  SHF.R.U32.HI R136, RZ, 0x1c, R169 ;  /* 0x0000001cff887819 */ /* 0x000fe400000116a9 */
[----:B--2---:R-:W-:Y:S02]  /*0a30*/  @P0 PRMT R124, RZ, 0x5410, R2 ;  /* 0x00005410ff7c0816 */ /* 0x004fe40000000002 */
[----:B---3--:R-:W-:-:S02]  /*0a40*/  PRMT R3, RZ, 0x5410, R8 ;  /* 0x00005410ff037816 */ /* 0x008fc40000000008 */
[----:B0-----:R-:W-:Y:S02]  /*0a50*/  PRMT R13, RZ, 0x7610, R8 ;  /* 0x00007610ff0d7816 */ /* 0x001fe40000000008 */
[----:B------:R-:W-:Y:S01]  /*0a60*/  PRMT R15, RZ, 0x5410, R9 ;  /* 0x00005410ff0f7816 */ /* 0x000fe20000000009 */
[-C--:B------:R-:W-:Y:S01]  /*0a70*/  FMUL.FTZ R2, R3, R124.reuse ;  /* 0x0000007c03027220 */ /* 0x080fe20000410000 */
[--C-:B------:R-:W-:Y:S01]  /*0a80*/  PRMT R17, RZ, 0x5410, R10.reuse ;  /* 0x00005410ff117816 */ /* 0x100fe2000000000a */
[----:B------:R-:W-:Y:S01]  /*0a90*/  FMUL.FTZ R13, R13, R124 ;  /* 0x0000007c0d0d7220 */ /* 0x000fe20000410000 */
[----:B------:R-:W-:Y:S01]  /*0aa0*/  PRMT R3, RZ, 0x7610, R10 ;  /* 0x00007610ff037816 */ /* 0x000fe2000000000a */
[----:B------:R-:W-:Y:S01]  /*0ab0*/  FMUL.FTZ R19, R61, R2 ;  /* 0x000000023d137220 */ /* 0x000fe20000410000 */
[----:B----4-:R-:W-:Y:S01]  /*0ac0*/  @P1 PRMT R2, RZ, 0x5410, R4 ;  /* 0x00005410ff021816 */ /* 0x010fe20000000004 */
[----:B------:R-:W-:Y:S01]  /*0ad0*/  FMUL.FTZ R123, R62, R13 ;  /* 0x0000000d3e7b7220 */ /* 0x000fe20000410000 */
[----:B------:R-:W-:Y:S01]  /*0ae0*/  PRMT R129, RZ, 0x5410, R11 ;  /* 0x00005410ff817816 */ /* 0x000fe2000000000b */
[----:B------:R-:W-:Y:S01]  /*0af0*/  FMUL.FTZ R8, R15, R124 ;  /* 0x0000007c0f087220 */ /* 0x000fe20000410000 */
[----:B------:R-:W-:Y:S01]  /*0b00*/  PRMT R9, RZ, 0x7610, R9 ;  /* 0x00007610ff097816 */ /* 0x000fe20000000009 */
[----:B------:R-:W-:Y:S01]  /*0b10*/  @P1 FADD.FTZ R19, R19, R2 ;  /* 0x0000000213131221 */ /* 0x000fe20000010000 */
[----:B------:R-:W-:Y:S01]  /*0b20*/  @P1 PRMT R2, RZ, 0x7610, R4 ;  /* 0x00007610ff021816 */ /* 0x000fe20000000004 */
[----:B------:R-:W-:Y:S01]  /*0b30*/  FMUL.FTZ R125, R63, R8 ;  /* 0x000000083f7d7220 */ /* 0x000fe20000410000 */
        /* <DEDUP_REMOVED lines=10> */
[----:B------:R-:W-:Y:S01]  /*0be0*/  @P1 FADD.FTZ R127, R127, R2 ;  /* 0x000000027f7f1221 */ /* 0x000fe20000010000 */
[----:B------:R-:W-:Y:S01]  /*0bf0*/  @P1 PRMT R2, RZ, 0x7610, R6 ;  /* 0x00007610ff021816 */ /* 0x000fe20000000006 */
[----:B------:R-:W-:Y:S01]  /*0c00*/  FMUL.FTZ R131, R67, R8 ;  /* 0x0000000843837220 */ /* 0x000fe20000410000 */
[----:B------:R-:W-:Y:S01]  /*0c10*/  @P1 PRMT R8, RZ, 0x7610, R5 ;  /* 0x00007610ff081816 */ /* 0x000fe20000000005 */
[-C--:B------:R-:W-:Y:S02]  /*0c20*/  FMUL.FTZ R11, R11, R124.reuse ;  /* 0x0000007c0b0b7220 */ /* 0x080fe40000410000 */
[----:B------:R-:W-:Y:S01]  /*0c30*/  @P1 FADD.FTZ R129, R129, R2 ;  /* 0x0000000281811221 */ /* 0x000fe20000010000 */
[--C-:B------:R-:W-:Y:S01]  /*0c40*/  @P1 PRMT R2, RZ, 0x5410, R7.reuse ;  /* 0x00005410ff021816 */ /* 0x100fe20000000007 */
[----:B------:R-:W-:Y:S02]  /*0c50*/  FMUL.FTZ R9, R9, R124 ;  /* 0x0000007c09097220 */ /* 0x000fe40000410000 */
[----:B------:R-:W-:Y:S01]  /*0c60*/  FMUL.FTZ R133, R68, R11 ;  /* 0x0000000b44857220 */ /* 0x000fe20000410000 */
[----:B------:R-:W-:Y:S01]  /*0c70*/  F2FP.BF16.PACK_AB R10, R129, R127 ;  /* 0x0000007f810a723e */ /* 0x000fe200000010ff */
[----:B------:R-:W-:Y:S01]  /*0c80*/  @P1 FADD.FTZ R131, R131, R2 ;  /* 0x0000000283831221 */ /* 0x000fe20000010000 */
[----:B------:R-:W-:Y:S01]  /*0c90*/  @P1 PRMT R2, RZ, 0x7610, R7 ;  /* 0x00007610ff021816 */ /* 0x000fe20000000007 */
[----:B------:R-:W-:-:S02]  /*0ca0*/  FMUL.FTZ R135, R64, R9 ;  /* 0x0000000940877220 */ /* 0x000fc40000410000 */
[----:B------:R-:W-:-:S04]  /*0cb0*/  IMAD.WIDE.U32 R12, R153, R134, c[0x0][0x170] ;  /* 0x00005c00990c7625 */ /* 0x000fc800078e0086 */
[----:B------:R-:W-:Y:S01]  /*0cc0*/  @P1 FADD.FTZ R133, R133, R2 ;  /* 0x0000000285851221 */ /* 0x000fe20000010000 */
[----:B------:R-:W-:Y:S01]  /*0cd0*/  IADD3 R2, P0, R18, c[0x0][0x188], RZ ;  /* 0x0000620012027a10 */ /* 0x000fe20007f1e0ff */
[----:B------:R-:W-:Y:S01]  /*0ce0*/  @P1 FADD.FTZ R135, R135, R8 ;  /* 0x0000000887871221 */ /* 0x000fe20000010000 */
[----:B------:R-:W-:Y:S02]  /*0cf0*/  F2FP.BF16.PACK_AB R8, R123, R19 ;  /* 0x000000137b08723e */ /* 0x000fe400000010ff */
[----:B------:R-:W-:Y:S02]  /*0d00*/  IADD3.X R3, R136, c[0x0][0x18c], RZ, P0, !PT ;  /* 0x0000630088037a10 */ /* 0x000fe400007fe4ff */
[----:B------:R-:W-:Y:S02]  /*0d10*/  F2FP.BF16.PACK_AB R11, R133, R131 ;  /* 0x00000083850b723e */ /* 0x000fe400000010ff */
[----:B------:R-:W-:Y:S02]  /*0d20*/  F2FP.BF16.PACK_AB R9, R135, R125 ;  /* 0x0000007d8709723e */ /* 0x000fe400000010ff */
[----:B------:R-:W-:-:S03]  /*0d30*/  @P1 LEA R16, P0, R153, c[0x0][0x180], 0x4 ;  /* 0x0000600099101a11 */ /* 0x000fc600078020ff */
[----:B------:R0:W-:Y:S01]  /*0d40*/  STG.E.128 [R2.64], R8 ;  /* 0x0000000802007986 */ /* 0x0001e2000c101d04 */
[----:B------:R-:W-:-:S03]  /*0d50*/  @P1 LEA.HI.X R17, R153, c[0x0][0x184], RZ, 0x4, P0 ;  /* 0x0000610099111a11 */ /* 0x000fc600000f24ff */
[----:B------:R-:W0:Y:S04]  /*0d60*/  LDG.E.128 R12, [R12.64] ;  /* 0x000000040c0c7981 */ /* 0x000e28000c1e1d00 */
[----:B------:R-:W2:Y:S01]  /*0d70*/  @P1 LDG.E.128 R4, [R16.64] ;  /* 0x0000000410041981 */ /* 0x000ea2000c1e1d00 */
[----:B------:R-:W-:Y:S02]  /*0d80*/  SHF.L.U32 R128, R153, 0x4, RZ ;  /* 0x0000000499807819 */ /* 0x000fe400000006ff */
[----:B------:R-:W-:Y:S02]  /*0d90*/  IADD3 R171, R169, 0x200, RZ ;  /* 0x00000200a9ab7810 */ /* 0x000fe40007ffe0ff */
[--C-:B0-----:R-:W-:Y:S02]  /*0da0*/  PRMT R3, RZ, 0x5410, R12.reuse ;  /* 0x00005410ff037816 */ /* 0x101fe4000000000c */
[----:B------:R-:W-:-:S02]  /*0db0*/  PRMT R9, RZ, 0x7610, R12 ;  /* 0x00007610ff097816 */ /* 0x000fc4000000000c */
[----:B--2---:R-:W-:Y:S01]  /*0dc0*/  @P1 PRMT R8, RZ, 0x5410, R4 ;  /* 0x00005410ff081816 */ /* 0x004fe20000000004 */
[-C--:B------:R-:W-:Y:S01]  /*0dd0*/  FMUL.FTZ R126, R3, R124.reuse ;  /* 0x0000007c037e7220 */ /* 0x080fe20000410000 */
[----:B------:R-:W-:Y:S01]  /*0de0*/  PRMT R11, RZ, 0x5410, R13 ;  /* 0x00005410ff0b7816 */ /* 0x000fe2000000000d */
        /* <DEDUP_REMOVED lines=10> */
[----:B------:R-:W-:Y:S01]  /*0e90*/  FMUL.FTZ R3, R3, R124 ;  /* 0x0000007c03037220 */ /* 0x000fe20000410000 */
[----:B------:R-:W-:Y:S01]  /*0ea0*/  PRMT R13, RZ, 0x7610, R13 ;  /* 0x00007610ff0d7816 */ /* 0x000fe2000000000d */
[----:B------:R-:W-:Y:S01]  /*0eb0*/  @P1 FADD.FTZ R139, R8, R139 ;  /* 0x0000008b088b1221 */ /* 0x000fe20000010000 */
[----:B------:R-:W-:Y:S01]  /*0ec0*/  @P1 PRMT R8, RZ, 0x5410, R5 ;  /* 0x00005410ff081816 */ /* 0x000fe20000000005 */
[----:B------:R-:W-:Y:S01]  /*0ed0*/  FMUL.FTZ R141, R71, R2 ;  /* 0x00000002478d7220 */ /* 0x000fe20000410000 */
[----:B------:R-:W-:Y:S01]  /*0ee0*/  SHF.R.U32.HI R126, RZ, 0x1c, R153 ;  /* 0x0000001cff7e7819 */ /* 0x000fe20000011699 */
[----:B------:R-:W-:-:S02]  /*0ef0*/  FMUL.FTZ R2, R17, R124 ;  /* 0x0000007c11027220 */ /* 0x000fc40000410000 */
[----:B------:R-:W-:Y:S01]  /*0f00*/  @P1 FADD.FTZ R141, R8, R141 ;  /* 0x0000008d088d1221 */ /* 0x000fe20000010000 */
[--C-:B------:R-:W-:Y:S01]  /*0f10*/  @P1 PRMT R8, RZ, 0x5410, R6.reuse ;  /* 0x00005410ff081816 */ /* 0x100fe20000000006 */
[----:B------:R-:W-:Y:S02]  /*0f20*/  FMUL.FTZ R143, R73, R2 ;  /* 0x00000002498f7220 */ /* 0x000fe40000410000 */
[----:B------:R-:W-:Y:S02]  /*0f30*/  FMUL.FTZ R2, R145, R124 ;  /* 0x0000007c91027220 */ /* 0x000fe40000410000 */
[----:B------:R-:W-:Y:S01]  /*0f40*/  @P1 FADD.FTZ R143, R8, R143 ;  /* 0x0000008f088f1221 */ /* 0x000fe20000010000 */
[----:B------:R-:W-:Y:S01]  /*0f50*/  @P1 PRMT R8, RZ, 0x7610, R6 ;  /* 0x00007610ff081816 */ /* 0x000fe20000000006 */
[----:B------:R-:W-:Y:S02]  /*0f60*/  FMUL.FTZ R145, R74, R3 ;  /* 0x000000034a917220 */ /* 0x000fe40000410000 */
[----:B------:R-:W-:-:S02]  /*0f70*/  FMUL.FTZ R147, R75, R2 ;  /* 0x000000024b937220 */ /* 0x000fc40000410000 */
[----:B------:R-:W-:Y:S01]  /*0f80*/  @P1 FADD.FTZ R145, R8, R145 ;  /* 0x0000009108911221 */ /* 0x000fe20000010000 */
[----:B------:R-:W-:Y:S01]  /*0f90*/  @P1 PRMT R8, RZ, 0x5410, R7 ;  /* 0x00005410ff081816 */ /* 0x000fe20000000007 */
[-C--:B------:R-:W-:Y:S02]  /*0fa0*/  FMUL.FTZ R2, R15, R124.reuse ;  /* 0x0000007c0f027220 */ /* 0x080fe40000410000 */
[----:B------:R-:W-:Y:S01]  /*0fb0*/  FMUL.FTZ R13, R13, R124 ;  /* 0x0000007c0d0d7220 */ /* 0x000fe20000410000 */
[----:B------:R-:W-:Y:S01]  /*0fc0*/  F2FP.BF16.PACK_AB R10, R145, R143 ;  /* 0x0000008f910a723e */ /* 0x000fe200000010ff */
[----:B------:R-:W-:Y:S01]  /*0fd0*/  @P1 FADD.FTZ R147, R8, R147 ;  /* 0x0000009308931221 */ /* 0x000fe20000010000 */
[----:B------:R-:W-:Y:S01]  /*0fe0*/  @P1 PRMT R8, RZ, 0x7610, R5 ;  /* 0x00007610ff081816 */ /* 0x000fe20000000005 */
[----:B------:R-:W-:Y:S01]  /*0ff0*/  FMUL.FTZ R149, R77, R2 ;  /* 0x000000024d957220 */ /* 0x000fe20000410000 */
        /* <DEDUP_REMOVED lines=17> */
[----:B------:R-:W-:Y:S02]  /*1110*/  SHF.R.U32.HI R130, RZ, 0x1c, R171 ;  /* 0x0000001cff827819 */ /* 0x000fe400000116ab */
[----:B0-----:R-:W-:-:S02]  /*1120*/  PRMT R3, RZ, 0x5410, R12 ;  /* 0x00005410ff037816 */ /* 0x001fc4000000000c */
[----:B------:R-:W-:Y:S02]  /*1130*/  PRMT R9, RZ, 0x7610, R12 ;  /* 0x00007610ff097816 */ /* 0x000fe4000000000c */
[----:B--2---:R-:W-:Y:S01]  /*1140*/  @P1 PRMT R8, RZ, 0x5410, R4 ;  /* 0x00005410ff081816 */ /* 0x004fe20000000004 */
[-C--:B------:R-:W-:Y:S01]  /*1150*/  FMUL.FTZ R153, R3, R124.reuse ;  /* 0x0000007c03997220 */ /* 0x080fe20000410000 */
[----:B------:R-:W-:Y:S01]  /*1160*/  PRMT R11, RZ, 0x5410, R13 ;  /* 0x00005410ff0b7816 */ /* 0x000fe2000000000d */
[-C--:B------:R-:W-:Y:S01]  /*1170*/  FMUL.FTZ R9, R9, R124.reuse ;  /* 0x0000007c09097220 */ /* 0x080fe20000410000 */
        /* <DEDUP_REMOVED lines=13> */
[----:B------:R-:W-:-:S02]  /*1250*/  FMUL.FTZ R157, R79, R2 ;  /* 0x000000024f9d7220 */ /* 0x000fc40000410000 */
[----:B------:R-:W-:Y:S02]  /*1260*/  FMUL.FTZ R2, R17, R124 ;  /* 0x0000007c11027220 */ /* 0x000fe40000410000 */
[----:B------:R-:W-:Y:S01]  /*1270*/  @P1 FADD.FTZ R157, R8, R157 ;  /* 0x0000009d089d1221 */ /* 0x000fe20000010000 */
[--C-:B------:R-:W-:Y:S01]  /*1280*/  @P1 PRMT R8, RZ, 0x5410, R6.reuse ;  /* 0x00005410ff081816 */ /* 0x100fe20000000006 */
[----:B------:R-:W-:Y:S02]  /*1290*/  FMUL.FTZ R159, R81, R2 ;  /* 0x00000002519f7220 */ /* 0x000fe40000410000 */
[----:B------:R-:W-:Y:S02]  /*12a0*/  FMUL.FTZ R2, R161, R124 ;  /* 0x0000007ca1027220 */ /* 0x000fe40000410000 */
[----:B------:R-:W-:Y:S01]  /*12b0*/  @P1 FADD.FTZ R159, R8, R159 ;  /* 0x0000009f089f1221 */ /* 0x000fe20000010000 */
[----:B------:R-:W-:Y:S01]  /*12c0*/  @P1 PRMT R8, RZ, 0x7610, R6 ;  /* 0x00007610ff081816 */ /* 0x000fe20000000006 */
[----:B------:R-:W-:Y:S01]  /*12d0*/  FMUL.FTZ R163, R83, R2 ;  /* 0x0000000253a37220 */ /* 0x000fe20000410000 */
[----:B------:R-:W-:Y:S01]  /*12e0*/  @P1 PRMT R2, RZ, 0x5410, R7 ;  /* 0x00005410ff021816 */ /* 0x000fe20000000007 */
[----:B------:R-:W-:-:S02]  /*12f0*/  FMUL.FTZ R161, R82, R3 ;  /* 0x0000000352a17220 */ /* 0x000fc40000410000 */
[-C--:B------:R-:W-:Y:S02]  /*1300*/  FMUL.FTZ R15, R15, R124.reuse ;  /* 0x0000007c0f0f7220 */ /* 0x080fe40000410000 */
[----:B------:R-:W-:Y:S02]  /*1310*/  FMUL.FTZ R13, R13, R124 ;  /* 0x0000007c0d0d7220 */ /* 0x000fe40000410000 */
[----:B------:R-:W-:Y:S01]  /*1320*/  @P1 FADD.FTZ R161, R8, R161 ;  /* 0x000000a108a11221 */ /* 0x000fe20000010000 */
[----:B------:R-:W-:Y:S01]  /*1330*/  @P1 PRMT R8, RZ, 0x7610, R5 ;  /* 0x00007610ff081816 */ /* 0x000fe20000000005 */
[----:B------:R-:W-:Y:S01]  /*1340*/  @P1 FADD.FTZ R163, R2, R163 ;  /* 0x000000a302a31221 */ /* 0x000fe20000010000 */
[----:B------:R-:W-:Y:S01]  /*1350*/  @P1 PRMT R2, RZ, 0x7610, R7 ;  /* 0x00007610ff021816 */ /* 0x000fe20000000007 */
[----:B------:R-:W-:Y:S01]  /*1360*/  FMUL.FTZ R165, R84, R15 ;  /* 0x0000000f54a57220 */ /* 0x000fe20000410000 */
[----:B------:R-:W-:Y:S01]  /*1370*/  F2FP.BF16.PACK_AB R10, R161, R159 ;  /* 0x0000009fa10a723e */ /* 0x000fe200000010ff */
[----:B------:R-:W-:-:S02]  /*1380*/  FMUL.FTZ R167, R80, R13 ;  /* 0x0000000d50a77220 */ /* 0x000fc40000410000 */
[----:B------:R-:W-:Y:S01]  /*1390*/  @P1 FADD.FTZ R165, R2, R165 ;  /* 0x000000a502a51221 */ /* 0x000fe20000010000 */
[----:B------:R-:W-:Y:S01]  /*13a0*/  IADD3 R2, P0, R132, c[0x0][0x188], RZ ;  /* 0x0000620084027a10 */ /* 0x000fe20007f1e0ff */
[----:B------:R-:W-:Y:S01]  /*13b0*/  @P1 FADD.FTZ R167, R8, R167 ;  /* 0x000000a708a71221 */ /* 0x000fe20000010000 */
[----:B------:R-:W-:Y:S01]  /*13c0*/  F2FP.BF16.PACK_AB R8, R155, R153 ;  /* 0x000000999b08723e */ /* 0x000fe200000010ff */
[----:B------:R-:W-:Y:S01]  /*13d0*/  IMAD.WIDE.U32 R12, R177, R134, c[0x0][0x170] ;  /* 0x00005c00b10c7625 */ /* 0x000fe200078e0086 */
[----:B------:R-:W-:Y:S02]  /*13e0*/  IADD3.X R3, R130, c[0x0][0x18c], RZ, P0, !PT ;  /* 0x0000630082037a10 */ /* 0x000fe400007fe4ff */
[----:B------:R-:W-:Y:S02]  /*13f0*/  F2FP.BF16.PACK_AB R11, R165, R163 ;  /* 0x000000a3a50b723e */ /* 0x000fe400000010ff */
[----:B------:R-:W-:Y:S02]  /*1400*/  F2FP.BF16.PACK_AB R9, R167, R157 ;  /* 0x0000009da709723e */ /* 0x000fe400000010ff */
[----:B------:R-:W-:-:S03]  /*1410*/  @P1 LEA R16, P0, R177, c[0x0][0x180], 0x4 ;  /* 0x00006000b1101a11 */ /* 0x000fc600078020ff */
[----:B------:R0:W-:Y:S04]  /*1420*/  STG.E.128 [R2.64], R8 ;  /* 0x0000000802007986 */ /* 0x0001e8000c101d04 */
[----:B------:R-:W2:Y:S01]  /*1430*/  LDG.E.128 R12, [R12.64] ;  /* 0x000000040c0c7981 */ /* 0x000ea2000c1e1d00 */
[----:B------:R-:W-:-:S05]  /*1440*/  @P1 LEA.HI.X R17, R177, c[0x0][0x184], RZ, 0x4, P0 ;  /* 0x00006100b1111a11 */ /* 0x000fca00000f24ff */
[----:B------:R1:W3:Y:S02]  /*1450*/  @P1 LDG.E.128 R4, [R16.64] ;  /* 0x0000000410041981 */ /* 0x0002e4000c1e1d00 */
[----:B-1----:R-:W-:Y:S02]  /*1460*/  SHF.L.U32 R16, R177, 0x4, RZ ;  /* 0x00000004b1107819 */ /* 0x002fe400000006ff */
[--C-:B--2---:R-:W-:Y:S02]  /*1470*/  PRMT R173, RZ, 0x5410, R15.reuse ;  /* 0x00005410ffad7816 */ /* 0x104fe4000000000f */
[----:B------:R-:W-:Y:S02]  /*1480*/  PRMT R15, RZ, 0x7610, R15 ;  /* 0x00007610ff0f7816 */ /* 0x000fe4000000000f */
[--C-:B0-----:R-:W-:Y:S02]  /*1490*/  PRMT R11, RZ, 0x5410, R13.reuse ;  /* 0x00005410ff0b7816 */ /* 0x101fe4000000000d */
[----:B------:R-:W-:Y:S01]  /*14a0*/  PRMT R13, RZ, 0x7610, R13 ;  /* 0x00007610ff0d7816 */ /* 0x000fe2000000000d */
[-C--:B------:R-:W-:Y:S01]  /*14b0*/  FMUL.FTZ R15, R15, R124.reuse ;  /* 0x0000007c0f0f7220 */ /* 0x080fe20000410000 */
[--C-:B------:R-:W-:Y:S01]  /*14c0*/  PRMT R3, RZ, 0x5410, R12.reuse ;  /* 0x00005410ff037816 */ /* 0x100fe2000000000c */
[-C--:B------:R-:W-:Y:S01]  /*14d0*/  FMUL.FTZ R8, R11, R124.reuse ;  /* 0x0000007c0b087220 */ /* 0x080fe20000410000 */
[----:B------:R-:W-:Y:S01]  /*14e0*/  PRMT R9, RZ, 0x7610, R12 ;  /* 0x00007610ff097816 */ /* 0x000fe2000000000c */
[-C--:B------:R-:W-:Y:S01]  /*14f0*/  FMUL.FTZ R169, R13, R124.reuse ;  /* 0x0000007c0da97220 */ /* 0x080fe20000410000 */
[----:B---3--:R-:W-:Y:S01]  /*1500*/  @P1 PRMT R12, RZ, 0x7610, R7 ;  /* 0x00007610ff0c1816 */ /* 0x008fe20000000007 */
[----:B------:R-:W-:Y:S01]  /*1510*/  FMUL.FTZ R13, R92, R15 ;  /* 0x0000000f5c0d7220 */ /* 0x000fe20000410000 */
[--C-:B------:R-:W-:Y:S01]  /*1520*/  PRMT R171, RZ, 0x7610, R14.reuse ;  /* 0x00007610ffab7816 */ /* 0x100fe2000000000e */
[----:B------:R-:W-:Y:S01]  /*1530*/  FMUL.FTZ R2, R3, R124 ;  /* 0x0000007c03027220 */ /* 0x000fe20000410000 */
[----:B------:R-:W-:Y:S01]  /*1540*/  PRMT R17, RZ, 0x5410, R14 ;  /* 0x00005410ff117816 */ /* 0x000fe2000000000e */
[----:B------:R-:W-:-:S02]  /*1550*/  @P1 FADD.FTZ R13, R12, R13 ;  /* 0x0000000d0c0d1221 */ /* 0x000fc40000010000 */
[----:B------:R-:W-:Y:S02]  /*1560*/  FADD.FTZ R12, RZ, R19 ;  /* 0x00000013ff0c7221 */ /* 0x000fe40000010000 */
[-C--:B------:R-:W-:Y:S02]  /*1570*/  FMUL.FTZ R175, R171, R124.reuse ;  /* 0x0000007cabaf7220 */ /* 0x080fe40000410000 */
[----:B------:R-:W-:Y:S02]  /*1580*/  FADD.FTZ R12, R12, R123 ;  /* 0x0000007b0c0c7221 */ /* 0x000fe40000010000 */
[----:B------:R-:W-:Y:S02]  /*1590*/  FMUL.FTZ R10, R17, R124 ;  /* 0x0000007c110a7220 */ /* 0x000fe40000410000 */
[----:B------:R-:W-:Y:S02]  /*15a0*/  FADD.FTZ R12, R12, R125 ;  /* 0x0000007d0c0c7221 */ /* 0x000fe40000010000 */
[----:B------:R-:W-:Y:S01]  /*15b0*/  FMUL.FTZ R15, R85, R2 ;  /* 0x00000002550f7220 */ /* 0x000fe20000410000 */
[----:B------:R-:W-:Y:S01]  /*15c0*/  @P1 PRMT R2, RZ, 0x5410, R4 ;  /* 0x00005410ff021816 */ /* 0x000fe20000000004 */
[----:B------:R-:W-:-:S02]  /*15d0*/  FADD.FTZ R12, R12, R135 ;  /* 0x000000870c0c7221 */ /* 0x000fc40000010000 */
[----:B------:R-:W-:Y:S01]  /*15e0*/  FMUL.FTZ R17, R87, R8 ;  /* 0x0000000857117220 */ /* 0x000fe20000410000 */
[----:B------:R-:W-:Y:S01]  /*15f0*/  @P1 PRMT R8, RZ, 0x7610, R6 ;  /* 0x00007610ff081816 */ /* 0x000fe20000000006 */
[----:B------:R-:W-:Y:S02]  /*1600*/  FADD.FTZ R12, R12, R127 ;  /* 0x0000007f0c0c7221 */ /* 0x000fe40000010000 */
[-C--:B------:R-:W-:Y:S02]  /*1610*/  FMUL.FTZ R9, R9, R124.reuse ;  /* 0x0000007c09097220 */ /* 0x080fe40000410000 */
[----:B------:R-:W-:Y:S02]  /*1620*/  FADD.FTZ R12, R12, R129 ;  /* 0x000000810c0c7221 */ /* 0x000fe40000010000 */
[----:B------:R-:W-:Y:S02]  /*1630*/  FMUL.FTZ R124, R173, R124 ;  /* 0x0000007cad7c7220 */ /* 0x000fe40000410000 */
[----:B------:R-:W-:-:S02]  /*1640*/  FADD.FTZ R12, R12, R131 ;  /* 0x000000830c0c7221 */ /* 0x000fc40000010000 */
[----:B------:R-:W-:Y:S02]  /*1650*/  FMUL.FTZ R175, R90, R175 ;  /* 0x000000af5aaf7220 */ /* 0x000fe40000410000 */
[----:B------:R-:W-:Y:S02]  /*1660*/  FADD.FTZ R12, R12, R133 ;  /* 0x000000850c0c7221 */ /* 0x000fe40000010000 */
[----:B------:R-:W-:Y:S01]  /*1670*/  @P1 FADD.FTZ R15, R2, R15 ;  /* 0x0000000f020f1221 */ /* 0x000fe20000010000 */
[----:B------:R-:W-:Y:S01]  /*1680*/  @P1 PRMT R2, RZ, 0x5410, R5 ;  /* 0x00005410ff021816 */ /* 0x000fe20000000005 */
[----:B------:R-:W-:Y:S02]  /*1690*/  FADD.FTZ R12, R12, R137 ;  /* 0x000000890c0c7221 */ /* 0x000fe40000010000 */
[----:B------:R-:W-:Y:S01]  /*16a0*/  FMUL.FTZ R173, R91, R124 ;  /* 0x0000007c5bad7220 */ /* 0x000fe20000410000 */
[----:B------:R-:W-:Y:S01]  /*16b0*/  SHF.R.U32.HI R124, RZ, 0x1c, R177 ;  /* 0x0000001cff7c7819 */ /* 0x000fe200000116b1 */
[----:B------:R-:W-:-:S02]  /*16c0*/  FADD.FTZ R12, R12, R139 ;  /* 0x0000008b0c0c7221 */ /* 0x000fc40000010000 */
[----:B------:R-:W-:Y:S01]  /*16d0*/  @P1 FADD.FTZ R175, R8, R175 ;  /* 0x000000af08af1221 */ /* 0x000fe20000010000 */
[----:B------:R-:W-:Y:S01]  /*16e0*/  @P1 PRMT R8, RZ, 0x7610, R4 ;  /* 0x00007610ff081816 */ /* 0x000fe20000000004 */
[----:B------:R-:W-:Y:S02]  /*16f0*/  FADD.FTZ R12, R12, R141 ;  /* 0x0000008d0c0c7221 */ /* 0x000fe40000010000 */
[----:B------:R-:W-:Y:S02]  /*1700*/  FMUL.FTZ R177, R86, R9 ;  /* 0x0000000956b17220 */ /* 0x000fe40000410000 */
[----:B------:R-:W-:Y:S02]  /*1710*/  FADD.FTZ R12, R12, R151 ;  /* 0x000000970c0c7221 */ /* 0x000fe40000010000 */
[----:B------:R-:W-:Y:S01]  /*1720*/  @P1 FADD.FTZ R17, R2, R17 ;  /* 0x0000001102111221 */ /* 0x000fe20000010000 */
[----:B------:R-:W-:Y:S01]  /*1730*/  @P1 PRMT R2, RZ, 0x7610, R5 ;  /* 0x00007610ff021816 */ /* 0x000fe20000000005 */
[----:B------:R-:W-:-:S02]  /*1740*/  FADD.FTZ R12, R12, R143 ;  /* 0x0000008f0c0c7221 */ /* 0x000fc40000010000 */
[----:B------:R-:W-:Y:S02]  /*1750*/  @P1 FADD.FTZ R177, R8, R177 ;  /* 0x000000b108b11221 */ /* 0x000fe40000010000 */
[----:B------:R-:W-:Y:S02]  /*1760*/  FADD.FTZ R12, R12, R145 ;  /* 0x000000910c0c7221 */ /* 0x000fe40000010000 */
[----:B------:R-:W-:Y:S01]  /*1770*/  FMUL.FTZ R169, R88, R169 ;  /* 0x000000a958a97220 */ /* 0x000fe20000410000 */
[----:B------:R-:W-:Y:S01]  /*1780*/  F2FP.BF16.PACK_AB R8, R177, R15 ;  /* 0x0000000fb108723e */ /* 0x000fe200000010ff */
[----:B------:R-:W-:Y:S02]  /*1790*/  FADD.FTZ R12, R12, R147 ;  /* 0x000000930c0c7221 */ /* 0x000fe40000010000 */
[----:B------:R-:W-:Y:S01]  /*17a0*/  @P1 FADD.FTZ R169, R2, R169 ;  /* 0x000000a902a91221 */ /* 0x000fe20000010000 */
[----:B------:R-:W-:Y:S01]  /*17b0*/  @P1 PRMT R2, RZ, 0x5410, R6 ;  /* 0x00005410ff021816 */ /* 0x000fe20000000006 */
[----:B------:R-:W-:-:S02]  /*17c0*/  FADD.FTZ R12, R12, R149 ;  /* 0x000000950c0c7221 */ /* 0x000fc40000010000 */
[----:B------:R-:W-:Y:S01]  /*17d0*/  FMUL.FTZ R171, R89, R10 ;  /* 0x0000000a59ab7220 */ /* 0x000fe20000410000 */
[----:B------:R-:W-:Y:S01]  /*17e0*/  F2FP.BF16.PACK_AB R9, R169, R17 ;  /* 0x00000011a909723e */ /* 0x000fe200000010ff */
[----:B------:R-:W-:Y:S02]  /*17f0*/  FADD.FTZ R12, R12, R153 ;  /* 0x000000990c0c7221 */ /* 0x000fe40000010000 */
[----:B------:R-:W-:Y:S01]  /*1800*/  @P1 FADD.FTZ R171, R2, R171 ;  /* 0x000000ab02ab1221 */ /* 0x000fe20000010000 */
[----:B------:R-:W-:Y:S01]  /*1810*/  @P1 PRMT R2, RZ, 0x5410, R7 ;  /* 0x00005410ff021816 */ /* 0x000fe20000000007 */
[----:B------:R-:W-:-:S03]  /*1820*/  FADD.FTZ R12, R12, R155 ;  /* 0x0000009b0c0c7221 */ /* 0x000fc60000010000 */
[----:B------:R-:W-:Y:S01]  /*1830*/  F2FP.BF16.PACK_AB R10, R175, R171 ;  /* 0x000000abaf0a723e */ /* 0x000fe200000010ff */
[----:B------:R-:W-:Y:S02]  /*1840*/  FADD.FTZ R12, R12, R157 ;  /* 0x0000009d0c0c7221 */ /* 0x000fe40000010000 */
[----:B------:R-:W-:Y:S01]  /*1850*/  @P1 FADD.FTZ R173, R2, R173 ;  /* 0x000000ad02ad1221 */ /* 0x000fe20000010000 */
[----:B------:R-:W-:Y:S01]  /*1860*/  IADD3 R2, P0, R16, c[0x0][0x188], RZ ;  /* 0x0000620010027a10 */ /* 0x000fe20007f1e0ff */
[----:B------:R-:W-:-:S03]  /*1870*/  FADD.FTZ R12, R12, R167 ;  /* 0x000000a70c0c7221 */ /* 0x000fc60000010000 */
[----:B------:R-:W-:Y:S01]  /*1880*/  IADD3.X R3, R124, c[0x0][0x18c], RZ, P0, !PT ;  /* 0x000063007c037a10 */ /* 0x000fe200007fe4ff */
[----:B------:R-:W-:Y:S01]  /*1890*/  FADD.FTZ R12, R12, R159 ;  /* 0x0000009f0c0c7221 */ /* 0x000fe20000010000 */
[----:B------:R-:W-:Y:S02]  /*18a0*/  F2FP.BF16.PACK_AB R11, R13, R173 ;  /* 0x000000ad0d0b723e */ /* 0x000fe400000010ff */
[----:B------:R-:W-:Y:S01]  /*18b0*/  LOP3.LUT P0, RZ, R116, 0xff, RZ, 0xc0, !PT ;  /* 0x000000ff74ff7812 */ /* 0x000fe2000780c0ff */
[----:B------:R-:W-:Y:S02]  /*18c0*/  FADD.FTZ R12, R12, R161 ;  /* 0x000000a10c0c7221 */ /* 0x000fe40000010000 */
[----:B------:R0:W-:Y:S02]  /*18d0*/  STG.E.128 [R2.64], R8 ;  /* 0x0000000802007986 */ /* 0x0001e4000c101d04 */
[----:B------:R-:W-:-:S04]  /*18e0*/  FADD.FTZ R12, R12, R163 ;  /* 0x000000a30c0c7221 */ /* 0x000fc80000010000 */
[----:B------:R-:W-:-:S04]  /*18f0*/  FADD.FTZ R12, R12, R165 ;  /* 0x000000a50c0c7221 */ /* 0x000fc80000010000 */
[----:B------:R-:W-:-:S04]  /*1900*/  FADD.FTZ R12, R12, R15 ;  /* 0x0000000f0c0c7221 */ /* 0x000fc80000010000 */
[----:B------:R-:W-:-:S04]  /*1910*/  FADD.FTZ R12, R12, R177 ;  /* 0x000000b10c0c7221 */ /* 0x000fc80000010000 */
[----:B------:R-:W-:Y:S01]  /*1920*/  FADD.FTZ R12, R12, R17 ;  /* 0x000000110c0c7221 */ /* 0x000fe20000010000 */
[----:B0-----:R-:W-:-:S03]  /*1930*/  SEL R10, R118, R113, !P0 ;  /* 0x00000071760a7207 */ /* 0x001fc60004000000 */
[----:B------:R-:W-:-:S04]  /*1940*/  FADD.FTZ R12, R12, R169 ;  /* 0x000000a90c0c7221 */ /* 0x000fc80000010000 */
[----:B------:R-:W-:-:S04]  /*1950*/  FADD.FTZ R12, R12, R171 ;  /* 0x000000ab0c0c7221 */ /* 0x000fc80000010000 */
[----:B------:R-:W-:-:S04]  /*1960*/  FADD.FTZ R12, R12, R175 ;  /* 0x000000af0c0c7221 */ /* 0x000fc80000010000 */
[----:B------:R-:W-:-:S04]  /*1970*/  FADD.FTZ R12, R12, R173 ;  /* 0x000000ad0c0c7221 */ /* 0x000fc80000010000 */
[----:B------:R-:W-:Y:S01]  /*1980*/  FADD.FTZ R14, R12, R13 ;  /* 0x0000000d0c0e7221 */ /* 0x000fe20000010000 */
[----:B------:R-:W-:Y:S05]  /*1990*/  BRA.DIV ~URZ, `(.L_x_493) ;  /* 0x000012527f007947 */ /* 0x000fea000b800000 */
[----:B------:R0:W1:Y:S02]  /*19a0*/  SHFL.BFLY PT, R2, R14, 0x1, 0x1f ;  /* 0x0c201f000e027f89 */ /* 0x00006400000e0000 */
.L_x_497:
        /* <DEDUP_REMOVED lines=12> */
[C---:B------:R-:W-:Y:S02]  /*1a70*/  FADD.FTZ R12, -R2.reuse, R123 ;  /* 0x0000007b020c7221 */ /* 0x040fe40000010100 */
[----:B------:R-:W-:Y:S02]  /*1a80*/  FFMA.FTZ R11, R11, R11, RZ ;  /* 0x0000000b0b0b7223 */ /* 0x000fe400000100ff */
[----:B------:R-:W-:Y:S02]  /*1a90*/  FADD.FTZ R8, -R2, R135 ;  /* 0x0000008702087221 */ /* 0x000fe40000010100 */
[----:B------:R-:W-:Y:S02]  /*1aa0*/  FFMA.FTZ R11, R12, R12, R11 ;  /* 0x0000000c0c0b7223 */ /* 0x000fe4000001000b */
[----:B------:R-:W-:-:S04]  /*1ab0*/  FADD.FTZ R12, -R2, R125 ;  /* 0x0000007d020c7221 */ /* 0x000fc80000010100 */
        /* <DEDUP_REMOVED lines=67> */
.L_x_498:
[----:B------:R-:W-:Y:S01]  /*1ef0*/  ISETP.NE.AND P0, PT, R115, RZ, PT ;  /* 0x000000ff7300720c */ /* 0x000fe20003f05270 */
[----:B-1----:R-:W-:Y:S01]  /*1f00*/  FADD.FTZ R3, R9, R14 ;  /* 0x0000000e09037221 */ /* 0x002fe20000010000 */
[----:B------:R-:W-:Y:S01]  /*1f10*/  WARPSYNC 0xffffffff ;  /* 0xffffffff00007948 */ /* 0x000fe20003800000 */
[----:B------:R-:W-:Y:S01]  /*1f20*/  ISETP.GT.U32.AND P1, PT, R115, 0x7, PT ;  /* 0x000000077300780c */ /* 0x000fe20003f24070 */
[----:B------:R-:W-:-:S09]  /*1f30*/  CS2R R8, SRZ ;  /* 0x0000000000087805 */ /* 0x000fd2000001ff00 */
[----:B------:R-:W-:-:S03]  /*1f40*/  @!P0 IADD3 R11, R117, R10, RZ ;  /* 0x0000000a750b8210 */ /* 0x000fc60007ffe0ff */
[----:B------:R-:W-:Y:S01]  /*1f50*/  @!P1 IADD3 R12, R115, R10, RZ ;  /* 0x0000000a730c9210 */ /* 0x000fe20007ffe0ff */
[----:B------:R-:W-:Y:S01]  /*1f60*/  HFMA2.MMA R10, -RZ, RZ, 0, 0 ;  /* 0x00000000ff0a7435 */ /* 0x000fe200000001ff */
[----:B------:R-:W-:Y:S04]  /*1f70*/  @!P0 STS.64 [R11.X8], R2 ;  /* 0x000000020b008388 */ /* 0x000fe80000008a00 */
[----:B------:R-:W-:Y:S01]  /*1f80*/  BAR.SYNC.DEFER_BLOCKING 0x0 ;  /* 0x0000000000007b1d */ /* 0x000fe20000010000 */
[----:B------:R-:W-:Y:S02]  /*1f90*/  @!P1 MOV R10, 0x400 ;  /* 0x00000400000a9802 */ /* 0x000fe40000000f00 */
[----:B------:R-:W-:-:S03]  /*1fa0*/  LOP3.LUT P0, RZ, R117, 0x1f, R0, 0xf8, !PT ;  /* 0x0000001f75ff7812 */ /* 0x000fc6000780f800 */
[----:B------:R-:W1:Y:S01]  /*1fb0*/  SHFL.DOWN PT, R179, R10, 0x4, 0x1f ;  /* 0x08801f000ab37f89 */ /* 0x000e6200000e0000 */
[----:B------:R-:W-:Y:S03]  /*1fc0*/  I2F R181, R10 ;  /* 0x0000000a00b57306 */ /* 0x000fe60000201400 */
[----:B------:R2:W-:Y:S01]  /*1fd0*/  @!P1 LDS.64 R8, [R12.X8] ;  /* 0x000000000c089984 */ /* 0x0005e20000008a00 */
[----:B------:R-:W-:Y:S02]  /*1fe0*/  ISETP.NE.AND P1, PT, RZ, UR6, PT ;  /* 0x00000006ff007c0c */ /* 0x000fe4000bf25270 */
[----:B-1----:R-:W-:Y:S02]  /*1ff0*/  IADD3 R11, R179, R10, RZ ;  /* 0x0000000ab30b7210 */ /* 0x002fe40007ffe0ff */
[----:B------:R-:W-:Y:S03]  /*2000*/  I2F R179, R179 ;  /* 0x000000b300b37306 */ /* 0x000fe60000201400 */
[----:B------:R-:W1:Y:S05]  /*2010*/  SHFL.DOWN PT, R138, R11, 0x2, 0x1f ;  /* 0x08401f000b8a7f89 */ /* 0x000e6a00000e0000 */
[----:B0-----:R-:W2:Y:S08]  /*2020*/  I2F R14, R11 ;  /* 0x0000000b000e7306 */ /* 0x001eb00000201400 */
[----:B--2---:R-:W0:Y:S01]  /*2030*/  MUFU.RCP R12, R14 ;  /* 0x0000000e000c7308 */ /* 0x004e220000001000 */
[----:B-1----:R-:W-:Y:S01]  /*2040*/  IADD3 R11, R11, R138, RZ ;  /* 0x0000008a0b0b7210 */ /* 0x002fe20007ffe0ff */
[----:B------:R-:W1:Y:S06]  /*2050*/  SHFL.DOWN PT, R3, R8, 0x4, 0x1f ;  /* 0x08801f0008037f89 */ /* 0x000e6c00000e0000 */
[----:B------:R-:W-:Y:S01]  /*2060*/  I2F R138, R138 ;  /* 0x0000008a008a7306 */ /* 0x000fe20000201400 */
[----:B------:R-:W2:Y:S01]  /*2070*/  SHFL.DOWN PT, R2, R9, 0x4, 0x1f ;  /* 0x08801f0009027f89 */ /* 0x000ea200000e0000 */
[----:B-1----:R-:W-:-:S02]  /*2080*/  FADD.FTZ R134, -R3, R8 ;  /* 0x0000000803867221 */ /* 0x002fc40000010100 */
[----:B------:R-:W-:Y:S02]  /*2090*/  FMUL.FTZ R3, R3, R179 ;  /* 0x000000b303037220 */ /* 0x000fe40000410000 */
[----:B------:R-:W-:-:S04]  /*20a0*/  FMUL.FTZ R134, R134, R134 ;  /* 0x0000008686867220 */ /* 0x000fc80000410000 */
[----:B------:R-:W-:Y:S02]  /*20b0*/  FMUL.FTZ R134, R134, R181 ;  /* 0x000000b586867220 */ /* 0x000fe40000410000 */
[----:B------:R-:W-:Y:S02]  /*20c0*/  FFMA.FTZ R181, R181, R8, R3 ;  /* 0x00000008b5b57223 */ /* 0x000fe40000010003 */
[----:B--2---:R-:W-:Y:S02]  /*20d0*/  FADD.FTZ R3, R2, R9 ;  /* 0x0000000902037221 */ /* 0x004fe40000010000 */
[----:B0-----:R-:W-:Y:S01]  /*20e0*/  FMUL.FTZ R181, R12, R181 ;  /* 0x000000b50cb57220 */ /* 0x001fe20000410000 */
[----:B------:R-:W0:Y:S01]  /*20f0*/  I2F R9, R11 ;  /* 0x0000000b00097306 */ /* 0x000e220000201400 */
[----:B------:R-:W-:-:S03]  /*2100*/  FMUL.FTZ R134, R134, R179 ;  /* 0x000000b386867220 */ /* 0x000fc60000410000 */
[----:B------:R-:W1:Y:S01]  /*2110*/  SHFL.DOWN PT, R2, R181, 0x2, 0x1f ;  /* 0x08401f00b5027f89 */ /* 0x000e6200000e0000 */
[----:B------:R-:W-:-:S03]  /*2120*/  FFMA.FTZ R3, R12, R134, R3 ;  /* 0x000000860c037223 */ /* 0x000fc60000010003 */
[----:B------:R-:W-:Y:S04]  /*2130*/  SHFL.DOWN PT, R134, R11, 0x1, 0x1f ;  /* 0x08201f000b867f89 */ /* 0x000fe800000e0000 */
[----:B------:R-:W2:Y:S01]  /*2140*/  SHFL.DOWN PT, R8, R3, 0x2, 0x1f ;  /* 0x08401f0003087f89 */ /* 0x000ea200000e0000 */
[----:B0-----:R-:W0:Y:S01]  /*2150*/  MUFU.RCP R10, R9 ;  /* 0x00000009000a7308 */ /* 0x001e220000001000 */
[----:B-1----:R-:W-:Y:S02]  /*2160*/  FADD.FTZ R12, R181, -R2 ;  /* 0x80000002b50c7221 */ /* 0x002fe40000010000 */
[----:B------:R-:W-:Y:S02]  /*2170*/  FMUL.FTZ R2, R2, R138 ;  /* 0x0000008a02027220 */ /* 0x000fe40000410000 */
[----:B------:R-:W-:-:S02]  /*2180*/  FMUL.FTZ R179, R12, R12 ;  /* 0x0000000c0cb37220 */ /* 0x000fc40000410000 */
[C---:B------:R-:W-:Y:S02]  /*2190*/  FFMA.FTZ R181, R14.reuse, R181, R2 ;  /* 0x000000b50eb57223 */ /* 0x040fe40000010002 */
[----:B------:R-:W-:-:S04]  /*21a0*/  FMUL.FTZ R179, R14, R179 ;  /* 0x000000b30eb37220 */ /* 0x000fc80000410000 */
[----:B------:R-:W-:Y:S02]  /*21b0*/  FMUL.FTZ R2, R179, R138 ;  /* 0x0000008ab3027220 */ /* 0x000fe40000410000 */
[----:B--2---:R-:W-:Y:S02]  /*21c0*/  FADD.FTZ R179, R3, R8 ;  /* 0x0000000803b37221 */ /* 0x004fe40000010000 */
[C---:B0-----:R-:W-:Y:S02]  /*21d0*/  FMUL.FTZ R8, R10.reuse, R181 ;  /* 0x000000b50a087220 */ /* 0x041fe40000410000 */
[----:B------:R-:W-:Y:S01]  /*21e0*/  FFMA.FTZ R2, R10, R2, R179 ;  /* 0x000000020a027223 */ /* 0x000fe200000100b3 */
[----:B------:R-:W-:Y:S02]  /*21f0*/  IADD3 R10, R11, R134, RZ ;  /* 0x000000860b0a7210 */ /* 0x000fe40007ffe0ff */
[----:B------:R-:W0:Y:S01]  /*2200*/  SHFL.DOWN PT, R3, R8, 0x1, 0x1f ;  /* 0x08201f0008037f89 */ /* 0x000e2200000e0000 */
[----:B------:R-:W-:Y:S03]  /*2210*/  I2F R134, R134 ;  /* 0x0000008600867306 */ /* 0x000fe60000201400 */
[----:B------:R-:W1:Y:S05]  /*2220*/  SHFL.DOWN PT, R11, R2, 0x1, 0x1f ;  /* 0x08201f00020b7f89 */ /* 0x000e6a00000e0000 */
[----:B------:R-:W2:Y:S01]  /*2230*/  I2F R10, R10 ;  /* 0x0000000a000a7306 */ /* 0x000ea20000201400 */
[----:B0-----:R-:W-:-:S07]  /*2240*/  FADD.FTZ R14, R8, -R3 ;  /* 0x80000003080e7221 */ /* 0x001fce0000010000 */
[----:B--2---:R-:W0:Y:S01]  /*2250*/  MUFU.RCP R12, R10 ;  /* 0x0000000a000c7308 */ /* 0x004e220000001000 */
[----:B------:R-:W-:Y:S02]  /*2260*/  FMUL.FTZ R3, R3, R134 ;  /* 0x0000008603037220 */ /* 0x000fe40000410000 */
[----:B------:R-:W-:Y:S02]  /*2270*/  FMUL.FTZ R14, R14, R14 ;  /* 0x0000000e0e0e7220 */ /* 0x000fe40000410000 */
[C---:B------:R-:W-:Y:S02]  /*2280*/  FFMA.FTZ R3, R9.reuse, R8, R3 ;  /* 0x0000000809037223 */ /* 0x040fe40000010003 */
[----:B------:R-:W-:Y:S02]  /*2290*/  FMUL.FTZ R14, R9, R14 ;  /* 0x0000000e090e7220 */ /* 0x000fe40000410000 */
[----:B-1----:R-:W-:Y:S01]  /*22a0*/  FADD.FTZ R11, R2, R11 ;  /* 0x0000000b020b7221 */ /* 0x002fe20000010000 */
[----:B------:R-:W-:Y:S01]  /*22b0*/  MOV R2, c[0x0][0x1e0] ;  /* 0x0000780000027a02 */ /* 0x000fe20000000f00 */
[----:B------:R-:W-:-:S02]  /*22c0*/  FMUL.FTZ R14, R14, R134 ;  /* 0x000000860e0e7220 */ /* 0x000fc40000410000 */
[C---:B0-----:R-:W-:Y:S02]  /*22d0*/  FMUL.FTZ R3, R12.reuse, R3 ;  /* 0x000000030c037220 */ /* 0x041fe40000410000 */
[----:B------:R-:W-:-:S03]  /*22e0*/  FFMA.FTZ R11, R12, R14, R11 ;  /* 0x0000000e0c0b7223 */ /* 0x000fc6000001000b */
[----:B------:R-:W0:Y:S04]  /*22f0*/  SHFL.IDX PT, R179, R3, RZ, 0x1f ;  /* 0x00001fff03b37589 */ /* 0x000e2800000e0000 */
[----:B------:R-:W1:Y:S01]  /*2300*/  SHFL.IDX PT, R11, R11, RZ, 0x1f ;  /* 0x00001fff0b0b7589 */ /* 0x000e6200000e0000 */
[C---:B0-----:R-:W-:Y:S01]  /*2310*/  FMUL.FTZ R8, R179.reuse, R179 ;  /* 0x000000b3b3087220 */ /* 0x041fe20000410000 */
[----:B------:R-:W-:Y:S01]  /*2320*/  FSEL R12, R179, RZ, !P1 ;  /* 0x000000ffb30c7208 */ /* 0x000fe20004800000 */
[----:B-1----:R-:W-:-:S03]  /*2330*/  FFMA.FTZ R2, R11, R2, c[0x0][0x228] ;  /* 0x00008a000b027623 */ /* 0x002fc60000010002 */
[----:B------:R-:W-:Y:S01]  /*2340*/  FSEL R9, R8, RZ, P1 ;  /* 0x000000ff08097208 */ /* 0x000fe20000800000 */
[----:B------:R-:W-:Y:S01]  /*2350*/  FADD.FTZ R19, -R12, R19 ;  /* 0x000000130c137221 */ /* 0x000fe20000010100 */
[----:B------:R-:W-:Y:S01]  /*2360*/  IADD3 R132, P1, R132, c[0x0][0x208], RZ ;  /* 0x0000820084847a10 */ /* 0x000fe20007f3e0ff */
[----:B------:R-:W-:Y:S02]  /*2370*/  FADD.FTZ R123, -R12, R123 ;  /* 0x0000007b0c7b7221 */ /* 0x000fe40000010100 */
[----:B------:R-:W-:Y:S01]  /*2380*/  FADD.FTZ R10, R2, R9 ;  /* 0x00000009020a7221 */ /* 0x000fe20000010000 */
[----:B------:R-:W-:Y:S01]  /*2390*/  @!P0 MOV R9, 0x4 ;  /* 0x0000000400098802 */ /* 0x000fe20000000f00 */
[C---:B------:R-:W-:Y:S02]  /*23a0*/  FADD.FTZ R125, -R12.reuse, R125 ;  /* 0x0000007d0c7d7221 */ /* 0x040fe40000010100 */
[----:B------:R-:W0:Y:S01]  /*23b0*/  MUFU.RSQ R14, R10 ;  /* 0x0000000a000e7308 */ /* 0x000e220000001400 */
[----:B------:R-:W-:-:S02]  /*23c0*/  FADD.FTZ R135, -R12, R135 ;  /* 0x000000870c877221 */ /* 0x000fc40000010100 */
[C---:B------:R-:W-:Y:S02]  /*23d0*/  FADD.FTZ R127, -R12.reuse, R127 ;  /* 0x0000007f0c7f7221 */ /* 0x040fe40000010100 */
[C---:B------:R-:W-:Y:S02]  /*23e0*/  FADD.FTZ R129, -R12.reuse, R129 ;  /* 0x000000810c817221 */ /* 0x040fe40000010100 */
[C---:B------:R-:W-:Y:S02]  /*23f0*/  FADD.FTZ R131, -R12.reuse, R131 ;  /* 0x000000830c837221 */ /* 0x040fe40000010100 */
[----:B------:R-:W-:Y:S02]  /*2400*/  FADD.FTZ R133, -R12, R133 ;  /* 0x000000850c857221 */ /* 0x000fe40000010100 */
[----:B------:R-:W-:-:S04]  /*2410*/  @!P0 IMAD.WIDE R2, R114, R9, c[0x0][0x1a0] ;  /* 0x0000680072028625 */ /* 0x000fc800078e0209 */
[C---:B------:R-:W-:Y:S01]  /*2420*/  @!P0 IMAD.WIDE R8, R114.reuse, R9, c[0x0][0x1a8] ;  /* 0x00006a0072088625 */ /* 0x040fe200078e0209 */
[----:B------:R-:W-:Y:S01]  /*2430*/  @!P0 STG.E [R2.64], R179 ;  /* 0x000000b302008986 */ /* 0x000fe2000c101904 */
[----:B------:R-:W-:Y:S02]  /*2440*/  IADD3 R114, R114, c[0x0][0x160], RZ ;  /* 0x0000580072727a10 */ /* 0x000fe40007ffe0ff */
[C---:B0-----:R-:W-:Y:S01]  /*2450*/  FMUL.FTZ R19, R14.reuse, R19 ;  /* 0x000000130e137220 */ /* 0x041fe20000410000 */
[----:B------:R0:W-:Y:S01]  /*2460*/  @!P0 STG.E [R8.64], R14 ;  /* 0x0000000e08008986 */ /* 0x0001e2000c101904 */
[----:B------:R-:W-:Y:S01]  /*2470*/  FMUL.FTZ R123, R14, R123 ;  /* 0x0000007b0e7b7220 */ /* 0x000fe20000410000 */
[----:B------:R-:W-:Y:S01]  /*2480*/  IADD3 R18, P0, R18, c[0x0][0x208], RZ ;  /* 0x0000820012127a10 */ /* 0x000fe20007f1e0ff */
[C---:B------:R-:W-:Y:S02]  /*2490*/  FMUL.FTZ R125, R14.reuse, R125 ;  /* 0x0000007d0e7d7220 */ /* 0x040fe40000410000 */
[----:B------:R-:W-:-:S02]  /*24a0*/  FMUL.FTZ R135, R14, R135 ;  /* 0x000000870e877220 */ /* 0x000fc40000410000 */
[C---:B------:R-:W-:Y:S02]  /*24b0*/  FMUL.FTZ R127, R14.reuse, R127 ;  /* 0x0000007f0e7f7220 */ /* 0x040fe40000410000 */
[C---:B------:R-:W-:Y:S02]  /*24c0*/  FMUL.FTZ R129, R14.reuse, R129 ;  /* 0x000000810e817220 */ /* 0x040fe40000410000 */
[C---:B------:R-:W-:Y:S02]  /*24d0*/  FMUL.FTZ R131, R14.reuse, R131 ;  /* 0x000000830e837220 */ /* 0x040fe40000410000 */
[----:B------:R-:W-:Y:S02]  /*24e0*/  FMUL.FTZ R133, R14, R133 ;  /* 0x000000850e857220 */ /* 0x000fe40000410000 */
        /* <DEDUP_REMOVED lines=23> */
[----:B------:R-:W-:Y:S02]  /*2660*/  FADD.FTZ R13, -R12, R13 ;  /* 0x0000000d0c0d7221 */ /* 0x000fe40000010100 */
[----:B0-----:R-:W-:Y:S01]  /*2670*/  FFMA.FTZ R8, R94, R19, R29 ;  /* 0x000000135e087223 */ /* 0x001fe2000001001d */
[----:B------:R-:W-:Y:S01]  /*2680*/  IADD3.X R19, R136, c[0x0][0x20c], RZ, P0, !PT ;  /* 0x0000830088137a10 */ /* 0x000fe200007fe4ff */
[----:B------:R-:W-:Y:S01]  /*2690*/  FFMA.FTZ R9, R96, R125, R31 ;  /* 0x0000007d60097223 */ /* 0x000fe2000001001f */
[----:B------:R-:W-:Y:S01]  /*26a0*/  IADD3 R128, P0, R128, c[0x0][0x208], RZ ;  /* 0x0000820080807a10 */ /* 0x000fe20007f1e0ff */
[----:B------:R-:W-:-:S02]  /*26b0*/  FFMA.FTZ R11, R100, R131, R35 ;  /* 0x00000083640b7223 */ /* 0x000fc40000010023 */
[----:B------:R-:W-:Y:S01]  /*26c0*/  FFMA.FTZ R12, R99, R133, R36 ;  /* 0x00000085630c7223 */ /* 0x000fe20000010024 */
[----:B------:R-:W-:Y:S01]  /*26d0*/  IADD3.X R133, R130, c[0x0][0x20c], RZ, P1, !PT ;  /* 0x0000830082857a10 */ /* 0x000fe20000ffe4ff */
[----:B------:R-:W-:Y:S01]  /*26e0*/  FFMA.FTZ R10, R98, R127, R33 ;  /* 0x0000007f620a7223 */ /* 0x000fe20000010021 */
[----:B------:R-:W-:Y:S01]  /*26f0*/  LOP3.LUT P1, RZ, R116, 0xff, RZ, 0xc0, !PT ;  /* 0x000000ff74ff7812 */ /* 0x000fe2000782c0ff */
[----:B------:R-:W-:Y:S01]  /*2700*/  FFMA.FTZ R129, R97, R129, R34 ;  /* 0x0000008161817223 */ /* 0x000fe20000010022 */
[----:B------:R-:W-:Y:S01]  /*2710*/  F2FP.BF16.PACK_AB R11, R12, R11 ;  /* 0x0000000b0c0b723e */ /* 0x000fe200000010ff */
[----:B------:R-:W-:Y:S01]  /*2720*/  FFMA.FTZ R2, R95, R135, R32 ;  /* 0x000000875f027223 */ /* 0x000fe20000010020 */
[----:B------:R-:W-:Y:S01]  /*2730*/  SEL R116, RZ, 0x1, P1 ;  /* 0x00000001ff747807 */ /* 0x000fe20000800000 */
[----:B------:R-:W-:Y:S01]  /*2740*/  FFMA.FTZ R123, R93, R123, R30 ;  /* 0x0000007b5d7b7223 */ /* 0x000fe2000001001e */
[----:B------:R-:W-:Y:S01]  /*2750*/  F2FP.BF16.PACK_AB R10, R129, R10 ;  /* 0x0000000a810a723e */ /* 0x000fe200000010ff */
[----:B------:R-:W-:Y:S01]  /*2760*/  FMUL.FTZ R147, R14, R147 ;  /* 0x000000930e937220 */ /* 0x000fe20000410000 */
[----:B------:R-:W-:Y:S01]  /*2770*/  F2FP.BF16.PACK_AB R9, R2, R9 ;  /* 0x000000090209723e */ /* 0x000fe200000010ff */
[C---:B------:R-:W-:Y:S01]  /*2780*/  FMUL.FTZ R149, R14.reuse, R149 ;  /* 0x000000950e957220 */ /* 0x040fe20000410000 */
[----:B------:R-:W-:Y:S01]  /*2790*/  F2FP.BF16.PACK_AB R8, R123, R8 ;  /* 0x000000087b08723e */ /* 0x000fe200000010ff */
[----:B------:R-:W-:Y:S01]  /*27a0*/  FMUL.FTZ R137, R14, R137 ;  /* 0x000000890e897220 */ /* 0x000fe20000410000 */
[----:B------:R-:W-:Y:S01]  /*27b0*/  IADD3.X R129, R126, c[0x0][0x20c], RZ, P0, !PT ;  /* 0x000083007e817a10 */ /* 0x000fe200007fe4ff */
[----:B------:R-:W-:Y:S01]  /*27c0*/  FMUL.FTZ R139, R14, R139 ;  /* 0x0000008b0e8b7220 */ /* 0x000fe20000410000 */
[----:B------:R-:W-:Y:S01]  /*27d0*/  ISETP.GE.AND P0, PT, R114, c[0x0][0x164], PT ;  /* 0x0000590072007a0c */ /* 0x000fe20003f06270 */
[----:B------:R-:W-:Y:S01]  /*27e0*/  FFMA.FTZ R147, R108, R147, R43 ;  /* 0x000000936c937223 */ /* 0x000fe2000001002b */
[----:B------:R0:W-:Y:S01]  /*27f0*/  STG.E.128 [R18.64], R8 ;  /* 0x0000000812007986 */ /* 0x0001e2000c101d04 */
[----:B------:R-:W-:-:S02]  /*2800*/  FFMA.FTZ R134, R107, R149, R44 ;  /* 0x000000956b867223 */ /* 0x000fc4000001002c */
[C---:B------:R-:W-:Y:S02]  /*2810*/  FMUL.FTZ R141, R14.reuse, R141 ;  /* 0x0000008d0e8d7220 */ /* 0x040fe40000410000 */
[C---:B------:R-:W-:Y:S02]  /*2820*/  FMUL.FTZ R151, R14.reuse, R151 ;  /* 0x000000970e977220 */ /* 0x040fe40000410000 */
[C---:B------:R-:W-:Y:S02]  /*2830*/  FMUL.FTZ R143, R14.reuse, R143 ;  /* 0x0000008f0e8f7220 */ /* 0x040fe40000410000 */
[C---:B------:R-:W-:Y:S02]  /*2840*/  FMUL.FTZ R145, R14.reuse, R145 ;  /* 0x000000910e917220 */ /* 0x040fe40000410000 */
[C---:B------:R-:W-:Y:S02]  /*2850*/  FMUL.FTZ R173, R14.reuse, R173 ;  /* 0x000000ad0ead7220 */ /* 0x040fe40000410000 */
[----:B------:R-:W-:-:S02]  /*2860*/  FMUL.FTZ R123, R14, R13 ;  /* 0x0000000d0e7b7220 */ /* 0x000fc40000410000 */
[----:B------:R-:W-:Y:S02]  /*2870*/  FFMA.FTZ R137, R102, R137, R37 ;  /* 0x0000008966897223 */ /* 0x000fe40000010025 */
[----:B------:R-:W-:Y:S01]  /*2880*/  FFMA.FTZ R2, R101, R139, R38 ;  /* 0x0000008b65027223 */ /* 0x000fe20000010026 */
[----:B0-----:R-:W-:Y:S01]  /*2890*/  F2FP.BF16.PACK_AB R11, R134, R147 ;  /* 0x00000093860b723e */ /* 0x001fe200000010ff */
[C---:B------:R-:W-:Y:S02]  /*28a0*/  FMUL.FTZ R163, R14.reuse, R163 ;  /* 0x000000a30ea37220 */ /* 0x040fe40000410000 */
[----:B------:R-:W-:Y:S01]  /*28b0*/  FMUL.FTZ R165, R14, R165 ;  /* 0x000000a50ea57220 */ /* 0x000fe20000410000 */
[----:B------:R-:W-:Y:S01]  /*28c0*/  F2FP.BF16.PACK_AB R8, R2, R137 ;  /* 0x000000890208723e */ /* 0x000fe200000010ff */
        /* <DEDUP_REMOVED lines=18> */
[----:B------:R-:W-:Y:S01]  /*29f0*/  FFMA.FTZ R134, R27, R123, R60 ;  /* 0x0000007b1b867223 */ /* 0x000fe2000001003c */
[----:B------:R-:W-:Y:S01]  /*2a00*/  F2FP.BF16.PACK_AB R9, R12, R141 ;  /* 0x0000008d0c09723e */ /* 0x000fe200000010ff */
[----:B------:R-:W-:Y:S02]  /*2a10*/  FFMA.FTZ R15, R22, R163, R51 ;  /* 0x000000a3160f7223 */ /* 0x000fe40000010033 */
[----:B------:R-:W-:Y:S01]  /*2a20*/  FFMA.FTZ R136, R23, R165, R52 ;  /* 0x000000a517887223 */ /* 0x000fe20000010034 */
[----:B------:R-:W-:Y:S01]  /*2a30*/  F2FP.BF16.PACK_AB R19, R134, R19 ;  /* 0x000000138613723e */ /* 0x000fe200000010ff */
[----:B------:R-:W-:Y:S01]  /*2a40*/  FFMA.FTZ R13, R20, R157, R47 ;  /* 0x0000009d140d7223 */ /* 0x000fe2000001002f */
[----:B------:R0:W-:Y:S01]  /*2a50*/  STG.E.128 [R128.64], R8 ;  /* 0x0000000880007986 */ /* 0x0001e2000c101d04 */
[----:B------:R-:W-:Y:S01]  /*2a60*/  FFMA.FTZ R2, R21, R167, R48 ;  /* 0x000000a715027223 */ /* 0x000fe20000010030 */
[----:B------:R-:W-:Y:S01]  /*2a70*/  F2FP.BF16.PACK_AB R15, R136, R15 ;  /* 0x0000000f880f723e */ /* 0x000fe200000010ff */
[----:B------:R-:W-:-:S02]  /*2a80*/  FFMA.FTZ R12, R110, R153, R45 ;  /* 0x000000996e0c7223 */ /* 0x000fc4000001002d */
[----:B------:R-:W-:Y:S01]  /*2a90*/  FFMA.FTZ R155, R109, R155, R46 ;  /* 0x0000009b6d9b7223 */ /* 0x000fe2000001002e */
[----:B------:R-:W-:Y:S01]  /*2aa0*/  F2FP.BF16.PACK_AB R13, R2, R13 ;  /* 0x0000000d020d723e */ /* 0x000fe200000010ff */
[----:B------:R-:W-:Y:S01]  /*2ab0*/  FFMA.FTZ R14, R112, R159, R49 ;  /* 0x0000009f700e7223 */ /* 0x000fe20000010031 */
[----:B------:R-:W-:Y:S01]  /*2ac0*/  IADD3 R2, P2, R16, c[0x0][0x208], RZ ;  /* 0x0000820010027a10 */ /* 0x000fe20007f5e0ff */
[----:B------:R-:W-:Y:S01]  /*2ad0*/  FFMA.FTZ R161, R111, R161, R50 ;  /* 0x000000a16fa17223 */ /* 0x000fe20000010032 */
[----:B------:R-:W-:Y:S01]  /*2ae0*/  F2FP.BF16.PACK_AB R12, R155, R12 ;  /* 0x0000000c9b0c723e */ /* 0x000fe200000010ff */
[----:B------:R-:W-:Y:S02]  /*2af0*/  FFMA.FTZ R3, R120, R3, R53 ;  /* 0x0000000378037223 */ /* 0x000fe40000010035 */
[----:B------:R-:W-:Y:S01]  /*2b00*/  FFMA.FTZ R134, R119, R177, R54 ;  /* 0x000000b177867223 */ /* 0x000fe20000010036 */
[----:B------:R-:W-:Y:S01]  /*2b10*/  F2FP.BF16.PACK_AB R14, R161, R14 ;  /* 0x0000000ea10e723e */ /* 0x000fe200000010ff */
[----:B------:R-:W-:-:S02]  /*2b20*/  FFMA.FTZ R18, R122, R171, R57 ;  /* 0x000000ab7a127223 */ /* 0x000fc40000010039 */
[----:B------:R-:W-:Y:S01]  /*2b30*/  FFMA.FTZ R175, R121, R175, R58 ;  /* 0x000000af79af7223 */ /* 0x000fe2000001003a */
[----:B------:R-:W-:Y:S01]  /*2b40*/  F2FP.BF16.PACK_AB R16, R134, R3 ;  /* 0x000000038610723e */ /* 0x000fe200000010ff */
[----:B------:R-:W-:Y:S01]  /*2b50*/  FFMA.FTZ R17, R24, R17, R55 ;  /* 0x0000001118117223 */ /* 0x000fe20000010037 */
[----:B------:R-:W-:Y:S01]  /*2b60*/  IADD3.X R3, R124, c[0x0][0x20c], RZ, P2, !PT ;  /* 0x000083007c037a10 */ /* 0x000fe200017fe4ff */
[----:B------:R-:W-:Y:S01]  /*2b70*/  FFMA.FTZ R136, R25, R169, R56 ;  /* 0x000000a919887223 */ /* 0x000fe20000010038 */
[----:B------:R-:W-:Y:S01]  /*2b80*/  F2FP.BF16.PACK_AB R18, R175, R18 ;  /* 0x00000012af12723e */ /* 0x000fe200000010ff */
[----:B------:R0:W-:Y:S03]  /*2b90*/  STG.E.128 [R132.64], R12 ;  /* 0x0000000c84007986 */ /* 0x0001e6000c101d04 */
[----:B------:R-:W-:-:S05]  /*2ba0*/  F2FP.BF16.PACK_AB R17, R136, R17 ;  /* 0x000000118811723e */ /* 0x000fca00000010ff */
[----:B------:R0:W-:Y:S02]  /*2bb0*/  STG.E.128 [R2.64], R16 ;  /* 0x0000001002007986 */ /* 0x0001e4000c101d04 */
[----:B0-----:R-:W-:Y:S01]  /*2bc0*/  @P0 CALL.REL.NOINC `(.L_x_495) ;  /* 0x0000001000000944 */ /* 0x001fe20003c00000 */
[----:B------:R-:W-:Y:S05]  /*2bd0*/  BRA `(.L_x_496) ;  /* 0xffffdd0000007947 */ /* 0x000fea000383ffff */
.L_x_495:
[----:B------:R-:W-:Y:S05]  /*2be0*/  EXIT ;  /* 0x000000000000794d */ /* 0x000fea0003800000 */
.L_x_493:
[----:B------:R-:W-:Y:S01]  /*2bf0*/  HFMA2.MMA R3, -RZ, RZ, 0, 5.9604644775390625e-08 ;  /* 0x00000001ff037435 */ /* 0x000fe200000001ff */
[----:B------:R-:W-:Y:S02]  /*2c00*/  MOV R11, 0x1f ;  /* 0x0000001f000b7802 */ /* 0x000fe40000000f00 */
[----:B------:R-:W-:Y:S02]  /*2c10*/  MOV R12, 0xffffffff ;  /* 0xffffffff000c7802 */ /* 0x000fe40000000f00 */
[----:B------:R-:W-:Y:S02]  /*2c20*/  MOV R8, 0x2c40 ;  /* 0x00002c4000087802 */ /* 0x000fe40000000f00 */
[----:B------:R-:W-:Y:S05]  /*2c30*/  CALL.REL.NOINC `($__internal_5_$__cuda_sm70_shflsync_bfly_p) ;  /* 0x000007a000007944 */ /* 0x000fea0003c00000 */
[----:B-1----:R-:W-:Y:S01]  /*2c40*/  MOV R2, R3 ;  /* 0x0000000300027202 */ /* 0x002fe20000000f00 */
[----:B0-----:R-:W-:Y:S05]  /*2c50*/  BRA `(.L_x_497) ;  /* 0xffffed5000007947 */ /* 0x001fea000383ffff */
.L_x_494:
[----:B------:R-:W-:Y:S01]  /*2c60*/  HFMA2.MMA R3, -RZ, RZ, 0, 1.1920928955078125e-07 ;  /* 0x00000002ff037435 */ /* 0x000fe200000001ff */
[----:B------:R-:W-:Y:S02]  /*2c70*/  MOV R11, 0x1f ;  /* 0x0000001f000b7802 */ /* 0x000fe40000000f00 */
[----:B------:R-:W-:-:S02]  /*2c80*/  MOV R12, 0xffffffff ;  /* 0xffffffff000c7802 */ /* 0x000fc40000000f00 */
[----:B------:R-:W-:Y:S02]  /*2c90*/  MOV R8, 0x2cb0 ;  /* 0x00002cb000087802 */ /* 0x000fe40000000f00 */
[----:B------:R-:W-:Y:S05]  /*2ca0*/  CALL.REL.NOINC `($__internal_5_$__cuda_sm70_shflsync_bfly_p) ;  /* 0x0000073000007944 */ /* 0x000fea0003c00000 */
[----:B01----:R-:W-:Y:S01]  /*2cb0*/  FADD.FTZ R14, R14, R3 ;  /* 0x000000030e0e7221 */ /* 0x003fe20000010000 */
[----:B------:R-:W-:Y:S01]  /*2cc0*/  HFMA2.MMA R3, -RZ, RZ, 0, 2.384185791015625e-07 ;  /* 0x00000004ff037435 */ /* 0x000fe200000001ff */
[----:B------:R-:W-:Y:S02]  /*2cd0*/  MOV R11, 0x1f ;  /* 0x0000001f000b7802 */ /* 0x000fe40000000f00 */
[----:B------:R-:W-:Y:S02]  /*2ce0*/  MOV R12, 0xffffffff ;  /* 0xffffffff000c7802 */ /* 0x000fe40000000f00 */
[----:B------:R-:W-:Y:S02]  /*2cf0*/  MOV R8, 0x2d10 ;  /* 0x00002d1000087802 */ /* 0x000fe40000000f00 */
[----:B------:R-:W-:Y:S05]  /*2d00*/  CALL.REL.NOINC `($__internal_5_$__cuda_sm70_shflsync_bfly_p) ;  /* 0x000006d000007944 */ /* 0x000fea0003c00000 */
[----:B01----:R-:W-:Y:S01]  /*2d10*/  FADD.FTZ R14, R14, R3 ;  /* 0x000000030e0e7221 */ /* 0x003fe20000010000 */
[----:B------:R-:W-:Y:S01]  /*2d20*/  HFMA2.MMA R3, -RZ, RZ, 0, 4.76837158203125e-07 ;  /* 0x00000008ff037435 */ /* 0x000fe200000001ff */
[----:B------:R-:W-:Y:S02]  /*2d30*/  MOV R11, 0x1f ;  /* 0x0000001f000b7802 */ /* 0x000fe40000000f00 */
[----:B------:R-:W-:-:S02]  /*2d40*/  MOV R12, 0xffffffff ;  /* 0xffffffff000c7802 */ /* 0x000fc40000000f00 */
[----:B------:R-:W-:Y:S02]  /*2d50*/  MOV R8, 0x2d70 ;  /* 0x00002d7000087802 */ /* 0x000fe40000000f00 */
[----:B------:R-:W-:Y:S05]  /*2d60*/  CALL.REL.NOINC `($__internal_5_$__cuda_sm70_shflsync_bfly_p) ;  /* 0x0000067000007944 */ /* 0x000fea0003c00000 */
[----:B01----:R-:W-:Y:S01]  /*2d70*/  FADD.FTZ R14, R14, R3 ;  /* 0x000000030e0e7221 */ /* 0x003fe20000010000 */
[----:B------:R-:W-:Y:S01]  /*2d80*/  HFMA2.MMA R3, -RZ, RZ, 0, 9.5367431640625e-07 ;  /* 0x00000010ff037435 */ /* 0x000fe200000001ff */
[----:B------:R-:W-:Y:S02]  /*2d90*/  MOV R11, 0x1f ;  /* 0x0000001f000b7802 */ /* 0x000fe40000000f00 */
[----:B------:R-:W-:Y:S02]  /*2da0*/  MOV R12, 0xffffffff ;  /* 0xffffffff000c7802 */ /* 0x000fe40000000f00 */
[----:B------:R-:W-:Y:S02]  /*2db0*/  MOV R8, 0x2dd0 ;  /* 0x00002dd000087802 */ /* 0x000fe40000000f00 */
[----:B------:R-:W-:Y:S05]  /*2dc0*/  CALL.REL.NOINC `($__internal_5_$__cuda_sm70_shflsync_bfly_p) ;  /* 0x0000061000007944 */ /* 0x000fea0003c00000 */
[----:B-1----:R-:W-:Y:S01]  /*2dd0*/  FADD.FTZ R2, R14, R3 ;  /* 0x000000030e027221 */ /* 0x002fe20000010000 */
[----:B0-----:R-:W-:Y:S02]  /*2de0*/  MOV R11, 0x1f ;  /* 0x0000001f000b7802 */ /* 0x001fe40000000f00 */
[----:B------:R-:W-:Y:S01]  /*2df0*/  MOV R12, 0xffffffff ;  /* 0xffffffff000c7802 */ /* 0x000fe20000000f00 */
        /* <DEDUP_REMOVED lines=65> */
[----:B------:R-:W-:Y:S01]  /*3210*/  HFMA2.MMA R3, -RZ, RZ, 0, 5.9604644775390625e-08 ;  /* 0x00000001ff037435 */ /* 0x000fe200000001ff */
[----:B------:R-:W-:-:S05]  /*3220*/  MOV R8, 0x3240 ;  /* 0x0000324000087802 */ /* 0x000fca0000000f00 */
[----:B------:R-:W-:Y:S05]  /*3230*/  CALL.REL.NOINC `($__internal_5_$__cuda_sm70_shflsync_bfly_p) ;  /* 0x000001a000007944 */ /* 0x000fea0003c00000 */
[----:B01----:R-:W-:Y:S01]  /*3240*/  FADD.FTZ R14, R14, R3 ;  /* 0x000000030e0e7221 */ /* 0x003fe20000010000 */
[----:B------:R-:W-:Y:S01]  /*3250*/  HFMA2.MMA R3, -RZ, RZ, 0, 1.1920928955078125e-07 ;  /* 0x00000002ff037435 */ /* 0x000fe200000001ff */
[----:B------:R-:W-:Y:S02]  /*3260*/  MOV R11, 0x1f ;  /* 0x0000001f000b7802 */ /* 0x000fe40000000f00 */
[----:B------:R-:W-:Y:S02]  /*3270*/  MOV R12, 0xffffffff ;  /* 0xffffffff000c7802 */ /* 0x000fe40000000f00 */
[----:B------:R-:W-:Y:S02]  /*3280*/  MOV R8, 0x32a0 ;  /* 0x000032a000087802 */ /* 0x000fe40000000f00 */
[----:B------:R-:W-:Y:S05]  /*3290*/  CALL.REL.NOINC `($__internal_5_$__cuda_sm70_shflsync_bfly_p) ;  /* 0x0000014000007944 */ /* 0x000fea0003c00000 */
[----:B01----:R-:W-:Y:S01]  /*32a0*/  FADD.FTZ R14, R14, R3 ;  /* 0x000000030e0e7221 */ /* 0x003fe20000010000 */
[----:B------:R-:W-:Y:S01]  /*32b0*/  HFMA2.MMA R3, -RZ, RZ, 0, 2.384185791015625e-07 ;  /* 0x00000004ff037435 */ /* 0x000fe200000001ff */
[----:B------:R-:W-:-:S02]  /*32c0*/  MOV R11, 0x1f ;  /* 0x0000001f000b7802 */ /* 0x000fc40000000f00 */
[----:B------:R-:W-:Y:S02]  /*32d0*/  MOV R12, 0xffffffff ;  /* 0xffffffff000c7802 */ /* 0x000fe40000000f00 */
[----:B------:R-:W-:Y:S02]  /*32e0*/  MOV R8, 0x3300 ;  /* 0x0000330000087802 */ /* 0x000fe40000000f00 */
[----:B------:R-:W-:Y:S05]  /*32f0*/  CALL.REL.NOINC `($__internal_5_$__cuda_sm70_shflsync_bfly_p) ;  /* 0x000000e000007944 */ /* 0x000fea0003c00000 */
[----:B01----:R-:W-:Y:S01]  /*3300*/  FADD.FTZ R14, R14, R3 ;  /* 0x000000030e0e7221 */ /* 0x003fe20000010000 */
[----:B------:R-:W-:Y:S01]  /*3310*/  HFMA2.MMA R3, -RZ, RZ, 0, 4.76837158203125e-07 ;  /* 0x00000008ff037435 */ /* 0x000fe200000001ff */
[----:B------:R-:W-:Y:S02]  /*3320*/  MOV R11, 0x1f ;  /* 0x0000001f000b7802 */ /* 0x000fe40000000f00 */
[----:B------:R-:W-:Y:S02]  /*3330*/  MOV R12, 0xffffffff ;  /* 0xffffffff000c7802 */ /* 0x000fe40000000f00 */
[----:B------:R-:W-:Y:S02]  /*3340*/  MOV R8, 0x3360 ;  /* 0x0000336000087802 */ /* 0x000fe40000000f00 */
[----:B------:R-:W-:Y:S05]  /*3350*/  CALL.REL.NOINC `($__internal_5_$__cuda_sm70_shflsync_bfly_p) ;  /* 0x0000008000007944 */ /* 0x000fea0003c00000 */
[----:B01----:R-:W-:Y:S01]  /*3360*/  FADD.FTZ R14, R14, R3 ;  /* 0x000000030e0e7221 */ /* 0x003fe20000010000 */
[----:B------:R-:W-:Y:S01]  /*3370*/  HFMA2.MMA R3, -RZ, RZ, 0, 9.5367431640625e-07 ;  /* 0x00000010ff037435 */ /* 0x000fe200000001ff */
[----:B------:R-:W-:-:S02]  /*3380*/  MOV R11, 0x1f ;  /* 0x0000001f000b7802 */ /* 0x000fc40000000f00 */
[----:B------:R-:W-:Y:S02]  /*3390*/  MOV R12, 0xffffffff ;  /* 0xffffffff000c7802 */ /* 0x000fe40000000f00 */
[----:B------:R-:W-:Y:S02]  /*33a0*/  MOV R8, 0x33c0 ;  /* 0x000033c000087802 */ /* 0x000fe40000000f00 */
[----:B------:R-:W-:Y:S05]  /*33b0*/  CALL.REL.NOINC `($__internal_5_$__cuda_sm70_shflsync_bfly_p) ;  /* 0x0000002000007944 */ /* 0x000fea0003c00000 */
[----:B-1----:R-:W-:Y:S01]  /*33c0*/  MOV R9, R3 ;  /* 0x0000000300097202 */ /* 0x002fe20000000f00 */
[----:B0-----:R-:W-:Y:S05]  /*33d0*/  BRA `(.L_x_498) ;  /* 0xffffeb1000007947 */ /* 0x001fea000383ffff */
        .weak           $__internal_5_$__cuda_sm70_shflsync_bfly_p
        .type           $__internal_5_$__cuda_sm70_shflsync_bfly_p,@function
        .size           $__internal_5_$__cuda_sm70_shflsync_bfly_p,(.L_x_29069 - $__internal_5_$__cuda_sm70_shflsync_bfly_p)
$__internal_5_$__cuda_sm70_shflsync_bfly_p:
[----:B------:R-:W-:Y:S01]  /*33e0*/  HFMA2.MMA R9, -RZ, RZ, 0, 0 ;  /* 0x00000000ff097435 */ /* 0x000fe200000001ff */
[----:B------:R-:W-:Y:S04]  /*33f0*/  WARPSYNC R12 ;  /* 0x0000000c00007348 */ /* 0x000fe80003800000 */
[----:B------:R0:W1:Y:S01]  /*3400*/  SHFL.BFLY PT, R3, R14, R3, R11 ;  /* 0x0c0000030e037389 */ /* 0x00006200000e000b */
[----:B------:R-:W-:Y:S05]  /*3410*/  RET.REL.NODEC R8 `(_ZN10layer_norm13ln_fwd_kernelINS_13Kernel_traitsI13__nv_bfloat16S2_S2_S2_fjLj8192ELj1ELj1ELj8ELj16ENS_18Kernel_traits_baseILj8192ES2_S2_S2_S2_fjLj256EEEEELb0ELb1ELb0ELb1EEEvNS_9FwdParamsE) ;  /* 0xffffcbe008007950 */ /* 0x000fea0003c3ffff */
.L_x_499:
        /* <DEDUP_REMOVED lines=14> */
.L_x_29069:


//--------------------- .text._ZN10layer_norm13ln_fwd_kernelINS_13Kernel_traitsI13__nv_bfloat16S2_S2_S2_fjLj8192ELj1ELj1ELj8ELj16ENS_18Kernel_traits_baseILj8192ES2_S2_S2_S2_fjLj256EEEEELb0ELb1ELb1ELb0EEEvNS_9FwdParamsE --------------------------
	.section	.text._ZN10layer_norm13ln_fwd_kernelINS_13Kernel_traitsI13__nv_bfloat16S2_S2_S2_fjLj8192ELj1ELj1ELj8ELj16ENS_18Kernel_traits_baseILj8192ES2_S2_S2_S2_fjLj256EEEEELb0ELb1ELb1ELb0EEEvNS_9FwdParamsE,"ax",@progbits
	.sectioninfo	@"SHI_REGISTERS=190"
	.align	128
        .global         _ZN10layer_norm13ln_fwd_kernelINS_13Kernel_traitsI13__nv_bfloat16S2_S2_S2_fjLj8192ELj1ELj1ELj8ELj16ENS_18Kernel_traits_baseILj8192ES2_S2_S2_S2_fjLj256EEEEELb0ELb1ELb1ELb0EEEvNS_9FwdParamsE
        .type           _ZN10layer_norm13ln_fwd_kernelINS_13Kernel_traitsI13__nv_bfloat16S2_S2_S2_fjLj8192ELj1ELj1ELj8ELj16ENS_18Kernel_traits_baseILj8192ES2_S2_S2_S2_fjLj256EEEEELb0ELb1ELb1ELb0EEEvNS_9FwdParamsE,@function
        .size           _ZN10layer_norm13ln_fwd_kernelINS_13Kernel_traitsI13__nv_bfloat16S2_S2_S2_fjLj8192ELj1ELj1ELj8ELj16ENS_18Kernel_traits_baseILj8192ES2_S2_S2_S2_fjLj256EEEEELb0ELb1ELb1ELb0EEEvNS_9FwdParamsE,(.L_x_29070 - _ZN10layer_norm13ln_fwd_kernelINS_13Kernel_traitsI13__nv_bfloat16S2_S2_S2_fjLj8192ELj1ELj1ELj8ELj16ENS_18Kernel_traits_baseILj8192ES2_S2_S2_S2_fjLj256EEEEELb0ELb1ELb1ELb0EEEvNS_9FwdParamsE)
        .other          _ZN10layer_norm13ln_fwd_kernelINS_13Kernel_traitsI13__nv_bfloat16S2_S2_S2_fjLj8192ELj1ELj1ELj8ELj16ENS_18Kernel_traits_baseILj8192ES2_S2_S2_S2_fjLj256EEEEELb0ELb1ELb1ELb0EEEvNS_9FwdParamsE,@"STO_CUDA_ENTRY STV_DEFAULT"
_ZN10layer_norm13ln_fwd_kernelINS_13Kernel_traitsI13__nv_bfloat16S2_S2_S2_fjLj8192ELj1ELj1ELj8ELj16ENS_18Kernel_traits_baseILj8192ES2_S2_S2_S2_fjLj256EEEEELb0ELb1ELb1ELb0EEEvNS_9FwdParamsE:
.text._ZN10layer_norm13ln_fwd_kernelINS_13Kernel_traitsI13__nv_bfloat16S2_S2_S2_fjLj8192ELj1ELj1ELj8ELj16ENS_18Kernel_traits_baseILj8192ES2_S2_S2_S2_fjLj256EEEEELb0ELb1ELb1ELb0EEEvNS_9FwdParamsE:
        /* <DEDUP_REMOVED lines=29> */
.L_x_501:
[----:B0-----:R-:W-:Y:S05]  /*01d0*/  BSYNC B0 ;  /* 0x0000000000007941 */ /* 0x001fea0003800000 */
.L_x_500:
        /* <DEDUP_REMOVED lines=16> */
.L_x_503:
[----:B0-----:R-:W-:Y:S05]  /*02e0*/  BSYNC B0 ;  /* 0x0000000000007941 */ /* 0x001fea0003800000 */
.L_x_502:
        /* <DEDUP_REMOVED lines=16> */
.L_x_505:
[----:B0-----:R-:W-:Y:S05]  /*03f0*/  BSYNC B0 ;  /* 0x0000000000007941 */ /* 0x001fea0003800000 */
.L_x_504:
        /* <DEDUP_REMOVED lines=15> */
.L_x_507:
[----:B0-----:R-:W-:Y:S05]  /*04f0*/  BSYNC B0 ;  /* 0x0000000000007941 */ /* 0x001fea0003800000 */
.L_x_506:
        /* <DEDUP_REMOVED lines=13> */
[--C-:B-----5:R-:W-:Y:S02]  /*05d0*/  PRMT R81, RZ, 0x5410, R24.reuse ;  /* 0x00005410ff517816 */ /* 0x120fe40000000018 */
[----:B------:R-:W-:Y:S02]  /*05e0*/  IMNMX R2, R2, 0x20, PT ;  /* 0x0000002002027817 */ /* 0x000fe40003800200 */
[----:B------:R-:W-:Y:S02]  /*05f0*/  PRMT R83, RZ, 0x7610, R24 ;  /* 0x00007610ff537816 */ /* 0x000fe40000000018 */
[----:B------:R-:W-:Y:S01]  /*0600*/  PRMT R85, RZ, 0x5410, R25 ;  /* 0x00005410ff557816 */ /* 0x000fe20000000019 */
[----:B------:R-:W-:Y:S01]  /*0610*/  IMAD.IADD R2, R2, 0x1, R107 ;  /* 0x0000000102027824 */ /* 0x000fe200078e026b */
[----:B------:R-:W-:-:S02]  /*0620*/  PRMT R24, RZ, 0x7610, R25 ;  /* 0x00007610ff187816 */ /* 0x000fc40000000019 */
[--C-:B------:R-:W-:Y:S02]  /*0630*/  PRMT R82, RZ, 0x5410, R26.reuse ;  /* 0x00005410ff527816 */ /* 0x100fe4000000001a */
[----:B------:R-:W-:Y:S02]  /*0640*/  SHF.L.U32 R2, R2, 0x3, RZ ;  /* 0x0000000302027819 */ /* 0x000fe400000006ff */
[----:B------:R-:W-:Y:S02]  /*0650*/  PRMT R25, RZ, 0x7610, R26 ;  /* 0x00007610ff197816 */ /* 0x000fe4000000001a */
[--C-:B------:R-:W-:Y:S02]  /*0660*/  PRMT R87, RZ, 0x5410, R27.reuse ;  /* 0x00005410ff577816 */ /* 0x100fe4000000001b */
[----:B------:R-:W0:Y:S01]  /*0670*/  I2F.U32 R2, R2 ;  /* 0x0000000200027306 */ /* 0x000e220000201000 */
[----:B------:R-:W-:Y:S02]  /*0680*/  PRMT R26, RZ, 0x7610, R27 ;  /* 0x00007610ff1a7816 */ /* 0x000fe4000000001b */
[----:B------:R-:W-:-:S02]  /*0690*/  PRMT R27, RZ, 0x5410, R12 ;  /* 0x00005410ff1b7816 */ /* 0x000fc4000000000c */
[----:B------:R-:W-:Y:S02]  /*06a0*/  PRMT R84, RZ, 0x7610, R12 ;  /* 0x00007610ff547816 */ /* 0x000fe4000000000c */
[----:B------:R-:W-:Y:S02]  /*06b0*/  SHF.L.U32 R12, R69, 0x5, RZ ;  /* 0x00000005450c7819 */ /* 0x000fe400000006ff */
[--C-:B------:R-:W-:Y:S02]  /*06c0*/  PRMT R51, RZ, 0x5410, R40.reuse ;  /* 0x00005410ff337816 */ /* 0x100fe40000000028 */
[----:B------:R-:W-:Y:S02]  /*06d0*/  LOP3.LUT R12, R12, 0x3e0, RZ, 0xc0, !PT ;  /* 0x000003e00c0c7812 */ /* 0x000fe400078ec0ff */
[----:B------:R-:W-:Y:S02]  /*06e0*/  PRMT R50, RZ, 0x7610, R40 ;  /* 0x00007610ff327816 */ /* 0x000fe40000000028 */
[----:B------:R-:W-:Y:S01]  /*06f0*/  IADD3 R12, R3, -R12, RZ ;  /* 0x8000000c030c7210 */ /* 0x000fe20007ffe0ff */
[----:B0-----:R0:W1:Y:S01]  /*0700*/  MUFU.RCP R103, R2 ;  /* 0x0000000200677308 */ /* 0x0010620000001000 */
[----:B------:R-:W-:-:S02]  /*0710*/  PRMT R49, RZ, 0x5410, R41 ;  /* 0x00005410ff317816 */ /* 0x000fc40000000029 */
[----:B------:R-:W-:Y:S02]  /*0720*/  IMNMX R12, RZ, R12, !PT ;  /* 0x0000000cff0c7217 */ /* 0x000fe40007800200 */
[----:B------:R-:W-:Y:S02]  /*0730*/  PRMT R48, RZ, 0x7610, R41 ;  /* 0x00007610ff307816 */ /* 0x000fe40000000029 */
[----:B------:R-:W-:Y:S02]  /*0740*/  IMNMX R12, R12, 0x20, PT ;  /* 0x000000200c0c7817 */ /* 0x000fe40003800200 */
        /* <DEDUP_REMOVED lines=51> */
[----:B------:R-:W-:Y:S02]  /*0a80*/  PRMT R20, RZ, 0x5410, R21 ;  /* 0x00005410ff147816 */ /* 0x000fe40000000015 */
        /* <DEDUP_REMOVED lines=32> */
.L_x_623:
[----:B------:R-:W-:-:S05]  /*0c90*/  MOV R9, 0x4 ;  /* 0x0000000400097802 */ /* 0x000fca0000000f00 */
[----:B------:R-:W-:-:S05]  /*0ca0*/  IMAD.WIDE R2, R106, R9, c[0x0][0x1d0] ;  /* 0x000074006a027625 */ /* 0x000fca00078e0209 */
[----:B------:R0:W2:Y:S01]  /*0cb0*/  LDG.E R120, [R2.64] ;  /* 0x0000000402787981 */ /* 0x0000a2000c1e1900 */
[----:B------:R-:W-:-:S05]  /*0cc0*/  IMAD.WIDE R8, R106, R9, c[0x0][0x1d8] ;  /* 0x000076006a087625 */ /* 0x000fca00078e0209 */
[----:B------:R1:W5:Y:S01]  /*0cd0*/  LDG.E R118, [R8.64] ;  /* 0x0000000408767981 */ /* 0x000362000c1e1900 */
[----:B------:R-:W-:Y:S01]  /*0ce0*/  IMAD R10, R106, c[0x0][0x168], RZ ;  /* 0x00005a006a0a7a24 */ /* 0x000fe200078e02ff */
[----:B------:R-:W-:Y:S01]  /*0cf0*/  BSSY B0, `(.L_x_508) ;  /* 0x0000080000007945 */ /* 0x000fe20003800000 */
[----:B------:R-:W-:Y:S01]  /*0d00*/  IMAD.MOV.U32 R124, RZ, RZ, RZ ;  /* 0x000000ffff7c7224 */ /* 0x000fe200078e00ff */
[----:B0-----:R-:W-:Y:S02]  /*0d10*/  LOP3.LUT R2, R69, 0xff, RZ, 0xc0, !PT ;  /* 0x000000ff45027812 */ /* 0x001fe400078ec0ff */
[----:B--2---:R-:W-:-:S13]  /*0d20*/  ISETP.GE.AND P5, PT, R120, 0x1, PT ;  /* 0x000000017800780c */ /* 0x004fda0003fa6270 */
[----:B------:R-:W-:-:S05]  /*0d30*/  @P5 IADD3 R11, R120, -0x1, RZ ;  /* 0xffffffff780b5810 */ /* 0x000fca0007ffe0ff */
[----:B------:R-:W-:Y:S01]  /*0d40*/  @P5 IMAD R122, R11, c[0x0][0x168], RZ ;  /* 0x00005a000b7a5a24 */ /* 0x000fe200078e02ff */
[----:B------:R-:W-:-:S04]  /*0d50*/  SHF.R.S32.HI R11, RZ, 0x1f, R10 ;  /* 0x0000001fff0b7819 */ /* 0x000fc8000001140a */
[----:B------:R-:W-:Y:S02]  /*0d60*/  @P5 SHF.R.S32.HI R181, RZ, 0x1f, R122 ;  /* 0x0000001fffb55819 */ /* 0x000fe4000001147a */
[----:B------:R-:W-:Y:S02]  /*0d70*/  LEA.HI R11, R11, R10, RZ, 0x3 ;  /* 0x0000000a0b0b7211 */ /* 0x000fe400078f18ff */
[----:B------:R-:W-:Y:S02]  /*0d80*/  @P5 LEA.HI R181, R181, R122, RZ, 0x3 ;  /* 0x0000007ab5b55211 */ /* 0x000fe400078f18ff */
[-C--:B------:R-:W-:Y:S02]  /*0d90*/  LEA.HI.SX32 R122, R11, R2.reuse, 0x1d ;  /* 0x000000020b7a7211 */ /* 0x080fe400078feaff */
[----:B------:R-:W-:Y:S02]  /*0da0*/  @P5 LEA.HI.SX32 R124, R181, R2, 0x1d ;  /* 0x00000002b57c5211 */ /* 0x000fe400078feaff */
[----:B------:R-:W-:Y:S01]  /*0db0*/  SHF.R.S32.HI R181, RZ, 0x1f, R106 ;  /* 0x0000001fffb57819 */ /* 0x000fe2000001146a */
[----:B------:R-:W-:Y:S05]  /*0dc0*/  @!P1 BRA `(.L_x_509) ;  /* 0x0000072000009947 */ /* 0x000fea0003800000 */
[----:B-1----:R-:W-:Y:S02]  /*0dd0*/  ISETP.NE.U32.AND P0, PT, RZ, c[0x0][0x180], PT ;  /* 0x00006000ff007a0c */ /* 0x002fe40003f05070 */
[----:B------:R-:W-:-:S02]  /*0de0*/  @P5 MOV R3, 0x10 ;  /* 0x0000001000035802 */ /* 0x000fc40000000f00 */
        /* <DEDUP_REMOVED lines=13> */
.L_x_511:
[----:B0----5:R-:W-:-:S05]  /*0ec0*/  PRMT R2, RZ, 0x5410, R12 ;  /* 0x00005410ff027816 */ /* 0x021fca000000000c */
[----:B------:R-:W-:-:S04]  /*0ed0*/  FMUL.FTZ R2, R2, c[0x0][0x1ec] ;  /* 0x00007b0002027a20 */ /* 0x000fc80000410000 */
[----:B------:R-:W-:Y:S01]  /*0ee0*/  FMUL.FTZ R165, R67, R2 ;  /* 0x0000000243a57220 */ /* 0x000fe20000410000 */
[----:B------:R-:W-:-:S05]  /*0ef0*/  @P0 PRMT R2, RZ, 0x5410, R4 ;  /* 0x00005410ff020816 */ /* 0x000fca0000000004 */
[----:B------:R-:W-:Y:S02]  /*0f00*/  @P0 FADD.FTZ R165, R2, R165 ;  /* 0x000000a502a50221 */ /* 0x000fe40000010000 */
.L_x_512:
[----:B------:R-:W-:Y:S05]  /*0f10*/  BSYNC B1 ;  /* 0x0000000000017941 */ /* 0x000fea0003800000 */
.L_x_510:
[----:B------:R-:W-:Y:S01]  /*0f20*/  BSSY B1, `(.L_x_513) ;  /* 0x000000b000017945 */ /* 0x000fe20003800000 */
[----:B------:R-:W-:Y:S05]  /*0f30*/  @P6 BRA `(.L_x_514) ;  /* 0x0000004000006947 */ /* 0x000fea0003800000 */
[----:B------:R-:W-:Y:S01]  /*0f40*/  MOV R167, RZ ;  /* 0x000000ff00a77202 */ /* 0x000fe20000000f00 */
[----:B------:R-:W-:Y:S05]  /*0f50*/  @!P0 BRA `(.L_x_515) ;  /* 0x0000007000008947 */ /* 0x000fea0003800000 */
[----:B-----5:R-:W-:Y:S01]  /*0f60*/  PRMT R167, RZ, 0x7610, R4 ;  /* 0x00007610ffa77816 */ /* 0x020fe20000000004 */
[----:B------:R-:W-:Y:S05]  /*0f70*/  BRA `(.L_x_515) ;  /* 0x0000005000007947 */ /* 0x000fea0003800000 */
.L_x_514:
[----:B-----5:R-:W-:-:S05]  /*0f80*/  PRMT R2, RZ, 0x7610, R12 ;  /* 0x00007610ff027816 */ /* 0x020fca000000000c */
[----:B------:R-:W-:Y:S01]  /*0f90*/  FMUL.FTZ R167, R2, c[0x0][0x1ec] ;  /* 0x00007b0002a77a20 */ /* 0x000fe20000410000 */
[----:B------:R-:W-:-:S03]  /*0fa0*/  @P0 PRMT R2, RZ, 0x7610, R4 ;  /* 0x00007610ff020816 */ /* 0x000fc60000000004 */
[----:B------:R-:W-:-:S04]  /*0fb0*/  FMUL.FTZ R167, R66, R167 ;  /* 0x000000a742a77220 */ /* 0x000fc80000410000 */
[----:B------:R-:W-:Y:S02]  /*0fc0*/  @P0 FADD.FTZ R167, R2, R167 ;  /* 0x000000a702a70221 */ /* 0x000fe40000010000 */
.L_x_515:
[----:B------:R-:W-:Y:S05]  /*0fd0*/  BSYNC B1 ;  /* 0x0000000000017941 */ /* 0x000fea0003800000 */
.L_x_513:
[----:B------:R-:W-:Y:S01]  /*0fe0*/  BSSY B1, `(.L_x_516) ;  /* 0x000000b000017945 */ /* 0x000fe20003800000 */
[----:B------:R-:W-:Y:S05]  /*0ff0*/  @P6 BRA `(.L_x_517) ;  /* 0x0000004000006947 */ /* 0x000fea0003800000 */
[----:B------:R-:W-:Y:S01]  /*1000*/  HFMA2.MMA R169, -RZ, RZ, 0, 0 ;  /* 0x00000000ffa97435 */ /* 0x000fe200000001ff */
[----:B------:R-:W-:Y:S05]  /*1010*/  @!P0 BRA `(.L_x_518) ;  /* 0x0000007000008947 */ /* 0x000fea0003800000 */
[----:B-----5:R-:W-:Y:S01]  /*1020*/  PRMT R169, RZ, 0x5410, R5 ;  /* 0x00005410ffa97816 */ /* 0x020fe20000000005 */
[----:B------:R-:W-:Y:S05]  /*1030*/  BRA `(.L_x_518) ;  /* 0x0000005000007947 */ /* 0x000fea0003800000 */
.L_x_517:
[----:B-----5:R-:W-:-:S05]  /*1040*/  PRMT R2, RZ, 0x5410, R13 ;  /* 0x00005410ff027816 */ /* 0x020fca000000000d */
[----:B------:R-:W-:-:S04]  /*1050*/  FMUL.FTZ R2, R2, c[0x0][0x1ec] ;  /* 0x00007b0002027a20 */ /* 0x000fc80000410000 */
[----:B------:R-:W-:Y:S01]  /*1060*/  FMUL.FTZ R169, R65, R2 ;  /* 0x0000000241a97220 */ /* 0x000fe20000410000 */
[----:B------:R-:W-:-:S05]  /*1070*/  @P0 PRMT R2, RZ, 0x5410, R5 ;  /* 0x00005410ff020816 */ /* 0x000fca0000000005 */
[----:B------:R-:W-:Y:S02]  /*1080*/  @P0 FADD.FTZ R169, R2, R169 ;  /* 0x000000a902a90221 */ /* 0x000fe40000010000 */
.L_x_518:
[----:B------:R-:W-:Y:S05]  /*1090*/  BSYNC B1 ;  /* 0x0000000000017941 */ /* 0x000fea0003800000 */
.L_x_516:
[----:B------:R-:W-:Y:S01]  /*10a0*/  BSSY B1, `(.L_x_519) ;  /* 0x000000b000017945 */ /* 0x000fe20003800000 */
[----:B------:R-:W-:Y:S05]  /*10b0*/  @P6 BRA `(.L_x_520) ;  /* 0x0000004000006947 */ /* 0x000fea0003800000 */
[----:B------:R-:W-:Y:S01]  /*10c0*/  MOV R171, RZ ;  /* 0x000000ff00ab7202 */ /* 0x000fe20000000f00 */
[----:B------:R-:W-:Y:S05]  /*10d0*/  @!P0 BRA `(.L_x_521) ;  /* 0x0000007000008947 */ /* 0x000fea0003800000 */
[----:B-----5:R-:W-:Y:S01]  /*10e0*/  PRMT R171, RZ, 0x7610, R5 ;  /* 0x00007610ffab7816 */ /* 0x020fe20000000005 */
[----:B------:R-:W-:Y:S05]  /*10f0*/  BRA `(.L_x_521) ;  /* 0x0000005000007947 */ /* 0x000fea0003800000 */
.L_x_520:
[----:B-----5:R-:W-:-:S05]  /*1100*/  PRMT R2, RZ, 0x7610, R13 ;  /* 0x00007610ff027816 */ /* 0x020fca000000000d */
[----:B------:R-:W-:Y:S01]  /*1110*/  FMUL.FTZ R171, R2, c[0x0][0x1ec] ;  /* 0x00007b0002ab7a20 */ /* 0x000fe20000410000 */
[----:B------:R-:W-:-:S03]  /*1120*/  @P0 PRMT R2, RZ, 0x7610, R5 ;  /* 0x00007610ff020816 */ /* 0x000fc60000000005 */
[----:B------:R-:W-:-:S04]  /*1130*/  FMUL.FTZ R171, R64, R171 ;  /* 0x000000ab40ab7220 */ /* 0x000fc80000410000 */
[----:B------:R-:W-:Y:S02]  /*1140*/  @P0 FADD.FTZ R171, R2, R171 ;  /* 0x000000ab02ab0221 */ /* 0x000fe40000010000 */
.L_x_521:
[----:B------:R-:W-:Y:S05]  /*1150*/  BSYNC B1 ;  /* 0x0000000000017941 */ /* 0x000fea0003800000 */
.L_x_519:
[----:B------:R-:W-:Y:S01]  /*1160*/  BSSY B1, `(.L_x_522) ;  /* 0x000000b000017945 */ /* 0x000fe20003800000 */
[----:B------:R-:W-:Y:S05]  /*1170*/  @P6 BRA `(.L_x_523) ;  /* 0x0000004000006947 */ /* 0x000fea0003800000 */
[----:B------:R-:W-:Y:S01]  /*1180*/  HFMA2.MMA R173, -RZ, RZ, 0, 0 ;  /* 0x00000000ffad7435 */ /* 0x000fe200000001ff */
[----:B------:R-:W-:Y:S05]  /*1190*/  @!P0 BRA `(.L_x_524) ;  /* 0x0000007000008947 */ /* 0x000fea0003800000 */
[----:B-----5:R-:W-:Y:S01]  /*11a0*/  PRMT R173, RZ, 0x5410, R6 ;  /* 0x00005410ffad7816 */ /* 0x020fe20000000006 */
[----:B------:R-:W-:Y:S05]  /*11b0*/  BRA `(.L_x_524) ;  /* 0x0000005000007947 */ /* 0x000fea0003800000 */
.L_x_523:
[----:B-----5:R-:W-:-:S05]  /*11c0*/  PRMT R2, RZ, 0x5410, R14 ;  /* 0x00005410ff027816 */ /* 0x020fca000000000e */
[----:B------:R-:W-:-:S04]  /*11d0*/  FMUL.FTZ R2, R2, c[0x0][0x1ec] ;  /* 0x00007b0002027a20 */ /* 0x000fc80000410000 */
[----:B------:R-:W-:Y:S01]  /*11e0*/  FMUL.FTZ R173, R63, R2 ;  /* 0x000000023fad7220 */ /* 0x000fe20000410000 */
[----:B------:R-:W-:-:S05]  /*11f0*/  @P0 PRMT R2, RZ, 0x5410, R6 ;  /* 0x00005410ff020816 */ /* 0x000fca0000000006 */
[----:B------:R-:W-:Y:S02]  /*1200*/  @P0 FADD.FTZ R173, R2, R173 ;  /* 0x000000ad02ad0221 */ /* 0x000fe40000010000 */
.L_x_524:
[----:B------:R-:W-:Y:S05]  /*1210*/  BSYNC B1 ;  /* 0x0000000000017941 */ /* 0x000fea0003800000 */
.L_x_522:
[----:B------:R-:W-:Y:S01]  /*1220*/  BSSY B1, `(.L_x_525) ;  /* 0x000000b000017945 */ /* 0x000fe20003800000 */
[----:B------:R-:W-:Y:S05]  /*1230*/  @P6 BRA `(.L_x_526) ;  /* 0x0000004000006947 */ /* 0x000fea0003800000 */
[----:B------:R-:W-:Y:S01]  /*1240*/  IMAD.MOV.U32 R175, RZ, RZ, RZ ;  /* 0x000000ffffaf7224 */ /* 0x000fe200078e00ff */
[----:B------:R-:W-:Y:S05]  /*1250*/  @!P0 BRA `(.L_x_527) ;  /* 0x0000007000008947 */ /* 0x000fea0003800000 */
[----:B-----5:R-:W-:Y:S01]  /*1260*/  PRMT R175, RZ, 0x7610, R6 ;  /* 0x00007610ffaf7816 */ /* 0x020fe20000000006 */
[----:B------:R-:W-:Y:S05]  /*1270*/  BRA `(.L_x_527) ;  /* 0x0000005000007947 */ /* 0x000fea0003800000 */
.L_x_526:
[----:B-----5:R-:W-:-:S05]  /*1280*/  PRMT R2, RZ, 0x7610, R14 ;  /* 0x00007610ff027816 */ /* 0x020fca000000000e */
[----:B------:R-:W-:Y:S01]  /*1290*/  FMUL.FTZ R175, R2, c[0x0][0x1ec] ;  /* 0x00007b0002af7a20 */ /* 0x000fe20000410000 */
[----:B------:R-:W-:-:S03]  /*12a0*/  @P0 PRMT R2, RZ, 0x7610, R6 ;  /* 0x00007610ff020816 */ /* 0x000fc60000000006 */
[----:B------:R-:W-:-:S04]  /*12b0*/  FMUL.FTZ R175, R62, R175 ;  /* 0x000000af3eaf7220 */ /* 0x000fc80000410000 */
[----:B------:R-:W-:Y:S02]  /*12c0*/  @P0 FADD.FTZ R175, R2, R175 ;  /* 0x000000af02af0221 */ /* 0x000fe40000010000 */
.L_x_527:
[----:B------:R-:W-:Y:S05]  /*12d0*/  BSYNC B1 ;  /* 0x0000000000017941 */ /* 0x000fea0003800000 */
.L_x_525:
[----:B------:R-:W-:Y:S01]  /*12e0*/  BSSY B1, `(.L_x_528) ;  /* 0x000000b000017945 */ /* 0x000fe20003800000 */
[----:B------:R-:W-:Y:S05]  /*12f0*/  @P6 BRA `(.L_x_529) ;  /* 0x0000004000006947 */ /* 0x000fea0003800000 */
[----:B------:R-:W-:Y:S01]  /*1300*/  MOV R177, RZ ;  /* 0x000000ff00b17202 */ /* 0x000fe20000000f00 */
[----:B------:R-:W-:Y:S05]  /*1310*/  @!P0 BRA `(.L_x_530) ;  /* 0x0000007000008947 */ /* 0x000fea0003800000 */
[----:B-----5:R-:W-:Y:S01]  /*1320*/  PRMT R177, RZ, 0x5410, R7 ;  /* 0x00005410ffb17816 */ /* 0x020fe20000000007 */
[----:B------:R-:W-:Y:S05]  /*1330*/  BRA `(.L_x_530) ;  /* 0x0000005000007947 */ /* 0x000fea0003800000 */
.L_x_529:
[----:B-----5:R-:W-:-:S05]  /*1340*/  PRMT R2, RZ, 0x5410, R15 ;  /* 0x00005410ff027816 */ /* 0x020fca000000000f */
[----:B------:R-:W-:-:S04]  /*1350*/  FMUL.FTZ R2, R2, c[0x0][0x1ec] ;  /* 0x00007b0002027a20 */ /* 0x000fc80000410000 */
[----:B------:R-:W-:Y:S01]  /*1360*/  FMUL.FTZ R177, R61, R2 ;  /* 0x000000023db17220 */ /* 0x000fe20000410000 */
[----:B------:R-:W-:-:S05]  /*1370*/  @P0 PRMT R2, RZ, 0x5410, R7 ;  /* 0x00005410ff020816 */ /* 0x000fca0000000007 */
[----:B------:R-:W-:Y:S02]  /*1380*/  @P0 FADD.FTZ R177, R2, R177 ;  /* 0x000000b102b10221 */ /* 0x000fe40000010000 */
.L_x_530:
[----:B------:R-:W-:Y:S05]  /*1390*/  BSYNC B1 ;  /* 0x0000000000017941 */ /* 0x000fea0003800000 */
.L_x_528:
[----:B------:R-:W-:Y:S01]  /*13a0*/  BSSY B1, `(.L_x_531) ;  /* 0x000000b000017945 */ /* 0x000fe20003800000 */
[----:B------:R-:W-:Y:S05]  /*13b0*/  @P6 BRA `(.L_x_532) ;  /* 0x0000004000006947 */ /* 0x000fea0003800000 */
[----:B------:R-:W-:Y:S01]  /*13c0*/  HFMA2.MMA R179, -RZ, RZ, 0, 0 ;  /* 0x00000000ffb37435 */ /* 0x000fe200000001ff */
[----:B------:R-:W-:Y:S05]  /*13d0*/  @!P0 BRA `(.L_x_533) ;  /* 0x0000007000008947 */ /* 0x000fea0003800000 */
[----:B-----5:R-:W-:Y:S01]  /*13e0*/  PRMT R179, RZ, 0x7610, R7 ;  /* 0x00007610ffb37816 */ /* 0x020fe20000000007 */
[----:B------:R-:W-:Y:S05]  /*13f0*/  BRA `(.L_x_533) ;  /* 0x0000005000007947 */ /* 0x000fea0003800000 */
.L_x_532:
[----:B-----5:R-:W-:-:S05]  /*1400*/  PRMT R2, RZ, 0x7610, R15 ;  /* 0x00007610ff027816 */ /* 0x020fca000000000f */
[----:B------:R-:W-:Y:S01]  /*1410*/  FMUL.FTZ R179, R2, c[0x0][0x1ec] ;  /* 0x00007b0002b37a20 */ /* 0x000fe20000410000 */
[----:B------:R-:W-:-:S03]  /*1420*/  @P0 PRMT R2, RZ, 0x7610, R7 ;  /* 0x00007610ff020816 */ /* 0x000fc60000000007 */
[----:B------:R-:W-:-:S04]  /*1430*/  FMUL.FTZ R179, R60, R179 ;  /* 0x000000b33cb37220 */ /* 0x000fc80000410000 */
[----:B------:R-:W-:Y:S02]  /*1440*/  @P0 FADD.FTZ R179, R2, R179 ;  /* 0x000000b302b30221 */ /* 0x000fe40000010000 */
.L_x_533:
[----:B------:R-:W-:Y:S05]  /*1450*/  BSYNC B1 ;  /* 0x0000000000017941 */ /* 0x000fea0003800000 */
.L_x_531:
        /* <DEDUP_REMOVED lines=9> */
.L_x_509:
[----:B-1----:R-:W-:Y:S05]  /*14f0*/  BSYNC B0 ;  /* 0x0000000000007941 */ /* 0x002fea0003800000 */
.L_x_508:
        /* <DEDUP_REMOVED lines=17> */
.L_x_537:
[----:B0----5:R-:W-:-:S05]  /*1610*/  PRMT R2, RZ, 0x5410, R12 ;  /* 0x00005410ff027816 */ /* 0x021fca000000000c */
[----:B------:R-:W-:-:S04]  /*1620*/  FMUL.FTZ R2, R2, c[0x0][0x1ec] ;  /* 0x00007b0002027a20 */ /* 0x000fc80000410000 */
[----:B------:R-:W-:Y:S01]  /*1630*/  FMUL.FTZ R117, R59, R2 ;  /* 0x000000023b757220 */ /* 0x000fe20000410000 */
[----:B------:R-:W-:-:S05]  /*1640*/  @P0 PRMT R2, RZ, 0x5410, R4 ;  /* 0x00005410ff020816 */ /* 0x000fca0000000004 */
[----:B------:R-:W-:Y:S02]  /*1650*/  @P0 FADD.FTZ R117, R2, R117 ;  /* 0x0000007502750221 */ /* 0x000fe40000010000 */
.L_x_538:
[----:B------:R-:W-:Y:S05]  /*1660*/  BSYNC B1 ;  /* 0x0000000000017941 */ /* 0x000fea0003800000 */
.L_x_536:
[----:B------:R-:W-:Y:S01]  /*1670*/  BSSY B1, `(.L_x_539) ;  /* 0x000000b000017945 */ /* 0x000fe20003800000 */
[----:B------:R-:W-:Y:S05]  /*1680*/  @P6 BRA `(.L_x_540) ;  /* 0x0000004000006947 */ /* 0x000fea0003800000 */
[----:B------:R-:W-:Y:S01]  /*1690*/  MOV R119, RZ ;  /* 0x000000ff00777202 */ /* 0x000fe20000000f00 */
[----:B------:R-:W-:Y:S05]  /*16a0*/  @!P0 BRA `(.L_x_541) ;  /* 0x0000007000008947 */ /* 0x000fea0003800000 */
[----:B-----5:R-:W-:Y:S01]  /*16b0*/  PRMT R119, RZ, 0x7610, R4 ;  /* 0x00007610ff777816 */ /* 0x020fe20000000004 */
[----:B------:R-:W-:Y:S05]  /*16c0*/  BRA `(.L_x_541) ;  /* 0x0000005000007947 */ /* 0x000fea0003800000 */
.L_x_540:
[----:B-----5:R-:W-:-:S05]  /*16d0*/  PRMT R2, RZ, 0x7610, R12 ;  /* 0x00007610ff027816 */ /* 0x020fca000000000c */
[----:B------:R-:W-:Y:S01]  /*16e0*/  FMUL.FTZ R119, R2, c[0x0][0x1ec] ;  /* 0x00007b0002777a20 */ /* 0x000fe20000410000 */
[----:B------:R-:W-:-:S03]  /*16f0*/  @P0 PRMT R2, RZ, 0x7610, R4 ;  /* 0x00007610ff020816 */ /* 0x000fc60000000004 */
[----:B------:R-:W-:-:S04]  /*1700*/  FMUL.FTZ R119, R58, R119 ;  /* 0x000000773a777220 */ /* 0x000fc80000410000 */
[----:B------:R-:W-:Y:S02]  /*1710*/  @P0 FADD.FTZ R119, R2, R119 ;  /* 0x0000007702770221 */ /* 0x000fe40000010000 */
.L_x_541:
[----:B------:R-:W-:Y:S05]  /*1720*/  BSYNC B1 ;  /* 0x0000000000017941 */ /* 0x000fea0003800000 */
.L_x_539:
[----:B------:R-:W-:Y:S01]  /*1730*/  BSSY B1, `(.L_x_542) ;  /* 0x000000b000017945 */ /* 0x000fe20003800000 */
[----:B------:R-:W-:Y:S05]  /*1740*/  @P6 BRA `(.L_x_543) ;  /* 0x0000004000006947 */ /* 0x000fea0003800000 */
[----:B------:R-:W-:Y:S01]  /*1750*/  IMAD.MOV.U32 R121, RZ, RZ, RZ ;  /* 0x000000ffff797224 */ /* 0x000fe200078e00ff */
[----:B------:R-:W-:Y:S05]  /*1760*/  @!P0 BRA `(.L_x_544) ;  /* 0x0000007000008947 */ /* 0x000fea0003800000 */
[----:B-----5:R-:W-:Y:S01]  /*1770*/  PRMT R121, RZ, 0x5410, R5 ;  /* 0x00005410ff797816 */ /* 0x020fe20000000005 */
[----:B------:R-:W-:Y:S05]  /*1780*/  BRA `(.L_x_544) ;  /* 0x0000005000007947 */ /* 0x000fea0003800000 */
.L_x_543:
[----:B-----5:R-:W-:-:S05]  /*1790*/  PRMT R2, RZ, 0x5410, R13 ;  /* 0x00005410ff027816 */ /* 0x020fca000000000d */
[----:B------:R-:W-:-:S04]  /*17a0*/  FMUL.FTZ R2, R2, c[0x0][0x1ec] ;  /* 0x00007b0002027a20 */ /* 0x000fc80000410000 */
[----:B------:R-:W-:Y:S01]  /*17b0*/  FMUL.FTZ R121, R57, R2 ;  /* 0x0000000239797220 */ /* 0x000fe20000410000 */
[----:B------:R-:W-:-:S05]  /*17c0*/  @P0 PRMT R2, RZ, 0x5410, R5 ;  /* 0x00005410ff020816 */ /* 0x000fca0000000005 */
[----:B------:R-:W-:Y:S02]  /*17d0*/  @P0 FADD.FTZ R121, R2, R121 ;  /* 0x0000007902790221 */ /* 0x000fe40000010000 */
.L_x_544:
[----:B------:R-:W-:Y:S05]  /*17e0*/  BSYNC B1 ;  /* 0x0000000000017941 */ /* 0x000fea0003800000 */
.L_x_542:
[----:B------:R-:W-:Y:S01]  /*17f0*/  BSSY B1, `(.L_x_545) ;  /* 0x000000b000017945 */ /* 0x000fe20003800000 */
[----:B------:R-:W-:Y:S05]  /*1800*/  @P6 BRA `(.L_x_546) ;  /* 0x0000004000006947 */ /* 0x000fea0003800000 */
[----:B------:R-:W-:Y:S01]  /*1810*/  HFMA2.MMA R123, -RZ, RZ, 0, 0 ;  /* 0x00000000ff7b7435 */ /* 0x000fe200000001ff */
[----:B------:R-:W-:Y:S05]  /*1820*/  @!P0 BRA `(.L_x_547) ;  /* 0x0000007000008947 */ /* 0x000fea0003800000 */
[----:B-----5:R-:W-:Y:S01]  /*1830*/  PRMT R123, RZ, 0x7610, R5 ;  /* 0x00007610ff7b7816 */ /* 0x020fe20000000005 */
[----:B------:R-:W-:Y:S05]  /*1840*/  BRA `(.L_x_547) ;  /* 0x0000005000007947 */ /* 0x000fea0003800000 */
.L_x_546:
[----:B-----5:R-:W-:-:S05]  /*1850*/  PRMT R2, RZ, 0x7610, R13 ;  /* 0x00007610ff027816 */ /* 0x020fca000000000d */
[----:B------:R-:W-:Y:S01]  /*1860*/  FMUL.FTZ R123, R2, c[0x0][0x1ec] ;  /* 0x00007b00027b7a20 */ /* 0x000fe20000410000 */
[----:B------:R-:W-:-:S03]  /*1870*/  @P0 PRMT R2, RZ, 0x7610, R5 ;  /* 0x00007610ff020816 */ /* 0x000fc60000000005 */
[----:B------:R-:W-:-:S04]  /*1880*/  FMUL.FTZ R123, R56, R123 ;  /* 0x0000007b387b7220 */ /* 0x000fc80000410000 */
[----:B------:R-:W-:Y:S02]  /*1890*/  @P0 FADD.FTZ R123, R2, R123 ;  /* 0x0000007b027b0221 */ /* 0x000fe40000010000 */
.L_x_547:
[----:B------:R-:W-:Y:S05]  /*18a0*/  BSYNC B1 ;  /* 0x0000000000017941 */ /* 0x000fea0003800000 */
.L_x_545:
[----:B------:R-:W-:Y:S01]  /*18b0*/  BSSY B1, `(.L_x_548) ;  /* 0x000000b000017945 */ /* 0x000fe20003800000 */
[----:B------:R-:W-:Y:S05]  /*18c0*/  @P6 BRA `(.L_x_549) ;  /* 0x0000004000006947 */ /* 0x000fea0003800000 */
[----:B------:R-:W-:Y:S01]  /*18d0*/  MOV R125, RZ ;  /* 0x000000ff007d7202 */ /* 0x000fe20000000f00 */
[----:B------:R-:W-:Y:S05]  /*18e0*/  @!P0 BRA `(.L_x_550) ;  /* 0x0000007000008947 */ /* 0x000fea0003800000 */
[----:B-----5:R-:W-:Y:S01]  /*18f0*/  PRMT R125, RZ, 0x5410, R6 ;  /* 0x00005410ff7d7816 */ /* 0x020fe20000000006 */
[----:B------:R-:W-:Y:S05]  /*1900*/  BRA `(.L_x_550) ;  /* 0x0000005000007947 */ /* 0x000fea0003800000 */
.L_x_549:
[----:B-----5:R-:W-:-:S05]  /*1910*/  PRMT R2, RZ, 0x5410, R14 ;  /* 0x00005410ff027816 */ /* 0x020fca000000000e */
[----:B------:R-:W-:-:S04]  /*1920*/  FMUL.FTZ R2, R2, c[0x0][0x1ec] ;  /* 0x00007b0002027a20 */ /* 0x000fc80000410000 */
[----:B------:R-:W-:Y:S01]  /*1930*/  FMUL.FTZ R125, R55, R2 ;  /* 0x00000002377d7220 */ /* 0x000fe20000410000 */
[----:B------:R-:W-:-:S05]  /*1940*/  @P0 PRMT R2, RZ, 0x5410, R6 ;  /* 0x00005410ff020816 */ /* 0x000fca0000000006 */
[----:B------:R-:W-:Y:S02]  /*1950*/  @P0 FADD.FTZ R125, R2, R125 ;  /* 0x0000007d027d0221 */ /* 0x000fe40000010000 */
.L_x_550:
[----:B------:R-:W-:Y:S05]  /*1960*/  BSYNC B1 ;  /* 0x0000000000017941 */ /* 0x000fea0003800000 */
.L_x_548:
[----:B------:R-:W-:Y:S01]  /*1970*/  BSSY B1, `(.L_x_551) ;  /* 0x000000b000017945 */ /* 0x000fe20003800000 */
[----:B------:R-:W-:Y:S05]  /*1980*/  @P6 BRA `(.L_x_552) ;  /* 0x0000004000006947 */ /* 0x000fea0003800000 */
[----:B------:R-:W-:Y:S01]  /*1990*/  HFMA2.MMA R127, -RZ, RZ, 0, 0 ;  /* 0x00000000ff7f7435 */ /* 0x000fe200000001ff */
[----:B------:R-:W-:Y:S05]  /*19a0*/  @!P0 BRA `(.L_x_553) ;  /* 0x0000007000008947 */ /* 0x000fea0003800000 */
[----:B-----5:R-:W-:Y:S01]  /*19b0*/  PRMT R127, RZ, 0x7610, R6 ;  /* 0x00007610ff7f7816 */ /* 0x020fe20000000006 */
[----:B------:R-:W-:Y:S05]  /*19c0*/  BRA `(.L_x_553) ;  /* 0x0000005000007947 */ /* 0x000fea0003800000 */
.L_x_552:
[----:B-----5:R-:W-:-:S05]  /*19d0*/  PRMT R2, RZ, 0x7610, R14 ;  /* 0x00007610ff027816 */ /* 0x020fca000000000e */
[----:B------:R-:W-:Y:S01]  /*19e0*/  FMUL.FTZ R127, R2, c[0x0][0x1ec] ;  /* 0x00007b00027f7a20 */ /* 0x000fe20000410000 */
[----:B------:R-:W-:-:S03]  /*19f0*/  @P0 PRMT R2, RZ, 0x7610, R6 ;  /* 0x00007610ff020816 */ /* 0x000fc60000000006 */
[----:B------:R-:W-:-:S04]  /*1a00*/  FMUL.FTZ R127, R54, R127 ;  /* 0x0000007f367f7220 */ /* 0x000fc80000410000 */
[----:B------:R-:W-:Y:S02]  /*1a10*/  @P0 FADD.FTZ R127, R2, R127 ;  /* 0x0000007f027f0221 */ /* 0x000fe40000010000 */
.L_x_553:
[----:B------:R-:W-:Y:S05]  /*1a20*/  BSYNC B1 ;  /* 0x0000000000017941 */ /* 0x000fea0003800000 */
.L_x_551:
[----:B------:R-:W-:Y:S01]  /*1a30*/  BSSY B1, `(.L_x_554) ;  /* 0x000000b000017945 */ /* 0x000fe20003800000 */
[----:B------:R-:W-:Y:S05]  /*1a40*/  @P6 BRA `(.L_x_555) ;  /* 0x0000004000006947 */ /* 0x000fea0003800000 */
[----:B------:R-:W-:Y:S01]  /*1a50*/  MOV R129, RZ ;  /* 0x000000ff00817202 */ /* 0x000fe20000000f00 */
[----:B------:R-:W-:Y:S05]  /*1a60*/  @!P0 BRA `(.L_x_556) ;  /* 0x0000007000008947 */ /* 0x000fea0003800000 */
[----:B-----5:R-:W-:Y:S01]  /*1a70*/  PRMT R129, RZ, 0x5410, R7 ;  /* 0x00005410ff817816 */ /* 0x020fe20000000007 */
[----:B------:R-:W-:Y:S05]  /*1a80*/  BRA `(.L_x_556) ;  /* 0x0000005000007947 */ /* 0x000fea0003800000 */
.L_x_555:
[----:B-----5:R-:W-:-:S05]  /*1a90*/  PRMT R2, RZ, 0x5410, R15 ;  /* 0x00005410ff027816 */ /* 0x020fca000000000f */
[----:B------:R-:W-:-:S04]  /*1aa0*/  FMUL.FTZ R2, R2, c[0x0][0x1ec] ;  /* 0x00007b0002027a20 */ /* 0x000fc80000410000 */
[----:B------:R-:W-:Y:S01]  /*1ab0*/  FMUL.FTZ R129, R53, R2 ;  /* 0x0000000235817220 */ /* 0x000fe20000410000 */
[----:B------:R-:W-:-:S05]  /*1ac0*/  @P0 PRMT R2, RZ, 0x5410, R7 ;  /* 0x00005410ff020816 */ /* 0x000fca0000000007 */
[----:B------:R-:W-:Y:S02]  /*1ad0*/  @P0 FADD.FTZ R129, R2, R129 ;  /* 0x0000008102810221 */ /* 0x000fe40000010000 */
.L_x_556:
[----:B------:R-:W-:Y:S05]  /*1ae0*/  BSYNC B1 ;  /* 0x0000000000017941 */ /* 0x000fea0003800000 */
.L_x_554:
[----:B------:R-:W-:Y:S01]  /*1af0*/  BSSY B1, `(.L_x_557) ;  /* 0x000000b000017945 */ /* 0x000fe20003800000 */
[----:B------:R-:W-:Y:S05]  /*1b00*/  @P6 BRA `(.L_x_558) ;  /* 0x0000004000006947 */ /* 0x000fea0003800000 */
[----:B------:R-:W-:Y:S01]  /*1b10*/  HFMA2.MMA R131, -RZ, RZ, 0, 0 ;  /* 0x00000000ff837435 */ /* 0x000fe200000001ff */
[----:B------:R-:W-:Y:S05]  /*1b20*/  @!P0 BRA `(.L_x_559) ;  /* 0x0000007000008947 */ /* 0x000fea0003800000 */
[----:B-----5:R-:W-:Y:S01]  /*1b30*/  PRMT R131, RZ, 0x7610, R7 ;  /* 0x00007610ff837816 */ /* 0x020fe20000000007 */
[----:B------:R-:W-:Y:S05]  /*1b40*/  BRA `(.L_x_559) ;  /* 0x0000005000007947 */ /* 0x000fea0003800000 */
.L_x_558:
[----:B-----5:R-:W-:-:S05]  /*1b50*/  PRMT R2, RZ, 0x7610, R15 ;  /* 0x00007610ff027816 */ /* 0x020fca000000000f */
[----:B------:R-:W-:Y:S01]  /*1b60*/  FMUL.FTZ R131, R2, c[0x0][0x1ec] ;  /* 0x00007b0002837a20 */ /* 0x000fe20000410000 */
[----:B------:R-:W-:-:S03]  /*1b70*/  @P0 PRMT R2, RZ, 0x7610, R7 ;  /* 0x00007610ff020816 */ /* 0x000fc60000000007 */
[----:B------:R-:W-:-:S04]  /*1b80*/  FMUL.FTZ R131, R52, R131 ;  /* 0x0000008334837220 */ /* 0x000fc80000410000 */
[----:B------:R-:W-:Y:S02]  /*1b90*/  @P0 FADD.FTZ R131, R2, R131 ;  /* 0x0000008302830221 */ /* 0x000fe40000010000 */
.L_x_559:
[----:B------:R-:W-:Y:S05]  /*1ba0*/  BSYNC B1 ;  /* 0x0000000000017941 */ /* 0x000fea0003800000 */
.L_x_557:
        /* <DEDUP_REMOVED lines=9> */
.L_x_535:
[----:B------:R-:W-:Y:S05]  /*1c40*/  BSYNC B0 ;  /* 0x0000000000007941 */ /* 0x000fea0003800000 */
.L_x_534:
[----:B------:R-:W-:Y:S01]  /*1c50*/  BSSY B0, `(.L_x_560) ;  /* 0x0000074000007945 */ /* 0x000fe20003800000 */
[----:B------:R-:W-:Y:S05]  /*1c60*/  @!P3 BRA `(.L_x_561) ;  /* 0x000007200000b947 */ /* 0x000fea0003800000 */
[----:B------:R-:W-:Y:S02]  /*1c70*/  ISETP.NE.U32.AND P0, PT, RZ, c[0x0][0x180], PT ;  /* 0x00006000ff007a0c */ /* 0x000fe40003f05070 */
[----:B0-----:R-:W-:Y:S02]  /*1c80*/  @P5 MOV R3, 0x10 ;  /* 0x0000001000035802 */ /* 0x001fe40000000f00 */
[----:B------:R-:W-:-:S03]  /*1c90*/  ISETP.NE.AND.EX P0, PT, RZ, c[0x0][0x184], PT, P0 ;  /* 0x00006100ff007a0c */ /* 0x000fc60003f05300 */
[----:B------:R-:W-:-:S05]  /*1ca0*/  @P5 IMAD.WIDE.U32 R2, R124, R3, c[0x0][0x170] ;  /* 0x00005c007c025625 */ /* 0x000fca00078e0003 */
[----:B-----5:R0:W5:Y:S05]  /*1cb0*/  @P5 LDG.E.128 R12, [R2.64] ;  /* 0x00000004020c5981 */ /* 0x02016a000c1e1d00 */
[----:B------:R-:W-:-:S04]  /*1cc0*/  @P0 IMAD.MOV.U32 R9, RZ, RZ, 0x10 ;  /* 0x00000010ff090424 */ /* 0x000fc800078e00ff */
        /* <DEDUP_REMOVED lines=9> */
.L_x_563:
[----:B0----5:R-:W-:-:S05]  /*1d60*/  PRMT R2, RZ, 0x5410, R12 ;  /* 0x00005410ff027816 */ /* 0x021fca000000000c */
[----:B------:R-:W-:-:S04]  /*1d70*/  FMUL.FTZ R2, R2, c[0x0][0x1ec] ;  /* 0x00007b0002027a20 */ /* 0x000fc80000410000 */
[----:B------:R-:W-:Y:S01]  /*1d80*/  FMUL.FTZ R133, R51, R2 ;  /* 0x0000000233857220 */ /* 0x000fe20000410000 */
[----:B------:R-:W-:-:S05]  /*1d90*/  @P0 PRMT R2, RZ, 0x5410, R4 ;  /* 0x00005410ff020816 */ /* 0x000fca0000000004 */
[----:B------:R-:W-:Y:S02]  /*1da0*/  @P0 FADD.FTZ R133, R2, R133 ;  /* 0x0000008502850221 */ /* 0x000fe40000010000 */
.L_x_564:
[----:B------:R-:W-:Y:S05]  /*1db0*/  BSYNC B1 ;  /* 0x0000000000017941 */ /* 0x000fea0003800000 */
.L_x_562:
[----:B------:R-:W-:Y:S01]  /*1dc0*/  BSSY B1, `(.L_x_565) ;  /* 0x000000b000017945 */ /* 0x000fe20003800000 */
[----:B------:R-:W-:Y:S05]  /*1dd0*/  @P6 BRA `(.L_x_566) ;  /* 0x0000004000006947 */ /* 0x000fea0003800000 */
[----:B------:R-:W-:Y:S01]  /*1de0*/  MOV R135, RZ ;  /* 0x000000ff00877202 */ /* 0x000fe20000000f00 */
[----:B------:R-:W-:Y:S05]  /*1df0*/  @!P0 BRA `(.L_x_567) ;  /* 0x0000007000008947 */ /* 0x000fea0003800000 */
[----:B-----5:R-:W-:Y:S01]  /*1e00*/  PRMT R135, RZ, 0x7610, R4 ;  /* 0x00007610ff877816 */ /* 0x020fe20000000004 */
[----:B------:R-:W-:Y:S05]  /*1e10*/  BRA `(.L_x_567) ;  /* 0x0000005000007947 */ /* 0x000fea0003800000 */
.L_x_566:
[----:B-----5:R-:W-:-:S05]  /*1e20*/  PRMT R2, RZ, 0x7610, R12 ;  /* 0x00007610ff027816 */ /* 0x020fca000000000c */
[----:B------:R-:W-:Y:S01]  /*1e30*/  FMUL.FTZ R135, R2, c[0x0][0x1ec] ;  /* 0x00007b0002877a20 */ /* 0x000fe20000410000 */
[----:B------:R-:W-:-:S03]  /*1e40*/  @P0 PRMT R2, RZ, 0x7610, R4 ;  /* 0x00007610ff020816 */ /* 0x000fc60000000004 */
[----:B------:R-:W-:-:S04]  /*1e50*/  FMUL.FTZ R135, R50, R135 ;  /* 0x0000008732877220 */ /* 0x000fc80000410000 */
[----:B------:R-:W-:Y:S02]  /*1e60*/  @P0 FADD.FTZ R135, R2, R135 ;  /* 0x0000008702870221 */ /* 0x000fe40000010000 */
.L_x_567:
[----:B------:R-:W-:Y:S05]  /*1e70*/  BSYNC B1 ;  /* 0x0000000000017941 */ /* 0x000fea0003800000 */
.L_x_565:
[----:B------:R-:W-:Y:S01]  /*1e80*/  BSSY B1, `(.L_x_568) ;  /* 0x000000b000017945 */ /* 0x000fe20003800000 */
[----:B------:R-:W-:Y:S05]  /*1e90*/  @P6 BRA `(.L_x_569) ;  /* 0x0000004000006947 */ /* 0x000fea0003800000 */
[----:B------:R-:W-:Y:S01]  /*1ea0*/  HFMA2.MMA R137, -RZ, RZ, 0, 0 ;  /* 0x00000000ff897435 */ /* 0x000fe200000001ff */
[----:B------:R-:W-:Y:S05]  /*1eb0*/  @!P0 BRA `(.L_x_570) ;  /* 0x0000007000008947 */ /* 0x000fea0003800000 */
[----:B-----5:R-:W-:Y:S01]  /*1ec0*/  PRMT R137, RZ, 0x5410, R5 ;  /* 0x00005410ff897816 */ /* 0x020fe20000000005 */
[----:B------:R-:W-:Y:S05]  /*1ed0*/  BRA `(.L_x_570) ;  /* 0x0000005000007947 */ /* 0x000fea0003800000 */
.L_x_569:
[----:B-----5:R-:W-:-:S05]  /*1ee0*/  PRMT R2, RZ, 0x5410, R13 ;  /* 0x00005410ff027816 */ /* 0x020fca000000000d */
[----:B------:R-:W-:-:S04]  /*1ef0*/  FMUL.FTZ R2, R2, c[0x0][0x1ec] ;  /* 0x00007b0002027a20 */ /* 0x000fc80000410000 */
[----:B------:R-:W-:Y:S01]  /*1f00*/  FMUL.FTZ R137, R49, R2 ;  /* 0x0000000231897220 */ /* 0x000fe20000410000 */
[----:B------:R-:W-:-:S05]  /*1f10*/  @P0 PRMT R2, RZ, 0x5410, R5 ;  /* 0x00005410ff020816 */ /* 0x000fca0000000005 */
[----:B------:R-:W-:Y:S02]  /*1f20*/  @P0 FADD.FTZ R137, R2, R137 ;  /* 0x0000008902890221 */ /* 0x000fe40000010000 */
.L_x_570:
[----:B------:R-:W-:Y:S05]  /*1f30*/  BSYNC B1 ;  /* 0x0000000000017941 */ /* 0x000fea0003800000 */
.L_x_568:
[----:B------:R-:W-:Y:S01]  /*1f40*/  BSSY B1, `(.L_x_571) ;  /* 0x000000b000017945 */ /* 0x000fe20003800000 */
[----:B------:R-:W-:Y:S05]  /*1f50*/  @P6 BRA `(.L_x_572) ;  /* 0x0000004000006947 */ /* 0x000fea0003800000 */
[----:B------:R-:W-:Y:S01]  /*1f60*/  MOV R139, RZ ;  /* 0x000000ff008b7202 */ /* 0x000fe20000000f00 */
[----:B------:R-:W-:Y:S05]  /*1f70*/  @!P0 BRA `(.L_x_573) ;  /* 0x0000007000008947 */ /* 0x000fea0003800000 */
[----:B-----5:R-:W-:Y:S01]  /*1f80*/  PRMT R139, RZ, 0x7610, R5 ;  /* 0x00007610ff8b7816 */ /* 0x020fe20000000005 */
[----:B------:R-:W-:Y:S05]  /*1f90*/  BRA `(.L_x_573) ;  /* 0x0000005000007947 */ /* 0x000fea0003800000 */
.L_x_572:
[----:B-----5:R-:W-:-:S05]  /*1fa0*/  PRMT R2, RZ, 0x7610, R13 ;  /* 0x00007610ff027816 */ /* 0x020fca000000000d */
[----:B------:R-:W-:Y:S01]  /*1fb0*/  FMUL.FTZ R139, R2, c[0x0][0x1ec] ;  /* 0x00007b00028b7a20 */ /* 0x000fe20000410000 */
[----:B------:R-:W-:-:S03]  /*1fc0*/  @P0 PRMT R2, RZ, 0x7610, R5 ;  /* 0x00007610ff020816 */ /* 0x000fc60000000005 */
[----:B------:R-:W-:-:S04]  /*1fd0*/  FMUL.FTZ R139, R48, R139 ;  /* 0x0000008b308b7220 */ /* 0x000fc80000410000 */
[----:B------:R-:W-:Y:S02]  /*1fe0*/  @P0 FADD.FTZ R139, R2, R139 ;  /* 0x0000008b028b0221 */ /* 0x000fe40000010000 */
.L_x_573:
[----:B------:R-:W-:Y:S05]  /*1ff0*/  BSYNC B1 ;  /* 0x0000000000017941 */ /* 0x000fea0003800000 */
.L_x_571:
[----:B------:R-:W-:Y:S01]  /*2000*/  BSSY B1, `(.L_x_574) ;  /* 0x000000b000017945 */ /* 0x000fe20003800000 */
[----:B------:R-:W-:Y:S05]  /*2010*/  @P6 BRA `(.L_x_575) ;  /* 0x0000004000006947 */ /* 0x000fea0003800000 */
[----:B------:R-:W-:Y:S01]  /*2020*/  HFMA2.MMA R141, -RZ, RZ, 0, 0 ;  /* 0x00000000ff8d7435 */ /* 0x000fe200000001ff */
[----:B------:R-:W-:Y:S05]  /*2030*/  @!P0 BRA `(.L_x_576) ;  /* 0x0000007000008947 */ /* 0x000fea0003800000 */
[----:B-----5:R-:W-:Y:S01]  /*2040*/  PRMT R141, RZ, 0x5410, R6 ;  /* 0x00005410ff8d7816 */ /* 0x020fe20000000006 */
[----:B------:R-:W-:Y:S05]  /*2050*/  BRA `(.L_x_576) ;  /* 0x0000005000007947 */ /* 0x000fea0003800000 */
.L_x_575:
[----:B-----5:R-:W-:-:S05]  /*2060*/  PRMT R2, RZ, 0x5410, R14 ;  /* 0x00005410ff027816 */ /* 0x020fca000000000e */
[----:B------:R-:W-:-:S04]  /*2070*/  FMUL.FTZ R2, R2, c[0x0][0x1ec] ;  /* 0x00007b0002027a20 */ /* 0x000fc80000410000 */
[----:B------:R-:W-:Y:S01]  /*2080*/  FMUL.FTZ R141, R47, R2 ;  /* 0x000000022f8d7220 */ /* 0x000fe20000410000 */
[----:B------:R-:W-:-:S05]  /*2090*/  @P0 PRMT R2, RZ, 0x5410, R6 ;  /* 0x00005410ff020816 */ /* 0x000fca0000000006 */
[----:B------:R-:W-:Y:S02]  /*20a0*/  @P0 FADD.FTZ R141, R2, R141 ;  /* 0x0000008d028d0221 */ /* 0x000fe40000010000 */
.L_x_576:
[----:B------:R-:W-:Y:S05]  /*20b0*/  BSYNC B1 ;  /* 0x0000000000017941 */ /* 0x000fea0003800000 */
.L_x_574:
[----:B------:R-:W-:Y:S01]  /*20c0*/  BSSY B1, `(.L_x_577) ;  /* 0x000000b000017945 */ /* 0x000fe20003800000 */
[----:B------:R-:W-:Y:S05]  /*20d0*/  @P6 BRA `(.L_x_578) ;  /* 0x0000004000006947 */ /* 0x000fea0003800000 */
[----:B------:R-:W-:Y:S01]  /*20e0*/  MOV R143, RZ ;  /* 0x000000ff008f7202 */ /* 0x000fe20000000f00 */
[----:B------:R-:W-:Y:S05]  /*20f0*/  @!P0 BRA `(.L_x_579) ;  /* 0x0000007000008947 */ /* 0x000fea0003800000 */
[----:B-----5:R-:W-:Y:S01]  /*2100*/  PRMT R143, RZ, 0x7610, R6 ;  /* 0x00007610ff8f7816 */ /* 0x020fe20000000006 */
[----:B------:R-:W-:Y:S05]  /*2110*/  BRA `(.L_x_579) ;  /* 0x0000005000007947 */ /* 0x000fea0003800000 */
.L_x_578:
[----:B-----5:R-:W-:-:S05]  /*2120*/  PRMT R2, RZ, 0x7610, R14 ;  /* 0x00007610ff027816 */ /* 0x020fca000000000e */
[----:B------:R-:W-:Y:S01]  /*2130*/  FMUL.FTZ R143, R2, c[0x0][0x1ec] ;  /* 0x00007b00028f7a20 */ /* 0x000fe20000410000 */
[----:B------:R-:W-:-:S03]  /*2140*/  @P0 PRMT R2, RZ, 0x7610, R6 ;  /* 0x00007610ff020816 */ /* 0x000fc60000000006 */
[----:B------:R-:W-:-:S04]  /*2150*/  FMUL.FTZ R143, R46, R143 ;  /* 0x0000008f2e8f7220 */ /* 0x000fc80000410000 */
[----:B------:R-:W-:Y:S02]  /*2160*/  @P0 FADD.FTZ R143, R2, R143 ;  /* 0x0000008f028f0221 */ /* 0x000fe40000010000 */
.L_x_579:
[----:B------:R-:W-:Y:S05]  /*2170*/  BSYNC B1 ;  /* 0x0000000000017941 */ /* 0x000fea0003800000 */
.L_x_577:
[----:B------:R-:W-:Y:S01]  /*2180*/  BSSY B1, `(.L_x_580) ;  /* 0x000000b000017945 */ /* 0x000fe20003800000 */
[----:B------:R-:W-:Y:S05]  /*2190*/  @P6 BRA `(.L_x_581) ;  /* 0x0000004000006947 */ /* 0x000fea0003800000 */
[----:B------:R-:W-:Y:S01]  /*21a0*/  HFMA2.MMA R145, -RZ, RZ, 0, 0 ;  /* 0x00000000ff917435 */ /* 0x000fe200000001ff */
[----:B------:R-:W-:Y:S05]  /*21b0*/  @!P0 BRA `(.L_x_582) ;  /* 0x0000007000008947 */ /* 0x000fea0003800000 */
[----:B-----5:R-:W-:Y:S01]  /*21c0*/  PRMT R145, RZ, 0x5410, R7 ;  /* 0x00005410ff917816 */ /* 0x020fe20000000007 */
[----:B------:R-:W-:Y:S05]  /*21d0*/  BRA `(.L_x_582) ;  /* 0x0000005000007947 */ /* 0x000fea0003800000 */
.L_x_581:
[----:B-----5:R-:W-:-:S05]  /*21e0*/  PRMT R2, RZ, 0x5410, R15 ;  /* 0x00005410ff027816 */ /* 0x020fca000000000f */
[----:B------:R-:W-:-:S04]  /*21f0*/  FMUL.FTZ R2, R2, c[0x0][0x1ec] ;  /* 0x00007b0002027a20 */ /* 0x000fc80000410000 */
[----:B------:R-:W-:Y:S01]  /*2200*/  FMUL.FTZ R145, R45, R2 ;  /* 0x000000022d917220 */ /* 0x000fe20000410000 */
[----:B------:R-:W-:-:S05]  /*2210*/  @P0 PRMT R2, RZ, 0x5410, R7 ;  /* 0x00005410ff020816 */ /* 0x000fca0000000007 */
[----:B------:R-:W-:Y:S02]  /*2220*/  @P0 FADD.FTZ R145, R2, R145 ;  /* 0x0000009102910221 */ /* 0x000fe40000010000 */
.L_x_582:
[----:B------:R-:W-:Y:S05]  /*2230*/  BSYNC B1 ;  /* 0x0000000000017941 */ /* 0x000fea0003800000 */
.L_x_580:
[----:B------:R-:W-:Y:S01]  /*2240*/  BSSY B1, `(.L_x_583) ;  /* 0x000000b000017945 */ /* 0x000fe20003800000 */
[----:B------:R-:W-:Y:S05]  /*2250*/  @P6 BRA `(.L_x_584) ;  /* 0x0000004000006947 */ /* 0x000fea0003800000 */
[----:B------:R-:W-:Y:S01]  /*2260*/  IMAD.MOV.U32 R147, RZ, RZ, RZ ;  /* 0x000000ffff937224 */ /* 0x000fe200078e00ff */
[----:B------:R-:W-:Y:S05]  /*2270*/  @!P0 BRA `(.L_x_585) ;  /* 0x0000007000008947 */ /* 0x000fea0003800000 */
[----:B-----5:R-:W-:Y:S01]  /*2280*/  PRMT R147, RZ, 0x7610, R7 ;  /* 0x00007610ff937816 */ /* 0x020fe20000000007 */
[----:B------:R-:W-:Y:S05]  /*2290*/  BRA `(.L_x_585) ;  /* 0x0000005000007947 */ /* 0x000fea0003800000 */
.L_x_584:
[----:B-----5:R-:W-:-:S05]  /*22a0*/  PRMT R2, RZ, 0x7610, R15 ;  /* 0x00007610ff027816 */ /* 0x020fca000000000f */
[----:B------:R-:W-:Y:S01]  /*22b0*/  FMUL.FTZ R147, R2, c[0x0][0x1ec] ;  /* 0x00007b0002937a20 */ /* 0x000fe20000410000 */
[----:B------:R-:W-:-:S03]  /*22c0*/  @P0 PRMT R2, RZ, 0x7610, R7 ;  /* 0x00007610ff020816 */ /* 0x000fc60000000007 */
[----:B------:R-:W-:-:S04]  /*22d0*/  FMUL.FTZ R147, R44, R147 ;  /* 0x000000932c937220 */ /* 0x000fc80000410000 */
[----:B------:R-:W-:Y:S02]  /*22e0*/  @P0 FADD.FTZ R147, R2, R147 ;  /* 0x0000009302930221 */ /* 0x000fe40000010000 */
.L_x_585:
[----:B------:R-:W-:Y:S05]  /*22f0*/  BSYNC B1 ;  /* 0x0000000000017941 */ /* 0x000fea0003800000 */
.L_x_583:
        /* <DEDUP_REMOVED lines=9> */
.L_x_561:
[----:B------:R-:W-:Y:S05]  /*2390*/  BSYNC B0 ;  /* 0x0000000000007941 */ /* 0x000fea0003800000 */
.L_x_560:
        /* <DEDUP_REMOVED lines=17> */
.L_x_589:
[----:B0----5:R-:W-:-:S05]  /*24b0*/  PRMT R2, RZ, 0x5410, R12 ;  /* 0x00005410ff027816 */ /* 0x021fca000000000c */
[----:B------:R-:W-:-:S04]  /*24c0*/  FMUL.FTZ R2, R2, c[0x0][0x1ec] ;  /* 0x00007b0002027a20 */ /* 0x000fc80000410000 */
[----:B------:R-:W-:Y:S01]  /*24d0*/  FMUL.FTZ R149, R43, R2 ;  /* 0x000000022b957220 */ /* 0x000fe20000410000 */
[----:B------:R-:W-:-:S05]  /*24e0*/  @P0 PRMT R2, RZ, 0x5410, R4 ;  /* 0x00005410ff020816 */ /* 0x000fca0000000004 */
[----:B------:R-:W-:Y:S02]  /*24f0*/  @P0 FADD.FTZ R149, R2, R149 ;  /* 0x0000009502950221 */ /* 0x000fe40000010000 */
.L_x_590:
[----:B------:R-:W-:Y:S05]  /*2500*/  BSYNC B1 ;  /* 0x0000000000017941 */ /* 0x000fea0003800000 */
.L_x_588:
[----:B------:R-:W-:Y:S01]  /*2510*/  BSSY B1, `(.L_x_591) ;  /* 0x000000b000017945 */ /* 0x000fe20003800000 */
[----:B------:R-:W-:Y:S05]  /*2520*/  @P5 BRA `(.L_x_592) ;  /* 0x0000004000005947 */ /* 0x000fea0003800000 */
[----:B------:R-:W-:Y:S01]  /*2530*/  MOV R151, RZ ;  /* 0x000000ff00977202 */ /* 0x000fe20000000f00 */
[----:B------:R-:W-:Y:S05]  /*2540*/  @!P0 BRA `(.L_x_593) ;  /* 0x0000007000008947 */ /* 0x000fea0003800000 */
[----:B-----5:R-:W-:Y:S01]  /*2550*/  PRMT R151, RZ, 0x7610, R4 ;  /* 0x00007610ff977816 */ /* 0x020fe20000000004 */
[----:B------:R-:W-:Y:S05]  /*2560*/  BRA `(.L_x_593) ;  /* 0x0000005000007947 */ /* 0x000fea0003800000 */
.L_x_592:
[----:B-----5:R-:W-:-:S05]  /*2570*/  PRMT R2, RZ, 0x7610, R12 ;  /* 0x00007610ff027816 */ /* 0x020fca000000000c */
[----:B------:R-:W-:Y:S01]  /*2580*/  FMUL.FTZ R151, R2, c[0x0][0x1ec] ;  /* 0x00007b0002977a20 */ /* 0x000fe20000410000 */
[----:B------:R-:W-:-:S03]  /*2590*/  @P0 PRMT R2, RZ, 0x7610, R4 ;  /* 0x00007610ff020816 */ /* 0x000fc60000000004 */
[----:B------:R-:W-:-:S04]  /*25a0*/  FMUL.FTZ R151, R42, R151 ;  /* 0x000000972a977220 */ /* 0x000fc80000410000 */
[----:B------:R-:W-:Y:S02]  /*25b0*/  @P0 FADD.FTZ R151, R2, R151 ;  /* 0x0000009702970221 */ /* 0x000fe40000010000 */
.L_x_593:
[----:B------:R-:W-:Y:S05]  /*25c0*/  BSYNC B1 ;  /* 0x0000000000017941 */ /* 0x000fea0003800000 */
.L_x_591:
[----:B------:R-:W-:Y:S01]  /*25d0*/  BSSY B1, `(.L_x_594) ;  /* 0x000000b000017945 */ /* 0x000fe20003800000 */
[----:B------:R-:W-:Y:S05]  /*25e0*/  @P5 BRA `(.L_x_595) ;  /* 0x0000004000005947 */ /* 0x000fea0003800000 */
[----:B------:R-:W-:Y:S01]  /*25f0*/  HFMA2.MMA R153, -RZ, RZ, 0, 0 ;  /* 0x00000000ff997435 */ /* 0x000fe200000001ff */
[----:B------:R-:W-:Y:S05]  /*2600*/  @!P0 BRA `(.L_x_596) ;  /* 0x0000007000008947 */ /* 0x000fea0003800000 */
[----:B-----5:R-:W-:Y:S01]  /*2610*/  PRMT R153, RZ, 0x5410, R5 ;  /* 0x00005410ff997816 */ /* 0x020fe20000000005 */
[----:B------:R-:W-:Y:S05]  /*2620*/  BRA `(.L_x_596) ;  /* 0x0000005000007947 */ /* 0x000fea0003800000 */
.L_x_595:
[----:B-----5:R-:W-:-:S05]  /*2630*/  PRMT R2, RZ, 0x5410, R13 ;  /* 0x00005410ff027816 */ /* 0x020fca000000000d */
[----:B------:R-:W-:-:S04]  /*2640*/  FMUL.FTZ R2, R2, c[0x0][0x1ec] ;  /* 0x00007b0002027a20 */ /* 0x000fc80000410000 */
[----:B------:R-:W-:Y:S01]  /*2650*/  FMUL.FTZ R153, R41, R2 ;  /* 0x0000000229997220 */ /* 0x000fe20000410000 */
[----:B------:R-:W-:-:S05]  /*2660*/  @P0 PRMT R2, RZ, 0x5410, R5 ;  /* 0x00005410ff020816 */ /* 0x000fca0000000005 */
[----:B------:R-:W-:Y:S02]  /*2670*/  @P0 FADD.FTZ R153, R2, R153 ;  /* 0x0000009902990221 */ /* 0x000fe40000010000 */
.L_x_596:
[----:B------:R-:W-:Y:S05]  /*2680*/  BSYNC B1 ;  /* 0x0000000000017941 */ /* 0x000fea0003800000 */
.L_x_594:
[----:B------:R-:W-:Y:S01]  /*2690*/  BSSY B1, `(.L_x_597) ;  /* 0x000000b000017945 */ /* 0x000fe20003800000 */
[----:B------:R-:W-:Y:S05]  /*26a0*/  @P5 BRA `(.L_x_598) ;  /* 0x0000004000005947 */ /* 0x000fea0003800000 */
[----:B------:R-:W-:Y:S01]  /*26b0*/  MOV R155, RZ ;  /* 0x000000ff009b7202 */ /* 0x000fe20000000f00 */
[----:B------:R-:W-:Y:S05]  /*26c0*/  @!P0 BRA `(.L_x_599) ;  /* 0x0000007000008947 */ /* 0x000fea0003800000 */
[----:B-----5:R-:W-:Y:S01]  /*26d0*/  PRMT R155, RZ, 0x7610, R5 ;  /* 0x00007610ff9b7816 */ /* 0x020fe20000000005 */
[----:B------:R-:W-:Y:S05]  /*26e0*/  BRA `(.L_x_599) ;  /* 0x0000005000007947 */ /* 0x000fea0003800000 */
.L_x_598:
[----:B-----5:R-:W-:-:S05]  /*26f0*/  PRMT R2, RZ, 0x7610, R13 ;  /* 0x00007610ff027816 */ /* 0x020fca000000000d */
[----:B------:R-:W-:Y:S01]  /*2700*/  FMUL.FTZ R155, R2, c[0x0][0x1ec] ;  /* 0x00007b00029b7a20 */ /* 0x000fe20000410000 */
[----:B------:R-:W-:-:S03]  /*2710*/  @P0 PRMT R2, RZ, 0x7610, R5 ;  /* 0x00007610ff020816 */ /* 0x000fc60000000005 */
[----:B------:R-:W-:-:S04]  /*2720*/  FMUL.FTZ R155, R40, R155 ;  /* 0x0000009b289b7220 */ /* 0x000fc80000410000 */
[----:B------:R-:W-:Y:S02]  /*2730*/  @P0 FADD.FTZ R155, R2, R155 ;  /* 0x0000009b029b0221 */ /* 0x000fe40000010000 */
.L_x_599:
[----:B------:R-:W-:Y:S05]  /*2740*/  BSYNC B1 ;  /* 0x0000000000017941 */ /* 0x000fea0003800000 */
.L_x_597:
[----:B------:R-:W-:Y:S01]  /*2750*/  BSSY B1, `(.L_x_600) ;  /* 0x000000b000017945 */ /* 0x000fe20003800000 */
[----:B------:R-:W-:Y:S05]  /*2760*/  @P5 BRA `(.L_x_601) ;  /* 0x0000004000005947 */ /* 0x000fea0003800000 */
[----:B------:R-:W-:Y:S01]  /*2770*/  IMAD.MOV.U32 R157, RZ, RZ, RZ ;  /* 0x000000ffff9d7224 */ /* 0x000fe200078e00ff */
[----:B------:R-:W-:Y:S05]  /*2780*/  @!P0 BRA `(.L_x_602) ;  /* 0x0000007000008947 */ /* 0x000fea0003800000 */
[----:B-----5:R-:W-:Y:S01]  /*2790*/  PRMT R157, RZ, 0x5410, R6 ;  /* 0x00005410ff9d7816 */ /* 0x020fe20000000006 */
[----:B------:R-:W-:Y:S05]  /*27a0*/  BRA `(.L_x_602) ;  /* 0x0000005000007947 */ /* 0x000fea0003800000 */
.L_x_601:
[----:B-----5:R-:W-:-:S05]  /*27b0*/  PRMT R2, RZ, 0x5410, R14 ;  /* 0x00005410ff027816 */ /* 0x020fca000000000e */
[----:B------:R-:W-:-:S04]  /*27c0*/  FMUL.FTZ R2, R2, c[0x0][0x1ec] ;  /* 0x00007b0002027a20 */ /* 0x000fc80000410000 */
[----:B------:R-:W-:Y:S01]  /*27d0*/  FMUL.FTZ R157, R39, R2 ;  /* 0x00000002279d7220 */ /* 0x000fe20000410000 */
[----:B------:R-:W-:-:S05]  /*27e0*/  @P0 PRMT R2, RZ, 0x5410, R6 ;  /* 0x00005410ff020816 */ /* 0x000fca0000000006 */
[----:B------:R-:W-:Y:S02]  /*27f0*/  @P0 FADD.FTZ R157, R2, R157 ;  /* 0x0000009d029d0221 */ /* 0x000fe40000010000 */
.L_x_602:
[----:B------:R-:W-:Y:S05]  /*2800*/  BSYNC B1 ;  /* 0x0000000000017941 */ /* 0x000fea0003800000 */
.L_x_600:
[----:B------:R-:W-:Y:S01]  /*2810*/  BSSY B1, `(.L_x_603) ;  /* 0x000000b000017945 */ /* 0x000fe20003800000 */
[----:B------:R-:W-:Y:S05]  /*2820*/  @P5 BRA `(.L_x_604) ;  /* 0x0000004000005947 */ /* 0x000fea0003800000 */
[----:B------:R-:W-:Y:S01]  /*2830*/  HFMA2.MMA R159, -RZ, RZ, 0, 0 ;  /* 0x00000000ff9f7435 */ /* 0x000fe200000001ff */
[----:B------:R-:W-:Y:S05]  /*2840*/  @!P0 BRA `(.L_x_605) ;  /* 0x0000007000008947 */ /* 0x000fea0003800000 */
[----:B-----5:R-:W-:Y:S01]  /*2850*/  PRMT R159, RZ, 0x7610, R6 ;  /* 0x00007610ff9f7816 */ /* 0x020fe20000000006 */
[----:B------:R-:W-:Y:S05]  /*2860*/  BRA `(.L_x_605) ;  /* 0x0000005000007947 */ /* 0x000fea0003800000 */
.L_x_604:
[----:B-----5:R-:W-:-:S05]  /*2870*/  PRMT R2, RZ, 0x7610, R14 ;  /* 0x00007610ff027816 */ /* 0x020fca000000000e */
[----:B------:R-:W-:Y:S01]  /*2880*/  FMUL.FTZ R159, R2, c[0x0][0x1ec] ;  /* 0x00007b00029f7a20 */ /* 0x000fe20000410000 */
[----:B------:R-:W-:-:S03]  /*2890*/  @P0 PRMT R2, RZ, 0x7610, R6 ;  /* 0x00007610ff020816 */ /* 0x000fc60000000006 */
[----:B------:R-:W-:-:S04]  /*28a0*/  FMUL.FTZ R159, R38, R159 ;  /* 0x0000009f269f7220 */ /* 0x000fc80000410000 */
[----:B------:R-:W-:Y:S02]  /*28b0*/  @P0 FADD.FTZ R159, R2, R159 ;  /* 0x0000009f029f0221 */ /* 0x000fe40000010000 */
.L_x_605:
[----:B------:R-:W-:Y:S05]  /*28c0*/  BSYNC B1 ;  /* 0x0000000000017941 */ /* 0x000fea0003800000 */
.L_x_603:
[----:B------:R-:W-:Y:S01]  /*28d0*/  BSSY B1, `(.L_x_606) ;  /* 0x000000b000017945 */ /* 0x000fe20003800000 */
[----:B------:R-:W-:Y:S05]  /*28e0*/  @P5 BRA `(.L_x_607) ;  /* 0x0000004000005947 */ /* 0x000fea0003800000 */
[----:B------:R-:W-:Y:S01]  /*28f0*/  MOV R161, RZ ;  /* 0x000000ff00a17202 */ /* 0x000fe20000000f00 */
[----:B------:R-:W-:Y:S05]  /*2900*/  @!P0 BRA `(.L_x_608) ;  /* 0x0000007000008947 */ /* 0x000fea0003800000 */
[----:B-----5:R-:W-:Y:S01]  /*2910*/  PRMT R161, RZ, 0x5410, R7 ;  /* 0x00005410ffa17816 */ /* 0x020fe20000000007 */
[----:B------:R-:W-:Y:S05]  /*2920*/  BRA `(.L_x_608) ;  /* 0x0000005000007947 */ /* 0x000fea0003800000 */
.L_x_607:
[----:B-----5:R-:W-:-:S05]  /*2930*/  PRMT R2, RZ, 0x5410, R15 ;  /* 0x00005410ff027816 */ /* 0x020fca000000000f */
[----:B------:R-:W-:-:S04]  /*2940*/  FMUL.FTZ R2, R2, c[0x0][0x1ec] ;  /* 0x00007b0002027a20 */ /* 0x000fc80000410000 */
[----:B------:R-:W-:Y:S01]  /*2950*/  FMUL.FTZ R161, R37, R2 ;  /* 0x0000000225a17220 */ /* 0x000fe20000410000 */
[----:B------:R-:W-:-:S05]  /*2960*/  @P0 PRMT R2, RZ, 0x5410, R7 ;  /* 0x00005410ff020816 */ /* 0x000fca0000000007 */
[----:B------:R-:W-:Y:S02]  /*2970*/  @P0 FADD.FTZ R161, R2, R161 ;  /* 0x000000a102a10221 */ /* 0x000fe40000010000 */
.L_x_608:
[----:B------:R-:W-:Y:S05]  /*2980*/  BSYNC B1 ;  /* 0x0000000000017941 */ /* 0x000fea0003800000 */
.L_x_606:
[----:B------:R-:W-:Y:S01]  /*2990*/  BSSY B1, `(.L_x_609) ;  /* 0x000000b000017945 */ /* 0x000fe20003800000 */
[----:B------:R-:W-:Y:S05]  /*29a0*/  @P5 BRA `(.L_x_610) ;  /* 0x0000004000005947 */ /* 0x000fea0003800000 */
[----:B------:R-:W-:Y:S01]  /*29b0*/  HFMA2.MMA R163, -RZ, RZ, 0, 0 ;  /* 0x00000000ffa37435 */ /* 0x000fe200000001ff */
[----:B------:R-:W-:Y:S05]  /*29c0*/  @!P0 BRA `(.L_x_611) ;  /* 0x0000007000008947 */ /* 0x000fea0003800000 */
[----:B-----5:R-:W-:Y:S01]  /*29d0*/  PRMT R163, RZ, 0x7610, R7 ;  /* 0x00007610ffa37816 */ /* 0x020fe20000000007 */
[----:B------:R-:W-:Y:S05]  /*29e0*/  BRA `(.L_x_611) ;  /* 0x0000005000007947 */ /* 0x000fea0003800000 */
.L_x_610:
[----:B-----5:R-:W-:-:S05]  /*29f0*/  PRMT R2, RZ, 0x7610, R15 ;  /* 0x00007610ff027816 */ /* 0x020fca000000000f */
[----:B------:R-:W-:Y:S01]  /*2a00*/  FMUL.FTZ R163, R2, c[0x0][0x1ec] ;  /* 0x00007b0002a37a20 */ /* 0x000fe20000410000 */
[----:B------:R-:W-:-:S03]  /*2a10*/  @P0 PRMT R2, RZ, 0x7610, R7 ;  /* 0x00007610ff020816 */ /* 0x000fc60000000007 */
[----:B------:R-:W-:-:S04]  /*2a20*/  FMUL.FTZ R163, R36, R163 ;  /* 0x000000a324a37220 */ /* 0x000fc80000410000 */
[----:B------:R-:W-:Y:S02]  /*2a30*/  @P0 FADD.FTZ R163, R2, R163 ;  /* 0x000000a302a30221 */ /* 0x000fe40000010000 */
.L_x_611:
[----:B------:R-:W-:Y:S05]  /*2a40*/  BSYNC B1 ;  /* 0x0000000000017941 */ /* 0x000fea0003800000 */
.L_x_609:
[----:B------:R-:W-:Y:S02]  /*2a50*/  MOV R3, 0x10 ;  /* 0x0000001000037802 */ /* 0x000fe40000000f00 */
[----:B------:R-:W-:Y:S02]  /*2a60*/  F2FP.BF16.PACK_AB R11, R163, R161 ;  /* 0x000000a1a30b723e */ /* 0x000fe400000010ff */
[----:B------:R-:W-:Y:S01]  /*2a70*/  F2FP.BF16.PACK_AB R10, R159, R157 ;  /* 0x0000009d9f0a723e */ /* 0x000fe200000010ff */
[----:B------:R-:W-:Y:S01]  /*2a80*/  IMAD.WIDE.U32 R2, R122, R3, c[0x0][0x188] ;  /* 0x000062007a027625 */ /* 0x000fe200078e0003 */
[----:B------:R-:W-:Y:S02]  /*2a90*/  F2FP.BF16.PACK_AB R9, R155, R153 ;  /* 0x000000999b09723e */ /* 0x000fe400000010ff */
[----:B------:R-:W-:-:S05]  /*2aa0*/  F2FP.BF16.PACK_AB R8, R151, R149 ;  /* 0x000000959708723e */ /* 0x000fca00000010ff */
[----:B------:R0:W-:Y:S02]  /*2ab0*/  STG.E.128 [R2.64], R8 ;  /* 0x0000000802007986 */ /* 0x0001e4000c101d04 */
.L_x_587:
[----:B------:R-:W-:Y:S05]  /*2ac0*/  BSYNC B0 ;  /* 0x0000000000007941 */ /* 0x000fea0003800000 */
.L_x_586:
        /* <DEDUP_REMOVED lines=42> */
.L_x_624:
        /* <DEDUP_REMOVED lines=85> */
.L_x_625:
        /* <DEDUP_REMOVED lines=14> */
[----:B------:R-:W-:Y:S01]  /*33a0*/  MOV R8, c[0x0][0x1e0] ;  /* 0x0000780000087a02 */ /* 0x000fe20000000f00 */
[----:B------:R-:W-:Y:S02]  /*33b0*/  BSSY B0, `(.L_x_614) ;  /* 0x00000d4000007945 */ /* 0x000fe40003800000 */
[----:B------:R-:W-:-:S04]  /*33c0*/  @!P0 IMAD.MOV.U32 R9, RZ, RZ, R110 ;  /* 0x000000ffff098224 */ /* 0x000fc800078e006e */
[----:B------:R-:W-:Y:S01]  /*33d0*/  I2F R128, R9 ;  /* 0x0000000900807306 */ /* 0x000fe20000201400 */
[----:B------:R-:W1:Y:S04]  /*33e0*/  SHFL.DOWN PT, R120, R9, 0x4, 0x1f ;  /* 0x08801f0009787f89 */ /* 0x000e6800000e0000 */
[----:B------:R-:W2:Y:S01]  /*33f0*/  @!P0 LDS.64 R2, [R10.X8] ;  /* 0x000000000a028984 */ /* 0x000ea20000008a00 */
[----:B------:R-:W-:Y:S02]  /*3400*/  ISETP.NE.AND P0, PT, RZ, UR6, PT ;  /* 0x00000006ff007c0c */ /* 0x000fe4000bf05270 */
[----:B01----:R-:W-:Y:S02]  /*3410*/  IADD3 R122, R120, R9, RZ ;  /* 0x00000009787a7210 */ /* 0x003fe40007ffe0ff */
[----:B------:R-:W-:Y:S03]  /*3420*/  I2F R120, R120 ;  /* 0x0000007800787306 */ /* 0x000fe60000201400 */
[----:B------:R-:W0:Y:S05]  /*3430*/  SHFL.DOWN PT, R185, R122, 0x2, 0x1f ;  /* 0x08401f007ab97f89 */ /* 0x000e2a00000e0000 */
[----:B------:R-:W1:Y:S01]  /*3440*/  I2F R124, R122 ;  /* 0x0000007a007c7306 */ /* 0x000e620000201400 */
[----:B--2---:R-:W2:Y:S07]  /*3450*/  SHFL.DOWN PT, R11, R2, 0x4, 0x1f ;  /* 0x08801f00020b7f89 */ /* 0x004eae00000e0000 */
[----:B-1----:R-:W1:Y:S01]  /*3460*/  MUFU.RCP R126, R124 ;  /* 0x0000007c007e7308 */ /* 0x002e620000001000 */
[----:B0-----:R-:W-:Y:S01]  /*3470*/  IADD3 R9, R122, R185, RZ ;  /* 0x000000b97a097210 */ /* 0x001fe20007ffe0ff */
[----:B------:R-:W0:Y:S04]  /*3480*/  SHFL.DOWN PT, R10, R3, 0x4, 0x1f ;  /* 0x08801f00030a7f89 */ /* 0x000e2800000e0000 */
[----:B------:R-:W-:Y:S02]  /*3490*/  SHFL.DOWN PT, R122, R9, 0x1, 0x1f ;  /* 0x08201f00097a7f89 */ /* 0x000fe400000e0000 */
[----:B------:R-:W-:Y:S01]  /*34a0*/  I2F R185, R185 ;  /* 0x000000b900b97306 */ /* 0x000fe20000201400 */
[----:B--2---:R-:W-:-:S02]  /*34b0*/  FMUL.FTZ R183, R11, R120 ;  /* 0x000000780bb77220 */ /* 0x004fc40000410000 */
[----:B------:R-:W-:Y:S02]  /*34c0*/  FADD.FTZ R11, -R11, R2 ;  /* 0x000000020b0b7221 */ /* 0x000fe40000010100 */
[----:B------:R-:W-:Y:S02]  /*34d0*/  FFMA.FTZ R183, R128, R2, R183 ;  /* 0x0000000280b77223 */ /* 0x000fe400000100b7 */
[----:B------:R-:W-:Y:S02]  /*34e0*/  FMUL.FTZ R11, R11, R11 ;  /* 0x0000000b0b0b7220 */ /* 0x000fe40000410000 */
[----:B-1----:R-:W-:Y:S02]  /*34f0*/  FMUL.FTZ R183, R126, R183 ;  /* 0x000000b77eb77220 */ /* 0x002fe40000410000 */
[----:B------:R-:W-:Y:S02]  /*3500*/  FMUL.FTZ R11, R11, R128 ;  /* 0x000000800b0b7220 */ /* 0x000fe40000410000 */
[----:B------:R-:W1:Y:S01]  /*3510*/  I2F R128, R9 ;  /* 0x0000000900807306 */ /* 0x000e620000201400 */
[----:B------:R-:W2:Y:S01]  /*3520*/  SHFL.DOWN PT, R2, R183, 0x2, 0x1f ;  /* 0x08401f00b7027f89 */ /* 0x000ea200000e0000 */
[----:B------:R-:W-:-:S02]  /*3530*/  FMUL.FTZ R11, R11, R120 ;  /* 0x000000780b0b7220 */ /* 0x000fc40000410000 */
[----:B0-----:R-:W-:-:S04]  /*3540*/  FADD.FTZ R3, R10, R3 ;  /* 0x000000030a037221 */ /* 0x001fc80000010000 */
[----:B------:R-:W-:-:S05]  /*3550*/  FFMA.FTZ R3, R126, R11, R3 ;  /* 0x0000000b7e037223 */ /* 0x000fca0000010003 */
[----:B------:R-:W0:Y:S01]  /*3560*/  SHFL.DOWN PT, R10, R3, 0x2, 0x1f ;  /* 0x08401f00030a7f89 */ /* 0x000e2200000e0000 */
[----:B-1----:R-:W1:Y:S01]  /*3570*/  MUFU.RCP R11, R128 ;  /* 0x00000080000b7308 */ /* 0x002e620000001000 */
[----:B--2---:R-:W-:Y:S02]  /*3580*/  FMUL.FTZ R120, R2, R185 ;  /* 0x000000b902787220 */ /* 0x004fe40000410000 */
[----:B------:R-:W-:Y:S02]  /*3590*/  FADD.FTZ R2, R183, -R2 ;  /* 0x80000002b7027221 */ /* 0x000fe40000010000 */
[----:B------:R-:W-:Y:S02]  /*35a0*/  FFMA.FTZ R120, R124, R183, R120 ;  /* 0x000000b77c787223 */ /* 0x000fe40000010078 */
[----:B------:R-:W-:Y:S02]  /*35b0*/  FMUL.FTZ R183, R2, R2 ;  /* 0x0000000202b77220 */ /* 0x000fe40000410000 */
[----:B-1----:R-:W-:Y:S01]  /*35c0*/  FMUL.FTZ R187, R11, R120 ;  /* 0x000000780bbb7220 */ /* 0x002fe20000410000 */
[----:B------:R-:W-:Y:S01]  /*35d0*/  IADD3 R120, R9, R122, RZ ;  /* 0x0000007a09787210 */ /* 0x000fe20007ffe0ff */
[----:B------:R-:W-:Y:S01]  /*35e0*/  FMUL.FTZ R183, R124, R183 ;  /* 0x000000b77cb77220 */ /* 0x000fe20000410000 */
[----:B------:R-:W-:Y:S01]  /*35f0*/  I2F R122, R122 ;  /* 0x0000007a007a7306 */ /* 0x000fe20000201400 */
[----:B0-----:R-:W-:Y:S01]  /*3600*/  FADD.FTZ R10, R3, R10 ;  /* 0x0000000a030a7221 */ /* 0x001fe20000010000 */
[----:B------:R-:W0:Y:S01]  /*3610*/  SHFL.DOWN PT, R2, R187, 0x1, 0x1f ;  /* 0x08201f00bb027f89 */ /* 0x000e2200000e0000 */
[----:B------:R-:W-:-:S04]  /*3620*/  FMUL.FTZ R183, R183, R185 ;  /* 0x000000b9b7b77220 */ /* 0x000fc80000410000 */
[----:B------:R-:W-:Y:S01]  /*3630*/  FFMA.FTZ R10, R11, R183, R10 ;  /* 0x000000b70b0a7223 */ /* 0x000fe2000001000a */
[----:B------:R-:W1:Y:S04]  /*3640*/  I2F R120, R120 ;  /* 0x0000007800787306 */ /* 0x000e680000201400 */
[----:B------:R-:W2:Y:S04]  /*3650*/  SHFL.DOWN PT, R3, R10, 0x1, 0x1f ;  /* 0x08201f000a037f89 */ /* 0x000ea800000e0000 */
[----:B-1----:R-:W1:Y:S01]  /*3660*/  MUFU.RCP R9, R120 ;  /* 0x0000007800097308 */ /* 0x002e620000001000 */
[----:B0-----:R-:W-:-:S02]  /*3670*/  FADD.FTZ R11, R187, -R2 ;  /* 0x80000002bb0b7221 */ /* 0x001fc40000010000 */
[----:B------:R-:W-:Y:S02]  /*3680*/  FMUL.FTZ R2, R2, R122 ;  /* 0x0000007a02027220 */ /* 0x000fe40000410000 */
[----:B------:R-:W-:Y:S02]  /*3690*/  FMUL.FTZ R11, R11, R11 ;  /* 0x0000000b0b0b7220 */ /* 0x000fe40000410000 */
[C---:B------:R-:W-:Y:S02]  /*36a0*/  FFMA.FTZ R2, R128.reuse, R187, R2 ;  /* 0x000000bb80027223 */ /* 0x040fe40000010002 */
[----:B------:R-:W-:-:S04]  /*36b0*/  FMUL.FTZ R11, R128, R11 ;  /* 0x0000000b800b7220 */ /* 0x000fc80000410000 */
[----:B------:R-:W-:Y:S02]  /*36c0*/  FMUL.FTZ R11, R11, R122 ;  /* 0x0000007a0b0b7220 */ /* 0x000fe40000410000 */
[----:B-1----:R-:W-:Y:S02]  /*36d0*/  FMUL.FTZ R124, R9, R2 ;  /* 0x00000002097c7220 */ /* 0x002fe40000410000 */
[----:B--2---:R-:W-:-:S03]  /*36e0*/  FADD.FTZ R2, R10, R3 ;  /* 0x000000030a027221 */ /* 0x004fc60000010000 */
[----:B------:R-:W0:Y:S01]  /*36f0*/  SHFL.IDX PT, R185, R124, RZ, 0x1f ;  /* 0x00001fff7cb97589 */ /* 0x000e2200000e0000 */
[----:B------:R-:W-:-:S06]  /*3700*/  FFMA.FTZ R11, R9, R11, R2 ;  /* 0x0000000b090b7223 */ /* 0x000fcc0000010002 */
[----:B------:R-:W1:Y:S01]  /*3710*/  SHFL.IDX PT, R11, R11, RZ, 0x1f ;  /* 0x00001fff0b0b7589 */ /* 0x000e6200000e0000 */
[----:B0-----:R-:W-:-:S05]  /*3720*/  FMUL.FTZ R2, R185, R185 ;  /* 0x000000b9b9027220 */ /* 0x001fca0000410000 */
[----:B------:R-:W-:Y:S01]  /*3730*/  FSEL R3, R2, RZ, P0 ;  /* 0x000000ff02037208 */ /* 0x000fe20000000000 */
[----:B-1----:R-:W-:-:S04]  /*3740*/  FFMA.FTZ R2, R11, R8, c[0x0][0x228] ;  /* 0x00008a000b027623 */ /* 0x002fc80000010008 */
[----:B------:R-:W-:Y:S01]  /*3750*/  FADD.FTZ R183, R2, R3 ;  /* 0x0000000302b77221 */ /* 0x000fe20000010000 */
[----:B------:R-:W-:-:S04]  /*3760*/  @!P5 LEA R2, P6, R106, c[0x0][0x1a0], 0x2 ;  /* 0x000068006a02da11 */ /* 0x000fc800078c10ff */
[C---:B------:R-:W-:Y:S01]  /*3770*/  @!P5 LEA.HI.X R3, R106.reuse, c[0x0][0x1a4], R181, 0x2, P6 ;  /* 0x000069006a03da11 */ /* 0x040fe200030f14b5 */
[----:B------:R-:W0:Y:S01]  /*3780*/  MUFU.RSQ R183, R183 ;  /* 0x000000b700b77308 */ /* 0x000e220000001400 */
[----:B------:R-:W-:-:S03]  /*3790*/  @!P5 LEA R8, P6, R106, c[0x0][0x1a8], 0x2 ;  /* 0x00006a006a08da11 */ /* 0x000fc600078c10ff */
[----:B------:R1:W-:Y:S01]  /*37a0*/  @!P5 STG.E [R2.64], R185 ;  /* 0x000000b90200d986 */ /* 0x0003e2000c101904 */
[----:B------:R-:W-:-:S05]  /*37b0*/  @!P5 LEA.HI.X R9, R106, c[0x0][0x1ac], R181, 0x2, P6 ;  /* 0x00006b006a09da11 */ /* 0x000fca00030f14b5 */
[----:B0-----:R1:W-:Y:S01]  /*37c0*/  @!P5 STG.E [R8.64], R183 ;  /* 0x000000b70800d986 */ /* 0x0013e2000c101904 */
[----:B-----5:R-:W-:-:S13]  /*37d0*/  ISETP.GE.AND P5, PT, R118, 0x1, PT ;  /* 0x000000017600780c */ /* 0x020fda0003fa6270 */
[----:B------:R-:W-:Y:S05]  /*37e0*/  @!P5 BRA `(.L_x_615) ;  /* 0x000009000000d947 */ /* 0x000fea0003800000 */
[----:B-1----:R-:W-:Y:S01]  /*37f0*/  IADD3 R118, R118, -0x1, RZ ;  /* 0xffffffff76767810 */ /* 0x002fe20007ffe0ff */
[----:B------:R-:W-:Y:S01]  /*3800*/  BSSY B1, `(.L_x_616) ;  /* 0x0000028000017945 */ /* 0x000fe20003800000 */
[----:B------:R-:W-:Y:S02]  /*3810*/  LOP3.LUT R2, R69, 0xff, RZ, 0xc0, !PT ;  /* 0x000000ff45027812 */ /* 0x000fe400078ec0ff */
[----:B------:R-:W-:Y:S01]  /*3820*/  FSEL R128, R185, RZ, !P0 ;  /* 0x000000ffb9807208 */ /* 0x000fe20004000000 */
[----:B------:R-:W-:-:S05]  /*3830*/  IMAD R118, R118, c[0x0][0x168], RZ ;  /* 0x00005a0076767a24 */ /* 0x000fca00078e02ff */
[----:B------:R-:W-:-:S04]  /*3840*/  SHF.R.S32.HI R3, RZ, 0x1f, R118 ;  /* 0x0000001fff037819 */ /* 0x000fc80000011476 */
[----:B------:R-:W-:-:S04]  /*3850*/  LEA.HI R3, R3, R118, RZ, 0x3 ;  /* 0x0000007603037211 */ /* 0x000fc800078f18ff */
[----:B------:R-:W-:Y:S01]  /*3860*/  LEA.HI.SX32 R118, R3, R2, 0x1d ;  /* 0x0000000203767211 */ /* 0x000fe200078feaff */
[----:B------:R-:W-:Y:S05]  /*3870*/  @!P1 BRA `(.L_x_617) ;  /* 0x0000020000009947 */ /* 0x000fea0003800000 */
[--C-:B------:R-:W-:Y:S02]  /*3880*/  FADD.FTZ R2, R165, -R128.reuse ;  /* 0x80000080a5027221 */ /* 0x100fe40000010000 */
[--C-:B------:R-:W-:Y:S02]  /*3890*/  FADD.FTZ R8, R167, -R128.reuse ;  /* 0x80000080a7087221 */ /* 0x100fe40000010000 */
[--C-:B------:R-:W-:Y:S02]  /*38a0*/  FADD.FTZ R10, R169, -R128.reuse ;  /* 0x80000080a90a7221 */ /* 0x100fe40000010000 */
[----:B------:R-:W-:Y:S02]  /*38b0*/  FADD.FTZ R120, R171, -R128 ;  /* 0x80000080ab787221 */ /* 0x000fe40000010000 */
[C---:B------:R-:W-:Y:S02]  /*38c0*/  FMUL.FTZ R2, R183.reuse, R2 ;  /* 0x00000002b7027220 */ /* 0x040fe40000410000 */
[----:B------:R-:W-:-:S02]  /*38d0*/  FMUL.FTZ R8, R183, R8 ;  /* 0x00000008b7087220 */ /* 0x000fc40000410000 */
[C---:B------:R-:W-:Y:S02]  /*38e0*/  FMUL.FTZ R10, R183.reuse, R10 ;  /* 0x0000000ab70a7220 */ /* 0x040fe40000410000 */
[----:B------:R-:W-:Y:S02]  /*38f0*/  FMUL.FTZ R120, R183, R120 ;  /* 0x00000078b7787220 */ /* 0x000fe40000410000 */
[--C-:B------:R-:W-:Y:S02]  /*3900*/  FADD.FTZ R122, R173, -R128.reuse ;  /* 0x80000080ad7a7221 */ /* 0x100fe40000010000 */
[----:B------:R-:W-:Y:S02]  /*3910*/  FADD.FTZ R124, R175, -R128 ;  /* 0x80000080af7c7221 */ /* 0x000fe40000010000 */
[----:B------:R-:W-:Y:S02]  /*3920*/  FFMA.FTZ R2, R35, R2, R0 ;  /* 0x0000000223027223 */ /* 0x000fe40000010000 */
[----:B------:R-:W-:-:S02]  /*3930*/  FFMA.FTZ R3, R34, R8, R71 ;  /* 0x0000000822037223 */ /* 0x000fc40000010047 */
[----:B------:R-:W-:Y:S02]  /*3940*/  FFMA.FTZ R9, R33, R10, R70 ;  /* 0x0000000a21097223 */ /* 0x000fe40000010046 */
[----:B------:R-:W-:Y:S01]  /*3950*/  FFMA.FTZ R120, R32, R120, R73 ;  /* 0x0000007820787223 */ /* 0x000fe20000010049 */
[----:B------:R-:W-:Y:S01]  /*3960*/  F2FP.BF16.PACK_AB R8, R3, R2 ;  /* 0x000000020308723e */ /* 0x000fe200000010ff */
[C---:B------:R-:W-:Y:S01]  /*3970*/  FMUL.FTZ R122, R183.reuse, R122 ;  /* 0x0000007ab77a7220 */ /* 0x040fe20000410000 */
[----:B------:R-:W-:Y:S01]  /*3980*/  HFMA2.MMA R3, -RZ, RZ, 0, 9.5367431640625e-07 ;  /* 0x00000010ff037435 */ /* 0x000fe200000001ff */
[----:B------:R-:W-:Y:S01]  /*3990*/  FMUL.FTZ R124, R183, R124 ;  /* 0x0000007cb77c7220 */ /* 0x000fe20000410000 */
[----:B------:R-:W-:Y:S01]  /*39a0*/  F2FP.BF16.PACK_AB R9, R120, R9 ;  /* 0x000000097809723e */ /* 0x000fe200000010ff */
[--C-:B------:R-:W-:Y:S02]  /*39b0*/  FADD.FTZ R2, R177, -R128.reuse ;  /* 0x80000080b1027221 */ /* 0x100fe40000010000 */
[----:B------:R-:W-:-:S02]  /*39c0*/  FADD.FTZ R120, R179, -R128 ;  /* 0x80000080b3787221 */ /* 0x000fc40000010000 */
[----:B------:R-:W-:Y:S02]  /*39d0*/  FFMA.FTZ R10, R31, R122, R72 ;  /* 0x0000007a1f0a7223 */ /* 0x000fe40000010048 */
[----:B------:R-:W-:Y:S02]  /*39e0*/  FFMA.FTZ R11, R30, R124, R75 ;  /* 0x0000007c1e0b7223 */ /* 0x000fe4000001004b */
[C---:B------:R-:W-:Y:S02]  /*39f0*/  FMUL.FTZ R2, R183.reuse, R2 ;  /* 0x00000002b7027220 */ /* 0x040fe40000410000 */
[----:B------:R-:W-:Y:S01]  /*3a00*/  FMUL.FTZ R120, R183, R120 ;  /* 0x00000078b7787220 */ /* 0x000fe20000410000 */
[----:B------:R-:W-:Y:S01]  /*3a10*/  F2FP.BF16.PACK_AB R10, R11, R10 ;  /* 0x0000000a0b0a723e */ /* 0x000fe200000010ff */
[----:B------:R-:W-:Y:S02]  /*3a20*/  FFMA.FTZ R2, R29, R2, R74 ;  /* 0x000000021d027223 */ /* 0x000fe4000001004a */
[----:B------:R-:W-:-:S05]  /*3a30*/  FFMA.FTZ R11, R28, R120, R77 ;  /* 0x000000781c0b7223 */ /* 0x000fca000001004d */
[----:B------:R-:W-:Y:S01]  /*3a40*/  F2FP.BF16.PACK_AB R11, R11, R2 ;  /* 0x000000020b0b723e */ /* 0x000fe200000010ff */
[C---:B------:R-:W-:Y:S01]  /*3a50*/  IMAD.WIDE.U32 R2, R118.reuse, R3, c[0x0][0x208] ;  /* 0x0000820076027625 */ /* 0x040fe200078e0003 */
[----:B------:R-:W-:-:S04]  /*3a60*/  IADD3 R118, R118, 0x100, RZ ;  /* 0x0000010076767810 */ /* 0x000fc80007ffe0ff */
[----:B------:R0:W-:Y:S03]  /*3a70*/  STG.E.128 [R2.64], R8 ;  /* 0x0000000802007986 */ /* 0x0001e6000c101d04 */
.L_x_617:
[----:B------:R-:W-:Y:S05]  /*3a80*/  BSYNC B1 ;  /* 0x0000000000017941 */ /* 0x000fea0003800000 */
.L_x_616:
[----:B------:R-:W-:Y:S01]  /*3a90*/  BSSY B1, `(.L_x_618) ;  /* 0x0000022000017945 */ /* 0x000fe20003800000 */
[----:B------:R-:W-:Y:S05]  /*3aa0*/  @!P2 BRA `(.L_x_619) ;  /* 0x000002000000a947 */ /* 0x000fea0003800000 */
[--C-:B0-----:R-:W-:Y:S02]  /*3ab0*/  FADD.FTZ R2, R117, -R128.reuse ;  /* 0x8000008075027221 */ /* 0x101fe40000010000 */
        /* <DEDUP_REMOVED lines=15> */
[----:B------:R-:W-:Y:S01]  /*3bb0*/  MOV R3, 0x10 ;  /* 0x0000001000037802 */ /* 0x000fe20000000f00 */
        /* <DEDUP_REMOVED lines=15> */
.L_x_619:
[----:B------:R-:W-:Y:S05]  /*3cb0*/  BSYNC B1 ;  /* 0x0000000000017941 */ /* 0x000fea0003800000 */
.L_x_618:
        /* <DEDUP_REMOVED lines=34> */
.L_x_621:
[----:B------:R-:W-:Y:S05]  /*3ee0*/  BSYNC B1 ;  /* 0x0000000000017941 */ /* 0x000fea0003800000 */
.L_x_620:
[----:B------:R-:W-:Y:S05]  /*3ef0*/  @!P4 BRA `(.L_x_615) ;  /* 0x000001f00000c947 */ /* 0x000fea0003800000 */
[--C-:B------:R-:W-:Y:S02]  /*3f00*/  FADD.FTZ R122, R157, -R128.reuse ;  /* 0x800000809d7a7221 */ /* 0x100fe40000010000 */
[--C-:B------:R-:W-:Y:S02]  /*3f10*/  FADD.FTZ R124, R159, -R128.reuse ;  /* 0x800000809f7c7221 */ /* 0x100fe40000010000 */
[C---:B------:R-:W-:Y:S02]  /*3f20*/  FMUL.FTZ R122, R183.reuse, R122 ;  /* 0x0000007ab77a7220 */ /* 0x040fe40000410000 */
[----:B------:R-:W-:Y:S02]  /*3f30*/  FMUL.FTZ R124, R183, R124 ;  /* 0x0000007cb77c7220 */ /* 0x000fe40000410000 */
[--C-:B0-----:R-:W-:Y:S02]  /*3f40*/  FADD.FTZ R10, R153, -R128.reuse ;  /* 0x80000080990a7221 */ /* 0x101fe40000010000 */
[----:B------:R-:W-:-:S02]  /*3f50*/  FADD.FTZ R2, R149, -R128 ;  /* 0x8000008095027221 */ /* 0x000fc40000010000 */
[--C-:B------:R-:W-:Y:S02]  /*3f60*/  FADD.FTZ R8, R151, -R128.reuse ;  /* 0x8000008097087221 */ /* 0x100fe40000010000 */
[--C-:B------:R-:W-:Y:S02]  /*3f70*/  FADD.FTZ R120, R155, -R128.reuse ;  /* 0x800000809b787221 */ /* 0x100fe40000010000 */
[--C-:B------:R-:W-:Y:S02]  /*3f80*/  FADD.FTZ R126, R161, -R128.reuse ;  /* 0x80000080a17e7221 */ /* 0x100fe40000010000 */
[----:B------:R-:W-:Y:S02]  /*3f90*/  FADD.FTZ R128, R163, -R128 ;  /* 0x80000080a3807221 */ /* 0x000fe40000010000 */
[----:B------:R-:W-:Y:S02]  /*3fa0*/  FFMA.FTZ R122, R101, R122, R114 ;  /* 0x0000007a657a7223 */ /* 0x000fe40000010072 */
[----:B------:R-:W-:-:S02]  /*3fb0*/  FFMA.FTZ R9, R102, R124, R113 ;  /* 0x0000007c66097223 */ /* 0x000fc40000010071 */
[C---:B------:R-:W-:Y:S02]  /*3fc0*/  FMUL.FTZ R3, R183.reuse, R10 ;  /* 0x0000000ab7037220 */ /* 0x040fe40000410000 */
[----:B------:R-:W-:Y:S01]  /*3fd0*/  FMUL.FTZ R2, R183, R2 ;  /* 0x00000002b7027220 */ /* 0x000fe20000410000 */
[----:B------:R-:W-:Y:S01]  /*3fe0*/  F2FP.BF16.PACK_AB R10, R9, R122 ;  /* 0x0000007a090a723e */ /* 0x000fe200000010ff */
        /* <DEDUP_REMOVED lines=10> */
[----:B------:R-:W-:-:S02]  /*4090*/  FFMA.FTZ R120, R100, R120, R111 ;  /* 0x0000007864787223 */ /* 0x000fc4000001006f */
[----:B------:R-:W-:Y:S01]  /*40a0*/  IMAD.MOV.U32 R181, RZ, RZ, 0x10 ;  /* 0x00000010ffb57424 */ /* 0x000fe200078e00ff */
[----:B------:R-:W-:Y:S02]  /*40b0*/  F2FP.BF16.PACK_AB R11, R128, R11 ;  /* 0x0000000b800b723e */ /* 0x000fe400000010ff */
[----:B------:R-:W-:Y:S01]  /*40c0*/  F2FP.BF16.PACK_AB R9, R120, R9 ;  /* 0x000000097809723e */ /* 0x000fe200000010ff */
[----:B------:R-:W-:-:S05]  /*40d0*/  IMAD.WIDE.U32 R2, R118, R181, c[0x0][0x208] ;  /* 0x0000820076027625 */ /* 0x000fca00078e00b5 */
[----:B------:R0:W-:Y:S02]  /*40e0*/  STG.E.128 [R2.64], R8 ;  /* 0x0000000802007986 */ /* 0x0001e4000c101d04 */
.L_x_615:
[----:B-1----:R-:W-:Y:S05]  /*40f0*/  BSYNC B0 ;  /* 0x0000000000007941 */ /* 0x002fea0003800000 */
.L_x_614:
[----:B------:R-:W-:Y:S02]  /*4100*/  IADD3 R106, R106, c[0x0][0x160], RZ ;  /* 0x000058006a6a7a10 */ /* 0x000fe40007ffe0ff */
[----:B------:R-:W-:Y:S02]  /*4110*/  LOP3.LUT P5, RZ, R108, 0xff, RZ, 0xc0, !PT ;  /* 0x000000ff6cff7812 */ /* 0x000fe400078ac0ff */
[----:B------:R-:W-:Y:S02]  /*4120*/  ISETP.GE.AND P0, PT, R106, c[0x0][0x164], PT ;  /* 0x000059006a007a0c */ /* 0x000fe40003f06270 */
[----:B------:R-:W-:-:S11]  /*4130*/  SEL R108, RZ, 0x1, P5 ;  /* 0x00000001ff6c7807 */ /* 0x000fd60002800000 */
[----:B0-----:R-:W-:Y:S01]  /*4140*/  @P0 CALL.REL.NOINC `(.L_x_622) ;  /* 0x0000001000000944 */ /* 0x001fe20003c00000 */
[----:B------:R-:W-:Y:S05]  /*4150*/  BRA `(.L_x_623) ;  /* 0xffffcb3000007947 */ /* 0x000fea000383ffff */
.L_x_622:
[----:B------:R-:W-:Y:S05]  /*4160*/  EXIT ;  /* 0x000000000000794d */ /* 0x000fea0003800000 */
.L_x_612:
[----:B------:R-:W-:Y:S01]  /*4170*/  HFMA2.MMA R3, -RZ, RZ, 0, 5.9604644775390625e-08 ;  /* 0x00000001ff037435 */ /* 0x000fe200000001ff */
[----:B------:R-:W-:Y:S02]  /*4180*/  MOV R120, R2 ;  /* 0x0000000200787202 */ /* 0x000fe40000000f00 */
[----:B------:R-:W-:Y:S02]  /*4190*/  MOV R11, 0x1f ;  /* 0x0000001f000b7802 */ /* 0x000fe40000000f00 */
[----:B------:R-:W-:Y:S02]  /*41a0*/  MOV R124, 0xffffffff ;  /* 0xffffffff007c7802 */ /* 0x000fe40000000f00 */
[----:B------:R-:W-:Y:S02]  /*41b0*/  MOV R8, 0x41d0 ;  /* 0x000041d000087802 */ /* 0x000fe40000000f00 */
[----:B-----5:R-:W-:Y:S05]  /*41c0*/  CALL.REL.NOINC `($__internal_6_$__cuda_sm70_shflsync_bfly_p) ;  /* 0x000007b000007944 */ /* 0x020fea0003c00000 */
[----:B01----:R-:W-:Y:S05]  /*41d0*/  BRA `(.L_x_624) ;  /* 0xffffeb9000007947 */ /* 0x003fea000383ffff */
.L_x_613:
[----:B------:R-:W-:Y:S01]  /*41e0*/  HFMA2.MMA R3, -RZ, RZ, 0, 1.1920928955078125e-07 ;  /* 0x00000002ff037435 */ /* 0x000fe200000001ff */
[----:B------:R-:W-:Y:S02]  /*41f0*/  MOV R11, 0x1f ;  /* 0x0000001f000b7802 */ /* 0x000fe40000000f00 */
[----:B------:R-:W-:-:S02]  /*4200*/  MOV R124, 0xffffffff ;  /* 0xffffffff007c7802 */ /* 0x000fc40000000f00 */
[----:B------:R-:W-:Y:S02]  /*4210*/  MOV R8, 0x4230 ;  /* 0x0000423000087802 */ /* 0x000fe40000000f00 */
[----:B0----5:R-:W-:Y:S05]  /*4220*/  CALL.REL.NOINC `($__internal_6_$__cuda_sm70_shflsync_bfly_p) ;  /* 0x0000075000007944 */ /* 0x021fea0003c00000 */
[----:B0-----:R-:W-:Y:S01]  /*4230*/  HFMA2.MMA R11, -RZ, RZ, 0, 1.847743988037109375e-06 ;  /* 0x0000001fff0b7435 */ /* 0x001fe200000001ff */
[----:B-1----:R-:W-:Y:S01]  /*4240*/  FADD.FTZ R120, R120, R3 ;  /* 0x0000000378787221 */ /* 0x002fe20000010000 */
[----:B------:R-:W-:Y:S01]  /*4250*/  MOV R124, 0xffffffff ;  /* 0xffffffff007c7802 */ /* 0x000fe20000000f00 */
[----:B------:R-:W-:Y:S01]  /*4260*/  IMAD.MOV.U32 R3, RZ, RZ, 0x4 ;  /* 0x00000004ff037424 */ /* 0x000fe200078e00ff */
[----:B------:R-:W-:Y:S02]  /*4270*/  MOV R8, 0x4290 ;  /* 0x0000429000087802 */ /* 0x000fe40000000f00 */
[----:B------:R-:W-:Y:S05]  /*4280*/  CALL.REL.NOINC `($__internal_6_$__cuda_sm70_shflsync_bfly_p) ;  /* 0x000006f000007944 */ /* 0x000fea0003c00000 */
[----:B01----:R-:W-:Y:S01]  /*4290*/  FADD.FTZ R120, R120, R3 ;  /* 0x0000000378787221 */ /* 0x003fe20000010000 */
[----:B------:R-:W-:Y:S01]  /*42a0*/  HFMA2.MMA R3, -RZ, RZ, 0, 4.76837158203125e-07 ;  /* 0x00000008ff037435 */ /* 0x000fe200000001ff */
[----:B------:R-:W-:Y:S02]  /*42b0*/  MOV R11, 0x1f ;  /* 0x0000001f000b7802 */ /* 0x000fe40000000f00 */
[----:B------:R-:W-:Y:S02]  /*42c0*/  MOV R124, 0xffffffff ;  /* 0xffffffff007c7802 */ /* 0x000fe40000000f00 */
[----:B------:R-:W-:-:S02]  /*42d0*/  MOV R8, 0x42f0 ;  /* 0x000042f000087802 */ /* 0x000fc40000000f00 */
[----:B------:R-:W-:Y:S05]  /*42e0*/  CALL.REL.NOINC `($__internal_6_$__cuda_sm70_shflsync_bfly_p) ;  /* 0x0000069000007944 */ /* 0x000fea0003c00000 */
[----:B01----:R-:W-:Y:S01]  /*42f0*/  FADD.FTZ R120, R120, R3 ;  /* 0x0000000378787221 */ /* 0x003fe20000010000 */
[----:B------:R-:W-:Y:S01]  /*4300*/  HFMA2.MMA R3, -RZ, RZ, 0, 9.5367431640625e-07 ;  /* 0x00000010ff037435 */ /* 0x000fe200000001ff */
[----:B------:R-:W-:-:S02]  /*4310*/  MOV R11, 0x1f ;  /* 0x0000001f000b7802 */ /* 0x000fc40000000f00 */
[----:B------:R-:W-:Y:S02]  /*4320*/  MOV R124, 0xffffffff ;  /* 0xffffffff007c7802 */ /* 0x000fe40000000f00 */
[----:B------:R-:W-:Y:S02]  /*4330*/  MOV R8, 0x4350 ;  /* 0x0000435000087802 */ /* 0x000fe40000000f00 */
[----:B------:R-:W-:Y:S05]  /*4340*/  CALL.REL.NOINC `($__internal_6_$__cuda_sm70_shflsync_bfly_p) ;  /* 0x0000063000007944 */ /* 0x000fea0003c00000 */
[----:B-1----:R-:W-:Y:S01]  /*4350*/  FADD.FTZ R2, R120, R3 ;  /* 0x0000000378027221 */ /* 0x002fe20000010000 */
[----:B0-----:R-:W-:Y:S01]  /*4360*/  HFMA2.MMA R11, -RZ, RZ, 0, 1.847743988037109375e-06 ;  /* 0x0000001fff0b7435 */ /* 0x001fe200000001ff */
[----:B------:R-:W-:Y:S02]  /*4370*/  MOV R124, 0xffffffff ;  /* 0xffffffff007c7802 */ /* 0x000fe40000000f00 */
        /* <DEDUP_REMOVED lines=14> */
[----:B------:R-:W-:Y:S02]  /*4460*/  FADD.FTZ R8, R179, -R2 ;  /* 0x80000002b3087221 */ /* 0x000fe40000010000 */
[----:B------:R-:W-:-:S04]  /*4470*/  FFMA.FTZ R3, R120, R120, R3 ;  /* 0x0000007878037223 */ /* 0x000fc80000010003 */
[----:B------:R-:W-:Y:S02]  /*4480*/  FFMA.FTZ R3, R8, R8, R3 ;  /* 0x0000000808037223 */ /* 0x000fe40000010003 */
[----:B------:R-:W-:-:S03]  /*4490*/  FADD.FTZ R8, R119, -R2 ;  /* 0x8000000277087221 */ /* 0x000fc60000010000 */
[----:B------:R-:W-:Y:S01]  /*44a0*/  FSEL R120, R3, RZ, P1 ;  /* 0x000000ff03787208 */ /* 0x000fe20000800000 */
[----:B------:R-:W-:-:S04]  /*44b0*/  FADD.FTZ R3, R117, -R2 ;  /* 0x8000000275037221 */ /* 0x000fc80000010000 */
        /* <DEDUP_REMOVED lines=46> */
[----:B------:R-:W-:Y:S01]  /*47a0*/  MOV R8, 0x47d0 ;  /* 0x000047d000087802 */ /* 0x000fe20000000f00 */
[----:B------:R-:W-:Y:S02]  /*47b0*/  IMAD.MOV.U32 R3, RZ, RZ, 0x1 ;  /* 0x00000001ff037424 */ /* 0x000fe400078e00ff */
[----:B------:R-:W-:Y:S05]  /*47c0*/  CALL.REL.NOINC `($__internal_6_$__cuda_sm70_shflsync_bfly_p) ;  /* 0x000001b000007944 */ /* 0x000fea0003c00000 */
[----:B01----:R-:W-:Y:S01]  /*47d0*/  FADD.FTZ R120, R120, R3 ;  /* 0x0000000378787221 */ /* 0x003fe20000010000 */
[----:B------:R-:W-:Y:S01]  /*47e0*/  HFMA2.MMA R3, -RZ, RZ, 0, 1.1920928955078125e-07 ;  /* 0x00000002ff037435 */ /* 0x000fe200000001ff */
[----:B------:R-:W-:Y:S02]  /*47f0*/  MOV R11, 0x1f ;  /* 0x0000001f000b7802 */ /* 0x000fe40000000f00 */
[----:B------:R-:W-:Y:S02]  /*4800*/  MOV R124, 0xffffffff ;  /* 0xffffffff007c7802 */ /* 0x000fe40000000f00 */
[----:B------:R-:W-:Y:S02]  /*4810*/  MOV R8, 0x4830 ;  /* 0x0000483000087802 */ /* 0x000fe40000000f00 */
[----:B------:R-:W-:Y:S05]  /*4820*/  CALL.REL.NOINC `($__internal_6_$__cuda_sm70_shflsync_bfly_p) ;  /* 0x0000015000007944 */ /* 0x000fea0003c00000 */
[----:B01----:R-:W-:Y:S01]  /*4830*/  FADD.FTZ R120, R120, R3 ;  /* 0x0000000378787221 */ /* 0x003fe20000010000 */
[----:B------:R-:W-:Y:S01]  /*4840*/  HFMA2.MMA R3, -RZ, RZ, 0, 2.384185791015625e-07 ;  /* 0x00000004ff037435 */ /* 0x000fe200000001ff */
[----:B------:R-:W-:-:S02]  /*4850*/  MOV R11, 0x1f ;  /* 0x0000001f000b7802 */ /* 0x000fc40000000f00 */
[----:B------:R-:W-:Y:S02]  /*4860*/  MOV R124, 0xffffffff ;  /* 0xffffffff007c7802 */ /* 0x000fe40000000f00 */
[----:B------:R-:W-:Y:S02]  /*4870*/  MOV R8, 0x4890 ;  /* 0x0000489000087802 */ /* 0x000fe40000000f00 */
[----:B------:R-:W-:Y:S05]  /*4880*/  CALL.REL.NOINC `($__internal_6_$__cuda_sm70_shflsync_bfly_p) ;  /* 0x000000f000007944 */ /* 0x000fea0003c00000 */
[----:B0-----:R-:W-:Y:S01]  /*4890*/  HFMA2.MMA R11, -RZ, RZ, 0, 1.847743988037109375e-06 ;  /* 0x0000001fff0b7435 */ /* 0x001fe200000001ff */
[----:B-1----:R-:W-:Y:S01]  /*48a0*/  FADD.FTZ R120, R120, R3 ;  /* 0x0000000378787221 */ /* 0x002fe20000010000 */
[----:B------:R-:W-:Y:S01]  /*48b0*/  MOV R124, 0xffffffff ;  /* 0xffffffff007c7802 */ /* 0x000fe20000000f00 */
[----:B------:R-:W-:Y:S01]  /*48c0*/  IMAD.MOV.U32 R3, RZ, RZ, 0x8 ;  /* 0x00000008ff037424 */ /* 0x000fe200078e00ff */
[----:B------:R-:W-:Y:S02]  /*48d0*/  MOV R8, 0x48f0 ;  /* 0x000048f000087802 */ /* 0x000fe40000000f00 */
[----:B------:R-:W-:Y:S05]  /*48e0*/  CALL.REL.NOINC `($__internal_6_$__cuda_sm70_shflsync_bfly_p) ;  /* 0x0000009000007944 */ /* 0x000fea0003c00000 */
[----:B-1----:R-:W-:Y:S01]  /*48f0*/  FADD.FTZ R122, R120, R3 ;  /* 0x00000003787a7221 */ /* 0x002fe20000010000 */
[----:B------:R-:W-:Y:S01]  /*4900*/  HFMA2.MMA R3, -RZ, RZ, 0, 9.5367431640625e-07 ;  /* 0x00000010ff037435 */ /* 0x000fe200000001ff */
[----:B0-----:R-:W-:Y:S02]  /*4910*/  MOV R11, 0x1f ;  /* 0x0000001f000b7802 */ /* 0x001fe40000000f00 */
[----:B------:R-:W-:-:S02]  /*4920*/  MOV R124, 0xffffffff ;  /* 0xffffffff007c7802 */ /* 0x000fc40000000f00 */
[----:B------:R-:W-:Y:S02]  /*4930*/  MOV R120, R122 ;  /* 0x0000007a00787202 */ /* 0x000fe40000000f00 */
[----:B------:R-:W-:Y:S02]  /*4940*/  MOV R8, 0x4960 ;  /* 0x0000496000087802 */ /* 0x000fe40000000f00 */
[----:B------:R-:W-:Y:S05]  /*4950*/  CALL.REL.NOINC `($__internal_6_$__cuda_sm70_shflsync_bfly_p) ;  /* 0x0000002000007944 */ /* 0x000fea0003c00000 */
[----:B-1----:R-:W-:Y:S01]  /*4960*/  MOV R9, R3 ;  /* 0x0000000300097202 */ /* 0x002fe20000000f00 */
[----:B0-----:R-:W-:Y:S05]  /*4970*/  BRA `(.L_x_625) ;  /* 0xffffe94000007947 */ /* 0x001fea000383ffff */
        .weak           $__internal_6_$__cuda_sm70_shflsync_bfly_p
        .type           $__internal_6_$__cuda_sm70_shflsync_bfly_p,@function
        .size           $__internal_6_$__cuda_sm70_shflsync_bfly_p,(.L_x_29070 - $__internal_6_$__cuda_sm70_shflsync_bfly_p)
$__internal_6_$__cuda_sm70_shflsync_bfly_p:
[----:B------:R-:W-:Y:S01]  /*4980*/  HFMA2.MMA R9, -RZ, RZ, 0, 0 ;  /* 0x00000000ff097435 */ /* 0x000fe200000001ff */
[----:B------:R-:W-:Y:S04]  /*4990*/  WARPSYNC R124 ;  /* 0x0000007c00007348 */ /* 0x000fe80003800000 */
[----:B------:R0:W1:Y:S01]  /*49a0*/  SHFL.BFLY PT, R3, R120, R3, R11 ;  /* 0x0c00000378037389 */ /* 0x00006200000e000b */
[----:B------:R-:W-:Y:S05]  /*49b0*/  RET.REL.NODEC R8 `(_ZN10layer_norm13ln_fwd_kernelINS_13Kernel_traitsI13__nv_bfloat16S2_S2_S2_fjLj8192ELj1ELj1ELj8ELj16ENS_18Kernel_traits_baseILj8192ES2_S2_S2_S2_fjLj256EEEEELb0ELb1ELb1ELb0EEEvNS_9FwdParamsE) ;  /* 0xffffb64008007950 */ /* 0x000fea0003c3ffff */
.L_x_626:
        /* <DEDUP_REMOVED lines=12> */
.L_x_29070:


//--------------------- .text._ZN10layer_norm13ln_fwd_kernelINS_13Kernel_traitsI13__nv_bfloat16S2_S2_S2_fjLj8192ELj1ELj1ELj8ELj16ENS_18Kernel_traits_baseILj8192ES2_S2_S2_S2_fjLj256EEEEELb0ELb1ELb1ELb1EEEvNS_9FwdParamsE --------------------------
	.section	.text._ZN10layer_norm13ln_fwd_kernelINS_13Kernel_traitsI13__nv_bfloat16S2_S2_S2_fjLj8192ELj1ELj1ELj8ELj16ENS_18Kernel_traits_baseILj8192ES2_S2_S2_S2_fjLj256EEEEELb0ELb1ELb1ELb1EEEvNS_9FwdParamsE,"ax",@progbits
	.sectioninfo	@"SHI_REGISTERS=194"
	.align	128
        .global         _ZN10layer_norm13ln_fwd_kernelINS_13Kernel_traitsI13__nv_bfloat16S2_S2_S2_fjLj8192ELj1ELj1ELj8ELj16ENS_18Kernel_traits_baseILj8192ES2_S2_S2_S2_fjLj256EEEEELb0ELb1ELb1ELb1EEEvNS_9FwdParamsE
        .type           _ZN10layer_norm13ln_fwd_kernelINS_13Kernel_traitsI13__nv_bfloat16S2_S2_S2_fjLj8192ELj1ELj1ELj8ELj16ENS_18Kernel_traits_baseILj8192ES2_S2_S2_S2_fjLj256EEEEELb0ELb1ELb1ELb1EEEvNS_9FwdParamsE,@function
        .size           _ZN10layer_norm13ln_fwd_kernelINS_13Kernel_traitsI13__nv_bfloat16S2_S2_S2_fjLj8192ELj1ELj1ELj8ELj16ENS_18Kernel_traits_baseILj8192ES2_S2_S2_S2_fjLj256EEEEELb0ELb1ELb1ELb1EEEvNS_9FwdParamsE,(.L_x_29071 - _ZN10layer_norm13ln_fwd_kernelINS_13Kernel_traitsI13__nv_bfloat16S2_S2_S2_fjLj8192ELj1ELj1ELj8ELj16ENS_18Kernel_traits_baseILj8192ES2_S2_S2_S2_fjLj256EEEEELb0ELb1ELb1ELb1EEEvNS_9FwdParamsE)
        .other          _ZN10layer_norm13ln_fwd_kernelINS_13Kernel_traitsI13__nv_bfloat16S2_S2_S2_fjLj8192ELj1ELj1ELj8ELj16ENS_18Kernel_traits_baseILj8192ES2_S2_S2_S2_fjLj256EEEEELb0ELb1ELb1ELb1EEEvNS_9FwdParamsE,@"STO_CUDA_ENTRY STV_DEFAULT"
_ZN10layer_norm13ln_fwd_kernelINS_13Kernel_traitsI13__nv_bfloat16S2_S2_S2_fjLj8192ELj1ELj1ELj8ELj16ENS_18Kernel_traits_baseILj8192ES2_S2_S2_S2_fjLj256EEEEELb0ELb1ELb1ELb1EEEvNS_9FwdParamsE:
.text._ZN10layer_norm13ln_fwd_kernelINS_13Kernel_traitsI13__nv_bfloat16S2_S2_S2_fjLj8192ELj1ELj1ELj8ELj16ENS_18Kernel_traits_baseILj8192ES2_S2_S2_S2_fjLj256EEEEELb0ELb1ELb1ELb1EEEvNS_9FwdParamsE:
        /* <DEDUP_REMOVED lines=25> */
[----:B------:R0:W4:Y:S04]  /*0190*/  LDG.E.128 R4, [R30.64+0x2000] ;  /* 0x002000041e047981 */ /* 0x000128000c1e1d00 */
[----:B------:R0:W3:Y:S04]  /*01a0*/  LDG.E.128 R8, [R30.64+0x3000] ;  /* 0x003000041e087981 */ /* 0x0000e8000c1e1d00 */
[----:B------:R-:W3:Y:S04]  /*01b0*/  LDG.E.128 R12, [R2.64] ;  /* 0x00000004020c7981 */ /* 0x000ee8000c1e1d00 */
[----:B------:R-:W4:Y:S04]  /*01c0*/  LDG.E.128 R16, [R2.64+0x1000] ;  /* 0x0010000402107981 */ /* 0x000f28000c1e1d00 */
[----:B------:R-:W4:Y:S04]  /*01d0*/  LDG.E.128 R20, [R2.64+0x2000] ;  /* 0x0020000402147981 */ /* 0x000f28000c1e1d00 */
        /* <DEDUP_REMOVED lines=9> */
[--C-:B------:R-:W-:Y:S01]  /*0270*/  PRMT R29, RZ, 0x5410, R36.reuse ;  /* 0x00005410ff1d7816 */ /* 0x100fe20000000024 */
[----:B------:R-:W-:Y:S01]  /*0280*/  HFMA2.MMA R120, -RZ, RZ, 0, 5.9604644775390625e-08 ;  /* 0x00000001ff787435 */ /* 0x000fe200000001ff */
[----:B0-----:R-:W-:Y:S01]  /*0290*/  PRMT R30, RZ, 0x7610, R36 ;  /* 0x00007610ff1e7816 */ /* 0x001fe20000000024 */
[----:B------:R-:W-:Y:S01]  /*02a0*/  ULDC.U8 UR6, c[0x0][0x1f0] ;  /* 0x00007c0000067ab9 */ /* 0x000fe20000000000 */
        /* <DEDUP_REMOVED lines=31> */
[----:B------:R-:W-:Y:S02]  /*04a0*/  SHF.R.U32.HI R121, RZ, 0x5, R0 ;  /* 0x00000005ff797819 */ /* 0x000fe40000011600 */
[----:B------:R-:W-:Y:S02]  /*04b0*/  LOP3.LUT R119, R0, 0x1f, RZ, 0xc0, !PT ;  /* 0x0000001f00777812 */ /* 0x000fe400078ec0ff */
[----:B------:R-:W-:Y:S02]  /*04c0*/  LOP3.LUT R121, R121, 0x7, RZ, 0xc0, !PT ;  /* 0x0000000779797812 */ /* 0x000fe400078ec0ff */
[----:B------:R-:W-:Y:S02]  /*04d0*/  IADD3 R122, R117, 0x8, RZ ;  /* 0x00000008757a7810 */ /* 0x000fe40007ffe0ff */
[--C-:B--2---:R-:W-:Y:S02]  /*04e0*/  PRMT R61, RZ, 0x5410, R68.reuse ;  /* 0x00005410ff3d7816 */ /* 0x104fe40000000044 */
[----:B------:R-:W-:-:S02]  /*04f0*/  PRMT R62, RZ, 0x7610, R68 ;  /* 0x00007610ff3e7816 */ /* 0x000fc40000000044 */
[--C-:B------:R-:W-:Y:S02]  /*0500*/  PRMT R63, RZ, 0x5410, R69.reuse ;  /* 0x00005410ff3f7816 */ /* 0x100fe40000000045 */
[----:B------:R-:W-:Y:S02]  /*0510*/  PRMT R64, RZ, 0x7610, R69 ;  /* 0x00007610ff407816 */ /* 0x000fe40000000045 */
[--C-:B------:R-:W-:Y:S02]  /*0520*/  PRMT R65, RZ, 0x5410, R70.reuse ;  /* 0x00005410ff417816 */ /* 0x100fe40000000046 */
[----:B------:R-:W-:Y:S02]  /*0530*/  PRMT R66, RZ, 0x7610, R70 ;  /* 0x00007610ff427816 */ /* 0x000fe40000000046 */
[--C-:B------:R-:W-:Y:S02]  /*0540*/  PRMT R67, RZ, 0x5410, R71.reuse ;  /* 0x00005410ff437816 */ /* 0x100fe40000000047 */
[----:B------:R-:W-:-:S02]  /*0550*/  PRMT R68, RZ, 0x7610, R71 ;  /* 0x00007610ff447816 */ /* 0x000fc40000000047 */
[--C-:B---3--:R-:W-:Y:S02]  /*0560*/  PRMT R69, RZ, 0x5410, R72.reuse ;  /* 0x00005410ff457816 */ /* 0x108fe40000000048 */
[----:B------:R-:W-:Y:S02]  /*0570*/  PRMT R70, RZ, 0x7610, R72 ;  /* 0x00007610ff467816 */ /* 0x000fe40000000048 */
[--C-:B------:R-:W-:Y:S02]  /*0580*/  PRMT R71, RZ, 0x5410, R73.reuse ;  /* 0x00005410ff477816 */ /* 0x100fe40000000049 */
[----:B------:R-:W-:Y:S02]  /*0590*/  PRMT R72, RZ, 0x7610, R73 ;  /* 0x00007610ff487816 */ /* 0x000fe40000000049 */
[----:B------:R-:W-:Y:S02]  /*05a0*/  PRMT R73, RZ, 0x5410, R74 ;  /* 0x00005410ff497816 */ /* 0x000fe4000000004a */
[----:B------:R-:W-:-:S02]  /*05b0*/  PRMT R76, RZ, 0x5410, R75 ;  /* 0x00005410ff4c7816 */ /* 0x000fc4000000004b */
[----:B------:R-:W-:Y:S02]  /*05c0*/  PRMT R74, RZ, 0x7610, R74 ;  /* 0x00007610ff4a7816 */ /* 0x000fe4000000004a */
[----:B------:R-:W-:Y:S02]  /*05d0*/  PRMT R75, RZ, 0x7610, R75 ;  /* 0x00007610ff4b7816 */ /* 0x000fe4000000004b */
[--C-:B----4-:R-:W-:Y:S02]  /*05e0*/  PRMT R77, RZ, 0x5410, R4.reuse ;  /* 0x00005410ff4d7816 */ /* 0x110fe40000000004 */
        /* <DEDUP_REMOVED lines=47> */
.L_x_728:
[----:B------:R-:W-:-:S05]  /*08e0*/  MOV R17, 0x4 ;  /* 0x0000000400117802 */ /* 0x000fca0000000f00 */
[----:B------:R-:W-:-:S05]  /*08f0*/  IMAD.WIDE R2, R118, R17, c[0x0][0x1d0] ;  /* 0x0000740076027625 */ /* 0x000fca00078e0211 */
[----:B------:R0:W2:Y:S01]  /*0900*/  LDG.E R16, [R2.64] ;  /* 0x0000000402107981 */ /* 0x0000a2000c1e1900 */
[----:B------:R-:W-:Y:S01]  /*0910*/  ISETP.NE.U32.AND P0, PT, RZ, c[0x0][0x180], PT ;  /* 0x00006000ff007a0c */ /* 0x000fe20003f05070 */
[C---:B------:R-:W-:Y:S01]  /*0920*/  IMAD R12, R118.reuse, c[0x0][0x168], RZ ;  /* 0x00005a00760c7a24 */ /* 0x040fe200078e02ff */
[----:B------:R-:W-:Y:S02]  /*0930*/  MOV R22, RZ ;  /* 0x000000ff00167202 */ /* 0x000fe40000000f00 */
[----:B------:R-:W-:Y:S01]  /*0940*/  ISETP.NE.AND.EX P0, PT, RZ, c[0x0][0x184], PT, P0 ;  /* 0x00006100ff007a0c */ /* 0x000fe20003f05300 */
[----:B0-----:R-:W-:-:S05]  /*0950*/  IMAD.WIDE R2, R118, R17, c[0x0][0x1d8] ;  /* 0x0000760076027625 */ /* 0x001fca00078e0211 */
[----:B------:R0:W5:Y:S01]  /*0960*/  LDG.E R18, [R2.64] ;  /* 0x0000000402127981 */ /* 0x000162000c1e1900 */
        /* <DEDUP_REMOVED lines=8> */
[----:B------:R-:W-:Y:S02]  /*09f0*/  @P0 MOV R14, 0x10 ;  /* 0x00000010000e0802 */ /* 0x000fe40000000f00 */
[----:B------:R-:W-:-:S02]  /*0a00*/  @P1 LEA.HI.SX32 R22, R15, R28, 0x1d ;  /* 0x0000001c0f161211 */ /* 0x000fc400078feaff */
[----:B------:R-:W-:Y:S01]  /*0a10*/  @P1 MOV R13, 0x10 ;  /* 0x00000010000d1802 */ /* 0x000fe20000000f00 */
        /* <DEDUP_REMOVED lines=12> */
.L_x_628:
[----:B0----5:R-:W-:-:S05]  /*0ae0*/  PRMT R2, RZ, 0x5410, R8 ;  /* 0x00005410ff027816 */ /* 0x021fca0000000008 */
[----:B------:R-:W-:-:S04]  /*0af0*/  FMUL.FTZ R2, R2, c[0x0][0x1ec] ;  /* 0x00007b0002027a20 */ /* 0x000fc80000410000 */
[----:B------:R-:W-:Y:S01]  /*0b00*/  FMUL.FTZ R21, R61, R2 ;  /* 0x000000023d157220 */ /* 0x000fe20000410000 */
[----:B------:R-:W-:-:S05]  /*0b10*/  @P0 PRMT R2, RZ, 0x5410, R4 ;  /* 0x00005410ff020816 */ /* 0x000fca0000000004 */
[----:B------:R-:W-:Y:S02]  /*0b20*/  @P0 FADD.FTZ R21, R21, R2 ;  /* 0x0000000215150221 */ /* 0x000fe40000010000 */
.L_x_629:
[----:B------:R-:W-:Y:S05]  /*0b30*/  BSYNC B0 ;  /* 0x0000000000007941 */ /* 0x000fea0003800000 */
.L_x_627:
[----:B------:R-:W-:Y:S01]  /*0b40*/  BSSY B0, `(.L_x_630) ;  /* 0x000000b000007945 */ /* 0x000fe20003800000 */
[----:B------:R-:W-:Y:S05]  /*0b50*/  @P2 BRA `(.L_x_631) ;  /* 0x0000004000002947 */ /* 0x000fea0003800000 */
[----:B------:R-:W-:Y:S01]  /*0b60*/  MOV R23, RZ ;  /* 0x000000ff00177202 */ /* 0x000fe20000000f00 */
[----:B------:R-:W-:Y:S05]  /*0b70*/  @!P0 BRA `(.L_x_632) ;  /* 0x0000007000008947 */ /* 0x000fea0003800000 */
[----:B-----5:R-:W-:Y:S01]  /*0b80*/  PRMT R23, RZ, 0x7610, R4 ;  /* 0x00007610ff177816 */ /* 0x020fe20000000004 */
[----:B------:R-:W-:Y:S05]  /*0b90*/  BRA `(.L_x_632) ;  /* 0x0000005000007947 */ /* 0x000fea0003800000 */
.L_x_631:
[----:B-----5:R-:W-:-:S05]  /*0ba0*/  PRMT R2, RZ, 0x7610, R8 ;  /* 0x00007610ff027816 */ /* 0x020fca0000000008 */
[----:B------:R-:W-:Y:S01]  /*0bb0*/  FMUL.FTZ R23, R2, c[0x0][0x1ec] ;  /* 0x00007b0002177a20 */ /* 0x000fe20000410000 */
[----:B------:R-:W-:-:S03]  /*0bc0*/  @P0 PRMT R2, RZ, 0x7610, R4 ;  /* 0x00007610ff020816 */ /* 0x000fc60000000004 */
[----:B------:R-:W-:-:S04]  /*0bd0*/  FMUL.FTZ R23, R62, R23 ;  /* 0x000000173e177220 */ /* 0x000fc80000410000 */
[----:B------:R-:W-:Y:S02]  /*0be0*/  @P0 FADD.FTZ R23, R23, R2 ;  /* 0x0000000217170221 */ /* 0x000fe40000010000 */
.L_x_632:
[----:B------:R-:W-:Y:S05]  /*0bf0*/  BSYNC B0 ;  /* 0x0000000000007941 */ /* 0x000fea0003800000 */
.L_x_630:
[----:B------:R-:W-:Y:S01]  /*0c00*/  BSSY B0, `(.L_x_633) ;  /* 0x000000b000007945 */ /* 0x000fe20003800000 */
[----:B------:R-:W-:Y:S05]  /*0c10*/  @P2 BRA `(.L_x_634) ;  /* 0x0000004000002947 */ /* 0x000fea0003800000 */
[----:B------:R-:W-:Y:S01]  /*0c20*/  HFMA2.MMA R25, -RZ, RZ, 0, 0 ;  /* 0x00000000ff197435 */ /* 0x000fe200000001ff */
[----:B------:R-:W-:Y:S05]  /*0c30*/  @!P0 BRA `(.L_x_635) ;  /* 0x0000007000008947 */ /* 0x000fea0003800000 */
[----:B-----5:R-:W-:Y:S01]  /*0c40*/  PRMT R25, RZ, 0x5410, R5 ;  /* 0x00005410ff197816 */ /* 0x020fe20000000005 */
[----:B------:R-:W-:Y:S05]  /*0c50*/  BRA `(.L_x_635) ;  /* 0x0000005000007947 */ /* 0x000fea0003800000 */
.L_x_634:
[----:B-----5:R-:W-:-:S05]  /*0c60*/  PRMT R2, RZ, 0x5410, R9 ;  /* 0x00005410ff027816 */ /* 0x020fca0000000009 */
[----:B------:R-:W-:-:S04]  /*0c70*/  FMUL.FTZ R2, R2, c[0x0][0x1ec] ;  /* 0x00007b0002027a20 */ /* 0x000fc80000410000 */
[----:B------:R-:W-:Y:S01]  /*0c80*/  FMUL.FTZ R25, R63, R2 ;  /* 0x000000023f197220 */ /* 0x000fe20000410000 */
[----:B------:R-:W-:-:S05]  /*0c90*/  @P0 PRMT R2, RZ, 0x5410, R5 ;  /* 0x00005410ff020816 */ /* 0x000fca0000000005 */
[----:B------:R-:W-:Y:S02]  /*0ca0*/  @P0 FADD.FTZ R25, R25, R2 ;  /* 0x0000000219190221 */ /* 0x000fe40000010000 */
.L_x_635:
[----:B------:R-:W-:Y:S05]  /*0cb0*/  BSYNC B0 ;  /* 0x0000000000007941 */ /* 0x000fea0003800000 */
.L_x_633:
[----:B------:R-:W-:Y:S01]  /*0cc0*/  BSSY B0, `(.L_x_636) ;  /* 0x000000b000007945 */ /* 0x000fe20003800000 */
[----:B------:R-:W-:Y:S05]  /*0cd0*/  @P2 BRA `(.L_x_637) ;  /* 0x0000004000002947 */ /* 0x000fea0003800000 */
[----:B------:R-:W-:Y:S01]  /*0ce0*/  MOV R27, RZ ;  /* 0x000000ff001b7202 */ /* 0x000fe20000000f00 */
[----:B------:R-:W-:Y:S05]  /*0cf0*/  @!P0 BRA `(.L_x_638) ;  /* 0x0000007000008947 */ /* 0x000fea0003800000 */
[----:B-----5:R-:W-:Y:S01]  /*0d00*/  PRMT R27, RZ, 0x7610, R5 ;  /* 0x00007610ff1b7816 */ /* 0x020fe20000000005 */
[----:B------:R-:W-:Y:S05]  /*0d10*/  BRA `(.L_x_638) ;  /* 0x0000005000007947 */ /* 0x000fea0003800000 */
.L_x_637:
[----:B-----5:R-:W-:-:S05]  /*0d20*/  PRMT R2, RZ, 0x7610, R9 ;  /* 0x00007610ff027816 */ /* 0x020fca0000000009 */
[----:B------:R-:W-:Y:S01]  /*0d30*/  FMUL.FTZ R27, R2, c[0x0][0x1ec] ;  /* 0x00007b00021b7a20 */ /* 0x000fe20000410000 */
[----:B------:R-:W-:-:S03]  /*0d40*/  @P0 PRMT R2, RZ, 0x7610, R5 ;  /* 0x00007610ff020816 */ /* 0x000fc60000000005 */
[----:B------:R-:W-:-:S04]  /*0d50*/  FMUL.FTZ R27, R64, R27 ;  /* 0x0000001b401b7220 */ /* 0x000fc80000410000 */
[----:B------:R-:W-:Y:S02]  /*0d60*/  @P0 FADD.FTZ R27, R27, R2 ;  /* 0x000000021b1b0221 */ /* 0x000fe40000010000 */
.L_x_638:
[----:B------:R-:W-:Y:S05]  /*0d70*/  BSYNC B0 ;  /* 0x0000000000007941 */ /* 0x000fea0003800000 */
.L_x_636:
[----:B------:R-:W-:Y:S01]  /*0d80*/  BSSY B0, `(.L_x_639) ;  /* 0x000000b000007945 */ /* 0x000fe20003800000 */
[----:B------:R-:W-:Y:S05]  /*0d90*/  @P2 BRA `(.L_x_640) ;  /* 0x0000004000002947 */ /* 0x000fea0003800000 */
[----:B------:R-:W-:Y:S01]  /*0da0*/  HFMA2.MMA R131, -RZ, RZ, 0, 0 ;  /* 0x00000000ff837435 */ /* 0x000fe200000001ff */
[----:B------:R-:W-:Y:S05]  /*0db0*/  @!P0 BRA `(.L_x_641) ;  /* 0x0000007000008947 */ /* 0x000fea0003800000 */
[----:B-----5:R-:W-:Y:S01]  /*0dc0*/  PRMT R131, RZ, 0x5410, R6 ;  /* 0x00005410ff837816 */ /* 0x020fe20000000006 */
[----:B------:R-:W-:Y:S05]  /*0dd0*/  BRA `(.L_x_641) ;  /* 0x0000005000007947 */ /* 0x000fea0003800000 */
.L_x_640:
[----:B-----5:R-:W-:-:S05]  /*0de0*/  PRMT R2, RZ, 0x5410, R10 ;  /* 0x00005410ff027816 */ /* 0x020fca000000000a */
[----:B------:R-:W-:-:S04]  /*0df0*/  FMUL.FTZ R2, R2, c[0x0][0x1ec] ;  /* 0x00007b0002027a20 */ /* 0x000fc80000410000 */
[----:B------:R-:W-:Y:S01]  /*0e00*/  FMUL.FTZ R131, R65, R2 ;  /* 0x0000000241837220 */ /* 0x000fe20000410000 */
[----:B------:R-:W-:-:S05]  /*0e10*/  @P0 PRMT R2, RZ, 0x5410, R6 ;  /* 0x00005410ff020816 */ /* 0x000fca0000000006 */
[----:B------:R-:W-:Y:S02]  /*0e20*/  @P0 FADD.FTZ R131, R131, R2 ;  /* 0x0000000283830221 */ /* 0x000fe40000010000 */
.L_x_641:
[----:B------:R-:W-:Y:S05]  /*0e30*/  BSYNC B0 ;  /* 0x0000000000007941 */ /* 0x000fea0003800000 */
.L_x_639:
[----:B------:R-:W-:Y:S01]  /*0e40*/  BSSY B0, `(.L_x_642) ;  /* 0x000000b000007945 */ /* 0x000fe20003800000 */
[----:B------:R-:W-:Y:S05]  /*0e50*/  @P2 BRA `(.L_x_643) ;  /* 0x0000004000002947 */ /* 0x000fea0003800000 */
[----:B------:R-:W-:Y:S01]  /*0e60*/  MOV R133, RZ ;  /* 0x000000ff00857202 */ /* 0x000fe20000000f00 */
[----:B------:R-:W-:Y:S05]  /*0e70*/  @!P0 BRA `(.L_x_644) ;  /* 0x0000007000008947 */ /* 0x000fea0003800000 */
[----:B-----5:R-:W-:Y:S01]  /*0e80*/  PRMT R133, RZ, 0x7610, R6 ;  /* 0x00007610ff857816 */ /* 0x020fe20000000006 */
[----:B------:R-:W-:Y:S05]  /*0e90*/  BRA `(.L_x_644) ;  /* 0x0000005000007947 */ /* 0x000fea0003800000 */
.L_x_643:
[----:B-----5:R-:W-:-:S05]  /*0ea0*/  PRMT R2, RZ, 0x7610, R10 ;  /* 0x00007610ff027816 */ /* 0x020fca000000000a */
[----:B------:R-:W-:Y:S01]  /*0eb0*/  FMUL.FTZ R133, R2, c[0x0][0x1ec] ;  /* 0x00007b0002857a20 */ /* 0x000fe20000410000 */
[----:B------:R-:W-:-:S03]  /*0ec0*/  @P0 PRMT R2, RZ, 0x7610, R6 ;  /* 0x00007610ff020816 */ /* 0x000fc60000000006 */
[----:B------:R-:W-:-:S04]  /*0ed0*/  FMUL.FTZ R133, R66, R133 ;  /* 0x0000008542857220 */ /* 0x000fc80000410000 */
[----:B------:R-:W-:Y:S02]  /*0ee0*/  @P0 FADD.FTZ R133, R133, R2 ;  /* 0x0000000285850221 */ /* 0x000fe40000010000 */
.L_x_644:
[----:B------:R-:W-:Y:S05]  /*0ef0*/  BSYNC B0 ;  /* 0x0000000000007941 */ /* 0x000fea0003800000 */
.L_x_642:
[----:B------:R-:W-:Y:S01]  /*0f00*/  BSSY B0, `(.L_x_645) ;  /* 0x000000b000007945 */ /* 0x000fe20003800000 */
[----:B------:R-:W-:Y:S05]  /*0f10*/  @P2 BRA `(.L_x_646) ;  /* 0x0000004000002947 */ /* 0x000fea0003800000 */
[----:B------:R-:W-:Y:S01]  /*0f20*/  HFMA2.MMA R135, -RZ, RZ, 0, 0 ;  /* 0x00000000ff877435 */ /* 0x000fe200000001ff */
[----:B------:R-:W-:Y:S05]  /*0f30*/  @!P0 BRA `(.L_x_647) ;  /* 0x0000007000008947 */ /* 0x000fea0003800000 */
[----:B-----5:R-:W-:Y:S01]  /*0f40*/  PRMT R135, RZ, 0x5410, R7 ;  /* 0x00005410ff877816 */ /* 0x020fe20000000007 */
[----:B------:R-:W-:Y:S05]  /*0f50*/  BRA `(.L_x_647) ;  /* 0x0000005000007947 */ /* 0x000fea0003800000 */
.L_x_646:
[----:B-----5:R-:W-:-:S05]  /*0f60*/  PRMT R2, RZ, 0x5410, R11 ;  /* 0x00005410ff027816 */ /* 0x020fca000000000b */
[----:B------:R-:W-:-:S04]  /*0f70*/  FMUL.FTZ R2, R2, c[0x0][0x1ec] ;  /* 0x00007b0002027a20 */ /* 0x000fc80000410000 */
[----:B------:R-:W-:Y:S01]  /*0f80*/  FMUL.FTZ R135, R67, R2 ;  /* 0x0000000243877220 */ /* 0x000fe20000410000 */
[----:B------:R-:W-:-:S05]  /*0f90*/  @P0 PRMT R2, RZ, 0x5410, R7 ;  /* 0x00005410ff020816 */ /* 0x000fca0000000007 */
[----:B------:R-:W-:Y:S02]  /*0fa0*/  @P0 FADD.FTZ R135, R135, R2 ;  /* 0x0000000287870221 */ /* 0x000fe40000010000 */
.L_x_647:
[----:B------:R-:W-:Y:S05]  /*0fb0*/  BSYNC B0 ;  /* 0x0000000000007941 */ /* 0x000fea0003800000 */
.L_x_645:
[----:B------:R-:W-:Y:S01]  /*0fc0*/  BSSY B0, `(.L_x_648) ;  /* 0x000000b000007945 */ /* 0x000fe20003800000 */
[----:B------:R-:W-:Y:S05]  /*0fd0*/  @P2 BRA `(.L_x_649) ;  /* 0x0000004000002947 */ /* 0x000fea0003800000 */
[----:B------:R-:W-:Y:S01]  /*0fe0*/  MOV R137, RZ ;  /* 0x000000ff00897202 */ /* 0x000fe20000000f00 */
[----:B------:R-:W-:Y:S05]  /*0ff0*/  @!P0 BRA `(.L_x_650) ;  /* 0x0000007000008947 */ /* 0x000fea0003800000 */
[----:B-----5:R-:W-:Y:S01]  /*1000*/  PRMT R137, RZ, 0x7610, R7 ;  /* 0x00007610ff897816 */ /* 0x020fe20000000007 */
[----:B------:R-:W-:Y:S05]  /*1010*/  BRA `(.L_x_650) ;  /* 0x0000005000007947 */ /* 0x000fea0003800000 */
.L_x_649:
[----:B-----5:R-:W-:-:S05]  /*1020*/  PRMT R2, RZ, 0x7610, R11 ;  /* 0x00007610ff027816 */ /* 0x020fca000000000b */
[----:B------:R-:W-:Y:S01]  /*1030*/  FMUL.FTZ R137, R2, c[0x0][0x1ec] ;  /* 0x00007b0002897a20 */ /* 0x000fe20000410000 */
[----:B------:R-:W-:-:S03]  /*1040*/  @P0 PRMT R2, RZ, 0x7610, R7 ;  /* 0x00007610ff020816 */ /* 0x000fc60000000007 */
[----:B------:R-:W-:-:S04]  /*1050*/  FMUL.FTZ R137, R68, R137 ;  /* 0x0000008944897220 */ /* 0x000fc80000410000 */
[----:B------:R-:W-:Y:S02]  /*1060*/  @P0 FADD.FTZ R137, R137, R2 ;  /* 0x0000000289890221 */ /* 0x000fe40000010000 */
.L_x_650:
[----:B------:R-:W-:Y:S05]  /*1070*/  BSYNC B0 ;  /* 0x0000000000007941 */ /* 0x000fea0003800000 */
.L_x_648:
        /* <DEDUP_REMOVED lines=15> */
[----:B0-----:R-:W-:Y:S01]  /*1170*/  MOV R139, RZ ;  /* 0x000000ff008b7202 */ /* 0x001fe20000000f00 */
[----:B------:R-:W-:Y:S05]  /*1180*/  @!P0 BRA `(.L_x_653) ;  /* 0x0000007000008947 */ /* 0x000fea0003800000 */
[----:B-----5:R-:W-:Y:S01]  /*1190*/  PRMT R139, RZ, 0x5410, R4 ;  /* 0x00005410ff8b7816 */ /* 0x020fe20000000004 */
[----:B------:R-:W-:Y:S05]  /*11a0*/  BRA `(.L_x_653) ;  /* 0x0000005000007947 */ /* 0x000fea0003800000 */
.L_x_652:
[----:B0----5:R-:W-:-:S05]  /*11b0*/  PRMT R2, RZ, 0x5410, R8 ;  /* 0x00005410ff027816 */ /* 0x021fca0000000008 */
[----:B------:R-:W-:-:S04]  /*11c0*/  FMUL.FTZ R2, R2, c[0x0][0x1ec] ;  /* 0x00007b0002027a20 */ /* 0x000fc80000410000 */
[----:B------:R-:W-:Y:S01]  /*11d0*/  FMUL.FTZ R139, R69, R2 ;  /* 0x00000002458b7220 */ /* 0x000fe20000410000 */
[----:B------:R-:W-:-:S05]  /*11e0*/  @P0 PRMT R2, RZ, 0x5410, R4 ;  /* 0x00005410ff020816 */ /* 0x000fca0000000004 */
[----:B------:R-:W-:Y:S02]  /*11f0*/  @P0 FADD.FTZ R139, R2, R139 ;  /* 0x0000008b028b0221 */ /* 0x000fe40000010000 */
.L_x_653:
[----:B------:R-:W-:Y:S05]  /*1200*/  BSYNC B0 ;  /* 0x0000000000007941 */ /* 0x000fea0003800000 */
.L_x_651:
[----:B------:R-:W-:Y:S01]  /*1210*/  BSSY B0, `(.L_x_654) ;  /* 0x000000b000007945 */ /* 0x000fe20003800000 */
[----:B------:R-:W-:Y:S05]  /*1220*/  @P2 BRA `(.L_x_655) ;  /* 0x0000004000002947 */ /* 0x000fea0003800000 */
[----:B------:R-:W-:Y:S01]  /*1230*/  MOV R141, RZ ;  /* 0x000000ff008d7202 */ /* 0x000fe20000000f00 */
[----:B------:R-:W-:Y:S05]  /*1240*/  @!P0 BRA `(.L_x_656) ;  /* 0x0000007000008947 */ /* 0x000fea0003800000 */
[----:B-----5:R-:W-:Y:S01]  /*1250*/  PRMT R141, RZ, 0x7610, R4 ;  /* 0x00007610ff8d7816 */ /* 0x020fe20000000004 */
[----:B------:R-:W-:Y:S05]  /*1260*/  BRA `(.L_x_656) ;  /* 0x0000005000007947 */ /* 0x000fea0003800000 */
.L_x_655:
[----:B-----5:R-:W-:-:S05]  /*1270*/  PRMT R2, RZ, 0x7610, R8 ;  /* 0x00007610ff027816 */ /* 0x020fca0000000008 */
[----:B------:R-:W-:Y:S01]  /*1280*/  FMUL.FTZ R141, R2, c[0x0][0x1ec] ;  /* 0x00007b00028d7a20 */ /* 0x000fe20000410000 */
[----:B------:R-:W-:-:S03]  /*1290*/  @P0 PRMT R2, RZ, 0x7610, R4 ;  /* 0x00007610ff020816 */ /* 0x000fc60000000004 */
[----:B------:R-:W-:-:S04]  /*12a0*/  FMUL.FTZ R141, R70, R141 ;  /* 0x0000008d468d7220 */ /* 0x000fc80000410000 */
[----:B------:R-:W-:Y:S02]  /*12b0*/  @P0 FADD.FTZ R141, R2, R141 ;  /* 0x0000008d028d0221 */ /* 0x000fe40000010000 */
.L_x_656:
[----:B------:R-:W-:Y:S05]  /*12c0*/  BSYNC B0 ;  /* 0x0000000000007941 */ /* 0x000fea0003800000 */
.L_x_654:
[----:B------:R-:W-:Y:S01]  /*12d0*/  BSSY B0, `(.L_x_657) ;  /* 0x000000b000007945 */ /* 0x000fe20003800000 */
[----:B------:R-:W-:Y:S05]  /*12e0*/  @P2 BRA `(.L_x_658) ;  /* 0x0000004000002947 */ /* 0x000fea0003800000 */
[----:B------:R-:W-:Y:S01]  /*12f0*/  HFMA2.MMA R145, -RZ, RZ, 0, 0 ;  /* 0x00000000ff917435 */ /* 0x000fe200000001ff */
[----:B------:R-:W-:Y:S05]  /*1300*/  @!P0 BRA `(.L_x_659) ;  /* 0x0000007000008947 */ /* 0x000fea0003800000 */
[----:B-----5:R-:W-:Y:S01]  /*1310*/  PRMT R145, RZ, 0x5410, R5 ;  /* 0x00005410ff917816 */ /* 0x020fe20000000005 */
[----:B------:R-:W-:Y:S05]  /*1320*/  BRA `(.L_x_659) ;  /* 0x0000005000007947 */ /* 0x000fea0003800000 */
.L_x_658:
[----:B-----5:R-:W-:-:S05]  /*1330*/  PRMT R2, RZ, 0x5410, R9 ;  /* 0x00005410ff027816 */ /* 0x020fca0000000009 */
[----:B------:R-:W-:-:S04]  /*1340*/  FMUL.FTZ R2, R2, c[0x0][0x1ec] ;  /* 0x00007b0002027a20 */ /* 0x000fc80000410000 */
[----:B------:R-:W-:Y:S01]  /*1350*/  FMUL.FTZ R145, R71, R2 ;  /* 0x0000000247917220 */ /* 0x000fe20000410000 */
[----:B------:R-:W-:-:S05]  /*1360*/  @P0 PRMT R2, RZ, 0x5410, R5 ;  /* 0x00005410ff020816 */ /* 0x000fca0000000005 */
[----:B------:R-:W-:Y:S02]  /*1370*/  @P0 FADD.FTZ R145, R2, R145 ;  /* 0x0000009102910221 */ /* 0x000fe40000010000 */
.L_x_659:
[----:B------:R-:W-:Y:S05]  /*1380*/  BSYNC B0 ;  /* 0x0000000000007941 */ /* 0x000fea0003800000 */
.L_x_657:
[----:B------:R-:W-:Y:S01]  /*1390*/  BSSY B0, `(.L_x_660) ;  /* 0x000000b000007945 */ /* 0x000fe20003800000 */
[----:B------:R-:W-:Y:S05]  /*13a0*/  @P2 BRA `(.L_x_661) ;  /* 0x0000004000002947 */ /* 0x000fea0003800000 */
[----:B------:R-:W-:Y:S01]  /*13b0*/  MOV R147, RZ ;  /* 0x000000ff00937202 */ /* 0x000fe20000000f00 */
[----:B------:R-:W-:Y:S05]  /*13c0*/  @!P0 BRA `(.L_x_662) ;  /* 0x0000007000008947 */ /* 0x000fea0003800000 */
[----:B-----5:R-:W-:Y:S01]  /*13d0*/  PRMT R147, RZ, 0x7610, R5 ;  /* 0x00007610ff937816 */ /* 0x020fe20000000005 */
[----:B------:R-:W-:Y:S05]  /*13e0*/  BRA `(.L_x_662) ;  /* 0x0000005000007947 */ /* 0x000fea0003800000 */
.L_x_661:
[----:B-----5:R-:W-:-:S05]  /*13f0*/  PRMT R2, RZ, 0x7610, R9 ;  /* 0x00007610ff027816 */ /* 0x020fca0000000009 */
[----:B------:R-:W-:Y:S01]  /*1400*/  FMUL.FTZ R147, R2, c[0x0][0x1ec] ;  /* 0x00007b0002937a20 */ /* 0x000fe20000410000 */
[----:B------:R-:W-:-:S03]  /*1410*/  @P0 PRMT R2, RZ, 0x7610, R5 ;  /* 0x00007610ff020816 */ /* 0x000fc60000000005 */
[----:B------:R-:W-:-:S04]  /*1420*/  FMUL.FTZ R147, R72, R147 ;  /* 0x0000009348937220 */ /* 0x000fc80000410000 */
[----:B------:R-:W-:Y:S02]  /*1430*/  @P0 FADD.FTZ R147, R2, R147 ;  /* 0x0000009302930221 */ /* 0x000fe40000010000 */
.L_x_662:
[----:B------:R-:W-:Y:S05]  /*1440*/  BSYNC B0 ;  /* 0x0000000000007941 */ /* 0x000fea0003800000 */
.L_x_660:
[----:B------:R-:W-:Y:S01]  /*1450*/  BSSY B0, `(.L_x_663) ;  /* 0x000000b000007945 */ /* 0x000fe20003800000 */
[----:B------:R-:W-:Y:S05]  /*1460*/  @P2 BRA `(.L_x_664) ;  /* 0x0000004000002947 */ /* 0x000fea0003800000 */
[----:B------:R-:W-:Y:S01]  /*1470*/  HFMA2.MMA R149, -RZ, RZ, 0, 0 ;  /* 0x00000000ff957435 */ /* 0x000fe200000001ff */
[----:B------:R-:W-:Y:S05]  /*1480*/  @!P0 BRA `(.L_x_665) ;  /* 0x0000007000008947 */ /* 0x000fea0003800000 */
[----:B-----5:R-:W-:Y:S01]  /*1490*/  PRMT R149, RZ, 0x5410, R6 ;  /* 0x00005410ff957816 */ /* 0x020fe20000000006 */
[----:B------:R-:W-:Y:S05]  /*14a0*/  BRA `(.L_x_665) ;  /* 0x0000005000007947 */ /* 0x000fea0003800000 */
.L_x_664:
[----:B-----5:R-:W-:-:S05]  /*14b0*/  PRMT R2, RZ, 0x5410, R10 ;  /* 0x00005410ff027816 */ /* 0x020fca000000000a */
[----:B------:R-:W-:-:S04]  /*14c0*/  FMUL.FTZ R2, R2, c[0x0][0x1ec] ;  /* 0x00007b0002027a20 */ /* 0x000fc80000410000 */
[----:B------:R-:W-:Y:S01]  /*14d0*/  FMUL.FTZ R149, R73, R2 ;  /* 0x0000000249957220 */ /* 0x000fe20000410000 */
[----:B------:R-:W-:-:S05]  /*14e0*/  @P0 PRMT R2, RZ, 0x5410, R6 ;  /* 0x00005410ff020816 */ /* 0x000fca0000000006 */
[----:B------:R-:W-:Y:S02]  /*14f0*/  @P0 FADD.FTZ R149, R2, R149 ;  /* 0x0000009502950221 */ /* 0x000fe40000010000 */
.L_x_665:
[----:B------:R-:W-:Y:S05]  /*1500*/  BSYNC B0 ;  /* 0x0000000000007941 */ /* 0x000fea0003800000 */
.L_x_663:
[----:B------:R-:W-:Y:S01]  /*1510*/  BSSY B0, `(.L_x_666) ;  /* 0x000000b000007945 */ /* 0x000fe20003800000 */
[----:B------:R-:W-:Y:S05]  /*1520*/  @P2 BRA `(.L_x_667) ;  /* 0x0000004000002947 */ /* 0x000fea0003800000 */
[----:B------:R-:W-:Y:S01]  /*1530*/  MOV R151, RZ ;  /* 0x000000ff00977202 */ /* 0x000fe20000000f00 */
[----:B------:R-:W-:Y:S05]  /*1540*/  @!P0 BRA `(.L_x_668) ;  /* 0x0000007000008947 */ /* 0x000fea0003800000 */
[----:B-----5:R-:W-:Y:S01]  /*1550*/  PRMT R151, RZ, 0x7610, R6 ;  /* 0x00007610ff977816 */ /* 0x020fe20000000006 */
[----:B------:R-:W-:Y:S05]  /*1560*/  BRA `(.L_x_668) ;  /* 0x0000005000007947 */ /* 0x000fea0003800000 */
.L_x_667:
[----:B-----5:R-:W-:-:S05]  /*1570*/  PRMT R2, RZ, 0x7610, R10 ;  /* 0x00007610ff027816 */ /* 0x020fca000000000a */
[----:B------:R-:W-:Y:S01]  /*1580*/  FMUL.FTZ R151, R2, c[0x0][0x1ec] ;  /* 0x00007b0002977a20 */ /* 0x000fe20000410000 */
[----:B------:R-:W-:-:S03]  /*1590*/  @P0 PRMT R2, RZ, 0x7610, R6 ;  /* 0x00007610ff020816 */ /* 0x000fc60000000006 */
[----:B------:R-:W-:-:S04]  /*15a0*/  FMUL.FTZ R151, R74, R151 ;  /* 0x000000974a977220 */ /* 0x000fc80000410000 */
[----:B------:R-:W-:Y:S02]  /*15b0*/  @P0 FADD.FTZ R151, R2, R151 ;  /* 0x0000009702970221 */ /* 0x000fe40000010000 */
.L_x_668:
[----:B------:R-:W-:Y:S05]  /*15c0*/  BSYNC B0 ;  /* 0x0000000000007941 */ /* 0x000fea0003800000 */
.L_x_666:
[----:B------:R-:W-:Y:S01]  /*15d0*/  BSSY B0, `(.L_x_669) ;  /* 0x000000b000007945 */ /* 0x000fe20003800000 */
[----:B------:R-:W-:Y:S05]  /*15e0*/  @P2 BRA `(.L_x_670) ;  /* 0x0000004000002947 */ /* 0x000fea0003800000 */
[----:B------:R-:W-:Y:S01]  /*15f0*/  HFMA2.MMA R153, -RZ, RZ, 0, 0 ;  /* 0x00000000ff997435 */ /* 0x000fe200000001ff */
[----:B------:R-:W-:Y:S05]  /*1600*/  @!P0 BRA `(.L_x_671) ;  /* 0x0000007000008947 */ /* 0x000fea0003800000 */
[----:B-----5:R-:W-:Y:S01]  /*1610*/  PRMT R153, RZ, 0x5410, R7 ;  /* 0x00005410ff997816 */ /* 0x020fe20000000007 */
[----:B------:R-:W-:Y:S05]  /*1620*/  BRA `(.L_x_671) ;  /* 0x0000005000007947 */ /* 0x000fea0003800000 */
.L_x_670:
[----:B-----5:R-:W-:-:S05]  /*1630*/  PRMT R2, RZ, 0x5410, R11 ;  /* 0x00005410ff027816 */ /* 0x020fca000000000b */
[----:B------:R-:W-:Y:S01]  /*1640*/  FMUL.FTZ R153, R2, c[0x0][0x1ec] ;  /* 0x00007b0002997a20 */ /* 0x000fe20000410000 */
[----:B------:R-:W-:-:S03]  /*1650*/  @P0 PRMT R2, RZ, 0x5410, R7 ;  /* 0x00005410ff020816 */ /* 0x000fc60000000007 */
[----:B------:R-:W-:-:S04]  /*1660*/  FMUL.FTZ R153, R76, R153 ;  /* 0x000000994c997220 */ /* 0x000fc80000410000 */
[----:B------:R-:W-:Y:S02]  /*1670*/  @P0 FADD.FTZ R153, R2, R153 ;  /* 0x0000009902990221 */ /* 0x000fe40000010000 */
.L_x_671:
[----:B------:R-:W-:Y:S05]  /*1680*/  BSYNC B0 ;  /* 0x0000000000007941 */ /* 0x000fea0003800000 */
.L_x_669:
[----:B------:R-:W-:Y:S01]  /*1690*/  BSSY B0, `(.L_x_672) ;  /* 0x000000b000007945 */ /* 0x000fe20003800000 */
[----:B------:R-:W-:Y:S05]  /*16a0*/  @P2 BRA `(.L_x_673) ;  /* 0x0000004000002947 */ /* 0x000fea0003800000 */
[----:B------:R-:W-:Y:S01]  /*16b0*/  MOV R155, RZ ;  /* 0x000000ff009b7202 */ /* 0x000fe20000000f00 */
[----:B------:R-:W-:Y:S05]  /*16c0*/  @!P0 BRA `(.L_x_674) ;  /* 0x0000007000008947 */ /* 0x000fea0003800000 */
[----:B-----5:R-:W-:Y:S01]  /*16d0*/  PRMT R155, RZ, 0x7610, R7 ;  /* 0x00007610ff9b7816 */ /* 0x020fe20000000007 */
[----:B------:R-:W-:Y:S05]  /*16e0*/  BRA `(.L_x_674) ;  /* 0x0000005000007947 */ /* 0x000fea0003800000 */
.L_x_673:
[----:B-----5:R-:W-:-:S05]  /*16f0*/  PRMT R2, RZ, 0x7610, R11 ;  /* 0x00007610ff027816 */ /* 0x020fca000000000b */
[----:B------:R-:W-:-:S04]  /*1700*/  FMUL.FTZ R2, R2, c[0x0][0x1ec] ;  /* 0x00007b0002027a20 */ /* 0x000fc80000410000 */
[----:B------:R-:W-:Y:S01]  /*1710*/  FMUL.FTZ R155, R75, R2 ;  /* 0x000000024b9b7220 */ /* 0x000fe20000410000 */
[----:B------:R-:W-:-:S05]  /*1720*/  @P0 PRMT R2, RZ, 0x7610, R7 ;  /* 0x00007610ff020816 */ /* 0x000fca0000000007 */
[----:B------:R-:W-:Y:S02]  /*1730*/  @P0 FADD.FTZ R155, R2, R155 ;  /* 0x0000009b029b0221 */ /* 0x000fe40000010000 */
.L_x_674:
[----:B------:R-:W-:Y:S05]  /*1740*/  BSYNC B0 ;  /* 0x0000000000007941 */ /* 0x000fea0003800000 */
.L_x_672:
[----:B------:R-:W-:Y:S01]  /*1750*/  @P1 IADD3 R17, R22, 0x200, RZ ;  /* 0x0000020016111810 */ /* 0x000fe20007ffe0ff */
        /* <DEDUP_REMOVED lines=17> */
.L_x_676:
[----:B0----5:R-:W-:-:S05]  /*1870*/  PRMT R2, RZ, 0x5410, R8 ;  /* 0x00005410ff027816 */ /* 0x021fca0000000008 */
[----:B------:R-:W-:-:S04]  /*1880*/  FMUL.FTZ R2, R2, c[0x0][0x1ec] ;  /* 0x00007b0002027a20 */ /* 0x000fc80000410000 */
[----:B------:R-:W-:Y:S01]  /*1890*/  FMUL.FTZ R157, R77, R2 ;  /* 0x000000024d9d7220 */ /* 0x000fe20000410000 */
[----:B------:R-:W-:-:S05]  /*18a0*/  @P0 PRMT R2, RZ, 0x5410, R4 ;  /* 0x00005410ff020816 */ /* 0x000fca0000000004 */
[----:B------:R-:W-:Y:S02]  /*18b0*/  @P0 FADD.FTZ R157, R2, R157 ;  /* 0x0000009d029d0221 */ /* 0x000fe40000010000 */
.L_x_677:
[----:B------:R-:W-:Y:S05]  /*18c0*/  BSYNC B0 ;  /* 0x0000000000007941 */ /* 0x000fea0003800000 */
.L_x_675:
[----:B------:R-:W-:Y:S01]  /*18d0*/  BSSY B0, `(.L_x_678) ;  /* 0x000000b000007945 */ /* 0x000fe20003800000 */
[----:B------:R-:W-:Y:S05]  /*18e0*/  @P2 BRA `(.L_x_679) ;  /* 0x0000004000002947 */ /* 0x000fea0003800000 */
[----:B------:R-:W-:Y:S01]  /*18f0*/  MOV R159, RZ ;  /* 0x000000ff009f7202 */ /* 0x000fe20000000f00 */
[----:B------:R-:W-:Y:S05]  /*1900*/  @!P0 BRA `(.L_x_680) ;  /* 0x0000007000008947 */ /* 0x000fea0003800000 */
[----:B-----5:R-:W-:Y:S01]  /*1910*/  PRMT R159, RZ, 0x7610, R4 ;  /* 0x00007610ff9f7816 */ /* 0x020fe20000000004 */
[----:B------:R-:W-:Y:S05]  /*1920*/  BRA `(.L_x_680) ;  /* 0x0000005000007947 */ /* 0x000fea0003800000 */
.L_x_679:
[----:B0----5:R-:W-:-:S05]  /*1930*/  PRMT R2, RZ, 0x7610, R8 ;  /* 0x00007610ff027816 */ /* 0x021fca0000000008 */
[----:B------:R-:W-:Y:S01]  /*1940*/  FMUL.FTZ R159, R2, c[0x0][0x1ec] ;  /* 0x00007b00029f7a20 */ /* 0x000fe20000410000 */
[----:B------:R-:W-:-:S03]  /*1950*/  @P0 PRMT R2, RZ, 0x7610, R4 ;  /* 0x00007610ff020816 */ /* 0x000fc60000000004 */
[----:B------:R-:W-:-:S04]  /*1960*/  FMUL.FTZ R159, R78, R159 ;  /* 0x0000009f4e9f7220 */ /* 0x000fc80000410000 */
[----:B------:R-:W-:Y:S02]  /*1970*/  @P0 FADD.FTZ R159, R2, R159 ;  /* 0x0000009f029f0221 */ /* 0x000fe40000010000 */
.L_x_680:
[----:B------:R-:W-:Y:S05]  /*1980*/  BSYNC B0 ;  /* 0x0000000000007941 */ /* 0x000fea0003800000 */
.L_x_678:
[----:B------:R-:W-:Y:S01]  /*1990*/  BSSY B0, `(.L_x_681) ;  /* 0x000000b000007945 */ /* 0x000fe20003800000 */
[----:B------:R-:W-:Y:S05]  /*19a0*/  @P2 BRA `(.L_x_682) ;  /* 0x0000004000002947 */ /* 0x000fea0003800000 */
[----:B------:R-:W-:Y:S01]  /*19b0*/  HFMA2.MMA R161, -RZ, RZ, 0, 0 ;  /* 0x00000000ffa17435 */ /* 0x000fe200000001ff */
[----:B------:R-:W-:Y:S05]  /*19c0*/  @!P0 BRA `(.L_x_683) ;  /* 0x0000007000008947 */ /* 0x000fea0003800000 */
[----:B-----5:R-:W-:Y:S01]  /*19d0*/  PRMT R161, RZ, 0x5410, R5 ;  /* 0x00005410ffa17816 */ /* 0x020fe20000000005 */
[----:B------:R-:W-:Y:S05]  /*19e0*/  BRA `(.L_x_683) ;  /* 0x0000005000007947 */ /* 0x000fea0003800000 */
.L_x_682:
[----:B0----5:R-:W-:-:S05]  /*19f0*/  PRMT R2, RZ, 0x5410, R9 ;  /* 0x00005410ff027816 */ /* 0x021fca0000000009 */
[----:B------:R-:W-:-:S04]  /*1a00*/  FMUL.FTZ R2, R2, c[0x0][0x1ec] ;  /* 0x00007b0002027a20 */ /* 0x000fc80000410000 */
[----:B------:R-:W-:Y:S01]  /*1a10*/  FMUL.FTZ R161, R79, R2 ;  /* 0x000000024fa17220 */ /* 0x000fe20000410000 */
[----:B------:R-:W-:-:S05]  /*1a20*/  @P0 PRMT R2, RZ, 0x5410, R5 ;  /* 0x00005410ff020816 */ /* 0x000fca0000000005 */
[----:B------:R-:W-:Y:S02]  /*1a30*/  @P0 FADD.FTZ R161, R2, R161 ;  /* 0x000000a102a10221 */ /* 0x000fe40000010000 */
.L_x_683:
[----:B------:R-:W-:Y:S05]  /*1a40*/  BSYNC B0 ;  /* 0x0000000000007941 */ /* 0x000fea0003800000 */
.L_x_681:
[----:B------:R-:W-:Y:S01]  /*1a50*/  BSSY B0, `(.L_x_684) ;  /* 0x000000b000007945 */ /* 0x000fe20003800000 */
[----:B------:R-:W-:Y:S05]  /*1a60*/  @P2 BRA `(.L_x_685) ;  /* 0x0000004000002947 */ /* 0x000fea0003800000 */
[----:B------:R-:W-:Y:S01]  /*1a70*/  MOV R163, RZ ;  /* 0x000000ff00a37202 */ /* 0x000fe20000000f00 */
[----:B------:R-:W-:Y:S05]  /*1a80*/  @!P0 BRA `(.L_x_686) ;  /* 0x0000007000008947 */ /* 0x000fea0003800000 */
[----:B-----5:R-:W-:Y:S01]  /*1a90*/  PRMT R163, RZ, 0x7610, R5 ;  /* 0x00007610ffa37816 */ /* 0x020fe20000000005 */
[----:B------:R-:W-:Y:S05]  /*1aa0*/  BRA `(.L_x_686) ;  /* 0x0000005000007947 */ /* 0x000fea0003800000 */
.L_x_685:
[----:B0----5:R-:W-:-:S05]  /*1ab0*/  PRMT R2, RZ, 0x7610, R9 ;  /* 0x00007610ff027816 */ /* 0x021fca0000000009 */
[----:B------:R-:W-:Y:S01]  /*1ac0*/  FMUL.FTZ R163, R2, c[0x0][0x1ec] ;  /* 0x00007b0002a37a20 */ /* 0x000fe20000410000 */
[----:B------:R-:W-:-:S03]  /*1ad0*/  @P0 PRMT R2, RZ, 0x7610, R5 ;  /* 0x00007610ff020816 */ /* 0x000fc60000000005 */
[----:B------:R-:W-:-:S04]  /*1ae0*/  FMUL.FTZ R163, R80, R163 ;  /* 0x000000a350a37220 */ /* 0x000fc80000410000 */
[----:B------:R-:W-:Y:S02]  /*1af0*/  @P0 FADD.FTZ R163, R2, R163 ;  /* 0x000000a302a30221 */ /* 0x000fe40000010000 */
.L_x_686:
[----:B------:R-:W-:Y:S05]  /*1b00*/  BSYNC B0 ;  /* 0x0000000000007941 */ /* 0x000fea0003800000 */
.L_x_684:
[----:B------:R-:W-:Y:S01]  /*1b10*/  BSSY B0, `(.L_x_687) ;  /* 0x000000b000007945 */ /* 0x000fe20003800000 */
[----:B------:R-:W-:Y:S05]  /*1b20*/  @P2 BRA `(.L_x_688) ;  /* 0x0000004000002947 */ /* 0x000fea0003800000 */
[----:B------:R-:W-:Y:S01]  /*1b30*/  HFMA2.MMA R165, -RZ, RZ, 0, 0 ;  /* 0x00000000ffa57435 */ /* 0x000fe200000001ff */
[----:B------:R-:W-:Y:S05]  /*1b40*/  @!P0 BRA `(.L_x_689) ;  /* 0x0000007000008947 */ /* 0x000fea0003800000 */
[----:B-----5:R-:W-:Y:S01]  /*1b50*/  PRMT R165, RZ, 0x5410, R6 ;  /* 0x00005410ffa57816 */ /* 0x020fe20000000006 */
[----:B------:R-:W-:Y:S05]  /*1b60*/  BRA `(.L_x_689) ;  /* 0x0000005000007947 */ /* 0x000fea0003800000 */
.L_x_688:
[----:B0----5:R-:W-:-:S05]  /*1b70*/  PRMT R2, RZ, 0x5410, R10 ;  /* 0x00005410ff027816 */ /* 0x021fca000000000a */
[----:B------:R-:W-:-:S04]  /*1b80*/  FMUL.FTZ R2, R2, c[0x0][0x1ec] ;  /* 0x00007b0002027a20 */ /* 0x000fc80000410000 */
[----:B------:R-:W-:Y:S01]  /*1b90*/  FMUL.FTZ R165, R81, R2 ;  /* 0x0000000251a57220 */ /* 0x000fe20000410000 */
[----:B------:R-:W-:-:S05]  /*1ba0*/  @P0 PRMT R2, RZ, 0x5410, R6 ;  /* 0x00005410ff020816 */ /* 0x000fca0000000006 */
[----:B------:R-:W-:Y:S02]  /*1bb0*/  @P0 FADD.FTZ R165, R2, R165 ;  /* 0x000000a502a50221 */ /* 0x000fe40000010000 */
.L_x_689:
[----:B------:R-:W-:Y:S05]  /*1bc0*/  BSYNC B0 ;  /* 0x0000000000007941 */ /* 0x000fea0003800000 */
.L_x_687:
[----:B------:R-:W-:Y:S01]  /*1bd0*/  BSSY B0, `(.L_x_690) ;  /* 0x000000b000007945 */ /* 0x000fe20003800000 */
[----:B------:R-:W-:Y:S05]  /*1be0*/  @P2 BRA `(.L_x_691) ;  /* 0x0000004000002947 */ /* 0x000fea0003800000 */
[----:B------:R-:W-:Y:S01]  /*1bf0*/  MOV R167, RZ ;  /* 0x000000ff00a77202 */ /* 0x000fe20000000f00 */
[----:B------:R-:W-:Y:S05]  /*1c00*/  @!P0 BRA `(.L_x_692) ;  /* 0x0000007000008947 */ /* 0x000fea0003800000 */
[----:B-----5:R-:W-:Y:S01]  /*1c10*/  PRMT R167, RZ, 0x7610, R6 ;  /* 0x00007610ffa77816 */ /* 0x020fe20000000006 */
[----:B------:R-:W-:Y:S05]  /*1c20*/  BRA `(.L_x_692) ;  /* 0x0000005000007947 */ /* 0x000fea0003800000 */
.L_x_691:
[----:B0----5:R-:W-:-:S05]  /*1c30*/  PRMT R2, RZ, 0x7610, R10 ;  /* 0x00007610ff027816 */ /* 0x021fca000000000a */
[----:B------:R-:W-:Y:S01]  /*1c40*/  FMUL.FTZ R167, R2, c[0x0][0x1ec] ;  /* 0x00007b0002a77a20 */ /* 0x000fe20000410000 */
[----:B------:R-:W-:-:S03]  /*1c50*/  @P0 PRMT R2, RZ, 0x7610, R6 ;  /* 0x00007610ff020816 */ /* 0x000fc60000000006 */
[----:B------:R-:W-:-:S04]  /*1c60*/  FMUL.FTZ R167, R82, R167 ;  /* 0x000000a752a77220 */ /* 0x000fc80000410000 */
[----:B------:R-:W-:Y:S02]  /*1c70*/  @P0 FADD.FTZ R167, R2, R167 ;  /* 0x000000a702a70221 */ /* 0x000fe40000010000 */
.L_x_692:
[----:B------:R-:W-:Y:S05]  /*1c80*/  BSYNC B0 ;  /* 0x0000000000007941 */ /* 0x000fea0003800000 */
.L_x_690:
[----:B------:R-:W-:Y:S01]  /*1c90*/  BSSY B0, `(.L_x_693) ;  /* 0x000000b000007945 */ /* 0x000fe20003800000 */
[----:B------:R-:W-:Y:S05]  /*1ca0*/  @P2 BRA `(.L_x_694) ;  /* 0x0000004000002947 */ /* 0x000fea0003800000 */
[----:B------:R-:W-:Y:S01]  /*1cb0*/  HFMA2.MMA R169, -RZ, RZ, 0, 0 ;  /* 0x00000000ffa97435 */ /* 0x000fe200000001ff */
[----:B------:R-:W-:Y:S05]  /*1cc0*/  @!P0 BRA `(.L_x_695) ;  /* 0x0000007000008947 */ /* 0x000fea0003800000 */
[----:B-----5:R-:W-:Y:S01]  /*1cd0*/  PRMT R169, RZ, 0x5410, R7 ;  /* 0x00005410ffa97816 */ /* 0x020fe20000000007 */
[----:B------:R-:W-:Y:S05]  /*1ce0*/  BRA `(.L_x_695) ;  /* 0x0000005000007947 */ /* 0x000fea0003800000 */
.L_x_694:
[----:B0----5:R-:W-:-:S05]  /*1cf0*/  PRMT R2, RZ, 0x5410, R11 ;  /* 0x00005410ff027816 */ /* 0x021fca000000000b */
[----:B------:R-:W-:-:S04]  /*1d00*/  FMUL.FTZ R2, R2, c[0x0][0x1ec] ;  /* 0x00007b0002027a20 */ /* 0x000fc80000410000 */
[----:B------:R-:W-:Y:S01]  /*1d10*/  FMUL.FTZ R169, R83, R2 ;  /* 0x0000000253a97220 */ /* 0x000fe20000410000 */
[----:B------:R-:W-:-:S05]  /*1d20*/  @P0 PRMT R2, RZ, 0x5410, R7 ;  /* 0x00005410ff020816 */ /* 0x000fca0000000007 */
[----:B------:R-:W-:Y:S02]  /*1d30*/  @P0 FADD.FTZ R169, R2, R169 ;  /* 0x000000a902a90221 */ /* 0x000fe40000010000 */
.L_x_695:
[----:B------:R-:W-:Y:S05]  /*1d40*/  BSYNC B0 ;  /* 0x0000000000007941 */ /* 0x000fea0003800000 */
.L_x_693:
[----:B------:R-:W-:Y:S01]  /*1d50*/  BSSY B0, `(.L_x_696) ;  /* 0x000000b000007945 */ /* 0x000fe20003800000 */
[----:B------:R-:W-:Y:S05]  /*1d60*/  @P2 BRA `(.L_x_697) ;  /* 0x0000004000002947 */ /* 0x000fea0003800000 */
[----:B------:R-:W-:Y:S01]  /*1d70*/  MOV R171, RZ ;  /* 0x000000ff00ab7202 */ /* 0x000fe20000000f00 */
[----:B------:R-:W-:Y:S05]  /*1d80*/  @!P0 BRA `(.L_x_698) ;  /* 0x0000007000008947 */ /* 0x000fea0003800000 */
[----:B-----5:R-:W-:Y:S01]  /*1d90*/  PRMT R171, RZ, 0x7610, R7 ;  /* 0x00007610ffab7816 */ /* 0x020fe20000000007 */
[----:B------:R-:W-:Y:S05]  /*1da0*/  BRA `(.L_x_698) ;  /* 0x0000005000007947 */ /* 0x000fea0003800000 */
.L_x_697:
[----:B0----5:R-:W-:-:S05]  /*1db0*/  PRMT R2, RZ, 0x7610, R11 ;  /* 0x00007610ff027816 */ /* 0x021fca000000000b */
[----:B------:R-:W-:-:S04]  /*1dc0*/  FMUL.FTZ R2, R2, c[0x0][0x1ec] ;  /* 0x00007b0002027a20 */ /* 0x000fc80000410000 */
[----:B------:R-:W-:Y:S01]  /*1dd0*/  FMUL.FTZ R171, R85, R2 ;  /* 0x0000000255ab7220 */ /* 0x000fe20000410000 */
[----:B------:R-:W-:-:S05]  /*1de0*/  @P0 PRMT R2, RZ, 0x7610, R7 ;  /* 0x00007610ff020816 */ /* 0x000fca0000000007 */
[----:B------:R-:W-:Y:S02]  /*1df0*/  @P0 FADD.FTZ R171, R2, R171 ;  /* 0x000000ab02ab0221 */ /* 0x000fe40000010000 */
.L_x_698:
[----:B------:R-:W-:Y:S05]  /*1e00*/  BSYNC B0 ;  /* 0x0000000000007941 */ /* 0x000fea0003800000 */
.L_x_696:
        /* <DEDUP_REMOVED lines=18> */
.L_x_700:
[----:B0----5:R-:W-:-:S05]  /*1f30*/  PRMT R2, RZ, 0x5410, R8 ;  /* 0x00005410ff027816 */ /* 0x021fca0000000008 */
[----:B------:R-:W-:Y:S01]  /*1f40*/  FMUL.FTZ R17, R2, c[0x0][0x1ec] ;  /* 0x00007b0002117a20 */ /* 0x000fe20000410000 */
[----:B------:R-:W-:-:S03]  /*1f50*/  @P0 PRMT R2, RZ, 0x5410, R4 ;  /* 0x00005410ff020816 */ /* 0x000fc60000000004 */
[----:B------:R-:W-:-:S04]  /*1f60*/  FMUL.FTZ R17, R84, R17 ;  /* 0x0000001154117220 */ /* 0x000fc80000410000 */
[----:B------:R-:W-:Y:S02]  /*1f70*/  @P0 FADD.FTZ R17, R2, R17 ;  /* 0x0000001102110221 */ /* 0x000fe40000010000 */
.L_x_701:
[----:B------:R-:W-:Y:S05]  /*1f80*/  BSYNC B0 ;  /* 0x0000000000007941 */ /* 0x000fea0003800000 */
.L_x_699:
[----:B------:R-:W-:Y:S01]  /*1f90*/  BSSY B0, `(.L_x_702) ;  /* 0x000000b000007945 */ /* 0x000fe20003800000 */
[----:B------:R-:W-:Y:S05]  /*1fa0*/  @P2 BRA `(.L_x_703) ;  /* 0x0000004000002947 */ /* 0x000fea0003800000 */
[----:B------:R-:W-:Y:S01]  /*1fb0*/  MOV R143, RZ ;  /* 0x000000ff008f7202 */ /* 0x000fe20000000f00 */
[----:B------:R-:W-:Y:S05]  /*1fc0*/  @!P0 BRA `(.L_x_704) ;  /* 0x0000007000008947 */ /* 0x000fea0003800000 */
[----:B-----5:R-:W-:Y:S01]  /*1fd0*/  PRMT R143, RZ, 0x7610, R4 ;  /* 0x00007610ff8f7816 */ /* 0x020fe20000000004 */
[----:B------:R-:W-:Y:S05]  /*1fe0*/  BRA `(.L_x_704) ;  /* 0x0000005000007947 */ /* 0x000fea0003800000 */
.L_x_703:
[----:B-----5:R-:W-:-:S05]  /*1ff0*/  PRMT R2, RZ, 0x7610, R8 ;  /* 0x00007610ff027816 */ /* 0x020fca0000000008 */
[----:B------:R-:W-:Y:S01]  /*2000*/  FMUL.FTZ R143, R2, c[0x0][0x1ec] ;  /* 0x00007b00028f7a20 */ /* 0x000fe20000410000 */
[----:B------:R-:W-:-:S03]  /*2010*/  @P0 PRMT R2, RZ, 0x7610, R4 ;  /* 0x00007610ff020816 */ /* 0x000fc60000000004 */
[----:B------:R-:W-:-:S04]  /*2020*/  FMUL.FTZ R143, R86, R143 ;  /* 0x0000008f568f7220 */ /* 0x000fc80000410000 */
[----:B------:R-:W-:Y:S02]  /*2030*/  @P0 FADD.FTZ R143, R2, R143 ;  /* 0x0000008f028f0221 */ /* 0x000fe40000010000 */
.L_x_704:
[----:B------:R-:W-:Y:S05]  /*2040*/  BSYNC B0 ;  /* 0x0000000000007941 */ /* 0x000fea0003800000 */
.L_x_702:
[----:B------:R-:W-:Y:S01]  /*2050*/  BSSY B0, `(.L_x_705) ;  /* 0x000000b000007945 */ /* 0x000fe20003800000 */
[----:B------:R-:W-:Y:S05]  /*2060*/  @P2 BRA `(.L_x_706) ;  /* 0x0000004000002947 */ /* 0x000fea0003800000 */
[----:B------:R-:W-:Y:S01]  /*2070*/  HFMA2.MMA R173, -RZ, RZ, 0, 0 ;  /* 0x00000000ffad7435 */ /* 0x000fe200000001ff */
[----:B------:R-:W-:Y:S05]  /*2080*/  @!P0 BRA `(.L_x_707) ;  /* 0x0000007000008947 */ /* 0x000fea0003800000 */
[----:B-----5:R-:W-:Y:S01]  /*2090*/  PRMT R173, RZ, 0x5410, R5 ;  /* 0x00005410ffad7816 */ /* 0x020fe20000000005 */
[----:B------:R-:W-:Y:S05]  /*20a0*/  BRA `(.L_x_707) ;  /* 0x0000005000007947 */ /* 0x000fea0003800000 */
.L_x_706:
[----:B-----5:R-:W-:-:S05]  /*20b0*/  PRMT R2, RZ, 0x5410, R9 ;  /* 0x00005410ff027816 */ /* 0x020fca0000000009 */
[----:B------:R-:W-:-:S04]  /*20c0*/  FMUL.FTZ R2, R2, c[0x0][0x1ec] ;  /* 0x00007b0002027a20 */ /* 0x000fc80000410000 */
[----:B------:R-:W-:Y:S01]  /*20d0*/  FMUL.FTZ R173, R87, R2 ;  /* 0x0000000257ad7220 */ /* 0x000fe20000410000 */
[----:B------:R-:W-:-:S05]  /*20e0*/  @P0 PRMT R2, RZ, 0x5410, R5 ;  /* 0x00005410ff020816 */ /* 0x000fca0000000005 */
[----:B------:R-:W-:Y:S02]  /*20f0*/  @P0 FADD.FTZ R173, R2, R173 ;  /* 0x000000ad02ad0221 */ /* 0x000fe40000010000 */
.L_x_707:
[----:B------:R-:W-:Y:S05]  /*2100*/  BSYNC B0 ;  /* 0x0000000000007941 */ /* 0x000fea0003800000 */
.L_x_705:
[----:B------:R-:W-:Y:S01]  /*2110*/  BSSY B0, `(.L_x_708) ;  /* 0x000000b000007945 */ /* 0x000fe20003800000 */
[----:B------:R-:W-:Y:S05]  /*2120*/  @P2 BRA `(.L_x_709) ;  /* 0x0000004000002947 */ /* 0x000fea0003800000 */
[----:B------:R-:W-:Y:S01]  /*2130*/  MOV R175, RZ ;  /* 0x000000ff00af7202 */ /* 0x000fe20000000f00 */
[----:B------:R-:W-:Y:S05]  /*2140*/  @!P0 BRA `(.L_x_710) ;  /* 0x0000007000008947 */ /* 0x000fea0003800000 */
[----:B-----5:R-:W-:Y:S01]  /*2150*/  PRMT R175, RZ, 0x7610, R5 ;  /* 0x00007610ffaf7816 */ /* 0x020fe20000000005 */
[----:B------:R-:W-:Y:S05]  /*2160*/  BRA `(.L_x_710) ;  /* 0x0000005000007947 */ /* 0x000fea0003800000 */
.L_x_709:
[----:B-----5:R-:W-:-:S05]  /*2170*/  PRMT R2, RZ, 0x7610, R9 ;  /* 0x00007610ff027816 */ /* 0x020fca0000000009 */
[----:B------:R-:W-:Y:S01]  /*2180*/  FMUL.FTZ R175, R2, c[0x0][0x1ec] ;  /* 0x00007b0002af7a20 */ /* 0x000fe20000410000 */
[----:B------:R-:W-:-:S03]  /*2190*/  @P0 PRMT R2, RZ, 0x7610, R5 ;  /* 0x00007610ff020816 */ /* 0x000fc60000000005 */
[----:B------:R-:W-:-:S04]  /*21a0*/  FMUL.FTZ R175, R88, R175 ;  /* 0x000000af58af7220 */ /* 0x000fc80000410000 */
[----:B------:R-:W-:Y:S02]  /*21b0*/  @P0 FADD.FTZ R175, R2, R175 ;  /* 0x000000af02af0221 */ /* 0x000fe40000010000 */
.L_x_710:
[----:B------:R-:W-:Y:S05]  /*21c0*/  BSYNC B0 ;  /* 0x0000000000007941 */ /* 0x000fea0003800000 */
.L_x_708:
[----:B------:R-:W-:Y:S01]  /*21d0*/  BSSY B0, `(.L_x_711) ;  /* 0x000000b000007945 */ /* 0x000fe20003800000 */
[----:B------:R-:W-:Y:S05]  /*21e0*/  @P2 BRA `(.L_x_712) ;  /* 0x0000004000002947 */ /* 0x000fea0003800000 */
[----:B------:R-:W-:Y:S01]  /*21f0*/  HFMA2.MMA R177, -RZ, RZ, 0, 0 ;  /* 0x00000000ffb17435 */ /* 0x000fe200000001ff */
[----:B------:R-:W-:Y:S05]  /*2200*/  @!P0 BRA `(.L_x_713) ;  /* 0x0000007000008947 */ /* 0x000fea0003800000 */
[----:B-----5:R-:W-:Y:S01]  /*2210*/  PRMT R177, RZ, 0x5410, R6 ;  /* 0x00005410ffb17816 */ /* 0x020fe20000000006 */
[----:B------:R-:W-:Y:S05]  /*2220*/  BRA `(.L_x_713) ;  /* 0x0000005000007947 */ /* 0x000fea0003800000 */
.L_x_712:
[----:B-----5:R-:W-:-:S05]  /*2230*/  PRMT R2, RZ, 0x5410, R10 ;  /* 0x00005410ff027816 */ /* 0x020fca000000000a */
[----:B------:R-:W-:-:S04]  /*2240*/  FMUL.FTZ R2, R2, c[0x0][0x1ec] ;  /* 0x00007b0002027a20 */ /* 0x000fc80000410000 */
[----:B------:R-:W-:Y:S01]  /*2250*/  FMUL.FTZ R177, R89, R2 ;  /* 0x0000000259b17220 */ /* 0x000fe20000410000 */
[----:B------:R-:W-:-:S05]  /*2260*/  @P0 PRMT R2, RZ, 0x5410, R6 ;  /* 0x00005410ff020816 */ /* 0x000fca0000000006 */
[----:B------:R-:W-:Y:S02]  /*2270*/  @P0 FADD.FTZ R177, R2, R177 ;  /* 0x000000b102b10221 */ /* 0x000fe40000010000 */
.L_x_713:
[----:B------:R-:W-:Y:S05]  /*2280*/  BSYNC B0 ;  /* 0x0000000000007941 */ /* 0x000fea0003800000 */
.L_x_711:
[----:B------:R-:W-:Y:S01]  /*2290*/  BSSY B0, `(.L_x_714) ;  /* 0x000000b000007945 */ /* 0x000fe20003800000 */
[----:B------:R-:W-:Y:S05]  /*22a0*/  @P2 BRA `(.L_x_715) ;  /* 0x0000004000002947 */ /* 0x000fea0003800000 */
[----:B------:R-:W-:Y:S01]  /*22b0*/  MOV R179, RZ ;  /* 0x000000ff00b37202 */ /* 0x000fe20000000f00 */
[----:B------:R-:W-:Y:S05]  /*22c0*/  @!P0 BRA `(.L_x_716) ;  /* 0x0000007000008947 */ /* 0x000fea0003800000 */
[----:B-----5:R-:W-:Y:S01]  /*22d0*/  PRMT R179, RZ, 0x7610, R6 ;  /* 0x00007610ffb37816 */ /* 0x020fe20000000006 */
[----:B------:R-:W-:Y:S05]  /*22e0*/  BRA `(.L_x_716) ;  /* 0x0000005000007947 */ /* 0x000fea0003800000 */
.L_x_715:
[----:B-----5:R-:W-:-:S05]  /*22f0*/  PRMT R2, RZ, 0x7610, R10 ;  /* 0x00007610ff027816 */ /* 0x020fca000000000a */
[----:B------:R-:W-:Y:S01]  /*2300*/  FMUL.FTZ R179, R2, c[0x0][0x1ec] ;  /* 0x00007b0002b37a20 */ /* 0x000fe20000410000 */
[----:B------:R-:W-:-:S03]  /*2310*/  @P0 PRMT R2, RZ, 0x7610, R6 ;  /* 0x00007610ff020816 */ /* 0x000fc60000000006 */
[----:B------:R-:W-:-:S04]  /*2320*/  FMUL.FTZ R179, R90, R179 ;  /* 0x000000b35ab37220 */ /* 0x000fc80000410000 */
[----:B------:R-:W-:Y:S02]  /*2330*/  @P0 FADD.FTZ R179, R2, R179 ;  /* 0x000000b302b30221 */ /* 0x000fe40000010000 */
.L_x_716:
[----:B------:R-:W-:Y:S05]  /*2340*/  BSYNC B0 ;  /* 0x0000000000007941 */ /* 0x000fea0003800000 */
.L_x_714:
[----:B------:R-:W-:Y:S01]  /*2350*/  BSSY B0, `(.L_x_717) ;  /* 0x000000b000007945 */ /* 0x000fe20003800000 */
[----:B------:R-:W-:Y:S05]  /*2360*/  @P2 BRA `(.L_x_718) ;  /* 0x0000004000002947 */ /* 0x000fea0003800000 */
[----:B------:R-:W-:Y:S01]  /*2370*/  HFMA2.MMA R181, -RZ, RZ, 0, 0 ;  /* 0x00000000ffb57435 */ /* 0x000fe200000001ff */
[----:B------:R-:W-:Y:S05]  /*2380*/  @!P0 BRA `(.L_x_719) ;  /* 0x0000007000008947 */ /* 0x000fea0003800000 */
[----:B-----5:R-:W-:Y:S01]  /*2390*/  PRMT R181, RZ, 0x5410, R7 ;  /* 0x00005410ffb57816 */ /* 0x020fe20000000007 */
[----:B------:R-:W-:Y:S05]  /*23a0*/  BRA `(.L_x_719) ;  /* 0x0000005000007947 */ /* 0x000fea0003800000 */
.L_x_718:
[----:B-----5:R-:W-:-:S05]  /*23b0*/  PRMT R2, RZ, 0x5410, R11 ;  /* 0x00005410ff027816 */ /* 0x020fca000000000b */
[----:B------:R-:W-:-:S04]  /*23c0*/  FMUL.FTZ R2, R2, c[0x0][0x1ec] ;  /* 0x00007b0002027a20 */ /* 0x000fc80000410000 */
[----:B------:R-:W-:Y:S01]  /*23d0*/  FMUL.FTZ R181, R91, R2 ;  /* 0x000000025bb57220 */ /* 0x000fe20000410000 */
[----:B------:R-:W-:-:S05]  /*23e0*/  @P0 PRMT R2, RZ, 0x5410, R7 ;  /* 0x00005410ff020816 */ /* 0x000fca0000000007 */
[----:B------:R-:W-:Y:S02]  /*23f0*/  @P0 FADD.FTZ R181, R2, R181 ;  /* 0x000000b502b50221 */ /* 0x000fe40000010000 */
.L_x_719:
[----:B------:R-:W-:Y:S05]  /*2400*/  BSYNC B0 ;  /* 0x0000000000007941 */ /* 0x000fea0003800000 */
.L_x_717:
[----:B------:R-:W-:Y:S01]  /*2410*/  BSSY B0, `(.L_x_720) ;  /* 0x000000b000007945 */ /* 0x000fe20003800000 */
[----:B------:R-:W-:Y:S05]  /*2420*/  @P2 BRA `(.L_x_721) ;  /* 0x0000004000002947 */ /* 0x000fea0003800000 */
[----:B------:R-:W-:Y:S01]  /*2430*/  MOV R183, RZ ;  /* 0x000000ff00b77202 */ /* 0x000fe20000000f00 */
[----:B------:R-:W-:Y:S05]  /*2440*/  @!P0 BRA `(.L_x_722) ;  /* 0x0000007000008947 */ /* 0x000fea0003800000 */
[----:B-----5:R-:W-:Y:S01]  /*2450*/  PRMT R183, RZ, 0x7610, R7 ;  /* 0x00007610ffb77816 */ /* 0x020fe20000000007 */
[----:B------:R-:W-:Y:S05]  /*2460*/  BRA `(.L_x_722) ;  /* 0x0000005000007947 */ /* 0x000fea0003800000 */
.L_x_721:
[----:B-----5:R-:W-:-:S05]  /*2470*/  PRMT R2, RZ, 0x7610, R11 ;  /* 0x00007610ff027816 */ /* 0x020fca000000000b */
[----:B------:R-:W-:Y:S01]  /*2480*/  FMUL.FTZ R183, R2, c[0x0][0x1ec] ;  /* 0x00007b0002b77a20 */ /* 0x000fe20000410000 */
[----:B------:R-:W-:-:S03]  /*2490*/  @P0 PRMT R2, RZ, 0x7610, R7 ;  /* 0x00007610ff020816 */ /* 0x000fc60000000007 */
[----:B------:R-:W-:-:S04]  /*24a0*/  FMUL.FTZ R183, R92, R183 ;  /* 0x000000b75cb77220 */ /* 0x000fc80000410000 */
[----:B------:R-:W-:Y:S02]  /*24b0*/  @P0 FADD.FTZ R183, R2, R183 ;  /* 0x000000b702b70221 */ /* 0x000fe40000010000 */
.L_x_722:
[----:B------:R-:W-:Y:S05]  /*24c0*/  BSYNC B0 ;  /* 0x0000000000007941 */ /* 0x000fea0003800000 */
.L_x_720:
[----:B------:R-:W-:Y:S01]  /*24d0*/  FADD.FTZ R16, RZ, R21 ;  /* 0x00000015ff107221 */ /* 0x000fe20000010000 */
[----:B------:R-:W-:Y:S01]  /*24e0*/  F2FP.BF16.PACK_AB R15, R183, R181 ;  /* 0x000000b5b70f723e */ /* 0x000fe200000010ff */
[----:B------:R-:W-:Y:S01]  /*24f0*/  IMAD.WIDE.U32 R2, R185, R20, c[0x0][0x188] ;  /* 0x00006200b9027625 */ /* 0x000fe200078e0014 */
[----:B------:R-:W-:Y:S02]  /*2500*/  F2FP.BF16.PACK_AB R14, R179, R177 ;  /* 0x000000b1b30e723e */ /* 0x000fe400000010ff */
[----:B------:R-:W-:Y:S01]  /*2510*/  F2FP.BF16.PACK_AB R13, R175, R173 ;  /* 0x000000adaf0d723e */ /* 0x000fe200000010ff */
[----:B------:R-:W-:Y:S01]  /*2520*/  FADD.FTZ R16, R16, R23 ;  /* 0x0000001710107221 */ /* 0x000fe20000010000 */
[----:B------:R-:W-:Y:S02]  /*2530*/  F2FP.BF16.PACK_AB R12, R143, R17 ;  /* 0x000000118f0c723e */ /* 0x000fe400000010ff */
[----:B------:R-:W-:Y:S01]  /*2540*/  LOP3.LUT P0, RZ, R120, 0xff, RZ, 0xc0, !PT ;  /* 0x000000ff78ff7812 */ /* 0x000fe2000780c0ff */
[----:B------:R-:W-:-:S02]  /*2550*/  FADD.FTZ R16, R16, R25 ;  /* 0x0000001910107221 */ /* 0x000fc40000010000 */
        /* <DEDUP_REMOVED lines=33> */
.L_x_729:
        /* <DEDUP_REMOVED lines=84> */
.L_x_730:
[----:B------:R-:W-:Y:S01]  /*2cb0*/  ISETP.NE.AND P0, PT, R119, RZ, PT ;  /* 0x000000ff7700720c */ /* 0x000fe20003f05270 */
[----:B-1----:R-:W-:Y:S01]  /*2cc0*/  FADD.FTZ R3, R13, R20 ;  /* 0x000000140d037221 */ /* 0x002fe20000010000 */
[----:B------:R-:W-:Y:S11]  /*2cd0*/  WARPSYNC 0xffffffff ;  /* 0xffffffff00007948 */ /* 0x000ff60003800000 */
        /* <DEDUP_REMOVED lines=22> */
[----:B------:R-:W3:Y:S02]  /*2e40*/  SHFL.DOWN PT, R191, R20, 0x1, 0x1f ;  /* 0x08201f0014bf7f89 */ /* 0x000ee400000e0000 */
[----:B------:R-:W-:Y:S01]  /*2e50*/  I2F R187, R187 ;  /* 0x000000bb00bb7306 */ /* 0x000fe20000201400 */
[----:B--2---:R-:W-:-:S02]  /*2e60*/  FADD.FTZ R24, -R15, R2 ;  /* 0x000000020f187221 */ /* 0x004fc40000010100 */
[----:B------:R-:W-:Y:S02]  /*2e70*/  FMUL.FTZ R15, R15, R13 ;  /* 0x0000000d0f0f7220 */ /* 0x000fe40000410000 */
[----:B------:R-:W-:-:S04]  /*2e80*/  FMUL.FTZ R24, R24, R24 ;  /* 0x0000001818187220 */ /* 0x000fc80000410000 */
[----:B------:R-:W-:Y:S02]  /*2e90*/  FMUL.FTZ R24, R24, R185 ;  /* 0x000000b918187220 */ /* 0x000fe40000410000 */
[----:B------:R-:W-:Y:S02]  /*2ea0*/  FFMA.FTZ R185, R185, R2, R15 ;  /* 0x00000002b9b97223 */ /* 0x000fe4000001000f */
[----:B------:R-:W-:Y:S02]  /*2eb0*/  FMUL.FTZ R24, R24, R13 ;  /* 0x0000000d18187220 */ /* 0x000fe40000410000 */
[----:B-1----:R-:W-:Y:S02]  /*2ec0*/  FMUL.FTZ R185, R14, R185 ;  /* 0x000000b90eb97220 */ /* 0x002fe40000410000 */
[----:B0-----:R-:W-:Y:S02]  /*2ed0*/  FADD.FTZ R15, R16, R3 ;  /* 0x00000003100f7221 */ /* 0x001fe40000010000 */
[----:B------:R3:W0:Y:S01]  /*2ee0*/  I2F R3, R20 ;  /* 0x0000001400037306 */ /* 0x0006220000201400 */
[----:B------:R-:W1:Y:S01]  /*2ef0*/  SHFL.DOWN PT, R2, R185, 0x2, 0x1f ;  /* 0x08401f00b9027f89 */ /* 0x000e6200000e0000 */
[----:B------:R-:W-:-:S05]  /*2f00*/  FFMA.FTZ R15, R14, R24, R15 ;  /* 0x000000180e0f7223 */ /* 0x000fca000001000f */
[----:B------:R-:W2:Y:S01]  /*2f10*/  SHFL.DOWN PT, R12, R15, 0x2, 0x1f ;  /* 0x08401f000f0c7f89 */ /* 0x000ea200000e0000 */
[----:B---3--:R-:W-:Y:S02]  /*2f20*/  IADD3 R20, R20, R191, RZ ;  /* 0x000000bf14147210 */ /* 0x008fe40007ffe0ff */
[----:B------:R-:W-:Y:S08]  /*2f30*/  I2F R191, R191 ;  /* 0x000000bf00bf7306 */ /* 0x000ff00000201400 */
[----:B0-----:R-:W0:Y:S01]  /*2f40*/  MUFU.RCP R13, R3 ;  /* 0x00000003000d7308 */ /* 0x001e220000001000 */
[----:B-1----:R-:W-:-:S02]  /*2f50*/  FADD.FTZ R14, R185, -R2 ;  /* 0x80000002b90e7221 */ /* 0x002fc40000010000 */
[----:B------:R-:W-:-:S05]  /*2f60*/  FMUL.FTZ R2, R2, R187 ;  /* 0x000000bb02027220 */ /* 0x000fca0000410000 */
[----:B------:R-:W1:Y:S01]  /*2f70*/  I2F R20, R20 ;  /* 0x0000001400147306 */ /* 0x000e620000201400 */
[----:B------:R-:W-:Y:S02]  /*2f80*/  FMUL.FTZ R189, R14, R14 ;  /* 0x0000000e0ebd7220 */ /* 0x000fe40000410000 */
[C---:B------:R-:W-:Y:S02]  /*2f90*/  FFMA.FTZ R2, R22.reuse, R185, R2 ;  /* 0x000000b916027223 */ /* 0x040fe40000010002 */
[----:B------:R-:W-:Y:S02]  /*2fa0*/  FMUL.FTZ R189, R22, R189 ;  /* 0x000000bd16bd7220 */ /* 0x000fe40000410000 */
[----:B--2---:R-:W-:Y:S02]  /*2fb0*/  FADD.FTZ R12, R15, R12 ;  /* 0x0000000c0f0c7221 */ /* 0x004fe40000010000 */
[----:B------:R-:W-:Y:S02]  /*2fc0*/  FMUL.FTZ R189, R189, R187 ;  /* 0x000000bbbdbd7220 */ /* 0x000fe40000410000 */
[----:B0-----:R-:W-:-:S02]  /*2fd0*/  FMUL.FTZ R2, R13, R2 ;  /* 0x000000020d027220 */ /* 0x001fc40000410000 */
[----:B------:R-:W-:-:S03]  /*2fe0*/  FFMA.FTZ R12, R13, R189, R12 ;  /* 0x000000bd0d0c7223 */ /* 0x000fc6000001000c */
[----:B------:R-:W0:Y:S01]  /*2ff0*/  SHFL.DOWN PT, R13, R2, 0x1, 0x1f ;  /* 0x08201f00020d7f89 */ /* 0x000e2200000e0000 */
[----:B-1----:R-:W1:Y:S03]  /*3000*/  MUFU.RCP R14, R20 ;  /* 0x00000014000e7308 */ /* 0x002e660000001000 */
[----:B------:R-:W2:Y:S01]  /*3010*/  SHFL.DOWN PT, R15, R12, 0x1, 0x1f ;  /* 0x08201f000c0f7f89 */ /* 0x000ea200000e0000 */
[----:B0-----:R-:W-:Y:S02]  /*3020*/  FADD.FTZ R16, R2, -R13 ;  /* 0x8000000d02107221 */ /* 0x001fe40000010000 */
[----:B------:R-:W-:Y:S02]  /*3030*/  FMUL.FTZ R13, R13, R191 ;  /* 0x000000bf0d0d7220 */ /* 0x000fe40000410000 */
[----:B------:R-:W-:Y:S02]  /*3040*/  FMUL.FTZ R16, R16, R16 ;  /* 0x0000001010107220 */ /* 0x000fe40000410000 */
[----:B------:R-:W-:-:S02]  /*3050*/  FFMA.FTZ R13, R3, R2, R13 ;  /* 0x00000002030d7223 */ /* 0x000fc4000001000d */
[----:B------:R-:W-:Y:S02]  /*3060*/  FMUL.FTZ R16, R3, R16 ;  /* 0x0000001003107220 */ /* 0x000fe40000410000 */
[----:B-1----:R-:W-:Y:S02]  /*3070*/  FMUL.FTZ R13, R14, R13 ;  /* 0x0000000d0e0d7220 */ /* 0x002fe40000410000 */
[----:B------:R-:W-:Y:S02]  /*3080*/  FMUL.FTZ R16, R16, R191 ;  /* 0x000000bf10107220 */ /* 0x000fe40000410000 */
[----:B--2---:R-:W-:Y:S01]  /*3090*/  FADD.FTZ R15, R12, R15 ;  /* 0x0000000f0c0f7221 */ /* 0x004fe20000010000 */
[----:B------:R-:W0:Y:S01]  /*30a0*/  SHFL.IDX PT, R185, R13, RZ, 0x1f ;  /* 0x00001fff0db97589 */ /* 0x000e2200000e0000 */
[----:B------:R-:W-:Y:S02]  /*30b0*/  MOV R12, c[0x0][0x1e0] ;  /* 0x00007800000c7a02 */ /* 0x000fe40000000f00 */
[----:B------:R-:W-:-:S06]  /*30c0*/  FFMA.FTZ R15, R14, R16, R15 ;  /* 0x000000100e0f7223 */ /* 0x000fcc000001000f */
        /* <DEDUP_REMOVED lines=14> */
[----:B-1----:R-:W-:Y:S02]  /*31b0*/  FSEL R2, R185, RZ, !P0 ;  /* 0x000000ffb9027208 */ /* 0x002fe40004000000 */
[----:B------:R-:W-:-:S03]  /*31c0*/  IADD3 R18, R18, -0x1, RZ ;  /* 0xffffffff12127810 */ /* 0x000fc60007ffe0ff */
        /* <DEDUP_REMOVED lines=31> */
[----:B------:R-:W-:Y:S02]  /*33c0*/  FADD.FTZ R2, -R2, R183 ;  /* 0x000000b702027221 */ /* 0x000fe40000010100 */
[C---:B------:R-:W-:Y:S02]  /*33d0*/  FMUL.FTZ R25, R14.reuse, R25 ;  /* 0x000000190e197220 */ /* 0x040fe40000410000 */
[----:B------:R-:W-:Y:S02]  /*33e0*/  FMUL.FTZ R27, R14, R27 ;  /* 0x0000001b0e1b7220 */ /* 0x000fe40000410000 */
[----:B------:R-:W-:Y:S02]  /*33f0*/  IMAD R18, R18, c[0x0][0x168], RZ ;  /* 0x00005a0012127a24 */ /* 0x000fe400078e02ff */
[----:B------:R-:W-:-:S02]  /*3400*/  FMUL.FTZ R21, R14, R21 ;  /* 0x000000150e157220 */ /* 0x000fc40000410000 */
[C---:B------:R-:W-:Y:S01]  /*3410*/  FMUL.FTZ R23, R14.reuse, R23 ;  /* 0x000000170e177220 */ /* 0x040fe20000410000 */
[----:B------:R-:W-:Y:S01]  /*3420*/  SHF.R.S32.HI R3, RZ, 0x1f, R18 ;  /* 0x0000001fff037819 */ /* 0x000fe20000011412 */
[----:B------:R-:W-:Y:S02]  /*3430*/  FMUL.FTZ R132, R14, R2 ;  /* 0x000000020e847220 */ /* 0x000fe40000410000 */
[----:B------:R-:W-:Y:S01]  /*3440*/  FFMA.FTZ R13, R96, R25, R31 ;  /* 0x00000019600d7223 */ /* 0x000fe2000001001f */
[----:B------:R-:W-:Y:S01]  /*3450*/  LEA.HI R3, R3, R18, RZ, 0x3 ;  /* 0x0000001203037211 */ /* 0x000fe200078f18ff */
[----:B------:R-:W-:Y:S02]  /*3460*/  FFMA.FTZ R2, R95, R27, R32 ;  /* 0x0000001b5f027223 */ /* 0x000fe40000010020 */
[C---:B------:R-:W-:Y:S01]  /*3470*/  FMUL.FTZ R145, R14.reuse, R145 ;  /* 0x000000910e917220 */ /* 0x040fe20000410000 */
[----:B------:R-:W-:Y:S01]  /*3480*/  LEA.HI.SX32 R3, R3, R28, 0x1d ;  /* 0x0000001c03037211 */ /* 0x000fe200078feaff */
[----:B------:R-:W-:Y:S01]  /*3490*/  FMUL.FTZ R147, R14, R147 ;  /* 0x000000930e937220 */ /* 0x000fe20000410000 */
[----:B------:R-:W-:Y:S01]  /*34a0*/  F2FP.BF16.PACK_AB R13, R2, R13 ;  /* 0x0000000d020d723e */ /* 0x000fe200000010ff */
[----:B------:R-:W-:Y:S01]  /*34b0*/  FFMA.FTZ R12, R94, R21, R29 ;  /* 0x000000155e0c7223 */ /* 0x000fe2000001001d */
[----:B------:R-:W-:Y:S01]  /*34c0*/  IADD3 R136, R3, 0x300, RZ ;  /* 0x0000030003887810 */ /* 0x000fe20007ffe0ff */
[----:B------:R-:W-:-:S02]  /*34d0*/  FFMA.FTZ R23, R93, R23, R30 ;  /* 0x000000175d177223 */ /* 0x000fc4000001001e */
[C---:B------:R-:W-:Y:S02]  /*34e0*/  FMUL.FTZ R135, R14.reuse, R135 ;  /* 0x000000870e877220 */ /* 0x040fe40000410000 */
[C---:B------:R-:W-:Y:S01]  /*34f0*/  FMUL.FTZ R137, R14.reuse, R137 ;  /* 0x000000890e897220 */ /* 0x040fe20000410000 */
[----:B------:R-:W-:Y:S01]  /*3500*/  F2FP.BF16.PACK_AB R12, R23, R12 ;  /* 0x0000000c170c723e */ /* 0x000fe200000010ff */
        /* <DEDUP_REMOVED lines=11> */
[----:B------:R-:W-:Y:S01]  /*35c0*/  FMUL.FTZ R161, R14, R161 ;  /* 0x000000a10ea17220 */ /* 0x000fe20000410000 */
[----:B------:R-:W-:Y:S01]  /*35d0*/  F2FP.BF16.PACK_AB R17, R2, R17 ;  /* 0x000000110211723e */ /* 0x000fe200000010ff */
[----:B------:R-:W-:Y:S02]  /*35e0*/  FMUL.FTZ R163, R14, R163 ;  /* 0x000000a30ea37220 */ /* 0x000fe40000410000 */
[----:B------:R-:W-:Y:S02]  /*35f0*/  FFMA.FTZ R15, R100, R135, R35 ;  /* 0x00000087640f7223 */ /* 0x000fe40000010023 */
[----:B------:R-:W-:Y:S01]  /*3600*/  FFMA.FTZ R16, R99, R137, R36 ;  /* 0x0000008963107223 */ /* 0x000fe20000010024 */
[----:B------:R-:W-:Y:S01]  /*3610*/  MOV R137, 0x10 ;  /* 0x0000001000897802 */ /* 0x000fe20000000f00 */
[----:B------:R-:W-:-:S02]  /*3620*/  FFMA.FTZ R19, R108, R153, R43 ;  /* 0x000000996c137223 */ /* 0x000fc4000001002b */
[----:B------:R-:W-:Y:S01]  /*3630*/  FFMA.FTZ R18, R107, R155, R44 ;  /* 0x0000009b6b127223 */ /* 0x000fe2000001002c */
[----:B------:R-:W-:Y:S01]  /*3640*/  F2FP.BF16.PACK_AB R15, R16, R15 ;  /* 0x0000000f100f723e */ /* 0x000fe200000010ff */
[----:B------:R-:W-:Y:S02]  /*3650*/  FFMA.FTZ R25, R126, R173, R55 ;  /* 0x000000ad7e197223 */ /* 0x000fe40000010037 */
[----:B------:R-:W-:Y:S01]  /*3660*/  FFMA.FTZ R132, R125, R175, R56 ;  /* 0x000000af7d847223 */ /* 0x000fe20000010038 */
[----:B------:R-:W-:Y:S01]  /*3670*/  F2FP.BF16.PACK_AB R19, R18, R19 ;  /* 0x000000131213723e */ /* 0x000fe200000010ff */
[C---:B------:R-:W-:Y:S02]  /*3680*/  FMUL.FTZ R131, R14.reuse, R131 ;  /* 0x000000830e837220 */ /* 0x040fe40000410000 */
[----:B------:R-:W-:Y:S01]  /*3690*/  FMUL.FTZ R133, R14, R133 ;  /* 0x000000850e857220 */ /* 0x000fe20000410000 */
[----:B------:R-:W-:Y:S01]  /*36a0*/  F2FP.BF16.PACK_AB R25, R132, R25 ;  /* 0x000000198419723e */ /* 0x000fe200000010ff */
[----:B------:R-:W-:Y:S01]  /*36b0*/  FFMA.FTZ R23, R116, R169, R51 ;  /* 0x000000a974177223 */ /* 0x000fe20000010033 */
[----:B------:R-:W-:Y:S01]  /*36c0*/  IADD3 R132, R3, 0x100, RZ ;  /* 0x0000010003847810 */ /* 0x000fe20007ffe0ff */
[----:B------:R-:W-:-:S02]  /*36d0*/  FFMA.FTZ R20, R115, R171, R52 ;  /* 0x000000ab73147223 */ /* 0x000fc40000010034 */
[----:B------:R-:W-:Y:S02]  /*36e0*/  FFMA.FTZ R27, R130, R181, R59 ;  /* 0x000000b5821b7223 */ /* 0x000fe4000001003b */
[----:B------:R-:W-:Y:S01]  /*36f0*/  FMUL.FTZ R139, R14, R139 ;  /* 0x0000008b0e8b7220 */ /* 0x000fe20000410000 */
[----:B------:R-:W-:Y:S01]  /*3700*/  F2FP.BF16.PACK_AB R23, R20, R23 ;  /* 0x000000171417723e */ /* 0x000fe200000010ff */
[----:B------:R-:W-:Y:S01]  /*3710*/  FMUL.FTZ R141, R14, R141 ;  /* 0x0000008d0e8d7220 */ /* 0x000fe20000410000 */
[----:B------:R-:W-:Y:S01]  /*3720*/  F2FP.BF16.PACK_AB R27, R134, R27 ;  /* 0x0000001b861b723e */ /* 0x000fe200000010ff */
[C---:B------:R-:W-:Y:S01]  /*3730*/  FMUL.FTZ R149, R14.reuse, R149 ;  /* 0x000000950e957220 */ /* 0x040fe20000410000 */
[----:B------:R-:W-:Y:S01]  /*3740*/  IADD3 R134, R3, 0x200, RZ ;  /* 0x0000020003867810 */ /* 0x000fe20007ffe0ff */
        /* <DEDUP_REMOVED lines=31> */
[----:B------:R-:W-:-:S03]  /*3940*/  IMAD.WIDE.U32 R2, R3, R137, c[0x0][0x208] ;  /* 0x0000820003027625 */ /* 0x000fc600078e0089 */
[----:B------:R-:W-:Y:S01]  /*3950*/  F2FP.BF16.PACK_AB R24, R143, R24 ;  /* 0x000000188f18723e */ /* 0x000fe200000010ff */
[-C--:B------:R-:W-:Y:S01]  /*3960*/  IMAD.WIDE.U32 R132, R132, R137.reuse, c[0x0][0x208] ;  /* 0x0000820084847625 */ /* 0x080fe200078e0089 */
[----:B------:R0:W-:Y:S03]  /*3970*/  STG.E.128 [R2.64], R12 ;  /* 0x0000000c02007986 */ /* 0x0001e6000c101d04 */
[-C--:B------:R-:W-:Y:S01]  /*3980*/  IMAD.WIDE.U32 R134, R134, R137.reuse, c[0x0][0x208] ;  /* 0x0000820086867625 */ /* 0x080fe200078e0089 */
[----:B------:R0:W-:Y:S03]  /*3990*/  STG.E.128 [R132.64], R16 ;  /* 0x0000001084007986 */ /* 0x0001e6000c101d04 */
[----:B------:R-:W-:Y:S01]  /*39a0*/  IMAD.WIDE.U32 R136, R136, R137, c[0x0][0x208] ;  /* 0x0000820088887625 */ /* 0x000fe200078e0089 */
[----:B------:R0:W-:Y:S04]  /*39b0*/  STG.E.128 [R134.64], R20 ;  /* 0x0000001486007986 */ /* 0x0001e8000c101d04 */
[----:B------:R0:W-:Y:S02]  /*39c0*/  STG.E.128 [R136.64], R24 ;  /* 0x0000001888007986 */ /* 0x0001e4000c101d04 */
.L_x_726:
[----:B-1----:R-:W-:Y:S05]  /*39d0*/  BSYNC B0 ;  /* 0x0000000000007941 */ /* 0x002fea0003800000 */
.L_x_725:
[----:B------:R-:W-:Y:S02]  /*39e0*/  IADD3 R118, R118, c[0x0][0x160], RZ ;  /* 0x0000580076767a10 */ /* 0x000fe40007ffe0ff */
[----:B------:R-:W-:-:S02]  /*39f0*/  LOP3.LUT P1, RZ, R120, 0xff, RZ, 0xc0, !PT ;  /* 0x000000ff78ff7812 */ /* 0x000fc4000782c0ff */
[----:B------:R-:W-:Y:S02]  /*3a00*/  ISETP.GE.AND P0, PT, R118, c[0x0][0x164], PT ;  /* 0x0000590076007a0c */ /* 0x000fe40003f06270 */
[----:B------:R-:W-:-:S11]  /*3a10*/  SEL R120, RZ, 0x1, P1 ;  /* 0x00000001ff787807 */ /* 0x000fd60000800000 */
[----:B0----5:R-:W-:Y:S01]  /*3a20*/  @P0 CALL.REL.NOINC `(.L_x_727) ;  /* 0x0000001000000944 */ /* 0x021fe20003c00000 */
[----:B------:R-:W-:Y:S05]  /*3a30*/  BRA `(.L_x_728) ;  /* 0xffffcea000007947 */ /* 0x000fea000383ffff */
.L_x_727:
[----:B------:R-:W-:Y:S05]  /*3a40*/  EXIT ;  /* 0x000000000000794d */ /* 0x000fea0003800000 */
.L_x_723:
[----:B------:R-:W-:Y:S01]  /*3a50*/  HFMA2.MMA R3, -RZ, RZ, 0, 5.9604644775390625e-08 ;  /* 0x00000001ff037435 */ /* 0x000fe200000001ff */
[----:B------:R-:W-:Y:S02]  /*3a60*/  MOV R15, 0x1f ;  /* 0x0000001f000f7802 */ /* 0x000fe40000000f00 */
[----:B------:R-:W-:Y:S02]  /*3a70*/  MOV R16, 0xffffffff ;  /* 0xffffffff00107802 */ /* 0x000fe40000000f00 */
[----:B------:R-:W-:Y:S02]  /*3a80*/  MOV R12, 0x3aa0 ;  /* 0x00003aa0000c7802 */ /* 0x000fe40000000f00 */
[----:B-----5:R-:W-:Y:S05]  /*3a90*/  CALL.REL.NOINC `($__internal_7_$__cuda_sm70_shflsync_bfly_p) ;  /* 0x000007a000007944 */ /* 0x020fea0003c00000 */
[----:B-1----:R-:W-:Y:S01]  /*3aa0*/  MOV R2, R3 ;  /* 0x0000000300027202 */ /* 0x002fe20000000f00 */
[----:B0-----:R-:W-:Y:S05]  /*3ab0*/  BRA `(.L_x_729) ;  /* 0xffffecb000007947 */ /* 0x001fea000383ffff */
.L_x_724:
[----:B------:R-:W-:Y:S01]  /*3ac0*/  HFMA2.MMA R3, -RZ, RZ, 0, 1.1920928955078125e-07 ;  /* 0x00000002ff037435 */ /* 0x000fe200000001ff */
[----:B------:R-:W-:Y:S02]  /*3ad0*/  MOV R15, 0x1f ;  /* 0x0000001f000f7802 */ /* 0x000fe40000000f00 */
[----:B------:R-:W-:Y:S02]  /*3ae0*/  MOV R16, 0xffffffff ;  /* 0xffffffff00107802 */ /* 0x000fe40000000f00 */
[----:B------:R-:W-:-:S02]  /*3af0*/  MOV R12, 0x3b10 ;  /* 0x00003b10000c7802 */ /* 0x000fc40000000f00 */
[----:B-----5:R-:W-:Y:S05]  /*3b00*/  CALL.REL.NOINC `($__internal_7_$__cuda_sm70_shflsync_bfly_p) ;  /* 0x0000073000007944 */ /* 0x020fea0003c00000 */
[----:B01----:R-:W-:Y:S01]  /*3b10*/  FADD.FTZ R20, R20, R3 ;  /* 0x0000000314147221 */ /* 0x003fe20000010000 */
[----:B------:R-:W-:Y:S01]  /*3b20*/  HFMA2.MMA R3, -RZ, RZ, 0, 2.384185791015625e-07 ;  /* 0x00000004ff037435 */ /* 0x000fe200000001ff */
[----:B------:R-:W-:-:S02]  /*3b30*/  MOV R15, 0x1f ;  /* 0x0000001f000f7802 */ /* 0x000fc40000000f00 */
[----:B------:R-:W-:Y:S02]  /*3b40*/  MOV R16, 0xffffffff ;  /* 0xffffffff00107802 */ /* 0x000fe40000000f00 */
[----:B------:R-:W-:Y:S02]  /*3b50*/  MOV R12, 0x3b70 ;  /* 0x00003b70000c7802 */ /* 0x000fe40000000f00 */
[----:B------:R-:W-:Y:S05]  /*3b60*/  CALL.REL.NOINC `($__internal_7_$__cuda_sm70_shflsync_bfly_p) ;  /* 0x000006d000007944 */ /* 0x000fea0003c00000 */
[----:B01----:R-:W-:Y:S01]  /*3b70*/  FADD.FTZ R20, R20, R3 ;  /* 0x0000000314147221 */ /* 0x003fe20000010000 */
[----:B------:R-:W-:Y:S01]  /*3b80*/  HFMA2.MMA R3, -RZ, RZ, 0, 4.76837158203125e-07 ;  /* 0x00000008ff037435 */ /* 0x000fe200000001ff */
[----:B------:R-:W-:Y:S02]  /*3b90*/  MOV R15, 0x1f ;  /* 0x0000001f000f7802 */ /* 0x000fe40000000f00 */
[----:B------:R-:W-:Y:S02]  /*3ba0*/  MOV R16, 0xffffffff ;  /* 0xffffffff00107802 */ /* 0x000fe40000000f00 */
[----:B------:R-:W-:Y:S02]  /*3bb0*/  MOV R12, 0x3bd0 ;  /* 0x00003bd0000c7802 */ /* 0x000fe40000000f00 */
[----:B------:R-:W-:Y:S05]  /*3bc0*/  CALL.REL.NOINC `($__internal_7_$__cuda_sm70_shflsync_bfly_p) ;  /* 0x0000067000007944 */ /* 0x000fea0003c00000 */
[----:B01----:R-:W-:Y:S01]  /*3bd0*/  FADD.FTZ R20, R20, R3 ;  /* 0x0000000314147221 */ /* 0x003fe20000010000 */
[----:B------:R-:W-:Y:S01]  /*3be0*/  HFMA2.MMA R3, -RZ, RZ, 0, 9.5367431640625e-07 ;  /* 0x00000010ff037435 */ /* 0x000fe200000001ff */
[----:B------:R-:W-:-:S02]  /*3bf0*/  MOV R15, 0x1f ;  /* 0x0000001f000f7802 */ /* 0x000fc40000000f00 */
[----:B------:R-:W-:Y:S02]  /*3c00*/  MOV R16, 0xffffffff ;  /* 0xffffffff00107802 */ /* 0x000fe40000000f00 */
[----:B------:R-:W-:Y:S02]  /*3c10*/  MOV R12, 0x3c30 ;  /* 0x00003c30000c7802 */ /* 0x000fe40000000f00 */
[----:B------:R-:W-:Y:S05]  /*3c20*/  CALL.REL.NOINC `($__internal_7_$__cuda_sm70_shflsync_bfly_p) ;  /* 0x0000061000007944 */ /* 0x000fea0003c00000 */
        /* <DEDUP_REMOVED lines=70> */
[----:B------:R-:W-:Y:S05]  /*4090*/  CALL.REL.NOINC `($__internal_7_$__cuda_sm70_shflsync_bfly_p) ;  /* 0x000001a000007944 */ /* 0x000fea0003c00000 */
[----:B01----:R-:W-:Y:S01]  /*40a0*/  FADD.FTZ R20, R20, R3 ;  /* 0x0000000314147221 */ /* 0x003fe20000010000 */
[----:B------:R-:W-:Y:S01]  /*40b0*/  HFMA2.MMA R3, -RZ, RZ, 0, 1.1920928955078125e-07 ;  /* 0x00000002ff037435 */ /* 0x000fe200000001ff */
[----:B------:R-:W-:Y:S02]  /*40c0*/  MOV R15, 0x1f ;  /* 0x0000001f000f7802 */ /* 0x000fe40000000f00 */
[----:B------:R-:W-:Y:S02]  /*40d0*/  MOV R16, 0xffffffff ;  /* 0xffffffff00107802 */ /* 0x000fe40000000f00 */
[----:B------:R-:W-:Y:S02]  /*40e0*/  MOV R12, 0x4100 ;  /* 0x00004100000c7802 */ /* 0x000fe40000000f00 */
[----:B------:R-:W-:Y:S05]  /*40f0*/  CALL.REL.NOINC `($__internal_7_$__cuda_sm70_shflsync_bfly_p) ;  /* 0x0000014000007944 */ /* 0x000fea0003c00000 */
        /* <DEDUP_REMOVED lines=18> */
[----:B-1----:R-:W-:Y:S01]  /*4220*/  MOV R13, R3 ;  /* 0x00000003000d7202 */ /* 0x002fe20000000f00 */
[----:B0-----:R-:W-:Y:S05]  /*4230*/  BRA `(.L_x_730) ;  /* 0xffffea7000007947 */ /* 0x001fea000383ffff */
        .weak           $__internal_7_$__cuda_sm70_shflsync_bfly_p
        .type           $__internal_7_$__cuda_sm70_shflsync_bfly_p,@function
        .size           $__internal_7_$__cuda_sm70_shflsync_bfly_p,(.L_x_29071 - $__internal_7_$__cuda_sm70_shflsync_bfly_p)
$__internal_7_$__cuda_sm70_shflsync_bfly_p:
[----:B------:R-:W-:Y:S01]  /*4240*/  HFMA2.MMA R13, -RZ, RZ, 0, 0 ;  /* 0x00000000ff0d7435 */ /* 0x000fe200000001ff */
[----:B------:R-:W-:Y:S04]  /*4250*/  WARPSYNC R16 ;  /* 0x0000001000007348 */ /* 0x000fe80003800000 */
[----:B------:R0:W1:Y:S01]  /*4260*/  SHFL.BFLY PT, R3, R20, R3, R15 ;  /* 0x0c00000314037389 */ /* 0x00006200000e000f */
[----:B------:R-:W-:Y:S05]  /*4270*/  RET.REL.NODEC R12 `(_ZN10layer_norm13ln_fwd_kernelINS_13Kernel_traitsI13__nv_bfloat16S2_S2_S2_fjLj8192ELj1ELj1ELj8ELj16ENS_18Kernel_traits_baseILj8192ES2_S2_S2_S2_fjLj256EEEEELb0ELb1ELb1ELb1EEEvNS_9FwdParamsE) ;  /* 0xffffbd800c007950 */ /* 0x000fea0003c3ffff */
.L_x_731:
        /* <DEDUP_REMOVED lines=16> */
.L_x_29071:


//--------------------- .text._ZN10layer_norm13ln_fwd_kernelINS_13Kernel_traitsI13__nv_bfloat16S2_S2_S2_fjLj8192ELj1ELj1ELj8ELj16ENS_18Kernel_traits_baseILj8192ES2_S2_S2_S2_fjLj256EEEEELb1ELb0ELb0ELb0EEEvNS_9FwdParamsE --------------------------
	.section	.text._ZN10layer_norm13ln_fwd_kernelINS_13Kernel_traitsI13__nv_bfloat16S2_S2_S2_fjLj8192ELj1ELj1ELj8ELj16ENS_18Kernel_traits_baseILj8192ES2_S2_S2_S2_fjLj256EEEEELb1ELb0ELb0ELb0EEEvNS_9FwdParamsE,"ax",@progbits
	.sectioninfo	@"SHI_REGISTERS=136"
	.align	128
        .global         _ZN10layer_norm13ln_fwd_kernelINS_13Kernel_traitsI13__nv_bfloat16S2_S2_S2_fjLj8192ELj1ELj1ELj8ELj16ENS_18Kernel_traits_baseILj8192ES2_S2_S2_S2_fjLj256EEEEELb1ELb0ELb0ELb0EEEvNS_9FwdParamsE
        .type           _ZN10layer_norm13ln_fwd_kernelINS_13Kernel_traitsI13__nv_bfloat16S2_S2_S2_fjLj8192ELj1ELj1ELj8ELj16ENS_18Kernel_traits_baseILj8192ES2_S2_S2_S2_fjLj256EEEEELb1ELb0ELb0ELb0EEEvNS_9FwdParamsE,@function
        .size           _ZN10layer_norm13ln_fwd_kernelINS_13Kernel_traitsI13__nv_bfloat16S2_S2_S2_fjLj8192ELj1ELj1ELj8ELj16ENS_18Kernel_traits_baseILj8192ES2_S2_S2_S2_fjLj256EEEEELb1ELb0ELb0ELb0EEEvNS_9FwdParamsE,(.L_x_29072 - _ZN10layer_norm13ln_fwd_kernelINS_13Kernel_traitsI13__nv_bfloat16S2_S2_S2_fjLj8192ELj1ELj1ELj8ELj16ENS_18Kernel_traits_baseILj8192ES2_S2_S2_S2_fjLj256EEEEELb1ELb0ELb0ELb0EEEvNS_9FwdParamsE)
        .other          _ZN10layer_norm13ln_fwd_kernelINS_13Kernel_traitsI13__nv_bfloat16S2_S2_S2_fjLj8192ELj1ELj1ELj8ELj16ENS_18Kernel_traits_baseILj8192ES2_S2_S2_S2_fjLj256EEEEELb1ELb0ELb0ELb0EEEvNS_9FwdParamsE,@"STO_CUDA_ENTRY STV_DEFAULT"
_ZN10layer_norm13ln_fwd_kernelINS_13Kernel_traitsI13__nv_bfloat16S2_S2_S2_fjLj8192ELj1ELj1ELj8ELj16ENS_18Kernel_traits_baseILj8192ES2_S2_S2_S2_fjLj256EEEEELb1ELb0ELb0ELb0EEEvNS_9FwdParamsE:
.text._ZN10layer_norm13ln_fwd_kernelINS_13Kernel_traitsI13__nv_bfloat16S2_S2_S2_fjLj8192ELj1ELj1ELj8ELj16ENS_18Kernel_traits_baseILj8192ES2_S2_S2_S2_fjLj256EEEEELb1ELb0ELb0ELb0EEEvNS_9FwdParamsE:
[----:B------:R-:W-:Y:S02]  /*0000*/  IMAD.MOV.U32 R1, RZ, RZ, c[0x0][0x28] ;  /* 0x00000a00ff017624 */ /* 0x000fe400078e00ff */
[----:B------:R-:W-:Y:S02]  /*0010*/  ULDC.U8 UR4, c[0x0][0x244] ;  /* 0x0000910000047ab9 */ /* 0x000fe40000000000 */
[----:B------:R-:W-:Y:S01]  /*0020*/  ISETP.NE.AND P0, PT, RZ, UR4, PT ;  /* 0x00000004ff007c0c */ /* 0x000fe2000bf05270 */
[----:B------:R-:W-:Y:S02]  /*0030*/  ULDC.64 UR4, c[0x0][0x230] ;  /* 0x00008c0000047ab9 */ /* 0x000fe40000000a00 */
[----:B------:R-:W-:Y:S01]  /*0040*/  IMAD.U32 R4, RZ, RZ, UR4 ;  /* 0x00000004ff047e24 */ /* 0x000fe2000f8e00ff */
[----:B------:R-:W-:Y:S01]  /*0050*/  ULDC.64 UR6, c[0x0][0x118] ;  /* 0x0000460000067ab9 */ /* 0x000fe20000000a00 */
[----:B------:R-:W-:Y:S02]  /*0060*/  IMAD.U32 R5, RZ, RZ, UR5 ;  /* 0x00000005ff057e24 */ /* 0x000fe4000f8e00ff */
[----:B------:R-:W-:Y:S02]  /*0070*/  IMAD.MOV.U32 R121, RZ, RZ, c[0x0][0x238] ;  /* 0x00008e00ff797624 */ /* 0x000fe400078e00ff */
[----:B------:R-:W-:-:S04]  /*0080*/  IMAD.MOV.U32 R12, RZ, RZ, c[0x0][0x23c] ;  /* 0x00008f00ff0c7624 */ /* 0x000fc800078e00ff */
[----:B------:R-:W2:Y:S01]  /*0090*/  @P0 LDG.E.64 R4, [R4.64] ;  /* 0x0000000604040981 */ /* 0x000ea2000c1e1b00 */
[----:B------:R-:W-:Y:S02]  /*00a0*/  @P0 IMAD.MOV.U32 R10, RZ, RZ, R121 ;  /* 0x000000ffff0a0224 */ /* 0x000fe400078e0079 */
[----:B------:R-:W-:-:S05]  /*00b0*/  @P0 IMAD.MOV.U32 R11, RZ, RZ, R12 ;  /* 0x000000ffff0b0224 */ /* 0x000fca00078e000c */
[----:B------:R-:W3:Y:S01]  /*00c0*/  @P0 LDG.E.64 R2, [R10.64] ;  /* 0x000000060a020981 */ /* 0x000ee2000c1e1b00 */
[----:B------:R-:W-:Y:S03]  /*00d0*/  BSSY B0, `(.L_x_732) ;  /* 0x0000059000007945 */ /* 0x000fe60003800000 */
[----:B------:R-:W0:Y:S04]  /*00e0*/  S2R R0, SR_TID.X ;  /* 0x0000000000007919 */ /* 0x000e280000002100 */
[----:B------:R-:W1:Y:S01]  /*00f0*/  S2R R21, SR_CTAID.X ;  /* 0x0000000000157919 */ /* 0x000e620000002500 */
[----:B0-----:R-:W-:-:S04]  /*0100*/  LOP3.LUT R15, R0, 0xff, RZ, 0xc0, !PT ;  /* 0x000000ff000f7812 */ /* 0x001fc800078ec0ff */
[----:B------:R-:W-:Y:S01]  /*0110*/  LOP3.LUT R14, R15, 0xff, RZ, 0x3c, !PT ;  /* 0x000000ff0f0e7812 */ /* 0x000fe200078e3cff */
[----:B--2---:R-:W0:Y:S08]  /*0120*/  @P0 R2UR UR4, R4 ;  /* 0x00000000040403c2 */ /* 0x004e3000000e0000 */
[----:B------:R2:W4:Y:S01]  /*0130*/  @P0 R2UR UR5, R5 ;  /* 0x00000000050503c2 */ /* 0x00052200000e0000 */
[----:B---3--:R-:W-:Y:S01]  /*0140*/  @P0 IADD3 R121, P1, R2, c[0x0][0x240], RZ ;  /* 0x0000900002790a10 */ /* 0x008fe20007f3e0ff */
[----:B-1----:R-:W-:-:S04]  /*0150*/  IMAD R2, R21, c[0x0][0x0], R0 ;  /* 0x0000000015027a24 */ /* 0x002fc800078e0200 */
[----:B------:R-:W-:Y:S02]  /*0160*/  @P0 IMAD.X R12, RZ, RZ, R3, P1 ;  /* 0x000000ffff0c0224 */ /* 0x000fe400008e0603 */
[----:B------:R-:W-:-:S03]  /*0170*/  IMAD.WIDE.U32 R8, R2, -0x326172a9, RZ ;  /* 0xcd9e8d5702087825 */ /* 0x000fc600078e00ff */
[--C-:B------:R-:W-:Y:S02]  /*0180*/  SHF.R.U64 R3, R121, 0x2, R12.reuse ;  /* 0x0000000279037819 */ /* 0x100fe4000000120c */
[----:B------:R-:W-:-:S03]  /*0190*/  SHF.R.U32.HI R12, RZ, 0x2, R12 ;  /* 0x00000002ff0c7819 */ /* 0x000fc6000001160c */
[----:B------:R-:W-:Y:S01]  /*01a0*/  IMAD.WIDE.U32 R6, R3, -0x2daee0ad, RZ ;  /* 0xd2511f5303067825 */ /* 0x000fe200078e00ff */
[----:B0-----:R-:W-:Y:S01]  /*01b0*/  LOP3.LUT R9, R9, UR4, R12, 0x96, !PT ;  /* 0x0000000409097c12 */ /* 0x001fe2000f8e960c */
[----:B------:R-:W-:Y:S02]  /*01c0*/  UIADD3 UR9, UR4, -0x61c88647, URZ ;  /* 0x9e3779b904097890 */ /* 0x000fe4000fffe03f */
[----:B------:R-:W-:Y:S02]  /*01d0*/  UIADD3 UR11, UR4, 0x3c6ef372, URZ ;  /* 0x3c6ef372040b7890 */ /* 0x000fe4000fffe03f */
[----:B--2---:R-:W-:Y:S01]  /*01e0*/  IMAD.WIDE.U32 R4, R9, -0x2daee0ad, RZ ;  /* 0xd2511f5309047825 */ /* 0x004fe200078e00ff */
[----:B------:R-:W-:Y:S01]  /*01f0*/  UIADD3 UR13, UR4, -0x255992d5, URZ ;  /* 0xdaa66d2b040d7890 */ /* 0x000fe2000fffe03f */
[----:B----4-:R-:W-:Y:S01]  /*0200*/  LOP3.LUT R10, R7, UR5, RZ, 0x3c, !PT ;  /* 0x00000005070a7c12 */ /* 0x010fe2000f8e3cff */
[----:B------:R-:W-:Y:S02]  /*0210*/  UIADD3 UR10, UR5, -0x4498517b, URZ ;  /* 0xbb67ae85050a7890 */ /* 0x000fe4000fffe03f */
[----:B------:R-:W-:-:S02]  /*0220*/  UIADD3 UR12, UR5, 0x76cf5d0a, URZ ;  /* 0x76cf5d0a050c7890 */ /* 0x000fc4000fffe03f */
[----:B------:R-:W-:Y:S01]  /*0230*/  IMAD.WIDE.U32 R10, R10, -0x326172a9, RZ ;  /* 0xcd9e8d570a0a7825 */ /* 0x000fe200078e00ff */
[----:B------:R-:W-:Y:S01]  /*0240*/  UIADD3 UR14, UR5, 0x32370b8f, URZ ;  /* 0x32370b8f050e7890 */ /* 0x000fe2000fffe03f */
[----:B------:R-:W-:Y:S01]  /*0250*/  LOP3.LUT R9, R5, UR10, R6, 0x96, !PT ;  /* 0x0000000a05097c12 */ /* 0x000fe2000f8e9606 */
[----:B------:R-:W-:Y:S02]  /*0260*/  UIADD3 UR15, UR4, 0x78dde6e4, URZ ;  /* 0x78dde6e4040f7890 */ /* 0x000fe4000fffe03f */
[----:B------:R-:W-:Y:S01]  /*0270*/  LOP3.LUT R6, R11, UR9, R8, 0x96, !PT ;  /* 0x000000090b067c12 */ /* 0x000fe2000f8e9608 */
[----:B------:R-:W-:Y:S01]  /*0280*/  UIADD3 UR16, UR5, -0x126145ec, URZ ;  /* 0xed9eba1405107890 */ /* 0x000fe2000fffe03f */
[----:B------:R-:W-:Y:S01]  /*0290*/  IMAD.WIDE.U32 R8, R9, -0x326172a9, RZ ;  /* 0xcd9e8d5709087825 */ /* 0x000fe200078e00ff */
[----:B------:R-:W-:Y:S02]  /*02a0*/  UIADD3 UR18, UR5, -0x56f99767, URZ ;  /* 0xa906689905127890 */ /* 0x000fe4000fffe03f */
[----:B------:R-:W-:Y:S01]  /*02b0*/  UIADD3 UR17, UR4, 0x1715609d, URZ ;  /* 0x1715609d04117890 */ /* 0x000fe2000fffe03f */
[----:B------:R-:W-:Y:S01]  /*02c0*/  IMAD.WIDE.U32 R6, R6, -0x2daee0ad, RZ ;  /* 0xd2511f5306067825 */ /* 0x000fe200078e00ff */
[----:B------:R-:W-:Y:S01]  /*02d0*/  LOP3.LUT R5, R9, UR11, R10, 0x96, !PT ;  /* 0x0000000b09057c12 */ /* 0x000fe2000f8e960a */
[----:B------:R-:W-:-:S02]  /*02e0*/  UIADD3 UR19, UR4, -0x4ab325aa, URZ ;  /* 0xb54cda5604137890 */ /* 0x000fc4000fffe03f */
[----:B------:R-:W-:Y:S01]  /*02f0*/  UIADD3 UR20, UR5, 0x646e171e, URZ ;  /* 0x646e171e05147890 */ /* 0x000fe2000fffe03f */
[----:B------:R-:W-:Y:S01]  /*0300*/  LOP3.LUT R10, R7, UR12, R4, 0x96, !PT ;  /* 0x0000000c070a7c12 */ /* 0x000fe2000f8e9604 */
[----:B------:R-:W-:Y:S01]  /*0310*/  IMAD.WIDE.U32 R4, R5, -0x2daee0ad, RZ ;  /* 0xd2511f5305047825 */ /* 0x000fe200078e00ff */
[----:B------:R-:W-:Y:S02]  /*0320*/  UIADD3 UR22, UR5, 0x1fd5c5a3, URZ ;  /* 0x1fd5c5a305167890 */ /* 0x000fe4000fffe03f */
[----:B------:R-:W-:Y:S01]  /*0330*/  UIADD3 UR21, UR4, 0x5384540f, URZ ;  /* 0x5384540f04157890 */ /* 0x000fe2000fffe03f */
[----:B------:R-:W-:Y:S01]  /*0340*/  IMAD.WIDE.U32 R10, R10, -0x326172a9, RZ ;  /* 0xcd9e8d570a0a7825 */ /* 0x000fe200078e00ff */
[----:B------:R-:W-:Y:S01]  /*0350*/  LOP3.LUT R9, R5, UR14, R6, 0x96, !PT ;  /* 0x0000000e05097c12 */ /* 0x000fe2000f8e9606 */
[----:B------:R-:W-:Y:S02]  /*0360*/  UIADD3 UR23, UR4, -0xe443238, URZ ;  /* 0xf1bbcdc804177890 */ /* 0x000fe4000fffe03f */
[----:B------:R-:W-:Y:S01]  /*0370*/  UIADD3 UR24, UR5, -0x24c28bd8, URZ ;  /* 0xdb3d742805187890 */ /* 0x000fe2000fffe03f */
[----:B------:R-:W-:Y:S01]  /*0380*/  LOP3.LUT R6, R11, UR13, R8, 0x96, !PT ;  /* 0x0000000d0b067c12 */ /* 0x000fe2000f8e9608 */
[----:B------:R-:W-:Y:S01]  /*0390*/  IMAD.WIDE.U32 R8, R9, -0x326172a9, RZ ;  /* 0xcd9e8d5709087825 */ /* 0x000fe200078e00ff */
[----:B------:R-:W-:-:S02]  /*03a0*/  UIADD3 UR25, UR4, -0x700cb87f, URZ ;  /* 0x8ff3478104197890 */ /* 0x000fc4000fffe03f */
[----:B------:R-:W-:Y:S01]  /*03b0*/  UIADD3 UR26, UR5, -0x695add53, URZ ;  /* 0x96a522ad051a7890 */ /* 0x000fe2000fffe03f */
[----:B------:R-:W-:Y:S01]  /*03c0*/  IMAD.WIDE.U32 R6, R6, -0x2daee0ad, RZ ;  /* 0xd2511f5306067825 */ /* 0x000fe200078e00ff */
[----:B------:R-:W-:-:S04]  /*03d0*/  LOP3.LUT R5, R9, UR15, R10, 0x96, !PT ;  /* 0x0000000f09057c12 */ /* 0x000fc8000f8e960a */
[----:B------:R-:W-:Y:S01]  /*03e0*/  LOP3.LUT R10, R7, UR16, R4, 0x96, !PT ;  /* 0x00000010070a7c12 */ /* 0x000fe2000f8e9604 */
[----:B------:R-:W-:Y:S01]  /*03f0*/  IMAD.WIDE.U32 R4, R5, -0x2daee0ad, RZ ;  /* 0xd2511f5305047825 */ /* 0x000fe200078e00ff */
[----:B------:R-:W-:-:S03]  /*0400*/  MOV R7, c[0x0][0x168] ;  /* 0x00005a0000077a02 */ /* 0x000fc60000000f00 */
[----:B------:R-:W-:Y:S01]  /*0410*/  IMAD.WIDE.U32 R10, R10, -0x326172a9, RZ ;  /* 0xcd9e8d570a0a7825 */ /* 0x000fe200078e00ff */
[----:B------:R-:W-:Y:S02]  /*0420*/  LOP3.LUT R9, R5, UR18, R6, 0x96, !PT ;  /* 0x0000001205097c12 */ /* 0x000fe4000f8e9606 */
[----:B------:R-:W-:Y:S02]  /*0430*/  SHF.R.S32.HI R5, RZ, 0x1f, R7 ;  /* 0x0000001fff057819 */ /* 0x000fe40000011407 */
[----:B------:R-:W-:Y:S01]  /*0440*/  LOP3.LUT R6, R11, UR17, R8, 0x96, !PT ;  /* 0x000000110b067c12 */ /* 0x000fe2000f8e9608 */
[----:B------:R-:W-:Y:S01]  /*0450*/  IMAD.WIDE.U32 R8, R9, -0x326172a9, RZ ;  /* 0xcd9e8d5709087825 */ /* 0x000fe200078e00ff */
[----:B------:R-:W-:-:S03]  /*0460*/  LEA.HI R49, R5, c[0x0][0x168], RZ, 0x3 ;  /* 0x00005a0005317a11 */ /* 0x000fc600078f18ff */
[----:B------:R-:W-:Y:S01]  /*0470*/  IMAD.WIDE.U32 R6, R6, -0x2daee0ad, RZ ;  /* 0xd2511f5306067825 */ /* 0x000fe200078e00ff */
[----:B------:R-:W-:Y:S02]  /*0480*/  LEA.HI.SX32 R13, R49, R14, 0x1d ;  /* 0x0000000e310d7211 */ /* 0x000fe400078feaff */
[----:B------:R-:W-:Y:S02]  /*0490*/  LOP3.LUT R16, R9, UR19, R10, 0x96, !PT ;  /* 0x0000001309107c12 */ /* 0x000fe4000f8e960a */
[----:B------:R-:W-:Y:S02]  /*04a0*/  LOP3.LUT R18, R7, UR20, R4, 0x96, !PT ;  /* 0x0000001407127c12 */ /* 0x000fe4000f8e9604 */
[C---:B------:R-:W-:Y:S01]  /*04b0*/  LOP3.LUT P5, RZ, R13.reuse, 0xffffff00, RZ, 0xc0, !PT ;  /* 0xffffff000dff7812 */ /* 0x040fe200078ac0ff */
[----:B------:R-:W-:Y:S01]  /*04c0*/  IMAD.WIDE.U32 R16, R16, -0x2daee0ad, RZ ;  /* 0xd2511f5310107825 */ /* 0x000fe200078e00ff */
[C---:B------:R-:W-:Y:S02]  /*04d0*/  ISETP.GE.U32.AND P4, PT, R13.reuse, 0x200, PT ;  /* 0x000002000d00780c */ /* 0x040fe40003f86070 */
[----:B------:R-:W-:Y:S01]  /*04e0*/  ISETP.GE.U32.AND P3, PT, R13, 0x300, PT ;  /* 0x000003000d00780c */ /* 0x000fe20003f66070 */
[----:B------:R-:W-:Y:S01]  /*04f0*/  IMAD.WIDE.U32 R18, R18, -0x326172a9, RZ ;  /* 0xcd9e8d5712127825 */ /* 0x000fe200078e00ff */
[----:B------:R-:W-:-:S02]  /*0500*/  LOP3.LUT R118, R17, UR22, R6, 0x96, !PT ;  /* 0x0000001611767c12 */ /* 0x000fc4000f8e9606 */
[----:B------:R-:W-:Y:S02]  /*0510*/  ISETP.GE.U32.AND P2, PT, R13, 0x400, PT ;  /* 0x000004000d00780c */ /* 0x000fe40003f46070 */
[----:B------:R-:W-:Y:S01]  /*0520*/  LOP3.LUT R119, R19, UR21, R8, 0x96, !PT ;  /* 0x0000001513777c12 */ /* 0x000fe2000f8e9608 */
[----:B------:R-:W-:Y:S01]  /*0530*/  IMAD.HI.U32 R25, R118, -0x326172a9, RZ ;  /* 0xcd9e8d5776197827 */ /* 0x000fe200078e00ff */
[----:B------:R-:W-:Y:S02]  /*0540*/  P2R R123, PR, RZ, 0x20 ;  /* 0x00000020ff7b7803 */ /* 0x000fe40000000000 */
[----:B------:R-:W-:Y:S01]  /*0550*/  P2R R126, PR, RZ, 0x10 ;  /* 0x00000010ff7e7803 */ /* 0x000fe20000000000 */
[----:B------:R-:W-:Y:S01]  /*0560*/  IMAD.HI.U32 R23, R119, -0x2daee0ad, RZ ;  /* 0xd2511f5377177827 */ /* 0x000fe200078e00ff */
[----:B------:R-:W-:Y:S02]  /*0570*/  P2R R127, PR, RZ, 0x8 ;  /* 0x00000008ff7f7803 */ /* 0x000fe40000000000 */
[----:B------:R-:W-:-:S02]  /*0580*/  LEA.HI R14, R0, R21, RZ, 0x18 ;  /* 0x00000015000e7211 */ /* 0x000fc400078fc0ff */
[----:B------:R-:W-:Y:S01]  /*0590*/  P2R R128, PR, RZ, 0x4 ;  /* 0x00000004ff807803 */ /* 0x000fe20000000000 */
[----:B------:R-:W-:Y:S05]  /*05a0*/  @!P5 BRA `(.L_x_733) ;  /* 0x000000b00000d947 */ /* 0x000fea0003800000 */
[----:B------:R-:W-:Y:S01]  /*05b0*/  ISETP.NE.U32.AND P0, PT, RZ, c[0x0][0x218], PT ;  /* 0x00008600ff007a0c */ /* 0x000fe20003f05070 */
[----:B------:R-:W-:-:S03]  /*05c0*/  IMAD.MOV.U32 R4, RZ, RZ, 0x10 ;  /* 0x00000010ff047424 */ /* 0x000fc600078e00ff */
[----:B------:R-:W-:Y:S01]  /*05d0*/  ISETP.NE.AND.EX P0, PT, RZ, c[0x0][0x21c], PT, P0 ;  /* 0x00008700ff007a0c */ /* 0x000fe20003f05300 */
[----:B------:R-:W-:-:S05]  /*05e0*/  IMAD.WIDE.U32 R4, R15, R4, c[0x0][0x1b0] ;  /* 0x00006c000f047625 */ /* 0x000fca00078e0004 */
[----:B------:R0:W5:Y:S07]  /*05f0*/  LDG.E.128 R32, [R4.64] ;  /* 0x0000000604207981 */ /* 0x00016e000c1e1d00 */
[----:B------:R-:W-:-:S04]  /*0600*/  @P0 LEA R6, P1, R15, c[0x0][0x218], 0x4 ;  /* 0x000086000f060a11 */ /* 0x000fc800078220ff */
[----:B------:R-:W-:-:S05]  /*0610*/  @P0 LEA.HI.X R7, R15, c[0x0][0x21c], RZ, 0x4, P1 ;  /* 0x000087000f070a11 */ /* 0x000fca00008f24ff */
[----:B------:R0:W5:Y:S01]  /*0620*/  @P0 LDG.E.128 R28, [R6.64] ;  /* 0x00000006061c0981 */ /* 0x000162000c1e1d00 */
[----:B------:R-:W-:Y:S01]  /*0630*/  LOP3.LUT R15, R15, 0x100, RZ, 0xfc, !PT ;  /* 0x000001000f0f7812 */ /* 0x000fe200078efcff */
[----:B------:R-:W-:Y:S01]  /*0640*/  @!P0 CS2R R28, SRZ ;  /* 0x00000000001c8805 */ /* 0x000fe2000001ff00 */
[----:B------:R-:W-:Y:S02]  /*0650*/  @!P0 CS2R R30, SRZ ;  /* 0x00000000001e8805 */ /* 0x000fe4000001ff00 */
.L_x_733:
[----:B0-----:R-:W-:Y:S05]  /*0660*/  BSYNC B0 ;  /* 0x0000000000007941 */ /* 0x001fea0003800000 */
.L_x_732:
[----:B------:R-:W-:Y:S01]  /*0670*/  BSSY B0, `(.L_x_734) ;  /* 0x000000d000007945 */ /* 0x000fe20003800000 */
        /* <DEDUP_REMOVED lines=9> */
[----:B------:R-:W-:Y:S01]  /*0710*/  IADD3 R15, R15, 0x100, RZ ;  /* 0x000001000f0f7810 */ /* 0x000fe20007ffe0ff */
[----:B------:R-:W-:Y:S01]  /*0720*/  @!P0 CS2R R44, SRZ ;  /* 0x00000000002c8805 */ /* 0x000fe2000001ff00 */
[----:B------:R-:W-:Y:S02]  /*0730*/  @!P0 CS2R R46, SRZ ;  /* 0x00000000002e8805 */ /* 0x000fe4000001ff00 */
.L_x_735:
[----:B0-----:R-:W-:Y:S05]  /*0740*/  BSYNC B0 ;  /* 0x0000000000007941 */ /* 0x001fea0003800000 */
.L_x_734:
[----:B------:R-:W-:Y:S01]  /*0750*/  BSSY B0, `(.L_x_736) ;  /* 0x000000d000007945 */ /* 0x000fe20003800000 */
[----:B------:R-:W-:Y:S05]  /*0760*/  @!P3 BRA `(.L_x_737) ;  /* 0x000000b00000b947 */ /* 0x000fea0003800000 */
[----:B------:R-:W-:Y:S01]  /*0770*/  ISETP.NE.U32.AND P0, PT, RZ, c[0x0][0x218], PT ;  /* 0x00008600ff007a0c */ /* 0x000fe20003f05070 */
[----:B------:R-:W-:-:S03]  /*0780*/  IMAD.MOV.U32 R52, RZ, RZ, 0x10 ;  /* 0x00000010ff347424 */ /* 0x000fc600078e00ff */
[----:B------:R-:W-:Y:S01]  /*0790*/  ISETP.NE.AND.EX P0, PT, RZ, c[0x0][0x21c], PT, P0 ;  /* 0x00008700ff007a0c */ /* 0x000fe20003f05300 */
[----:B------:R-:W-:-:S06]  /*07a0*/  IMAD.WIDE.U32 R52, R15, R52, c[0x0][0x1b0] ;  /* 0x00006c000f347625 */ /* 0x000fcc00078e0034 */
[----:B------:R-:W5:Y:S06]  /*07b0*/  LDG.E.128 R52, [R52.64] ;  /* 0x0000000634347981 */ /* 0x000f6c000c1e1d00 */
[----:B------:R-:W-:-:S04]  /*07c0*/  @P0 LEA R4, P1, R15, c[0x0][0x218], 0x4 ;  /* 0x000086000f040a11 */ /* 0x000fc800078220ff */
[----:B------:R-:W-:-:S05]  /*07d0*/  @P0 LEA.HI.X R5, R15, c[0x0][0x21c], RZ, 0x4, P1 ;  /* 0x000087000f050a11 */ /* 0x000fca00008f24ff */
[----:B------:R0:W5:Y:S01]  /*07e0*/  @P0 LDG.E.128 R60, [R4.64] ;  /* 0x00000006043c0981 */ /* 0x000162000c1e1d00 */
[----:B------:R-:W-:Y:S01]  /*07f0*/  IADD3 R15, R15, 0x100, RZ ;  /* 0x000001000f0f7810 */ /* 0x000fe20007ffe0ff */
[----:B------:R-:W-:Y:S01]  /*0800*/  @!P0 CS2R R60, SRZ ;  /* 0x00000000003c8805 */ /* 0x000fe2000001ff00 */
[----:B------:R-:W-:Y:S02]  /*0810*/  @!P0 CS2R R62, SRZ ;  /* 0x00000000003e8805 */ /* 0x000fe4000001ff00 */
.L_x_737:
[----:B0-----:R-:W-:Y:S05]  /*0820*/  BSYNC B0 ;  /* 0x0000000000007941 */ /* 0x001fea0003800000 */
.L_x_736:
        /* <DEDUP_REMOVED lines=10> */
[----:B------:R-:W-:Y:S01]  /*08d0*/  @!P0 CS2R R8, SRZ ;  /* 0x0000000000088805 */ /* 0x000fe2000001ff00 */
[----:B------:R-:W-:Y:S02]  /*08e0*/  @!P0 CS2R R10, SRZ ;  /* 0x00000000000a8805 */ /* 0x000fe4000001ff00 */
.L_x_739:
[----:B0-----:R-:W-:Y:S05]  /*08f0*/  BSYNC B0 ;  /* 0x0000000000007941 */ /* 0x001fea0003800000 */
.L_x_738:
[----:B------:R-:W-:Y:S02]  /*0900*/  ISETP.GE.AND P0, PT, R14, c[0x0][0x164], PT ;  /* 0x000059000e007a0c */ /* 0x000fe40003f06270 */
[----:B------:R-:W-:Y:S02]  /*0910*/  LOP3.LUT R122, R25, UR23, R18, 0x96, !PT ;  /* 0x00000017197a7c12 */ /* 0x000fe4000f8e9612 */
[----:B------:R-:W-:-:S09]  /*0920*/  LOP3.LUT R120, R23, UR24, R16, 0x96, !PT ;  /* 0x0000001817787c12 */ /* 0x000fd2000f8e9610 */
[----:B------:R-:W-:Y:S05]  /*0930*/  @P0 EXIT ;  /* 0x000000000000094d */ /* 0x000fea0003800000 */
[----:B------:R-:W-:Y:S01]  /*0940*/  SHF.R.S32.HI R57, RZ, 0x3, R49 ;  /* 0x00000003ff397819 */ /* 0x000fe20000011431 */
[----:B------:R-:W-:Y:S01]  /*0950*/  IMAD.SHL.U32 R66, R0, 0x20, RZ ;  /* 0x0000002000427824 */ /* 0x000fe200078e00ff */
[--C-:B-----5:R-:W-:Y:S01]  /*0960*/  PRMT R24, RZ, 0x5410, R28.reuse ;  /* 0x00005410ff187816 */ /* 0x120fe2000000001c */
[----:B------:R-:W-:Y:S01]  /*0970*/  IMAD R118, R118, -0x326172a9, RZ ;  /* 0xcd9e8d5776767824 */ /* 0x000fe200078e02ff */
[----:B------:R-:W-:Y:S01]  /*0980*/  PRMT R23, RZ, 0x7610, R28 ;  /* 0x00007610ff177816 */ /* 0x000fe2000000001c */
[C---:B------:R-:W-:Y:S01]  /*0990*/  IMAD.HI.U32 R73, R120.reuse, -0x326172a9, RZ ;  /* 0xcd9e8d5778497827 */ /* 0x040fe200078e00ff */
[--C-:B------:R-:W-:Y:S01]  /*09a0*/  PRMT R26, RZ, 0x5410, R29.reuse ;  /* 0x00005410ff1a7816 */ /* 0x100fe2000000001d */
[----:B------:R-:W-:Y:S01]  /*09b0*/  ULDC.U8 UR8, c[0x0][0x1f0] ;  /* 0x00007c0000087ab9 */ /* 0x000fe20000000000 */
[----:B------:R-:W-:Y:S01]  /*09c0*/  PRMT R25, RZ, 0x7610, R29 ;  /* 0x00007610ff197816 */ /* 0x000fe2000000001d */
[----:B------:R-:W-:Y:S01]  /*09d0*/  IMAD R119, R119, -0x2daee0ad, RZ ;  /* 0xd2511f5377777824 */ /* 0x000fe200078e02ff */
[--C-:B------:R-:W-:Y:S01]  /*09e0*/  PRMT R28, RZ, 0x5410, R30.reuse ;  /* 0x00005410ff1c7816 */ /* 0x100fe2000000001e */
[----:B------:R-:W-:Y:S01]  /*09f0*/  IMAD.MOV.U32 R75, RZ, RZ, 0x1 ;  /* 0x00000001ff4b7424 */ /* 0x000fe200078e00ff */
[----:B------:R-:W-:Y:S01]  /*0a00*/  PRMT R27, RZ, 0x7610, R30 ;  /* 0x00007610ff1b7816 */ /* 0x000fe2000000001e */
[----:B------:R-:W-:Y:S01]  /*0a10*/  IMAD R120, R120, -0x326172a9, RZ ;  /* 0xcd9e8d5778787824 */ /* 0x000fe200078e02ff */
[--C-:B------:R-:W-:Y:S01]  /*0a20*/  PRMT R15, RZ, 0x5410, R32.reuse ;  /* 0x00005410ff0f7816 */ /* 0x100fe20000000020 */
[----:B------:R-:W-:Y:S01]  /*0a30*/  IMAD.MOV.U32 R74, RZ, RZ, RZ ;  /* 0x000000ffff4a7224 */ /* 0x000fe200078e00ff */
        /* <DEDUP_REMOVED lines=11> */
[----:B------:R-:W-:Y:S02]  /*0af0*/  LOP3.LUT R59, R0, 0xe0, RZ, 0xc0, !PT ;  /* 0x000000e0003b7812 */ /* 0x000fe400078ec0ff */
[----:B------:R-:W-:-:S02]  /*0b00*/  LOP3.LUT R64, R57, 0xff, RZ, 0xc0, !PT ;  /* 0x000000ff39407812 */ /* 0x000fc400078ec0ff */
[--C-:B------:R-:W-:Y:S02]  /*0b10*/  PRMT R33, RZ, 0x5410, R37.reuse ;  /* 0x00005410ff217816 */ /* 0x100fe40000000025 */
[----:B------:R-:W-:Y:S01]  /*0b20*/  PRMT R34, RZ, 0x7610, R37 ;  /* 0x00007610ff227816 */ /* 0x000fe20000000025 */
[----:B------:R-:W-:Y:S01]  /*0b30*/  IMAD.IADD R59, R64, 0x1, -R59 ;  /* 0x00000001403b7824 */ /* 0x000fe200078e0a3b */
        /* <DEDUP_REMOVED lines=22> */
[----:B------:R-:W-:Y:S02]  /*0ca0*/  SHF.R.U32.HI R60, RZ, 0x3, R57 ;  /* 0x00000003ff3c7819 */ /* 0x000fe40000011639 */
[----:B------:R-:W-:Y:S02]  /*0cb0*/  IMNMX R59, RZ, R59, !PT ;  /* 0x0000003bff3b7217 */ /* 0x000fe40007800200 */
[--C-:B------:R-:W-:Y:S02]  /*0cc0*/  PRMT R58, RZ, 0x5410, R61.reuse ;  /* 0x00005410ff3a7816 */ /* 0x100fe4000000003d */
[----:B------:R-:W-:Y:S02]  /*0cd0*/  PRMT R57, RZ, 0x7610, R61 ;  /* 0x00007610ff397816 */ /* 0x000fe4000000003d */
[----:B------:R-:W-:Y:S02]  /*0ce0*/  LOP3.LUT R72, R60, 0x1fffffe0, RZ, 0xc0, !PT ;  /* 0x1fffffe03c487812 */ /* 0x000fe400078ec0ff */
[----:B------:R-:W-:-:S02]  /*0cf0*/  IMNMX R61, R59, 0x20, PT ;  /* 0x000000203b3d7817 */ /* 0x000fc40003800200 */
[----:B------:R-:W-:Y:S02]  /*0d00*/  LOP3.LUT R67, R66, 0x3e0, RZ, 0xc0, !PT ;  /* 0x000003e042437812 */ /* 0x000fe400078ec0ff */
[----:B------:R-:W-:Y:S01]  /*0d10*/  PRMT R60, RZ, 0x5410, R62 ;  /* 0x00005410ff3c7816 */ /* 0x000fe2000000003e */
[----:B------:R-:W-:Y:S01]  /*0d20*/  IMAD.IADD R65, R61, 0x1, R72 ;  /* 0x000000013d417824 */ /* 0x000fe200078e0248 */
[----:B------:R-:W-:Y:S02]  /*0d30*/  IADD3 R69, R64, -R67, RZ ;  /* 0x8000004340457210 */ /* 0x000fe40007ffe0ff */
[----:B------:R-:W-:Y:S01]  /*0d40*/  PRMT R59, RZ, 0x7610, R62 ;  /* 0x00007610ff3b7816 */ /* 0x000fe2000000003e */
[----:B------:R-:W-:Y:S01]  /*0d50*/  IMAD.SHL.U32 R65, R65, 0x8, RZ ;  /* 0x0000000841417824 */ /* 0x000fe200078e00ff */
[--C-:B------:R-:W-:Y:S02]  /*0d60*/  PRMT R62, RZ, 0x5410, R63.reuse ;  /* 0x00005410ff3e7816 */ /* 0x100fe4000000003f */
[----:B------:R-:W-:Y:S01]  /*0d70*/  PRMT R61, RZ, 0x7610, R63 ;  /* 0x00007610ff3d7816 */ /* 0x000fe2000000003f */
[----:B------:R0:W1:Y:S01]  /*0d80*/  I2F.U32 R71, R65 ;  /* 0x0000004100477306 */ /* 0x0000620000201000 */
[----:B------:R-:W-:-:S02]  /*0d90*/  PRMT R63, RZ, 0x5410, R4 ;  /* 0x00005410ff3f7816 */ /* 0x000fc40000000004 */
[----:B------:R-:W-:Y:S02]  /*0da0*/  PRMT R64, RZ, 0x7610, R4 ;  /* 0x00007610ff407816 */ /* 0x000fe40000000004 */
[----:B------:R-:W-:Y:S02]  /*0db0*/  IMNMX R4, RZ, R69, !PT ;  /* 0x00000045ff047217 */ /* 0x000fe40007800200 */
[--C-:B------:R-:W-:Y:S02]  /*0dc0*/  PRMT R66, RZ, 0x7610, R5.reuse ;  /* 0x00007610ff427816 */ /* 0x100fe40000000005 */
[----:B0-----:R-:W-:Y:S02]  /*0dd0*/  PRMT R65, RZ, 0x5410, R5 ;  /* 0x00005410ff417816 */ /* 0x001fe40000000005 */
[----:B------:R-:W-:Y:S02]  /*0de0*/  IMNMX R5, R4, 0x20, PT ;  /* 0x0000002004057817 */ /* 0x000fe40003800200 */
[----:B------:R-:W-:-:S02]  /*0df0*/  PRMT R67, RZ, 0x5410, R6 ;  /* 0x00005410ff437816 */ /* 0x000fc40000000006 */
[----:B------:R-:W-:Y:S01]  /*0e00*/  PRMT R68, RZ, 0x7610, R6 ;  /* 0x00007610ff447816 */ /* 0x000fe20000000006 */
[----:B-1----:R-:W0:Y:S01]  /*0e10*/  MUFU.RCP R71, R71 ;  /* 0x0000004700477308 */ /* 0x002e220000001000 */
[----:B------:R-:W-:Y:S01]  /*0e20*/  IMAD.HI.U32 R6, R122, -0x2daee0ad, RZ ;  /* 0xd2511f537a067827 */ /* 0x000fe200078e00ff */
[----:B------:R-:W-:Y:S02]  /*0e30*/  LOP3.LUT R118, R73, UR25, R118, 0x96, !PT ;  /* 0x0000001949767c12 */ /* 0x000fe4000f8e9676 */
[----:B------:R-:W-:Y:S01]  /*0e40*/  PRMT R69, RZ, 0x5410, R7 ;  /* 0x00005410ff457816 */ /* 0x000fe20000000007 */
[----:B------:R-:W-:Y:S01]  /*0e50*/  IMAD.IADD R5, R72, 0x1, R5 ;  /* 0x0000000148057824 */ /* 0x000fe200078e0205 */
[----:B------:R-:W-:Y:S01]  /*0e60*/  PRMT R70, RZ, 0x7610, R7 ;  /* 0x00007610ff467816 */ /* 0x000fe20000000007 */
[----:B------:R-:W-:Y:S01]  /*0e70*/  IMAD R122, R122, -0x2daee0ad, RZ ;  /* 0xd2511f537a7a7824 */ /* 0x000fe200078e02ff */
[----:B------:R-:W-:Y:S01]  /*0e80*/  LOP3.LUT R119, R6, UR26, R119, 0x96, !PT ;  /* 0x0000001a06777c12 */ /* 0x000fe2000f8e9677 */
[----:B------:R-:W-:Y:S01]  /*0e90*/  IMAD.SHL.U32 R76, R5, 0x8, RZ ;  /* 0x00000008054c7824 */ /* 0x000fe200078e00ff */
[----:B------:R-:W-:-:S02]  /*0ea0*/  PRMT R72, RZ, 0x5410, R8 ;  /* 0x00005410ff487816 */ /* 0x000fc40000000008 */
[----:B------:R-:W-:Y:S02]  /*0eb0*/  PRMT R73, RZ, 0x7610, R8 ;  /* 0x00007610ff497816 */ /* 0x000fe40000000008 */
[----:B------:R-:W-:Y:S02]  /*0ec0*/  LOP3.LUT R121, R121, 0x3, RZ, 0xc0, !PT ;  /* 0x0000000379797812 */ /* 0x000fe400078ec0ff */
[--C-:B------:R-:W-:Y:S02]  /*0ed0*/  PRMT R78, RZ, 0x5410, R9.reuse ;  /* 0x00005410ff4e7816 */ /* 0x100fe40000000009 */
[----:B------:R-:W-:Y:S02]  /*0ee0*/  PRMT R77, RZ, 0x7610, R9 ;  /* 0x00007610ff4d7816 */ /* 0x000fe40000000009 */
[--C-:B------:R-:W-:Y:S02]  /*0ef0*/  PRMT R80, RZ, 0x5410, R10.reuse ;  /* 0x00005410ff507816 */ /* 0x100fe4000000000a */
[----:B------:R-:W-:-:S02]  /*0f00*/  PRMT R79, RZ, 0x7610, R10 ;  /* 0x00007610ff4f7816 */ /* 0x000fc4000000000a */
[--C-:B------:R-:W-:Y:S02]  /*0f10*/  PRMT R82, RZ, 0x5410, R11.reuse ;  /* 0x00005410ff527816 */ /* 0x100fe4000000000b */
[----:B0-----:R-:W-:Y:S02]  /*0f20*/  PRMT R81, RZ, 0x7610, R11 ;  /* 0x00007610ff517816 */ /* 0x001fe4000000000b */
.L_x_983:
[----:B------:R-:W-:Y:S02]  /*0f30*/  ISETP.NE.U32.AND P0, PT, RZ, c[0x0][0x1c0], PT ;  /* 0x00007000ff007a0c */ /* 0x000fe40003f05070 */
[----:B------:R-:W-:Y:S02]  /*0f40*/  ISETP.NE.AND P1, PT, R123, RZ, PT ;  /* 0x000000ff7b00720c */ /* 0x000fe40003f25270 */
[----:B------:R-:W-:-:S13]  /*0f50*/  ISETP.NE.AND.EX P0, PT, RZ, c[0x0][0x1c4], PT, P0 ;  /* 0x00007100ff007a0c */ /* 0x000fda0003f05300 */
[----:B------:R-:W-:-:S04]  /*0f60*/  @P0 IMAD.MOV.U32 R5, RZ, RZ, 0x2 ;  /* 0x00000002ff050424 */ /* 0x000fc800078e00ff */
[----:B------:R-:W-:-:S06]  /*0f70*/  @P0 IMAD.WIDE R4, R14, R5, c[0x0][0x1c0] ;  /* 0x000070000e040625 */ /* 0x000fcc00078e0205 */
[----:B------:R-:W2:Y:S01]  /*0f80*/  @P0 LDG.E.U16 R4, [R4.64] ;  /* 0x0000000604040981 */ /* 0x000ea2000c1e1500 */
[----:B------:R-:W-:Y:S01]  /*0f90*/  IMAD R6, R14, c[0x0][0x168], RZ ;  /* 0x00005a000e067a24 */ /* 0x000fe200078e02ff */
[----:B------:R-:W-:Y:S01]  /*0fa0*/  BSSY B0, `(.L_x_740) ;  /* 0x00002d4000007945 */ /* 0x000fe20003800000 */
[----:B------:R-:W-:-:S03]  /*0fb0*/  IMAD.MOV.U32 R114, RZ, RZ, 0x3f800000 ;  /* 0x3f800000ff727424 */ /* 0x000fc600078e00ff */
[----:B------:R-:W-:-:S04]  /*0fc0*/  SHF.R.S32.HI R7, RZ, 0x1f, R6 ;  /* 0x0000001fff077819 */ /* 0x000fc80000011406 */
[----:B------:R-:W-:Y:S02]  /*0fd0*/  LEA.HI R7, R7, R6, RZ, 0x3 ;  /* 0x0000000607077211 */ /* 0x000fe400078f18ff */
[----:B------:R-:W-:-:S04]  /*0fe0*/  LOP3.LUT R6, R0, 0xff, RZ, 0xc0, !PT ;  /* 0x000000ff00067812 */ /* 0x000fc800078ec0ff */
[----:B------:R-:W-:-:S05]  /*0ff0*/  LEA.HI.SX32 R83, R7, R6, 0x1d ;  /* 0x0000000607537211 */ /* 0x000fca00078feaff */
[----:B------:R-:W-:Y:S01]  /*1000*/  IMAD.MOV.U32 R117, RZ, RZ, R83 ;  /* 0x000000ffff757224 */ /* 0x000fe200078e0053 */
[----:B--2---:R-:W-:Y:S01]  /*1010*/  @P0 PRMT R114, RZ, 0x5410, R4 ;  /* 0x00005410ff720816 */ /* 0x004fe20000000004 */
        /* <DEDUP_REMOVED lines=9> */
[C---:B------:R-:W-:Y:S01]  /*10b0*/  ISETP.NE.AND P1, PT, R121.reuse, 0x1, PT ;  /* 0x000000017900780c */ /* 0x040fe20003f25270 */
[----:B------:R-:W-:Y:S01]  /*10c0*/  BSSY B1, `(.L_x_742) ;  /* 0x000000c000017945 */ /* 0x000fe20003800000 */
[----:B------:R-:W-:-:S11]  /*10d0*/  IADD3 R107, R121, 0x1, RZ ;  /* 0x00000001796b7810 */ /* 0x000fd60007ffe0ff */
[----:B------:R-:W-:Y:S05]  /*10e0*/  @!P1 BRA `(.L_x_743) ;  /* 0x0000008000009947 */ /* 0x000fea0003800000 */
[----:B0-----:R-:W-:Y:S02]  /*10f0*/  ISETP.NE.AND P1, PT, R121, 0x2, PT ;  /* 0x000000027900780c */ /* 0x001fe40003f25270 */
[----:B------:R-:W-:-:S11]  /*1100*/  MOV R115, R119 ;  /* 0x0000007700737202 */ /* 0x000fd60000000f00 */
[----:B------:R-:W-:Y:S05]  /*1110*/  @!P1 BRA `(.L_x_744) ;  /* 0x0000006000009947 */ /* 0x000fea0003800000 */
[----:B------:R-:W-:Y:S01]  /*1120*/  ISETP.NE.AND P1, PT, R121, 0x3, PT ;  /* 0x000000037900780c */ /* 0x000fe20003f25270 */
[----:B------:R-:W-:-:S12]  /*1130*/  IMAD.MOV.U32 R115, RZ, RZ, R118 ;  /* 0x000000ffff737224 */ /* 0x000fd800078e0076 */
[----:B------:R-:W-:Y:S05]  /*1140*/  @P1 BRA `(.L_x_744) ;  /* 0x0000003000001947 */ /* 0x000fea0003800000 */
[----:B------:R-:W-:Y:S01]  /*1150*/  IMAD.MOV.U32 R115, RZ, RZ, R122 ;  /* 0x000000ffff737224 */ /* 0x000fe200078e007a */
[----:B------:R-:W-:Y:S05]  /*1160*/  BRA `(.L_x_744) ;  /* 0x0000001000007947 */ /* 0x000fea0003800000 */
.L_x_743:
[----:B0-----:R-:W-:Y:S02]  /*1170*/  IMAD.MOV.U32 R115, RZ, RZ, R120 ;  /* 0x000000ffff737224 */ /* 0x001fe400078e0078 */
.L_x_744:
[----:B------:R-:W-:Y:S05]  /*1180*/  BSYNC B1 ;  /* 0x0000000000017941 */ /* 0x000fea0003800000 */
.L_x_742:
[----:B------:R-:W-:Y:S01]  /*1190*/  ISETP.NE.AND P1, PT, R107, 0x4, PT ;  /* 0x000000046b00780c */ /* 0x000fe20003f25270 */
[----:B------:R-:W-:-:S12]  /*11a0*/  BSSY B1, `(.L_x_745) ;  /* 0x000003b000017945 */ /* 0x000fd80003800000 */
[----:B------:R-:W-:Y:S05]  /*11b0*/  @P1 BRA `(.L_x_746) ;  /* 0x0000039000001947 */ /* 0x000fea0003800000 */
[----:B------:R-:W-:Y:S01]  /*11c0*/  IADD3 R3, R3, 0x1, RZ ;  /* 0x0000000103037810 */ /* 0x000fe20007ffe0ff */
[----:B------:R-:W-:Y:S03]  /*11d0*/  BSSY B2, `(.L_x_747) ;  /* 0x000000c000027945 */ /* 0x000fe60003800000 */
[C---:B------:R-:W-:Y:S01]  /*11e0*/  ISETP.NE.AND P1, PT, R3.reuse, RZ, PT ;  /* 0x000000ff0300720c */ /* 0x040fe20003f25270 */
[----:B------:R-:W-:-:S12]  /*11f0*/  IMAD.HI.U32 R89, R3, -0x2daee0ad, RZ ;  /* 0xd2511f5303597827 */ /* 0x000fd800078e00ff */
[----:B------:R-:W-:Y:S05]  /*1200*/  @P1 BRA `(.L_x_748) ;  /* 0x0000008000001947 */ /* 0x000fea0003800000 */
[----:B------:R-:W-:-:S04]  /*1210*/  IADD3 R12, R12, 0x1, RZ ;  /* 0x000000010c0c7810 */ /* 0x000fc80007ffe0ff */
[----:B------:R-:W-:-:S13]  /*1220*/  ISETP.NE.AND P1, PT, R12, RZ, PT ;  /* 0x000000ff0c00720c */ /* 0x000fda0003f25270 */
[----:B------:R-:W-:Y:S01]  /*1230*/  @!P1 IADD3 R2, R2, 0x1, RZ ;  /* 0x0000000102029810 */ /* 0x000fe20007ffe0ff */
[----:B------:R-:W-:Y:S01]  /*1240*/  @!P1 IMAD.MOV.U32 R12, RZ, RZ, RZ ;  /* 0x000000ffff0c9224 */ /* 0x000fe200078e00ff */
[----:B------:R-:W-:Y:S02]  /*1250*/  @!P1 IADD3 R84, R74, 0x1, RZ ;  /* 0x000000014a549810 */ /* 0x000fe40007ffe0ff */
[----:B------:R-:W-:-:S13]  /*1260*/  ISETP.NE.AND P2, PT, R2, RZ, !P1 ;  /* 0x000000ff0200720c */ /* 0x000fda0004f45270 */
[----:B------:R-:W-:-:S04]  /*1270*/  @P2 IMAD.MOV R84, RZ, RZ, R74 ;  /* 0x000000ffff542224 */ /* 0x000fc800078e024a */
[----:B------:R-:W-:Y:S02]  /*1280*/  @!P1 IMAD.MOV.U32 R74, RZ, RZ, R84 ;  /* 0x000000ffff4a9224 */ /* 0x000fe400078e0054 */
.L_x_748:
[----:B------:R-:W-:Y:S05]  /*1290*/  BSYNC B2 ;  /* 0x0000000000027941 */ /* 0x000fea0003800000 */
.L_x_747:
[----:B------:R-:W-:Y:S01]  /*12a0*/  LOP3.LUT R112, R89, UR5, R74, 0x96, !PT ;  /* 0x0000000559707c12 */ /* 0x000fe2000f8e964a */
[----:B------:R-:W-:-:S04]  /*12b0*/  IMAD.HI.U32 R89, R2, -0x326172a9, RZ ;  /* 0xcd9e8d5702597827 */ /* 0x000fc800078e00ff */
[----:B------:R-:W-:Y:S01]  /*12c0*/  IMAD R107, R2, -0x326172a9, RZ ;  /* 0xcd9e8d57026b7824 */ /* 0x000fe200078e02ff */
[----:B------:R-:W-:Y:S01]  /*12d0*/  LOP3.LUT R89, R89, UR4, R12, 0x96, !PT ;  /* 0x0000000459597c12 */ /* 0x000fe2000f8e960c */
[----:B------:R-:W-:-:S04]  /*12e0*/  IMAD.WIDE.U32 R112, R112, -0x326172a9, RZ ;  /* 0xcd9e8d5770707825 */ /* 0x000fc800078e00ff */
[----:B------:R-:W-:Y:S01]  /*12f0*/  IMAD.WIDE.U32 R88, R89, -0x2daee0ad, RZ ;  /* 0xd2511f5359587825 */ /* 0x000fe200078e00ff */
[----:B------:R-:W-:-:S03]  /*1300*/  LOP3.LUT R107, R113, UR9, R107, 0x96, !PT ;  /* 0x00000009716b7c12 */ /* 0x000fc6000f8e966b */
[----:B------:R-:W-:Y:S02]  /*1310*/  IMAD R113, R3, -0x2daee0ad, RZ ;  /* 0xd2511f5303717824 */ /* 0x000fe400078e02ff */
[----:B------:R-:W-:-:S03]  /*1320*/  IMAD.WIDE.U32 R116, R107, -0x2daee0ad, RZ ;  /* 0xd2511f536b747825 */ /* 0x000fc600078e00ff */
[----:B------:R-:W-:Y:S01]  /*1330*/  LOP3.LUT R89, R89, UR10, R113, 0x96, !PT ;  /* 0x0000000a59597c12 */ /* 0x000fe2000f8e9671 */
[----:B------:R-:W-:Y:S01]  /*1340*/  IMAD.MOV.U32 R107, RZ, RZ, RZ ;  /* 0x000000ffff6b7224 */ /* 0x000fe200078e00ff */
[----:B------:R-:W-:-:S03]  /*1350*/  LOP3.LUT R113, R117, UR12, R88, 0x96, !PT ;  /* 0x0000000c75717c12 */ /* 0x000fc6000f8e9658 */
[----:B------:R-:W-:-:S05]  /*1360*/  IMAD.WIDE.U32 R88, R89, -0x326172a9, RZ ;  /* 0xcd9e8d5759587825 */ /* 0x000fca00078e00ff */
[----:B------:R-:W-:Y:S01]  /*1370*/  LOP3.LUT R89, R89, UR11, R112, 0x96, !PT ;  /* 0x0000000b59597c12 */ /* 0x000fe2000f8e9670 */
        /* <DEDUP_REMOVED lines=20> */
[----:B------:R-:W-:-:S04]  /*14c0*/  IMAD.WIDE.U32 R116, R117, -0x2daee0ad, RZ ;  /* 0xd2511f5375747825 */ /* 0x000fc800078e00ff */
[----:B------:R-:W-:Y:S01]  /*14d0*/  IMAD.WIDE.U32 R118, R118, -0x326172a9, RZ ;  /* 0xcd9e8d5776767825 */ /* 0x000fe200078e00ff */
[----:B------:R-:W-:-:S04]  /*14e0*/  LOP3.LUT R120, R117, UR24, R88, 0x96, !PT ;  /* 0x0000001875787c12 */ /* 0x000fc8000f8e9658 */
[----:B------:R-:W-:Y:S01]  /*14f0*/  LOP3.LUT R88, R119, UR23, R112, 0x96, !PT ;  /* 0x0000001777587c12 */ /* 0x000fe2000f8e9670 */
[----:B------:R-:W-:-:S04]  /*1500*/  IMAD.WIDE.U32 R120, R120, -0x326172a9, RZ ;  /* 0xcd9e8d5778787825 */ /* 0x000fc800078e00ff */
[----:B------:R-:W-:Y:S01]  /*1510*/  IMAD.WIDE.U32 R88, R88, -0x2daee0ad, RZ ;  /* 0xd2511f5358587825 */ /* 0x000fe200078e00ff */
[----:B------:R-:W-:-:S03]  /*1520*/  LOP3.LUT R118, R121, UR25, R118, 0x96, !PT ;  /* 0x0000001979767c12 */ /* 0x000fc6000f8e9676 */
[----:B------:R-:W-:Y:S01]  /*1530*/  IMAD.MOV.U32 R122, RZ, RZ, R88 ;  /* 0x000000ffff7a7224 */ /* 0x000fe200078e0058 */
[----:B------:R-:W-:Y:S02]  /*1540*/  LOP3.LUT R119, R89, UR26, R116, 0x96, !PT ;  /* 0x0000001a59777c12 */ /* 0x000fe4000f8e9674 */
.L_x_746:
[----:B------:R-:W-:Y:S05]  /*1550*/  BSYNC B1 ;  /* 0x0000000000017941 */ /* 0x000fea0003800000 */
.L_x_745:
[----:B------:R-:W0:Y:S01]  /*1560*/  I2F.U32 R89, R115 ;  /* 0x0000007300597306 */ /* 0x000e220000201000 */
[----:B------:R-:W-:Y:S01]  /*1570*/  HFMA2.MMA R116, -RZ, RZ, 0.1171875, 0 ;  /* 0x2f800000ff747435 */ /* 0x000fe200000001ff */
[----:B-----5:R-:W-:Y:S01]  /*1580*/  PRMT R113, RZ, 0x5410, R4 ;  /* 0x00005410ff717816 */ /* 0x020fe20000000004 */
[----:B------:R-:W-:Y:S01]  /*1590*/  BSSY B1, `(.L_x_749) ;  /* 0x0000015000017945 */ /* 0x000fe20003800000 */
[C---:B------:R-:W-:Y:S02]  /*15a0*/  ISETP.NE.AND P1, PT, R107.reuse, 0x1, PT ;  /* 0x000000016b00780c */ /* 0x040fe40003f25270 */
[----:B------:R-:W-:Y:S01]  /*15b0*/  IADD3 R88, R107, 0x1, RZ ;  /* 0x000000016b587810 */ /* 0x000fe20007ffe0ff */
[----:B------:R-:W-:-:S04]  /*15c0*/  FMUL.FTZ R113, R113, R114 ;  /* 0x0000007271717220 */ /* 0x000fc80000410000 */
[----:B------:R-:W-:Y:S02]  /*15d0*/  FMUL.FTZ R113, R113, c[0x0][0x1e8] ;  /* 0x00007a0071717a20 */ /* 0x000fe40000410000 */
[----:B0-----:R-:W-:-:S05]  /*15e0*/  FFMA.FTZ R89, R89, R116, 1.1641532182693481445e-10 ;  /* 0x2f00000059597423 */ /* 0x001fca0000010074 */
[----:B------:R-:W-:Y:S02]  /*15f0*/  FSETP.GTU.FTZ.AND P2, PT, R89, c[0x0][0x1e4], PT ;  /* 0x0000790059007a0b */ /* 0x000fe40003f5c000 */
[----:B------:R-:W-:Y:S02]  /*1600*/  @P0 PRMT R89, RZ, 0x5410, R8 ;  /* 0x00005410ff590816 */ /* 0x000fe40000000008 */
[----:B------:R-:W-:Y:S02]  /*1610*/  FSEL R84, R113, RZ, !P2 ;  /* 0x000000ff71547208 */ /* 0x000fe40005000000 */
[----:B------:R-:W-:-:S03]  /*1620*/  P2R R117, PR, RZ, 0x4 ;  /* 0x00000004ff757803 */ /* 0x000fc60000000000 */
[----:B------:R-:W-:Y:S01]  /*1630*/  @P0 FADD.FTZ R84, R89, R84 ;  /* 0x0000005459540221 */ /* 0x000fe20000010000 */
[----:B------:R-:W-:Y:S05]  /*1640*/  @!P1 BRA `(.L_x_750) ;  /* 0x0000008000009947 */ /* 0x000fea0003800000 */
[----:B------:R-:W-:Y:S01]  /*1650*/  ISETP.NE.AND P1, PT, R107, 0x2, PT ;  /* 0x000000026b00780c */ /* 0x000fe20003f25270 */
[----:B------:R-:W-:-:S12]  /*1660*/  IMAD.MOV.U32 R115, RZ, RZ, R119 ;  /* 0x000000ffff737224 */ /* 0x000fd800078e0077 */
[----:B------:R-:W-:Y:S05]  /*1670*/  @!P1 BRA `(.L_x_751) ;  /* 0x0000006000009947 */ /* 0x000fea0003800000 */
[----:B------:R-:W-:Y:S01]  /*1680*/  ISETP.NE.AND P1, PT, R107, 0x3, PT ;  /* 0x000000036b00780c */ /* 0x000fe20003f25270 */
[----:B------:R-:W-:-:S12]  /*1690*/  IMAD.MOV.U32 R115, RZ, RZ, R118 ;  /* 0x000000ffff737224 */ /* 0x000fd800078e0076 */
[----:B------:R-:W-:Y:S05]  /*16a0*/  @P1 BRA `(.L_x_751) ;  /* 0x0000003000001947 */ /* 0x000fea0003800000 */
[----:B------:R-:W-:Y:S01]  /*16b0*/  IMAD.MOV.U32 R115, RZ, RZ, R122 ;  /* 0x000000ffff737224 */ /* 0x000fe200078e007a */
[----:B------:R-:W-:Y:S05]  /*16c0*/  BRA `(.L_x_751) ;  /* 0x0000001000007947 */ /* 0x000fea0003800000 */
.L_x_750:
[----:B------:R-:W-:Y:S02]  /*16d0*/  IMAD.MOV.U32 R115, RZ, RZ, R120 ;  /* 0x000000ffff737224 */ /* 0x000fe400078e0078 */
.L_x_751:
[----:B------:R-:W-:Y:S05]  /*16e0*/  BSYNC B1 ;  /* 0x0000000000017941 */ /* 0x000fea0003800000 */
.L_x_749:
        /* <DEDUP_REMOVED lines=16> */
.L_x_755:
[----:B------:R-:W-:Y:S05]  /*17f0*/  BSYNC B2 ;  /* 0x0000000000027941 */ /* 0x000fea0003800000 */
.L_x_754:
        /* <DEDUP_REMOVED lines=9> */
[----:B------:R-:W-:Y:S02]  /*1890*/  LOP3.LUT R89, R89, UR10, R113, 0x96, !PT ;  /* 0x0000000a59597c12 */ /* 0x000fe4000f8e9671 */
        /* <DEDUP_REMOVED lines=27> */
[----:B------:R-:W-:-:S04]  /*1a50*/  LOP3.LUT R88, R119, UR23, R112, 0x96, !PT ;  /* 0x0000001777587c12 */ /* 0x000fc8000f8e9670 */
[----:B------:R-:W-:Y:S01]  /*1a60*/  LOP3.LUT R118, R121, UR25, R118, 0x96, !PT ;  /* 0x0000001979767c12 */ /* 0x000fe2000f8e9676 */
[----:B------:R-:W-:-:S04]  /*1a70*/  IMAD.WIDE.U32 R88, R88, -0x2daee0ad, RZ ;  /* 0xd2511f5358587825 */ /* 0x000fc800078e00ff */
[----:B------:R-:W-:Y:S01]  /*1a80*/  IMAD.MOV.U32 R122, RZ, RZ, R88 ;  /* 0x000000ffff7a7224 */ /* 0x000fe200078e0058 */
[----:B------:R-:W-:Y:S02]  /*1a90*/  LOP3.LUT R119, R89, UR26, R124, 0x96, !PT ;  /* 0x0000001a59777c12 */ /* 0x000fe4000f8e967c */
[----:B------:R-:W-:Y:S02]  /*1aa0*/  MOV R88, RZ ;  /* 0x000000ff00587202 */ /* 0x000fe40000000f00 */
.L_x_753:
[----:B------:R-:W-:Y:S05]  /*1ab0*/  BSYNC B1 ;  /* 0x0000000000017941 */ /* 0x000fea0003800000 */
.L_x_752:
[----:B------:R-:W0:Y:S01]  /*1ac0*/  I2F.U32 R89, R115 ;  /* 0x0000007300597306 */ /* 0x000e220000201000 */
[----:B------:R-:W-:Y:S01]  /*1ad0*/  PRMT R107, RZ, 0x7610, R4 ;  /* 0x00007610ff6b7816 */ /* 0x000fe20000000004 */
[----:B------:R-:W-:Y:S01]  /*1ae0*/  BSSY B1, `(.L_x_756) ;  /* 0x0000015000017945 */ /* 0x000fe20003800000 */
[----:B------:R-:W-:-:S03]  /*1af0*/  @P0 PRMT R4, RZ, 0x7610, R8 ;  /* 0x00007610ff040816 */ /* 0x000fc60000000008 */
[----:B------:R-:W-:-:S04]  /*1b00*/  FMUL.FTZ R107, R107, R114 ;  /* 0x000000726b6b7220 */ /* 0x000fc80000410000 */
[----:B------:R-:W-:Y:S02]  /*1b10*/  FMUL.FTZ R107, R107, c[0x0][0x1e8] ;  /* 0x00007a006b6b7a20 */ /* 0x000fe40000410000 */
[----:B0-----:R-:W-:-:S05]  /*1b20*/  FFMA.FTZ R89, R89, R116, 1.1641532182693481445e-10 ;  /* 0x2f00000059597423 */ /* 0x001fca0000010074 */
[----:B------:R-:W-:-:S04]  /*1b30*/  FSETP.GTU.FTZ.AND P1, PT, R89, c[0x0][0x1e4], PT ;  /* 0x0000790059007a0b */ /* 0x000fc80003f3c000 */
[----:B------:R-:W-:Y:S02]  /*1b40*/  P2R R129, PR, RZ, 0x2 ;  /* 0x00000002ff817803 */ /* 0x000fe40000000000 */
[----:B------:R-:W-:Y:S02]  /*1b50*/  FSEL R89, R107, RZ, !P1 ;  /* 0x000000ff6b597208 */ /* 0x000fe40004800000 */
[----:B------:R-:W-:-:S03]  /*1b60*/  ISETP.NE.AND P1, PT, R88, 0x1, PT ;  /* 0x000000015800780c */ /* 0x000fc60003f25270 */
[----:B------:R-:W-:Y:S01]  /*1b70*/  @P0 FADD.FTZ R89, R4, R89 ;  /* 0x0000005904590221 */ /* 0x000fe20000010000 */
[----:B------:R-:W-:-:S09]  /*1b80*/  IADD3 R4, R88, 0x1, RZ ;  /* 0x0000000158047810 */ /* 0x000fd20007ffe0ff */
        /* <DEDUP_REMOVED lines=9> */
.L_x_757:
[----:B------:R-:W-:Y:S02]  /*1c20*/  IMAD.MOV.U32 R107, RZ, RZ, R120 ;  /* 0x000000ffff6b7224 */ /* 0x000fe400078e0078 */
.L_x_758:
[----:B------:R-:W-:Y:S05]  /*1c30*/  BSYNC B1 ;  /* 0x0000000000017941 */ /* 0x000fea0003800000 */
.L_x_756:
        /* <DEDUP_REMOVED lines=16> */
.L_x_762:
[----:B------:R-:W-:Y:S05]  /*1d40*/  BSYNC B2 ;  /* 0x0000000000027941 */ /* 0x000fea0003800000 */
.L_x_761:
[----:B------:R-:W-:Y:S01]  /*1d50*/  LOP3.LUT R118, R113, UR5, R74, 0x96, !PT ;  /* 0x0000000571767c12 */ /* 0x000fe2000f8e964a */
[----:B------:R-:W-:Y:S01]  /*1d60*/  IMAD.HI.U32 R113, R2, -0x326172a9, RZ ;  /* 0xcd9e8d5702717827 */ /* 0x000fe200078e00ff */
[----:B------:R-:W-:-:S03]  /*1d70*/  HFMA2.MMA R4, -RZ, RZ, 0, 0 ;  /* 0x00000000ff047435 */ /* 0x000fc600000001ff */
        /* <DEDUP_REMOVED lines=40> */
.L_x_760:
[----:B------:R-:W-:Y:S05]  /*2000*/  BSYNC B1 ;  /* 0x0000000000017941 */ /* 0x000fea0003800000 */
.L_x_759:
[----:B------:R-:W0:Y:S01]  /*2010*/  I2F.U32 R107, R107 ;  /* 0x0000006b006b7306 */ /* 0x000e220000201000 */
[----:B------:R-:W-:Y:S01]  /*2020*/  ISETP.NE.AND P2, PT, R4, 0x1, PT ;  /* 0x000000010400780c */ /* 0x000fe20003f45270 */
[----:B------:R-:W-:Y:S01]  /*2030*/  BSSY B1, `(.L_x_763) ;  /* 0x0000014000017945 */ /* 0x000fe20003800000 */
[----:B0-----:R-:W-:Y:S01]  /*2040*/  FFMA.FTZ R88, R107, R116, 1.1641532182693481445e-10 ;  /* 0x2f0000006b587423 */ /* 0x001fe20000010074 */
[----:B------:R-:W-:-:S04]  /*2050*/  PRMT R107, RZ, 0x5410, R5 ;  /* 0x00005410ff6b7816 */ /* 0x000fc80000000005 */
[----:B------:R-:W-:Y:S01]  /*2060*/  FSETP.GTU.FTZ.AND P1, PT, R88, c[0x0][0x1e4], PT ;  /* 0x0000790058007a0b */ /* 0x000fe20003f3c000 */
[----:B------:R-:W-:Y:S01]  /*2070*/  FMUL.FTZ R112, R107, R114 ;  /* 0x000000726b707220 */ /* 0x000fe20000410000 */
[----:B------:R-:W-:-:S03]  /*2080*/  @P0 PRMT R107, RZ, 0x5410, R9 ;  /* 0x00005410ff6b0816 */ /* 0x000fc60000000009 */
[----:B------:R-:W-:-:S05]  /*2090*/  FMUL.FTZ R112, R112, c[0x0][0x1e8] ;  /* 0x00007a0070707a20 */ /* 0x000fca0000410000 */
[----:B------:R-:W-:Y:S02]  /*20a0*/  FSEL R88, R112, RZ, !P1 ;  /* 0x000000ff70587208 */ /* 0x000fe40004800000 */
[----:B------:R-:W-:-:S03]  /*20b0*/  IADD3 R112, R4, 0x1, RZ ;  /* 0x0000000104707810 */ /* 0x000fc60007ffe0ff */
        /* <DEDUP_REMOVED lines=10> */
.L_x_764:
[----:B------:R-:W-:Y:S02]  /*2160*/  IMAD.MOV.U32 R115, RZ, RZ, R120 ;  /* 0x000000ffff737224 */ /* 0x000fe400078e0078 */
.L_x_765:
[----:B------:R-:W-:Y:S05]  /*2170*/  BSYNC B1 ;  /* 0x0000000000017941 */ /* 0x000fea0003800000 */
.L_x_763:
        /* <DEDUP_REMOVED lines=16> */
.L_x_769:
[----:B------:R-:W-:Y:S05]  /*2280*/  BSYNC B2 ;  /* 0x0000000000027941 */ /* 0x000fea0003800000 */
.L_x_768:
[----:B------:R-:W-:Y:S01]  /*2290*/  LOP3.LUT R112, R107, UR5, R74, 0x96, !PT ;  /* 0x000000056b707c12 */ /* 0x000fe2000f8e964a */
[----:B------:R-:W-:-:S04]  /*22a0*/  IMAD.HI.U32 R107, R2, -0x326172a9, RZ ;  /* 0xcd9e8d57026b7827 */ /* 0x000fc800078e00ff */
[----:B------:R-:W-:Y:S01]  /*22b0*/  IMAD R119, R2, -0x326172a9, RZ ;  /* 0xcd9e8d5702777824 */ /* 0x000fe200078e02ff */
[----:B------:R-:W-:Y:S01]  /*22c0*/  LOP3.LUT R107, R107, UR4, R12, 0x96, !PT ;  /* 0x000000046b6b7c12 */ /* 0x000fe2000f8e960c */
[----:B------:R-:W-:-:S05]  /*22d0*/  IMAD.WIDE.U32 R112, R112, -0x326172a9, RZ ;  /* 0xcd9e8d5770707825 */ /* 0x000fca00078e00ff */
[----:B------:R-:W-:Y:S01]  /*22e0*/  LOP3.LUT R120, R113, UR9, R119, 0x96, !PT ;  /* 0x0000000971787c12 */ /* 0x000fe2000f8e9677 */
[----:B------:R-:W-:Y:S02]  /*22f0*/  IMAD R113, R3, -0x2daee0ad, RZ ;  /* 0xd2511f5303717824 */ /* 0x000fe400078e02ff */
        /* <DEDUP_REMOVED lines=36> */
.L_x_767:
[----:B------:R-:W-:Y:S05]  /*2540*/  BSYNC B1 ;  /* 0x0000000000017941 */ /* 0x000fea0003800000 */
.L_x_766:
[----:B------:R-:W0:Y:S01]  /*2550*/  I2F.U32 R107, R115 ;  /* 0x00000073006b7306 */ /* 0x000e220000201000 */
[----:B------:R-:W-:Y:S01]  /*2560*/  PRMT R5, RZ, 0x7610, R5 ;  /* 0x00007610ff057816 */ /* 0x000fe20000000005 */
[----:B------:R-:W-:Y:S01]  /*2570*/  BSSY B1, `(.L_x_770) ;  /* 0x0000014000017945 */ /* 0x000fe20003800000 */
[----:B------:R-:W-:Y:S02]  /*2580*/  ISETP.NE.AND P3, PT, R112, 0x1, PT ;  /* 0x000000017000780c */ /* 0x000fe40003f65270 */
[----:B------:R-:W-:Y:S01]  /*2590*/  @P0 PRMT R4, RZ, 0x7610, R9 ;  /* 0x00007610ff040816 */ /* 0x000fe20000000009 */
[----:B------:R-:W-:-:S04]  /*25a0*/  FMUL.FTZ R5, R5, R114 ;  /* 0x0000007205057220 */ /* 0x000fc80000410000 */
[----:B------:R-:W-:Y:S02]  /*25b0*/  FMUL.FTZ R5, R5, c[0x0][0x1e8] ;  /* 0x00007a0005057a20 */ /* 0x000fe40000410000 */
[----:B0-----:R-:W-:-:S05]  /*25c0*/  FFMA.FTZ R107, R107, R116, 1.1641532182693481445e-10 ;  /* 0x2f0000006b6b7423 */ /* 0x001fca0000010074 */
[----:B------:R-:W-:-:S04]  /*25d0*/  FSETP.GTU.FTZ.AND P2, PT, R107, c[0x0][0x1e4], PT ;  /* 0x000079006b007a0b */ /* 0x000fc80003f5c000 */
[----:B------:R-:W-:-:S05]  /*25e0*/  FSEL R107, R5, RZ, !P2 ;  /* 0x000000ff056b7208 */ /* 0x000fca0005000000 */
[----:B------:R-:W-:Y:S01]  /*25f0*/  @P0 FADD.FTZ R107, R4, R107 ;  /* 0x0000006b046b0221 */ /* 0x000fe20000010000 */
[----:B------:R-:W-:Y:S01]  /*2600*/  IADD3 R4, R112, 0x1, RZ ;  /* 0x0000000170047810 */ /* 0x000fe20007ffe0ff */
        /* <DEDUP_REMOVED lines=9> */
.L_x_771:
[----:B------:R-:W-:Y:S02]  /*26a0*/  IMAD.MOV.U32 R115, RZ, RZ, R120 ;  /* 0x000000ffff737224 */ /* 0x000fe400078e0078 */
.L_x_772:
[----:B------:R-:W-:Y:S05]  /*26b0*/  BSYNC B1 ;  /* 0x0000000000017941 */ /* 0x000fea0003800000 */
.L_x_770:
        /* <DEDUP_REMOVED lines=16> */
.L_x_776:
[----:B------:R-:W-:Y:S05]  /*27c0*/  BSYNC B2 ;  /* 0x0000000000027941 */ /* 0x000fea0003800000 */
.L_x_775:
        /* <DEDUP_REMOVED lines=37> */
[----:B------:R-:W-:-:S04]  /*2a20*/  IMAD.WIDE.U32 R120, R121, -0x326172a9, RZ ;  /* 0xcd9e8d5779787825 */ /* 0x000fc800078e00ff */
[----:B------:R-:W-:Y:S01]  /*2a30*/  IMAD.WIDE.U32 R112, R112, -0x2daee0ad, RZ ;  /* 0xd2511f5370707825 */ /* 0x000fe200078e00ff */
[----:B------:R-:W-:-:S03]  /*2a40*/  LOP3.LUT R118, R121, UR25, R118, 0x96, !PT ;  /* 0x0000001979767c12 */ /* 0x000fc6000f8e9676 */
[----:B------:R-:W-:Y:S01]  /*2a50*/  IMAD.MOV.U32 R122, RZ, RZ, R112 ;  /* 0x000000ffff7a7224 */ /* 0x000fe200078e0070 */
[----:B------:R-:W-:Y:S01]  /*2a60*/  LOP3.LUT R119, R113, UR26, R4, 0x96, !PT ;  /* 0x0000001a71777c12 */ /* 0x000fe2000f8e9604 */
[----:B------:R-:W-:-:S06]  /*2a70*/  HFMA2.MMA R4, -RZ, RZ, 0, 0 ;  /* 0x00000000ff047435 */ /* 0x000fcc00000001ff */
.L_x_774:
[----:B------:R-:W-:Y:S05]  /*2a80*/  BSYNC B1 ;  /* 0x0000000000017941 */ /* 0x000fea0003800000 */
.L_x_773:
[----:B------:R-:W0:Y:S01]  /*2a90*/  I2F.U32 R5, R115 ;  /* 0x0000007300057306 */ /* 0x000e220000201000 */
[----:B------:R-:W-:Y:S01]  /*2aa0*/  PRMT R113, RZ, 0x5410, R6 ;  /* 0x00005410ff717816 */ /* 0x000fe20000000006 */
[----:B------:R-:W-:Y:S01]  /*2ab0*/  BSSY B1, `(.L_x_777) ;  /* 0x0000014000017945 */ /* 0x000fe20003800000 */
[----:B------:R-:W-:-:S03]  /*2ac0*/  ISETP.NE.AND P4, PT, R4, 0x1, PT ;  /* 0x000000010400780c */ /* 0x000fc60003f85270 */
[----:B------:R-:W-:-:S04]  /*2ad0*/  FMUL.FTZ R113, R113, R114 ;  /* 0x0000007271717220 */ /* 0x000fc80000410000 */
[----:B------:R-:W-:Y:S02]  /*2ae0*/  FMUL.FTZ R113, R113, c[0x0][0x1e8] ;  /* 0x00007a0071717a20 */ /* 0x000fe40000410000 */
[----:B0-----:R-:W-:-:S05]  /*2af0*/  FFMA.FTZ R5, R5, R116, 1.1641532182693481445e-10 ;  /* 0x2f00000005057423 */ /* 0x001fca0000010074 */
[----:B------:R-:W-:Y:S02]  /*2b00*/  FSETP.GTU.FTZ.AND P3, PT, R5, c[0x0][0x1e4], PT ;  /* 0x0000790005007a0b */ /* 0x000fe40003f7c000 */
[----:B------:R-:W-:Y:S02]  /*2b10*/  @P0 PRMT R5, RZ, 0x5410, R10 ;  /* 0x00005410ff050816 */ /* 0x000fe4000000000a */
        /* <DEDUP_REMOVED lines=12> */
.L_x_778:
[----:B------:R-:W-:Y:S02]  /*2be0*/  IMAD.MOV.U32 R115, RZ, RZ, R120 ;  /* 0x000000ffff737224 */ /* 0x000fe400078e0078 */
.L_x_779:
[----:B------:R-:W-:Y:S05]  /*2bf0*/  BSYNC B1 ;  /* 0x0000000000017941 */ /* 0x000fea0003800000 */
.L_x_777:
        /* <DEDUP_REMOVED lines=16> */
.L_x_783:
[----:B------:R-:W-:Y:S05]  /*2d00*/  BSYNC B2 ;  /* 0x0000000000027941 */ /* 0x000fea0003800000 */
.L_x_782:
        /* <DEDUP_REMOVED lines=33> */
[----:B------:R-:W-:-:S04]  /*2f20*/  LOP3.LUT R118, R125, UR22, R118, 0x96, !PT ;  /* 0x000000167d767c12 */ /* 0x000fc8000f8e9676 */
[----:B------:R-:W-:Y:S01]  /*2f30*/  LOP3.LUT R121, R5, UR24, R124, 0x96, !PT ;  /* 0x0000001805797c12 */ /* 0x000fe2000f8e967c */
[----:B------:R-:W-:Y:S01]  /*2f40*/  IMAD.WIDE.U32 R118, R118, -0x326172a9, RZ ;  /* 0xcd9e8d5776767825 */ /* 0x000fe200078e00ff */
[----:B------:R-:W-:-:S04]  /*2f50*/  MOV R5, RZ ;  /* 0x000000ff00057202 */ /* 0x000fc80000000f00 */
[----:B------:R-:W-:Y:S01]  /*2f60*/  LOP3.LUT R124, R119, UR23, R120, 0x96, !PT ;  /* 0x00000017777c7c12 */ /* 0x000fe2000f8e9678 */
[----:B------:R-:W-:-:S04]  /*2f70*/  IMAD.WIDE.U32 R120, R121, -0x326172a9, RZ ;  /* 0xcd9e8d5779787825 */ /* 0x000fc800078e00ff */
[----:B------:R-:W-:Y:S01]  /*2f80*/  IMAD.WIDE.U32 R124, R124, -0x2daee0ad, RZ ;  /* 0xd2511f537c7c7825 */ /* 0x000fe200078e00ff */
[----:B------:R-:W-:-:S03]  /*2f90*/  LOP3.LUT R118, R121, UR25, R118, 0x96, !PT ;  /* 0x0000001979767c12 */ /* 0x000fc6000f8e9676 */
[----:B------:R-:W-:Y:S01]  /*2fa0*/  IMAD.MOV.U32 R122, RZ, RZ, R124 ;  /* 0x000000ffff7a7224 */ /* 0x000fe200078e007c */
[----:B------:R-:W-:Y:S02]  /*2fb0*/  LOP3.LUT R119, R125, UR26, R4, 0x96, !PT ;  /* 0x0000001a7d777c12 */ /* 0x000fe4000f8e9604 */
.L_x_781:
[----:B------:R-:W-:Y:S05]  /*2fc0*/  BSYNC B1 ;  /* 0x0000000000017941 */ /* 0x000fea0003800000 */
.L_x_780:
[----:B------:R0:W1:Y:S01]  /*2fd0*/  I2F.U32 R113, R115 ;  /* 0x0000007300717306 */ /* 0x0000620000201000 */
[----:B------:R-:W-:Y:S01]  /*2fe0*/  ISETP.NE.AND P5, PT, R5, 0x1, PT ;  /* 0x000000010500780c */ /* 0x000fe20003fa5270 */
[----:B------:R-:W-:Y:S01]  /*2ff0*/  BSSY B1, `(.L_x_784) ;  /* 0x0000014000017945 */ /* 0x000fe20003800000 */
[----:B0-----:R-:W-:-:S05]  /*3000*/  PRMT R115, RZ, 0x7610, R6 ;  /* 0x00007610ff737816 */ /* 0x001fca0000000006 */
[----:B------:R-:W-:Y:S02]  /*3010*/  FMUL.FTZ R4, R115, R114 ;  /* 0x0000007273047220 */ /* 0x000fe40000410000 */
[----:B-1----:R-:W-:Y:S02]  /*3020*/  FFMA.FTZ R113, R113, R116, 1.1641532182693481445e-10 ;  /* 0x2f00000071717423 */ /* 0x002fe40000010074 */
[----:B------:R-:W-:-:S03]  /*3030*/  FMUL.FTZ R4, R4, c[0x0][0x1e8] ;  /* 0x00007a0004047a20 */ /* 0x000fc60000410000 */
[----:B------:R-:W-:-:S04]  /*3040*/  FSETP.GTU.FTZ.AND P4, PT, R113, c[0x0][0x1e4], PT ;  /* 0x0000790071007a0b */ /* 0x000fc80003f9c000 */
[----:B------:R-:W-:Y:S02]  /*3050*/  FSEL R113, R4, RZ, !P4 ;  /* 0x000000ff04717208 */ /* 0x000fe40006000000 */
[----:B------:R-:W-:-:S05]  /*3060*/  @P0 PRMT R4, RZ, 0x7610, R10 ;  /* 0x00007610ff040816 */ /* 0x000fca000000000a */
        /* <DEDUP_REMOVED lines=11> */
.L_x_785:
[----:B------:R-:W-:Y:S02]  /*3120*/  IMAD.MOV.U32 R6, RZ, RZ, R120 ;  /* 0x000000ffff067224 */ /* 0x000fe400078e0078 */
.L_x_786:
[----:B------:R-:W-:Y:S05]  /*3130*/  BSYNC B1 ;  /* 0x0000000000017941 */ /* 0x000fea0003800000 */
.L_x_784:
        /* <DEDUP_REMOVED lines=16> */
.L_x_790:
[----:B------:R-:W-:Y:S05]  /*3240*/  BSYNC B2 ;  /* 0x0000000000027941 */ /* 0x000fea0003800000 */
.L_x_789:
        /* <DEDUP_REMOVED lines=41> */
[----:B------:R-:W-:Y:S01]  /*34e0*/  HFMA2.MMA R4, -RZ, RZ, 0, 0 ;  /* 0x00000000ff047435 */ /* 0x000fe200000001ff */
[----:B------:R-:W-:-:S05]  /*34f0*/  LOP3.LUT R119, R5, UR26, R124, 0x96, !PT ;  /* 0x0000001a05777c12 */ /* 0x000fca000f8e967c */
.L_x_788:
[----:B------:R-:W-:Y:S05]  /*3500*/  BSYNC B1 ;  /* 0x0000000000017941 */ /* 0x000fea0003800000 */
.L_x_787:
[----:B------:R0:W1:Y:S01]  /*3510*/  I2F.U32 R5, R6 ;  /* 0x0000000600057306 */ /* 0x0000620000201000 */
[----:B------:R-:W-:Y:S01]  /*3520*/  PRMT R115, RZ, 0x5410, R7 ;  /* 0x00005410ff737816 */ /* 0x000fe20000000007 */
[----:B------:R-:W-:Y:S01]  /*3530*/  BSSY B1, `(.L_x_791) ;  /* 0x0000014000017945 */ /* 0x000fe20003800000 */
[C---:B------:R-:W-:Y:S02]  /*3540*/  ISETP.NE.AND P6, PT, R4.reuse, 0x1, PT ;  /* 0x000000010400780c */ /* 0x040fe40003fc5270 */
[----:B------:R-:W-:Y:S01]  /*3550*/  IADD3 R121, R4, 0x1, RZ ;  /* 0x0000000104797810 */ /* 0x000fe20007ffe0ff */
[----:B------:R-:W-:Y:S01]  /*3560*/  FMUL.FTZ R115, R115, R114 ;  /* 0x0000007273737220 */ /* 0x000fe20000410000 */
[----:B0-----:R-:W-:-:S03]  /*3570*/  @P0 PRMT R6, RZ, 0x5410, R11 ;  /* 0x00005410ff060816 */ /* 0x001fc6000000000b */
[----:B------:R-:W-:Y:S02]  /*3580*/  FMUL.FTZ R115, R115, c[0x0][0x1e8] ;  /* 0x00007a0073737a20 */ /* 0x000fe40000410000 */
[----:B-1----:R-:W-:-:S05]  /*3590*/  FFMA.FTZ R5, R5, R116, 1.1641532182693481445e-10 ;  /* 0x2f00000005057423 */ /* 0x002fca0000010074 */
[----:B------:R-:W-:-:S04]  /*35a0*/  FSETP.GTU.FTZ.AND P5, PT, R5, c[0x0][0x1e4], PT ;  /* 0x0000790005007a0b */ /* 0x000fc80003fbc000 */
[----:B------:R-:W-:-:S05]  /*35b0*/  FSEL R115, R115, RZ, !P5 ;  /* 0x000000ff73737208 */ /* 0x000fca0006800000 */
        /* <DEDUP_REMOVED lines=10> */
.L_x_792:
[----:B------:R-:W-:Y:S02]  /*3660*/  IMAD.MOV.U32 R6, RZ, RZ, R120 ;  /* 0x000000ffff067224 */ /* 0x000fe400078e0078 */
.L_x_793:
[----:B------:R-:W-:Y:S05]  /*3670*/  BSYNC B1 ;  /* 0x0000000000017941 */ /* 0x000fea0003800000 */
.L_x_791:
        /* <DEDUP_REMOVED lines=8> */
[----:B------:R-:W-:Y:S02]  /*3700*/  IADD3 R12, R12, 0x1, RZ ;  /* 0x000000010c0c7810 */ /* 0x000fe40007ffe0ff */
[----:B------:R-:W-:Y:S02]  /*3710*/  P2R R4, PR, RZ, 0x1 ;  /* 0x00000001ff047803 */ /* 0x000fe40000000000 */
[----:B------:R-:W-:-:S13]  /*3720*/  ISETP.NE.AND P6, PT, R12, RZ, PT ;  /* 0x000000ff0c00720c */ /* 0x000fda0003fc5270 */
[----:B------:R-:W-:Y:S01]  /*3730*/  @!P6 IADD3 R2, R2, 0x1, RZ ;  /* 0x000000010202e810 */ /* 0x000fe20007ffe0ff */
[----:B------:R-:W-:Y:S01]  /*3740*/  @!P6 IMAD.MOV.U32 R12, RZ, RZ, RZ ;  /* 0x000000ffff0ce224 */ /* 0x000fe200078e00ff */
[----:B------:R-:W-:Y:S02]  /*3750*/  @!P6 IADD3 R118, R74, 0x1, RZ ;  /* 0x000000014a76e810 */ /* 0x000fe40007ffe0ff */
[----:B------:R-:W-:-:S13]  /*3760*/  ISETP.NE.AND P0, PT, R2, RZ, !P6 ;  /* 0x000000ff0200720c */ /* 0x000fda0007705270 */
[----:B------:R-:W-:Y:S01]  /*3770*/  @P0 IMAD.MOV R118, RZ, RZ, R74 ;  /* 0x000000ffff760224 */ /* 0x000fe200078e024a */
[----:B------:R-:W-:-:S03]  /*3780*/  ISETP.NE.AND P0, PT, R4, RZ, PT ;  /* 0x000000ff0400720c */ /* 0x000fc60003f05270 */
[----:B------:R-:W-:-:S05]  /*3790*/  @!P6 IMAD.MOV.U32 R74, RZ, RZ, R118 ;  /* 0x000000ffff4ae224 */ /* 0x000fca00078e0076 */
.L_x_797:
[----:B------:R-:W-:Y:S05]  /*37a0*/  BSYNC B2 ;  /* 0x0000000000027941 */ /* 0x000fea0003800000 */
.L_x_796:
        /* <DEDUP_REMOVED lines=11> */
[----:B------:R-:W-:-:S05]  /*3860*/  IMAD.WIDE.U32 R120, R5, -0x326172a9, RZ ;  /* 0xcd9e8d5705787825 */ /* 0x000fca00078e00ff */
[----:B------:R-:W-:-:S05]  /*3870*/  LOP3.LUT R4, R121, UR11, R4, 0x96, !PT ;  /* 0x0000000b79047c12 */ /* 0x000fca000f8e9604 */
[----:B------:R-:W-:-:S05]  /*3880*/  IMAD.WIDE.U32 R4, R4, -0x2daee0ad, RZ ;  /* 0xd2511f5304047825 */ /* 0x000fca00078e00ff */
        /* <DEDUP_REMOVED lines=21> */
[----:B------:R-:W-:-:S04]  /*39e0*/  IMAD.WIDE.U32 R120, R121, -0x326172a9, RZ ;  /* 0xcd9e8d5779787825 */ /* 0x000fc800078e00ff */
[----:B------:R-:W-:Y:S01]  /*39f0*/  IMAD.WIDE.U32 R124, R124, -0x326172a9, RZ ;  /* 0xcd9e8d577c7c7825 */ /* 0x000fe200078e00ff */
[----:B------:R-:W-:-:S03]  /*3a00*/  LOP3.LUT R4, R121, UR23, R4, 0x96, !PT ;  /* 0x0000001779047c12 */ /* 0x000fc6000f8e9604 */
[----:B------:R-:W-:Y:S02]  /*3a10*/  IMAD.MOV.U32 R121, RZ, RZ, RZ ;  /* 0x000000ffff797224 */ /* 0x000fe400078e00ff */
[----:B------:R-:W-:-:S05]  /*3a20*/  IMAD.WIDE.U32 R4, R4, -0x2daee0ad, RZ ;  /* 0xd2511f5304047825 */ /* 0x000fca00078e00ff */
[----:B------:R-:W-:Y:S02]  /*3a30*/  LOP3.LUT R119, R5, UR26, R118, 0x96, !PT ;  /* 0x0000001a05777c12 */ /* 0x000fe4000f8e9676 */
[----:B------:R-:W-:Y:S01]  /*3a40*/  LOP3.LUT R118, R125, UR25, R120, 0x96, !PT ;  /* 0x000000197d767c12 */ /* 0x000fe2000f8e9678 */
[----:B------:R-:W-:Y:S01]  /*3a50*/  IMAD.MOV.U32 R120, RZ, RZ, R124 ;  /* 0x000000ffff787224 */ /* 0x000fe200078e007c */
[----:B------:R-:W-:Y:S02]  /*3a60*/  MOV R122, R4 ;  /* 0x00000004007a7202 */ /* 0x000fe40000000f00 */
.L_x_795:
[----:B------:R-:W-:Y:S05]  /*3a70*/  BSYNC B1 ;  /* 0x0000000000017941 */ /* 0x000fea0003800000 */
.L_x_794:
[----:B------:R0:W1:Y:S01]  /*3a80*/  I2F.U32 R5, R6 ;  /* 0x0000000600057306 */ /* 0x0000620000201000 */
[----:B------:R-:W-:Y:S02]  /*3a90*/  PRMT R7, RZ, 0x7610, R7 ;  /* 0x00007610ff077816 */ /* 0x000fe40000000007 */
[----:B------:R-:W-:Y:S02]  /*3aa0*/  SEL R132, RZ, 0x10000, P5 ;  /* 0x00010000ff847807 */ /* 0x000fe40002800000 */
[----:B------:R-:W-:Y:S01]  /*3ab0*/  SEL R124, RZ, 0x1, P2 ;  /* 0x00000001ff7c7807 */ /* 0x000fe20001000000 */
[----:B------:R-:W-:Y:S01]  /*3ac0*/  FMUL.FTZ R7, R7, R114 ;  /* 0x0000007207077220 */ /* 0x000fe20000410000 */
[----:B------:R-:W-:-:S02]  /*3ad0*/  ISETP.NE.AND P5, PT, R129, RZ, PT ;  /* 0x000000ff8100720c */ /* 0x000fc40003fa5270 */
[----:B------:R-:W-:Y:S01]  /*3ae0*/  SEL R129, RZ, 0x1, P3 ;  /* 0x00000001ff817807 */ /* 0x000fe20001800000 */
[----:B------:R-:W-:Y:S01]  /*3af0*/  FMUL.FTZ R7, R7, c[0x0][0x1e8] ;  /* 0x00007a0007077a20 */ /* 0x000fe20000410000 */
[----:B0-----:R-:W-:Y:S02]  /*3b00*/  F2FP.BF16.PACK_AB R6, R113, R112 ;  /* 0x000000707106723e */ /* 0x001fe400000010ff */
[----:B------:R-:W-:Y:S01]  /*3b10*/  F2FP.BF16.PACK_AB R4, R89, R84 ;  /* 0x000000545904723e */ /* 0x000fe200000010ff */
[----:B-1----:R-:W-:-:S05]  /*3b20*/  FFMA.FTZ R5, R5, R116, 1.1641532182693481445e-10 ;  /* 0x2f00000005057423 */ /* 0x002fca0000010074 */
[----:B------:R-:W-:Y:S02]  /*3b30*/  FSETP.GTU.FTZ.AND P6, PT, R5, c[0x0][0x1e4], PT ;  /* 0x0000790005007a0b */ /* 0x000fe40003fdc000 */
[----:B------:R-:W-:Y:S02]  /*3b40*/  @P0 PRMT R5, RZ, 0x7610, R11 ;  /* 0x00007610ff050816 */ /* 0x000fe4000000000b */
[----:B------:R-:W-:Y:S02]  /*3b50*/  FSEL R116, R7, RZ, !P6 ;  /* 0x000000ff07747208 */ /* 0x000fe40007000000 */
[----:B------:R-:W-:-:S03]  /*3b60*/  SEL R125, RZ, 0x1000000, P6 ;  /* 0x01000000ff7d7807 */ /* 0x000fc60003000000 */
[----:B------:R-:W-:Y:S01]  /*3b70*/  @P0 FADD.FTZ R116, R5, R116 ;  /* 0x0000007405740221 */ /* 0x000fe20000010000 */
[----:B------:R-:W-:Y:S02]  /*3b80*/  LEA R130, P0, R83, c[0x0][0x188], 0x4 ;  /* 0x0000620053827a11 */ /* 0x000fe400078020ff */
[----:B------:R-:W-:Y:S02]  /*3b90*/  F2FP.BF16.PACK_AB R5, R107, R88 ;  /* 0x000000586b05723e */ /* 0x000fe400000010ff */
[----:B------:R-:W-:Y:S02]  /*3ba0*/  LEA.HI.X R131, R83, c[0x0][0x18c], RZ, 0x4, P0 ;  /* 0x0000630053837a11 */ /* 0x000fe400000f24ff */
[----:B------:R-:W-:Y:S02]  /*3bb0*/  ISETP.NE.AND P0, PT, R117, RZ, PT ;  /* 0x000000ff7500720c */ /* 0x000fe40003f05270 */
[----:B------:R-:W-:Y:S02]  /*3bc0*/  SEL R117, RZ, 0x100, P4 ;  /* 0x00000100ff757807 */ /* 0x000fe40002000000 */
[----:B------:R-:W-:-:S02]  /*3bd0*/  F2FP.BF16.PACK_AB R7, R116, R115 ;  /* 0x000000737407723e */ /* 0x000fc400000010ff */
[----:B------:R-:W-:Y:S01]  /*3be0*/  LOP3.LUT R117, R117, R125, R132, 0xfe, !PT ;  /* 0x0000007d75757212 */ /* 0x000fe200078efe84 */
[----:B------:R-:W-:Y:S02]  /*3bf0*/  IMAD.WIDE.U32 R124, R124, 0x1000000, RZ ;  /* 0x010000007c7c7825 */ /* 0x000fe400078e00ff */
[----:B------:R0:W-:Y:S03]  /*3c00*/  STG.E.128 [R130.64], R4 ;  /* 0x0000000482007986 */ /* 0x0001e6000c101d06 */
[----:B------:R-:W-:Y:S02]  /*3c10*/  LOP3.LUT R129, R125, R117, R129, 0xfe, !PT ;  /* 0x000000757d817212 */ /* 0x000fe400078efe81 */
[----:B------:R-:W-:Y:S02]  /*3c20*/  SEL R117, RZ, 0x1, P1 ;  /* 0x00000001ff757807 */ /* 0x000fe40000800000 */
[----:B------:R-:W-:-:S03]  /*3c30*/  SEL R125, RZ, 0x1, P5 ;  /* 0x00000001ff7d7807 */ /* 0x000fc60002800000 */
[----:B0-----:R-:W-:Y:S01]  /*3c40*/  IMAD.WIDE.U32 R4, R117, 0x10000, RZ ;  /* 0x0001000075047825 */ /* 0x001fe200078e00ff */
[----:B------:R-:W-:-:S03]  /*3c50*/  IADD3 R117, R83, 0x100, RZ ;  /* 0x0000010053757810 */ /* 0x000fc60007ffe0ff */
[----:B------:R-:W-:-:S05]  /*3c60*/  IMAD.WIDE.U32 R6, R125, 0x100, RZ ;  /* 0x000001007d067825 */ /* 0x000fca00078e00ff */
[----:B------:R-:W-:Y:S02]  /*3c70*/  LOP3.LUT R5, R7, R129, R5, 0xfe, !PT ;  /* 0x0000008107057212 */ /* 0x000fe400078efe05 */
[----:B------:R-:W-:Y:S02]  /*3c80*/  LOP3.LUT R124, R6, R124, R4, 0xfe, !PT ;  /* 0x0000007c067c7212 */ /* 0x000fe400078efe04 */
[----:B------:R-:W-:Y:S02]  /*3c90*/  SEL R7, RZ, 0x1, P0 ;  /* 0x00000001ff077807 */ /* 0x000fe40000000000 */
[C---:B------:R-:W-:Y:S02]  /*3ca0*/  LEA R6, P0, R83.reuse, c[0x0][0x190], 0x3 ;  /* 0x0000640053067a11 */ /* 0x040fe400078018ff */
[----:B------:R-:W-:Y:S02]  /*3cb0*/  LOP3.LUT R4, R124, R7, RZ, 0xfc, !PT ;  /* 0x000000077c047212 */ /* 0x000fe400078efcff */
[----:B------:R-:W-:-:S05]  /*3cc0*/  LEA.HI.X R7, R83, c[0x0][0x194], RZ, 0x3, P0 ;  /* 0x0000650053077a11 */ /* 0x000fca00000f1cff */
[----:B------:R0:W-:Y:S04]  /*3cd0*/  STG.E.64 [R6.64], R4 ;  /* 0x0000000406007986 */ /* 0x0001e8000c101b06 */
.L_x_741:
[----:B------:R-:W-:Y:S05]  /*3ce0*/  BSYNC B0 ;  /* 0x0000000000007941 */ /* 0x000fea0003800000 */
.L_x_740:
[----:B------:R-:W-:Y:S01]  /*3cf0*/  ISETP.NE.AND P0, PT, R126, RZ, PT ;  /* 0x000000ff7e00720c */ /* 0x000fe20003f05270 */
[----:B------:R-:W-:-:S12]  /*3d00*/  BSSY B0, `(.L_x_798) ;  /* 0x00002cd000007945 */ /* 0x000fd80003800000 */
[----:B------:R-:W-:Y:S05]  /*3d10*/  @!P0 BRA `(.L_x_799) ;  /* 0x00002cb000008947 */ /* 0x000fea0003800000 */
[----:B------:R-:W-:Y:S01]  /*3d20*/  ISETP.NE.U32.AND P0, PT, RZ, c[0x0][0x180], PT ;  /* 0x00006000ff007a0c */ /* 0x000fe20003f05070 */
[----:B0-----:R-:W-:-:S03]  /*3d30*/  IMAD.MOV.U32 R4, RZ, RZ, 0x10 ;  /* 0x00000010ff047424 */ /* 0x001fc600078e00ff */
        /* <DEDUP_REMOVED lines=10> */
[----:B0-----:R-:W-:Y:S01]  /*3de0*/  ISETP.NE.AND P1, PT, R121, 0x2, PT ;  /* 0x000000027900780c */ /* 0x001fe20003f25270 */
[----:B------:R-:W-:-:S12]  /*3df0*/  IMAD.MOV.U32 R103, RZ, RZ, R119 ;  /* 0x000000ffff677224 */ /* 0x000fd800078e0077 */
[----:B------:R-:W-:Y:S05]  /*3e00*/  @!P1 BRA `(.L_x_802) ;  /* 0x0000006000009947 */ /* 0x000fea0003800000 */
[----:B------:R-:W-:Y:S01]  /*3e10*/  ISETP.NE.AND P1, PT, R121, 0x3, PT ;  /* 0x000000037900780c */ /* 0x000fe20003f25270 */
[----:B------:R-:W-:-:S12]  /*3e20*/  IMAD.MOV.U32 R103, RZ, RZ, R118 ;  /* 0x000000ffff677224 */ /* 0x000fd800078e0076 */
[----:B------:R-:W-:Y:S05]  /*3e30*/  @P1 BRA `(.L_x_802) ;  /* 0x0000003000001947 */ /* 0x000fea0003800000 */
[----:B------:R-:W-:Y:S01]  /*3e40*/  IMAD.MOV.U32 R103, RZ, RZ, R122 ;  /* 0x000000ffff677224 */ /* 0x000fe200078e007a */
[----:B------:R-:W-:Y:S05]  /*3e50*/  BRA `(.L_x_802) ;  /* 0x0000001000007947 */ /* 0x000fea0003800000 */
.L_x_801:
[----:B0-----:R-:W-:Y:S02]  /*3e60*/  IMAD.MOV.U32 R103, RZ, RZ, R120 ;  /* 0x000000ffff677224 */ /* 0x001fe400078e0078 */
.L_x_802:
[----:B------:R-:W-:Y:S05]  /*3e70*/  BSYNC B1 ;  /* 0x0000000000017941 */ /* 0x000fea0003800000 */
.L_x_800:
        /* <DEDUP_REMOVED lines=14> */
[----:B------:R-:W-:-:S05]  /*3f60*/  @P2 IMAD.MOV R90, RZ, RZ, R74 ;  /* 0x000000ffff5a2224 */ /* 0x000fca00078e024a */
[----:B------:R-:W-:Y:S02]  /*3f70*/  @!P1 MOV R74, R90 ;  /* 0x0000005a004a9202 */ /* 0x000fe40000000f00 */
.L_x_806:
[----:B------:R-:W-:Y:S05]  /*3f80*/  BSYNC B2 ;  /* 0x0000000000027941 */ /* 0x000fea0003800000 */
.L_x_805:
        /* <DEDUP_REMOVED lines=38> */
[----:B------:R-:W-:Y:S01]  /*41f0*/  IMAD.MOV.U32 R92, RZ, RZ, RZ ;  /* 0x000000ffff5c7224 */ /* 0x000fe200078e00ff */
[----:B------:R-:W-:Y:S01]  /*4200*/  LOP3.LUT R118, R121, UR25, R118, 0x96, !PT ;  /* 0x0000001979767c12 */ /* 0x000fe2000f8e9676 */
[----:B------:R-:W-:-:S04]  /*4210*/  IMAD.WIDE.U32 R90, R90, -0x2daee0ad, RZ ;  /* 0xd2511f535a5a7825 */ /* 0x000fc800078e00ff */
[----:B------:R-:W-:Y:S01]  /*4220*/  IMAD.MOV.U32 R122, RZ, RZ, R90 ;  /* 0x000000ffff7a7224 */ /* 0x000fe200078e005a */
[----:B------:R-:W-:Y:S02]  /*4230*/  LOP3.LUT R119, R91, UR26, R124, 0x96, !PT ;  /* 0x0000001a5b777c12 */ /* 0x000fe4000f8e967c */
.L_x_804:
[----:B------:R-:W-:Y:S05]  /*4240*/  BSYNC B1 ;  /* 0x0000000000017941 */ /* 0x000fea0003800000 */
.L_x_803:
[----:B------:R-:W0:Y:S01]  /*4250*/  I2F.U32 R85, R103 ;  /* 0x0000006700557306 */ /* 0x000e220000201000 */
[----:B-----5:R-:W-:Y:S01]  /*4260*/  PRMT R91, RZ, 0x5410, R4 ;  /* 0x00005410ff5b7816 */ /* 0x020fe20000000004 */
[----:B------:R-:W-:Y:S01]  /*4270*/  IMAD.MOV.U32 R110, RZ, RZ, 0x2f800000 ;  /* 0x2f800000ff6e7424 */ /* 0x000fe200078e00ff */
[C---:B------:R-:W-:Y:S01]  /*4280*/  ISETP.NE.AND P1, PT, R92.reuse, 0x1, PT ;  /* 0x000000015c00780c */ /* 0x040fe20003f25270 */
[----:B------:R-:W-:Y:S01]  /*4290*/  BSSY B1, `(.L_x_807) ;  /* 0x0000014000017945 */ /* 0x000fe20003800000 */
[----:B------:R-:W-:Y:S01]  /*42a0*/  @P0 PRMT R90, RZ, 0x5410, R8 ;  /* 0x00005410ff5a0816 */ /* 0x000fe20000000008 */
[----:B------:R-:W-:Y:S01]  /*42b0*/  FMUL.FTZ R91, R91, R114 ;  /* 0x000000725b5b7220 */ /* 0x000fe20000410000 */
[----:B------:R-:W-:-:S03]  /*42c0*/  IADD3 R104, R92, 0x1, RZ ;  /* 0x000000015c687810 */ /* 0x000fc60007ffe0ff */
[----:B------:R-:W-:Y:S02]  /*42d0*/  FMUL.FTZ R91, R91, c[0x0][0x1e8] ;  /* 0x00007a005b5b7a20 */ /* 0x000fe40000410000 */
[----:B0-----:R-:W-:-:S05]  /*42e0*/  FFMA.FTZ R85, R85, R110, 1.1641532182693481445e-10 ;  /* 0x2f00000055557423 */ /* 0x001fca000001006e */
[----:B------:R-:W-:-:S04]  /*42f0*/  FSETP.GTU.FTZ.AND P2, PT, R85, c[0x0][0x1e4], PT ;  /* 0x0000790055007a0b */ /* 0x000fc80003f5c000 */
        /* <DEDUP_REMOVED lines=12> */
.L_x_808:
[----:B------:R-:W-:Y:S02]  /*43c0*/  IMAD.MOV.U32 R103, RZ, RZ, R120 ;  /* 0x000000ffff677224 */ /* 0x000fe400078e0078 */
.L_x_809:
[----:B------:R-:W-:Y:S05]  /*43d0*/  BSYNC B1 ;  /* 0x0000000000017941 */ /* 0x000fea0003800000 */
.L_x_807:
        /* <DEDUP_REMOVED lines=16> */
.L_x_813:
[----:B------:R-:W-:Y:S05]  /*44e0*/  BSYNC B2 ;  /* 0x0000000000027941 */ /* 0x000fea0003800000 */
.L_x_812:
        /* <DEDUP_REMOVED lines=43> */
.L_x_811:
[----:B------:R-:W-:Y:S05]  /*47a0*/  BSYNC B1 ;  /* 0x0000000000017941 */ /* 0x000fea0003800000 */
.L_x_810:
[----:B------:R-:W0:Y:S01]  /*47b0*/  I2F.U32 R91, R103 ;  /* 0x00000067005b7306 */ /* 0x000e220000201000 */
[----:B------:R-:W-:Y:S01]  /*47c0*/  PRMT R93, RZ, 0x7610, R4 ;  /* 0x00007610ff5d7816 */ /* 0x000fe20000000004 */
[----:B------:R-:W-:Y:S01]  /*47d0*/  BSSY B1, `(.L_x_814) ;  /* 0x0000015000017945 */ /* 0x000fe20003800000 */
[----:B------:R-:W-:-:S03]  /*47e0*/  IADD3 R4, R104, 0x1, RZ ;  /* 0x0000000168047810 */ /* 0x000fc60007ffe0ff */
[----:B------:R-:W-:-:S04]  /*47f0*/  FMUL.FTZ R93, R93, R114 ;  /* 0x000000725d5d7220 */ /* 0x000fc80000410000 */
[----:B------:R-:W-:Y:S02]  /*4800*/  FMUL.FTZ R93, R93, c[0x0][0x1e8] ;  /* 0x00007a005d5d7a20 */ /* 0x000fe40000410000 */
[----:B0-----:R-:W-:-:S05]  /*4810*/  FFMA.FTZ R91, R91, R110, 1.1641532182693481445e-10 ;  /* 0x2f0000005b5b7423 */ /* 0x001fca000001006e */
[----:B------:R-:W-:Y:S02]  /*4820*/  FSETP.GTU.FTZ.AND P1, PT, R91, c[0x0][0x1e4], PT ;  /* 0x000079005b007a0b */ /* 0x000fe40003f3c000 */
[----:B------:R-:W-:Y:S02]  /*4830*/  @P0 PRMT R91, RZ, 0x7610, R8 ;  /* 0x00007610ff5b0816 */ /* 0x000fe40000000008 */
[----:B------:R-:W-:Y:S02]  /*4840*/  P2R R132, PR, RZ, 0x2 ;  /* 0x00000002ff847803 */ /* 0x000fe40000000000 */
[----:B------:R-:W-:Y:S02]  /*4850*/  FSEL R90, R93, RZ, !P1 ;  /* 0x000000ff5d5a7208 */ /* 0x000fe40004800000 */
[----:B------:R-:W-:-:S03]  /*4860*/  ISETP.NE.AND P1, PT, R104, 0x1, PT ;  /* 0x000000016800780c */ /* 0x000fc60003f25270 */
[----:B------:R-:W-:-:S10]  /*4870*/  @P0 FADD.FTZ R90, R91, R90 ;  /* 0x0000005a5b5a0221 */ /* 0x000fd40000010000 */
        /* <DEDUP_REMOVED lines=9> */
.L_x_815:
[----:B------:R-:W-:Y:S02]  /*4910*/  IMAD.MOV.U32 R103, RZ, RZ, R120 ;  /* 0x000000ffff677224 */ /* 0x000fe400078e0078 */
.L_x_816:
[----:B------:R-:W-:Y:S05]  /*4920*/  BSYNC B1 ;  /* 0x0000000000017941 */ /* 0x000fea0003800000 */
.L_x_814:
        /* <DEDUP_REMOVED lines=16> */
.L_x_820:
[----:B------:R-:W-:Y:S05]  /*4a30*/  BSYNC B2 ;  /* 0x0000000000027941 */ /* 0x000fea0003800000 */
.L_x_819:
[----:B------:R-:W-:Y:S01]  /*4a40*/  LOP3.LUT R92, R91, UR5, R74, 0x96, !PT ;  /* 0x000000055b5c7c12 */ /* 0x000fe2000f8e964a */
[----:B------:R-:W-:-:S04]  /*4a50*/  IMAD.HI.U32 R91, R2, -0x326172a9, RZ ;  /* 0xcd9e8d57025b7827 */ /* 0x000fc800078e00ff */
[----:B------:R-:W-:Y:S01]  /*4a60*/  IMAD R119, R2, -0x326172a9, RZ ;  /* 0xcd9e8d5702777824 */ /* 0x000fe200078e02ff */
[----:B------:R-:W-:Y:S01]  /*4a70*/  LOP3.LUT R91, R91, UR4, R12, 0x96, !PT ;  /* 0x000000045b5b7c12 */ /* 0x000fe2000f8e960c */
[----:B------:R-:W-:-:S04]  /*4a80*/  IMAD.WIDE.U32 R92, R92, -0x326172a9, RZ ;  /* 0xcd9e8d575c5c7825 */ /* 0x000fc800078e00ff */
[----:B------:R-:W-:Y:S01]  /*4a90*/  IMAD.MOV.U32 R4, RZ, RZ, RZ ;  /* 0x000000ffff047224 */ /* 0x000fe200078e00ff */
        /* <DEDUP_REMOVED lines=37> */
.L_x_818:
[----:B------:R-:W-:Y:S05]  /*4cf0*/  BSYNC B1 ;  /* 0x0000000000017941 */ /* 0x000fea0003800000 */
.L_x_817:
        /* <DEDUP_REMOVED lines=21> */
.L_x_822:
[----:B------:R-:W-:Y:S02]  /*4e50*/  IMAD.MOV.U32 R103, RZ, RZ, R120 ;  /* 0x000000ffff677224 */ /* 0x000fe400078e0078 */
.L_x_823:
[----:B------:R-:W-:Y:S05]  /*4e60*/  BSYNC B1 ;  /* 0x0000000000017941 */ /* 0x000fea0003800000 */
.L_x_821:
        /* <DEDUP_REMOVED lines=16> */
.L_x_827:
[----:B------:R-:W-:Y:S05]  /*4f70*/  BSYNC B2 ;  /* 0x0000000000027941 */ /* 0x000fea0003800000 */
.L_x_826:
        /* <DEDUP_REMOVED lines=36> */
[----:B------:R-:W-:Y:S01]  /*51c0*/  IMAD.MOV.U32 R93, RZ, RZ, RZ ;  /* 0x000000ffff5d7224 */ /* 0x000fe200078e00ff */
[----:B------:R-:W-:Y:S01]  /*51d0*/  LOP3.LUT R124, R119, UR23, R120, 0x96, !PT ;  /* 0x00000017777c7c12 */ /* 0x000fe2000f8e9678 */
[----:B------:R-:W-:-:S04]  /*51e0*/  IMAD.WIDE.U32 R120, R121, -0x326172a9, RZ ;  /* 0xcd9e8d5779787825 */ /* 0x000fc800078e00ff */
[----:B------:R-:W-:Y:S01]  /*51f0*/  IMAD.WIDE.U32 R124, R124, -0x2daee0ad, RZ ;  /* 0xd2511f537c7c7825 */ /* 0x000fe200078e00ff */
[----:B------:R-:W-:-:S03]  /*5200*/  LOP3.LUT R118, R121, UR25, R118, 0x96, !PT ;  /* 0x0000001979767c12 */ /* 0x000fc6000f8e9676 */
[----:B------:R-:W-:Y:S01]  /*5210*/  IMAD.MOV.U32 R122, RZ, RZ, R124 ;  /* 0x000000ffff7a7224 */ /* 0x000fe200078e007c */
[----:B------:R-:W-:Y:S02]  /*5220*/  LOP3.LUT R119, R125, UR26, R92, 0x96, !PT ;  /* 0x0000001a7d777c12 */ /* 0x000fe4000f8e965c */
.L_x_825:
[----:B------:R-:W-:Y:S05]  /*5230*/  BSYNC B1 ;  /* 0x0000000000017941 */ /* 0x000fea0003800000 */
.L_x_824:
        /* <DEDUP_REMOVED lines=8> */
[----:B------:R-:W-:Y:S02]  /*52c0*/  IADD3 R4, R93, 0x1, RZ ;  /* 0x000000015d047810 */ /* 0x000fe40007ffe0ff */
[----:B------:R-:W-:Y:S02]  /*52d0*/  FSEL R92, R5, RZ, !P2 ;  /* 0x000000ff055c7208 */ /* 0x000fe40005000000 */
[----:B------:R-:W-:-:S05]  /*52e0*/  @P0 PRMT R5, RZ, 0x7610, R9 ;  /* 0x00007610ff050816 */ /* 0x000fca0000000009 */
        /* <DEDUP_REMOVED lines=10> */
.L_x_829:
[----:B------:R-:W-:Y:S02]  /*5390*/  IMAD.MOV.U32 R103, RZ, RZ, R120 ;  /* 0x000000ffff677224 */ /* 0x000fe400078e0078 */
.L_x_830:
[----:B------:R-:W-:Y:S05]  /*53a0*/  BSYNC B1 ;  /* 0x0000000000017941 */ /* 0x000fea0003800000 */
.L_x_828:
        /* <DEDUP_REMOVED lines=16> */
.L_x_834:
[----:B------:R-:W-:Y:S05]  /*54b0*/  BSYNC B2 ;  /* 0x0000000000027941 */ /* 0x000fea0003800000 */
.L_x_833:
        /* <DEDUP_REMOVED lines=42> */
[----:B------:R-:W-:Y:S02]  /*5760*/  IMAD.MOV.U32 R4, RZ, RZ, RZ ;  /* 0x000000ffff047224 */ /* 0x000fe400078e00ff */
.L_x_832:
[----:B------:R-:W-:Y:S05]  /*5770*/  BSYNC B1 ;  /* 0x0000000000017941 */ /* 0x000fea0003800000 */
.L_x_831:
        /* <DEDUP_REMOVED lines=8> */
[----:B------:R-:W-:Y:S02]  /*5800*/  FSETP.GTU.FTZ.AND P3, PT, R5, c[0x0][0x1e4], PT ;  /* 0x0000790005007a0b */ /* 0x000fe40003f7c000 */
[----:B------:R-:W-:Y:S02]  /*5810*/  IADD3 R5, R4, 0x1, RZ ;  /* 0x0000000104057810 */ /* 0x000fe40007ffe0ff */
        /* <DEDUP_REMOVED lines=11> */
.L_x_836:
[----:B------:R-:W-:Y:S02]  /*58d0*/  IMAD.MOV.U32 R103, RZ, RZ, R120 ;  /* 0x000000ffff677224 */ /* 0x000fe400078e0078 */
.L_x_837:
[----:B------:R-:W-:Y:S05]  /*58e0*/  BSYNC B1 ;  /* 0x0000000000017941 */ /* 0x000fea0003800000 */
.L_x_835:
        /* <DEDUP_REMOVED lines=16> */
.L_x_841:
[----:B------:R-:W-:Y:S05]  /*59f0*/  BSYNC B2 ;  /* 0x0000000000027941 */ /* 0x000fea0003800000 */
.L_x_840:
        /* <DEDUP_REMOVED lines=37> */
[----:B------:R-:W-:-:S04]  /*5c50*/  IMAD.WIDE.U32 R4, R4, -0x2daee0ad, RZ ;  /* 0xd2511f5304047825 */ /* 0x000fc800078e00ff */
[----:B------:R-:W-:Y:S01]  /*5c60*/  IMAD.MOV.U32 R122, RZ, RZ, R4 ;  /* 0x000000ffff7a7224 */ /* 0x000fe200078e0004 */
[----:B------:R-:W-:Y:S01]  /*5c70*/  LOP3.LUT R119, R5, UR26, R120, 0x96, !PT ;  /* 0x0000001a05777c12 */ /* 0x000fe2000f8e9678 */
[----:B------:R-:W-:-:S04]  /*5c80*/  IMAD.WIDE.U32 R120, R121, -0x326172a9, RZ ;  /* 0xcd9e8d5779787825 */ /* 0x000fc800078e00ff */
[----:B------:R-:W-:Y:S01]  /*5c90*/  IMAD.MOV.U32 R5, RZ, RZ, RZ ;  /* 0x000000ffff057224 */ /* 0x000fe200078e00ff */
[----:B------:R-:W-:Y:S02]  /*5ca0*/  LOP3.LUT R118, R121, UR25, R118, 0x96, !PT ;  /* 0x0000001979767c12 */ /* 0x000fe4000f8e9676 */
.L_x_839:
[----:B------:R-:W-:Y:S05]  /*5cb0*/  BSYNC B1 ;  /* 0x0000000000017941 */ /* 0x000fea0003800000 */
.L_x_838:
[----:B------:R-:W0:Y:S01]  /*5cc0*/  I2F.U32 R103, R103 ;  /* 0x0000006700677306 */ /* 0x000e220000201000 */
[----:B------:R-:W-:Y:S01]  /*5cd0*/  PRMT R121, RZ, 0x7610, R6 ;  /* 0x00007610ff797816 */ /* 0x000fe20000000006 */
[----:B------:R-:W-:Y:S01]  /*5ce0*/  BSSY B1, `(.L_x_842) ;  /* 0x0000014000017945 */ /* 0x000fe20003800000 */
[----:B------:R-:W-:-:S03]  /*5cf0*/  ISETP.NE.AND P5, PT, R5, 0x1, PT ;  /* 0x000000010500780c */ /* 0x000fc60003fa5270 */
[----:B------:R-:W-:-:S04]  /*5d00*/  FMUL.FTZ R121, R121, R114 ;  /* 0x0000007279797220 */ /* 0x000fc80000410000 */
[----:B------:R-:W-:Y:S02]  /*5d10*/  FMUL.FTZ R121, R121, c[0x0][0x1e8] ;  /* 0x00007a0079797a20 */ /* 0x000fe40000410000 */
[----:B0-----:R-:W-:Y:S01]  /*5d20*/  FFMA.FTZ R4, R103, R110, 1.1641532182693481445e-10 ;  /* 0x2f00000067047423 */ /* 0x001fe2000001006e */
[----:B------:R-:W-:-:S04]  /*5d30*/  @P0 PRMT R103, RZ, 0x7610, R10 ;  /* 0x00007610ff670816 */ /* 0x000fc8000000000a */
        /* <DEDUP_REMOVED lines=13> */
.L_x_843:
[----:B------:R-:W-:Y:S02]  /*5e10*/  IMAD.MOV.U32 R6, RZ, RZ, R120 ;  /* 0x000000ffff067224 */ /* 0x000fe400078e0078 */
.L_x_844:
[----:B------:R-:W-:Y:S05]  /*5e20*/  BSYNC B1 ;  /* 0x0000000000017941 */ /* 0x000fea0003800000 */
.L_x_842:
        /* <DEDUP_REMOVED lines=16> */
.L_x_848:
[----:B------:R-:W-:Y:S05]  /*5f30*/  BSYNC B2 ;  /* 0x0000000000027941 */ /* 0x000fea0003800000 */
.L_x_847:
        /* <DEDUP_REMOVED lines=37> */
[----:B------:R-:W-:-:S05]  /*6190*/  LOP3.LUT R4, R121, UR23, R4, 0x96, !PT ;  /* 0x0000001779047c12 */ /* 0x000fca000f8e9604 */
[----:B------:R-:W-:-:S04]  /*61a0*/  IMAD.WIDE.U32 R4, R4, -0x2daee0ad, RZ ;  /* 0xd2511f5304047825 */ /* 0x000fc800078e00ff */
[----:B------:R-:W-:Y:S01]  /*61b0*/  IMAD.MOV.U32 R122, RZ, RZ, R4 ;  /* 0x000000ffff7a7224 */ /* 0x000fe200078e0004 */
[----:B------:R-:W-:Y:S01]  /*61c0*/  LOP3.LUT R119, R5, UR26, R118, 0x96, !PT ;  /* 0x0000001a05777c12 */ /* 0x000fe2000f8e9676 */
[----:B------:R-:W-:Y:S01]  /*61d0*/  IMAD.MOV.U32 R4, RZ, RZ, RZ ;  /* 0x000000ffff047224 */ /* 0x000fe200078e00ff */
[----:B------:R-:W-:Y:S01]  /*61e0*/  LOP3.LUT R118, R125, UR25, R120, 0x96, !PT ;  /* 0x000000197d767c12 */ /* 0x000fe2000f8e9678 */
[----:B------:R-:W-:Y:S02]  /*61f0*/  IMAD.MOV.U32 R120, RZ, RZ, R124 ;  /* 0x000000ffff787224 */ /* 0x000fe400078e007c */
.L_x_846:
[----:B------:R-:W-:Y:S05]  /*6200*/  BSYNC B1 ;  /* 0x0000000000017941 */ /* 0x000fea0003800000 */
.L_x_845:
        /* <DEDUP_REMOVED lines=21> */
.L_x_850:
[----:B------:R-:W-:Y:S02]  /*6360*/  IMAD.MOV.U32 R6, RZ, RZ, R120 ;  /* 0x000000ffff067224 */ /* 0x000fe400078e0078 */
.L_x_851:
[----:B------:R-:W-:Y:S05]  /*6370*/  BSYNC B1 ;  /* 0x0000000000017941 */ /* 0x000fea0003800000 */
.L_x_849:
        /* <DEDUP_REMOVED lines=15> */
[----:B------:R-:W-:Y:S02]  /*6470*/  @P0 IADD3 R118, R74, RZ, RZ ;  /* 0x000000ff4a760210 */ /* 0x000fe40007ffe0ff */
[----:B------:R-:W-:-:S03]  /*6480*/  ISETP.NE.AND P0, PT, R4, RZ, PT ;  /* 0x000000ff0400720c */ /* 0x000fc60003f05270 */
[----:B------:R-:W-:-:S05]  /*6490*/  @!P6 IMAD.MOV.U32 R74, RZ, RZ, R118 ;  /* 0x000000ffff4ae224 */ /* 0x000fca00078e0076 */
.L_x_855:
[----:B------:R-:W-:Y:S05]  /*64a0*/  BSYNC B2 ;  /* 0x0000000000027941 */ /* 0x000fea0003800000 */
.L_x_854:
        /* <DEDUP_REMOVED lines=41> */
[----:B------:R-:W-:Y:S01]  /*6740*/  LOP3.LUT R118, R121, UR25, R118, 0x96, !PT ;  /* 0x0000001979767c12 */ /* 0x000fe2000f8e9676 */
[----:B------:R-:W-:Y:S02]  /*6750*/  IMAD.MOV.U32 R121, RZ, RZ, RZ ;  /* 0x000000ffff797224 */ /* 0x000fe400078e00ff */
.L_x_853:
[----:B------:R-:W-:Y:S05]  /*6760*/  BSYNC B1 ;  /* 0x0000000000017941 */ /* 0x000fea0003800000 */
.L_x_852:
[----:B------:R0:W1:Y:S01]  /*6770*/  I2F.U32 R5, R6 ;  /* 0x0000000600057306 */ /* 0x0000620000201000 */
[----:B------:R-:W-:Y:S02]  /*6780*/  PRMT R7, RZ, 0x7610, R7 ;  /* 0x00007610ff077816 */ /* 0x000fe40000000007 */
[----:B------:R-:W-:Y:S02]  /*6790*/  SEL R124, RZ, 0x10000, P5 ;  /* 0x00010000ff7c7807 */ /* 0x000fe40002800000 */
[----:B------:R-:W-:Y:S01]  /*67a0*/  SEL R133, RZ, 0x1, P3 ;  /* 0x00000001ff857807 */ /* 0x000fe20001800000 */
[----:B------:R-:W-:Y:S01]  /*67b0*/  FMUL.FTZ R7, R7, R114 ;  /* 0x0000007207077220 */ /* 0x000fe20000410000 */
[----:B------:R-:W-:Y:S02]  /*67c0*/  ISETP.NE.AND P5, PT, R132, RZ, PT ;  /* 0x000000ff8400720c */ /* 0x000fe40003fa5270 */
[----:B0-----:R-:W-:Y:S01]  /*67d0*/  F2FP.BF16.PACK_AB R6, R104, R93 ;  /* 0x0000005d6806723e */ /* 0x001fe200000010ff */
[----:B------:R-:W-:Y:S01]  /*67e0*/  FMUL.FTZ R7, R7, c[0x0][0x1e8] ;  /* 0x00007a0007077a20 */ /* 0x000fe20000410000 */
[----:B------:R-:W-:Y:S01]  /*67f0*/  F2FP.BF16.PACK_AB R4, R90, R85 ;  /* 0x000000555a04723e */ /* 0x000fe200000010ff */
[----:B-1----:R-:W-:-:S05]  /*6800*/  FFMA.FTZ R5, R5, R110, 1.1641532182693481445e-10 ;  /* 0x2f00000005057423 */ /* 0x002fca000001006e */
[----:B------:R-:W-:Y:S02]  /*6810*/  FSETP.GTU.FTZ.AND P6, PT, R5, c[0x0][0x1e4], PT ;  /* 0x0000790005007a0b */ /* 0x000fe40003fdc000 */
[----:B------:R-:W-:Y:S02]  /*6820*/  @P0 PRMT R5, RZ, 0x7610, R11 ;  /* 0x00007610ff050816 */ /* 0x000fe4000000000b */
[----:B------:R-:W-:Y:S02]  /*6830*/  FSEL R110, R7, RZ, !P6 ;  /* 0x000000ff076e7208 */ /* 0x000fe40007000000 */
[----:B------:R-:W-:-:S03]  /*6840*/  SEL R125, RZ, 0x1000000, P6 ;  /* 0x01000000ff7d7807 */ /* 0x000fc60003000000 */
[----:B------:R-:W-:Y:S01]  /*6850*/  @P0 FADD.FTZ R110, R5, R110 ;  /* 0x0000006e056e0221 */ /* 0x000fe20000010000 */
[C---:B------:R-:W-:Y:S02]  /*6860*/  LEA R130, P0, R117.reuse, c[0x0][0x188], 0x4 ;  /* 0x0000620075827a11 */ /* 0x040fe400078020ff */
[----:B------:R-:W-:Y:S02]  /*6870*/  F2FP.BF16.PACK_AB R5, R92, R91 ;  /* 0x0000005b5c05723e */ /* 0x000fe400000010ff */
[----:B------:R-:W-:Y:S02]  /*6880*/  LEA.HI.X R131, R117, c[0x0][0x18c], RZ, 0x4, P0 ;  /* 0x0000630075837a11 */ /* 0x000fe400000f24ff */
[----:B------:R-:W-:Y:S02]  /*6890*/  ISETP.NE.AND P0, PT, R129, RZ, PT ;  /* 0x000000ff8100720c */ /* 0x000fe40003f05270 */
[----:B------:R-:W-:Y:S02]  /*68a0*/  SEL R129, RZ, 0x100, P4 ;  /* 0x00000100ff817807 */ /* 0x000fe40002000000 */
[----:B------:R-:W-:-:S02]  /*68b0*/  F2FP.BF16.PACK_AB R7, R110, R103 ;  /* 0x000000676e07723e */ /* 0x000fc400000010ff */
[----:B------:R-:W-:Y:S02]  /*68c0*/  LOP3.LUT R129, R129, R125, R124, 0xfe, !PT ;  /* 0x0000007d81817212 */ /* 0x000fe400078efe7c */
[----:B------:R-:W-:Y:S01]  /*68d0*/  SEL R124, RZ, 0x1, P2 ;  /* 0x00000001ff7c7807 */ /* 0x000fe20001000000 */
[----:B------:R0:W-:Y:S04]  /*68e0*/  STG.E.128 [R130.64], R4 ;  /* 0x0000000482007986 */ /* 0x0001e8000c101d06 */
[----:B------:R-:W-:-:S05]  /*68f0*/  IMAD.WIDE.U32 R124, R124, 0x1000000, RZ ;  /* 0x010000007c7c7825 */ /* 0x000fca00078e00ff */
[----:B------:R-:W-:Y:S02]  /*6900*/  LOP3.LUT R133, R125, R129, R133, 0xfe, !PT ;  /* 0x000000817d857212 */ /* 0x000fe400078efe85 */
[----:B------:R-:W-:Y:S02]  /*6910*/  SEL R125, RZ, 0x1, P1 ;  /* 0x00000001ff7d7807 */ /* 0x000fe40000800000 */
[----:B------:R-:W-:-:S03]  /*6920*/  SEL R129, RZ, 0x1, P5 ;  /* 0x00000001ff817807 */ /* 0x000fc60002800000 */
[----:B0-----:R-:W-:-:S04]  /*6930*/  IMAD.WIDE.U32 R4, R125, 0x10000, RZ ;  /* 0x000100007d047825 */ /* 0x001fc800078e00ff */
[----:B------:R-:W-:-:S05]  /*6940*/  IMAD.WIDE.U32 R6, R129, 0x100, RZ ;  /* 0x0000010081067825 */ /* 0x000fca00078e00ff */
[----:B------:R-:W-:Y:S02]  /*6950*/  LOP3.LUT R5, R7, R133, R5, 0xfe, !PT ;  /* 0x0000008507057212 */ /* 0x000fe400078efe05 */
[----:B------:R-:W-:Y:S02]  /*6960*/  LOP3.LUT R124, R6, R124, R4, 0xfe, !PT ;  /* 0x0000007c067c7212 */ /* 0x000fe400078efe04 */
[----:B------:R-:W-:Y:S02]  /*6970*/  SEL R7, RZ, 0x1, P0 ;  /* 0x00000001ff077807 */ /* 0x000fe40000000000 */
[C---:B------:R-:W-:Y:S02]  /*6980*/  LEA R6, P0, R117.reuse, c[0x0][0x190], 0x3 ;  /* 0x0000640075067a11 */ /* 0x040fe400078018ff */
[----:B------:R-:W-:Y:S02]  /*6990*/  LOP3.LUT R4, R124, R7, RZ, 0xfc, !PT ;  /* 0x000000077c047212 */ /* 0x000fe400078efcff */
[----:B------:R-:W-:-:S02]  /*69a0*/  LEA.HI.X R7, R117, c[0x0][0x194], RZ, 0x3, P0 ;  /* 0x0000650075077a11 */ /* 0x000fc400000f1cff */
[----:B------:R-:W-:-:S03]  /*69b0*/  IADD3 R117, R117, 0x100, RZ ;  /* 0x0000010075757810 */ /* 0x000fc60007ffe0ff */
[----:B------:R0:W-:Y:S04]  /*69c0*/  STG.E.64 [R6.64], R4 ;  /* 0x0000000406007986 */ /* 0x0001e8000c101b06 */
.L_x_799:
[----:B------:R-:W-:Y:S05]  /*69d0*/  BSYNC B0 ;  /* 0x0000000000007941 */ /* 0x000fea0003800000 */
.L_x_798:
        /* <DEDUP_REMOVED lines=23> */
.L_x_859:
[----:B0-----:R-:W-:Y:S02]  /*6b50*/  MOV R105, R120 ;  /* 0x0000007800697202 */ /* 0x001fe40000000f00 */
.L_x_860:
[----:B------:R-:W-:Y:S05]  /*6b60*/  BSYNC B1 ;  /* 0x0000000000017941 */ /* 0x000fea0003800000 */
.L_x_858:
        /* <DEDUP_REMOVED lines=16> */
.L_x_864:
[----:B------:R-:W-:Y:S05]  /*6c70*/  BSYNC B2 ;  /* 0x0000000000027941 */ /* 0x000fea0003800000 */
.L_x_863:
        /* <DEDUP_REMOVED lines=43> */
.L_x_862:
[----:B------:R-:W-:Y:S05]  /*6f30*/  BSYNC B1 ;  /* 0x0000000000017941 */ /* 0x000fea0003800000 */
.L_x_861:
[----:B------:R-:W0:Y:S01]  /*6f40*/  I2F.U32 R86, R105 ;  /* 0x0000006900567306 */ /* 0x000e220000201000 */
[----:B-----5:R-:W-:Y:S01]  /*6f50*/  PRMT R95, RZ, 0x5410, R4 ;  /* 0x00005410ff5f7816 */ /* 0x020fe20000000004 */
[----:B------:R-:W-:Y:S01]  /*6f60*/  IMAD.MOV.U32 R111, RZ, RZ, 0x2f800000 ;  /* 0x2f800000ff6f7424 */ /* 0x000fe200078e00ff */
[C---:B------:R-:W-:Y:S01]  /*6f70*/  ISETP.NE.AND P1, PT, R96.reuse, 0x1, PT ;  /* 0x000000016000780c */ /* 0x040fe20003f25270 */
[----:B------:R-:W-:Y:S01]  /*6f80*/  BSSY B1, `(.L_x_865) ;  /* 0x0000014000017945 */ /* 0x000fe20003800000 */
[----:B------:R-:W-:Y:S01]  /*6f90*/  IADD3 R97, R96, 0x1, RZ ;  /* 0x0000000160617810 */ /* 0x000fe20007ffe0ff */
[----:B------:R-:W-:-:S04]  /*6fa0*/  FMUL.FTZ R95, R95, R114 ;  /* 0x000000725f5f7220 */ /* 0x000fc80000410000 */
[----:B------:R-:W-:Y:S02]  /*6fb0*/  FMUL.FTZ R95, R95, c[0x0][0x1e8] ;  /* 0x00007a005f5f7a20 */ /* 0x000fe40000410000 */
[----:B0-----:R-:W-:-:S05]  /*6fc0*/  FFMA.FTZ R86, R86, R111, 1.1641532182693481445e-10 ;  /* 0x2f00000056567423 */ /* 0x001fca000001006f */
[----:B------:R-:W-:-:S04]  /*6fd0*/  FSETP.GTU.FTZ.AND P2, PT, R86, c[0x0][0x1e4], PT ;  /* 0x0000790056007a0b */ /* 0x000fc80003f5c000 */
[----:B------:R-:W-:Y:S02]  /*6fe0*/  FSEL R86, R95, RZ, !P2 ;  /* 0x000000ff5f567208 */ /* 0x000fe40005000000 */
[----:B------:R-:W-:Y:S02]  /*6ff0*/  @P0 PRMT R95, RZ, 0x5410, R8 ;  /* 0x00005410ff5f0816 */ /* 0x000fe40000000008 */
        /* <DEDUP_REMOVED lines=9> */
[----:B------:R-:W-:Y:S01]  /*7090*/  MOV R105, R122 ;  /* 0x0000007a00697202 */ /* 0x000fe20000000f00 */
[----:B------:R-:W-:Y:S05]  /*70a0*/  BRA `(.L_x_867) ;  /* 0x0000001000007947 */ /* 0x000fea0003800000 */
.L_x_866:
[----:B------:R-:W-:Y:S02]  /*70b0*/  IMAD.MOV.U32 R105, RZ, RZ, R120 ;  /* 0x000000ffff697224 */ /* 0x000fe400078e0078 */
.L_x_867:
[----:B------:R-:W-:Y:S05]  /*70c0*/  BSYNC B1 ;  /* 0x0000000000017941 */ /* 0x000fea0003800000 */
.L_x_865:
        /* <DEDUP_REMOVED lines=16> */
.L_x_871:
[----:B------:R-:W-:Y:S05]  /*71d0*/  BSYNC B2 ;  /* 0x0000000000027941 */ /* 0x000fea0003800000 */
.L_x_870:
        /* <DEDUP_REMOVED lines=33> */
[----:B------:R-:W-:-:S03]  /*73f0*/  LOP3.LUT R118, R95, UR22, R118, 0x96, !PT ;  /* 0x000000165f767c12 */ /* 0x000fc6000f8e9676 */
[----:B------:R-:W-:Y:S01]  /*7400*/  IMAD.MOV.U32 R97, RZ, RZ, RZ ;  /* 0x000000ffff617224 */ /* 0x000fe200078e00ff */
        /* <DEDUP_REMOVED lines=8> */
.L_x_869:
[----:B------:R-:W-:Y:S05]  /*7490*/  BSYNC B1 ;  /* 0x0000000000017941 */ /* 0x000fea0003800000 */
.L_x_868:
        /* <DEDUP_REMOVED lines=22> */
.L_x_873:
[----:B------:R-:W-:Y:S02]  /*7600*/  IMAD.MOV.U32 R105, RZ, RZ, R120 ;  /* 0x000000ffff697224 */ /* 0x000fe400078e0078 */
.L_x_874:
[----:B------:R-:W-:Y:S05]  /*7610*/  BSYNC B1 ;  /* 0x0000000000017941 */ /* 0x000fea0003800000 */
.L_x_872:
        /* <DEDUP_REMOVED lines=16> */
.L_x_878:
[----:B------:R-:W-:Y:S05]  /*7720*/  BSYNC B2 ;  /* 0x0000000000027941 */ /* 0x000fea0003800000 */
.L_x_877:
        /* <DEDUP_REMOVED lines=43> */
.L_x_876:
[----:B------:R-:W-:Y:S05]  /*79e0*/  BSYNC B1 ;  /* 0x0000000000017941 */ /* 0x000fea0003800000 */
.L_x_875:
[----:B------:R-:W0:Y:S01]  /*79f0*/  I2F.U32 R94, R105 ;  /* 0x00000069005e7306 */ /* 0x000e220000201000 */
[----:B------:R-:W-:Y:S01]  /*7a00*/  PRMT R97, RZ, 0x5410, R5 ;  /* 0x00005410ff617816 */ /* 0x000fe20000000005 */
[----:B------:R-:W-:Y:S01]  /*7a10*/  BSSY B1, `(.L_x_879) ;  /* 0x0000014000017945 */ /* 0x000fe20003800000 */
[C---:B------:R-:W-:Y:S02]  /*7a20*/  ISETP.NE.AND P2, PT, R4.reuse, 0x1, PT ;  /* 0x000000010400780c */ /* 0x040fe40003f45270 */
[----:B------:R-:W-:Y:S01]  /*7a30*/  IADD3 R96, R4, 0x1, RZ ;  /* 0x0000000104607810 */ /* 0x000fe20007ffe0ff */
[----:B------:R-:W-:-:S04]  /*7a40*/  FMUL.FTZ R97, R97, R114 ;  /* 0x0000007261617220 */ /* 0x000fc80000410000 */
[----:B------:R-:W-:Y:S02]  /*7a50*/  FMUL.FTZ R97, R97, c[0x0][0x1e8] ;  /* 0x00007a0061617a20 */ /* 0x000fe40000410000 */
[----:B0-----:R-:W-:-:S05]  /*7a60*/  FFMA.FTZ R94, R94, R111, 1.1641532182693481445e-10 ;  /* 0x2f0000005e5e7423 */ /* 0x001fca000001006f */
[----:B------:R-:W-:-:S04]  /*7a70*/  FSETP.GTU.FTZ.AND P1, PT, R94, c[0x0][0x1e4], PT ;  /* 0x000079005e007a0b */ /* 0x000fc80003f3c000 */
        /* <DEDUP_REMOVED lines=12> */
.L_x_880:
[----:B------:R-:W-:Y:S02]  /*7b40*/  IMAD.MOV.U32 R105, RZ, RZ, R120 ;  /* 0x000000ffff697224 */ /* 0x000fe400078e0078 */
.L_x_881:
[----:B------:R-:W-:Y:S05]  /*7b50*/  BSYNC B1 ;  /* 0x0000000000017941 */ /* 0x000fea0003800000 */
.L_x_879:
        /* <DEDUP_REMOVED lines=16> */
.L_x_885:
[----:B------:R-:W-:Y:S05]  /*7c60*/  BSYNC B2 ;  /* 0x0000000000027941 */ /* 0x000fea0003800000 */
.L_x_884:
        /* <DEDUP_REMOVED lines=43> */
.L_x_883:
[----:B------:R-:W-:Y:S05]  /*7f20*/  BSYNC B1 ;  /* 0x0000000000017941 */ /* 0x000fea0003800000 */
.L_x_882:
        /* <DEDUP_REMOVED lines=21> */
.L_x_887:
[----:B------:R-:W-:Y:S02]  /*8080*/  IMAD.MOV.U32 R105, RZ, RZ, R120 ;  /* 0x000000ffff697224 */ /* 0x000fe400078e0078 */
.L_x_888:
[----:B------:R-:W-:Y:S05]  /*8090*/  BSYNC B1 ;  /* 0x0000000000017941 */ /* 0x000fea0003800000 */
.L_x_886:
        /* <DEDUP_REMOVED lines=16> */
.L_x_892:
[----:B------:R-:W-:Y:S05]  /*81a0*/  BSYNC B2 ;  /* 0x0000000000027941 */ /* 0x000fea0003800000 */
.L_x_891:
        /* <DEDUP_REMOVED lines=43> */
.L_x_890:
[----:B------:R-:W-:Y:S05]  /*8460*/  BSYNC B1 ;  /* 0x0000000000017941 */ /* 0x000fea0003800000 */
.L_x_889:
[----:B------:R-:W0:Y:S01]  /*8470*/  I2F.U32 R96, R105 ;  /* 0x0000006900607306 */ /* 0x000e220000201000 */
[----:B------:R-:W-:Y:S01]  /*8480*/  PRMT R5, RZ, 0x5410, R6 ;  /* 0x00005410ff057816 */ /* 0x000fe20000000006 */
[----:B------:R-:W-:Y:S01]  /*8490*/  BSSY B1, `(.L_x_893) ;  /* 0x0000014000017945 */ /* 0x000fe20003800000 */
[----:B------:R-:W-:-:S03]  /*84a0*/  ISETP.NE.AND P4, PT, R4, 0x1, PT ;  /* 0x000000010400780c */ /* 0x000fc60003f85270 */
[----:B------:R-:W-:-:S04]  /*84b0*/  FMUL.FTZ R5, R5, R114 ;  /* 0x0000007205057220 */ /* 0x000fc80000410000 */
[----:B------:R-:W-:Y:S02]  /*84c0*/  FMUL.FTZ R5, R5, c[0x0][0x1e8] ;  /* 0x00007a0005057a20 */ /* 0x000fe40000410000 */
[----:B0-----:R-:W-:-:S05]  /*84d0*/  FFMA.FTZ R96, R96, R111, 1.1641532182693481445e-10 ;  /* 0x2f00000060607423 */ /* 0x001fca000001006f */
        /* <DEDUP_REMOVED lines=14> */
.L_x_894:
[----:B------:R-:W-:Y:S02]  /*85c0*/  IMAD.MOV.U32 R106, RZ, RZ, R120 ;  /* 0x000000ffff6a7224 */ /* 0x000fe400078e0078 */
.L_x_895:
[----:B------:R-:W-:Y:S05]  /*85d0*/  BSYNC B1 ;  /* 0x0000000000017941 */ /* 0x000fea0003800000 */
.L_x_893:
        /* <DEDUP_REMOVED lines=16> */
.L_x_899:
[----:B------:R-:W-:Y:S05]  /*86e0*/  BSYNC B2 ;  /* 0x0000000000027941 */ /* 0x000fea0003800000 */
.L_x_898:
        /* <DEDUP_REMOVED lines=43> */
.L_x_897:
[----:B------:R-:W-:Y:S05]  /*89a0*/  BSYNC B1 ;  /* 0x0000000000017941 */ /* 0x000fea0003800000 */
.L_x_896:
        /* <DEDUP_REMOVED lines=21> */
.L_x_901:
[----:B------:R-:W-:Y:S02]  /*8b00*/  IMAD.MOV.U32 R6, RZ, RZ, R120 ;  /* 0x000000ffff067224 */ /* 0x000fe400078e0078 */
.L_x_902:
[----:B------:R-:W-:Y:S05]  /*8b10*/  BSYNC B1 ;  /* 0x0000000000017941 */ /* 0x000fea0003800000 */
.L_x_900:
        /* <DEDUP_REMOVED lines=16> */
.L_x_906:
[----:B------:R-:W-:Y:S05]  /*8c20*/  BSYNC B2 ;  /* 0x0000000000027941 */ /* 0x000fea0003800000 */
.L_x_905:
        /* <DEDUP_REMOVED lines=44> */
.L_x_904:
[----:B------:R-:W-:Y:S05]  /*8ef0*/  BSYNC B1 ;  /* 0x0000000000017941 */ /* 0x000fea0003800000 */
.L_x_903:
        /* <DEDUP_REMOVED lines=9> */
[----:B------:R-:W-:Y:S02]  /*8f90*/  FSEL R106, R121, RZ, !P5 ;  /* 0x000000ff796a7208 */ /* 0x000fe40006800000 */
[----:B------:R-:W-:-:S03]  /*8fa0*/  IADD3 R121, R4, 0x1, RZ ;  /* 0x0000000104797810 */ /* 0x000fc60007ffe0ff */
[----:B------:R-:W-:Y:S01]  /*8fb0*/  @P0 FADD.FTZ R106, R5, R106 ;  /* 0x0000006a056a0221 */ /* 0x000fe20000010000 */
[----:B------:R-:W-:Y:S05]  /*8fc0*/  @!P6 BRA `(.L_x_908) ;  /* 0x000000800000e947 */ /* 0x000fea0003800000 */
[----:B------:R-:W-:Y:S01]  /*8fd0*/  ISETP.NE.AND P6, PT, R4, 0x2, PT ;  /* 0x000000020400780c */ /* 0x000fe20003fc5270 */
[----:B------:R-:W-:-:S12]  /*8fe0*/  IMAD.MOV.U32 R6, RZ, RZ, R119 ;  /* 0x000000ffff067224 */ /* 0x000fd800078e0077 */
[----:B------:R-:W-:Y:S05]  /*8ff0*/  @!P6 BRA `(.L_x_909) ;  /* 0x000000600000e947 */ /* 0x000fea0003800000 */
[----:B------:R-:W-:Y:S02]  /*9000*/  ISETP.NE.AND P6, PT, R4, 0x3, PT ;  /* 0x000000030400780c */ /* 0x000fe40003fc5270 */
[----:B------:R-:W-:-:S11]  /*9010*/  MOV R6, R118 ;  /* 0x0000007600067202 */ /* 0x000fd60000000f00 */
[----:B------:R-:W-:Y:S05]  /*9020*/  @P6 BRA `(.L_x_909) ;  /* 0x0000003000006947 */ /* 0x000fea0003800000 */
[----:B------:R-:W-:Y:S01]  /*9030*/  IMAD.MOV.U32 R6, RZ, RZ, R122 ;  /* 0x000000ffff067224 */ /* 0x000fe200078e007a */
[----:B------:R-:W-:Y:S05]  /*9040*/  BRA `(.L_x_909) ;  /* 0x0000001000007947 */ /* 0x000fea0003800000 */
.L_x_908:
[----:B------:R-:W-:Y:S02]  /*9050*/  IMAD.MOV.U32 R6, RZ, RZ, R120 ;  /* 0x000000ffff067224 */ /* 0x000fe400078e0078 */
.L_x_909:
[----:B------:R-:W-:Y:S05]  /*9060*/  BSYNC B1 ;  /* 0x0000000000017941 */ /* 0x000fea0003800000 */
.L_x_907:
        /* <DEDUP_REMOVED lines=18> */
.L_x_913:
[----:B------:R-:W-:Y:S05]  /*9190*/  BSYNC B2 ;  /* 0x0000000000027941 */ /* 0x000fea0003800000 */
.L_x_912:
        /* <DEDUP_REMOVED lines=43> */
.L_x_911:
[----:B------:R-:W-:Y:S05]  /*9450*/  BSYNC B1 ;  /* 0x0000000000017941 */ /* 0x000fea0003800000 */
.L_x_910:
        /* <DEDUP_REMOVED lines=38> */
.L_x_857:
[----:B------:R-:W-:Y:S05]  /*96c0*/  BSYNC B0 ;  /* 0x0000000000007941 */ /* 0x000fea0003800000 */
.L_x_856:
        /* <DEDUP_REMOVED lines=23> */
.L_x_917:
[----:B0-----:R-:W-:Y:S02]  /*9840*/  IMAD.MOV.U32 R102, RZ, RZ, R120 ;  /* 0x000000ffff667224 */ /* 0x001fe400078e0078 */
.L_x_918:
[----:B------:R-:W-:Y:S05]  /*9850*/  BSYNC B1 ;  /* 0x0000000000017941 */ /* 0x000fea0003800000 */
.L_x_916:
        /* <DEDUP_REMOVED lines=16> */
.L_x_922:
[----:B------:R-:W-:Y:S05]  /*9960*/  BSYNC B2 ;  /* 0x0000000000027941 */ /* 0x000fea0003800000 */
.L_x_921:
        /* <DEDUP_REMOVED lines=43> */
.L_x_920:
[----:B------:R-:W-:Y:S05]  /*9c20*/  BSYNC B1 ;  /* 0x0000000000017941 */ /* 0x000fea0003800000 */
.L_x_919:
        /* <DEDUP_REMOVED lines=23> */
.L_x_924:
[----:B------:R-:W-:Y:S02]  /*9da0*/  IMAD.MOV.U32 R102, RZ, RZ, R120 ;  /* 0x000000ffff667224 */ /* 0x000fe400078e0078 */
.L_x_925:
[----:B------:R-:W-:Y:S05]  /*9db0*/  BSYNC B1 ;  /* 0x0000000000017941 */ /* 0x000fea0003800000 */
.L_x_923:
        /* <DEDUP_REMOVED lines=16> */
.L_x_929:
[----:B------:R-:W-:Y:S05]  /*9ec0*/  BSYNC B2 ;  /* 0x0000000000027941 */ /* 0x000fea0003800000 */
.L_x_928:
        /* <DEDUP_REMOVED lines=31> */
[----:B------:R-:W-:Y:S01]  /*a0c0*/  IMAD.WIDE.U32 R98, R99, -0x2daee0ad, RZ ;  /* 0xd2511f5363627825 */ /* 0x000fe200078e00ff */
[----:B------:R-:W-:-:S03]  /*a0d0*/  MOV R101, RZ ;  /* 0x000000ff00657202 */ /* 0x000fc60000000f00 */
        /* <DEDUP_REMOVED lines=10> */
.L_x_927:
[----:B------:R-:W-:Y:S05]  /*a180*/  BSYNC B1 ;  /* 0x0000000000017941 */ /* 0x000fea0003800000 */
.L_x_926:
[----:B------:R-:W0:Y:S01]  /*a190*/  I2F.U32 R98, R102 ;  /* 0x0000006600627306 */ /* 0x000e220000201000 */
[----:B------:R-:W-:Y:S01]  /*a1a0*/  PRMT R99, RZ, 0x7610, R4 ;  /* 0x00007610ff637816 */ /* 0x000fe20000000004 */
[----:B------:R-:W-:Y:S01]  /*a1b0*/  BSSY B1, `(.L_x_930) ;  /* 0x0000015000017945 */ /* 0x000fe20003800000 */
[----:B------:R-:W-:-:S03]  /*a1c0*/  IADD3 R4, R101, 0x1, RZ ;  /* 0x0000000165047810 */ /* 0x000fc60007ffe0ff */
[----:B------:R-:W-:-:S04]  /*a1d0*/  FMUL.FTZ R99, R99, R114 ;  /* 0x0000007263637220 */ /* 0x000fc80000410000 */
[----:B------:R-:W-:Y:S02]  /*a1e0*/  FMUL.FTZ R99, R99, c[0x0][0x1e8] ;  /* 0x00007a0063637a20 */ /* 0x000fe40000410000 */
[----:B0-----:R-:W-:-:S05]  /*a1f0*/  FFMA.FTZ R98, R98, R109, 1.1641532182693481445e-10 ;  /* 0x2f00000062627423 */ /* 0x001fca000001006d */
[----:B------:R-:W-:-:S04]  /*a200*/  FSETP.GTU.FTZ.AND P1, PT, R98, c[0x0][0x1e4], PT ;  /* 0x0000790062007a0b */ /* 0x000fc80003f3c000 */
[----:B------:R-:W-:Y:S02]  /*a210*/  P2R R132, PR, RZ, 0x2 ;  /* 0x00000002ff847803 */ /* 0x000fe40000000000 */
[----:B------:R-:W-:Y:S02]  /*a220*/  FSEL R98, R99, RZ, !P1 ;  /* 0x000000ff63627208 */ /* 0x000fe40004800000 */
[----:B------:R-:W-:Y:S02]  /*a230*/  ISETP.NE.AND P1, PT, R101, 0x1, PT ;  /* 0x000000016500780c */ /* 0x000fe40003f25270 */
[----:B------:R-:W-:-:S05]  /*a240*/  @P0 PRMT R99, RZ, 0x7610, R8 ;  /* 0x00007610ff630816 */ /* 0x000fca0000000008 */
[----:B------:R-:W-:-:S06]  /*a250*/  @P0 FADD.FTZ R98, R99, R98 ;  /* 0x0000006263620221 */ /* 0x000fcc0000010000 */
        /* <DEDUP_REMOVED lines=9> */
.L_x_931:
[----:B------:R-:W-:Y:S02]  /*a2f0*/  IMAD.MOV.U32 R102, RZ, RZ, R120 ;  /* 0x000000ffff667224 */ /* 0x000fe400078e0078 */
.L_x_932:
[----:B------:R-:W-:Y:S05]  /*a300*/  BSYNC B1 ;  /* 0x0000000000017941 */ /* 0x000fea0003800000 */
.L_x_930:
        /* <DEDUP_REMOVED lines=16> */
.L_x_936:
[----:B------:R-:W-:Y:S05]  /*a410*/  BSYNC B2 ;  /* 0x0000000000027941 */ /* 0x000fea0003800000 */
.L_x_935:
[----:B------:R-:W-:Y:S01]  /*a420*/  LOP3.LUT R100, R99, UR5, R74, 0x96, !PT ;  /* 0x0000000563647c12 */ /* 0x000fe2000f8e964a */
[----:B------:R-:W-:Y:S01]  /*a430*/  IMAD.HI.U32 R99, R2, -0x326172a9, RZ ;  /* 0xcd9e8d5702637827 */ /* 0x000fe200078e00ff */
[----:B------:R-:W-:-:S03]  /*a440*/  HFMA2.MMA R4, -RZ, RZ, 0, 0 ;  /* 0x00000000ff047435 */ /* 0x000fc600000001ff */
        /* <DEDUP_REMOVED lines=40> */
.L_x_934:
[----:B------:R-:W-:Y:S05]  /*a6d0*/  BSYNC B1 ;  /* 0x0000000000017941 */ /* 0x000fea0003800000 */
.L_x_933:
        /* <DEDUP_REMOVED lines=21> */
.L_x_938:
[----:B------:R-:W-:Y:S02]  /*a830*/  IMAD.MOV.U32 R102, RZ, RZ, R120 ;  /* 0x000000ffff667224 */ /* 0x000fe400078e0078 */
.L_x_939:
[----:B------:R-:W-:Y:S05]  /*a840*/  BSYNC B1 ;  /* 0x0000000000017941 */ /* 0x000fea0003800000 */
.L_x_937:
        /* <DEDUP_REMOVED lines=16> */
.L_x_943:
[----:B------:R-:W-:Y:S05]  /*a950*/  BSYNC B2 ;  /* 0x0000000000027941 */ /* 0x000fea0003800000 */
.L_x_942:
        /* <DEDUP_REMOVED lines=40> */
[----:B------:R-:W-:-:S04]  /*abe0*/  LOP3.LUT R118, R121, UR25, R118, 0x96, !PT ;  /* 0x0000001979767c12 */ /* 0x000fc8000f8e9676 */
[----:B------:R-:W-:Y:S02]  /*abf0*/  LOP3.LUT R119, R125, UR26, R100, 0x96, !PT ;  /* 0x0000001a7d777c12 */ /* 0x000fe4000f8e9664 */
[----:B------:R-:W-:Y:S02]  /*ac00*/  MOV R122, R124 ;  /* 0x0000007c007a7202 */ /* 0x000fe40000000f00 */
.L_x_941:
[----:B------:R-:W-:Y:S05]  /*ac10*/  BSYNC B1 ;  /* 0x0000000000017941 */ /* 0x000fea0003800000 */
.L_x_940:
        /* <DEDUP_REMOVED lines=21> */
.L_x_945:
[----:B------:R-:W-:Y:S02]  /*ad70*/  IMAD.MOV.U32 R102, RZ, RZ, R120 ;  /* 0x000000ffff667224 */ /* 0x000fe400078e0078 */
.L_x_946:
[----:B------:R-:W-:Y:S05]  /*ad80*/  BSYNC B1 ;  /* 0x0000000000017941 */ /* 0x000fea0003800000 */
.L_x_944:
        /* <DEDUP_REMOVED lines=10> */
[----:B------:R-:W-:Y:S02]  /*ae30*/  @!P3 IADD3 R2, R2, 0x1, RZ ;  /* 0x000000010202b810 */ /* 0x000fe40007ffe0ff */
[----:B------:R-:W-:Y:S02]  /*ae40*/  @!P3 IADD3 R4, R74, 0x1, RZ ;  /* 0x000000014a04b810 */ /* 0x000fe40007ffe0ff */
[----:B------:R-:W-:Y:S02]  /*ae50*/  ISETP.NE.AND P4, PT, R2, RZ, !P3 ;  /* 0x000000ff0200720c */ /* 0x000fe40005f85270 */
[----:B------:R-:W-:-:S11]  /*ae60*/  @!P3 MOV R12, RZ ;  /* 0x000000ff000cb202 */ /* 0x000fd60000000f00 */
[----:B------:R-:W-:-:S04]  /*ae70*/  @P4 IMAD.MOV R4, RZ, RZ, R74 ;  /* 0x000000ffff044224 */ /* 0x000fc800078e024a */
[----:B------:R-:W-:Y:S02]  /*ae80*/  @!P3 IMAD.MOV.U32 R74, RZ, RZ, R4 ;  /* 0x000000ffff4ab224 */ /* 0x000fe400078e0004 */
.L_x_950:
[----:B------:R-:W-:Y:S05]  /*ae90*/  BSYNC B2 ;  /* 0x0000000000027941 */ /* 0x000fea0003800000 */
.L_x_949:
        /* <DEDUP_REMOVED lines=43> */
.L_x_948:
[----:B------:R-:W-:Y:S05]  /*b150*/  BSYNC B1 ;  /* 0x0000000000017941 */ /* 0x000fea0003800000 */
.L_x_947:
        /* <DEDUP_REMOVED lines=21> */
.L_x_952:
[----:B------:R-:W-:Y:S02]  /*b2b0*/  IMAD.MOV.U32 R102, RZ, RZ, R120 ;  /* 0x000000ffff667224 */ /* 0x000fe400078e0078 */
.L_x_953:
[----:B------:R-:W-:Y:S05]  /*b2c0*/  BSYNC B1 ;  /* 0x0000000000017941 */ /* 0x000fea0003800000 */
.L_x_951:
        /* <DEDUP_REMOVED lines=16> */
.L_x_957:
[----:B------:R-:W-:Y:S05]  /*b3d0*/  BSYNC B2 ;  /* 0x0000000000027941 */ /* 0x000fea0003800000 */
.L_x_956:
        /* <DEDUP_REMOVED lines=43> */
.L_x_955:
[----:B------:R-:W-:Y:S05]  /*b690*/  BSYNC B1 ;  /* 0x0000000000017941 */ /* 0x000fea0003800000 */
.L_x_954:
        /* <DEDUP_REMOVED lines=21> */
.L_x_959:
[----:B------:R-:W-:Y:S02]  /*b7f0*/  IMAD.MOV.U32 R6, RZ, RZ, R120 ;  /* 0x000000ffff067224 */ /* 0x000fe400078e0078 */
.L_x_960:
[----:B------:R-:W-:Y:S05]  /*b800*/  BSYNC B1 ;  /* 0x0000000000017941 */ /* 0x000fea0003800000 */
.L_x_958:
        /* <DEDUP_REMOVED lines=14> */
[----:B------:R-:W-:-:S05]  /*b8f0*/  @P6 IADD3 R4, R74, RZ, RZ ;  /* 0x000000ff4a046210 */ /* 0x000fca0007ffe0ff */
[----:B------:R-:W-:Y:S02]  /*b900*/  @!P5 IMAD.MOV.U32 R74, RZ, RZ, R4 ;  /* 0x000000ffff4ad224 */ /* 0x000fe400078e0004 */
.L_x_964:
[----:B------:R-:W-:Y:S05]  /*b910*/  BSYNC B2 ;  /* 0x0000000000027941 */ /* 0x000fea0003800000 */
.L_x_963:
        /* <DEDUP_REMOVED lines=44> */
.L_x_962:
[----:B------:R-:W-:Y:S05]  /*bbe0*/  BSYNC B1 ;  /* 0x0000000000017941 */ /* 0x000fea0003800000 */
.L_x_961:
        /* <DEDUP_REMOVED lines=21> */
.L_x_966:
[----:B------:R-:W-:Y:S02]  /*bd40*/  IMAD.MOV.U32 R6, RZ, RZ, R120 ;  /* 0x000000ffff067224 */ /* 0x000fe400078e0078 */
.L_x_967:
[----:B------:R-:W-:Y:S05]  /*bd50*/  BSYNC B1 ;  /* 0x0000000000017941 */ /* 0x000fea0003800000 */
.L_x_965:
        /* <DEDUP_REMOVED lines=18> */
.L_x_971:
[----:B------:R-:W-:Y:S05]  /*be80*/  BSYNC B2 ;  /* 0x0000000000027941 */ /* 0x000fea0003800000 */
.L_x_970:
        /* <DEDUP_REMOVED lines=43> */
.L_x_969:
[----:B------:R-:W-:Y:S05]  /*c140*/  BSYNC B1 ;  /* 0x0000000000017941 */ /* 0x000fea0003800000 */
.L_x_968:
[----:B------:R0:W1:Y:S01]  /*c150*/  I2F.U32 R4, R6 ;  /* 0x0000000600047306 */ /* 0x0000620000201000 */
[----:B------:R-:W-:Y:S02]  /*c160*/  PRMT R7, RZ, 0x7610, R7 ;  /* 0x00007610ff077816 */ /* 0x000fe40000000007 */
[----:B------:R-:W-:Y:S02]  /*c170*/  SEL R125, RZ, 0x10000, P5 ;  /* 0x00010000ff7d7807 */ /* 0x000fe40002800000 */
[----:B------:R-:W-:Y:S01]  /*c180*/  SEL R124, RZ, 0x1, P2 ;  /* 0x00000001ff7c7807 */ /* 0x000fe20001000000 */
[----:B------:R-:W-:Y:S01]  /*c190*/  FMUL.FTZ R7, R7, R114 ;  /* 0x0000007207077220 */ /* 0x000fe20000410000 */
[----:B------:R-:W-:Y:S02]  /*c1a0*/  SEL R114, RZ, 0x100, P4 ;  /* 0x00000100ff727807 */ /* 0x000fe40002000000 */
[----:B------:R-:W-:Y:S01]  /*c1b0*/  ISETP.NE.AND P5, PT, R132, RZ, PT ;  /* 0x000000ff8400720c */ /* 0x000fe20003fa5270 */
[----:B------:R-:W-:Y:S01]  /*c1c0*/  FMUL.FTZ R7, R7, c[0x0][0x1e8] ;  /* 0x00007a0007077a20 */ /* 0x000fe20000410000 */
[----:B0-----:R-:W-:-:S02]  /*c1d0*/  F2FP.BF16.PACK_AB R6, R108, R101 ;  /* 0x000000656c06723e */ /* 0x001fc400000010ff */
[----:B------:R-:W-:Y:S01]  /*c1e0*/  F2FP.BF16.PACK_AB R5, R100, R99 ;  /* 0x000000636405723e */ /* 0x000fe200000010ff */
[----:B-1----:R-:W-:-:S05]  /*c1f0*/  FFMA.FTZ R4, R4, R109, 1.1641532182693481445e-10 ;  /* 0x2f00000004047423 */ /* 0x002fca000001006d */
[----:B------:R-:W-:Y:S02]  /*c200*/  FSETP.GTU.FTZ.AND P6, PT, R4, c[0x0][0x1e4], PT ;  /* 0x0000790004007a0b */ /* 0x000fe40003fdc000 */
[----:B------:R-:W-:Y:S02]  /*c210*/  @P0 PRMT R4, RZ, 0x7610, R11 ;  /* 0x00007610ff040816 */ /* 0x000fe4000000000b */
[----:B------:R-:W-:-:S05]  /*c220*/  FSEL R109, R7, RZ, !P6 ;  /* 0x000000ff076d7208 */ /* 0x000fca0007000000 */
[----:B------:R-:W-:Y:S01]  /*c230*/  @P0 FADD.FTZ R109, R4, R109 ;  /* 0x0000006d046d0221 */ /* 0x000fe20000010000 */
[C---:B------:R-:W-:Y:S02]  /*c240*/  LEA R130, P0, R117.reuse, c[0x0][0x188], 0x4 ;  /* 0x0000620075827a11 */ /* 0x040fe400078020ff */
[----:B------:R-:W-:Y:S02]  /*c250*/  F2FP.BF16.PACK_AB R4, R98, R87 ;  /* 0x000000576204723e */ /* 0x000fe400000010ff */
[----:B------:R-:W-:Y:S02]  /*c260*/  LEA.HI.X R131, R117, c[0x0][0x18c], RZ, 0x4, P0 ;  /* 0x0000630075837a11 */ /* 0x000fe400000f24ff */
[----:B------:R-:W-:Y:S02]  /*c270*/  ISETP.NE.AND P0, PT, R129, RZ, PT ;  /* 0x000000ff8100720c */ /* 0x000fe40003f05270 */
[----:B------:R-:W-:Y:S02]  /*c280*/  SEL R129, RZ, 0x1000000, P6 ;  /* 0x01000000ff817807 */ /* 0x000fe40003000000 */
[----:B------:R-:W-:-:S02]  /*c290*/  F2FP.BF16.PACK_AB R7, R109, R102 ;  /* 0x000000666d07723e */ /* 0x000fc400000010ff */
[----:B------:R-:W-:Y:S01]  /*c2a0*/  LOP3.LUT R114, R114, R129, R125, 0xfe, !PT ;  /* 0x0000008172727212 */ /* 0x000fe200078efe7d */
[----:B------:R-:W-:Y:S01]  /*c2b0*/  IMAD.WIDE.U32 R124, R124, 0x1000000, RZ ;  /* 0x010000007c7c7825 */ /* 0x000fe200078e00ff */
[----:B------:R-:W-:Y:S01]  /*c2c0*/  SEL R129, RZ, 0x1, P3 ;  /* 0x00000001ff817807 */ /* 0x000fe20001800000 */
[----:B------:R0:W-:Y:S03]  /*c2d0*/  STG.E.128 [R130.64], R4 ;  /* 0x0000000482007986 */ /* 0x0001e6000c101d06 */
        /* <DEDUP_REMOVED lines=12> */
.L_x_915:
[----:B------:R-:W-:Y:S05]  /*c3a0*/  BSYNC B0 ;  /* 0x0000000000007941 */ /* 0x000fea0003800000 */
.L_x_914:
[----:B0-----:R-:W-:Y:S01]  /*c3b0*/  FADD.FTZ R4, RZ, R84 ;  /* 0x00000054ff047221 */ /* 0x001fe20000010000 */
[----:B------:R-:W-:Y:S02]  /*c3c0*/  ISETP.NE.AND P0, PT, R123, RZ, PT ;  /* 0x000000ff7b00720c */ /* 0x000fe40003f05270 */
[----:B------:R-:W-:Y:S01]  /*c3d0*/  ISETP.GT.U32.AND P1, PT, R13, 0x1ff, PT ;  /* 0x000001ff0d00780c */ /* 0x000fe20003f24070 */
[----:B------:R-:W-:Y:S01]  /*c3e0*/  FADD.FTZ R5, R89, R4 ;  /* 0x0000000459057221 */ /* 0x000fe20000010000 */
[----:B------:R-:W-:-:S03]  /*c3f0*/  LOP3.LUT P2, RZ, R75, 0xff, RZ, 0xc0, !PT ;  /* 0x000000ff4bff7812 */ /* 0x000fc6000784c0ff */
[----:B------:R-:W-:-:S04]  /*c400*/  FADD.FTZ R4, R88, R5 ;  /* 0x0000000558047221 */ /* 0x000fc80000010000 */
[----:B------:R-:W-:-:S04]  /*c410*/  FADD.FTZ R5, R107, R4 ;  /* 0x000000046b057221 */ /* 0x000fc80000010000 */
[----:B------:R-:W-:-:S04]  /*c420*/  FADD.FTZ R4, R112, R5 ;  /* 0x0000000570047221 */ /* 0x000fc80000010000 */
[----:B------:R-:W-:-:S04]  /*c430*/  FADD.FTZ R4, R113, R4 ;  /* 0x0000000471047221 */ /* 0x000fc80000010000 */
[----:B------:R-:W-:-:S04]  /*c440*/  FADD.FTZ R5, R115, R4 ;  /* 0x0000000473057221 */ /* 0x000fc80000010000 */
[----:B------:R-:W-:-:S05]  /*c450*/  FADD.FTZ R5, R116, R5 ;  /* 0x0000000574057221 */ /* 0x000fca0000010000 */
[----:B------:R-:W-:Y:S02]  /*c460*/  FSEL R4, R5, RZ, P0 ;  /* 0x000000ff05047208 */ /* 0x000fe40000000000 */
[----:B------:R-:W-:-:S03]  /*c470*/  ISETP.GT.U32.AND P0, PT, R13, 0x2ff, PT ;  /* 0x000002ff0d00780c */ /* 0x000fc60003f04070 */
        /* <DEDUP_REMOVED lines=16> */
[----:B------:R-:W-:-:S03]  /*c580*/  SHF.R.U32.HI R6, RZ, 0x5, R0 ;  /* 0x00000005ff067819 */ /* 0x000fc60000011600 */
[----:B------:R-:W-:Y:S01]  /*c590*/  FADD.FTZ R5, R87, R4 ;  /* 0x0000000457057221 */ /* 0x000fe20000010000 */
[----:B------:R-:W-:-:S03]  /*c5a0*/  LOP3.LUT R6, R6, 0x7fffff8, RZ, 0xc0, !PT ;  /* 0x07fffff806067812 */ /* 0x000fc600078ec0ff */
[----:B------:R-:W-:Y:S01]  /*c5b0*/  FADD.FTZ R114, R98, R5 ;  /* 0x0000000562727221 */ /* 0x000fe20000010000 */
[----:B------:R-:W-:Y:S02]  /*c5c0*/  @!P2 IADD3 R6, R6, 0x8, RZ ;  /* 0x000000080606a810 */ /* 0x000fe40007ffe0ff */
[----:B------:R-:W-:Y:S01]  /*c5d0*/  ISETP.GT.U32.AND P2, PT, R13, 0x3ff, PT ;  /* 0x000003ff0d00780c */ /* 0x000fe20003f44070 */
        /* <DEDUP_REMOVED lines=8> */
.L_x_984:
[----:B-1----:R-:W-:Y:S01]  /*c660*/  FADD.FTZ R7, R4, R5 ;  /* 0x0000000504077221 */ /* 0x002fe20000010000 */
[----:B------:R-:W-:Y:S05]  /*c670*/  BRA.DIV ~URZ, `(.L_x_973) ;  /* 0x000014227f007947 */ /* 0x000fea000b800000 */
[----:B0-----:R-:W0:Y:S01]  /*c680*/  SHFL.BFLY PT, R4, R7, 0x2, 0x1f ;  /* 0x0c401f0007047f89 */ /* 0x001e2200000e0000 */
[----:B------:R-:W-:Y:S01]  /*c690*/  ISETP.NE.AND P3, PT, R123, RZ, PT ;  /* 0x000000ff7b00720c */ /* 0x000fe20003f65270 */
        /* <DEDUP_REMOVED lines=14> */
[--C-:B------:R-:W-:Y:S02]  /*c780*/  FADD.FTZ R5, R90, -R4.reuse ;  /* 0x800000045a057221 */ /* 0x100fe40000010000 */
[----:B------:R-:W-:Y:S02]  /*c790*/  FFMA.FTZ R117, R124, R124, R117 ;  /* 0x0000007c7c757223 */ /* 0x000fe40000010075 */
        /* <DEDUP_REMOVED lines=66> */
.L_x_985:
[----:B------:R-:W-:Y:S01]  /*cbc0*/  LOP3.LUT P0, RZ, R0, 0x1f, RZ, 0xc0, !PT ;  /* 0x0000001f00ff7812 */ /* 0x000fe2000780c0ff */
[----:B-1----:R-:W-:Y:S01]  /*cbd0*/  FADD.FTZ R5, R130, R7 ;  /* 0x0000000782057221 */ /* 0x002fe20000010000 */
[----:B------:R-:W-:Y:S01]  /*cbe0*/  SHF.R.U32.HI R117, RZ, 0x5, R0 ;  /* 0x00000005ff757819 */ /* 0x000fe20000011600 */
[----:B------:R-:W-:Y:S01]  /*cbf0*/  WARPSYNC 0xffffffff ;  /* 0xffffffff00007948 */ /* 0x000fe20003800000 */
[----:B------:R-:W-:Y:S02]  /*cc00*/  LOP3.LUT R125, R0, 0x1f, RZ, 0xc0, !PT ;  /* 0x0000001f007d7812 */ /* 0x000fe400078ec0ff */
[----:B------:R-:W-:-:S07]  /*cc10*/  LOP3.LUT R117, R117, 0x7, RZ, 0xc0, !PT ;  /* 0x0000000775757812 */ /* 0x000fce00078ec0ff */
[----:B0-----:R-:W-:-:S05]  /*cc20*/  @!P0 IMAD.IADD R7, R6, 0x1, R117 ;  /* 0x0000000106078824 */ /* 0x001fca00078e0275 */
[----:B------:R0:W-:Y:S01]  /*cc30*/  @!P0 STS.64 [R7.X8], R4 ;  /* 0x0000000407008388 */ /* 0x0001e20000008a00 */
[----:B------:R-:W-:-:S11]  /*cc40*/  ISETP.GT.U32.AND P0, PT, R125, 0x7, PT ;  /* 0x000000077d00780c */ /* 0x000fd60003f04070 */
[----:B------:R-:W-:Y:S01]  /*cc50*/  BAR.SYNC.DEFER_BLOCKING 0x0 ;  /* 0x0000000000007b1d */ /* 0x000fe20000010000 */
[----:B0-----:R-:W-:Y:S01]  /*cc60*/  CS2R R4, SRZ ;  /* 0x0000000000047805 */ /* 0x001fe2000001ff00 */
[----:B------:R-:W-:Y:S01]  /*cc70*/  @!P0 IADD3 R125, R6, R125, RZ ;  /* 0x0000007d067d8210 */ /* 0x000fe20007ffe0ff */
[----:B------:R-:W-:Y:S01]  /*cc80*/  IMAD.MOV.U32 R6, RZ, RZ, RZ ;  /* 0x000000ffff067224 */ /* 0x000fe200078e00ff */
[----:B------:R-:W-:Y:S01]  /*cc90*/  ISETP.NE.AND P1, PT, RZ, UR8, PT ;  /* 0x00000008ff007c0c */ /* 0x000fe2000bf25270 */
[----:B------:R-:W-:Y:S01]  /*cca0*/  @!P0 IMAD.MOV.U32 R6, RZ, RZ, R76 ;  /* 0x000000ffff068224 */ /* 0x000fe200078e004c */
[----:B------:R-:W-:Y:S01]  /*ccb0*/  ISETP.NE.AND P2, PT, R123, RZ, PT ;  /* 0x000000ff7b00720c */ /* 0x000fe20003f45270 */
[----:B------:R-:W-:Y:S02]  /*ccc0*/  BSSY B0, `(.L_x_974) ;  /* 0x0000064000007945 */ /* 0x000fe40003800000 */
[----:B------:R-:W-:Y:S01]  /*ccd0*/  I2F R129, R6 ;  /* 0x0000000600817306 */ /* 0x000fe20000201400 */
[----:B------:R-:W0:Y:S04]  /*cce0*/  SHFL.DOWN PT, R7, R6, 0x4, 0x1f ;  /* 0x08801f0006077f89 */ /* 0x000e2800000e0000 */
[----:B------:R-:W1:Y:S01]  /*ccf0*/  @!P0 LDS.64 R4, [R125.X8] ;  /* 0x000000007d048984 */ /* 0x000e620000008a00 */
[----:B------:R-:W-:Y:S01]  /*cd00*/  LOP3.LUT P0, RZ, R117, 0x1f, R0, 0xf8, !PT ;  /* 0x0000001f75ff7812 */ /* 0x000fe2000780f800 */
[----:B0-----:R-:W-:-:S02]  /*cd10*/  IMAD.IADD R124, R7, 0x1, R6 ;  /* 0x00000001077c7824 */ /* 0x001fc400078e0206 */
[----:B------:R-:W0:Y:S01]  /*cd20*/  I2F R7, R7 ;  /* 0x0000000700077306 */ /* 0x000e220000201400 */
[----:B-1----:R-:W1:Y:S02]  /*cd30*/  SHFL.DOWN PT, R117, R4, 0x4, 0x1f ;  /* 0x08801f0004757f89 */ /* 0x002e6400000e0000 */
[C---:B-1----:R-:W-:Y:S02]  /*cd40*/  FADD.FTZ R114, -R117.reuse, R4 ;  /* 0x0000000475727221 */ /* 0x042fe40000010100 */
[----:B0-----:R-:W-:Y:S02]  /*cd50*/  FMUL.FTZ R117, R117, R7 ;  /* 0x0000000775757220 */ /* 0x001fe40000410000 */
[----:B------:R-:W-:-:S04]  /*cd60*/  FMUL.FTZ R114, R114, R114 ;  /* 0x0000007272727220 */ /* 0x000fc80000410000 */
[----:B------:R-:W-:Y:S02]  /*cd70*/  FMUL.FTZ R114, R114, R129 ;  /* 0x0000008172727220 */ /* 0x000fe40000410000 */
[----:B------:R-:W-:Y:S02]  /*cd80*/  FFMA.FTZ R129, R129, R4, R117 ;  /* 0x0000000481817223 */ /* 0x000fe40000010075 */
[----:B------:R-:W0:Y:S01]  /*cd90*/  I2F R4, R124 ;  /* 0x0000007c00047306 */ /* 0x000e220000201400 */
[----:B------:R-:W-:Y:S02]  /*cda0*/  FMUL.FTZ R125, R114, R7 ;  /* 0x00000007727d7220 */ /* 0x000fe40000410000 */
[----:B------:R-:W1:Y:S04]  /*cdb0*/  SHFL.DOWN PT, R114, R5, 0x4, 0x1f ;  /* 0x08801f0005727f89 */ /* 0x000e6800000e0000 */
[----:B------:R-:W2:Y:S01]  /*cdc0*/  SHFL.DOWN PT, R7, R124, 0x2, 0x1f ;  /* 0x08401f007c077f89 */ /* 0x000ea200000e0000 */
[----:B0-----:R-:W0:Y:S01]  /*cdd0*/  MUFU.RCP R6, R4 ;  /* 0x0000000400067308 */ /* 0x001e220000001000 */
[----:B-1----:R-:W-:-:S02]  /*cde0*/  FADD.FTZ R117, R114, R5 ;  /* 0x0000000572757221 */ /* 0x002fc40000010000 */
[----:B--2---:R-:W-:Y:S02]  /*cdf0*/  IMAD.IADD R114, R124, 0x1, R7 ;  /* 0x000000017c727824 */ /* 0x004fe400078e0207 */
[----:B0-----:R-:W-:-:S03]  /*ce00*/  FMUL.FTZ R129, R6, R129 ;  /* 0x0000008106817220 */ /* 0x001fc60000410000 */
[----:B------:R-:W0:Y:S01]  /*ce10*/  I2F R7, R7 ;  /* 0x0000000700077306 */ /* 0x000e220000201400 */
[----:B------:R-:W-:Y:S02]  /*ce20*/  FFMA.FTZ R117, R6, R125, R117 ;  /* 0x0000007d06757223 */ /* 0x000fe40000010075 */
[----:B------:R-:W1:Y:S02]  /*ce30*/  SHFL.DOWN PT, R6, R129, 0x2, 0x1f ;  /* 0x08401f0081067f89 */ /* 0x000e6400000e0000 */
[----:B-1----:R-:W-:Y:S02]  /*ce40*/  FADD.FTZ R125, R129, -R6 ;  /* 0x80000006817d7221 */ /* 0x002fe40000010000 */
[----:B0-----:R-:W-:Y:S02]  /*ce50*/  FMUL.FTZ R6, R6, R7 ;  /* 0x0000000706067220 */ /* 0x001fe40000410000 */
[----:B------:R-:W-:Y:S02]  /*ce60*/  FMUL.FTZ R125, R125, R125 ;  /* 0x0000007d7d7d7220 */ /* 0x000fe40000410000 */
[----:B------:R-:W-:-:S02]  /*ce70*/  FFMA.FTZ R130, R4, R129, R6 ;  /* 0x0000008104827223 */ /* 0x000fc40000010006 */
[----:B------:R-:W-:Y:S02]  /*ce80*/  FMUL.FTZ R125, R4, R125 ;  /* 0x0000007d047d7220 */ /* 0x000fe40000410000 */
[----:B------:R-:W0:Y:S02]  /*ce90*/  SHFL.DOWN PT, R4, R117, 0x2, 0x1f ;  /* 0x08401f0075047f89 */ /* 0x000e2400000e0000 */
[----:B------:R-:W-:Y:S02]  /*cea0*/  FMUL.FTZ R125, R125, R7 ;  /* 0x000000077d7d7220 */ /* 0x000fe40000410000 */
[----:B------:R-:W1:Y:S01]  /*ceb0*/  SHFL.DOWN PT, R7, R114, 0x1, 0x1f ;  /* 0x08201f0072077f89 */ /* 0x000e6200000e0000 */
[----:B0-----:R-:W-:Y:S02]  /*cec0*/  FADD.FTZ R6, R117, R4 ;  /* 0x0000000475067221 */ /* 0x001fe40000010000 */
[----:B------:R-:W0:Y:S08]  /*ced0*/  I2F R4, R114 ;  /* 0x0000007200047306 */ /* 0x000e300000201400 */
[----:B0-----:R-:W0:Y:S02]  /*cee0*/  MUFU.RCP R5, R4 ;  /* 0x0000000400057308 */ /* 0x001e240000001000 */
[----:B0-----:R-:W-:-:S02]  /*cef0*/  FFMA.FTZ R6, R5, R125, R6 ;  /* 0x0000007d05067223 */ /* 0x001fc40000010006 */
[----:B------:R-:W-:Y:S02]  /*cf00*/  FMUL.FTZ R5, R5, R130 ;  /* 0x0000008205057220 */ /* 0x000fe40000410000 */
[----:B-1----:R-:W-:Y:S01]  /*cf10*/  IMAD.IADD R125, R114, 0x1, R7 ;  /* 0x00000001727d7824 */ /* 0x002fe200078e0207 */
[----:B------:R-:W0:Y:S01]  /*cf20*/  SHFL.DOWN PT, R117, R6, 0x1, 0x1f ;  /* 0x08201f0006757f89 */ /* 0x000e2200000e0000 */
[----:B------:R-:W1:Y:S03]  /*cf30*/  I2F R7, R7 ;  /* 0x0000000700077306 */ /* 0x000e660000201400 */
[----:B------:R-:W2:Y:S05]  /*cf40*/  SHFL.DOWN PT, R124, R5, 0x1, 0x1f ;  /* 0x08201f00057c7f89 */ /* 0x000eaa00000e0000 */
[----:B------:R-:W3:Y:S01]  /*cf50*/  I2F R125, R125 ;  /* 0x0000007d007d7306 */ /* 0x000ee20000201400 */
[----:B0-----:R-:W-:-:S02]  /*cf60*/  FADD.FTZ R117, R6, R117 ;  /* 0x0000007506757221 */ /* 0x001fc40000010000 */
[----:B--2---:R-:W-:Y:S02]  /*cf70*/  FADD.FTZ R129, R5, -R124 ;  /* 0x8000007c05817221 */ /* 0x004fe40000010000 */
[----:B-1----:R-:W-:Y:S02]  /*cf80*/  FMUL.FTZ R124, R124, R7 ;  /* 0x000000077c7c7220 */ /* 0x002fe40000410000 */
[----:B------:R-:W-:Y:S02]  /*cf90*/  FMUL.FTZ R129, R129, R129 ;  /* 0x0000008181817220 */ /* 0x000fe40000410000 */
[C---:B------:R-:W-:Y:S02]  /*cfa0*/  FFMA.FTZ R131, R4.reuse, R5, R124 ;  /* 0x0000000504837223 */ /* 0x040fe4000001007c */
[----:B------:R-:W-:Y:S02]  /*cfb0*/  FMUL.FTZ R129, R4, R129 ;  /* 0x0000008104817220 */ /* 0x000fe40000410000 */
[----:B---3--:R-:W0:Y:S02]  /*cfc0*/  MUFU.RCP R4, R125 ;  /* 0x0000007d00047308 */ /* 0x008e240000001000 */
[----:B------:R-:W-:Y:S01]  /*cfd0*/  FMUL.FTZ R129, R129, R7 ;  /* 0x0000000781817220 */ /* 0x000fe20000410000 */
[----:B------:R-:W-:-:S05]  /*cfe0*/  @!P0 MOV R7, 0x4 ;  /* 0x0000000400078802 */ /* 0x000fca0000000f00 */
[----:B------:R-:W-:-:S04]  /*cff0*/  @!P0 IMAD.WIDE R6, R14, R7, c[0x0][0x1a8] ;  /* 0x00006a000e068625 */ /* 0x000fc800078e0207 */
[C---:B0-----:R-:W-:Y:S02]  /*d000*/  FMUL.FTZ R131, R4.reuse, R131 ;  /* 0x0000008304837220 */ /* 0x041fe40000410000 */
[----:B------:R-:W-:Y:S02]  /*d010*/  FFMA.FTZ R117, R4, R129, R117 ;  /* 0x0000008104757223 */ /* 0x000fe40000010075 */
[----:B------:R-:W-:Y:S02]  /*d020*/  IMAD.MOV.U32 R4, RZ, RZ, c[0x0][0x1e0] ;  /* 0x00007800ff047624 */ /* 0x000fe400078e00ff */
[----:B------:R-:W0:Y:S04]  /*d030*/  SHFL.IDX PT, R131, R131, RZ, 0x1f ;  /* 0x00001fff83837589 */ /* 0x000e2800000e0000 */
[----:B------:R-:W1:Y:S01]  /*d040*/  SHFL.IDX PT, R117, R117, RZ, 0x1f ;  /* 0x00001fff75757589 */ /* 0x000e6200000e0000 */
[C---:B0-----:R-:W-:Y:S01]  /*d050*/  FMUL.FTZ R5, R131.reuse, R131 ;  /* 0x0000008383057220 */ /* 0x041fe20000410000 */
[----:B------:R-:W-:Y:S01]  /*d060*/  FSEL R130, R131, RZ, !P1 ;  /* 0x000000ff83827208 */ /* 0x000fe20004800000 */
[----:B-1----:R-:W-:-:S03]  /*d070*/  FFMA.FTZ R4, R117, R4, c[0x0][0x228] ;  /* 0x00008a0075047623 */ /* 0x002fc60000010004 */
[----:B------:R-:W-:-:S05]  /*d080*/  FSEL R5, R5, RZ, P1 ;  /* 0x000000ff05057208 */ /* 0x000fca0000800000 */
[----:B------:R-:W-:Y:S02]  /*d090*/  FADD.FTZ R114, R4, R5 ;  /* 0x0000000504727221 */ /* 0x000fe40000010000 */
[----:B------:R-:W-:Y:S02]  /*d0a0*/  @!P0 IMAD.MOV.U32 R5, RZ, RZ, 0x4 ;  /* 0x00000004ff058424 */ /* 0x000fe400078e00ff */
[----:B------:R-:W0:Y:S02]  /*d0b0*/  MUFU.RSQ R129, R114 ;  /* 0x0000007200817308 */ /* 0x000e240000001400 */
[----:B------:R-:W-:-:S05]  /*d0c0*/  @!P0 IMAD.WIDE R4, R14, R5, c[0x0][0x1a0] ;  /* 0x000068000e048625 */ /* 0x000fca00078e0205 */
[----:B------:R1:W-:Y:S04]  /*d0d0*/  @!P0 STG.E [R4.64], R131 ;  /* 0x0000008304008986 */ /* 0x0003e8000c101906 */
[----:B0-----:R1:W-:Y:S01]  /*d0e0*/  @!P0 STG.E [R6.64], R129 ;  /* 0x0000008106008986 */ /* 0x0013e2000c101906 */
[----:B------:R-:W-:Y:S05]  /*d0f0*/  @!P2 BRA `(.L_x_975) ;  /* 0x000002000000a947 */ /* 0x000fea0003800000 */
[--C-:B-1----:R-:W-:Y:S02]  /*d100*/  FADD.FTZ R4, R84, -R130.reuse ;  /* 0x8000008254047221 */ /* 0x102fe40000010000 */
        /* <DEDUP_REMOVED lines=8> */
[----:B------:R-:W-:Y:S02]  /*d190*/  FADD.FTZ R5, R88, -R130 ;  /* 0x8000008258057221 */ /* 0x000fe40000010000 */
[----:B------:R-:W-:-:S02]  /*d1a0*/  FMUL.FTZ R6, R129, R6 ;  /* 0x0000000681067220 */ /* 0x000fc40000410000 */
[----:B------:R-:W-:Y:S02]  /*d1b0*/  FMUL.FTZ R5, R129, R5 ;  /* 0x0000000581057220 */ /* 0x000fe40000410000 */
[----:B------:R-:W-:Y:S02]  /*d1c0*/  FFMA.FTZ R6, R18, R6, R25 ;  /* 0x0000000612067223 */ /* 0x000fe40000010019 */
[----:B------:R-:W-:Y:S02]  /*d1d0*/  FFMA.FTZ R5, R17, R5, R26 ;  /* 0x0000000511057223 */ /* 0x000fe4000001001a */
[----:B------:R-:W-:Y:S02]  /*d1e0*/  FMUL.FTZ R7, R129, R7 ;  /* 0x0000000781077220 */ /* 0x000fe40000410000 */
[--C-:B------:R-:W-:Y:S01]  /*d1f0*/  FADD.FTZ R114, R116, -R130.reuse ;  /* 0x8000008274727221 */ /* 0x100fe20000010000 */
[----:B------:R-:W-:Y:S01]  /*d200*/  F2FP.BF16.PACK_AB R5, R6, R5 ;  /* 0x000000050605723e */ /* 0x000fe200000010ff */
[----:B------:R-:W-:-:S02]  /*d210*/  FADD.FTZ R6, R112, -R130 ;  /* 0x8000008270067221 */ /* 0x000fc40000010000 */
[----:B------:R-:W-:Y:S02]  /*d220*/  FFMA.FTZ R7, R20, R7, R27 ;  /* 0x0000000714077223 */ /* 0x000fe4000001001b */
[C---:B------:R-:W-:Y:S02]  /*d230*/  FMUL.FTZ R6, R129.reuse, R6 ;  /* 0x0000000681067220 */ /* 0x040fe40000410000 */
[----:B------:R-:W-:Y:S02]  /*d240*/  FMUL.FTZ R114, R129, R114 ;  /* 0x0000007281727220 */ /* 0x000fe40000410000 */
[----:B------:R-:W-:Y:S02]  /*d250*/  FFMA.FTZ R6, R19, R6, R28 ;  /* 0x0000000613067223 */ /* 0x000fe4000001001c */
[----:B------:R-:W-:Y:S02]  /*d260*/  FFMA.FTZ R114, R22, R114, R29 ;  /* 0x0000007216727223 */ /* 0x000fe4000001001d */
[----:B------:R-:W-:Y:S01]  /*d270*/  IMAD.MOV.U32 R124, RZ, RZ, 0x10 ;  /* 0x00000010ff7c7424 */ /* 0x000fe200078e00ff */
[----:B------:R-:W-:Y:S01]  /*d280*/  F2FP.BF16.PACK_AB R6, R7, R6 ;  /* 0x000000060706723e */ /* 0x000fe200000010ff */
[----:B------:R-:W-:-:S02]  /*d290*/  FADD.FTZ R7, R115, -R130 ;  /* 0x8000008273077221 */ /* 0x000fc40000010000 */
[C---:B------:R-:W-:Y:S01]  /*d2a0*/  IMAD.WIDE.U32 R124, R83.reuse, R124, c[0x0][0x208] ;  /* 0x00008200537c7625 */ /* 0x040fe200078e007c */
[----:B------:R-:W-:-:S03]  /*d2b0*/  IADD3 R83, R83, 0x100, RZ ;  /* 0x0000010053537810 */ /* 0x000fc60007ffe0ff */
[----:B------:R-:W-:-:S04]  /*d2c0*/  FMUL.FTZ R7, R129, R7 ;  /* 0x0000000781077220 */ /* 0x000fc80000410000 */
[----:B------:R-:W-:-:S05]  /*d2d0*/  FFMA.FTZ R7, R21, R7, R30 ;  /* 0x0000000715077223 */ /* 0x000fca000001001e */
[----:B------:R-:W-:-:S05]  /*d2e0*/  F2FP.BF16.PACK_AB R7, R114, R7 ;  /* 0x000000077207723e */ /* 0x000fca00000010ff */
[----:B------:R0:W-:Y:S02]  /*d2f0*/  STG.E.128 [R124.64], R4 ;  /* 0x000000047c007986 */ /* 0x0001e4000c101d06 */
.L_x_975:
[----:B------:R-:W-:Y:S05]  /*d300*/  BSYNC B0 ;  /* 0x0000000000007941 */ /* 0x000fea0003800000 */
.L_x_974:
[----:B------:R-:W-:Y:S01]  /*d310*/  ISETP.NE.AND P0, PT, R126, RZ, PT ;  /* 0x000000ff7e00720c */ /* 0x000fe20003f05270 */
[----:B------:R-:W-:-:S12]  /*d320*/  BSSY B0, `(.L_x_976) ;  /* 0x0000022000007945 */ /* 0x000fd80003800000 */
[----:B------:R-:W-:Y:S05]  /*d330*/  @!P0 BRA `(.L_x_977) ;  /* 0x0000020000008947 */ /* 0x000fea0003800000 */
[--C-:B01----:R-:W-:Y:S02]  /*d340*/  FADD.FTZ R4, R85, -R130.reuse ;  /* 0x8000008255047221 */ /* 0x103fe40000010000 */
        /* <DEDUP_REMOVED lines=8> */
[----:B------:R-:W-:Y:S02]  /*d3d0*/  FADD.FTZ R5, R91, -R130 ;  /* 0x800000825b057221 */ /* 0x000fe40000010000 */
[C---:B------:R-:W-:Y:S02]  /*d3e0*/  FMUL.FTZ R6, R129.reuse, R6 ;  /* 0x0000000681067220 */ /* 0x040fe40000410000 */
[----:B------:R-:W-:Y:S02]  /*d3f0*/  FMUL.FTZ R5, R129, R5 ;  /* 0x0000000581057220 */ /* 0x000fe40000410000 */
[----:B------:R-:W-:-:S02]  /*d400*/  FFMA.FTZ R6, R34, R6, R41 ;  /* 0x0000000622067223 */ /* 0x000fc40000010029 */
[----:B------:R-:W-:Y:S02]  /*d410*/  FFMA.FTZ R5, R33, R5, R42 ;  /* 0x0000000521057223 */ /* 0x000fe4000001002a */
[----:B------:R-:W-:Y:S02]  /*d420*/  FMUL.FTZ R7, R129, R7 ;  /* 0x0000000781077220 */ /* 0x000fe40000410000 */
[--C-:B------:R-:W-:Y:S01]  /*d430*/  FADD.FTZ R114, R110, -R130.reuse ;  /* 0x800000826e727221 */ /* 0x100fe20000010000 */
[----:B------:R-:W-:Y:S01]  /*d440*/  F2FP.BF16.PACK_AB R5, R6, R5 ;  /* 0x000000050605723e */ /* 0x000fe200000010ff */
[----:B------:R-:W-:Y:S02]  /*d450*/  FADD.FTZ R6, R93, -R130 ;  /* 0x800000825d067221 */ /* 0x000fe40000010000 */
[----:B------:R-:W-:Y:S02]  /*d460*/  FFMA.FTZ R7, R36, R7, R43 ;  /* 0x0000000724077223 */ /* 0x000fe4000001002b */
[----:B------:R-:W-:-:S02]  /*d470*/  FMUL.FTZ R6, R129, R6 ;  /* 0x0000000681067220 */ /* 0x000fc40000410000 */
[----:B------:R-:W-:Y:S02]  /*d480*/  FMUL.FTZ R114, R129, R114 ;  /* 0x0000007281727220 */ /* 0x000fe40000410000 */
[----:B------:R-:W-:Y:S02]  /*d490*/  FFMA.FTZ R6, R35, R6, R44 ;  /* 0x0000000623067223 */ /* 0x000fe4000001002c */
[----:B------:R-:W-:Y:S02]  /*d4a0*/  FFMA.FTZ R114, R38, R114, R45 ;  /* 0x0000007226727223 */ /* 0x000fe4000001002d */
[----:B------:R-:W-:Y:S01]  /*d4b0*/  IMAD.MOV.U32 R124, RZ, RZ, 0x10 ;  /* 0x00000010ff7c7424 */ /* 0x000fe200078e00ff */
[----:B------:R-:W-:Y:S01]  /*d4c0*/  F2FP.BF16.PACK_AB R6, R7, R6 ;  /* 0x000000060706723e */ /* 0x000fe200000010ff */
[----:B------:R-:W-:Y:S02]  /*d4d0*/  FADD.FTZ R7, R103, -R130 ;  /* 0x8000008267077221 */ /* 0x000fe40000010000 */
[C---:B------:R-:W-:Y:S01]  /*d4e0*/  IMAD.WIDE.U32 R124, R83.reuse, R124, c[0x0][0x208] ;  /* 0x00008200537c7625 */ /* 0x040fe200078e007c */
[----:B------:R-:W-:-:S03]  /*d4f0*/  IADD3 R83, R83, 0x100, RZ ;  /* 0x0000010053537810 */ /* 0x000fc60007ffe0ff */
[----:B------:R-:W-:-:S04]  /*d500*/  FMUL.FTZ R7, R129, R7 ;  /* 0x0000000781077220 */ /* 0x000fc80000410000 */
[----:B------:R-:W-:-:S05]  /*d510*/  FFMA.FTZ R7, R37, R7, R46 ;  /* 0x0000000725077223 */ /* 0x000fca000001002e */
[----:B------:R-:W-:-:S05]  /*d520*/  F2FP.BF16.PACK_AB R7, R114, R7 ;  /* 0x000000077207723e */ /* 0x000fca00000010ff */
[----:B------:R0:W-:Y:S02]  /*d530*/  STG.E.128 [R124.64], R4 ;  /* 0x000000047c007986 */ /* 0x0001e4000c101d06 */
.L_x_977:
[----:B------:R-:W-:Y:S05]  /*d540*/  BSYNC B0 ;  /* 0x0000000000007941 */ /* 0x000fea0003800000 */
.L_x_976:
        /* <DEDUP_REMOVED lines=35> */
.L_x_979:
[----:B------:R-:W-:Y:S05]  /*d780*/  BSYNC B0 ;  /* 0x0000000000007941 */ /* 0x000fea0003800000 */
.L_x_978:
[----:B------:R-:W-:Y:S01]  /*d790*/  ISETP.NE.AND P0, PT, R128, RZ, PT ;  /* 0x000000ff8000720c */ /* 0x000fe20003f05270 */
[----:B------:R-:W-:-:S12]  /*d7a0*/  BSSY B0, `(.L_x_980) ;  /* 0x0000021000007945 */ /* 0x000fd80003800000 */
[----:B------:R-:W-:Y:S05]  /*d7b0*/  @!P0 BRA `(.L_x_981) ;  /* 0x000001f000008947 */ /* 0x000fea0003800000 */
[--C-:B01----:R-:W-:Y:S02]  /*d7c0*/  FADD.FTZ R7, R100, -R130.reuse ;  /* 0x8000008264077221 */ /* 0x103fe40000010000 */
[--C-:B------:R-:W-:Y:S02]  /*d7d0*/  FADD.FTZ R114, R101, -R130.reuse ;  /* 0x8000008265727221 */ /* 0x100fe40000010000 */
[C---:B------:R-:W-:Y:S02]  /*d7e0*/  FMUL.FTZ R117, R129.reuse, R7 ;  /* 0x0000000781757220 */ /* 0x040fe40000410000 */
[----:B------:R-:W-:Y:S02]  /*d7f0*/  FMUL.FTZ R124, R129, R114 ;  /* 0x00000072817c7220 */ /* 0x000fe40000410000 */
[--C-:B------:R-:W-:Y:S02]  /*d800*/  FADD.FTZ R7, R102, -R130.reuse ;  /* 0x8000008266077221 */ /* 0x100fe40000010000 */
[----:B------:R-:W-:-:S02]  /*d810*/  FADD.FTZ R114, R109, -R130 ;  /* 0x800000826d727221 */ /* 0x000fc40000010000 */
[C---:B------:R-:W-:Y:S02]  /*d820*/  FMUL.FTZ R7, R129.reuse, R7 ;  /* 0x0000000781077220 */ /* 0x040fe40000410000 */
[----:B------:R-:W-:Y:S02]  /*d830*/  FMUL.FTZ R114, R129, R114 ;  /* 0x0000007281727220 */ /* 0x000fe40000410000 */
[--C-:B------:R-:W-:Y:S02]  /*d840*/  FADD.FTZ R125, R108, -R130.reuse ;  /* 0x800000826c7d7221 */ /* 0x100fe40000010000 */
[--C-:B------:R-:W-:Y:S02]  /*d850*/  FADD.FTZ R6, R99, -R130.reuse ;  /* 0x8000008263067221 */ /* 0x100fe40000010000 */
[--C-:B------:R-:W-:Y:S02]  /*d860*/  FADD.FTZ R4, R87, -R130.reuse ;  /* 0x8000008257047221 */ /* 0x100fe40000010000 */
[----:B------:R-:W-:-:S02]  /*d870*/  FADD.FTZ R5, R98, -R130 ;  /* 0x8000008262057221 */ /* 0x000fc40000010000 */
[----:B------:R-:W-:Y:S02]  /*d880*/  FFMA.FTZ R7, R69, R7, R82 ;  /* 0x0000000745077223 */ /* 0x000fe40000010052 */
[----:B------:R-:W-:Y:S02]  /*d890*/  FFMA.FTZ R114, R70, R114, R81 ;  /* 0x0000007246727223 */ /* 0x000fe40000010051 */
[C---:B------:R-:W-:Y:S02]  /*d8a0*/  FMUL.FTZ R125, R129.reuse, R125 ;  /* 0x0000007d817d7220 */ /* 0x040fe40000410000 */
[C---:B------:R-:W-:Y:S01]  /*d8b0*/  FMUL.FTZ R6, R129.reuse, R6 ;  /* 0x0000000681067220 */ /* 0x040fe20000410000 */
[----:B------:R-:W-:Y:S01]  /*d8c0*/  F2FP.BF16.PACK_AB R7, R114, R7 ;  /* 0x000000077207723e */ /* 0x000fe200000010ff */
[C---:B------:R-:W-:Y:S02]  /*d8d0*/  FMUL.FTZ R4, R129.reuse, R4 ;  /* 0x0000000481047220 */ /* 0x040fe40000410000 */
[----:B------:R-:W-:-:S02]  /*d8e0*/  FMUL.FTZ R5, R129, R5 ;  /* 0x0000000581057220 */ /* 0x000fc40000410000 */
[----:B------:R-:W-:Y:S02]  /*d8f0*/  FFMA.FTZ R129, R68, R125, R79 ;  /* 0x0000007d44817223 */ /* 0x000fe4000001004f */
[----:B------:R-:W-:Y:S02]  /*d900*/  FFMA.FTZ R114, R65, R6, R78 ;  /* 0x0000000641727223 */ /* 0x000fe4000001004e */
[----:B------:R-:W-:Y:S02]  /*d910*/  FFMA.FTZ R125, R66, R117, R77 ;  /* 0x00000075427d7223 */ /* 0x000fe4000001004d */
[----:B------:R-:W-:Y:S02]  /*d920*/  FFMA.FTZ R4, R63, R4, R72 ;  /* 0x000000043f047223 */ /* 0x000fe40000010048 */
[----:B------:R-:W-:Y:S02]  /*d930*/  FFMA.FTZ R6, R67, R124, R80 ;  /* 0x0000007c43067223 */ /* 0x000fe40000010050 */
[----:B------:R-:W-:Y:S01]  /*d940*/  FFMA.FTZ R117, R64, R5, R73 ;  /* 0x0000000540757223 */ /* 0x000fe20000010049 */
[----:B------:R-:W-:Y:S01]  /*d950*/  F2FP.BF16.PACK_AB R5, R125, R114 ;  /* 0x000000727d05723e */ /* 0x000fe200000010ff */
[----:B------:R-:W-:Y:S01]  /*d960*/  IMAD.MOV.U32 R124, RZ, RZ, 0x10 ;  /* 0x00000010ff7c7424 */ /* 0x000fe200078e00ff */
[----:B------:R-:W-:-:S02]  /*d970*/  F2FP.BF16.PACK_AB R6, R129, R6 ;  /* 0x000000068106723e */ /* 0x000fc400000010ff */
[----:B------:R-:W-:Y:S01]  /*d980*/  F2FP.BF16.PACK_AB R4, R117, R4 ;  /* 0x000000047504723e */ /* 0x000fe200000010ff */
[----:B------:R-:W-:-:S05]  /*d990*/  IMAD.WIDE.U32 R124, R83, R124, c[0x0][0x208] ;  /* 0x00008200537c7625 */ /* 0x000fca00078e007c */
[----:B------:R0:W-:Y:S02]  /*d9a0*/  STG.E.128 [R124.64], R4 ;  /* 0x000000047c007986 */ /* 0x0001e4000c101d06 */
.L_x_981:
[----:B------:R-:W-:Y:S05]  /*d9b0*/  BSYNC B0 ;  /* 0x0000000000007941 */ /* 0x000fea0003800000 */
.L_x_980:
[----:B------:R-:W-:Y:S02]  /*d9c0*/  IADD3 R14, R14, c[0x0][0x160], RZ ;  /* 0x000058000e0e7a10 */ /* 0x000fe40007ffe0ff */
[----:B------:R-:W-:Y:S02]  /*d9d0*/  LOP3.LUT P1, RZ, R75, 0xff, RZ, 0xc0, !PT ;  /* 0x000000ff4bff7812 */ /* 0x000fe4000782c0ff */
[----:B------:R-:W-:Y:S02]  /*d9e0*/  ISETP.GE.AND P0, PT, R14, c[0x0][0x164], PT ;  /* 0x000059000e007a0c */ /* 0x000fe40003f06270 */
[----:B------:R-:W-:-:S11]  /*d9f0*/  SEL R75, RZ, 0x1, P1 ;  /* 0x00000001ff4b7807 */ /* 0x000fd60000800000 */
[----:B01----:R-:W-:Y:S01]  /*da00*/  @P0 CALL.REL.NOINC `(.L_x_982) ;  /* 0x0000001000000944 */ /* 0x003fe20003c00000 */
[----:B------:R-:W-:Y:S05]  /*da10*/  BRA `(.L_x_983) ;  /* 0xffff351000007947 */ /* 0x000fea000383ffff */
.L_x_982:
[----:B------:R-:W-:Y:S05]  /*da20*/  EXIT ;  /* 0x000000000000794d */ /* 0x000fea0003800000 */
.L_x_972:
[----:B------:R-:W-:Y:S01]  /*da30*/  IMAD.MOV.U32 R7, RZ, RZ, R4 ;  /* 0x000000ffff077224 */ /* 0x000fe200078e0004 */
[----:B------:R-:W-:Y:S01]  /*da40*/  MOV R132, 0xffffffff ;  /* 0xffffffff00847802 */ /* 0x000fe20000000f00 */
[----:B------:R-:W-:Y:S01]  /*da50*/  IMAD.MOV.U32 R130, RZ, RZ, 0x1 ;  /* 0x00000001ff827424 */ /* 0x000fe200078e00ff */
[----:B------:R-:W-:Y:S01]  /*da60*/  MOV R124, 0xda90 ;  /* 0x0000da90007c7802 */ /* 0x000fe20000000f00 */
[----:B------:R-:W-:Y:S02]  /*da70*/  IMAD.MOV.U32 R5, RZ, RZ, 0x1f ;  /* 0x0000001fff057424 */ /* 0x000fe400078e00ff */
[----:B------:R-:W-:Y:S05]  /*da80*/  CALL.REL.NOINC `($__internal_8_$__cuda_sm70_shflsync_bfly_p) ;  /* 0x000007c000007944 */ /* 0x000fea0003c00000 */
[----:B01----:R-:W-:Y:S05]  /*da90*/  BRA `(.L_x_984) ;  /* 0xffffebc000007947 */ /* 0x003fea000383ffff */
.L_x_973:
[----:B------:R-:W-:Y:S01]  /*daa0*/  IMAD.MOV.U32 R130, RZ, RZ, 0x2 ;  /* 0x00000002ff827424 */ /* 0x000fe200078e00ff */
[----:B------:R-:W-:Y:S01]  /*dab0*/  MOV R124, 0xdaf0 ;  /* 0x0000daf0007c7802 */ /* 0x000fe20000000f00 */
[----:B------:R-:W-:Y:S02]  /*dac0*/  IMAD.MOV.U32 R5, RZ, RZ, 0x1f ;  /* 0x0000001fff057424 */ /* 0x000fe400078e00ff */
[----:B------:R-:W-:Y:S02]  /*dad0*/  IMAD.MOV.U32 R132, RZ, RZ, -0x1 ;  /* 0xffffffffff847424 */ /* 0x000fe400078e00ff */
[----:B0-----:R-:W-:Y:S05]  /*dae0*/  CALL.REL.NOINC `($__internal_8_$__cuda_sm70_shflsync_bfly_p) ;  /* 0x0000076000007944 */ /* 0x001fea0003c00000 */
[----:B01----:R-:W-:Y:S01]  /*daf0*/  FADD.FTZ R7, R7, R5 ;  /* 0x0000000507077221 */ /* 0x003fe20000010000 */
[----:B------:R-:W-:Y:S01]  /*db00*/  MOV R124, 0xdb50 ;  /* 0x0000db50007c7802 */ /* 0x000fe20000000f00 */
[----:B------:R-:W-:-:S02]  /*db10*/  IMAD.MOV.U32 R130, RZ, RZ, 0x4 ;  /* 0x00000004ff827424 */ /* 0x000fc400078e00ff */
[----:B------:R-:W-:Y:S02]  /*db20*/  IMAD.MOV.U32 R5, RZ, RZ, 0x1f ;  /* 0x0000001fff057424 */ /* 0x000fe400078e00ff */
[----:B------:R-:W-:Y:S02]  /*db30*/  IMAD.MOV.U32 R132, RZ, RZ, -0x1 ;  /* 0xffffffffff847424 */ /* 0x000fe400078e00ff */
[----:B------:R-:W-:Y:S05]  /*db40*/  CALL.REL.NOINC `($__internal_8_$__cuda_sm70_shflsync_bfly_p) ;  /* 0x0000070000007944 */ /* 0x000fea0003c00000 */
[----:B01----:R-:W-:Y:S01]  /*db50*/  FADD.FTZ R7, R7, R5 ;  /* 0x0000000507077221 */ /* 0x003fe20000010000 */
[----:B------:R-:W-:Y:S01]  /*db60*/  HFMA2.MMA R5, -RZ, RZ, 0, 1.847743988037109375e-06 ;  /* 0x0000001fff057435 */ /* 0x000fe200000001ff */
[----:B------:R-:W-:Y:S01]  /*db70*/  IMAD.MOV.U32 R130, RZ, RZ, 0x8 ;  /* 0x00000008ff827424 */ /* 0x000fe200078e00ff */
[----:B------:R-:W-:Y:S01]  /*db80*/  MOV R124, 0xdbb0 ;  /* 0x0000dbb0007c7802 */ /* 0x000fe20000000f00 */
[----:B------:R-:W-:-:S03]  /*db90*/  IMAD.MOV.U32 R132, RZ, RZ, -0x1 ;  /* 0xffffffffff847424 */ /* 0x000fc600078e00ff */
[----:B------:R-:W-:Y:S05]  /*dba0*/  CALL.REL.NOINC `($__internal_8_$__cuda_sm70_shflsync_bfly_p) ;  /* 0x000006a000007944 */ /* 0x000fea0003c00000 */
[----:B01----:R-:W-:Y:S01]  /*dbb0*/  FADD.FTZ R7, R7, R5 ;  /* 0x0000000507077221 */ /* 0x003fe20000010000 */
[----:B------:R-:W-:Y:S01]  /*dbc0*/  MOV R124, 0xdc10 ;  /* 0x0000dc10007c7802 */ /* 0x000fe20000000f00 */
[----:B------:R-:W-:Y:S02]  /*dbd0*/  IMAD.MOV.U32 R130, RZ, RZ, 0x10 ;  /* 0x00000010ff827424 */ /* 0x000fe400078e00ff */
[----:B------:R-:W-:-:S02]  /*dbe0*/  IMAD.MOV.U32 R5, RZ, RZ, 0x1f ;  /* 0x0000001fff057424 */ /* 0x000fc400078e00ff */
[----:B------:R-:W-:Y:S02]  /*dbf0*/  IMAD.MOV.U32 R132, RZ, RZ, -0x1 ;  /* 0xffffffffff847424 */ /* 0x000fe400078e00ff */
[----:B------:R-:W-:Y:S05]  /*dc00*/  CALL.REL.NOINC `($__internal_8_$__cuda_sm70_shflsync_bfly_p) ;  /* 0x0000064000007944 */ /* 0x000fea0003c00000 */
[----:B-1----:R-:W-:Y:S01]  /*dc10*/  FADD.FTZ R4, R7, R5 ;  /* 0x0000000507047221 */ /* 0x002fe20000010000 */
[----:B------:R-:W-:Y:S01]  /*dc20*/  ISETP.NE.AND P3, PT, R123, RZ, PT ;  /* 0x000000ff7b00720c */ /* 0x000fe20003f65270 */
[----:B0-----:R-:W-:Y:S02]  /*dc30*/  IMAD.MOV.U32 R130, RZ, RZ, 0x1 ;  /* 0x00000001ff827424 */ /* 0x001fe400078e00ff */
[----:B------:R-:W-:Y:S02]  /*dc40*/  FMUL.FTZ R4, R71, R4 ;  /* 0x0000000447047220 */ /* 0x000fe40000410000 */
[----:B------:R-:W-:Y:S02]  /*dc50*/  IMAD.MOV.U32 R132, RZ, RZ, -0x1 ;  /* 0xffffffffff847424 */ /* 0x000fe400078e00ff */
[--C-:B------:R-:W-:Y:S02]  /*dc60*/  FADD.FTZ R5, R84, -R4.reuse ;  /* 0x8000000454057221 */ /* 0x100fe40000010000 */
[----:B------:R-:W-:-:S02]  /*dc70*/  FADD.FTZ R114, R89, -R4 ;  /* 0x8000000459727221 */ /* 0x000fc40000010000 */
        /* <DEDUP_REMOVED lines=64> */
[----:B------:R-:W-:-:S03]  /*e080*/  IMAD.MOV.U32 R5, RZ, RZ, 0x1f ;  /* 0x0000001fff057424 */ /* 0x000fc600078e00ff */
[----:B------:R-:W-:Y:S02]  /*e090*/  MOV R7, R114 ;  /* 0x0000007200077202 */ /* 0x000fe40000000f00 */
[----:B------:R-:W-:Y:S05]  /*e0a0*/  CALL.REL.NOINC `($__internal_8_$__cuda_sm70_shflsync_bfly_p) ;  /* 0x000001a000007944 */ /* 0x000fea0003c00000 */
[----:B01----:R-:W-:Y:S01]  /*e0b0*/  FADD.FTZ R7, R114, R5 ;  /* 0x0000000572077221 */ /* 0x003fe20000010000 */
[----:B------:R-:W-:Y:S01]  /*e0c0*/  MOV R124, 0xe110 ;  /* 0x0000e110007c7802 */ /* 0x000fe20000000f00 */
[----:B------:R-:W-:Y:S02]  /*e0d0*/  IMAD.MOV.U32 R130, RZ, RZ, 0x2 ;  /* 0x00000002ff827424 */ /* 0x000fe400078e00ff */
[----:B------:R-:W-:Y:S02]  /*e0e0*/  IMAD.MOV.U32 R5, RZ, RZ, 0x1f ;  /* 0x0000001fff057424 */ /* 0x000fe400078e00ff */
[----:B------:R-:W-:Y:S02]  /*e0f0*/  IMAD.MOV.U32 R132, RZ, RZ, -0x1 ;  /* 0xffffffffff847424 */ /* 0x000fe400078e00ff */
[----:B------:R-:W-:Y:S05]  /*e100*/  CALL.REL.NOINC `($__internal_8_$__cuda_sm70_shflsync_bfly_p) ;  /* 0x0000014000007944 */ /* 0x000fea0003c00000 */
[----:B01----:R-:W-:Y:S01]  /*e110*/  FADD.FTZ R7, R7, R5 ;  /* 0x0000000507077221 */ /* 0x003fe20000010000 */
[----:B------:R-:W-:Y:S01]  /*e120*/  MOV R124, 0xe170 ;  /* 0x0000e170007c7802 */ /* 0x000fe20000000f00 */
[----:B------:R-:W-:Y:S02]  /*e130*/  IMAD.MOV.U32 R130, RZ, RZ, 0x4 ;  /* 0x00000004ff827424 */ /* 0x000fe400078e00ff */
[----:B------:R-:W-:-:S02]  /*e140*/  IMAD.MOV.U32 R5, RZ, RZ, 0x1f ;  /* 0x0000001fff057424 */ /* 0x000fc400078e00ff */
        /* <DEDUP_REMOVED lines=11> */
[----:B------:R-:W-:Y:S02]  /*e200*/  IMAD.MOV.U32 R5, RZ, RZ, 0x1f ;  /* 0x0000001fff057424 */ /* 0x000fe400078e00ff */
[----:B------:R-:W-:-:S02]  /*e210*/  IMAD.MOV.U32 R132, RZ, RZ, -0x1 ;  /* 0xffffffffff847424 */ /* 0x000fc400078e00ff */
[----:B------:R-:W-:Y:S05]  /*e220*/  CALL.REL.NOINC `($__internal_8_$__cuda_sm70_shflsync_bfly_p) ;  /* 0x0000002000007944 */ /* 0x000fea0003c00000 */
[----:B01----:R-:W-:Y:S01]  /*e230*/  IMAD.MOV.U32 R130, RZ, RZ, R5 ;  /* 0x000000ffff827224 */ /* 0x003fe200078e0005 */
[----:B------:R-:W-:Y:S05]  /*e240*/  BRA `(.L_x_985) ;  /* 0xffffe97000007947 */ /* 0x000fea000383ffff */
        .weak           $__internal_8_$__cuda_sm70_shflsync_bfly_p
        .type           $__internal_8_$__cuda_sm70_shflsync_bfly_p,@function
        .size           $__internal_8_$__cuda_sm70_shflsync_bfly_p,(.L_x_29072 - $__internal_8_$__cuda_sm70_shflsync_bfly_p)
$__internal_8_$__cuda_sm70_shflsync_bfly_p:
[----:B------:R-:W-:Y:S01]  /*e250*/  IMAD.MOV.U32 R125, RZ, RZ, 0x0 ;  /* 0x00000000ff7d7424 */ /* 0x000fe200078e00ff */
[----:B------:R-:W-:Y:S04]  /*e260*/  WARPSYNC R132 ;  /* 0x0000008400007348 */ /* 0x000fe80003800000 */
[----:B------:R0:W1:Y:S01]  /*e270*/  SHFL.BFLY PT, R5, R7, R130, R5 ;  /* 0x0c00008207057389 */ /* 0x00006200000e0005 */
[----:B------:R-:W-:Y:S05]  /*e280*/  RET.REL.NODEC R124 `(_ZN10layer_norm13ln_fwd_kernelINS_13Kernel_traitsI13__nv_bfloat16S2_S2_S2_fjLj8192ELj1ELj1ELj8ELj16ENS_18Kernel_traits_baseILj8192ES2_S2_S2_S2_fjLj256EEEEELb1ELb0ELb0ELb0EEEvNS_9FwdParamsE) ;  /* 0xffff1d707c007950 */ /* 0x000fea0003c3ffff */
.L_x_986:
        /* <DEDUP_REMOVED lines=15> */
.L_x_29072:


//--------------------- .text._ZN10layer_norm13ln_fwd_kernelINS_13Kernel_traitsI13__nv_bfloat16S2_S2_S2_fjLj8192ELj1ELj1ELj8ELj16ENS_18Kernel_traits_baseILj8192ES2_S2_S2_S2_fjLj256EEEEELb1ELb0ELb0ELb1EEEvNS_9FwdParamsE --------------------------
	.section	.text._ZN10layer_norm13ln_fwd_kernelINS_13Kernel_traitsI13__nv_bfloat16S2_S2_S2_fjLj8192ELj1ELj1ELj8ELj16ENS_18Kernel_traits_baseILj8192ES2_S2_S2_S2_fjLj256EEEEELb1ELb0ELb0ELb1EEEvNS_9FwdParamsE,"ax",@progbits
	.sectioninfo	@"SHI_REGISTERS=121"
	.align	128
        .global         _ZN10layer_norm13ln_fwd_kernelINS_13Kernel_traitsI13__nv_bfloat16S2_S2_S2_fjLj8192ELj1ELj1ELj8ELj16ENS_18Kernel_traits_baseILj8192ES2_S2_S2_S2_fjLj256EEEEELb1ELb0ELb0ELb1EEEvNS_9FwdParamsE
        .type           _ZN10layer_norm13ln_fwd_kernelINS_13Kernel_traitsI13__nv_bfloat16S2_S2_S2_fjLj8192ELj1ELj1ELj8ELj16ENS_18Kernel_traits_baseILj8192ES2_S2_S2_S2_fjLj256EEEEELb1ELb0ELb0ELb1EEEvNS_9FwdParamsE,@function
        .size           _ZN10layer_norm13ln_fwd_kernelINS_13Kernel_traitsI13__nv_bfloat16S2_S2_S2_fjLj8192ELj1ELj1ELj8ELj16ENS_18Kernel_traits_baseILj8192ES2_S2_S2_S2_fjLj256EEEEELb1ELb0ELb0ELb1EEEvNS_9FwdParamsE,(.L_x_29073 - _ZN10layer_norm13ln_fwd_kernelINS_13Kernel_traitsI13__nv_bfloat16S2_S2_S2_fjLj8192ELj1ELj1ELj8ELj16ENS_18Kernel_traits_baseILj8192ES2_S2_S2_S2_fjLj256EEEEELb1ELb0ELb0ELb1EEEvNS_9FwdParamsE)
        .other          _ZN10layer_norm13ln_fwd_kernelINS_13Kernel_traitsI13__nv_bfloat16S2_S2_S2_fjLj8192ELj1ELj1ELj8ELj16ENS_18Kernel_traits_baseILj8192ES2_S2_S2_S2_fjLj256EEEEELb1ELb0ELb0ELb1EEEvNS_9FwdParamsE,@"STO_CUDA_ENTRY STV_DEFAULT"
_ZN10layer_norm13ln_fwd_kernelINS_13Kernel_traitsI13__nv_bfloat16S2_S2_S2_fjLj8192ELj1ELj1ELj8ELj16ENS_18Kernel_traits_baseILj8192ES2_S2_S2_S2_fjLj256EEEEELb1ELb0ELb0ELb1EEEvNS_9FwdParamsE:
.text._ZN10layer_norm13ln_fwd_kernelINS_13Kernel_traitsI13__nv_bfloat16S2_S2_S2_fjLj8192ELj1ELj1ELj8ELj16ENS_18Kernel_traits_baseILj8192ES2_S2_S2_S2_fjLj256EEEEELb1ELb0ELb0ELb1EEEvNS_9FwdParamsE:
[----:B------:R-:W-:Y:S02]  /*0000*/  IMAD.MOV.U32 R1, RZ, RZ, c[0x0][0x28] ;  /* 0x00000a00ff017624 */ /* 0x000fe400078e00ff */
[----:B------:R-:W-:Y:S02]  /*0010*/  ULDC.U8 UR4, c[0x0][0x244] ;  /* 0x0000910000047ab9 */ /* 0x000fe40000000000 */
[----:B------:R-:W-:Y:S01]  /*0020*/  ISETP.NE.AND P0, PT, RZ, UR4, PT ;  /* 0x00000004ff007c0c */ /* 0x000fe2000bf05270 */
[----:B------:R-:W-:Y:S02]  /*0030*/  ULDC.64 UR4, c[0x0][0x230] ;  /* 0x00008c0000047ab9 */ /* 0x000fe40000000a00 */
[----:B------:R-:W-:Y:S01]  /*0040*/  IMAD.U32 R2, RZ, RZ, UR4 ;  /* 0x00000004ff027e24 */ /* 0x000fe2000f8e00ff */
[----:B------:R-:W-:Y:S01]  /*0050*/  ULDC.64 UR6, c[0x0][0x118] ;  /* 0x0000460000067ab9 */ /* 0x000fe20000000a00 */
[----:B------:R-:W-:Y:S01]  /*0060*/  IMAD.U32 R3, RZ, RZ, UR5 ;  /* 0x00000005ff037e24 */ /* 0x000fe2000f8e00ff */
[----:B------:R-:W-:Y:S01]  /*0070*/  MOV R81, c[0x0][0x23c] ;  /* 0x00008f0000517a02 */ /* 0x000fe20000000f00 */
[----:B------:R-:W-:-:S06]  /*0080*/  IMAD.MOV.U32 R80, RZ, RZ, c[0x0][0x238] ;  /* 0x00008e00ff507624 */ /* 0x000fcc00078e00ff */
[----:B------:R-:W2:Y:S01]  /*0090*/  @P0 LDG.E.64 R2, [R2.64] ;  /* 0x0000000602020981 */ /* 0x000ea2000c1e1b00 */
[----:B------:R-:W-:Y:S02]  /*00a0*/  @P0 IMAD.MOV.U32 R8, RZ, RZ, R80 ;  /* 0x000000ffff080224 */ /* 0x000fe400078e0050 */
[----:B------:R-:W-:-:S05]  /*00b0*/  @P0 IMAD.MOV.U32 R9, RZ, RZ, R81 ;  /* 0x000000ffff090224 */ /* 0x000fca00078e0051 */
[----:B------:R-:W3:Y:S04]  /*00c0*/  @P0 LDG.E.64 R4, [R8.64] ;  /* 0x0000000608040981 */ /* 0x000ee8000c1e1b00 */
[----:B------:R-:W0:Y:S04]  /*00d0*/  S2R R19, SR_TID.X ;  /* 0x0000000000137919 */ /* 0x000e280000002100 */
[----:B------:R-:W0:Y:S02]  /*00e0*/  S2R R18, SR_CTAID.X ;  /* 0x0000000000127919 */ /* 0x000e240000002500 */
[----:B0-----:R-:W-:-:S04]  /*00f0*/  IMAD R73, R18, c[0x0][0x0], R19 ;  /* 0x0000000012497a24 */ /* 0x001fc800078e0213 */
[----:B------:R-:W-:Y:S01]  /*0100*/  IMAD.WIDE.U32 R6, R73, -0x326172a9, RZ ;  /* 0xcd9e8d5749067825 */ /* 0x000fe200078e00ff */
[----:B--2---:R-:W0:Y:S08]  /*0110*/  @P0 R2UR UR4, R2 ;  /* 0x00000000020403c2 */ /* 0x004e3000000e0000 */
[----:B------:R1:W2:Y:S01]  /*0120*/  @P0 R2UR UR5, R3 ;  /* 0x00000000030503c2 */ /* 0x0002a200000e0000 */
[----:B---3--:R-:W-:-:S05]  /*0130*/  @P0 IADD3 R80, P1, R4, c[0x0][0x240], RZ ;  /* 0x0000900004500a10 */ /* 0x008fca0007f3e0ff */
[----:B------:R-:W-:Y:S01]  /*0140*/  @P0 IMAD.X R81, RZ, RZ, R5, P1 ;  /* 0x000000ffff510224 */ /* 0x000fe200008e0605 */
[----:B------:R-:W-:-:S04]  /*0150*/  ISETP.NE.U32.AND P0, PT, RZ, c[0x0][0x218], PT ;  /* 0x00008600ff007a0c */ /* 0x000fc80003f05070 */
[--C-:B------:R-:W-:Y:S02]  /*0160*/  SHF.R.U64 R72, R80, 0x2, R81.reuse ;  /* 0x0000000250487819 */ /* 0x100fe40000001251 */
[----:B------:R-:W-:Y:S02]  /*0170*/  SHF.R.U32.HI R71, RZ, 0x2, R81 ;  /* 0x00000002ff477819 */ /* 0x000fe40000011651 */
[----:B------:R-:W-:Y:S01]  /*0180*/  ISETP.NE.AND.EX P0, PT, RZ, c[0x0][0x21c], PT, P0 ;  /* 0x00008700ff007a0c */ /* 0x000fe20003f05300 */
[----:B------:R-:W-:Y:S01]  /*0190*/  IMAD.WIDE.U32 R4, R72, -0x2daee0ad, RZ ;  /* 0xd2511f5348047825 */ /* 0x000fe200078e00ff */
[----:B0-----:R-:W-:Y:S01]  /*01a0*/  LOP3.LUT R0, R7, UR4, R71, 0x96, !PT ;  /* 0x0000000407007c12 */ /* 0x001fe2000f8e9647 */
[----:B------:R-:W-:Y:S02]  /*01b0*/  UIADD3 UR9, UR4, -0x61c88647, URZ ;  /* 0x9e3779b904097890 */ /* 0x000fe4000fffe03f */
[----:B------:R-:W-:Y:S02]  /*01c0*/  UIADD3 UR11, UR4, 0x3c6ef372, URZ ;  /* 0x3c6ef372040b7890 */ /* 0x000fe4000fffe03f */
[----:B-1----:R-:W-:Y:S01]  /*01d0*/  IMAD.WIDE.U32 R2, R0, -0x2daee0ad, RZ ;  /* 0xd2511f5300027825 */ /* 0x002fe200078e00ff */
[----:B------:R-:W-:Y:S01]  /*01e0*/  UIADD3 UR13, UR4, -0x255992d5, URZ ;  /* 0xdaa66d2b040d7890 */ /* 0x000fe2000fffe03f */
[----:B--2---:R-:W-:Y:S01]  /*01f0*/  LOP3.LUT R8, R5, UR5, RZ, 0x3c, !PT ;  /* 0x0000000505087c12 */ /* 0x004fe2000f8e3cff */
[----:B------:R-:W-:Y:S01]  /*0200*/  UIADD3 UR10, UR5, -0x4498517b, URZ ;  /* 0xbb67ae85050a7890 */ /* 0x000fe2000fffe03f */
[----:B------:R-:W-:Y:S01]  /*0210*/  IMAD.SHL.U32 R0, R19, 0x10, RZ ;  /* 0x0000001013007824 */ /* 0x000fe200078e00ff */
[----:B------:R-:W-:-:S02]  /*0220*/  UIADD3 UR12, UR5, 0x76cf5d0a, URZ ;  /* 0x76cf5d0a050c7890 */ /* 0x000fc4000fffe03f */
[----:B------:R-:W-:Y:S01]  /*0230*/  IMAD.WIDE.U32 R8, R8, -0x326172a9, RZ ;  /* 0xcd9e8d5708087825 */ /* 0x000fe200078e00ff */
[----:B------:R-:W-:Y:S01]  /*0240*/  UIADD3 UR14, UR5, 0x32370b8f, URZ ;  /* 0x32370b8f050e7890 */ /* 0x000fe2000fffe03f */
[----:B------:R-:W-:Y:S02]  /*0250*/  LOP3.LUT R10, R3, UR10, R4, 0x96, !PT ;  /* 0x0000000a030a7c12 */ /* 0x000fe4000f8e9604 */
[----:B------:R-:W-:Y:S02]  /*0260*/  LOP3.LUT R0, R0, 0xff0, RZ, 0xc0, !PT ;  /* 0x00000ff000007812 */ /* 0x000fe400078ec0ff */
[----:B------:R-:W-:Y:S01]  /*0270*/  LOP3.LUT R4, R9, UR9, R6, 0x96, !PT ;  /* 0x0000000909047c12 */ /* 0x000fe2000f8e9606 */
[----:B------:R-:W-:Y:S01]  /*0280*/  IMAD.WIDE.U32 R10, R10, -0x326172a9, RZ ;  /* 0xcd9e8d570a0a7825 */ /* 0x000fe200078e00ff */
[----:B------:R-:W-:-:S03]  /*0290*/  IADD3 R44, P1, R0, c[0x0][0x218], RZ ;  /* 0x00008600002c7a10 */ /* 0x000fc60007f3e0ff */
[----:B------:R-:W-:Y:S01]  /*02a0*/  IMAD.WIDE.U32 R4, R4, -0x2daee0ad, RZ ;  /* 0xd2511f5304047825 */ /* 0x000fe200078e00ff */
[----:B------:R-:W-:Y:S02]  /*02b0*/  LOP3.LUT R3, R11, UR11, R8, 0x96, !PT ;  /* 0x0000000b0b037c12 */ /* 0x000fe4000f8e9608 */
[----:B------:R-:W-:Y:S02]  /*02c0*/  IADD3.X R45, RZ, c[0x0][0x21c], RZ, P1, !PT ;  /* 0x00008700ff2d7a10 */ /* 0x000fe40000ffe4ff */
[----:B------:R-:W-:Y:S01]  /*02d0*/  LOP3.LUT R8, R5, UR12, R2, 0x96, !PT ;  /* 0x0000000c05087c12 */ /* 0x000fe2000f8e9602 */
[----:B------:R-:W-:Y:S02]  /*02e0*/  IMAD.WIDE.U32 R2, R3, -0x2daee0ad, RZ ;  /* 0xd2511f5303027825 */ /* 0x000fe400078e00ff */
[----:B------:R0:W5:Y:S02]  /*02f0*/  @P0 LDG.E.128 R20, [R44.64+0x1000] ;  /* 0x001000062c140981 */ /* 0x000164000c1e1d00 */
[----:B------:R-:W-:Y:S01]  /*0300*/  IMAD.WIDE.U32 R8, R8, -0x326172a9, RZ ;  /* 0xcd9e8d5708087825 */ /* 0x000fe200078e00ff */
[----:B------:R-:W-:Y:S01]  /*0310*/  LOP3.LUT R12, R3, UR14, R4, 0x96, !PT ;  /* 0x0000000e030c7c12 */ /* 0x000fe2000f8e9604 */
[----:B------:R0:W5:Y:S04]  /*0320*/  @P0 LDG.E.128 R40, [R44.64+0x2000] ;  /* 0x002000062c280981 */ /* 0x000168000c1e1d00 */
[----:B------:R0:W5:Y:S01]  /*0330*/  @P0 LDG.E.128 R4, [R44.64] ;  /* 0x000000062c040981 */ /* 0x000162000c1e1d00 */
[----:B------:R-:W-:Y:S01]  /*0340*/  LOP3.LUT R10, R9, UR13, R10, 0x96, !PT ;  /* 0x0000000d090a7c12 */ /* 0x000fe2000f8e960a */
[----:B------:R-:W-:Y:S01]  /*0350*/  UIADD3 UR15, UR4, 0x78dde6e4, URZ ;  /* 0x78dde6e4040f7890 */ /* 0x000fe2000fffe03f */
[----:B------:R-:W-:Y:S01]  /*0360*/  IMAD.WIDE.U32 R12, R12, -0x326172a9, RZ ;  /* 0xcd9e8d570c0c7825 */ /* 0x000fe200078e00ff */
[----:B------:R-:W-:-:S02]  /*0370*/  UIADD3 UR16, UR5, -0x126145ec, URZ ;  /* 0xed9eba1405107890 */ /* 0x000fc4000fffe03f */
[----:B------:R-:W-:Y:S01]  /*0380*/  UIADD3 UR17, UR4, 0x1715609d, URZ ;  /* 0x1715609d04117890 */ /* 0x000fe2000fffe03f */
[----:B------:R-:W-:Y:S01]  /*0390*/  IMAD.WIDE.U32 R10, R10, -0x2daee0ad, RZ ;  /* 0xd2511f530a0a7825 */ /* 0x000fe200078e00ff */
[----:B------:R-:W-:Y:S01]  /*03a0*/  LOP3.LUT R3, R13, UR15, R8, 0x96, !PT ;  /* 0x0000000f0d037c12 */ /* 0x000fe2000f8e9608 */
[----:B0-----:R-:W5:Y:S03]  /*03b0*/  @P0 LDG.E.128 R44, [R44.64+0x3000] ;  /* 0x003000062c2c0981 */ /* 0x001f66000c1e1d00 */
[----:B------:R-:W-:Y:S01]  /*03c0*/  LOP3.LUT R8, R11, UR16, R2, 0x96, !PT ;  /* 0x000000100b087c12 */ /* 0x000fe2000f8e9602 */
[----:B------:R-:W-:Y:S01]  /*03d0*/  UIADD3 UR18, UR5, -0x56f99767, URZ ;  /* 0xa906689905127890 */ /* 0x000fe2000fffe03f */
[----:B------:R-:W-:-:S04]  /*03e0*/  IMAD.WIDE.U32 R2, R3, -0x2daee0ad, RZ ;  /* 0xd2511f5303027825 */ /* 0x000fc800078e00ff */
[----:B------:R-:W-:Y:S01]  /*03f0*/  IMAD.WIDE.U32 R8, R8, -0x326172a9, RZ ;  /* 0xcd9e8d5708087825 */ /* 0x000fe200078e00ff */
[----:B------:R-:W-:-:S04]  /*0400*/  LOP3.LUT R13, R3, UR18, R10, 0x96, !PT ;  /* 0x00000012030d7c12 */ /* 0x000fc8000f8e960a */
[----:B------:R-:W-:Y:S01]  /*0410*/  LOP3.LUT R10, R9, UR17, R12, 0x96, !PT ;  /* 0x00000011090a7c12 */ /* 0x000fe2000f8e960c */
[----:B------:R-:W-:Y:S01]  /*0420*/  UIADD3 UR19, UR4, -0x4ab325aa, URZ ;  /* 0xb54cda5604137890 */ /* 0x000fe2000fffe03f */
[----:B------:R-:W-:Y:S01]  /*0430*/  IMAD.WIDE.U32 R12, R13, -0x326172a9, RZ ;  /* 0xcd9e8d570d0c7825 */ /* 0x000fe200078e00ff */
[----:B------:R-:W-:-:S03]  /*0440*/  UIADD3 UR20, UR5, 0x646e171e, URZ ;  /* 0x646e171e05147890 */ /* 0x000fc6000fffe03f */
[----:B------:R-:W-:Y:S01]  /*0450*/  IMAD.WIDE.U32 R10, R10, -0x2daee0ad, RZ ;  /* 0xd2511f530a0a7825 */ /* 0x000fe200078e00ff */
[----:B------:R-:W-:Y:S02]  /*0460*/  LOP3.LUT R8, R13, UR19, R8, 0x96, !PT ;  /* 0x000000130d087c12 */ /* 0x000fe4000f8e9608 */
[----:B------:R-:W-:Y:S02]  /*0470*/  LEA.HI R18, R19, R18, RZ, 0x18 ;  /* 0x0000001213127211 */ /* 0x000fe400078fc0ff */
[----:B------:R-:W-:Y:S01]  /*0480*/  LOP3.LUT R14, R11, UR20, R2, 0x96, !PT ;  /* 0x000000140b0e7c12 */ /* 0x000fe2000f8e9602 */
[----:B------:R-:W-:Y:S01]  /*0490*/  UIADD3 UR21, UR4, 0x5384540f, URZ ;  /* 0x5384540f04157890 */ /* 0x000fe2000fffe03f */
[----:B------:R-:W-:Y:S01]  /*04a0*/  IMAD.WIDE.U32 R8, R8, -0x2daee0ad, RZ ;  /* 0xd2511f5308087825 */ /* 0x000fe200078e00ff */
[----:B------:R-:W-:Y:S01]  /*04b0*/  UIADD3 UR22, UR5, 0x1fd5c5a3, URZ ;  /* 0x1fd5c5a305167890 */ /* 0x000fe2000fffe03f */
[----:B------:R-:W-:Y:S02]  /*04c0*/  ISETP.GE.AND P1, PT, R18, c[0x0][0x164], PT ;  /* 0x0000590012007a0c */ /* 0x000fe40003f26270 */
[----:B------:R-:W-:-:S03]  /*04d0*/  IMAD.WIDE.U32 R14, R14, -0x326172a9, RZ ;  /* 0xcd9e8d570e0e7825 */ /* 0x000fc600078e00ff */
[----:B------:R-:W-:Y:S02]  /*04e0*/  LOP3.LUT R63, R9, UR22, R10, 0x96, !PT ;  /* 0x00000016093f7c12 */ /* 0x000fe4000f8e960a */
[----:B------:R-:W-:Y:S01]  /*04f0*/  LOP3.LUT R64, R15, UR21, R12, 0x96, !PT ;  /* 0x000000150f407c12 */ /* 0x000fe2000f8e960c */
[----:B------:R-:W-:Y:S01]  /*0500*/  UIADD3 UR23, UR4, -0xe443238, URZ ;  /* 0xf1bbcdc804177890 */ /* 0x000fe2000fffe03f */
[----:B------:R-:W-:Y:S01]  /*0510*/  IADD3 R2, P2, R0, c[0x0][0x1b0], RZ ;  /* 0x00006c0000027a10 */ /* 0x000fe20007f5e0ff */
[----:B------:R-:W-:Y:S01]  /*0520*/  UIADD3 UR24, UR5, -0x24c28bd8, URZ ;  /* 0xdb3d742805187890 */ /* 0x000fe2000fffe03f */
[----:B------:R-:W-:-:S04]  /*0530*/  IMAD.HI.U32 R11, R63, -0x326172a9, RZ ;  /* 0xcd9e8d573f0b7827 */ /* 0x000fc800078e00ff */
[----:B------:R-:W-:Y:S01]  /*0540*/  IMAD.HI.U32 R9, R64, -0x2daee0ad, RZ ;  /* 0xd2511f5340097827 */ /* 0x000fe200078e00ff */
[----:B------:R-:W-:-:S03]  /*0550*/  LOP3.LUT R69, R11, UR23, R14, 0x96, !PT ;  /* 0x000000170b457c12 */ /* 0x000fc6000f8e960e */
[----:B------:R-:W-:Y:S01]  /*0560*/  IMAD.X R3, RZ, RZ, c[0x0][0x1b4], P2 ;  /* 0x00006d00ff037624 */ /* 0x000fe200010e06ff */
[----:B------:R-:W-:Y:S01]  /*0570*/  LOP3.LUT R70, R9, UR24, R8, 0x96, !PT ;  /* 0x0000001809467c12 */ /* 0x000fe2000f8e9608 */
[----:B------:R-:W-:Y:S06]  /*0580*/  @P1 EXIT ;  /* 0x000000000000194d */ /* 0x000fec0003800000 */
[----:B-----5:R-:W-:Y:S01]  /*0590*/  @!P0 CS2R R6, SRZ ;  /* 0x0000000000068805 */ /* 0x020fe2000001ff00 */
[----:B------:R-:W-:Y:S01]  /*05a0*/  @!P0 CS2R R20, SRZ ;  /* 0x0000000000148805 */ /* 0x000fe2000001ff00 */
[----:B------:R-:W-:Y:S01]  /*05b0*/  @!P0 CS2R R22, SRZ ;  /* 0x0000000000168805 */ /* 0x000fe2000001ff00 */
[----:B------:R-:W-:Y:S01]  /*05c0*/  @!P0 CS2R R40, SRZ ;  /* 0x0000000000288805 */ /* 0x000fe2000001ff00 */
[----:B------:R0:W5:Y:S01]  /*05d0*/  LDG.E.128 R36, [R2.64] ;  /* 0x0000000602247981 */ /* 0x000162000c1e1d00 */
[----:B------:R-:W-:Y:S01]  /*05e0*/  @!P0 CS2R R4, SRZ ;  /* 0x0000000000048805 */ /* 0x000fe2000001ff00 */
[--C-:B------:R-:W-:Y:S02]  /*05f0*/  PRMT R13, RZ, 0x5410, R6.reuse ;  /* 0x00005410ff0d7816 */ /* 0x100fe40000000006 */
[----:B------:R0:W5:Y:S01]  /*0600*/  LDG.E.128 R32, [R2.64+0x1000] ;  /* 0x0010000602207981 */ /* 0x000162000c1e1d00 */
[----:B------:R-:W-:-:S02]  /*0610*/  PRMT R12, RZ, 0x7610, R6 ;  /* 0x00007610ff0c7816 */ /* 0x000fc40000000006 */
[--C-:B------:R-:W-:Y:S01]  /*0620*/  PRMT R11, RZ, 0x5410, R7.reuse ;  /* 0x00005410ff0b7816 */ /* 0x100fe20000000007 */
[----:B------:R0:W5:Y:S01]  /*0630*/  LDG.E.128 R28, [R2.64+0x2000] ;  /* 0x00200006021c7981 */ /* 0x000162000c1e1d00 */
[----:B------:R-:W-:Y:S01]  /*0640*/  PRMT R10, RZ, 0x7610, R7 ;  /* 0x00007610ff0a7816 */ /* 0x000fe20000000007 */
[----:B------:R-:W-:Y:S01]  /*0650*/  @!P0 CS2R R42, SRZ ;  /* 0x00000000002a8805 */ /* 0x000fe2000001ff00 */
[--C-:B------:R-:W-:Y:S01]  /*0660*/  PRMT R9, RZ, 0x5410, R20.reuse ;  /* 0x00005410ff097816 */ /* 0x100fe20000000014 */
[----:B------:R0:W5:Y:S01]  /*0670*/  LDG.E.128 R24, [R2.64+0x3000] ;  /* 0x0030000602187981 */ /* 0x000162000c1e1d00 */
[----:B------:R-:W-:Y:S01]  /*0680*/  PRMT R8, RZ, 0x7610, R20 ;  /* 0x00007610ff087816 */ /* 0x000fe20000000014 */
[----:B------:R-:W-:Y:S01]  /*0690*/  UIADD3 UR25, UR4, -0x700cb87f, URZ ;  /* 0x8ff3478104197890 */ /* 0x000fe2000fffe03f */
[--C-:B------:R-:W-:Y:S01]  /*06a0*/  PRMT R7, RZ, 0x5410, R21.reuse ;  /* 0x00005410ff077816 */ /* 0x100fe20000000015 */
[----:B------:R-:W-:Y:S01]  /*06b0*/  UIADD3 UR26, UR5, -0x695add53, URZ ;  /* 0x96a522ad051a7890 */ /* 0x000fe2000fffe03f */
[----:B------:R-:W-:Y:S01]  /*06c0*/  PRMT R6, RZ, 0x7610, R21 ;  /* 0x00007610ff067816 */ /* 0x000fe20000000015 */
[----:B------:R-:W-:Y:S01]  /*06d0*/  @!P0 CS2R R44, SRZ ;  /* 0x00000000002c8805 */ /* 0x000fe2000001ff00 */
[--C-:B------:R-:W-:Y:S01]  /*06e0*/  PRMT R0, RZ, 0x5410, R40.reuse ;  /* 0x00005410ff007816 */ /* 0x100fe20000000028 */
[----:B------:R-:W-:Y:S01]  /*06f0*/  @!P0 CS2R R46, SRZ ;  /* 0x00000000002e8805 */ /* 0x000fe2000001ff00 */
[----:B------:R-:W-:Y:S01]  /*0700*/  PRMT R20, RZ, 0x7610, R40 ;  /* 0x00007610ff147816 */ /* 0x000fe20000000028 */
[----:B------:R-:W-:Y:S01]  /*0710*/  IMAD R63, R63, -0x326172a9, RZ ;  /* 0xcd9e8d573f3f7824 */ /* 0x000fe200078e02ff */
[--C-:B0-----:R-:W-:Y:S01]  /*0720*/  PRMT R3, RZ, 0x5410, R23.reuse ;  /* 0x00005410ff037816 */ /* 0x101fe20000000017 */
[----:B------:R-:W-:Y:S01]  /*0730*/  IMAD.HI.U32 R40, R70, -0x326172a9, RZ ;  /* 0xcd9e8d5746287827 */ /* 0x000fe200078e00ff */
[----:B------:R-:W-:Y:S01]  /*0740*/  PRMT R2, RZ, 0x7610, R23 ;  /* 0x00007610ff027816 */ /* 0x000fe20000000017 */
[----:B------:R-:W-:Y:S01]  /*0750*/  ULDC.U8 UR8, c[0x0][0x1f0] ;  /* 0x00007c0000087ab9 */ /* 0x000fe20000000000 */
[--C-:B------:R-:W-:Y:S01]  /*0760*/  PRMT R21, RZ, 0x5410, R41.reuse ;  /* 0x00005410ff157816 */ /* 0x100fe20000000029 */
[----:B------:R-:W-:Y:S01]  /*0770*/  IMAD R64, R64, -0x2daee0ad, RZ ;  /* 0xd2511f5340407824 */ /* 0x000fe200078e02ff */
[----:B------:R-:W-:Y:S01]  /*0780*/  PRMT R23, RZ, 0x7610, R41 ;  /* 0x00007610ff177816 */ /* 0x000fe20000000029 */
[----:B------:R-:W-:Y:S01]  /*0790*/  IMAD.HI.U32 R41, R69, -0x2daee0ad, RZ ;  /* 0xd2511f5345297827 */ /* 0x000fe200078e00ff */
[----:B------:R-:W-:-:S02]  /*07a0*/  PRMT R17, RZ, 0x5410, R4 ;  /* 0x00005410ff117816 */ /* 0x000fc40000000004 */
[----:B------:R-:W-:Y:S01]  /*07b0*/  PRMT R16, RZ, 0x7610, R4 ;  /* 0x00007610ff107816 */ /* 0x000fe20000000004 */
[----:B------:R-:W-:Y:S01]  /*07c0*/  IMAD.MOV.U32 R67, RZ, RZ, 0x1 ;  /* 0x00000001ff437424 */ /* 0x000fe200078e00ff */
[--C-:B------:R-:W-:Y:S01]  /*07d0*/  PRMT R15, RZ, 0x5410, R5.reuse ;  /* 0x00005410ff0f7816 */ /* 0x100fe20000000005 */
[----:B------:R-:W-:Y:S01]  /*07e0*/  IMAD R70, R70, -0x326172a9, RZ ;  /* 0xcd9e8d5746467824 */ /* 0x000fe200078e02ff */
[----:B------:R-:W-:Y:S01]  /*07f0*/  PRMT R14, RZ, 0x7610, R5 ;  /* 0x00007610ff0e7816 */ /* 0x000fe20000000005 */
[----:B------:R-:W-:Y:S01]  /*0800*/  IMAD R69, R69, -0x2daee0ad, RZ ;  /* 0xd2511f5345457824 */ /* 0x000fe200078e02ff */
[--C-:B------:R-:W-:Y:S01]  /*0810*/  PRMT R5, RZ, 0x5410, R22.reuse ;  /* 0x00005410ff057816 */ /* 0x100fe20000000016 */
[----:B------:R-:W-:Y:S01]  /*0820*/  IMAD.MOV.U32 R68, RZ, RZ, RZ ;  /* 0x000000ffff447224 */ /* 0x000fe200078e00ff */
[----:B------:R-:W-:Y:S02]  /*0830*/  PRMT R4, RZ, 0x7610, R22 ;  /* 0x00007610ff047816 */ /* 0x000fe40000000016 */
[----:B------:R-:W-:-:S02]  /*0840*/  PRMT R22, RZ, 0x5410, R42 ;  /* 0x00005410ff167816 */ /* 0x000fc4000000002a */
[----:B------:R-:W-:Y:S02]  /*0850*/  PRMT R60, RZ, 0x7610, R42 ;  /* 0x00007610ff3c7816 */ /* 0x000fe4000000002a */
[--C-:B------:R-:W-:Y:S02]  /*0860*/  PRMT R61, RZ, 0x5410, R43.reuse ;  /* 0x00005410ff3d7816 */ /* 0x100fe4000000002b */
[----:B------:R-:W-:Y:S02]  /*0870*/  PRMT R62, RZ, 0x7610, R43 ;  /* 0x00007610ff3e7816 */ /* 0x000fe4000000002b */
[----:B------:R-:W-:Y:S02]  /*0880*/  LOP3.LUT R63, R40, UR25, R63, 0x96, !PT ;  /* 0x00000019283f7c12 */ /* 0x000fe4000f8e963f */
[----:B------:R-:W-:Y:S02]  /*0890*/  LOP3.LUT R64, R41, UR26, R64, 0x96, !PT ;  /* 0x0000001a29407c12 */ /* 0x000fe4000f8e9640 */
        /* <DEDUP_REMOVED lines=8> */
[----:B------:R-:W-:Y:S02]  /*0920*/  PRMT R79, RZ, 0x7610, R47 ;  /* 0x00007610ff4f7816 */ /* 0x000fe4000000002f */
.L_x_1214:
[----:B------:R-:W-:Y:S01]  /*0930*/  ISETP.NE.U32.AND P1, PT, RZ, c[0x0][0x1c0], PT ;  /* 0x00007000ff007a0c */ /* 0x000fe20003f25070 */
[----:B------:R-:W-:Y:S01]  /*0940*/  IMAD R44, R18, c[0x0][0x168], RZ ;  /* 0x00005a00122c7a24 */ /* 0x000fe200078e02ff */
[----:B------:R-:W-:Y:S01]  /*0950*/  ISETP.NE.U32.AND P0, PT, RZ, c[0x0][0x180], PT ;  /* 0x00006000ff007a0c */ /* 0x000fe20003f05070 */
[----:B------:R-:W-:Y:S01]  /*0960*/  HFMA2.MMA R88, -RZ, RZ, 0, 9.5367431640625e-07 ;  /* 0x00000010ff587435 */ /* 0x000fe200000001ff */
[----:B------:R-:W-:Y:S02]  /*0970*/  ISETP.NE.AND.EX P1, PT, RZ, c[0x0][0x1c4], PT, P1 ;  /* 0x00007100ff007a0c */ /* 0x000fe40003f25310 */
[----:B------:R-:W-:Y:S02]  /*0980*/  SHF.R.S32.HI R45, RZ, 0x1f, R44 ;  /* 0x0000001fff2d7819 */ /* 0x000fe4000001142c */
[----:B------:R-:W-:-:S02]  /*0990*/  ISETP.NE.AND.EX P0, PT, RZ, c[0x0][0x184], PT, P0 ;  /* 0x00006100ff007a0c */ /* 0x000fc40003f05300 */
[----:B------:R-:W-:Y:S02]  /*09a0*/  LEA.HI R45, R45, R44, RZ, 0x3 ;  /* 0x0000002c2d2d7211 */ /* 0x000fe400078f18ff */
[----:B------:R-:W-:-:S04]  /*09b0*/  LOP3.LUT R56, R19, 0xff, RZ, 0xc0, !PT ;  /* 0x000000ff13387812 */ /* 0x000fc800078ec0ff */
[----:B------:R-:W-:Y:S01]  /*09c0*/  LEA.HI.SX32 R56, R45, R56, 0x1d ;  /* 0x000000382d387211 */ /* 0x000fe200078feaff */
[----:B------:R-:W-:-:S04]  /*09d0*/  @P1 IMAD.MOV.U32 R49, RZ, RZ, 0x2 ;  /* 0x00000002ff311424 */ /* 0x000fc800078e00ff */
[----:B------:R-:W-:-:S04]  /*09e0*/  @P1 IMAD.WIDE R48, R18, R49, c[0x0][0x1c0] ;  /* 0x0000700012301625 */ /* 0x000fc800078e0231 */
[CC--:B------:R-:W-:Y:S02]  /*09f0*/  IMAD.WIDE.U32 R44, R56.reuse, R88.reuse, c[0x0][0x170] ;  /* 0x00005c00382c7625 */ /* 0x0c0fe400078e0058 */
[----:B------:R-:W2:Y:S02]  /*0a00*/  @P1 LDG.E.U16 R48, [R48.64] ;  /* 0x0000000630301981 */ /* 0x000ea4000c1e1500 */
[----:B------:R-:W-:Y:S02]  /*0a10*/  @P0 IMAD.WIDE.U32 R50, R56, R88, c[0x0][0x180] ;  /* 0x0000600038320625 */ /* 0x000fe400078e0058 */
[----:B-----5:R-:W5:Y:S04]  /*0a20*/  LDG.E.128 R44, [R44.64] ;  /* 0x000000062c2c7981 */ /* 0x020f68000c1e1d00 */
[----:B------:R0:W5:Y:S01]  /*0a30*/  @P0 LDG.E.128 R40, [R50.64] ;  /* 0x0000000632280981 */ /* 0x000162000c1e1d00 */
[C---:B------:R-:W-:Y:S01]  /*0a40*/  ISETP.NE.AND P2, PT, R80.reuse, 0x1, PT ;  /* 0x000000015000780c */ /* 0x040fe20003f45270 */
[----:B------:R-:W-:Y:S01]  /*0a50*/  BSSY B0, `(.L_x_987) ;  /* 0x000000e000007945 */ /* 0x000fe20003800000 */
[----:B------:R-:W-:Y:S01]  /*0a60*/  IMAD.MOV.U32 R87, RZ, RZ, 0x3f800000 ;  /* 0x3f800000ff577424 */ /* 0x000fe200078e00ff */
[----:B------:R-:W-:-:S02]  /*0a70*/  IADD3 R52, R80, 0x1, RZ ;  /* 0x0000000150347810 */ /* 0x000fc40007ffe0ff */
[----:B--2---:R-:W-:-:S08]  /*0a80*/  @P1 PRMT R87, RZ, 0x5410, R48 ;  /* 0x00005410ff571816 */ /* 0x004fd00000000030 */
        /* <DEDUP_REMOVED lines=9> */
.L_x_988:
[----:B0-----:R-:W-:Y:S02]  /*0b20*/  MOV R57, R70 ;  /* 0x0000004600397202 */ /* 0x001fe40000000f00 */
.L_x_989:
[----:B------:R-:W-:Y:S05]  /*0b30*/  BSYNC B0 ;  /* 0x0000000000007941 */ /* 0x000fea0003800000 */
.L_x_987:
        /* <DEDUP_REMOVED lines=16> */
.L_x_993:
[----:B------:R-:W-:Y:S05]  /*0c40*/  BSYNC B1 ;  /* 0x0000000000017941 */ /* 0x000fea0003800000 */
.L_x_992:
[----:B------:R-:W-:Y:S01]  /*0c50*/  IMAD.HI.U32 R48, R73, -0x326172a9, RZ ;  /* 0xcd9e8d5749307827 */ /* 0x000fe200078e00ff */
[----:B------:R-:W-:-:S03]  /*0c60*/  LOP3.LUT R49, R49, UR5, R68, 0x96, !PT ;  /* 0x0000000531317c12 */ /* 0x000fc6000f8e9644 */
[----:B------:R-:W-:Y:S01]  /*0c70*/  IMAD R53, R73, -0x326172a9, RZ ;  /* 0xcd9e8d5749357824 */ /* 0x000fe200078e02ff */
[----:B------:R-:W-:Y:S01]  /*0c80*/  LOP3.LUT R50, R48, UR4, R71, 0x96, !PT ;  /* 0x0000000430327c12 */ /* 0x000fe2000f8e9647 */
[----:B------:R-:W-:-:S04]  /*0c90*/  IMAD.WIDE.U32 R48, R49, -0x326172a9, RZ ;  /* 0xcd9e8d5731307825 */ /* 0x000fc800078e00ff */
[----:B------:R-:W-:Y:S01]  /*0ca0*/  IMAD R55, R72, -0x2daee0ad, RZ ;  /* 0xd2511f5348377824 */ /* 0x000fe200078e02ff */
        /* <DEDUP_REMOVED lines=36> */
[----:B------:R-:W-:Y:S01]  /*0ef0*/  IMAD.MOV.U32 R52, RZ, RZ, RZ ;  /* 0x000000ffff347224 */ /* 0x000fe200078e00ff */
[----:B------:R-:W-:Y:S02]  /*0f00*/  MOV R69, R50 ;  /* 0x0000003200457202 */ /* 0x000fe40000000f00 */
.L_x_991:
[----:B------:R-:W-:Y:S05]  /*0f10*/  BSYNC B0 ;  /* 0x0000000000007941 */ /* 0x000fea0003800000 */
.L_x_990:
        /* <DEDUP_REMOVED lines=23> */
.L_x_995:
[----:B------:R-:W-:Y:S02]  /*1090*/  IMAD.MOV.U32 R54, RZ, RZ, R70 ;  /* 0x000000ffff367224 */ /* 0x000fe400078e0046 */
.L_x_996:
[----:B------:R-:W-:Y:S05]  /*10a0*/  BSYNC B0 ;  /* 0x0000000000007941 */ /* 0x000fea0003800000 */
.L_x_994:
        /* <DEDUP_REMOVED lines=16> */
.L_x_1000:
[----:B------:R-:W-:Y:S05]  /*11b0*/  BSYNC B1 ;  /* 0x0000000000017941 */ /* 0x000fea0003800000 */
.L_x_999:
        /* <DEDUP_REMOVED lines=39> */
[----:B------:R-:W-:Y:S02]  /*1430*/  LOP3.LUT R63, R81, UR25, R58, 0x96, !PT ;  /* 0x00000019513f7c12 */ /* 0x000fe4000f8e963a */
[----:B------:R-:W-:Y:S01]  /*1440*/  MOV R70, R80 ;  /* 0x0000005000467202 */ /* 0x000fe20000000f00 */
[----:B------:R-:W-:Y:S01]  /*1450*/  IMAD.MOV.U32 R69, RZ, RZ, R52 ;  /* 0x000000ffff457224 */ /* 0x000fe200078e0034 */
[----:B------:R-:W-:Y:S01]  /*1460*/  LOP3.LUT R64, R53, UR26, R50, 0x96, !PT ;  /* 0x0000001a35407c12 */ /* 0x000fe2000f8e9632 */
[----:B------:R-:W-:Y:S02]  /*1470*/  IMAD.MOV.U32 R50, RZ, RZ, RZ ;  /* 0x000000ffff327224 */ /* 0x000fe400078e00ff */
.L_x_998:
[----:B------:R-:W-:Y:S05]  /*1480*/  BSYNC B0 ;  /* 0x0000000000007941 */ /* 0x000fea0003800000 */
.L_x_997:
        /* <DEDUP_REMOVED lines=22> */
.L_x_1002:
[----:B------:R-:W-:Y:S02]  /*15f0*/  IMAD.MOV.U32 R44, RZ, RZ, R70 ;  /* 0x000000ffff2c7224 */ /* 0x000fe400078e0046 */
.L_x_1003:
[----:B------:R-:W-:Y:S05]  /*1600*/  BSYNC B0 ;  /* 0x0000000000007941 */ /* 0x000fea0003800000 */
.L_x_1001:
        /* <DEDUP_REMOVED lines=16> */
.L_x_1007:
[----:B------:R-:W-:Y:S05]  /*1710*/  BSYNC B1 ;  /* 0x0000000000017941 */ /* 0x000fea0003800000 */
.L_x_1006:
        /* <DEDUP_REMOVED lines=44> */
.L_x_1005:
[----:B------:R-:W-:Y:S05]  /*19e0*/  BSYNC B0 ;  /* 0x0000000000007941 */ /* 0x000fea0003800000 */
.L_x_1004:
[----:B------:R0:W1:Y:S01]  /*19f0*/  I2F.U32 R53, R44 ;  /* 0x0000002c00357306 */ /* 0x0000620000201000 */
[C---:B------:R-:W-:Y:S01]  /*1a00*/  ISETP.NE.AND P2, PT, R51.reuse, 0x1, PT ;  /* 0x000000013300780c */ /* 0x040fe20003f45270 */
[----:B------:R-:W-:Y:S01]  /*1a10*/  BSSY B0, `(.L_x_1008) ;  /* 0x0000014000007945 */ /* 0x000fe20003800000 */
[----:B------:R-:W-:Y:S02]  /*1a20*/  IADD3 R52, R51, 0x1, RZ ;  /* 0x0000000133347810 */ /* 0x000fe40007ffe0ff */
[----:B0-----:R-:W-:-:S05]  /*1a30*/  PRMT R44, RZ, 0x5410, R45 ;  /* 0x00005410ff2c7816 */ /* 0x001fca000000002d */
[----:B------:R-:W-:Y:S02]  /*1a40*/  FMUL.FTZ R50, R44, R87 ;  /* 0x000000572c327220 */ /* 0x000fe40000410000 */
[----:B-1----:R-:W-:Y:S02]  /*1a50*/  FFMA.FTZ R53, R53, R86, 1.1641532182693481445e-10 ;  /* 0x2f00000035357423 */ /* 0x002fe40000010056 */
[----:B------:R-:W-:-:S03]  /*1a60*/  FMUL.FTZ R50, R50, c[0x0][0x1e8] ;  /* 0x00007a0032327a20 */ /* 0x000fc60000410000 */
        /* <DEDUP_REMOVED lines=13> */
.L_x_1009:
[----:B------:R-:W-:Y:S02]  /*1b40*/  IMAD.MOV.U32 R44, RZ, RZ, R70 ;  /* 0x000000ffff2c7224 */ /* 0x000fe400078e0046 */
.L_x_1010:
[----:B------:R-:W-:Y:S05]  /*1b50*/  BSYNC B0 ;  /* 0x0000000000007941 */ /* 0x000fea0003800000 */
.L_x_1008:
        /* <DEDUP_REMOVED lines=16> */
.L_x_1014:
[----:B------:R-:W-:Y:S05]  /*1c60*/  BSYNC B1 ;  /* 0x0000000000017941 */ /* 0x000fea0003800000 */
.L_x_1013:
        /* <DEDUP_REMOVED lines=44> */
.L_x_1012:
[----:B------:R-:W-:Y:S05]  /*1f30*/  BSYNC B0 ;  /* 0x0000000000007941 */ /* 0x000fea0003800000 */
.L_x_1011:
[----:B------:R0:W1:Y:S01]  /*1f40*/  I2F.U32 R51, R44 ;  /* 0x0000002c00337306 */ /* 0x0000620000201000 */
[----:B------:R-:W-:Y:S01]  /*1f50*/  ISETP.NE.AND P3, PT, R52, 0x1, PT ;  /* 0x000000013400780c */ /* 0x000fe20003f65270 */
[----:B------:R-:W-:Y:S01]  /*1f60*/  BSSY B0, `(.L_x_1015) ;  /* 0x0000014000007945 */ /* 0x000fe20003800000 */
[----:B0-----:R-:W-:-:S05]  /*1f70*/  PRMT R44, RZ, 0x7610, R45 ;  /* 0x00007610ff2c7816 */ /* 0x001fca000000002d */
[----:B------:R-:W-:Y:S01]  /*1f80*/  FMUL.FTZ R45, R44, R87 ;  /* 0x000000572c2d7220 */ /* 0x000fe20000410000 */
[----:B------:R-:W-:Y:S01]  /*1f90*/  @P0 PRMT R44, RZ, 0x7610, R41 ;  /* 0x00007610ff2c0816 */ /* 0x000fe20000000029 */
[----:B-1----:R-:W-:Y:S02]  /*1fa0*/  FFMA.FTZ R51, R51, R86, 1.1641532182693481445e-10 ;  /* 0x2f00000033337423 */ /* 0x002fe40000010056 */
[----:B------:R-:W-:-:S03]  /*1fb0*/  FMUL.FTZ R45, R45, c[0x0][0x1e8] ;  /* 0x00007a002d2d7a20 */ /* 0x000fc60000410000 */
        /* <DEDUP_REMOVED lines=13> */
.L_x_1016:
[----:B------:R-:W-:Y:S02]  /*2090*/  IMAD.MOV.U32 R54, RZ, RZ, R70 ;  /* 0x000000ffff367224 */ /* 0x000fe400078e0046 */
.L_x_1017:
[----:B------:R-:W-:Y:S05]  /*20a0*/  BSYNC B0 ;  /* 0x0000000000007941 */ /* 0x000fea0003800000 */
.L_x_1015:
        /* <DEDUP_REMOVED lines=16> */
.L_x_1021:
[----:B------:R-:W-:Y:S05]  /*21b0*/  BSYNC B1 ;  /* 0x0000000000017941 */ /* 0x000fea0003800000 */
.L_x_1020:
        /* <DEDUP_REMOVED lines=44> */
.L_x_1019:
[----:B------:R-:W-:Y:S05]  /*2480*/  BSYNC B0 ;  /* 0x0000000000007941 */ /* 0x000fea0003800000 */
.L_x_1018:
        /* <DEDUP_REMOVED lines=21> */
.L_x_1023:
[----:B------:R-:W-:Y:S02]  /*25e0*/  IMAD.MOV.U32 R53, RZ, RZ, R70 ;  /* 0x000000ffff357224 */ /* 0x000fe400078e0046 */
.L_x_1024:
[----:B------:R-:W-:Y:S05]  /*25f0*/  BSYNC B0 ;  /* 0x0000000000007941 */ /* 0x000fea0003800000 */
.L_x_1022:
        /* <DEDUP_REMOVED lines=16> */
.L_x_1028:
[----:B------:R-:W-:Y:S05]  /*2700*/  BSYNC B1 ;  /* 0x0000000000017941 */ /* 0x000fea0003800000 */
.L_x_1027:
        /* <DEDUP_REMOVED lines=44> */
.L_x_1026:
[----:B------:R-:W-:Y:S05]  /*29d0*/  BSYNC B0 ;  /* 0x0000000000007941 */ /* 0x000fea0003800000 */
.L_x_1025:
        /* <DEDUP_REMOVED lines=21> */
.L_x_1030:
[----:B------:R-:W-:Y:S02]  /*2b30*/  IMAD.MOV.U32 R46, RZ, RZ, R70 ;  /* 0x000000ffff2e7224 */ /* 0x000fe400078e0046 */
.L_x_1031:
[----:B------:R-:W-:Y:S05]  /*2b40*/  BSYNC B0 ;  /* 0x0000000000007941 */ /* 0x000fea0003800000 */
.L_x_1029:
        /* <DEDUP_REMOVED lines=16> */
.L_x_1035:
[----:B------:R-:W-:Y:S05]  /*2c50*/  BSYNC B1 ;  /* 0x0000000000017941 */ /* 0x000fea0003800000 */
.L_x_1034:
        /* <DEDUP_REMOVED lines=44> */
.L_x_1033:
[----:B------:R-:W-:Y:S05]  /*2f20*/  BSYNC B0 ;  /* 0x0000000000007941 */ /* 0x000fea0003800000 */
.L_x_1032:
        /* <DEDUP_REMOVED lines=21> */
.L_x_1037:
[----:B------:R-:W-:Y:S02]  /*3080*/  IMAD.MOV.U32 R46, RZ, RZ, R70 ;  /* 0x000000ffff2e7224 */ /* 0x000fe400078e0046 */
.L_x_1038:
[----:B------:R-:W-:Y:S05]  /*3090*/  BSYNC B0 ;  /* 0x0000000000007941 */ /* 0x000fea0003800000 */
.L_x_1036:
        /* <DEDUP_REMOVED lines=18> */
.L_x_1042:
[----:B------:R-:W-:Y:S05]  /*31c0*/  BSYNC B1 ;  /* 0x0000000000017941 */ /* 0x000fea0003800000 */
.L_x_1041:
        /* <DEDUP_REMOVED lines=9> */
[----:B------:R-:W-:-:S03]  /*3260*/  LOP3.LUT R58, R81, UR10, R63, 0x96, !PT ;  /* 0x0000000a513a7c12 */ /* 0x000fc6000f8e963f */
[----:B------:R-:W-:Y:S01]  /*3270*/  IMAD.MOV.U32 R84, RZ, RZ, RZ ;  /* 0x000000ffff547224 */ /* 0x000fe200078e00ff */
        /* <DEDUP_REMOVED lines=32> */
[----:B------:R-:W-:Y:S02]  /*3480*/  LOP3.LUT R64, R45, UR26, R58, 0x96, !PT ;  /* 0x0000001a2d407c12 */ /* 0x000fe4000f8e963a */
.L_x_1040:
[----:B------:R-:W-:Y:S05]  /*3490*/  BSYNC B0 ;  /* 0x0000000000007941 */ /* 0x000fea0003800000 */
.L_x_1039:
[----:B------:R0:W1:Y:S01]  /*34a0*/  I2F.U32 R45, R46 ;  /* 0x0000002e002d7306 */ /* 0x0000620000201000 */
[----:B------:R-:W-:Y:S01]  /*34b0*/  ISETP.NE.AND P6, PT, R55, RZ, PT ;  /* 0x000000ff3700720c */ /* 0x000fe20003fc5270 */
[----:B------:R-:W-:Y:S01]  /*34c0*/  IMAD.MOV.U32 R85, RZ, RZ, 0x8 ;  /* 0x00000008ff557424 */ /* 0x000fe200078e00ff */
[----:B------:R-:W-:Y:S01]  /*34d0*/  SEL R55, RZ, 0x1, P2 ;  /* 0x00000001ff377807 */ /* 0x000fe20001000000 */
[----:B------:R-:W-:Y:S01]  /*34e0*/  IMAD.WIDE.U32 R92, R56, R88, c[0x0][0x188] ;  /* 0x00006200385c7625 */ /* 0x000fe200078e0058 */
[----:B------:R-:W-:-:S02]  /*34f0*/  ISETP.NE.AND P2, PT, R57, RZ, PT ;  /* 0x000000ff3900720c */ /* 0x000fc40003f45270 */
[----:B------:R-:W-:Y:S01]  /*3500*/  PRMT R44, RZ, 0x7610, R47 ;  /* 0x00007610ff2c7816 */ /* 0x000fe2000000002f */
[----:B------:R-:W-:Y:S01]  /*3510*/  IMAD.WIDE.U32 R90, R56, R85, c[0x0][0x190] ;  /* 0x00006400385a7625 */ /* 0x000fe200078e0055 */
[----:B------:R-:W-:Y:S02]  /*3520*/  SEL R80, RZ, 0x1, P1 ;  /* 0x00000001ff507807 */ /* 0x000fe40000800000 */
[----:B------:R-:W-:Y:S01]  /*3530*/  SEL R58, RZ, 0x1, P2 ;  /* 0x00000001ff3a7807 */ /* 0x000fe20001000000 */
[----:B------:R-:W-:Y:S01]  /*3540*/  FMUL.FTZ R47, R44, R87 ;  /* 0x000000572c2f7220 */ /* 0x000fe20000410000 */
[----:B------:R-:W-:Y:S01]  /*3550*/  SEL R83, RZ, 0x10000, P5 ;  /* 0x00010000ff537807 */ /* 0x000fe20002800000 */
[----:B------:R-:W-:Y:S01]  /*3560*/  IMAD.WIDE.U32 R80, R80, 0x10000, RZ ;  /* 0x0001000050507825 */ /* 0x000fe200078e00ff */
[----:B0-----:R-:W-:Y:S02]  /*3570*/  SEL R46, RZ, 0x100, P4 ;  /* 0x00000100ff2e7807 */ /* 0x001fe40002000000 */
[----:B------:R-:W-:Y:S01]  /*3580*/  SEL R57, RZ, 0x1, P6 ;  /* 0x00000001ff397807 */ /* 0x000fe20003000000 */
[----:B-1----:R-:W-:Y:S01]  /*3590*/  FFMA.FTZ R45, R45, R86, 1.1641532182693481445e-10 ;  /* 0x2f0000002d2d7423 */ /* 0x002fe20000010056 */
[----:B------:R-:W-:Y:S01]  /*35a0*/  IADD3 R96, R56, 0x100, RZ ;  /* 0x0000010038607810 */ /* 0x000fe20007ffe0ff */
[----:B------:R-:W-:-:S03]  /*35b0*/  IMAD.WIDE.U32 R58, R58, 0x100, RZ ;  /* 0x000001003a3a7825 */ /* 0x000fc600078e00ff */
[----:B------:R-:W-:Y:S01]  /*35c0*/  FSETP.GTU.FTZ.AND P1, PT, R45, c[0x0][0x1e4], PT ;  /* 0x000079002d007a0b */ /* 0x000fe20003f3c000 */
[----:B------:R-:W-:-:S03]  /*35d0*/  IMAD.WIDE.U32 R44, R55, 0x1000000, RZ ;  /* 0x01000000372c7825 */ /* 0x000fc600078e00ff */
[----:B------:R-:W-:Y:S01]  /*35e0*/  SEL R82, RZ, 0x1000000, P1 ;  /* 0x01000000ff527807 */ /* 0x000fe20000800000 */
[----:B------:R-:W-:Y:S01]  /*35f0*/  FMUL.FTZ R47, R47, c[0x0][0x1e8] ;  /* 0x00007a002f2f7a20 */ /* 0x000fe20000410000 */
[----:B------:R-:W-:Y:S02]  /*3600*/  LOP3.LUT R58, R58, R44, R80, 0xfe, !PT ;  /* 0x0000002c3a3a7212 */ /* 0x000fe400078efe50 */
[----:B------:R-:W-:Y:S02]  /*3610*/  @P0 PRMT R44, RZ, 0x7610, R43 ;  /* 0x00007610ff2c0816 */ /* 0x000fe4000000002b */
[----:B------:R-:W-:Y:S02]  /*3620*/  FSEL R55, R47, RZ, !P1 ;  /* 0x000000ff2f377208 */ /* 0x000fe40004800000 */
[----:B------:R-:W-:Y:S01]  /*3630*/  LOP3.LUT R46, R46, R82, R83, 0xfe, !PT ;  /* 0x000000522e2e7212 */ /* 0x000fe200078efe53 */
[----:B------:R-:W-:Y:S01]  /*3640*/  IMAD.WIDE.U32 R82, R96, R88, c[0x0][0x170] ;  /* 0x00005c0060527625 */ /* 0x000fe200078e0058 */
[----:B------:R-:W-:-:S02]  /*3650*/  SEL R47, RZ, 0x1, P3 ;  /* 0x00000001ff2f7807 */ /* 0x000fc40001800000 */
[----:B------:R-:W-:Y:S01]  /*3660*/  LOP3.LUT R58, R58, R57, RZ, 0xfc, !PT ;  /* 0x000000393a3a7212 */ /* 0x000fe200078efcff */
[----:B------:R-:W-:Y:S01]  /*3670*/  @P0 FADD.FTZ R55, R55, R44 ;  /* 0x0000002c37370221 */ /* 0x000fe20000010000 */
[----:B------:R-:W-:Y:S02]  /*3680*/  LOP3.LUT R57, R45, R46, R47, 0xfe, !PT ;  /* 0x0000002e2d397212 */ /* 0x000fe400078efe2f */
[----:B------:R-:W-:Y:S02]  /*3690*/  F2FP.BF16.PACK_AB R46, R54, R52 ;  /* 0x00000034362e723e */ /* 0x000fe400000010ff */
[----:B------:R-:W-:Y:S02]  /*36a0*/  F2FP.BF16.PACK_AB R45, R51, R50 ;  /* 0x00000032332d723e */ /* 0x000fe400000010ff */
[----:B------:R-:W-:Y:S02]  /*36b0*/  F2FP.BF16.PACK_AB R44, R49, R48 ;  /* 0x00000030312c723e */ /* 0x000fe400000010ff */
[----:B------:R-:W-:-:S02]  /*36c0*/  F2FP.BF16.PACK_AB R47, R55, R53 ;  /* 0x00000035372f723e */ /* 0x000fc400000010ff */
[----:B------:R-:W-:Y:S01]  /*36d0*/  LOP3.LUT R59, R59, R57, R81, 0xfe, !PT ;  /* 0x000000393b3b7212 */ /* 0x000fe200078efe51 */
[----:B------:R-:W-:Y:S02]  /*36e0*/  @P0 IMAD.WIDE.U32 R80, R96, R88, c[0x0][0x180] ;  /* 0x0000600060500625 */ /* 0x000fe400078e0058 */
[----:B------:R0:W-:Y:S04]  /*36f0*/  STG.E.128 [R92.64], R44 ;  /* 0x0000002c5c007986 */ /* 0x0001e8000c101d06 */
[----:B------:R1:W-:Y:S04]  /*3700*/  STG.E.64 [R90.64], R58 ;  /* 0x0000003a5a007986 */ /* 0x0003e8000c101b06 */
[----:B------:R1:W5:Y:S04]  /*3710*/  @P0 LDG.E.128 R40, [R80.64] ;  /* 0x0000000650280981 */ /* 0x000368000c1e1d00 */
[----:B0-----:R1:W5:Y:S01]  /*3720*/  LDG.E.128 R44, [R82.64] ;  /* 0x00000006522c7981 */ /* 0x001362000c1e1d00 */
[C---:B------:R-:W-:Y:S01]  /*3730*/  ISETP.NE.AND P1, PT, R84.reuse, 0x1, PT ;  /* 0x000000015400780c */ /* 0x040fe20003f25270 */
[----:B------:R-:W-:Y:S01]  /*3740*/  BSSY B0, `(.L_x_1043) ;  /* 0x000000c000007945 */ /* 0x000fe20003800000 */
[----:B------:R-:W-:-:S11]  /*3750*/  IADD3 R94, R84, 0x1, RZ ;  /* 0x00000001545e7810 */ /* 0x000fd60007ffe0ff */
[----:B------:R-:W-:Y:S05]  /*3760*/  @!P1 BRA `(.L_x_1044) ;  /* 0x0000008000009947 */ /* 0x000fea0003800000 */
[----:B-1----:R-:W-:Y:S01]  /*3770*/  ISETP.NE.AND P1, PT, R84, 0x2, PT ;  /* 0x000000025400780c */ /* 0x002fe20003f25270 */
[----:B------:R-:W-:-:S12]  /*3780*/  IMAD.MOV.U32 R89, RZ, RZ, R64 ;  /* 0x000000ffff597224 */ /* 0x000fd800078e0040 */
[----:B------:R-:W-:Y:S05]  /*3790*/  @!P1 BRA `(.L_x_1045) ;  /* 0x0000006000009947 */ /* 0x000fea0003800000 */
[----:B------:R-:W-:Y:S02]  /*37a0*/  ISETP.NE.AND P1, PT, R84, 0x3, PT ;  /* 0x000000035400780c */ /* 0x000fe40003f25270 */
[----:B------:R-:W-:-:S11]  /*37b0*/  MOV R89, R63 ;  /* 0x0000003f00597202 */ /* 0x000fd60000000f00 */
[----:B------:R-:W-:Y:S05]  /*37c0*/  @P1 BRA `(.L_x_1045) ;  /* 0x0000003000001947 */ /* 0x000fea0003800000 */
[----:B------:R-:W-:Y:S01]  /*37d0*/  IMAD.MOV.U32 R89, RZ, RZ, R69 ;  /* 0x000000ffff597224 */ /* 0x000fe200078e0045 */
[----:B------:R-:W-:Y:S05]  /*37e0*/  BRA `(.L_x_1045) ;  /* 0x0000001000007947 */ /* 0x000fea0003800000 */
.L_x_1044:
[----:B-1----:R-:W-:Y:S02]  /*37f0*/  IMAD.MOV.U32 R89, RZ, RZ, R70 ;  /* 0x000000ffff597224 */ /* 0x002fe400078e0046 */
.L_x_1045:
[----:B------:R-:W-:Y:S05]  /*3800*/  BSYNC B0 ;  /* 0x0000000000007941 */ /* 0x000fea0003800000 */
.L_x_1043:
        /* <DEDUP_REMOVED lines=16> */
.L_x_1049:
[----:B------:R-:W-:Y:S05]  /*3910*/  BSYNC B1 ;  /* 0x0000000000017941 */ /* 0x000fea0003800000 */
.L_x_1048:
[----:B------:R-:W-:Y:S01]  /*3920*/  IMAD.HI.U32 R58, R73, -0x326172a9, RZ ;  /* 0xcd9e8d57493a7827 */ /* 0x000fe200078e00ff */
[----:B------:R-:W-:Y:S01]  /*3930*/  LOP3.LUT R57, R57, UR5, R68, 0x96, !PT ;  /* 0x0000000539397c12 */ /* 0x000fe2000f8e9644 */
[----:B------:R-:W-:Y:S02]  /*3940*/  HFMA2.MMA R94, -RZ, RZ, 0, 0 ;  /* 0x00000000ff5e7435 */ /* 0x000fe400000001ff */
        /* <DEDUP_REMOVED lines=40> */
[----:B------:R-:W-:Y:S02]  /*3bd0*/  IMAD.MOV.U32 R69, RZ, RZ, R58 ;  /* 0x000000ffff457224 */ /* 0x000fe400078e003a */
.L_x_1047:
[----:B------:R-:W-:Y:S05]  /*3be0*/  BSYNC B0 ;  /* 0x0000000000007941 */ /* 0x000fea0003800000 */
.L_x_1046:
[----:B------:R-:W0:Y:S01]  /*3bf0*/  I2F.U32 R57, R89 ;  /* 0x0000005900397306 */ /* 0x000e220000201000 */
[----:B-----5:R-:W-:Y:S01]  /*3c00*/  PRMT R58, RZ, 0x5410, R44 ;  /* 0x00005410ff3a7816 */ /* 0x020fe2000000002c */
        /* <DEDUP_REMOVED lines=8> */
[----:B------:R-:W-:Y:S02]  /*3c90*/  P2R R84, PR, RZ, 0x4 ;  /* 0x00000004ff547803 */ /* 0x000fe40000000000 */
[----:B------:R-:W-:Y:S01]  /*3ca0*/  IADD3 R58, R94, 0x1, RZ ;  /* 0x000000015e3a7810 */ /* 0x000fe20007ffe0ff */
        /* <DEDUP_REMOVED lines=10> */
.L_x_1051:
[----:B------:R-:W-:Y:S02]  /*3d50*/  MOV R89, R70 ;  /* 0x0000004600597202 */ /* 0x000fe40000000f00 */
.L_x_1052:
[----:B------:R-:W-:Y:S05]  /*3d60*/  BSYNC B0 ;  /* 0x0000000000007941 */ /* 0x000fea0003800000 */
.L_x_1050:
        /* <DEDUP_REMOVED lines=16> */
.L_x_1056:
[----:B------:R-:W-:Y:S05]  /*3e70*/  BSYNC B1 ;  /* 0x0000000000017941 */ /* 0x000fea0003800000 */
.L_x_1055:
        /* <DEDUP_REMOVED lines=44> */
.L_x_1054:
[----:B------:R-:W-:Y:S05]  /*4140*/  BSYNC B0 ;  /* 0x0000000000007941 */ /* 0x000fea0003800000 */
.L_x_1053:
        /* <DEDUP_REMOVED lines=10> */
[----:B------:R-:W-:Y:S02]  /*41f0*/  FSEL R90, R44, RZ, !P2 ;  /* 0x000000ff2c5a7208 */ /* 0x000fe40005000000 */
[----:B------:R-:W-:-:S03]  /*4200*/  P2R R95, PR, RZ, 0x4 ;  /* 0x00000004ff5f7803 */ /* 0x000fc60000000000 */
        /* <DEDUP_REMOVED lines=10> */
.L_x_1058:
[----:B------:R-:W-:Y:S02]  /*42b0*/  IMAD.MOV.U32 R44, RZ, RZ, R70 ;  /* 0x000000ffff2c7224 */ /* 0x000fe400078e0046 */
.L_x_1059:
[----:B------:R-:W-:Y:S05]  /*42c0*/  BSYNC B0 ;  /* 0x0000000000007941 */ /* 0x000fea0003800000 */
.L_x_1057:
        /* <DEDUP_REMOVED lines=16> */
.L_x_1063:
[----:B------:R-:W-:Y:S05]  /*43d0*/  BSYNC B1 ;  /* 0x0000000000017941 */ /* 0x000fea0003800000 */
.L_x_1062:
        /* <DEDUP_REMOVED lines=42> */
[----:B------:R-:W-:Y:S01]  /*4680*/  HFMA2.MMA R59, -RZ, RZ, 0, 0 ;  /* 0x00000000ff3b7435 */ /* 0x000fe200000001ff */
[----:B------:R-:W-:-:S05]  /*4690*/  IMAD.MOV.U32 R69, RZ, RZ, R58 ;  /* 0x000000ffff457224 */ /* 0x000fca00078e003a */
.L_x_1061:
[----:B------:R-:W-:Y:S05]  /*46a0*/  BSYNC B0 ;  /* 0x0000000000007941 */ /* 0x000fea0003800000 */
.L_x_1060:
        /* <DEDUP_REMOVED lines=21> */
.L_x_1065:
[----:B------:R-:W-:Y:S02]  /*4800*/  MOV R44, R70 ;  /* 0x00000046002c7202 */ /* 0x000fe40000000f00 */
.L_x_1066:
[----:B------:R-:W-:Y:S05]  /*4810*/  BSYNC B0 ;  /* 0x0000000000007941 */ /* 0x000fea0003800000 */
.L_x_1064:
        /* <DEDUP_REMOVED lines=16> */
.L_x_1070:
[----:B------:R-:W-:Y:S05]  /*4920*/  BSYNC B1 ;  /* 0x0000000000017941 */ /* 0x000fea0003800000 */
.L_x_1069:
        /* <DEDUP_REMOVED lines=44> */
.L_x_1068:
[----:B------:R-:W-:Y:S05]  /*4bf0*/  BSYNC B0 ;  /* 0x0000000000007941 */ /* 0x000fea0003800000 */
.L_x_1067:
[----:B------:R0:W1:Y:S01]  /*4c00*/  I2F.U32 R59, R44 ;  /* 0x0000002c003b7306 */ /* 0x0000620000201000 */
[----:B------:R-:W-:Y:S01]  /*4c10*/  ISETP.NE.AND P3, PT, R58, 0x1, PT ;  /* 0x000000013a00780c */ /* 0x000fe20003f65270 */
[----:B------:R-:W-:Y:S01]  /*4c20*/  BSSY B0, `(.L_x_1071) ;  /* 0x0000014000007945 */ /* 0x000fe20003800000 */
[----:B0-----:R-:W-:-:S05]  /*4c30*/  PRMT R44, RZ, 0x7610, R45 ;  /* 0x00007610ff2c7816 */ /* 0x001fca000000002d */
[----:B------:R-:W-:Y:S02]  /*4c40*/  FMUL.FTZ R45, R44, R87 ;  /* 0x000000572c2d7220 */ /* 0x000fe40000410000 */
[----:B-1----:R-:W-:Y:S02]  /*4c50*/  FFMA.FTZ R59, R59, R86, 1.1641532182693481445e-10 ;  /* 0x2f0000003b3b7423 */ /* 0x002fe40000010056 */
[----:B------:R-:W-:-:S03]  /*4c60*/  FMUL.FTZ R45, R45, c[0x0][0x1e8] ;  /* 0x00007a002d2d7a20 */ /* 0x000fc60000410000 */
        /* <DEDUP_REMOVED lines=14> */
.L_x_1072:
[----:B------:R-:W-:Y:S02]  /*4d50*/  IMAD.MOV.U32 R93, RZ, RZ, R70 ;  /* 0x000000ffff5d7224 */ /* 0x000fe400078e0046 */
.L_x_1073:
[----:B------:R-:W-:Y:S05]  /*4d60*/  BSYNC B0 ;  /* 0x0000000000007941 */ /* 0x000fea0003800000 */
.L_x_1071:
        /* <DEDUP_REMOVED lines=16> */
.L_x_1077:
[----:B------:R-:W-:Y:S05]  /*4e70*/  BSYNC B1 ;  /* 0x0000000000017941 */ /* 0x000fea0003800000 */
.L_x_1076:
        /* <DEDUP_REMOVED lines=44> */
.L_x_1075:
[----:B------:R-:W-:Y:S05]  /*5140*/  BSYNC B0 ;  /* 0x0000000000007941 */ /* 0x000fea0003800000 */
.L_x_1074:
        /* <DEDUP_REMOVED lines=21> */
.L_x_1079:
[----:B------:R-:W-:Y:S02]  /*52a0*/  MOV R93, R70 ;  /* 0x00000046005d7202 */ /* 0x000fe40000000f00 */
.L_x_1080:
[----:B------:R-:W-:Y:S05]  /*52b0*/  BSYNC B0 ;  /* 0x0000000000007941 */ /* 0x000fea0003800000 */
.L_x_1078:
        /* <DEDUP_REMOVED lines=16> */
.L_x_1084:
[----:B------:R-:W-:Y:S05]  /*53c0*/  BSYNC B1 ;  /* 0x0000000000017941 */ /* 0x000fea0003800000 */
.L_x_1083:
        /* <DEDUP_REMOVED lines=44> */
.L_x_1082:
[----:B------:R-:W-:Y:S05]  /*5690*/  BSYNC B0 ;  /* 0x0000000000007941 */ /* 0x000fea0003800000 */
.L_x_1081:
        /* <DEDUP_REMOVED lines=21> */
.L_x_1086:
[----:B------:R-:W-:Y:S02]  /*57f0*/  IMAD.MOV.U32 R46, RZ, RZ, R70 ;  /* 0x000000ffff2e7224 */ /* 0x000fe400078e0046 */
.L_x_1087:
[----:B------:R-:W-:Y:S05]  /*5800*/  BSYNC B0 ;  /* 0x0000000000007941 */ /* 0x000fea0003800000 */
.L_x_1085:
        /* <DEDUP_REMOVED lines=16> */
.L_x_1091:
[----:B------:R-:W-:Y:S05]  /*5910*/  BSYNC B1 ;  /* 0x0000000000017941 */ /* 0x000fea0003800000 */
.L_x_1090:
        /* <DEDUP_REMOVED lines=44> */
.L_x_1089:
[----:B------:R-:W-:Y:S05]  /*5be0*/  BSYNC B0 ;  /* 0x0000000000007941 */ /* 0x000fea0003800000 */
.L_x_1088:
        /* <DEDUP_REMOVED lines=21> */
.L_x_1093:
[----:B------:R-:W-:Y:S02]  /*5d40*/  MOV R46, R70 ;  /* 0x00000046002e7202 */ /* 0x000fe40000000f00 */
.L_x_1094:
[----:B------:R-:W-:Y:S05]  /*5d50*/  BSYNC B0 ;  /* 0x0000000000007941 */ /* 0x000fea0003800000 */
.L_x_1092:
        /* <DEDUP_REMOVED lines=18> */
.L_x_1098:
[----:B------:R-:W-:Y:S05]  /*5e80*/  BSYNC B1 ;  /* 0x0000000000017941 */ /* 0x000fea0003800000 */
.L_x_1097:
        /* <DEDUP_REMOVED lines=44> */
.L_x_1096:
[----:B------:R-:W-:Y:S05]  /*6150*/  BSYNC B0 ;  /* 0x0000000000007941 */ /* 0x000fea0003800000 */
.L_x_1095:
[----:B------:R0:W1:Y:S01]  /*6160*/  I2F.U32 R45, R46 ;  /* 0x0000002e002d7306 */ /* 0x0000620000201000 */
[----:B------:R-:W-:Y:S01]  /*6170*/  PRMT R44, RZ, 0x7610, R47 ;  /* 0x00007610ff2c7816 */ /* 0x000fe2000000002f */
[----:B------:R-:W-:Y:S01]  /*6180*/  IMAD.WIDE.U32 R98, R96, R88, c[0x0][0x188] ;  /* 0x0000620060627625 */ /* 0x000fe200078e0058 */
[----:B------:R-:W-:Y:S02]  /*6190*/  SEL R58, RZ, 0x1, P2 ;  /* 0x00000001ff3a7807 */ /* 0x000fe40001000000 */
[----:B------:R-:W-:Y:S01]  /*61a0*/  ISETP.NE.AND P2, PT, R95, RZ, PT ;  /* 0x000000ff5f00720c */ /* 0x000fe20003f45270 */
[----:B------:R-:W-:Y:S01]  /*61b0*/  FMUL.FTZ R47, R44, R87 ;  /* 0x000000572c2f7220 */ /* 0x000fe20000410000 */
[----:B------:R-:W-:-:S02]  /*61c0*/  SEL R80, RZ, 0x1, P1 ;  /* 0x00000001ff507807 */ /* 0x000fc40000800000 */
[----:B------:R-:W-:Y:S01]  /*61d0*/  SEL R59, RZ, 0x1, P2 ;  /* 0x00000001ff3b7807 */ /* 0x000fe20001000000 */
[----:B------:R-:W-:Y:S01]  /*61e0*/  FMUL.FTZ R47, R47, c[0x0][0x1e8] ;  /* 0x00007a002f2f7a20 */ /* 0x000fe20000410000 */
[----:B------:R-:W-:Y:S01]  /*61f0*/  SEL R97, RZ, 0x10000, P5 ;  /* 0x00010000ff617807 */ /* 0x000fe20002800000 */
[----:B------:R-:W-:Y:S01]  /*6200*/  IMAD.WIDE.U32 R80, R80, 0x10000, RZ ;  /* 0x0001000050507825 */ /* 0x000fe200078e00ff */
[----:B0-----:R-:W-:Y:S02]  /*6210*/  SEL R46, RZ, 0x100, P4 ;  /* 0x00000100ff2e7807 */ /* 0x001fe40002000000 */
[----:B------:R-:W-:Y:S01]  /*6220*/  ISETP.NE.AND P6, PT, R84, RZ, PT ;  /* 0x000000ff5400720c */ /* 0x000fe20003fc5270 */
[----:B-1----:R-:W-:Y:S01]  /*6230*/  FFMA.FTZ R45, R45, R86, 1.1641532182693481445e-10 ;  /* 0x2f0000002d2d7423 */ /* 0x002fe20000010056 */
[----:B------:R-:W-:Y:S02]  /*6240*/  IADD3 R104, R56, 0x200, RZ ;  /* 0x0000020038687810 */ /* 0x000fe40007ffe0ff */
[----:B------:R-:W-:-:S02]  /*6250*/  SEL R83, RZ, 0x1, P6 ;  /* 0x00000001ff537807 */ /* 0x000fc40003000000 */
[----:B------:R-:W-:Y:S01]  /*6260*/  FSETP.GTU.FTZ.AND P1, PT, R45, c[0x0][0x1e4], PT ;  /* 0x000079002d007a0b */ /* 0x000fe20003f3c000 */
[----:B------:R-:W-:-:S03]  /*6270*/  IMAD.WIDE.U32 R44, R58, 0x1000000, RZ ;  /* 0x010000003a2c7825 */ /* 0x000fc600078e00ff */
[----:B------:R-:W-:Y:S01]  /*6280*/  SEL R82, RZ, 0x1000000, P1 ;  /* 0x01000000ff527807 */ /* 0x000fe20000800000 */
[----:B------:R-:W-:Y:S01]  /*6290*/  IMAD.WIDE.U32 R58, R59, 0x100, RZ ;  /* 0x000001003b3a7825 */ /* 0x000fe200078e00ff */
[----:B------:R-:W-:Y:S02]  /*62a0*/  FSEL R95, R47, RZ, !P1 ;  /* 0x000000ff2f5f7208 */ /* 0x000fe40004800000 */
[----:B------:R-:W-:Y:S01]  /*62b0*/  LOP3.LUT R47, R46, R82, R97, 0xfe, !PT ;  /* 0x000000522e2f7212 */ /* 0x000fe200078efe61 */
[----:B------:R-:W-:Y:S01]  /*62c0*/  IMAD.WIDE.U32 R96, R96, R85, c[0x0][0x190] ;  /* 0x0000640060607625 */ /* 0x000fe200078e0055 */
[----:B------:R-:W-:Y:S02]  /*62d0*/  @P0 PRMT R46, RZ, 0x7610, R43 ;  /* 0x00007610ff2e0816 */ /* 0x000fe4000000002b */
[----:B------:R-:W-:Y:S02]  /*62e0*/  LOP3.LUT R58, R58, R44, R80, 0xfe, !PT ;  /* 0x0000002c3a3a7212 */ /* 0x000fe400078efe50 */
[----:B------:R-:W-:Y:S01]  /*62f0*/  SEL R44, RZ, 0x1, P3 ;  /* 0x00000001ff2c7807 */ /* 0x000fe20001800000 */
[----:B------:R-:W-:Y:S01]  /*6300*/  @P0 FADD.FTZ R95, R46, R95 ;  /* 0x0000005f2e5f0221 */ /* 0x000fe20000010000 */
[----:B------:R-:W-:-:S02]  /*6310*/  LOP3.LUT R58, R58, R83, RZ, 0xfc, !PT ;  /* 0x000000533a3a7212 */ /* 0x000fc400078efcff */
[----:B------:R-:W-:Y:S02]  /*6320*/  LOP3.LUT R83, R45, R47, R44, 0xfe, !PT ;  /* 0x0000002f2d537212 */ /* 0x000fe400078efe2c */
[----:B------:R-:W-:Y:S02]  /*6330*/  F2FP.BF16.PACK_AB R46, R94, R91 ;  /* 0x0000005b5e2e723e */ /* 0x000fe400000010ff */
[----:B------:R-:W-:Y:S02]  /*6340*/  F2FP.BF16.PACK_AB R45, R92, R89 ;  /* 0x000000595c2d723e */ /* 0x000fe400000010ff */
[----:B------:R-:W-:Y:S02]  /*6350*/  F2FP.BF16.PACK_AB R44, R90, R57 ;  /* 0x000000395a2c723e */ /* 0x000fe400000010ff */
[----:B------:R-:W-:Y:S02]  /*6360*/  F2FP.BF16.PACK_AB R47, R95, R93 ;  /* 0x0000005d5f2f723e */ /* 0x000fe400000010ff */
[----:B------:R-:W-:Y:S01]  /*6370*/  LOP3.LUT R59, R59, R83, R81, 0xfe, !PT ;  /* 0x000000533b3b7212 */ /* 0x000fe200078efe51 */
[----:B------:R-:W-:-:S02]  /*6380*/  @P0 IMAD.WIDE.U32 R80, R104, R88, c[0x0][0x180] ;  /* 0x0000600068500625 */ /* 0x000fc400078e0058 */
[----:B------:R0:W-:Y:S02]  /*6390*/  STG.E.128 [R98.64], R44 ;  /* 0x0000002c62007986 */ /* 0x0001e4000c101d06 */
[----:B------:R-:W-:Y:S02]  /*63a0*/  IMAD.WIDE.U32 R82, R104, R88, c[0x0][0x170] ;  /* 0x00005c0068527625 */ /* 0x000fe400078e0058 */
        /* <DEDUP_REMOVED lines=15> */
.L_x_1100:
[----:B-1----:R-:W-:Y:S02]  /*64a0*/  IMAD.MOV.U32 R84, RZ, RZ, R70 ;  /* 0x000000ffff547224 */ /* 0x002fe400078e0046 */
.L_x_1101:
[----:B------:R-:W-:Y:S05]  /*64b0*/  BSYNC B0 ;  /* 0x0000000000007941 */ /* 0x000fea0003800000 */
.L_x_1099:
        /* <DEDUP_REMOVED lines=16> */
.L_x_1105:
[----:B------:R-:W-:Y:S05]  /*65c0*/  BSYNC B1 ;  /* 0x0000000000017941 */ /* 0x000fea0003800000 */
.L_x_1104:
        /* <DEDUP_REMOVED lines=44> */
.L_x_1103:
[----:B------:R-:W-:Y:S05]  /*6890*/  BSYNC B0 ;  /* 0x0000000000007941 */ /* 0x000fea0003800000 */
.L_x_1102:
[----:B------:R-:W0:Y:S01]  /*68a0*/  I2F.U32 R59, R84 ;  /* 0x00000054003b7306 */ /* 0x000e220000201000 */
[----:B-----5:R-:W-:Y:S01]  /*68b0*/  PRMT R58, RZ, 0x5410, R44 ;  /* 0x00005410ff3a7816 */ /* 0x020fe2000000002c */
        /* <DEDUP_REMOVED lines=20> */
.L_x_1107:
[----:B------:R-:W-:Y:S02]  /*6a00*/  MOV R97, R70 ;  /* 0x0000004600617202 */ /* 0x000fe40000000f00 */
.L_x_1108:
[----:B------:R-:W-:Y:S05]  /*6a10*/  BSYNC B0 ;  /* 0x0000000000007941 */ /* 0x000fea0003800000 */
.L_x_1106:
        /* <DEDUP_REMOVED lines=16> */
.L_x_1112:
[----:B------:R-:W-:Y:S05]  /*6b20*/  BSYNC B1 ;  /* 0x0000000000017941 */ /* 0x000fea0003800000 */
.L_x_1111:
        /* <DEDUP_REMOVED lines=44> */
.L_x_1110:
[----:B------:R-:W-:Y:S05]  /*6df0*/  BSYNC B0 ;  /* 0x0000000000007941 */ /* 0x000fea0003800000 */
.L_x_1109:
        /* <DEDUP_REMOVED lines=22> */
.L_x_1114:
[----:B------:R-:W-:Y:S02]  /*6f60*/  IMAD.MOV.U32 R44, RZ, RZ, R70 ;  /* 0x000000ffff2c7224 */ /* 0x000fe400078e0046 */
.L_x_1115:
[----:B------:R-:W-:Y:S05]  /*6f70*/  BSYNC B0 ;  /* 0x0000000000007941 */ /* 0x000fea0003800000 */
.L_x_1113:
        /* <DEDUP_REMOVED lines=16> */
.L_x_1119:
[----:B------:R-:W-:Y:S05]  /*7080*/  BSYNC B1 ;  /* 0x0000000000017941 */ /* 0x000fea0003800000 */
.L_x_1118:
        /* <DEDUP_REMOVED lines=44> */
.L_x_1117:
[----:B------:R-:W-:Y:S05]  /*7350*/  BSYNC B0 ;  /* 0x0000000000007941 */ /* 0x000fea0003800000 */
.L_x_1116:
        /* <DEDUP_REMOVED lines=21> */
.L_x_1121:
[----:B------:R-:W-:Y:S02]  /*74b0*/  MOV R44, R70 ;  /* 0x00000046002c7202 */ /* 0x000fe40000000f00 */
.L_x_1122:
[----:B------:R-:W-:Y:S05]  /*74c0*/  BSYNC B0 ;  /* 0x0000000000007941 */ /* 0x000fea0003800000 */
.L_x_1120:
        /* <DEDUP_REMOVED lines=16> */
.L_x_1126:
[----:B------:R-:W-:Y:S05]  /*75d0*/  BSYNC B1 ;  /* 0x0000000000017941 */ /* 0x000fea0003800000 */
.L_x_1125:
        /* <DEDUP_REMOVED lines=44> */
.L_x_1124:
[----:B------:R-:W-:Y:S05]  /*78a0*/  BSYNC B0 ;  /* 0x0000000000007941 */ /* 0x000fea0003800000 */
.L_x_1123:
        /* <DEDUP_REMOVED lines=21> */
.L_x_1128:
[----:B------:R-:W-:Y:S02]  /*7a00*/  IMAD.MOV.U32 R99, RZ, RZ, R70 ;  /* 0x000000ffff637224 */ /* 0x000fe400078e0046 */
.L_x_1129:
[----:B------:R-:W-:Y:S05]  /*7a10*/  BSYNC B0 ;  /* 0x0000000000007941 */ /* 0x000fea0003800000 */
.L_x_1127:
        /* <DEDUP_REMOVED lines=16> */
.L_x_1133:
[----:B------:R-:W-:Y:S05]  /*7b20*/  BSYNC B1 ;  /* 0x0000000000017941 */ /* 0x000fea0003800000 */
.L_x_1132:
        /* <DEDUP_REMOVED lines=44> */
.L_x_1131:
[----:B------:R-:W-:Y:S05]  /*7df0*/  BSYNC B0 ;  /* 0x0000000000007941 */ /* 0x000fea0003800000 */
.L_x_1130:
        /* <DEDUP_REMOVED lines=21> */
.L_x_1135:
[----:B------:R-:W-:Y:S02]  /*7f50*/  MOV R101, R70 ;  /* 0x0000004600657202 */ /* 0x000fe40000000f00 */
.L_x_1136:
[----:B------:R-:W-:Y:S05]  /*7f60*/  BSYNC B0 ;  /* 0x0000000000007941 */ /* 0x000fea0003800000 */
.L_x_1134:
        /* <DEDUP_REMOVED lines=16> */
.L_x_1140:
[----:B------:R-:W-:Y:S05]  /*8070*/  BSYNC B1 ;  /* 0x0000000000017941 */ /* 0x000fea0003800000 */
.L_x_1139:
        /* <DEDUP_REMOVED lines=44> */
.L_x_1138:
[----:B------:R-:W-:Y:S05]  /*8340*/  BSYNC B0 ;  /* 0x0000000000007941 */ /* 0x000fea0003800000 */
.L_x_1137:
        /* <DEDUP_REMOVED lines=21> */
.L_x_1142:
[----:B------:R-:W-:Y:S02]  /*84a0*/  IMAD.MOV.U32 R46, RZ, RZ, R70 ;  /* 0x000000ffff2e7224 */ /* 0x000fe400078e0046 */
.L_x_1143:
[----:B------:R-:W-:Y:S05]  /*84b0*/  BSYNC B0 ;  /* 0x0000000000007941 */ /* 0x000fea0003800000 */
.L_x_1141:
        /* <DEDUP_REMOVED lines=16> */
.L_x_1147:
[----:B------:R-:W-:Y:S05]  /*85c0*/  BSYNC B1 ;  /* 0x0000000000017941 */ /* 0x000fea0003800000 */
.L_x_1146:
        /* <DEDUP_REMOVED lines=44> */
.L_x_1145:
[----:B------:R-:W-:Y:S05]  /*8890*/  BSYNC B0 ;  /* 0x0000000000007941 */ /* 0x000fea0003800000 */
.L_x_1144:
        /* <DEDUP_REMOVED lines=21> */
.L_x_1149:
[----:B------:R-:W-:Y:S02]  /*89f0*/  MOV R46, R70 ;  /* 0x00000046002e7202 */ /* 0x000fe40000000f00 */
.L_x_1150:
[----:B------:R-:W-:Y:S05]  /*8a00*/  BSYNC B0 ;  /* 0x0000000000007941 */ /* 0x000fea0003800000 */
.L_x_1148:
        /* <DEDUP_REMOVED lines=18> */
.L_x_1154:
[----:B------:R-:W-:Y:S05]  /*8b30*/  BSYNC B1 ;  /* 0x0000000000017941 */ /* 0x000fea0003800000 */
.L_x_1153:
        /* <DEDUP_REMOVED lines=44> */
.L_x_1152:
[----:B------:R-:W-:Y:S05]  /*8e00*/  BSYNC B0 ;  /* 0x0000000000007941 */ /* 0x000fea0003800000 */
.L_x_1151:
        /* <DEDUP_REMOVED lines=52> */
.L_x_1156:
[----:B-1----:R-:W-:Y:S02]  /*9150*/  IMAD.MOV.U32 R106, RZ, RZ, R70 ;  /* 0x000000ffff6a7224 */ /* 0x002fe400078e0046 */
.L_x_1157:
[----:B------:R-:W-:Y:S05]  /*9160*/  BSYNC B0 ;  /* 0x0000000000007941 */ /* 0x000fea0003800000 */
.L_x_1155:
        /* <DEDUP_REMOVED lines=16> */
.L_x_1161:
[----:B------:R-:W-:Y:S05]  /*9270*/  BSYNC B1 ;  /* 0x0000000000017941 */ /* 0x000fea0003800000 */
.L_x_1160:
        /* <DEDUP_REMOVED lines=44> */
.L_x_1159:
[----:B------:R-:W-:Y:S05]  /*9540*/  BSYNC B0 ;  /* 0x0000000000007941 */ /* 0x000fea0003800000 */
.L_x_1158:
        /* <DEDUP_REMOVED lines=22> */
.L_x_1163:
[----:B------:R-:W-:Y:S02]  /*96b0*/  MOV R105, R70 ;  /* 0x0000004600697202 */ /* 0x000fe40000000f00 */
.L_x_1164:
[----:B------:R-:W-:Y:S05]  /*96c0*/  BSYNC B0 ;  /* 0x0000000000007941 */ /* 0x000fea0003800000 */
.L_x_1162:
        /* <DEDUP_REMOVED lines=16> */
.L_x_1168:
[----:B------:R-:W-:Y:S05]  /*97d0*/  BSYNC B1 ;  /* 0x0000000000017941 */ /* 0x000fea0003800000 */
.L_x_1167:
        /* <DEDUP_REMOVED lines=44> */
.L_x_1166:
[----:B------:R-:W-:Y:S05]  /*9aa0*/  BSYNC B0 ;  /* 0x0000000000007941 */ /* 0x000fea0003800000 */
.L_x_1165:
        /* <DEDUP_REMOVED lines=22> */
.L_x_1170:
[----:B------:R-:W-:Y:S02]  /*9c10*/  IMAD.MOV.U32 R44, RZ, RZ, R70 ;  /* 0x000000ffff2c7224 */ /* 0x000fe400078e0046 */
.L_x_1171:
[----:B------:R-:W-:Y:S05]  /*9c20*/  BSYNC B0 ;  /* 0x0000000000007941 */ /* 0x000fea0003800000 */
.L_x_1169:
        /* <DEDUP_REMOVED lines=16> */
.L_x_1175:
[----:B------:R-:W-:Y:S05]  /*9d30*/  BSYNC B1 ;  /* 0x0000000000017941 */ /* 0x000fea0003800000 */
.L_x_1174:
        /* <DEDUP_REMOVED lines=44> */
.L_x_1173:
[----:B------:R-:W-:Y:S05]  /*a000*/  BSYNC B0 ;  /* 0x0000000000007941 */ /* 0x000fea0003800000 */
.L_x_1172:
        /* <DEDUP_REMOVED lines=21> */
.L_x_1177:
[----:B------:R-:W-:Y:S02]  /*a160*/  MOV R44, R70 ;  /* 0x00000046002c7202 */ /* 0x000fe40000000f00 */
.L_x_1178:
[----:B------:R-:W-:Y:S05]  /*a170*/  BSYNC B0 ;  /* 0x0000000000007941 */ /* 0x000fea0003800000 */
.L_x_1176:
        /* <DEDUP_REMOVED lines=16> */
.L_x_1182:
[----:B------:R-:W-:Y:S05]  /*a280*/  BSYNC B1 ;  /* 0x0000000000017941 */ /* 0x000fea0003800000 */
.L_x_1181:
        /* <DEDUP_REMOVED lines=44> */
.L_x_1180:
[----:B------:R-:W-:Y:S05]  /*a550*/  BSYNC B0 ;  /* 0x0000000000007941 */ /* 0x000fea0003800000 */
.L_x_1179:
        /* <DEDUP_REMOVED lines=21> */
.L_x_1184:
[----:B------:R-:W-:Y:S02]  /*a6b0*/  IMAD.MOV.U32 R108, RZ, RZ, R70 ;  /* 0x000000ffff6c7224 */ /* 0x000fe400078e0046 */
.L_x_1185:
[----:B------:R-:W-:Y:S05]  /*a6c0*/  BSYNC B0 ;  /* 0x0000000000007941 */ /* 0x000fea0003800000 */
.L_x_1183:
        /* <DEDUP_REMOVED lines=16> */
.L_x_1189:
[----:B------:R-:W-:Y:S05]  /*a7d0*/  BSYNC B1 ;  /* 0x0000000000017941 */ /* 0x000fea0003800000 */
.L_x_1188:
        /* <DEDUP_REMOVED lines=44> */
.L_x_1187:
[----:B------:R-:W-:Y:S05]  /*aaa0*/  BSYNC B0 ;  /* 0x0000000000007941 */ /* 0x000fea0003800000 */
.L_x_1186:
        /* <DEDUP_REMOVED lines=21> */
.L_x_1191:
[----:B------:R-:W-:Y:S02]  /*ac00*/  MOV R109, R70 ;  /* 0x00000046006d7202 */ /* 0x000fe40000000f00 */
.L_x_1192:
[----:B------:R-:W-:Y:S05]  /*ac10*/  BSYNC B0 ;  /* 0x0000000000007941 */ /* 0x000fea0003800000 */
.L_x_1190:
        /* <DEDUP_REMOVED lines=16> */
.L_x_1196:
[----:B------:R-:W-:Y:S05]  /*ad20*/  BSYNC B1 ;  /* 0x0000000000017941 */ /* 0x000fea0003800000 */
.L_x_1195:
        /* <DEDUP_REMOVED lines=44> */
.L_x_1194:
[----:B------:R-:W-:Y:S05]  /*aff0*/  BSYNC B0 ;  /* 0x0000000000007941 */ /* 0x000fea0003800000 */
.L_x_1193:
        /* <DEDUP_REMOVED lines=21> */
.L_x_1198:
[----:B------:R-:W-:Y:S02]  /*b150*/  IMAD.MOV.U32 R46, RZ, RZ, R70 ;  /* 0x000000ffff2e7224 */ /* 0x000fe400078e0046 */
.L_x_1199:
[----:B------:R-:W-:Y:S05]  /*b160*/  BSYNC B0 ;  /* 0x0000000000007941 */ /* 0x000fea0003800000 */
.L_x_1197:
        /* <DEDUP_REMOVED lines=16> */
.L_x_1203:
[----:B------:R-:W-:Y:S05]  /*b270*/  BSYNC B1 ;  /* 0x0000000000017941 */ /* 0x000fea0003800000 */
.L_x_1202:
        /* <DEDUP_REMOVED lines=44> */
.L_x_1201:
[----:B------:R-:W-:Y:S05]  /*b540*/  BSYNC B0 ;  /* 0x0000000000007941 */ /* 0x000fea0003800000 */
.L_x_1200:
        /* <DEDUP_REMOVED lines=21> */
.L_x_1205:
[----:B------:R-:W-:Y:S02]  /*b6a0*/  MOV R46, R70 ;  /* 0x00000046002e7202 */ /* 0x000fe40000000f00 */
.L_x_1206:
[----:B------:R-:W-:Y:S05]  /*b6b0*/  BSYNC B0 ;  /* 0x0000000000007941 */ /* 0x000fea0003800000 */
.L_x_1204:
        /* <DEDUP_REMOVED lines=18> */
.L_x_1210:
[----:B------:R-:W-:Y:S05]  /*b7e0*/  BSYNC B1 ;  /* 0x0000000000017941 */ /* 0x000fea0003800000 */
.L_x_1209:
        /* <DEDUP_REMOVED lines=39> */
[----:B------:R-:W-:Y:S02]  /*ba60*/  MOV R70, R80 ;  /* 0x0000005000467202 */ /* 0x000fe40000000f00 */
[----:B------:R-:W-:Y:S01]  /*ba70*/  LOP3.LUT R63, R81, UR25, R82, 0x96, !PT ;  /* 0x00000019513f7c12 */ /* 0x000fe2000f8e9652 */
[----:B------:R-:W-:Y:S01]  /*ba80*/  IMAD.MOV.U32 R69, RZ, RZ, R44 ;  /* 0x000000ffff457224 */ /* 0x000fe200078e002c */
[----:B------:R-:W-:Y:S01]  /*ba90*/  LOP3.LUT R64, R45, UR26, R58, 0x96, !PT ;  /* 0x0000001a2d407c12 */ /* 0x000fe2000f8e963a */
[----:B------:R-:W-:Y:S02]  /*baa0*/  IMAD.MOV.U32 R80, RZ, RZ, RZ ;  /* 0x000000ffff507224 */ /* 0x000fe400078e00ff */
.L_x_1208:
[----:B------:R-:W-:Y:S05]  /*bab0*/  BSYNC B0 ;  /* 0x0000000000007941 */ /* 0x000fea0003800000 */
.L_x_1207:
[----:B------:R-:W-:Y:S01]  /*bac0*/  FADD.FTZ R58, RZ, R48 ;  /* 0x00000030ff3a7221 */ /* 0x000fe20000010000 */
[----:B------:R-:W-:Y:S02]  /*bad0*/  SEL R44, RZ, 0x1, P2 ;  /* 0x00000001ff2c7807 */ /* 0x000fe40001000000 */
[----:B------:R-:W-:Y:S01]  /*bae0*/  ISETP.NE.AND P2, PT, R112, RZ, PT ;  /* 0x000000ff7000720c */ /* 0x000fe20003f45270 */
[----:B------:R-:W-:Y:S01]  /*baf0*/  FADD.FTZ R45, R58, R49 ;  /* 0x000000313a2d7221 */ /* 0x000fe20000010000 */
[----:B------:R-:W-:-:S02]  /*bb00*/  SEL R82, RZ, 0x1, P1 ;  /* 0x00000001ff527807 */ /* 0x000fc40000800000 */
[----:B------:R-:W-:Y:S01]  /*bb10*/  ISETP.NE.AND P6, PT, R111, RZ, PT ;  /* 0x000000ff6f00720c */ /* 0x000fe20003fc5270 */
[----:B------:R-:W-:Y:S01]  /*bb20*/  FADD.FTZ R58, R45, R50 ;  /* 0x000000322d3a7221 */ /* 0x000fe20000010000 */
[----:B------:R-:W-:Y:S01]  /*bb30*/  SEL R111, RZ, 0x10000, P5 ;  /* 0x00010000ff6f7807 */ /* 0x000fe20002800000 */
[----:B------:R-:W-:Y:S01]  /*bb40*/  IMAD.WIDE.U32 R82, R82, 0x10000, RZ ;  /* 0x0001000052527825 */ /* 0x000fe200078e00ff */
[----:B------:R-:W-:Y:S02]  /*bb50*/  SEL R81, RZ, 0x1, P6 ;  /* 0x00000001ff517807 */ /* 0x000fe40003000000 */
[----:B------:R-:W-:Y:S01]  /*bb60*/  SEL R113, RZ, 0x1, P3 ;  /* 0x00000001ff717807 */ /* 0x000fe20001800000 */
        /* <DEDUP_REMOVED lines=8> */
[----:B------:R-:W-:Y:S02]  /*bbf0*/  FADD.FTZ R58, R45, R92 ;  /* 0x0000005c2d3a7221 */ /* 0x000fe40000010000 */
[----:B------:R0:W1:Y:S02]  /*bc00*/  I2F.U32 R45, R46 ;  /* 0x0000002e002d7306 */ /* 0x0000640000201000 */
[----:B------:R-:W-:-:S04]  /*bc10*/  FADD.FTZ R59, R58, R91 ;  /* 0x0000005b3a3b7221 */ /* 0x000fc80000010000 */
[----:B------:R-:W-:Y:S01]  /*bc20*/  FADD.FTZ R58, R59, R94 ;  /* 0x0000005e3b3a7221 */ /* 0x000fe20000010000 */
[----:B0-----:R-:W-:-:S03]  /*bc30*/  PRMT R46, RZ, 0x7610, R47 ;  /* 0x00007610ff2e7816 */ /* 0x001fc6000000002f */
[----:B------:R-:W-:-:S04]  /*bc40*/  FADD.FTZ R58, R58, R93 ;  /* 0x0000005d3a3a7221 */ /* 0x000fc80000010000 */
[----:B------:R-:W-:Y:S01]  /*bc50*/  FADD.FTZ R59, R58, R95 ;  /* 0x0000005f3a3b7221 */ /* 0x000fe20000010000 */
[----:B------:R-:W-:Y:S01]  /*bc60*/  SEL R58, RZ, 0x1, P2 ;  /* 0x00000001ff3a7807 */ /* 0x000fe20001000000 */
[----:B-1----:R-:W-:Y:S02]  /*bc70*/  FFMA.FTZ R45, R45, R86, 1.1641532182693481445e-10 ;  /* 0x2f0000002d2d7423 */ /* 0x002fe40000010056 */
[----:B------:R-:W-:Y:S02]  /*bc80*/  FADD.FTZ R59, R59, R96 ;  /* 0x000000603b3b7221 */ /* 0x000fe40000010000 */
[----:B------:R-:W-:Y:S01]  /*bc90*/  FMUL.FTZ R87, R46, R87 ;  /* 0x000000572e577220 */ /* 0x000fe20000410000 */
[----:B------:R-:W-:Y:S01]  /*bca0*/  FSETP.GTU.FTZ.AND P1, PT, R45, c[0x0][0x1e4], PT ;  /* 0x000079002d007a0b */ /* 0x000fe20003f3c000 */
[----:B------:R-:W-:Y:S02]  /*bcb0*/  FADD.FTZ R86, R59, R98 ;  /* 0x000000623b567221 */ /* 0x000fe40000010000 */
[----:B------:R-:W-:-:S04]  /*bcc0*/  IMAD.WIDE.U32 R44, R44, 0x1000000, RZ ;  /* 0x010000002c2c7825 */ /* 0x000fc800078e00ff */
[----:B------:R-:W-:Y:S02]  /*bcd0*/  FADD.FTZ R47, R86, R97 ;  /* 0x00000061562f7221 */ /* 0x000fe40000010000 */
[----:B------:R-:W-:-:S04]  /*bce0*/  IMAD.WIDE.U32 R58, R58, 0x100, RZ ;  /* 0x000001003a3a7825 */ /* 0x000fc800078e00ff */
[----:B------:R-:W-:Y:S01]  /*bcf0*/  FADD.FTZ R46, R47, R100 ;  /* 0x000000642f2e7221 */ /* 0x000fe20000010000 */
[----:B------:R-:W-:Y:S01]  /*bd00*/  LOP3.LUT R58, R58, R44, R82, 0xfe, !PT ;  /* 0x0000002c3a3a7212 */ /* 0x000fe200078efe52 */
[----:B------:R-:W-:Y:S01]  /*bd10*/  FMUL.FTZ R87, R87, c[0x0][0x1e8] ;  /* 0x00007a0057577a20 */ /* 0x000fe20000410000 */
[----:B------:R-:W-:Y:S01]  /*bd20*/  SEL R82, RZ, 0x1000000, P1 ;  /* 0x01000000ff527807 */ /* 0x000fe20000800000 */
[----:B------:R-:W-:Y:S01]  /*bd30*/  FADD.FTZ R47, R46, R99 ;  /* 0x000000632e2f7221 */ /* 0x000fe20000010000 */
[----:B------:R-:W-:Y:S02]  /*bd40*/  SEL R46, RZ, 0x100, P4 ;  /* 0x00000100ff2e7807 */ /* 0x000fe40002000000 */
[----:B------:R-:W-:Y:S01]  /*bd50*/  LOP3.LUT R58, R58, R81, RZ, 0xfc, !PT ;  /* 0x000000513a3a7212 */ /* 0x000fe200078efcff */
[----:B------:R-:W-:Y:S01]  /*bd60*/  FADD.FTZ R44, R47, R102 ;  /* 0x000000662f2c7221 */ /* 0x000fe20000010000 */
[----:B------:R-:W-:Y:S02]  /*bd70*/  LOP3.LUT R46, R46, R82, R111, 0xfe, !PT ;  /* 0x000000522e2e7212 */ /* 0x000fe400078efe6f */
[----:B------:R-:W-:Y:S01]  /*bd80*/  FSEL R81, R87, RZ, !P1 ;  /* 0x000000ff57517208 */ /* 0x000fe20004800000 */
[----:B------:R-:W-:Y:S01]  /*bd90*/  FADD.FTZ R44, R44, R101 ;  /* 0x000000652c2c7221 */ /* 0x000fe20000010000 */
[----:B------:R-:W-:Y:S01]  /*bda0*/  @P0 PRMT R82, RZ, 0x7610, R43 ;  /* 0x00007610ff520816 */ /* 0x000fe2000000002b */
[----:B------:R-:W-:Y:S01]  /*bdb0*/  IMAD.WIDE.U32 R86, R84, R88, c[0x0][0x188] ;  /* 0x0000620054567625 */ /* 0x000fe200078e0058 */
[----:B------:R-:W-:-:S02]  /*bdc0*/  LOP3.LUT R113, R45, R46, R113, 0xfe, !PT ;  /* 0x0000002e2d717212 */ /* 0x000fc400078efe71 */
[----:B------:R-:W-:Y:S01]  /*bdd0*/  F2FP.BF16.PACK_AB R46, R109, R108 ;  /* 0x0000006c6d2e723e */ /* 0x000fe200000010ff */
[----:B------:R-:W-:Y:S01]  /*bde0*/  FADD.FTZ R47, R44, R103 ;  /* 0x000000672c2f7221 */ /* 0x000fe20000010000 */
[----:B------:R-:W-:Y:S01]  /*bdf0*/  F2FP.BF16.PACK_AB R45, R107, R105 ;  /* 0x000000696b2d723e */ /* 0x000fe200000010ff */
[----:B------:R-:W-:Y:S01]  /*be00*/  @P0 FADD.FTZ R81, R82, R81 ;  /* 0x0000005152510221 */ /* 0x000fe20000010000 */
[----:B------:R-:W-:Y:S01]  /*be10*/  F2FP.BF16.PACK_AB R44, R106, R104 ;  /* 0x000000686a2c723e */ /* 0x000fe200000010ff */
[----:B------:R-:W-:Y:S01]  /*be20*/  FADD.FTZ R111, R47, R104 ;  /* 0x000000682f6f7221 */ /* 0x000fe20000010000 */
[----:B------:R-:W-:Y:S01]  /*be30*/  LOP3.LUT R59, R59, R113, R83, 0xfe, !PT ;  /* 0x000000713b3b7212 */ /* 0x000fe200078efe53 */
[----:B------:R-:W-:Y:S01]  /*be40*/  IMAD.WIDE.U32 R82, R84, R85, c[0x0][0x190] ;  /* 0x0000640054527625 */ /* 0x000fe200078e0055 */
[----:B------:R-:W-:Y:S02]  /*be50*/  F2FP.BF16.PACK_AB R47, R81, R110 ;  /* 0x0000006e512f723e */ /* 0x000fe400000010ff */
[----:B------:R-:W-:Y:S01]  /*be60*/  LOP3.LUT P1, RZ, R67, 0xff, RZ, 0xc0, !PT ;  /* 0x000000ff43ff7812 */ /* 0x000fe2000782c0ff */
[----:B------:R-:W-:Y:S01]  /*be70*/  FADD.FTZ R88, R111, R106 ;  /* 0x0000006a6f587221 */ /* 0x000fe20000010000 */
[----:B------:R-:W-:Y:S01]  /*be80*/  LOP3.LUT P0, RZ, R19, 0x1f, RZ, 0xc0, !PT ;  /* 0x0000001f13ff7812 */ /* 0x000fe2000780c0ff */
[----:B------:R0:W-:Y:S02]  /*be90*/  STG.E.128 [R86.64], R44 ;  /* 0x0000002c56007986 */ /* 0x0001e4000c101d06 */
[----:B------:R-:W-:-:S02]  /*bea0*/  FADD.FTZ R88, R88, R105 ;  /* 0x0000006958587221 */ /* 0x000fc40000010000 */
[----:B------:R1:W-:Y:S02]  /*beb0*/  STG.E.64 [R82.64], R58 ;  /* 0x0000003a52007986 */ /* 0x0003e4000c101b06 */
[----:B------:R-:W-:-:S04]  /*bec0*/  FADD.FTZ R85, R88, R107 ;  /* 0x0000006b58557221 */ /* 0x000fc80000010000 */
[----:B------:R-:W-:Y:S01]  /*bed0*/  FADD.FTZ R88, R85, R108 ;  /* 0x0000006c55587221 */ /* 0x000fe20000010000 */
[----:B------:R-:W-:-:S03]  /*bee0*/  SHF.R.U32.HI R85, RZ, 0x5, R19 ;  /* 0x00000005ff557819 */ /* 0x000fc60000011613 */
[----:B------:R-:W-:Y:S01]  /*bef0*/  FADD.FTZ R111, R88, R109 ;  /* 0x0000006d586f7221 */ /* 0x000fe20000010000 */
[----:B------:R-:W-:-:S03]  /*bf00*/  LOP3.LUT R85, R85, 0x7fffff8, RZ, 0xc0, !PT ;  /* 0x07fffff855557812 */ /* 0x000fc600078ec0ff */
[----:B------:R-:W-:Y:S01]  /*bf10*/  FADD.FTZ R88, R111, R110 ;  /* 0x0000006e6f587221 */ /* 0x000fe20000010000 */
[----:B------:R-:W-:-:S03]  /*bf20*/  @!P1 IADD3 R85, R85, 0x8, RZ ;  /* 0x0000000855559810 */ /* 0x000fc60007ffe0ff */
[----:B0-----:R-:W-:Y:S01]  /*bf30*/  FADD.FTZ R87, R88, R81 ;  /* 0x0000005158577221 */ /* 0x001fe20000010000 */
[----:B------:R-:W-:Y:S05]  /*bf40*/  BRA.DIV ~URZ, `(.L_x_1211) ;  /* 0x000014927f007947 */ /* 0x000fea000b800000 */
[----:B-1----:R0:W1:Y:S02]  /*bf50*/  SHFL.BFLY PT, R44, R87, 0x1, 0x1f ;  /* 0x0c201f00572c7f89 */ /* 0x00206400000e0000 */
.L_x_1215:
[----:B-1----:R-:W-:Y:S01]  /*bf60*/  FADD.FTZ R82, R87, R44 ;  /* 0x0000002c57527221 */ /* 0x002fe20000010000 */
[----:B------:R-:W-:Y:S05]  /*bf70*/  BRA.DIV ~URZ, `(.L_x_1212) ;  /* 0x000014e27f007947 */ /* 0x000fea000b800000 */
[----:B------:R-:W1:Y:S02]  /*bf80*/  SHFL.BFLY PT, R44, R82, 0x2, 0x1f ;  /* 0x0c401f00522c7f89 */ /* 0x000e6400000e0000 */
[----:B-1----:R-:W-:-:S05]  /*bf90*/  FADD.FTZ R45, R82, R44 ;  /* 0x0000002c522d7221 */ /* 0x002fca0000010000 */
[----:B------:R-:W1:Y:S02]  /*bfa0*/  SHFL.BFLY PT, R44, R45, 0x4, 0x1f ;  /* 0x0c801f002d2c7f89 */ /* 0x000e6400000e0000 */
[----:B-1----:R-:W-:-:S05]  /*bfb0*/  FADD.FTZ R46, R45, R44 ;  /* 0x0000002c2d2e7221 */ /* 0x002fca0000010000 */
[----:B------:R-:W1:Y:S02]  /*bfc0*/  SHFL.BFLY PT, R47, R46, 0x8, 0x1f ;  /* 0x0d001f002e2f7f89 */ /* 0x000e6400000e0000 */
[----:B-1----:R-:W-:-:S05]  /*bfd0*/  FADD.FTZ R47, R46, R47 ;  /* 0x0000002f2e2f7221 */ /* 0x002fca0000010000 */
[----:B------:R-:W1:Y:S02]  /*bfe0*/  SHFL.BFLY PT, R44, R47, 0x10, 0x1f ;  /* 0x0e001f002f2c7f89 */ /* 0x000e6400000e0000 */
[----:B-1----:R-:W-:-:S04]  /*bff0*/  FADD.FTZ R44, R47, R44 ;  /* 0x0000002c2f2c7221 */ /* 0x002fc80000010000 */
        /* <DEDUP_REMOVED lines=65> */
[----:B------:R-:W1:Y:S02]  /*c410*/  SHFL.BFLY PT, R45, R58, 0x1, 0x1f ;  /* 0x0c201f003a2d7f89 */ /* 0x000e6400000e0000 */
[----:B-1----:R-:W-:-:S05]  /*c420*/  FADD.FTZ R45, R58, R45 ;  /* 0x0000002d3a2d7221 */ /* 0x002fca0000010000 */
[----:B------:R-:W1:Y:S02]  /*c430*/  SHFL.BFLY PT, R46, R45, 0x2, 0x1f ;  /* 0x0c401f002d2e7f89 */ /* 0x000e6400000e0000 */
[----:B-1----:R-:W-:-:S05]  /*c440*/  FADD.FTZ R46, R45, R46 ;  /* 0x0000002e2d2e7221 */ /* 0x002fca0000010000 */
[----:B------:R-:W1:Y:S02]  /*c450*/  SHFL.BFLY PT, R47, R46, 0x4, 0x1f ;  /* 0x0c801f002e2f7f89 */ /* 0x000e6400000e0000 */
[----:B-1----:R-:W-:-:S05]  /*c460*/  FADD.FTZ R47, R46, R47 ;  /* 0x0000002f2e2f7221 */ /* 0x002fca0000010000 */
[----:B------:R-:W1:Y:S02]  /*c470*/  SHFL.BFLY PT, R82, R47, 0x8, 0x1f ;  /* 0x0d001f002f527f89 */ /* 0x000e6400000e0000 */
[----:B-1----:R-:W-:-:S05]  /*c480*/  FADD.FTZ R82, R47, R82 ;  /* 0x000000522f527221 */ /* 0x002fca0000010000 */
[----:B------:R1:W2:Y:S02]  /*c490*/  SHFL.BFLY PT, R59, R82, 0x10, 0x1f ;  /* 0x0e001f00523b7f89 */ /* 0x0002a400000e0000 */
.L_x_1216:
[----:B------:R-:W-:Y:S01]  /*c4a0*/  SHF.R.U32.HI R58, RZ, 0x5, R19 ;  /* 0x00000005ff3a7819 */ /* 0x000fe20000011613 */
[----:B--2---:R-:W-:Y:S01]  /*c4b0*/  FADD.FTZ R45, R59, R82 ;  /* 0x000000523b2d7221 */ /* 0x004fe20000010000 */
[----:B------:R-:W-:Y:S01]  /*c4c0*/  WARPSYNC 0xffffffff ;  /* 0xffffffff00007948 */ /* 0x000fe20003800000 */
[----:B------:R-:W-:Y:S01]  /*c4d0*/  LOP3.LUT R46, R19, 0x1f, RZ, 0xc0, !PT ;  /* 0x0000001f132e7812 */ /* 0x000fe200078ec0ff */
[----:B------:R-:W-:Y:S01]  /*c4e0*/  IMAD.MOV.U32 R83, RZ, RZ, RZ ;  /* 0x000000ffff537224 */ /* 0x000fe200078e00ff */
[----:B------:R-:W-:Y:S02]  /*c4f0*/  LOP3.LUT R58, R58, 0x7, RZ, 0xc0, !PT ;  /* 0x000000073a3a7812 */ /* 0x000fe400078ec0ff */
[----:B------:R-:W-:-:S03]  /*c500*/  ISETP.GT.U32.AND P1, PT, R46, 0x7, PT ;  /* 0x000000072e00780c */ /* 0x000fc60003f24070 */
[----:B-1----:R-:W-:-:S05]  /*c510*/  @!P0 IMAD.IADD R82, R85, 0x1, R58 ;  /* 0x0000000155528824 */ /* 0x002fca00078e023a */
[----:B------:R-:W-:Y:S04]  /*c520*/  @!P0 STS.64 [R82.X8], R44 ;  /* 0x0000002c52008388 */ /* 0x000fe80000008a00 */
[----:B------:R-:W-:Y:S01]  /*c530*/  BAR.SYNC.DEFER_BLOCKING 0x0 ;  /* 0x0000000000007b1d */ /* 0x000fe20000010000 */
[----:B------:R-:W-:Y:S01]  /*c540*/  @!P1 IADD3 R85, R85, R46, RZ ;  /* 0x0000002e55559210 */ /* 0x000fe20007ffe0ff */
[----:B------:R-:W-:Y:S01]  /*c550*/  @!P1 IMAD.MOV.U32 R83, RZ, RZ, 0x400 ;  /* 0x00000400ff539424 */ /* 0x000fe200078e00ff */
[----:B------:R-:W-:Y:S01]  /*c560*/  CS2R R46, SRZ ;  /* 0x00000000002e7805 */ /* 0x000fe2000001ff00 */
[----:B------:R-:W-:Y:S02]  /*c570*/  LOP3.LUT P0, RZ, R58, 0x1f, R19, 0xf8, !PT ;  /* 0x0000001f3aff7812 */ /* 0x000fe4000780f813 */
[----:B------:R-:W-:Y:S01]  /*c580*/  I2F R111, R83 ;  /* 0x00000053006f7306 */ /* 0x000fe20000201400 */
[----:B------:R-:W1:Y:S04]  /*c590*/  SHFL.DOWN PT, R86, R83, 0x4, 0x1f ;  /* 0x08801f0053567f89 */ /* 0x000e6800000e0000 */
[----:B------:R2:W3:Y:S01]  /*c5a0*/  @!P1 LDS.64 R46, [R85.X8] ;  /* 0x00000000552e9984 */ /* 0x0004e20000008a00 */
[----:B------:R-:W-:Y:S01]  /*c5b0*/  ISETP.NE.AND P1, PT, RZ, UR8, PT ;  /* 0x00000008ff007c0c */ /* 0x000fe2000bf25270 */
[----:B-1----:R-:W-:-:S02]  /*c5c0*/  IMAD.IADD R88, R86, 0x1, R83 ;  /* 0x0000000156587824 */ /* 0x002fc400078e0253 */
[----:B------:R-:W-:Y:S03]  /*c5d0*/  I2F R86, R86 ;  /* 0x0000005600567306 */ /* 0x000fe60000201400 */
[----:B------:R-:W-:Y:S05]  /*c5e0*/  SHFL.DOWN PT, R113, R88, 0x2, 0x1f ;  /* 0x08401f0058717f89 */ /* 0x000fea00000e0000 */
[----:B------:R-:W2:Y:S08]  /*c5f0*/  I2F R59, R88 ;  /* 0x00000058003b7306 */ /* 0x000eb00000201400 */
[----:B--2---:R-:W1:Y:S01]  /*c600*/  MUFU.RCP R85, R59 ;  /* 0x0000003b00557308 */ /* 0x004e620000001000 */
[----:B0--3--:R-:W0:Y:S04]  /*c610*/  SHFL.DOWN PT, R87, R46, 0x4, 0x1f ;  /* 0x08801f002e577f89 */ /* 0x009e2800000e0000 */
[----:B------:R-:W2:Y:S01]  /*c620*/  SHFL.DOWN PT, R82, R47, 0x4, 0x1f ;  /* 0x08801f002f527f89 */ /* 0x000ea200000e0000 */
[----:B0-----:R-:W-:-:S02]  /*c630*/  FMUL.FTZ R44, R87, R86 ;  /* 0x00000056572c7220 */ /* 0x001fc40000410000 */
[----:B------:R-:W-:Y:S02]  /*c640*/  FADD.FTZ R87, -R87, R46 ;  /* 0x0000002e57577221 */ /* 0x000fe40000010100 */
[----:B------:R-:W-:Y:S01]  /*c650*/  FFMA.FTZ R112, R111, R46, R44 ;  /* 0x0000002e6f707223 */ /* 0x000fe2000001002c */
[----:B------:R-:W-:Y:S01]  /*c660*/  IADD3 R44, R88, R113, RZ ;  /* 0x00000071582c7210 */ /* 0x000fe20007ffe0ff */
[----:B------:R-:W-:Y:S01]  /*c670*/  FMUL.FTZ R87, R87, R87 ;  /* 0x0000005757577220 */ /* 0x000fe20000410000 */
[----:B------:R-:W-:Y:S01]  /*c680*/  I2F R113, R113 ;  /* 0x0000007100717306 */ /* 0x000fe20000201400 */
[----:B-1----:R-:W-:Y:S02]  /*c690*/  FMUL.FTZ R112, R85, R112 ;  /* 0x0000007055707220 */ /* 0x002fe40000410000 */
[----:B------:R-:W-:Y:S02]  /*c6a0*/  FMUL.FTZ R87, R87, R111 ;  /* 0x0000006f57577220 */ /* 0x000fe40000410000 */
[----:B--2---:R-:W-:Y:S01]  /*c6b0*/  FADD.FTZ R82, R82, R47 ;  /* 0x0000002f52527221 */ /* 0x004fe20000010000 */
[----:B------:R-:W0:Y:S01]  /*c6c0*/  SHFL.DOWN PT, R83, R112, 0x2, 0x1f ;  /* 0x08401f0070537f89 */ /* 0x000e2200000e0000 */
[----:B------:R-:W-:Y:S01]  /*c6d0*/  FMUL.FTZ R87, R87, R86 ;  /* 0x0000005657577220 */ /* 0x000fe20000410000 */
[----:B------:R-:W1:Y:S03]  /*c6e0*/  I2F R45, R44 ;  /* 0x0000002c002d7306 */ /* 0x000e660000201400 */
[----:B------:R-:W-:-:S02]  /*c6f0*/  FFMA.FTZ R82, R85, R87, R82 ;  /* 0x0000005755527223 */ /* 0x000fc40000010052 */
[----:B------:R-:W2:Y:S04]  /*c700*/  SHFL.DOWN PT, R87, R44, 0x1, 0x1f ;  /* 0x08201f002c577f89 */ /* 0x000ea800000e0000 */
[----:B------:R-:W3:Y:S01]  /*c710*/  SHFL.DOWN PT, R47, R82, 0x2, 0x1f ;  /* 0x08401f00522f7f89 */ /* 0x000ee200000e0000 */
[----:B-1----:R-:W1:Y:S01]  /*c720*/  MUFU.RCP R46, R45 ;  /* 0x0000002d002e7308 */ /* 0x002e620000001000 */
[----:B0-----:R-:W-:Y:S02]  /*c730*/  FMUL.FTZ R85, R83, R113 ;  /* 0x0000007153557220 */ /* 0x001fe40000410000 */
[----:B------:R-:W-:Y:S02]  /*c740*/  FADD.FTZ R83, R112, -R83 ;  /* 0x8000005370537221 */ /* 0x000fe40000010000 */
[----:B------:R-:W-:-:S02]  /*c750*/  FFMA.FTZ R85, R59, R112, R85 ;  /* 0x000000703b557223 */ /* 0x000fc40000010055 */
[----:B------:R-:W-:Y:S02]  /*c760*/  FMUL.FTZ R86, R83, R83 ;  /* 0x0000005353567220 */ /* 0x000fe40000410000 */
[----:B--2---:R-:W-:Y:S02]  /*c770*/  IMAD.IADD R83, R44, 0x1, R87 ;  /* 0x000000012c537824 */ /* 0x004fe400078e0257 */
        /* <DEDUP_REMOVED lines=9> */
[----:B-1----:R1:W3:Y:S01]  /*c810*/  MUFU.RCP R46, R83 ;  /* 0x00000053002e7308 */ /* 0x0022e20000001000 */
[----:B0-----:R-:W-:Y:S02]  /*c820*/  FADD.FTZ R82, R88, -R59 ;  /* 0x8000003b58527221 */ /* 0x001fe40000010000 */
[----:B------:R-:W-:Y:S02]  /*c830*/  FMUL.FTZ R59, R59, R87 ;  /* 0x000000573b3b7220 */ /* 0x000fe40000410000 */
[----:B------:R-:W-:Y:S01]  /*c840*/  FMUL.FTZ R82, R82, R82 ;  /* 0x0000005252527220 */ /* 0x000fe20000410000 */
[----:B-1----:R-:W-:Y:S01]  /*c850*/  @!P0 MOV R83, 0x4 ;  /* 0x0000000400538802 */ /* 0x002fe20000000f00 */
[C---:B------:R-:W-:Y:S02]  /*c860*/  FFMA.FTZ R59, R45.reuse, R88, R59 ;  /* 0x000000582d3b7223 */ /* 0x040fe4000001003b */
[----:B------:R-:W-:-:S02]  /*c870*/  FMUL.FTZ R82, R45, R82 ;  /* 0x000000522d527220 */ /* 0x000fc40000410000 */
[----:B--2---:R-:W-:Y:S02]  /*c880*/  FADD.FTZ R45, R47, R44 ;  /* 0x0000002c2f2d7221 */ /* 0x004fe40000010000 */
[----:B---3--:R-:W-:Y:S02]  /*c890*/  FMUL.FTZ R59, R46, R59 ;  /* 0x0000003b2e3b7220 */ /* 0x008fe40000410000 */
[----:B------:R-:W-:Y:S02]  /*c8a0*/  FMUL.FTZ R82, R82, R87 ;  /* 0x0000005752527220 */ /* 0x000fe40000410000 */
[----:B------:R-:W-:Y:S02]  /*c8b0*/  IMAD.MOV.U32 R47, RZ, RZ, c[0x0][0x1e0] ;  /* 0x00007800ff2f7624 */ /* 0x000fe400078e00ff */
[----:B------:R-:W0:Y:S01]  /*c8c0*/  SHFL.IDX PT, R59, R59, RZ, 0x1f ;  /* 0x00001fff3b3b7589 */ /* 0x000e2200000e0000 */
[----:B------:R-:W-:Y:S02]  /*c8d0*/  FFMA.FTZ R82, R46, R82, R45 ;  /* 0x000000522e527223 */ /* 0x000fe4000001002d */
[----:B------:R-:W-:-:S04]  /*c8e0*/  @!P0 IMAD.MOV.U32 R45, RZ, RZ, 0x4 ;  /* 0x00000004ff2d8424 */ /* 0x000fc800078e00ff */
[----:B------:R-:W1:Y:S01]  /*c8f0*/  SHFL.IDX PT, R82, R82, RZ, 0x1f ;  /* 0x00001fff52527589 */ /* 0x000e6200000e0000 */
[----:B------:R-:W-:-:S04]  /*c900*/  @!P0 IMAD.WIDE R44, R18, R45, c[0x0][0x1a0] ;  /* 0x00006800122c8625 */ /* 0x000fc800078e022d */
[C---:B0-----:R-:W-:Y:S01]  /*c910*/  FMUL.FTZ R46, R59.reuse, R59 ;  /* 0x0000003b3b2e7220 */ /* 0x041fe20000410000 */
[----:B------:R0:W-:Y:S04]  /*c920*/  @!P0 STG.E [R44.64], R59 ;  /* 0x0000003b2c008986 */ /* 0x0001e8000c101906 */
[----:B------:R-:W-:Y:S01]  /*c930*/  FSEL R58, R46, RZ, P1 ;  /* 0x000000ff2e3a7208 */ /* 0x000fe20000800000 */
[----:B-1----:R-:W-:Y:S01]  /*c940*/  FFMA.FTZ R47, R82, R47, c[0x0][0x228] ;  /* 0x00008a00522f7623 */ /* 0x002fe2000001002f */
[----:B------:R-:W-:-:S03]  /*c950*/  FSEL R46, R59, RZ, !P1 ;  /* 0x000000ff3b2e7208 */ /* 0x000fc60004800000 */
[----:B------:R-:W-:Y:S02]  /*c960*/  FADD.FTZ R47, R47, R58 ;  /* 0x0000003a2f2f7221 */ /* 0x000fe40000010000 */
[C---:B0-----:R-:W-:Y:S01]  /*c970*/  @!P0 IMAD.WIDE R44, R18.reuse, R83, c[0x0][0x1a8] ;  /* 0x00006a00122c8625 */ /* 0x041fe200078e0253 */
[----:B------:R-:W-:-:S03]  /*c980*/  IADD3 R18, R18, c[0x0][0x160], RZ ;  /* 0x0000580012127a10 */ /* 0x000fc60007ffe0ff */
[----:B------:R-:W0:Y:S01]  /*c990*/  MUFU.RSQ R47, R47 ;  /* 0x0000002f002f7308 */ /* 0x000e220000001400 */
[C---:B------:R-:W-:Y:S02]  /*c9a0*/  FADD.FTZ R92, -R46.reuse, R92 ;  /* 0x0000005c2e5c7221 */ /* 0x040fe40000010100 */
[C---:B------:R-:W-:Y:S02]  /*c9b0*/  FADD.FTZ R93, -R46.reuse, R93 ;  /* 0x0000005d2e5d7221 */ /* 0x040fe40000010100 */
[C---:B------:R-:W-:Y:S02]  /*c9c0*/  FADD.FTZ R88, -R46.reuse, R103 ;  /* 0x000000672e587221 */ /* 0x040fe40000010100 */
[C---:B------:R-:W-:Y:S02]  /*c9d0*/  FADD.FTZ R52, -R46.reuse, R52 ;  /* 0x000000342e347221 */ /* 0x040fe40000010100 */
[C---:B------:R-:W-:Y:S02]  /*c9e0*/  FADD.FTZ R54, -R46.reuse, R54 ;  /* 0x000000362e367221 */ /* 0x040fe40000010100 */
[----:B------:R-:W-:-:S02]  /*c9f0*/  FADD.FTZ R50, -R46, R50 ;  /* 0x000000322e327221 */ /* 0x000fc40000010100 */
[C---:B------:R-:W-:Y:S02]  /*ca00*/  FADD.FTZ R51, -R46.reuse, R51 ;  /* 0x000000332e337221 */ /* 0x040fe40000010100 */
[----:B------:R-:W-:Y:S01]  /*ca10*/  FADD.FTZ R48, -R46, R48 ;  /* 0x000000302e307221 */ /* 0x000fe20000010100 */
[----:B0-----:R0:W-:Y:S01]  /*ca20*/  @!P0 STG.E [R44.64], R47 ;  /* 0x0000002f2c008986 */ /* 0x0011e2000c101906 */
[C---:B------:R-:W-:Y:S02]  /*ca30*/  FMUL.FTZ R52, R47.reuse, R52 ;  /* 0x000000342f347220 */ /* 0x040fe40000410000 */
[C---:B------:R-:W-:Y:S02]  /*ca40*/  FMUL.FTZ R59, R47.reuse, R54 ;  /* 0x000000362f3b7220 */ /* 0x040fe40000410000 */
[C---:B------:R-:W-:Y:S02]  /*ca50*/  FMUL.FTZ R50, R47.reuse, R50 ;  /* 0x000000322f327220 */ /* 0x040fe40000410000 */
[----:B------:R-:W-:-:S02]  /*ca60*/  FMUL.FTZ R51, R47, R51 ;  /* 0x000000332f337220 */ /* 0x000fc40000410000 */
[C---:B------:R-:W-:Y:S02]  /*ca70*/  FMUL.FTZ R48, R47.reuse, R48 ;  /* 0x000000302f307220 */ /* 0x040fe40000410000 */
[----:B------:R-:W-:Y:S02]  /*ca80*/  FADD.FTZ R49, -R46, R49 ;  /* 0x000000312e317221 */ /* 0x000fe40000010100 */
[C---:B0-----:R-:W-:Y:S02]  /*ca90*/  FMUL.FTZ R45, R47.reuse, R92 ;  /* 0x0000005c2f2d7220 */ /* 0x041fe40000410000 */
[C---:B------:R-:W-:Y:S02]  /*caa0*/  FMUL.FTZ R92, R47.reuse, R93 ;  /* 0x0000005d2f5c7220 */ /* 0x040fe40000410000 */
[C---:B------:R-:W-:Y:S01]  /*cab0*/  FMUL.FTZ R93, R47.reuse, R88 ;  /* 0x000000582f5d7220 */ /* 0x040fe20000410000 */
[----:B------:R-:W-:Y:S01]  /*cac0*/  PRMT R88, RZ, 0x5410, R38 ;  /* 0x00005410ff587816 */ /* 0x000fe20000000026 */
[----:B------:R-:W-:-:S02]  /*cad0*/  FMUL.FTZ R49, R47, R49 ;  /* 0x000000312f317220 */ /* 0x000fc40000410000 */
[----:B------:R-:W-:Y:S02]  /*cae0*/  FADD.FTZ R95, -R46, R95 ;  /* 0x0000005f2e5f7221 */ /* 0x000fe40000010100 */
[----:B------:R-:W-:Y:S01]  /*caf0*/  FFMA.FTZ R52, R52, R88, R13 ;  /* 0x0000005834347223 */ /* 0x000fe2000001000d */
[----:B------:R-:W-:Y:S01]  /*cb00*/  PRMT R88, RZ, 0x7610, R38 ;  /* 0x00007610ff587816 */ /* 0x000fe20000000026 */
[C---:B------:R-:W-:Y:S02]  /*cb10*/  FADD.FTZ R53, -R46.reuse, R53 ;  /* 0x000000352e357221 */ /* 0x040fe40000010100 */
[----:B------:R-:W-:Y:S02]  /*cb20*/  FMUL.FTZ R95, R47, R95 ;  /* 0x0000005f2f5f7220 */ /* 0x000fe40000410000 */
[----:B------:R-:W-:Y:S01]  /*cb30*/  FFMA.FTZ R59, R59, R88, R12 ;  /* 0x000000583b3b7223 */ /* 0x000fe2000001000c */
[----:B------:R-:W-:Y:S01]  /*cb40*/  PRMT R88, RZ, 0x5410, R37 ;  /* 0x00005410ff587816 */ /* 0x000fe20000000025 */
[----:B------:R-:W-:-:S02]  /*cb50*/  FADD.FTZ R90, -R46, R90 ;  /* 0x0000005a2e5a7221 */ /* 0x000fc40000010100 */
[----:B------:R-:W-:Y:S02]  /*cb60*/  FADD.FTZ R91, -R46, R91 ;  /* 0x0000005b2e5b7221 */ /* 0x000fe40000010100 */
[----:B------:R-:W-:Y:S01]  /*cb70*/  FFMA.FTZ R50, R50, R88, R15 ;  /* 0x0000005832327223 */ /* 0x000fe2000001000f */
[----:B------:R-:W-:Y:S01]  /*cb80*/  PRMT R88, RZ, 0x7610, R37 ;  /* 0x00007610ff587816 */ /* 0x000fe20000000025 */
[C---:B------:R-:W-:Y:S02]  /*cb90*/  FMUL.FTZ R118, R47.reuse, R53 ;  /* 0x000000352f767220 */ /* 0x040fe40000410000 */
[----:B------:R-:W-:Y:S02]  /*cba0*/  FMUL.FTZ R53, R47, R90 ;  /* 0x0000005a2f357220 */ /* 0x000fe40000410000 */
[----:B------:R-:W-:Y:S01]  /*cbb0*/  FFMA.FTZ R51, R51, R88, R14 ;  /* 0x0000005833337223 */ /* 0x000fe2000001000e */
[----:B------:R-:W-:Y:S01]  /*cbc0*/  PRMT R88, RZ, 0x5410, R36 ;  /* 0x00005410ff587816 */ /* 0x000fe20000000024 */
[----:B------:R-:W-:-:S02]  /*cbd0*/  FMUL.FTZ R90, R47, R91 ;  /* 0x0000005b2f5a7220 */ /* 0x000fc40000410000 */
[----:B------:R-:W-:Y:S02]  /*cbe0*/  FADD.FTZ R55, -R46, R55 ;  /* 0x000000372e377221 */ /* 0x000fe40000010100 */
[----:B------:R-:W-:Y:S01]  /*cbf0*/  FFMA.FTZ R48, R48, R88, R17 ;  /* 0x0000005830307223 */ /* 0x000fe20000010011 */
[----:B------:R-:W-:Y:S01]  /*cc00*/  PRMT R88, RZ, 0x7610, R36 ;  /* 0x00007610ff587816 */ /* 0x000fe20000000024 */
[C---:B------:R-:W-:Y:S02]  /*cc10*/  FADD.FTZ R94, -R46.reuse, R94 ;  /* 0x0000005e2e5e7221 */ /* 0x040fe40000010100 */
[----:B------:R-:W-:Y:S02]  /*cc20*/  FADD.FTZ R82, -R46, R99 ;  /* 0x000000632e527221 */ /* 0x000fe40000010100 */
[----:B------:R-:W-:Y:S01]  /*cc30*/  FFMA.FTZ R49, R49, R88, R16 ;  /* 0x0000005831317223 */ /* 0x000fe20000010010 */
[----:B------:R-:W-:Y:S01]  /*cc40*/  PRMT R88, RZ, 0x5410, R35 ;  /* 0x00005410ff587816 */ /* 0x000fe20000000023 */
[----:B------:R-:W-:-:S02]  /*cc50*/  FMUL.FTZ R99, R47, R55 ;  /* 0x000000372f637220 */ /* 0x000fc40000410000 */
[----:B------:R-:W-:Y:S01]  /*cc60*/  FMUL.FTZ R55, R47, R94 ;  /* 0x0000005e2f377220 */ /* 0x000fe20000410000 */
[----:B------:R-:W-:Y:S01]  /*cc70*/  PRMT R94, RZ, 0x7610, R30 ;  /* 0x00007610ff5e7816 */ /* 0x000fe2000000001e */
[----:B------:R-:W-:Y:S01]  /*cc80*/  FFMA.FTZ R92, R92, R88, R3 ;  /* 0x000000585c5c7223 */ /* 0x000fe20000010003 */
[----:B------:R-:W-:Y:S01]  /*cc90*/  PRMT R88, RZ, 0x7610, R35 ;  /* 0x00007610ff587816 */ /* 0x000fe20000000023 */
[C---:B------:R-:W-:Y:S02]  /*cca0*/  FADD.FTZ R89, -R46.reuse, R89 ;  /* 0x000000592e597221 */ /* 0x040fe40000010100 */
[----:B------:R-:W-:Y:S02]  /*ccb0*/  FADD.FTZ R57, -R46, R57 ;  /* 0x000000392e397221 */ /* 0x000fe40000010100 */
[----:B------:R-:W-:Y:S01]  /*ccc0*/  FFMA.FTZ R95, R95, R88, R2 ;  /* 0x000000585f5f7223 */ /* 0x000fe20000010002 */
[----:B------:R-:W-:Y:S01]  /*ccd0*/  PRMT R88, RZ, 0x5410, R34 ;  /* 0x00005410ff587816 */ /* 0x000fe20000000022 */
[----:B------:R-:W-:-:S02]  /*cce0*/  FMUL.FTZ R44, R47, R89 ;  /* 0x000000592f2c7220 */ /* 0x000fc40000410000 */
[C---:B------:R-:W-:Y:S02]  /*ccf0*/  FMUL.FTZ R54, R47.reuse, R57 ;  /* 0x000000392f367220 */ /* 0x040fe40000410000 */
[----:B------:R-:W-:Y:S01]  /*cd00*/  FFMA.FTZ R90, R90, R88, R5 ;  /* 0x000000585a5a7223 */ /* 0x000fe20000010005 */
[----:B------:R-:W-:Y:S01]  /*cd10*/  PRMT R88, RZ, 0x7610, R34 ;  /* 0x00007610ff587816 */ /* 0x000fe20000000022 */
[----:B------:R-:W-:Y:S02]  /*cd20*/  FADD.FTZ R86, -R46, R101 ;  /* 0x000000652e567221 */ /* 0x000fe40000010100 */
[----:B------:R-:W-:Y:S01]  /*cd30*/  FMUL.FTZ R83, R47, R82 ;  /* 0x000000522f537220 */ /* 0x000fe20000410000 */
[----:B------:R-:W-:Y:S01]  /*cd40*/  PRMT R82, RZ, 0x7610, R39 ;  /* 0x00007610ff527816 */ /* 0x000fe20000000027 */
[----:B------:R-:W-:Y:S01]  /*cd50*/  FFMA.FTZ R55, R55, R88, R4 ;  /* 0x0000005837377223 */ /* 0x000fe20000010004 */
[----:B------:R-:W-:Y:S01]  /*cd60*/  PRMT R88, RZ, 0x5410, R33 ;  /* 0x00005410ff587816 */ /* 0x000fe20000000021 */
[----:B------:R-:W-:-:S02]  /*cd70*/  FMUL.FTZ R86, R47, R86 ;  /* 0x000000562f567220 */ /* 0x000fc40000410000 */
[----:B------:R-:W-:Y:S02]  /*cd80*/  FADD.FTZ R58, -R46, R97 ;  /* 0x000000612e3a7221 */ /* 0x000fe40000010100 */
[----:B------:R-:W-:Y:S01]  /*cd90*/  FFMA.FTZ R88, R44, R88, R7 ;  /* 0x000000582c587223 */ /* 0x000fe20000010007 */
[----:B------:R-:W-:Y:S01]  /*cda0*/  PRMT R44, RZ, 0x5410, R32 ;  /* 0x00005410ff2c7816 */ /* 0x000fe20000000020 */
[C---:B------:R-:W-:Y:S02]  /*cdb0*/  FMUL.FTZ R58, R47.reuse, R58 ;  /* 0x0000003a2f3a7220 */ /* 0x040fe40000410000 */
[----:B------:R-:W-:Y:S02]  /*cdc0*/  FADD.FTZ R96, -R46, R96 ;  /* 0x000000602e607221 */ /* 0x000fe40000010100 */
[----:B------:R-:W-:Y:S01]  /*cdd0*/  FFMA.FTZ R54, R54, R44, R9 ;  /* 0x0000002c36367223 */ /* 0x000fe20000010009 */
[----:B------:R-:W-:Y:S01]  /*cde0*/  PRMT R44, RZ, 0x7610, R32 ;  /* 0x00007610ff2c7816 */ /* 0x000fe20000000020 */
[----:B------:R-:W-:-:S02]  /*cdf0*/  FMUL.FTZ R57, R47, R96 ;  /* 0x000000602f397220 */ /* 0x000fc40000410000 */
[C---:B------:R-:W-:Y:S02]  /*ce00*/  FADD.FTZ R98, -R46.reuse, R98 ;  /* 0x000000622e627221 */ /* 0x040fe40000010100 */
[----:B------:R-:W-:Y:S01]  /*ce10*/  FFMA.FTZ R53, R53, R44, R8 ;  /* 0x0000002c35357223 */ /* 0x000fe20000010008 */
[----:B------:R-:W-:Y:S01]  /*ce20*/  PRMT R44, RZ, 0x5410, R31 ;  /* 0x00005410ff2c7816 */ /* 0x000fe2000000001f */
[C---:B------:R-:W-:Y:S02]  /*ce30*/  FADD.FTZ R100, -R46.reuse, R100 ;  /* 0x000000642e647221 */ /* 0x040fe40000010100 */
[----:B------:R-:W-:Y:S02]  /*ce40*/  FADD.FTZ R102, -R46, R102 ;  /* 0x000000662e667221 */ /* 0x000fe40000010100 */
[----:B------:R-:W-:Y:S01]  /*ce50*/  FFMA.FTZ R86, R86, R44, R61 ;  /* 0x0000002c56567223 */ /* 0x000fe2000001003d */
[----:B------:R-:W-:Y:S01]  /*ce60*/  PRMT R44, RZ, 0x7610, R31 ;  /* 0x00007610ff2c7816 */ /* 0x000fe2000000001f */
[----:B------:R-:W-:-:S02]  /*ce70*/  FADD.FTZ R104, -R46, R104 ;  /* 0x000000682e687221 */ /* 0x000fc40000010100 */
[C---:B------:R-:W-:Y:S02]  /*ce80*/  FADD.FTZ R106, -R46.reuse, R106 ;  /* 0x0000006a2e6a7221 */ /* 0x040fe40000010100 */
[----:B------:R-:W-:Y:S01]  /*ce90*/  FFMA.FTZ R93, R93, R44, R62 ;  /* 0x0000002c5d5d7223 */ /* 0x000fe2000001003e */
[----:B------:R-:W-:Y:S01]  /*cea0*/  PRMT R44, RZ, 0x5410, R30 ;  /* 0x00005410ff2c7816 */ /* 0x000fe2000000001e */
[C---:B------:R-:W-:Y:S02]  /*ceb0*/  FADD.FTZ R112, -R46.reuse, R105 ;  /* 0x000000692e707221 */ /* 0x040fe40000010100 */
[C---:B------:R-:W-:Y:S02]  /*cec0*/  FADD.FTZ R114, -R46.reuse, R107 ;  /* 0x0000006b2e727221 */ /* 0x040fe40000010100 */
[----:B------:R-:W-:Y:S01]  /*ced0*/  FFMA.FTZ R83, R83, R44, R22 ;  /* 0x0000002c53537223 */ /* 0x000fe20000010016 */
[----:B------:R-:W-:Y:S01]  /*cee0*/  PRMT R44, RZ, 0x5410, R29 ;  /* 0x00005410ff2c7816 */ /* 0x000fe2000000001d */
[----:B------:R-:W-:-:S02]  /*cef0*/  FADD.FTZ R108, -R46, R108 ;  /* 0x0000006c2e6c7221 */ /* 0x000fc40000010100 */
        /* <DEDUP_REMOVED lines=8> */
[----:B------:R-:W-:Y:S02]  /*cf80*/  FMUL.FTZ R97, R47, R110 ;  /* 0x0000006e2f617220 */ /* 0x000fe40000410000 */
[----:B------:R-:W-:Y:S01]  /*cf90*/  FFMA.FTZ R96, R81, R44, R20 ;  /* 0x0000002c51607223 */ /* 0x000fe20000010014 */
[--C-:B------:R-:W-:Y:S01]  /*cfa0*/  PRMT R44, RZ, 0x5410, R27.reuse ;  /* 0x00005410ff2c7816 */ /* 0x100fe2000000001b */
[C---:B------:R-:W-:Y:S02]  /*cfb0*/  FMUL.FTZ R46, R47.reuse, R46 ;  /* 0x0000002e2f2e7220 */ /* 0x040fe40000410000 */
[----:B------:R-:W-:Y:S02]  /*cfc0*/  FMUL.FTZ R91, R47, R108 ;  /* 0x0000006c2f5b7220 */ /* 0x000fe40000410000 */
[----:B------:R-:W-:Y:S01]  /*cfd0*/  FFMA.FTZ R97, R97, R44, R78 ;  /* 0x0000002c61617223 */ /* 0x000fe2000001004e */
[----:B------:R-:W-:Y:S01]  /*cfe0*/  PRMT R44, RZ, 0x7610, R27 ;  /* 0x00007610ff2c7816 */ /* 0x000fe2000000001b */
[----:B------:R-:W-:-:S02]  /*cff0*/  FMUL.FTZ R116, R47, R116 ;  /* 0x000000742f747220 */ /* 0x000fc40000410000 */
[C---:B------:R-:W-:Y:S02]  /*d000*/  FMUL.FTZ R89, R47.reuse, R112 ;  /* 0x000000702f597220 */ /* 0x040fe40000410000 */
[----:B------:R-:W-:Y:S01]  /*d010*/  FFMA.FTZ R98, R46, R44, R79 ;  /* 0x0000002c2e627223 */ /* 0x000fe2000001004f */
[----:B------:R-:W-:Y:S01]  /*d020*/  PRMT R44, RZ, 0x5410, R26 ;  /* 0x00005410ff2c7816 */ /* 0x000fe2000000001a */
[----:B------:R-:W-:Y:S01]  /*d030*/  FMUL.FTZ R114, R47, R114 ;  /* 0x000000722f727220 */ /* 0x000fe20000410000 */
[----:B------:R-:W-:Y:S01]  /*d040*/  F2FP.BF16.PACK_AB R46, R59, R52 ;  /* 0x000000343b2e723e */ /* 0x000fe200000010ff */
[----:B------:R-:W-:Y:S01]  /*d050*/  FMUL.FTZ R85, R47, R102 ;  /* 0x000000662f557220 */ /* 0x000fe20000410000 */
[----:B------:R-:W-:Y:S01]  /*d060*/  F2FP.BF16.PACK_AB R52, R96, R57 ;  /* 0x000000396034723e */ /* 0x000fe200000010ff */
[----:B------:R-:W-:Y:S01]  /*d070*/  FFMA.FTZ R91, R91, R44, R76 ;  /* 0x0000002c5b5b7223 */ /* 0x000fe2000001004c */
[----:B------:R-:W-:Y:S01]  /*d080*/  PRMT R44, RZ, 0x7610, R26 ;  /* 0x00007610ff2c7816 */ /* 0x000fe2000000001a */
[----:B------:R-:W-:Y:S01]  /*d090*/  FMUL.FTZ R104, R47, R104 ;  /* 0x000000682f687220 */ /* 0x000fe20000410000 */
[----:B------:R-:W-:Y:S01]  /*d0a0*/  F2FP.BF16.PACK_AB R59, R98, R97 ;  /* 0x00000061623b723e */ /* 0x000fe200000010ff */
[----:B------:R-:W-:Y:S01]  /*d0b0*/  FFMA.FTZ R82, R99, R82, R10 ;  /* 0x0000005263527223 */ /* 0x000fe2000001000a */
[----:B------:R-:W-:Y:S01]  /*d0c0*/  PRMT R99, RZ, 0x7610, R33 ;  /* 0x00007610ff637816 */ /* 0x000fe20000000021 */
[----:B------:R-:W-:Y:S01]  /*d0d0*/  FFMA.FTZ R116, R116, R44, R77 ;  /* 0x0000002c74747223 */ /* 0x000fe2000001004d */
[----:B------:R-:W-:Y:S01]  /*d0e0*/  PRMT R44, RZ, 0x5410, R25 ;  /* 0x00005410ff2c7816 */ /* 0x000fe20000000019 */
[----:B------:R-:W-:-:S02]  /*d0f0*/  FMUL.FTZ R100, R47, R100 ;  /* 0x000000642f647220 */ /* 0x000fc40000410000 */
[----:B------:R-:W-:Y:S01]  /*d100*/  FMUL.FTZ R87, R47, R106 ;  /* 0x0000006a2f577220 */ /* 0x000fe20000410000 */
[----:B------:R-:W-:Y:S01]  /*d110*/  PRMT R47, RZ, 0x5410, R39 ;  /* 0x00005410ff2f7816 */ /* 0x000fe20000000027 */
[----:B------:R-:W-:Y:S01]  /*d120*/  FFMA.FTZ R89, R89, R44, R66 ;  /* 0x0000002c59597223 */ /* 0x000fe20000010042 */
[----:B------:R-:W-:Y:S01]  /*d130*/  PRMT R44, RZ, 0x7610, R25 ;  /* 0x00007610ff2c7816 */ /* 0x000fe20000000019 */
[----:B------:R-:W-:Y:S01]  /*d140*/  FFMA.FTZ R94, R85, R94, R60 ;  /* 0x0000005e555e7223 */ /* 0x000fe2000001003c */
[----:B------:R-:W-:Y:S01]  /*d150*/  PRMT R85, RZ, 0x7610, R29 ;  /* 0x00007610ff557816 */ /* 0x000fe2000000001d */
[----:B------:R-:W-:Y:S01]  /*d160*/  FFMA.FTZ R99, R45, R99, R6 ;  /* 0x000000632d637223 */ /* 0x000fe20000010006 */
[----:B------:R-:W-:Y:S01]  /*d170*/  F2FP.BF16.PACK_AB R45, R51, R50 ;  /* 0x00000032332d723e */ /* 0x000fe200000010ff */
[----:B------:R-:W-:Y:S01]  /*d180*/  FFMA.FTZ R114, R114, R44, R75 ;  /* 0x0000002c72727223 */ /* 0x000fe2000001004b */
[--C-:B------:R-:W-:Y:S01]  /*d190*/  PRMT R44, RZ, 0x5410, R24.reuse ;  /* 0x00005410ff2c7816 */ /* 0x100fe20000000018 */
[----:B------:R-:W-:Y:S01]  /*d1a0*/  FFMA.FTZ R47, R118, R47, R11 ;  /* 0x0000002f762f7223 */ /* 0x000fe2000001000b */
[----:B------:R-:W-:Y:S01]  /*d1b0*/  F2FP.BF16.PACK_AB R50, R55, R90 ;  /* 0x0000005a3732723e */ /* 0x000fe200000010ff */
[----:B------:R-:W-:Y:S01]  /*d1c0*/  FFMA.FTZ R85, R100, R85, R23 ;  /* 0x0000005564557223 */ /* 0x000fe20000010017 */
[----:B------:R-:W-:Y:S01]  /*d1d0*/  F2FP.BF16.PACK_AB R55, R93, R86 ;  /* 0x000000565d37723e */ /* 0x000fe200000010ff */
[----:B------:R-:W-:Y:S01]  /*d1e0*/  FFMA.FTZ R104, R104, R44, R65 ;  /* 0x0000002c68687223 */ /* 0x000fe20000010041 */
[----:B------:R-:W-:-:S02]  /*d1f0*/  PRMT R44, RZ, 0x7610, R24 ;  /* 0x00007610ff2c7816 */ /* 0x000fc40000000018 */
[----:B------:R-:W-:Y:S01]  /*d200*/  F2FP.BF16.PACK_AB R57, R114, R89 ;  /* 0x000000597239723e */ /* 0x000fe200000010ff */
[----:B------:R-:W-:Y:S01]  /*d210*/  IMAD.MOV.U32 R89, RZ, RZ, 0x10 ;  /* 0x00000010ff597424 */ /* 0x000fe200078e00ff */
[C---:B------:R-:W-:Y:S01]  /*d220*/  LEA R86, P0, R56.reuse, c[0x0][0x208], 0x4 ;  /* 0x0000820038567a11 */ /* 0x040fe200078020ff */
[----:B------:R-:W-:Y:S01]  /*d230*/  FFMA.FTZ R81, R87, R44, R74 ;  /* 0x0000002c57517223 */ /* 0x000fe2000001004a */
[----:B------:R-:W-:Y:S02]  /*d240*/  F2FP.BF16.PACK_AB R44, R49, R48 ;  /* 0x00000030312c723e */ /* 0x000fe400000010ff */
[----:B------:R-:W-:Y:S02]  /*d250*/  F2FP.BF16.PACK_AB R49, R99, R88 ;  /* 0x000000586331723e */ /* 0x000fe400000010ff */
[C---:B------:R-:W-:Y:S02]  /*d260*/  IADD3 R90, R56.reuse, 0x100, RZ ;  /* 0x00000100385a7810 */ /* 0x040fe40007ffe0ff */
[----:B------:R-:W-:-:S02]  /*d270*/  IADD3 R88, R56, 0x200, RZ ;  /* 0x0000020038587810 */ /* 0x000fc40007ffe0ff */
[----:B------:R-:W-:Y:S02]  /*d280*/  F2FP.BF16.PACK_AB R47, R82, R47 ;  /* 0x0000002f522f723e */ /* 0x000fe400000010ff */
[----:B------:R-:W-:Y:S02]  /*d290*/  F2FP.BF16.PACK_AB R48, R53, R54 ;  /* 0x000000363530723e */ /* 0x000fe400000010ff */
[----:B------:R-:W-:Y:S02]  /*d2a0*/  F2FP.BF16.PACK_AB R53, R85, R58 ;  /* 0x0000003a5535723e */ /* 0x000fe400000010ff */
[----:B------:R-:W-:Y:S02]  /*d2b0*/  LEA R82, P1, R84, c[0x0][0x208], 0x4 ;  /* 0x0000820054527a11 */ /* 0x000fe400078220ff */
[----:B------:R-:W-:Y:S01]  /*d2c0*/  F2FP.BF16.PACK_AB R58, R116, R91 ;  /* 0x0000005b743a723e */ /* 0x000fe200000010ff */
[----:B------:R-:W-:Y:S01]  /*d2d0*/  IMAD.WIDE.U32 R90, R90, R89, c[0x0][0x208] ;  /* 0x000082005a5a7625 */ /* 0x000fe200078e0059 */
[----:B------:R-:W-:-:S02]  /*d2e0*/  LEA.HI.X R87, R56, c[0x0][0x20c], RZ, 0x4, P0 ;  /* 0x0000830038577a11 */ /* 0x000fc400000f24ff */
[----:B------:R-:W-:Y:S01]  /*d2f0*/  F2FP.BF16.PACK_AB R51, R95, R92 ;  /* 0x0000005c5f33723e */ /* 0x000fe200000010ff */
[----:B------:R-:W-:Y:S01]  /*d300*/  IMAD.WIDE.U32 R88, R88, R89, c[0x0][0x208] ;  /* 0x0000820058587625 */ /* 0x000fe200078e0059 */
[----:B------:R-:W-:Y:S01]  /*d310*/  F2FP.BF16.PACK_AB R54, R94, R83 ;  /* 0x000000535e36723e */ /* 0x000fe200000010ff */
[----:B------:R0:W-:Y:S01]  /*d320*/  STG.E.128 [R86.64], R44 ;  /* 0x0000002c56007986 */ /* 0x0001e2000c101d06 */
[----:B------:R-:W-:Y:S02]  /*d330*/  F2FP.BF16.PACK_AB R56, R81, R104 ;  /* 0x000000685138723e */ /* 0x000fe400000010ff */
[----:B------:R-:W-:Y:S01]  /*d340*/  LEA.HI.X R83, R84, c[0x0][0x20c], RZ, 0x4, P1 ;  /* 0x0000830054537a11 */ /* 0x000fe200008f24ff */
[----:B------:R0:W-:Y:S01]  /*d350*/  STG.E.128 [R90.64], R48 ;  /* 0x000000305a007986 */ /* 0x0001e2000c101d06 */
[----:B------:R-:W-:Y:S02]  /*d360*/  ISETP.GE.AND P0, PT, R18, c[0x0][0x164], PT ;  /* 0x0000590012007a0c */ /* 0x000fe40003f06270 */
[----:B------:R-:W-:Y:S01]  /*d370*/  LOP3.LUT P1, RZ, R67, 0xff, RZ, 0xc0, !PT ;  /* 0x000000ff43ff7812 */ /* 0x000fe2000782c0ff */
[----:B------:R0:W-:Y:S03]  /*d380*/  STG.E.128 [R88.64], R52 ;  /* 0x0000003458007986 */ /* 0x0001e6000c101d06 */
[----:B------:R-:W-:Y:S01]  /*d390*/  SEL R67, RZ, 0x1, P1 ;  /* 0x00000001ff437807 */ /* 0x000fe20000800000 */
[----:B------:R0:W-:Y:S06]  /*d3a0*/  STG.E.128 [R82.64], R56 ;  /* 0x0000003852007986 */ /* 0x0001ec000c101d06 */
[----:B0-----:R-:W-:Y:S01]  /*d3b0*/  @P0 CALL.REL.NOINC `(.L_x_1213) ;  /* 0x0000001000000944 */ /* 0x001fe20003c00000 */
[----:B------:R-:W-:Y:S05]  /*d3c0*/  BRA `(.L_x_1214) ;  /* 0xffff356000007947 */ /* 0x000fea000383ffff */
.L_x_1213:
[----:B------:R-:W-:Y:S05]  /*d3d0*/  EXIT ;  /* 0x000000000000794d */ /* 0x000fea0003800000 */
.L_x_1211:
[----:B-1----:R-:W-:Y:S01]  /*d3e0*/  HFMA2.MMA R45, -RZ, RZ, 0, 1.847743988037109375e-06 ;  /* 0x0000001fff2d7435 */ /* 0x002fe200000001ff */
[----:B------:R-:W-:Y:S01]  /*d3f0*/  IMAD.MOV.U32 R82, RZ, RZ, R87 ;  /* 0x000000ffff527224 */ /* 0x000fe200078e0057 */
[----:B------:R-:W-:Y:S01]  /*d400*/  MOV R46, 0xd440 ;  /* 0x0000d440002e7802 */ /* 0x000fe20000000f00 */
[----:B------:R-:W-:-:S02]  /*d410*/  IMAD.MOV.U32 R59, RZ, RZ, 0x1 ;  /* 0x00000001ff3b7424 */ /* 0x000fc400078e00ff */
[----:B------:R-:W-:Y:S02]  /*d420*/  IMAD.MOV.U32 R58, RZ, RZ, -0x1 ;  /* 0xffffffffff3a7424 */ /* 0x000fe400078e00ff */
[----:B------:R-:W-:Y:S05]  /*d430*/  CALL.REL.NOINC `($__internal_9_$__cuda_sm70_shflsync_bfly_p) ;  /* 0x0000079000007944 */ /* 0x000fea0003c00000 */
[----:B-1----:R-:W-:Y:S01]  /*d440*/  IMAD.MOV.U32 R44, RZ, RZ, R59 ;  /* 0x000000ffff2c7224 */ /* 0x002fe200078e003b */
[----:B0-----:R-:W-:Y:S05]  /*d450*/  BRA `(.L_x_1215) ;  /* 0xffffeb0000007947 */ /* 0x001fea000383ffff */
.L_x_1212:
[----:B------:R-:W-:Y:S01]  /*d460*/  IMAD.MOV.U32 R59, RZ, RZ, 0x2 ;  /* 0x00000002ff3b7424 */ /* 0x000fe200078e00ff */
[----:B------:R-:W-:Y:S01]  /*d470*/  MOV R45, 0x1f ;  /* 0x0000001f002d7802 */ /* 0x000fe20000000f00 */
[----:B------:R-:W-:Y:S01]  /*d480*/  IMAD.MOV.U32 R58, RZ, RZ, -0x1 ;  /* 0xffffffffff3a7424 */ /* 0x000fe200078e00ff */
[----:B------:R-:W-:Y:S02]  /*d490*/  MOV R46, 0xd4b0 ;  /* 0x0000d4b0002e7802 */ /* 0x000fe40000000f00 */
[----:B0-----:R-:W-:Y:S05]  /*d4a0*/  CALL.REL.NOINC `($__internal_9_$__cuda_sm70_shflsync_bfly_p) ;  /* 0x0000072000007944 */ /* 0x001fea0003c00000 */
[----:B01----:R-:W-:Y:S01]  /*d4b0*/  FADD.FTZ R82, R82, R59 ;  /* 0x0000003b52527221 */ /* 0x003fe20000010000 */
[----:B------:R-:W-:Y:S01]  /*d4c0*/  MOV R58, 0xffffffff ;  /* 0xffffffff003a7802 */ /* 0x000fe20000000f00 */
[----:B------:R-:W-:Y:S01]  /*d4d0*/  IMAD.MOV.U32 R59, RZ, RZ, 0x4 ;  /* 0x00000004ff3b7424 */ /* 0x000fe200078e00ff */
[----:B------:R-:W-:Y:S01]  /*d4e0*/  MOV R46, 0xd510 ;  /* 0x0000d510002e7802 */ /* 0x000fe20000000f00 */
[----:B------:R-:W-:Y:S02]  /*d4f0*/  IMAD.MOV.U32 R45, RZ, RZ, 0x1f ;  /* 0x0000001fff2d7424 */ /* 0x000fe400078e00ff */
[----:B------:R-:W-:Y:S05]  /*d500*/  CALL.REL.NOINC `($__internal_9_$__cuda_sm70_shflsync_bfly_p) ;  /* 0x000006c000007944 */ /* 0x000fea0003c00000 */
[----:B01----:R-:W-:Y:S01]  /*d510*/  FADD.FTZ R82, R82, R59 ;  /* 0x0000003b52527221 */ /* 0x003fe20000010000 */
[----:B------:R-:W-:Y:S01]  /*d520*/  MOV R46, 0xd570 ;  /* 0x0000d570002e7802 */ /* 0x000fe20000000f00 */
[----:B------:R-:W-:-:S02]  /*d530*/  IMAD.MOV.U32 R59, RZ, RZ, 0x8 ;  /* 0x00000008ff3b7424 */ /* 0x000fc400078e00ff */
[----:B------:R-:W-:Y:S02]  /*d540*/  IMAD.MOV.U32 R45, RZ, RZ, 0x1f ;  /* 0x0000001fff2d7424 */ /* 0x000fe400078e00ff */
[----:B------:R-:W-:Y:S02]  /*d550*/  IMAD.MOV.U32 R58, RZ, RZ, -0x1 ;  /* 0xffffffffff3a7424 */ /* 0x000fe400078e00ff */
[----:B------:R-:W-:Y:S05]  /*d560*/  CALL.REL.NOINC `($__internal_9_$__cuda_sm70_shflsync_bfly_p) ;  /* 0x0000066000007944 */ /* 0x000fea0003c00000 */
[----:B01----:R-:W-:Y:S01]  /*d570*/  FADD.FTZ R82, R82, R59 ;  /* 0x0000003b52527221 */ /* 0x003fe20000010000 */
[----:B------:R-:W-:Y:S01]  /*d580*/  HFMA2.MMA R59, -RZ, RZ, 0, 9.5367431640625e-07 ;  /* 0x00000010ff3b7435 */ /* 0x000fe200000001ff */
[----:B------:R-:W-:Y:S01]  /*d590*/  IMAD.MOV.U32 R45, RZ, RZ, 0x1f ;  /* 0x0000001fff2d7424 */ /* 0x000fe200078e00ff */
[----:B------:R-:W-:Y:S01]  /*d5a0*/  MOV R46, 0xd5d0 ;  /* 0x0000d5d0002e7802 */ /* 0x000fe20000000f00 */
[----:B------:R-:W-:-:S03]  /*d5b0*/  IMAD.MOV.U32 R58, RZ, RZ, -0x1 ;  /* 0xffffffffff3a7424 */ /* 0x000fc600078e00ff */
[----:B------:R-:W-:Y:S05]  /*d5c0*/  CALL.REL.NOINC `($__internal_9_$__cuda_sm70_shflsync_bfly_p) ;  /* 0x0000060000007944 */ /* 0x000fea0003c00000 */
[----:B-1----:R-:W-:Y:S02]  /*d5d0*/  FADD.FTZ R44, R82, R59 ;  /* 0x0000003b522c7221 */ /* 0x002fe40000010000 */
[----:B------:R-:W-:Y:S02]  /*d5e0*/  IMAD.MOV.U32 R59, RZ, RZ, 0x1 ;  /* 0x00000001ff3b7424 */ /* 0x000fe400078e00ff */
        /* <DEDUP_REMOVED lines=64> */
[----:B------:R-:W-:Y:S02]  /*d9f0*/  IMAD.MOV.U32 R58, RZ, RZ, -0x1 ;  /* 0xffffffffff3a7424 */ /* 0x000fe400078e00ff */
[----:B------:R-:W-:Y:S01]  /*da00*/  FFMA.FTZ R82, R46, R46, R45 ;  /* 0x0000002e2e527223 */ /* 0x000fe2000001002d */
[----:B------:R-:W-:Y:S02]  /*da10*/  MOV R45, 0x1f ;  /* 0x0000001f002d7802 */ /* 0x000fe40000000f00 */
[----:B------:R-:W-:-:S02]  /*da20*/  MOV R46, 0xda40 ;  /* 0x0000da40002e7802 */ /* 0x000fc40000000f00 */
[----:B------:R-:W-:Y:S05]  /*da30*/  CALL.REL.NOINC `($__internal_9_$__cuda_sm70_shflsync_bfly_p) ;  /* 0x0000019000007944 */ /* 0x000fea0003c00000 */
[----:B01----:R-:W-:Y:S01]  /*da40*/  FADD.FTZ R82, R82, R59 ;  /* 0x0000003b52527221 */ /* 0x003fe20000010000 */
[----:B------:R-:W-:Y:S01]  /*da50*/  MOV R58, 0xffffffff ;  /* 0xffffffff003a7802 */ /* 0x000fe20000000f00 */
[----:B------:R-:W-:Y:S01]  /*da60*/  IMAD.MOV.U32 R59, RZ, RZ, 0x2 ;  /* 0x00000002ff3b7424 */ /* 0x000fe200078e00ff */
[----:B------:R-:W-:Y:S01]  /*da70*/  MOV R46, 0xdaa0 ;  /* 0x0000daa0002e7802 */ /* 0x000fe20000000f00 */
[----:B------:R-:W-:-:S02]  /*da80*/  IMAD.MOV.U32 R45, RZ, RZ, 0x1f ;  /* 0x0000001fff2d7424 */ /* 0x000fc400078e00ff */
        /* <DEDUP_REMOVED lines=8> */
[----:B------:R-:W-:Y:S01]  /*db10*/  HFMA2.MMA R59, -RZ, RZ, 0, 4.76837158203125e-07 ;  /* 0x00000008ff3b7435 */ /* 0x000fe200000001ff */
[----:B------:R-:W-:Y:S01]  /*db20*/  IMAD.MOV.U32 R45, RZ, RZ, 0x1f ;  /* 0x0000001fff2d7424 */ /* 0x000fe200078e00ff */
[----:B------:R-:W-:Y:S01]  /*db30*/  MOV R46, 0xdb60 ;  /* 0x0000db60002e7802 */ /* 0x000fe20000000f00 */
[----:B------:R-:W-:-:S03]  /*db40*/  IMAD.MOV.U32 R58, RZ, RZ, -0x1 ;  /* 0xffffffffff3a7424 */ /* 0x000fc600078e00ff */
[----:B------:R-:W-:Y:S05]  /*db50*/  CALL.REL.NOINC `($__internal_9_$__cuda_sm70_shflsync_bfly_p) ;  /* 0x0000007000007944 */ /* 0x000fea0003c00000 */
[----:B01----:R-:W-:Y:S01]  /*db60*/  FADD.FTZ R82, R82, R59 ;  /* 0x0000003b52527221 */ /* 0x003fe20000010000 */
[----:B------:R-:W-:Y:S01]  /*db70*/  MOV R45, 0x1f ;  /* 0x0000001f002d7802 */ /* 0x000fe20000000f00 */
[----:B------:R-:W-:Y:S01]  /*db80*/  IMAD.MOV.U32 R59, RZ, RZ, 0x10 ;  /* 0x00000010ff3b7424 */ /* 0x000fe200078e00ff */
[----:B------:R-:W-:Y:S01]  /*db90*/  MOV R46, 0xdbc0 ;  /* 0x0000dbc0002e7802 */ /* 0x000fe20000000f00 */
[----:B------:R-:W-:-:S02]  /*dba0*/  IMAD.MOV.U32 R58, RZ, RZ, -0x1 ;  /* 0xffffffffff3a7424 */ /* 0x000fc400078e00ff */
[----:B------:R-:W-:Y:S05]  /*dbb0*/  CALL.REL.NOINC `($__internal_9_$__cuda_sm70_shflsync_bfly_p) ;  /* 0x0000001000007944 */ /* 0x000fea0003c00000 */
[----:B01----:R-:W-:Y:S05]  /*dbc0*/  BRA `(.L_x_1216) ;  /* 0xffffe8d000007947 */ /* 0x003fea000383ffff */
        .weak           $__internal_9_$__cuda_sm70_shflsync_bfly_p
        .type           $__internal_9_$__cuda_sm70_shflsync_bfly_p,@function
        .size           $__internal_9_$__cuda_sm70_shflsync_bfly_p,(.L_x_29073 - $__internal_9_$__cuda_sm70_shflsync_bfly_p)
$__internal_9_$__cuda_sm70_shflsync_bfly_p:
[----:B------:R-:W-:Y:S01]  /*dbd0*/  IMAD.MOV.U32 R47, RZ, RZ, 0x0 ;  /* 0x00000000ff2f7424 */ /* 0x000fe200078e00ff */
[----:B------:R-:W-:Y:S04]  /*dbe0*/  WARPSYNC R58 ;  /* 0x0000003a00007348 */ /* 0x000fe80003800000 */
[----:B------:R0:W1:Y:S01]  /*dbf0*/  SHFL.BFLY PT, R59, R82, R59, R45 ;  /* 0x0c00003b523b7389 */ /* 0x00006200000e002d */
[----:B------:R-:W-:Y:S05]  /*dc00*/  RET.REL.NODEC R46 `(_ZN10layer_norm13ln_fwd_kernelINS_13Kernel_traitsI13__nv_bfloat16S2_S2_S2_fjLj8192ELj1ELj1ELj8ELj16ENS_18Kernel_traits_baseILj8192ES2_S2_S2_S2_fjLj256EEEEELb1ELb0ELb0ELb1EEEvNS_9FwdParamsE) ;  /* 0xffff23f02e007950 */ /* 0x000fea0003c3ffff */
.L_x_1217:
        /* <DEDUP_REMOVED lines=15> */
.L_x_29073:


//--------------------- .text._ZN10layer_norm13ln_fwd_kernelINS_13Kernel_traitsI13__nv_bfloat16S2_S2_S2_fjLj8192ELj1ELj1ELj8ELj16ENS_18Kernel_traits_baseILj8192ES2_S2_S2_S2_fjLj256EEEEELb1ELb0ELb1ELb0EEEvNS_9FwdParamsE --------------------------
	.section	.text._ZN10layer_norm13ln_fwd_kernelINS_13Kernel_traitsI13__nv_bfloat16S2_S2_S2_fjLj8192ELj1ELj1ELj8ELj16ENS_18Kernel_traits_baseILj8192ES2_S2_S2_S2_fjLj256EEEEELb1ELb0ELb1ELb0EEEvNS_9FwdParamsE,"ax",@progbits
	.sectioninfo	@"SHI_REGISTERS=172"
	.align	128
        .global         _ZN10layer_norm13ln_fwd_kernelINS_13Kernel_traitsI13__nv_bfloat16S2_S2_S2_fjLj8192ELj1ELj1ELj8ELj16ENS_18Kernel_traits_baseILj8192ES2_S2_S2_S2_fjLj256EEEEELb1ELb0ELb1ELb0EEEvNS_9FwdParamsE
        .type           _ZN10layer_norm13ln_fwd_kernelINS_13Kernel_traitsI13__nv_bfloat16S2_S2_S2_fjLj8192ELj1ELj1ELj8ELj16ENS_18Kernel_traits_baseILj8192ES2_S2_S2_S2_fjLj256EEEEELb1ELb0ELb1ELb0EEEvNS_9FwdParamsE,@function
        .size           _ZN10layer_norm13ln_fwd_kernelINS_13Kernel_traitsI13__nv_bfloat16S2_S2_S2_fjLj8192ELj1ELj1ELj8ELj16ENS_18Kernel_traits_baseILj8192ES2_S2_S2_S2_fjLj256EEEEELb1ELb0ELb1ELb0EEEvNS_9FwdParamsE,(.L_x_29074 - _ZN10layer_norm13ln_fwd_kernelINS_13Kernel_traitsI13__nv_bfloat16S2_S2_S2_fjLj8192ELj1ELj1ELj8ELj16ENS_18Kernel_traits_baseILj8192ES2_S2_S2_S2_fjLj256EEEEELb1ELb0ELb1ELb0EEEvNS_9FwdParamsE)
        .other          _ZN10layer_norm13ln_fwd_kernelINS_13Kernel_traitsI13__nv_bfloat16S2_S2_S2_fjLj8192ELj1ELj1ELj8ELj16ENS_18Kernel_traits_baseILj8192ES2_S2_S2_S2_fjLj256EEEEELb1ELb0ELb1ELb0EEEvNS_9FwdParamsE,@"STO_CUDA_ENTRY STV_DEFAULT"
_ZN10layer_norm13ln_fwd_kernelINS_13Kernel_traitsI13__nv_bfloat16S2_S2_S2_fjLj8192ELj1ELj1ELj8ELj16ENS_18Kernel_traits_baseILj8192ES2_S2_S2_S2_fjLj256EEEEELb1ELb0ELb1ELb0EEEvNS_9FwdParamsE:
.text._ZN10layer_norm13ln_fwd_kernelINS_13Kernel_traitsI13__nv_bfloat16S2_S2_S2_fjLj8192ELj1ELj1ELj8ELj16ENS_18Kernel_traits_baseILj8192ES2_S2_S2_S2_fjLj256EEEEELb1ELb0ELb1ELb0EEEvNS_9FwdParamsE:
[----:B------:R-:W-:Y:S02]  /*0000*/  IMAD.MOV.U32 R1, RZ, RZ, c[0x0][0x28] ;  /* 0x00000a00ff017624 */ /* 0x000fe400078e00ff */
[----:B------:R-:W-:Y:S01]  /*0010*/  ULDC.U8 UR4, c[0x0][0x244] ;  /* 0x0000910000047ab9 */ /* 0x000fe20000000000 */
[----:B------:R-:W-:Y:S01]  /*0020*/  IMAD.MOV.U32 R146, RZ, RZ, c[0x0][0x238] ;  /* 0x00008e00ff927624 */ /* 0x000fe200078e00ff */
[----:B------:R-:W-:Y:S01]  /*0030*/  ISETP.NE.AND P0, PT, RZ, UR4, PT ;  /* 0x00000004ff007c0c */ /* 0x000fe2000bf05270 */
[----:B------:R-:W-:Y:S01]  /*0040*/  IMAD.MOV.U32 R147, RZ, RZ, c[0x0][0x23c] ;  /* 0x00008f00ff937624 */ /* 0x000fe200078e00ff */
[----:B------:R-:W-:-:S11]  /*0050*/  ULDC.64 UR4, c[0x0][0x118] ;  /* 0x0000460000047ab9 */ /* 0x000fd60000000a00 */
[----:B------:R-:W-:Y:S02]  /*0060*/  @P0 IMAD.MOV.U32 R6, RZ, RZ, R146 ;  /* 0x000000ffff060224 */ /* 0x000fe400078e0092 */
[----:B------:R-:W-:-:S05]  /*0070*/  @P0 IMAD.MOV.U32 R7, RZ, RZ, R147 ;  /* 0x000000ffff070224 */ /* 0x000fca00078e0093 */
[----:B------:R0:W2:Y:S01]  /*0080*/  @P0 LDG.E.64 R2, [R6.64] ;  /* 0x0000000406020981 */ /* 0x0000a2000c1e1b00 */
[----:B------:R-:W-:Y:S01]  /*0090*/  MOV R110, c[0x0][0x230] ;  /* 0x00008c00006e7a02 */ /* 0x000fe20000000f00 */
[----:B------:R-:W-:-:S06]  /*00a0*/  IMAD.MOV.U32 R111, RZ, RZ, c[0x0][0x234] ;  /* 0x00008d00ff6f7624 */ /* 0x000fcc00078e00ff */
[----:B------:R-:W3:Y:S01]  /*00b0*/  @P0 LDG.E.64 R110, [R110.64] ;  /* 0x000000046e6e0981 */ /* 0x000ee2000c1e1b00 */
[----:B------:R-:W-:Y:S01]  /*00c0*/  BSSY B0, `(.L_x_1218) ;  /* 0x000003a000007945 */ /* 0x000fe20003800000 */
[----:B0-----:R-:W-:Y:S02]  /*00d0*/  IMAD.MOV.U32 R7, RZ, RZ, c[0x0][0x168] ;  /* 0x00005a00ff077624 */ /* 0x001fe400078e00ff */
[----:B------:R-:W0:Y:S03]  /*00e0*/  S2R R0, SR_TID.X ;  /* 0x0000000000007919 */ /* 0x000e260000002100 */
[----:B------:R-:W-:Y:S01]  /*00f0*/  SHF.R.S32.HI R7, RZ, 0x1f, R7 ;  /* 0x0000001fff077819 */ /* 0x000fe20000011407 */
[----:B------:R-:W1:Y:S03]  /*0100*/  S2R R21, SR_CTAID.X ;  /* 0x0000000000157919 */ /* 0x000e660000002500 */
[----:B------:R-:W-:-:S02]  /*0110*/  LEA.HI R80, R7, c[0x0][0x168], RZ, 0x3 ;  /* 0x00005a0007507a11 */ /* 0x000fc400078f18ff */
[----:B0-----:R-:W-:Y:S02]  /*0120*/  LOP3.LUT R60, R0, 0xff, RZ, 0xc0, !PT ;  /* 0x000000ff003c7812 */ /* 0x001fe400078ec0ff */
[----:B--2---:R-:W-:Y:S01]  /*0130*/  @P0 IADD3 R146, P1, R2, c[0x0][0x240], RZ ;  /* 0x0000900002920a10 */ /* 0x004fe20007f3e0ff */
[----:B-1----:R-:W-:-:S04]  /*0140*/  IMAD R2, R21, c[0x0][0x0], R0 ;  /* 0x0000000015027a24 */ /* 0x002fc800078e0200 */
[----:B------:R-:W-:Y:S02]  /*0150*/  @P0 IMAD.X R147, RZ, RZ, R3, P1 ;  /* 0x000000ffff930224 */ /* 0x000fe400008e0603 */
[----:B------:R-:W-:Y:S01]  /*0160*/  IMAD.WIDE.U32 R10, R2, -0x326172a9, RZ ;  /* 0xcd9e8d57020a7825 */ /* 0x000fe200078e00ff */
[----:B---3--:R-:W-:Y:S02]  /*0170*/  IADD3 R5, R111, -0x4498517b, RZ ;  /* 0xbb67ae856f057810 */ /* 0x008fe40007ffe0ff */
[--C-:B------:R-:W-:Y:S02]  /*0180*/  SHF.R.U64 R3, R146, 0x2, R147.reuse ;  /* 0x0000000292037819 */ /* 0x100fe40000001293 */
[----:B------:R-:W-:Y:S02]  /*0190*/  SHF.R.U32.HI R4, RZ, 0x2, R147 ;  /* 0x00000002ff047819 */ /* 0x000fe40000011693 */
[----:B------:R-:W-:Y:S01]  /*01a0*/  IADD3 R6, R110, -0x61c88647, RZ ;  /* 0x9e3779b96e067810 */ /* 0x000fe20007ffe0ff */
[----:B------:R-:W-:Y:S01]  /*01b0*/  IMAD.WIDE.U32 R8, R3, -0x2daee0ad, RZ ;  /* 0xd2511f5303087825 */ /* 0x000fe200078e00ff */
[----:B------:R-:W-:-:S02]  /*01c0*/  LOP3.LUT R12, R11, R4, R110, 0x96, !PT ;  /* 0x000000040b0c7212 */ /* 0x000fc400078e966e */
[----:B------:R-:W-:Y:S02]  /*01d0*/  LOP3.LUT R11, R60, 0xff, RZ, 0x3c, !PT ;  /* 0x000000ff3c0b7812 */ /* 0x000fe400078e3cff */
[----:B------:R-:W-:Y:S01]  /*01e0*/  LOP3.LUT R14, R9, R111, RZ, 0x3c, !PT ;  /* 0x0000006f090e7212 */ /* 0x000fe200078e3cff */
[----:B------:R-:W-:Y:S01]  /*01f0*/  IMAD.WIDE.U32 R12, R12, -0x2daee0ad, RZ ;  /* 0xd2511f530c0c7825 */ /* 0x000fe200078e00ff */
[----:B------:R-:W-:Y:S02]  /*0200*/  IADD3 R7, R110, 0x3c6ef372, RZ ;  /* 0x3c6ef3726e077810 */ /* 0x000fe40007ffe0ff */
[----:B------:R-:W-:Y:S01]  /*0210*/  LEA.HI R9, R0, R21, RZ, 0x18 ;  /* 0x0000001500097211 */ /* 0x000fe200078fc0ff */
[----:B------:R-:W-:Y:S01]  /*0220*/  IMAD.WIDE.U32 R14, R14, -0x326172a9, RZ ;  /* 0xcd9e8d570e0e7825 */ /* 0x000fe200078e00ff */
[----:B------:R-:W-:Y:S02]  /*0230*/  LOP3.LUT R18, R13, R8, R5, 0x96, !PT ;  /* 0x000000080d127212 */ /* 0x000fe400078e9605 */
[----:B------:R-:W-:-:S02]  /*0240*/  IADD3 R8, R111, 0x76cf5d0a, RZ ;  /* 0x76cf5d0a6f087810 */ /* 0x000fc40007ffe0ff */
[----:B------:R-:W-:Y:S01]  /*0250*/  LOP3.LUT R16, R15, R6, R10, 0x96, !PT ;  /* 0x000000060f107212 */ /* 0x000fe200078e960a */
[----:B------:R-:W-:Y:S01]  /*0260*/  IMAD.WIDE.U32 R18, R18, -0x326172a9, RZ ;  /* 0xcd9e8d5712127825 */ /* 0x000fe200078e00ff */
[----:B------:R-:W-:Y:S02]  /*0270*/  LEA.HI.SX32 R10, R80, R11, 0x1d ;  /* 0x0000000b500a7211 */ /* 0x000fe400078feaff */
[----:B------:R-:W-:Y:S01]  /*0280*/  IADD3 R11, R111, 0x32370b8f, RZ ;  /* 0x32370b8f6f0b7810 */ /* 0x000fe20007ffe0ff */
[----:B------:R-:W-:Y:S01]  /*0290*/  IMAD.WIDE.U32 R16, R16, -0x2daee0ad, RZ ;  /* 0xd2511f5310107825 */ /* 0x000fe200078e00ff */
[----:B------:R-:W-:Y:S02]  /*02a0*/  LOP3.LUT R20, R19, R14, R7, 0x96, !PT ;  /* 0x0000000e13147212 */ /* 0x000fe400078e9607 */
[----:B------:R-:W-:Y:S02]  /*02b0*/  LOP3.LUT P0, RZ, R10, 0xffffff00, RZ, 0xc0, !PT ;  /* 0xffffff000aff7812 */ /* 0x000fe4000780c0ff */
[----:B------:R-:W-:Y:S01]  /*02c0*/  LOP3.LUT R22, R17, R12, R8, 0x96, !PT ;  /* 0x0000000c11167212 */ /* 0x000fe200078e9608 */
[----:B------:R-:W-:Y:S01]  /*02d0*/  IMAD.WIDE.U32 R20, R20, -0x2daee0ad, RZ ;  /* 0xd2511f5314147825 */ /* 0x000fe200078e00ff */
[----:B------:R-:W-:-:S02]  /*02e0*/  IADD3 R12, R110, -0x255992d5, RZ ;  /* 0xdaa66d2b6e0c7810 */ /* 0x000fc40007ffe0ff */
[----:B------:R-:W-:Y:S01]  /*02f0*/  ISETP.GE.U32.AND P6, PT, R10, 0x200, PT ;  /* 0x000002000a00780c */ /* 0x000fe20003fc6070 */
[----:B------:R-:W-:Y:S01]  /*0300*/  IMAD.WIDE.U32 R22, R22, -0x326172a9, RZ ;  /* 0xcd9e8d5716167825 */ /* 0x000fe200078e00ff */
[----:B------:R-:W-:Y:S02]  /*0310*/  LOP3.LUT R72, R21, R16, R11, 0x96, !PT ;  /* 0x0000001015487212 */ /* 0x000fe400078e960b */
[----:B------:R-:W-:Y:S02]  /*0320*/  ISETP.GE.U32.AND P5, PT, R10, 0x300, PT ;  /* 0x000003000a00780c */ /* 0x000fe40003fa6070 */
[----:B------:R-:W-:Y:S01]  /*0330*/  ISETP.GE.AND P3, PT, R9, c[0x0][0x164], PT ;  /* 0x0000590009007a0c */ /* 0x000fe20003f66270 */
[----:B------:R-:W-:Y:S01]  /*0340*/  IMAD.WIDE.U32 R72, R72, -0x326172a9, RZ ;  /* 0xcd9e8d5748487825 */ /* 0x000fe200078e00ff */
[----:B------:R-:W-:Y:S02]  /*0350*/  ISETP.GE.U32.AND P1, PT, R10, 0x400, PT ;  /* 0x000004000a00780c */ /* 0x000fe40003f26070 */
[----:B------:R-:W-:-:S02]  /*0360*/  P2R R52, PR, RZ, 0x40 ;  /* 0x00000040ff347803 */ /* 0x000fc40000000000 */
[----:B------:R-:W-:Y:S02]  /*0370*/  P2R R53, PR, RZ, 0x20 ;  /* 0x00000020ff357803 */ /* 0x000fe40000000000 */
[----:B------:R-:W-:Y:S02]  /*0380*/  LOP3.LUT R54, R23, R18, R12, 0x96, !PT ;  /* 0x0000001217367212 */ /* 0x000fe400078e960c */
[----:B------:R-:W-:Y:S01]  /*0390*/  IADD3 R13, R110, 0x78dde6e4, RZ ;  /* 0x78dde6e46e0d7810 */ /* 0x000fe20007ffe0ff */
        /* <DEDUP_REMOVED lines=12> */
.L_x_1219:
[----:B0-----:R-:W-:Y:S05]  /*0460*/  BSYNC B0 ;  /* 0x0000000000007941 */ /* 0x001fea0003800000 */
.L_x_1218:
        /* <DEDUP_REMOVED lines=13> */
.L_x_1221:
[----:B0-----:R-:W-:Y:S05]  /*0540*/  BSYNC B0 ;  /* 0x0000000000007941 */ /* 0x001fea0003800000 */
.L_x_1220:
        /* <DEDUP_REMOVED lines=13> */
.L_x_1223:
[----:B0-----:R-:W-:Y:S05]  /*0620*/  BSYNC B0 ;  /* 0x0000000000007941 */ /* 0x001fea0003800000 */
.L_x_1222:
[----:B------:R-:W-:Y:S01]  /*0630*/  BSSY B0, `(.L_x_1224) ;  /* 0x000000c000007945 */ /* 0x000fe20003800000 */
[----:B------:R-:W-:Y:S05]  /*0640*/  @!P1 BRA `(.L_x_1225) ;  /* 0x000000a000009947 */ /* 0x000fea0003800000 */
[----:B------:R-:W-:Y:S01]  /*0650*/  ISETP.NE.U32.AND P2, PT, RZ, c[0x0][0x218], PT ;  /* 0x00008600ff007a0c */ /* 0x000fe20003f45070 */
[----:B------:R-:W-:-:S03]  /*0660*/  IMAD.MOV.U32 R61, RZ, RZ, 0x10 ;  /* 0x00000010ff3d7424 */ /* 0x000fc600078e00ff */
        /* <DEDUP_REMOVED lines=8> */
.L_x_1225:
[----:B0-----:R-:W-:Y:S05]  /*06f0*/  BSYNC B0 ;  /* 0x0000000000007941 */ /* 0x001fea0003800000 */
.L_x_1224:
[----:B------:R-:W-:Y:S01]  /*0700*/  LOP3.LUT R74, R73, R22, R13, 0x96, !PT ;  /* 0x00000016494a7212 */ /* 0x000fe200078e960d */
[----:B------:R-:W-:Y:S01]  /*0710*/  IMAD.WIDE.U32 R54, R54, -0x2daee0ad, RZ ;  /* 0xd2511f5336367825 */ /* 0x000fe200078e00ff */
[----:B------:R-:W-:Y:S01]  /*0720*/  IADD3 R14, R111, -0x126145ec, RZ ;  /* 0xed9eba146f0e7810 */ /* 0x000fe20007ffe0ff */
[----:B------:R-:W-:Y:S06]  /*0730*/  @P3 EXIT ;  /* 0x000000000000394d */ /* 0x000fec0003800000 */
[----:B------:R-:W-:Y:S01]  /*0740*/  LOP3.LUT R76, R55, R20, R14, 0x96, !PT ;  /* 0x00000014374c7212 */ /* 0x000fe200078e960e */
[----:B------:R-:W-:Y:S01]  /*0750*/  IMAD.WIDE.U32 R74, R74, -0x2daee0ad, RZ ;  /* 0xd2511f534a4a7825 */ /* 0x000fe200078e00ff */
[--C-:B-----5:R-:W-:Y:S01]  /*0760*/  PRMT R15, RZ, 0x5410, R24.reuse ;  /* 0x00005410ff0f7816 */ /* 0x120fe20000000018 */
[----:B------:R-:W-:Y:S01]  /*0770*/  ULDC.U8 UR6, c[0x0][0x1f0] ;  /* 0x00007c0000067ab9 */ /* 0x000fe20000000000 */
[----:B------:R-:W-:Y:S01]  /*0780*/  PRMT R16, RZ, 0x7610, R24 ;  /* 0x00007610ff107816 */ /* 0x000fe20000000018 */
[----:B------:R-:W-:Y:S01]  /*0790*/  IMAD.WIDE.U32 R76, R76, -0x326172a9, RZ ;  /* 0xcd9e8d574c4c7825 */ /* 0x000fe200078e00ff */
[----:B------:R-:W-:-:S02]  /*07a0*/  PRMT R17, RZ, 0x5410, R25 ;  /* 0x00005410ff117816 */ /* 0x000fc40000000019 */
[----:B------:R-:W-:Y:S01]  /*07b0*/  PRMT R18, RZ, 0x7610, R25 ;  /* 0x00007610ff127816 */ /* 0x000fe20000000019 */
[----:B------:R-:W-:Y:S01]  /*07c0*/  IMAD.MOV.U32 R101, RZ, RZ, 0x1 ;  /* 0x00000001ff657424 */ /* 0x000fe200078e00ff */
[--C-:B------:R-:W-:Y:S01]  /*07d0*/  PRMT R19, RZ, 0x5410, R26.reuse ;  /* 0x00005410ff137816 */ /* 0x100fe2000000001a */
[----:B------:R-:W-:Y:S01]  /*07e0*/  IMAD.MOV.U32 R103, RZ, RZ, RZ ;  /* 0x000000ffff677224 */ /* 0x000fe200078e00ff */
        /* <DEDUP_REMOVED lines=11> */
[----:B------:R-:W-:Y:S02]  /*08a0*/  IADD3 R40, R110, 0x1715609d, RZ ;  /* 0x1715609d6e287810 */ /* 0x000fe40007ffe0ff */
        /* <DEDUP_REMOVED lines=8> */
[----:B------:R-:W-:Y:S02]  /*0930*/  IADD3 R39, R111, -0x56f99767, RZ ;  /* 0xa90668996f277810 */ /* 0x000fe40007ffe0ff */
[----:B------:R-:W-:-:S02]  /*0940*/  LOP3.LUT R82, R77, R72, R40, 0x96, !PT ;  /* 0x000000484d527212 */ /* 0x000fc400078e9628 */
[----:B------:R-:W-:Y:S02]  /*0950*/  LOP3.LUT R84, R75, R54, R39, 0x96, !PT ;  /* 0x000000364b547212 */ /* 0x000fe400078e9627 */
[--C-:B------:R-:W-:Y:S01]  /*0960*/  PRMT R44, RZ, 0x5410, R49.reuse ;  /* 0x00005410ff2c7816 */ /* 0x100fe20000000031 */
[----:B------:R-:W-:Y:S01]  /*0970*/  IMAD.WIDE.U32 R82, R82, -0x2daee0ad, RZ ;  /* 0xd2511f5352527825 */ /* 0x000fe200078e00ff */
[----:B------:R-:W-:Y:S02]  /*0980*/  PRMT R43, RZ, 0x7610, R49 ;  /* 0x00007610ff2b7816 */ /* 0x000fe40000000031 */
[----:B------:R-:W-:Y:S01]  /*0990*/  IADD3 R49, R111, 0x646e171e, RZ ;  /* 0x646e171e6f317810 */ /* 0x000fe20007ffe0ff */
[----:B------:R-:W-:Y:S01]  /*09a0*/  IMAD.WIDE.U32 R84, R84, -0x326172a9, RZ ;  /* 0xcd9e8d5754547825 */ /* 0x000fe200078e00ff */
[--C-:B------:R-:W-:Y:S02]  /*09b0*/  PRMT R46, RZ, 0x5410, R50.reuse ;  /* 0x00005410ff2e7816 */ /* 0x100fe40000000032 */
[----:B------:R-:W-:-:S02]  /*09c0*/  PRMT R45, RZ, 0x7610, R50 ;  /* 0x00007610ff2d7816 */ /* 0x000fc40000000032 */
[----:B------:R-:W-:Y:S02]  /*09d0*/  IADD3 R50, R110, -0x4ab325aa, RZ ;  /* 0xb54cda566e327810 */ /* 0x000fe40007ffe0ff */
[----:B------:R-:W-:Y:S02]  /*09e0*/  LOP3.LUT R90, R83, R74, R49, 0x96, !PT ;  /* 0x0000004a535a7212 */ /* 0x000fe400078e9631 */
[----:B------:R-:W-:Y:S02]  /*09f0*/  SHF.R.S32.HI R83, RZ, 0x3, R80 ;  /* 0x00000003ff537819 */ /* 0x000fe40000011450 */
[----:B------:R-:W-:Y:S01]  /*0a00*/  LOP3.LUT R79, R85, R76, R50, 0x96, !PT ;  /* 0x0000004c554f7212 */ /* 0x000fe200078e9632 */
[----:B------:R-:W-:Y:S01]  /*0a10*/  IMAD.WIDE.U32 R90, R90, -0x326172a9, RZ ;  /* 0xcd9e8d575a5a7825 */ /* 0x000fe200078e00ff */
[--C-:B------:R-:W-:Y:S02]  /*0a20*/  PRMT R80, RZ, 0x5410, R70.reuse ;  /* 0x00005410ff507816 */ /* 0x100fe40000000046 */
[----:B------:R-:W-:-:S02]  /*0a30*/  PRMT R81, RZ, 0x7610, R70 ;  /* 0x00007610ff517816 */ /* 0x000fc40000000046 */
[----:B------:R-:W-:Y:S02]  /*0a40*/  LOP3.LUT R85, R0, 0xe0, RZ, 0xc0, !PT ;  /* 0x000000e000557812 */ /* 0x000fe400078ec0ff */
[----:B------:R-:W-:Y:S02]  /*0a50*/  LOP3.LUT R70, R83, 0xff, RZ, 0xc0, !PT ;  /* 0x000000ff53467812 */ /* 0x000fe400078ec0ff */
[--C-:B------:R-:W-:Y:S02]  /*0a60*/  PRMT R76, RZ, 0x5410, R68.reuse ;  /* 0x00005410ff4c7816 */ /* 0x100fe40000000044 */
[----:B------:R-:W-:Y:S01]  /*0a70*/  PRMT R78, RZ, 0x7610, R68 ;  /* 0x00007610ff4e7816 */ /* 0x000fe20000000044 */
[----:B------:R-:W-:Y:S01]  /*0a80*/  IMAD.IADD R85, R70, 0x1, -R85 ;  /* 0x0000000146557824 */ /* 0x000fe200078e0a55 */
[--C-:B------:R-:W-:Y:S02]  /*0a90*/  PRMT R75, RZ, 0x5410, R69.reuse ;  /* 0x00005410ff4b7816 */ /* 0x100fe40000000045 */
[----:B------:R-:W-:Y:S01]  /*0aa0*/  PRMT R77, RZ, 0x7610, R69 ;  /* 0x00007610ff4d7816 */ /* 0x000fe20000000045 */
[----:B------:R-:W-:Y:S01]  /*0ab0*/  IMAD.WIDE.U32 R68, R79, -0x2daee0ad, RZ ;  /* 0xd2511f534f447825 */ /* 0x000fe200078e00ff */
[----:B------:R-:W-:-:S02]  /*0ac0*/  IADD3 R73, R111, 0x1fd5c5a3, RZ ;  /* 0x1fd5c5a36f497810 */ /* 0x000fc40007ffe0ff */
[----:B------:R-:W-:Y:S02]  /*0ad0*/  IADD3 R74, R110, 0x5384540f, RZ ;  /* 0x5384540f6e4a7810 */ /* 0x000fe40007ffe0ff */
[----:B------:R-:W-:Y:S02]  /*0ae0*/  SHF.R.U32.HI R83, RZ, 0x3, R83 ;  /* 0x00000003ff537819 */ /* 0x000fe40000011653 */
[----:B------:R-:W-:Y:S02]  /*0af0*/  IMNMX R85, RZ, R85, !PT ;  /* 0x00000055ff557217 */ /* 0x000fe40007800200 */
[----:B------:R-:W-:Y:S01]  /*0b00*/  LOP3.LUT R92, R69, R82, R73, 0x96, !PT ;  /* 0x00000052455c7212 */ /* 0x000fe200078e9649 */
[----:B------:R-:W-:Y:S01]  /*0b10*/  IMAD.SHL.U32 R69, R0, 0x20, RZ ;  /* 0x0000002000457824 */ /* 0x000fe200078e00ff */
[----:B------:R-:W-:Y:S02]  /*0b20*/  LOP3.LUT R98, R91, R84, R74, 0x96, !PT ;  /* 0x000000545b627212 */ /* 0x000fe400078e964a */
[----:B------:R-:W-:-:S02]  /*0b30*/  LOP3.LUT R95, R83, 0x1fffffe0, RZ, 0xc0, !PT ;  /* 0x1fffffe0535f7812 */ /* 0x000fc400078ec0ff */
[----:B------:R-:W-:Y:S02]  /*0b40*/  IMNMX R82, R85, 0x20, PT ;  /* 0x0000002055527817 */ /* 0x000fe40003800200 */
[----:B------:R-:W-:Y:S01]  /*0b50*/  LOP3.LUT R87, R69, 0x3e0, RZ, 0xc0, !PT ;  /* 0x000003e045577812 */ /* 0x000fe200078ec0ff */
[----:B------:R-:W-:Y:S01]  /*0b60*/  IMAD.HI.U32 R69, R98, -0x2daee0ad, RZ ;  /* 0xd2511f5362457827 */ /* 0x000fe200078e00ff */
[----:B------:R-:W-:Y:S02]  /*0b70*/  IADD3 R85, R111, -0x24c28bd8, RZ ;  /* 0xdb3d74286f557810 */ /* 0x000fe40007ffe0ff */
[----:B------:R-:W-:Y:S01]  /*0b80*/  PRMT R79, RZ, 0x5410, R71 ;  /* 0x00005410ff4f7816 */ /* 0x000fe20000000047 */
[----:B------:R-:W-:Y:S01]  /*0b90*/  IMAD.IADD R82, R82, 0x1, R95 ;  /* 0x0000000152527824 */ /* 0x000fe200078e025f */
[----:B------:R-:W-:Y:S01]  /*0ba0*/  LOP3.LUT R69, R69, R68, R85, 0x96, !PT ;  /* 0x0000004445457212 */ /* 0x000fe200078e9655 */
[----:B------:R-:W-:Y:S01]  /*0bb0*/  IMAD.IADD R70, R70, 0x1, -R87 ;  /* 0x0000000146467824 */ /* 0x000fe200078e0a57 */
[----:B------:R-:W-:Y:S01]  /*0bc0*/  PRMT R88, RZ, 0x7610, R71 ;  /* 0x00007610ff587816 */ /* 0x000fe20000000047 */
[----:B------:R-:W-:Y:S01]  /*0bd0*/  IMAD.HI.U32 R71, R92, -0x326172a9, RZ ;  /* 0xcd9e8d575c477827 */ /* 0x000fe200078e00ff */
[----:B------:R-:W-:-:S02]  /*0be0*/  SHF.L.U32 R68, R82, 0x3, RZ ;  /* 0x0000000352447819 */ /* 0x000fc400000006ff */
[----:B------:R-:W-:Y:S01]  /*0bf0*/  IADD3 R86, R110, -0xe443238, RZ ;  /* 0xf1bbcdc86e567810 */ /* 0x000fe20007ffe0ff */
[----:B------:R-:W-:Y:S01]  /*0c00*/  IMAD R98, R98, -0x2daee0ad, RZ ;  /* 0xd2511f5362627824 */ /* 0x000fe200078e02ff */
[----:B------:R-:W-:Y:S01]  /*0c10*/  IMNMX R70, RZ, R70, !PT ;  /* 0x00000046ff467217 */ /* 0x000fe20007800200 */
[----:B------:R-:W-:Y:S01]  /*0c20*/  IMAD.HI.U32 R96, R69, -0x326172a9, RZ ;  /* 0xcd9e8d5745607827 */ /* 0x000fe200078e00ff */
[----:B------:R-:W0:Y:S01]  /*0c30*/  I2F.U32 R68, R68 ;  /* 0x0000004400447306 */ /* 0x000e220000201000 */
[----:B------:R-:W-:Y:S02]  /*0c40*/  LOP3.LUT R71, R71, R90, R86, 0x96, !PT ;  /* 0x0000005a47477212 */ /* 0x000fe400078e9656 */
[----:B------:R-:W-:Y:S01]  /*0c50*/  IMNMX R70, R70, 0x20, PT ;  /* 0x0000002046467817 */ /* 0x000fe20003800200 */
[----:B------:R-:W-:Y:S01]  /*0c60*/  IMAD R102, R69, -0x326172a9, RZ ;  /* 0xcd9e8d5745667824 */ /* 0x000fe200078e02ff */
[--C-:B------:R-:W-:Y:S01]  /*0c70*/  PRMT R42, RZ, 0x5410, R48.reuse ;  /* 0x00005410ff2a7816 */ /* 0x100fe20000000030 */
[----:B------:R-:W-:Y:S01]  /*0c80*/  IMAD R144, R71, -0x2daee0ad, RZ ;  /* 0xd2511f5347907824 */ /* 0x000fe200078e02ff */
[----:B------:R-:W-:Y:S01]  /*0c90*/  PRMT R41, RZ, 0x7610, R48 ;  /* 0x00007610ff297816 */ /* 0x000fe20000000030 */
[----:B------:R-:W-:Y:S01]  /*0ca0*/  IMAD.IADD R70, R95, 0x1, R70 ;  /* 0x000000015f467824 */ /* 0x000fe200078e0246 */
[----:B------:R-:W-:-:S02]  /*0cb0*/  PRMT R82, RZ, 0x5410, R60 ;  /* 0x00005410ff527816 */ /* 0x000fc4000000003c */
[----:B------:R-:W-:Y:S01]  /*0cc0*/  PRMT R89, RZ, 0x7610, R60 ;  /* 0x00007610ff597816 */ /* 0x000fe2000000003c */
[----:B------:R-:W-:Y:S01]  /*0cd0*/  IMAD.HI.U32 R60, R71, -0x2daee0ad, RZ ;  /* 0xd2511f53473c7827 */ /* 0x000fe200078e00ff */
[--C-:B------:R-:W-:Y:S02]  /*0ce0*/  PRMT R87, RZ, 0x5410, R61.reuse ;  /* 0x00005410ff577816 */ /* 0x100fe4000000003d */
[----:B------:R-:W-:Y:S01]  /*0cf0*/  PRMT R91, RZ, 0x7610, R61 ;  /* 0x00007610ff5b7816 */ /* 0x000fe2000000003d */
[----:B0-----:R0:W1:Y:S01]  /*0d00*/  MUFU.RCP R94, R68 ;  /* 0x00000044005e7308 */ /* 0x0010620000001000 */
[--C-:B------:R-:W-:Y:S01]  /*0d10*/  PRMT R48, RZ, 0x5410, R51.reuse ;  /* 0x00005410ff307816 */ /* 0x100fe20000000033 */
[----:B------:R-:W-:Y:S01]  /*0d20*/  IMAD R61, R92, -0x326172a9, RZ ;  /* 0xcd9e8d575c3d7824 */ /* 0x000fe200078e02ff */
[----:B------:R-:W-:Y:S01]  /*0d30*/  PRMT R47, RZ, 0x7610, R51 ;  /* 0x00007610ff2f7816 */ /* 0x000fe20000000033 */
[----:B------:R-:W-:Y:S01]  /*0d40*/  IMAD.SHL.U32 R99, R70, 0x8, RZ ;  /* 0x0000000846637824 */ /* 0x000fe200078e00ff */
[----:B------:R-:W-:-:S02]  /*0d50*/  PRMT R51, RZ, 0x5410, R56 ;  /* 0x00005410ff337816 */ /* 0x000fc40000000038 */
[----:B------:R-:W-:Y:S02]  /*0d60*/  PRMT R55, RZ, 0x7610, R56 ;  /* 0x00007610ff377816 */ /* 0x000fe40000000038 */
[----:B------:R-:W-:Y:S02]  /*0d70*/  IADD3 R84, R110, -0x700cb87f, RZ ;  /* 0x8ff347816e547810 */ /* 0x000fe40007ffe0ff */
[----:B------:R-:W-:Y:S02]  /*0d80*/  IADD3 R83, R111, -0x695add53, RZ ;  /* 0x96a522ad6f537810 */ /* 0x000fe40007ffe0ff */
        /* <DEDUP_REMOVED lines=10> */
[----:B------:R-:W-:Y:S02]  /*0e30*/  LOP3.LUT R98, R60, R98, R83, 0x96, !PT ;  /* 0x000000623c627212 */ /* 0x000fe400078e9653 */
[----:B------:R-:W-:Y:S02]  /*0e40*/  LOP3.LUT R96, R96, R61, R84, 0x96, !PT ;  /* 0x0000003d60607212 */ /* 0x000fe400078e9654 */
[--C-:B------:R-:W-:Y:S02]  /*0e50*/  PRMT R95, RZ, 0x5410, R64.reuse ;  /* 0x00005410ff5f7816 */ /* 0x100fe40000000040 */
[----:B------:R-:W-:Y:S02]  /*0e60*/  PRMT R104, RZ, 0x7610, R64 ;  /* 0x00007610ff687816 */ /* 0x000fe40000000040 */
[----:B------:R-:W-:-:S02]  /*0e70*/  LOP3.LUT R146, R146, 0x3, RZ, 0xc0, !PT ;  /* 0x0000000392927812 */ /* 0x000fc400078ec0ff */
[--C-:B------:R-:W-:Y:S02]  /*0e80*/  PRMT R100, RZ, 0x5410, R65.reuse ;  /* 0x00005410ff647816 */ /* 0x100fe40000000041 */
[----:B------:R-:W-:Y:S02]  /*0e90*/  PRMT R106, RZ, 0x7610, R65 ;  /* 0x00007610ff6a7816 */ /* 0x000fe40000000041 */
[--C-:B------:R-:W-:Y:S02]  /*0ea0*/  PRMT R105, RZ, 0x5410, R66.reuse ;  /* 0x00005410ff697816 */ /* 0x100fe40000000042 */
[----:B------:R-:W-:Y:S02]  /*0eb0*/  PRMT R108, RZ, 0x7610, R66 ;  /* 0x00007610ff6c7816 */ /* 0x000fe40000000042 */
[--C-:B------:R-:W-:Y:S02]  /*0ec0*/  PRMT R107, RZ, 0x5410, R67.reuse ;  /* 0x00005410ff6b7816 */ /* 0x100fe40000000043 */
[----:B01----:R-:W-:-:S02]  /*0ed0*/  PRMT R142, RZ, 0x7610, R67 ;  /* 0x00007610ff8e7816 */ /* 0x003fc40000000043 */
.L_x_1571:
[----:B------:R-:W-:-:S04]  /*0ee0*/  IMAD.MOV.U32 R68, RZ, RZ, 0x4 ;  /* 0x00000004ff447424 */ /* 0x000fc800078e00ff */
[----:B------:R-:W-:-:S05]  /*0ef0*/  IMAD.WIDE R70, R9, R68, c[0x0][0x1d0] ;  /* 0x0000740009467625 */ /* 0x000fca00078e0244 */
[----:B------:R-:W2:Y:S01]  /*0f00*/  LDG.E R158, [R70.64] ;  /* 0x00000004469e7981 */ /* 0x000ea2000c1e1900 */
[----:B------:R-:W-:-:S05]  /*0f10*/  IMAD.WIDE R68, R9, R68, c[0x0][0x1d8] ;  /* 0x0000760009447625 */ /* 0x000fca00078e0244 */
[----:B------:R0:W5:Y:S01]  /*0f20*/  LDG.E R150, [R68.64] ;  /* 0x0000000444967981 */ /* 0x000162000c1e1900 */
[----:B------:R-:W-:Y:S01]  /*0f30*/  IMAD R132, R9, c[0x0][0x168], RZ ;  /* 0x00005a0009847a24 */ /* 0x000fe200078e02ff */
[----:B------:R-:W-:Y:S01]  /*0f40*/  HFMA2.MMA R154, -RZ, RZ, 0, 0 ;  /* 0x00000000ff9a7435 */ /* 0x000fe200000001ff */
        /* <DEDUP_REMOVED lines=9> */
[----:B------:R-:W-:Y:S02]  /*0fe0*/  SHF.R.S32.HI R152, RZ, 0x1f, R9 ;  /* 0x0000001fff987819 */ /* 0x000fe40000011409 */
[-C--:B------:R-:W-:Y:S02]  /*0ff0*/  @P2 LEA.HI.SX32 R154, R163, R156.reuse, 0x1d ;  /* 0x0000009ca39a2211 */ /* 0x080fe400078feaff */
[----:B------:R-:W-:Y:S01]  /*1000*/  LEA.HI.SX32 R156, R133, R156, 0x1d ;  /* 0x0000009c859c7211 */ /* 0x000fe200078feaff */
[----:B------:R-:W-:Y:S05]  /*1010*/  @!P0 BRA `(.L_x_1227) ;  /* 0x000032a000008947 */ /* 0x000fea0003800000 */
[----:B0-----:R-:W-:Y:S01]  /*1020*/  ISETP.NE.U32.AND P3, PT, RZ, c[0x0][0x180], PT ;  /* 0x00006000ff007a0c */ /* 0x001fe20003f65070 */
[----:B------:R-:W-:-:S03]  /*1030*/  @P2 IMAD.MOV.U32 R71, RZ, RZ, 0x10 ;  /* 0x00000010ff472424 */ /* 0x000fc600078e00ff */
[----:B------:R-:W-:Y:S01]  /*1040*/  ISETP.NE.AND.EX P3, PT, RZ, c[0x0][0x184], PT, P3 ;  /* 0x00006100ff007a0c */ /* 0x000fe20003f65330 */
[----:B------:R-:W-:-:S05]  /*1050*/  @P2 IMAD.WIDE.U32 R70, R154, R71, c[0x0][0x170] ;  /* 0x00005c009a462625 */ /* 0x000fca00078e0047 */
[----:B------:R0:W5:Y:S07]  /*1060*/  @P2 LDG.E.128 R60, [R70.64] ;  /* 0x00000004463c2981 */ /* 0x00016e000c1e1d00 */
[----:B------:R-:W-:-:S04]  /*1070*/  @P3 IMAD.MOV.U32 R69, RZ, RZ, 0x10 ;  /* 0x00000010ff453424 */ /* 0x000fc800078e00ff */
[----:B------:R-:W-:-:S05]  /*1080*/  @P3 IMAD.WIDE.U32 R68, R156, R69, c[0x0][0x180] ;  /* 0x000060009c443625 */ /* 0x000fca00078e0045 */
[----:B------:R0:W5:Y:S01]  /*1090*/  @P3 LDG.E.128 R64, [R68.64] ;  /* 0x0000000444403981 */ /* 0x000162000c1e1d00 */
[----:B------:R-:W-:Y:S01]  /*10a0*/  ISETP.GT.AND P4, PT, R158, RZ, PT ;  /* 0x000000ff9e00720c */ /* 0x000fe20003f84270 */
[----:B------:R-:W-:-:S12]  /*10b0*/  BSSY B1, `(.L_x_1228) ;  /* 0x000005f000017945 */ /* 0x000fd80003800000 */
[----:B------:R-:W-:Y:S05]  /*10c0*/  @P4 BRA `(.L_x_1229) ;  /* 0x0000006000004947 */ /* 0x000fea0003800000 */
[----:B0-----:R-:W-:Y:S02]  /*10d0*/  IMAD.MOV.U32 R143, RZ, RZ, RZ ;  /* 0x000000ffff8f7224 */ /* 0x001fe400078e00ff */
[----:B------:R-:W-:Y:S01]  /*10e0*/  IMAD.MOV.U32 R68, RZ, RZ, R146 ;  /* 0x000000ffff447224 */ /* 0x000fe200078e0092 */
[----:B------:R-:W-:Y:S05]  /*10f0*/  @!P3 BRA `(.L_x_1230) ;  /* 0x000005a00000b947 */ /* 0x000fea0003800000 */
[----:B------:R-:W-:Y:S01]  /*1100*/  IMAD.MOV.U32 R68, RZ, RZ, R146 ;  /* 0x000000ffff447224 */ /* 0x000fe200078e0092 */
[----:B-----5:R-:W-:Y:S01]  /*1110*/  PRMT R143, RZ, 0x5410, R64 ;  /* 0x00005410ff8f7816 */ /* 0x020fe20000000040 */
[----:B------:R-:W-:Y:S05]  /*1120*/  BRA `(.L_x_1230) ;  /* 0x0000057000007947 */ /* 0x000fea0003800000 */
.L_x_1229:
[C---:B0-----:R-:W-:Y:S01]  /*1130*/  ISETP.NE.AND P5, PT, R146.reuse, 0x1, PT ;  /* 0x000000019200780c */ /* 0x041fe20003fa5270 */
[----:B------:R-:W-:Y:S01]  /*1140*/  BSSY B2, `(.L_x_1231) ;  /* 0x000000c000027945 */ /* 0x000fe20003800000 */
[----:B------:R-:W-:-:S11]  /*1150*/  IADD3 R68, R146, 0x1, RZ ;  /* 0x0000000192447810 */ /* 0x000fd60007ffe0ff */
[----:B------:R-:W-:Y:S05]  /*1160*/  @!P5 BRA `(.L_x_1232) ;  /* 0x000000800000d947 */ /* 0x000fea0003800000 */
[----:B------:R-:W-:Y:S02]  /*1170*/  ISETP.NE.AND P5, PT, R146, 0x2, PT ;  /* 0x000000029200780c */ /* 0x000fe40003fa5270 */
[----:B------:R-:W-:-:S11]  /*1180*/  MOV R126, R98 ;  /* 0x00000062007e7202 */ /* 0x000fd60000000f00 */
[----:B------:R-:W-:Y:S05]  /*1190*/  @!P5 BRA `(.L_x_1233) ;  /* 0x000000600000d947 */ /* 0x000fea0003800000 */
[----:B------:R-:W-:Y:S01]  /*11a0*/  ISETP.NE.AND P5, PT, R146, 0x3, PT ;  /* 0x000000039200780c */ /* 0x000fe20003fa5270 */
[----:B------:R-:W-:-:S12]  /*11b0*/  IMAD.MOV.U32 R126, RZ, RZ, R96 ;  /* 0x000000ffff7e7224 */ /* 0x000fd800078e0060 */
[----:B------:R-:W-:Y:S05]  /*11c0*/  @P5 BRA `(.L_x_1233) ;  /* 0x0000003000005947 */ /* 0x000fea0003800000 */
[----:B------:R-:W-:Y:S01]  /*11d0*/  IMAD.MOV.U32 R126, RZ, RZ, R144 ;  /* 0x000000ffff7e7224 */ /* 0x000fe200078e0090 */
[----:B------:R-:W-:Y:S05]  /*11e0*/  BRA `(.L_x_1233) ;  /* 0x0000001000007947 */ /* 0x000fea0003800000 */
.L_x_1232:
[----:B------:R-:W-:Y:S02]  /*11f0*/  IMAD.MOV.U32 R126, RZ, RZ, R102 ;  /* 0x000000ffff7e7224 */ /* 0x000fe400078e0066 */
.L_x_1233:
[----:B------:R-:W-:Y:S05]  /*1200*/  BSYNC B2 ;  /* 0x0000000000027941 */ /* 0x000fea0003800000 */
.L_x_1231:
        /* <DEDUP_REMOVED lines=16> */
.L_x_1237:
[----:B------:R-:W-:Y:S05]  /*1310*/  BSYNC B3 ;  /* 0x0000000000037941 */ /* 0x000fea0003800000 */
.L_x_1236:
[----:B------:R-:W-:Y:S01]  /*1320*/  IMAD.HI.U32 R69, R2, -0x326172a9, RZ ;  /* 0xcd9e8d5702457827 */ /* 0x000fe200078e00ff */
[----:B------:R-:W-:-:S03]  /*1330*/  LOP3.LUT R68, R68, R103, R111, 0x96, !PT ;  /* 0x0000006744447212 */ /* 0x000fc600078e966f */
[----:B------:R-:W-:Y:S01]  /*1340*/  IMAD R71, R2, -0x326172a9, RZ ;  /* 0xcd9e8d5702477824 */ /* 0x000fe200078e02ff */
[----:B------:R-:W-:Y:S01]  /*1350*/  LOP3.LUT R132, R69, R4, R110, 0x96, !PT ;  /* 0x0000000445847212 */ /* 0x000fe200078e966e */
[----:B------:R-:W-:-:S04]  /*1360*/  IMAD.WIDE.U32 R68, R68, -0x326172a9, RZ ;  /* 0xcd9e8d5744447825 */ /* 0x000fc800078e00ff */
[----:B------:R-:W-:Y:S01]  /*1370*/  IMAD R70, R3, -0x2daee0ad, RZ ;  /* 0xd2511f5303467824 */ /* 0x000fe200078e02ff */
[----:B------:R-:W-:Y:S01]  /*1380*/  LOP3.LUT R71, R69, R71, R6, 0x96, !PT ;  /* 0x0000004745477212 */ /* 0x000fe200078e9606 */
[----:B------:R-:W-:-:S04]  /*1390*/  IMAD.WIDE.U32 R132, R132, -0x2daee0ad, RZ ;  /* 0xd2511f5384847825 */ /* 0x000fc800078e00ff */
[----:B------:R-:W-:Y:S01]  /*13a0*/  IMAD.WIDE.U32 R140, R71, -0x2daee0ad, RZ ;  /* 0xd2511f53478c7825 */ /* 0x000fe200078e00ff */
[----:B------:R-:W-:-:S04]  /*13b0*/  LOP3.LUT R70, R133, R70, R5, 0x96, !PT ;  /* 0x0000004685467212 */ /* 0x000fc800078e9605 */
[----:B------:R-:W-:Y:S01]  /*13c0*/  LOP3.LUT R69, R141, R132, R8, 0x96, !PT ;  /* 0x000000848d457212 */ /* 0x000fe200078e9608 */
[----:B------:R-:W-:-:S05]  /*13d0*/  IMAD.WIDE.U32 R70, R70, -0x326172a9, RZ ;  /* 0xcd9e8d5746467825 */ /* 0x000fca00078e00ff */
[----:B------:R-:W-:Y:S01]  /*13e0*/  LOP3.LUT R132, R71, R68, R7, 0x96, !PT ;  /* 0x0000004447847212 */ /* 0x000fe200078e9607 */
[----:B------:R-:W-:-:S04]  /*13f0*/  IMAD.WIDE.U32 R68, R69, -0x326172a9, RZ ;  /* 0xcd9e8d5745447825 */ /* 0x000fc800078e00ff */
[----:B------:R-:W-:Y:S01]  /*1400*/  IMAD.WIDE.U32 R132, R132, -0x2daee0ad, RZ ;  /* 0xd2511f5384847825 */ /* 0x000fe200078e00ff */
[----:B------:R-:W-:-:S04]  /*1410*/  LOP3.LUT R141, R69, R70, R12, 0x96, !PT ;  /* 0x00000046458d7212 */ /* 0x000fc800078e960c */
        /* <DEDUP_REMOVED lines=23> */
[----:B------:R-:W-:-:S03]  /*1590*/  LOP3.LUT R96, R133, R140, R84, 0x96, !PT ;  /* 0x0000008c85607212 */ /* 0x000fc600078e9654 */
[----:B------:R-:W-:Y:S01]  /*15a0*/  IMAD.MOV.U32 R144, RZ, RZ, R68 ;  /* 0x000000ffff907224 */ /* 0x000fe200078e0044 */
[----:B------:R-:W-:Y:S01]  /*15b0*/  LOP3.LUT R98, R69, R70, R83, 0x96, !PT ;  /* 0x0000004645627212 */ /* 0x000fe200078e9653 */
[----:B------:R-:W-:Y:S02]  /*15c0*/  IMAD.MOV.U32 R102, RZ, RZ, R132 ;  /* 0x000000ffff667224 */ /* 0x000fe400078e0084 */
[----:B------:R-:W-:Y:S02]  /*15d0*/  IMAD.MOV.U32 R68, RZ, RZ, RZ ;  /* 0x000000ffff447224 */ /* 0x000fe400078e00ff */
.L_x_1235:
[----:B------:R-:W-:Y:S05]  /*15e0*/  BSYNC B2 ;  /* 0x0000000000027941 */ /* 0x000fea0003800000 */
.L_x_1234:
[----:B------:R-:W0:Y:S01]  /*15f0*/  I2F.U32 R69, R126 ;  /* 0x0000007e00457306 */ /* 0x000e220000201000 */
[----:B-----5:R-:W-:Y:S01]  /*1600*/  PRMT R70, RZ, 0x5410, R60 ;  /* 0x00005410ff467816 */ /* 0x020fe2000000003c */
[----:B------:R-:W-:-:S04]  /*1610*/  IMAD.MOV.U32 R130, RZ, RZ, 0x2f800000 ;  /* 0x2f800000ff827424 */ /* 0x000fc800078e00ff */
[----:B------:R-:W-:-:S04]  /*1620*/  FMUL.FTZ R70, R70, c[0x0][0x1ec] ;  /* 0x00007b0046467a20 */ /* 0x000fc80000410000 */
[----:B------:R-:W-:Y:S02]  /*1630*/  FMUL.FTZ R70, R70, c[0x0][0x1e8] ;  /* 0x00007a0046467a20 */ /* 0x000fe40000410000 */
[----:B0-----:R-:W-:-:S05]  /*1640*/  FFMA.FTZ R69, R69, R130, 1.1641532182693481445e-10 ;  /* 0x2f00000045457423 */ /* 0x001fca0000010082 */
[----:B------:R-:W-:-:S04]  /*1650*/  FSETP.GTU.FTZ.AND P5, PT, R69, c[0x0][0x1e4], PT ;  /* 0x0000790045007a0b */ /* 0x000fc80003fbc000 */
[----:B------:R-:W-:Y:S02]  /*1660*/  FSEL R143, R70, RZ, !P5 ;  /* 0x000000ff468f7208 */ /* 0x000fe40006800000 */
[----:B------:R-:W-:Y:S02]  /*1670*/  @P3 PRMT R70, RZ, 0x5410, R64 ;  /* 0x00005410ff463816 */ /* 0x000fe40000000040 */
[----:B------:R-:W-:-:S03]  /*1680*/  SEL R140, RZ, 0x1, P5 ;  /* 0x00000001ff8c7807 */ /* 0x000fc60002800000 */
[----:B------:R-:W-:Y:S02]  /*1690*/  @P3 FADD.FTZ R143, R70, R143 ;  /* 0x0000008f468f3221 */ /* 0x000fe40000010000 */
.L_x_1230:
[----:B------:R-:W-:Y:S05]  /*16a0*/  BSYNC B1 ;  /* 0x0000000000017941 */ /* 0x000fea0003800000 */
.L_x_1228:
[----:B------:R-:W-:Y:S01]  /*16b0*/  BSSY B1, `(.L_x_1238) ;  /* 0x000005f000017945 */ /* 0x000fe20003800000 */
[----:B------:R-:W-:Y:S05]  /*16c0*/  @P4 BRA `(.L_x_1239) ;  /* 0x0000006000004947 */ /* 0x000fea0003800000 */
[----:B------:R-:W-:Y:S01]  /*16d0*/  IMAD.MOV.U32 R141, RZ, RZ, RZ ;  /* 0x000000ffff8d7224 */ /* 0x000fe200078e00ff */
[----:B------:R-:W-:Y:S01]  /*16e0*/  MOV R69, R68 ;  /* 0x0000004400457202 */ /* 0x000fe20000000f00 */
[----:B------:R-:W-:Y:S05]  /*16f0*/  @!P3 BRA `(.L_x_1240) ;  /* 0x000005a00000b947 */ /* 0x000fea0003800000 */
[----:B------:R-:W-:Y:S01]  /*1700*/  IMAD.MOV.U32 R69, RZ, RZ, R68 ;  /* 0x000000ffff457224 */ /* 0x000fe200078e0044 */
[----:B-----5:R-:W-:Y:S01]  /*1710*/  PRMT R141, RZ, 0x7610, R64 ;  /* 0x00007610ff8d7816 */ /* 0x020fe20000000040 */
[----:B------:R-:W-:Y:S05]  /*1720*/  BRA `(.L_x_1240) ;  /* 0x0000057000007947 */ /* 0x000fea0003800000 */
.L_x_1239:
[C---:B------:R-:W-:Y:S01]  /*1730*/  ISETP.NE.AND P5, PT, R68.reuse, 0x1, PT ;  /* 0x000000014400780c */ /* 0x040fe20003fa5270 */
[----:B------:R-:W-:Y:S01]  /*1740*/  BSSY B2, `(.L_x_1241) ;  /* 0x000000c000027945 */ /* 0x000fe20003800000 */
[----:B------:R-:W-:-:S11]  /*1750*/  IADD3 R69, R68, 0x1, RZ ;  /* 0x0000000144457810 */ /* 0x000fd60007ffe0ff */
        /* <DEDUP_REMOVED lines=9> */
.L_x_1242:
[----:B------:R-:W-:Y:S02]  /*17f0*/  IMAD.MOV.U32 R126, RZ, RZ, R102 ;  /* 0x000000ffff7e7224 */ /* 0x000fe400078e0066 */
.L_x_1243:
[----:B------:R-:W-:Y:S05]  /*1800*/  BSYNC B2 ;  /* 0x0000000000027941 */ /* 0x000fea0003800000 */
.L_x_1241:
        /* <DEDUP_REMOVED lines=16> */
.L_x_1247:
[----:B------:R-:W-:Y:S05]  /*1910*/  BSYNC B3 ;  /* 0x0000000000037941 */ /* 0x000fea0003800000 */
.L_x_1246:
        /* <DEDUP_REMOVED lines=44> */
.L_x_1245:
[----:B------:R-:W-:Y:S05]  /*1be0*/  BSYNC B2 ;  /* 0x0000000000027941 */ /* 0x000fea0003800000 */
.L_x_1244:
[----:B------:R-:W0:Y:S01]  /*1bf0*/  I2F.U32 R68, R126 ;  /* 0x0000007e00447306 */ /* 0x000e220000201000 */
[----:B------:R-:W-:Y:S01]  /*1c00*/  HFMA2.MMA R71, -RZ, RZ, 0.1171875, 0 ;  /* 0x2f800000ff477435 */ /* 0x000fe200000001ff */
[----:B-----5:R-:W-:-:S05]  /*1c10*/  PRMT R70, RZ, 0x7610, R60 ;  /* 0x00007610ff467816 */ /* 0x020fca000000003c */
[----:B------:R-:W-:-:S04]  /*1c20*/  FMUL.FTZ R70, R70, c[0x0][0x1ec] ;  /* 0x00007b0046467a20 */ /* 0x000fc80000410000 */
[----:B------:R-:W-:Y:S02]  /*1c30*/  FMUL.FTZ R70, R70, c[0x0][0x1e8] ;  /* 0x00007a0046467a20 */ /* 0x000fe40000410000 */
[----:B0-----:R-:W-:-:S05]  /*1c40*/  FFMA.FTZ R68, R68, R71, 1.1641532182693481445e-10 ;  /* 0x2f00000044447423 */ /* 0x001fca0000010047 */
[----:B------:R-:W-:Y:S02]  /*1c50*/  FSETP.GTU.FTZ.AND P5, PT, R68, c[0x0][0x1e4], PT ;  /* 0x0000790044007a0b */ /* 0x000fe40003fbc000 */
[----:B------:R-:W-:Y:S02]  /*1c60*/  @P3 PRMT R68, RZ, 0x7610, R64 ;  /* 0x00007610ff443816 */ /* 0x000fe40000000040 */
[----:B------:R-:W-:Y:S02]  /*1c70*/  FSEL R141, R70, RZ, !P5 ;  /* 0x000000ff468d7208 */ /* 0x000fe40006800000 */
[----:B------:R-:W-:-:S03]  /*1c80*/  SEL R138, RZ, 0x1, P5 ;  /* 0x00000001ff8a7807 */ /* 0x000fc60002800000 */
[----:B------:R-:W-:Y:S02]  /*1c90*/  @P3 FADD.FTZ R141, R68, R141 ;  /* 0x0000008d448d3221 */ /* 0x000fe40000010000 */
.L_x_1240:
[----:B------:R-:W-:Y:S05]  /*1ca0*/  BSYNC B1 ;  /* 0x0000000000017941 */ /* 0x000fea0003800000 */
.L_x_1238:
[----:B------:R-:W-:Y:S01]  /*1cb0*/  BSSY B1, `(.L_x_1248) ;  /* 0x000005f000017945 */ /* 0x000fe20003800000 */
[----:B------:R-:W-:Y:S05]  /*1cc0*/  @P4 BRA `(.L_x_1249) ;  /* 0x0000006000004947 */ /* 0x000fea0003800000 */
[----:B------:R-:W-:Y:S02]  /*1cd0*/  IMAD.MOV.U32 R139, RZ, RZ, RZ ;  /* 0x000000ffff8b7224 */ /* 0x000fe400078e00ff */
[----:B------:R-:W-:Y:S01]  /*1ce0*/  IMAD.MOV.U32 R68, RZ, RZ, R69 ;  /* 0x000000ffff447224 */ /* 0x000fe200078e0045 */
[----:B------:R-:W-:Y:S05]  /*1cf0*/  @!P3 BRA `(.L_x_1250) ;  /* 0x000005a00000b947 */ /* 0x000fea0003800000 */
[----:B------:R-:W-:Y:S01]  /*1d00*/  IMAD.MOV.U32 R68, RZ, RZ, R69 ;  /* 0x000000ffff447224 */ /* 0x000fe200078e0045 */
[----:B-----5:R-:W-:Y:S01]  /*1d10*/  PRMT R139, RZ, 0x5410, R65 ;  /* 0x00005410ff8b7816 */ /* 0x020fe20000000041 */
[----:B------:R-:W-:Y:S05]  /*1d20*/  BRA `(.L_x_1250) ;  /* 0x0000057000007947 */ /* 0x000fea0003800000 */
.L_x_1249:
        /* <DEDUP_REMOVED lines=12> */
.L_x_1252:
[----:B------:R-:W-:Y:S02]  /*1df0*/  IMAD.MOV.U32 R126, RZ, RZ, R102 ;  /* 0x000000ffff7e7224 */ /* 0x000fe400078e0066 */
.L_x_1253:
[----:B------:R-:W-:Y:S05]  /*1e00*/  BSYNC B2 ;  /* 0x0000000000027941 */ /* 0x000fea0003800000 */
.L_x_1251:
        /* <DEDUP_REMOVED lines=16> */
.L_x_1257:
[----:B------:R-:W-:Y:S05]  /*1f10*/  BSYNC B3 ;  /* 0x0000000000037941 */ /* 0x000fea0003800000 */
.L_x_1256:
        /* <DEDUP_REMOVED lines=41> */
[----:B------:R-:W-:Y:S01]  /*21b0*/  MOV R144, R68 ;  /* 0x0000004400907202 */ /* 0x000fe20000000f00 */
[----:B------:R-:W-:Y:S01]  /*21c0*/  IMAD.MOV.U32 R68, RZ, RZ, RZ ;  /* 0x000000ffff447224 */ /* 0x000fe200078e00ff */
[----:B------:R-:W-:Y:S02]  /*21d0*/  LOP3.LUT R98, R69, R70, R83, 0x96, !PT ;  /* 0x0000004645627212 */ /* 0x000fe400078e9653 */
.L_x_1255:
[----:B------:R-:W-:Y:S05]  /*21e0*/  BSYNC B2 ;  /* 0x0000000000027941 */ /* 0x000fea0003800000 */
.L_x_1254:
        /* <DEDUP_REMOVED lines=11> */
.L_x_1250:
[----:B------:R-:W-:Y:S05]  /*22a0*/  BSYNC B1 ;  /* 0x0000000000017941 */ /* 0x000fea0003800000 */
.L_x_1248:
        /* <DEDUP_REMOVED lines=8> */
.L_x_1259:
[C---:B------:R-:W-:Y:S01]  /*2330*/  ISETP.NE.AND P5, PT, R68.reuse, 0x1, PT ;  /* 0x000000014400780c */ /* 0x040fe20003fa5270 */
        /* <DEDUP_REMOVED lines=11> */
.L_x_1262:
[----:B------:R-:W-:Y:S02]  /*23f0*/  IMAD.MOV.U32 R126, RZ, RZ, R102 ;  /* 0x000000ffff7e7224 */ /* 0x000fe400078e0066 */
.L_x_1263:
[----:B------:R-:W-:Y:S05]  /*2400*/  BSYNC B2 ;  /* 0x0000000000027941 */ /* 0x000fea0003800000 */
.L_x_1261:
        /* <DEDUP_REMOVED lines=16> */
.L_x_1267:
[----:B------:R-:W-:Y:S05]  /*2510*/  BSYNC B3 ;  /* 0x0000000000037941 */ /* 0x000fea0003800000 */
.L_x_1266:
        /* <DEDUP_REMOVED lines=44> */
.L_x_1265:
[----:B------:R-:W-:Y:S05]  /*27e0*/  BSYNC B2 ;  /* 0x0000000000027941 */ /* 0x000fea0003800000 */
.L_x_1264:
[----:B------:R-:W0:Y:S01]  /*27f0*/  I2F.U32 R68, R126 ;  /* 0x0000007e00447306 */ /* 0x000e220000201000 */
[----:B-----5:R-:W-:Y:S01]  /*2800*/  PRMT R70, RZ, 0x7610, R61 ;  /* 0x00007610ff467816 */ /* 0x020fe2000000003d */
[----:B------:R-:W-:-:S04]  /*2810*/  IMAD.MOV.U32 R71, RZ, RZ, 0x2f800000 ;  /* 0x2f800000ff477424 */ /* 0x000fc800078e00ff */
        /* <DEDUP_REMOVED lines=8> */
.L_x_1260:
[----:B------:R-:W-:Y:S05]  /*28a0*/  BSYNC B1 ;  /* 0x0000000000017941 */ /* 0x000fea0003800000 */
.L_x_1258:
        /* <DEDUP_REMOVED lines=8> */
.L_x_1269:
        /* <DEDUP_REMOVED lines=12> */
.L_x_1272:
[----:B------:R-:W-:Y:S02]  /*29f0*/  IMAD.MOV.U32 R126, RZ, RZ, R102 ;  /* 0x000000ffff7e7224 */ /* 0x000fe400078e0066 */
.L_x_1273:
[----:B------:R-:W-:Y:S05]  /*2a00*/  BSYNC B2 ;  /* 0x0000000000027941 */ /* 0x000fea0003800000 */
.L_x_1271:
        /* <DEDUP_REMOVED lines=16> */
.L_x_1277:
[----:B------:R-:W-:Y:S05]  /*2b10*/  BSYNC B3 ;  /* 0x0000000000037941 */ /* 0x000fea0003800000 */
.L_x_1276:
        /* <DEDUP_REMOVED lines=44> */
.L_x_1275:
[----:B------:R-:W-:Y:S05]  /*2de0*/  BSYNC B2 ;  /* 0x0000000000027941 */ /* 0x000fea0003800000 */
.L_x_1274:
[----:B------:R-:W0:Y:S01]  /*2df0*/  I2F.U32 R69, R126 ;  /* 0x0000007e00457306 */ /* 0x000e220000201000 */
[----:B------:R-:W-:-:S10]  /*2e00*/  HFMA2.MMA R70, -RZ, RZ, 0.1171875, 0 ;  /* 0x2f800000ff467435 */ /* 0x000fd400000001ff */
[----:B0-----:R-:W-:Y:S01]  /*2e10*/  FFMA.FTZ R69, R69, R70, 1.1641532182693481445e-10 ;  /* 0x2f00000045457423 */ /* 0x001fe20000010046 */
[----:B-----5:R-:W-:-:S04]  /*2e20*/  PRMT R70, RZ, 0x5410, R62 ;  /* 0x00005410ff467816 */ /* 0x020fc8000000003e */
[----:B------:R-:W-:Y:S01]  /*2e30*/  FSETP.GTU.FTZ.AND P5, PT, R69, c[0x0][0x1e4], PT ;  /* 0x0000790045007a0b */ /* 0x000fe20003fbc000 */
[----:B------:R-:W-:-:S03]  /*2e40*/  FMUL.FTZ R70, R70, c[0x0][0x1ec] ;  /* 0x00007b0046467a20 */ /* 0x000fc60000410000 */
[----:B------:R-:W-:Y:S01]  /*2e50*/  SEL R131, RZ, 0x1, P5 ;  /* 0x00000001ff837807 */ /* 0x000fe20002800000 */
[----:B------:R-:W-:-:S05]  /*2e60*/  FMUL.FTZ R70, R70, c[0x0][0x1e8] ;  /* 0x00007a0046467a20 */ /* 0x000fca0000410000 */
[----:B------:R-:W-:Y:S02]  /*2e70*/  FSEL R135, R70, RZ, !P5 ;  /* 0x000000ff46877208 */ /* 0x000fe40006800000 */
[----:B------:R-:W-:-:S05]  /*2e80*/  @P3 PRMT R70, RZ, 0x5410, R66 ;  /* 0x00005410ff463816 */ /* 0x000fca0000000042 */
[----:B------:R-:W-:Y:S02]  /*2e90*/  @P3 FADD.FTZ R135, R70, R135 ;  /* 0x0000008746873221 */ /* 0x000fe40000010000 */
.L_x_1270:
[----:B------:R-:W-:Y:S05]  /*2ea0*/  BSYNC B1 ;  /* 0x0000000000017941 */ /* 0x000fea0003800000 */
.L_x_1268:
        /* <DEDUP_REMOVED lines=8> */
.L_x_1279:
        /* <DEDUP_REMOVED lines=12> */
.L_x_1282:
[----:B------:R-:W-:Y:S02]  /*2ff0*/  IMAD.MOV.U32 R126, RZ, RZ, R102 ;  /* 0x000000ffff7e7224 */ /* 0x000fe400078e0066 */
.L_x_1283:
[----:B------:R-:W-:Y:S05]  /*3000*/  BSYNC B2 ;  /* 0x0000000000027941 */ /* 0x000fea0003800000 */
.L_x_1281:
        /* <DEDUP_REMOVED lines=16> */
.L_x_1287:
[----:B------:R-:W-:Y:S05]  /*3110*/  BSYNC B3 ;  /* 0x0000000000037941 */ /* 0x000fea0003800000 */
.L_x_1286:
[----:B------:R-:W-:Y:S01]  /*3120*/  IMAD.HI.U32 R69, R2, -0x326172a9, RZ ;  /* 0xcd9e8d5702457827 */ /* 0x000fe200078e00ff */
[----:B------:R-:W-:-:S03]  /*3130*/  LOP3.LUT R68, R68, R103, R111, 0x96, !PT ;  /* 0x0000006744447212 */ /* 0x000fc600078e966f */
[----:B------:R-:W-:Y:S01]  /*3140*/  IMAD R71, R2, -0x326172a9, RZ ;  /* 0xcd9e8d5702477824 */ /* 0x000fe200078e02ff */
[----:B------:R-:W-:Y:S01]  /*3150*/  LOP3.LUT R69, R69, R4, R110, 0x96, !PT ;  /* 0x0000000445457212 */ /* 0x000fe200078e966e */
[----:B------:R-:W-:-:S04]  /*3160*/  IMAD.WIDE.U32 R128, R68, -0x326172a9, RZ ;  /* 0xcd9e8d5744807825 */ /* 0x000fc800078e00ff */
[----:B------:R-:W-:Y:S01]  /*3170*/  IMAD R70, R3, -0x2daee0ad, RZ ;  /* 0xd2511f5303467824 */ /* 0x000fe200078e02ff */
[----:B------:R-:W-:Y:S01]  /*3180*/  LOP3.LUT R71, R129, R71, R6, 0x96, !PT ;  /* 0x0000004781477212 */ /* 0x000fe200078e9606 */
[----:B------:R-:W-:-:S05]  /*3190*/  IMAD.WIDE.U32 R68, R69, -0x2daee0ad, RZ ;  /* 0xd2511f5345447825 */ /* 0x000fca00078e00ff */
        /* <DEDUP_REMOVED lines=29> */
[----:B------:R-:W-:-:S04]  /*3370*/  IMAD.WIDE.U32 R128, R129, -0x326172a9, RZ ;  /* 0xcd9e8d5781807825 */ /* 0x000fc800078e00ff */
[----:B------:R-:W-:Y:S01]  /*3380*/  IMAD.MOV.U32 R102, RZ, RZ, R128 ;  /* 0x000000ffff667224 */ /* 0x000fe200078e0080 */
[----:B------:R-:W-:Y:S01]  /*3390*/  LOP3.LUT R96, R129, R68, R84, 0x96, !PT ;  /* 0x0000004481607212 */ /* 0x000fe200078e9654 */
[----:B------:R-:W-:-:S05]  /*33a0*/  IMAD.WIDE.U32 R68, R69, -0x2daee0ad, RZ ;  /* 0xd2511f5345447825 */ /* 0x000fca00078e00ff */
[----:B------:R-:W-:Y:S01]  /*33b0*/  LOP3.LUT R98, R69, R70, R83, 0x96, !PT ;  /* 0x0000004645627212 */ /* 0x000fe200078e9653 */
[----:B------:R-:W-:Y:S01]  /*33c0*/  IMAD.MOV.U32 R69, RZ, RZ, RZ ;  /* 0x000000ffff457224 */ /* 0x000fe200078e00ff */
[----:B------:R-:W-:Y:S02]  /*33d0*/  MOV R144, R68 ;  /* 0x0000004400907202 */ /* 0x000fe40000000f00 */
.L_x_1285:
[----:B------:R-:W-:Y:S05]  /*33e0*/  BSYNC B2 ;  /* 0x0000000000027941 */ /* 0x000fea0003800000 */
.L_x_1284:
[----:B------:R-:W0:Y:S01]  /*33f0*/  I2F.U32 R68, R126 ;  /* 0x0000007e00447306 */ /* 0x000e220000201000 */
[----:B-----5:R-:W-:Y:S01]  /*3400*/  PRMT R70, RZ, 0x7610, R62 ;  /* 0x00007610ff467816 */ /* 0x020fe2000000003e */
[----:B------:R-:W-:-:S04]  /*3410*/  IMAD.MOV.U32 R71, RZ, RZ, 0x2f800000 ;  /* 0x2f800000ff477424 */ /* 0x000fc800078e00ff */
[----:B------:R-:W-:-:S04]  /*3420*/  FMUL.FTZ R70, R70, c[0x0][0x1ec] ;  /* 0x00007b0046467a20 */ /* 0x000fc80000410000 */
[----:B------:R-:W-:Y:S02]  /*3430*/  FMUL.FTZ R70, R70, c[0x0][0x1e8] ;  /* 0x00007a0046467a20 */ /* 0x000fe40000410000 */
[----:B0-----:R-:W-:Y:S01]  /*3440*/  FFMA.FTZ R68, R68, R71, 1.1641532182693481445e-10 ;  /* 0x2f00000044447423 */ /* 0x001fe20000010047 */
[----:B------:R-:W-:-:S04]  /*3450*/  @P3 PRMT R71, RZ, 0x7610, R66 ;  /* 0x00007610ff473816 */ /* 0x000fc80000000042 */
[----:B------:R-:W-:-:S04]  /*3460*/  FSETP.GTU.FTZ.AND P5, PT, R68, c[0x0][0x1e4], PT ;  /* 0x0000790044007a0b */ /* 0x000fc80003fbc000 */
[----:B------:R-:W-:Y:S02]  /*3470*/  FSEL R130, R70, RZ, !P5 ;  /* 0x000000ff46827208 */ /* 0x000fe40006800000 */
[----:B------:R-:W-:-:S03]  /*3480*/  SEL R128, RZ, 0x1, P5 ;  /* 0x00000001ff807807 */ /* 0x000fc60002800000 */
[----:B------:R-:W-:Y:S02]  /*3490*/  @P3 FADD.FTZ R130, R71, R130 ;  /* 0x0000008247823221 */ /* 0x000fe40000010000 */
.L_x_1280:
[----:B------:R-:W-:Y:S05]  /*34a0*/  BSYNC B1 ;  /* 0x0000000000017941 */ /* 0x000fea0003800000 */
.L_x_1278:
        /* <DEDUP_REMOVED lines=8> */
.L_x_1289:
        /* <DEDUP_REMOVED lines=12> */
.L_x_1292:
[----:B------:R-:W-:Y:S02]  /*35f0*/  IMAD.MOV.U32 R132, RZ, RZ, R102 ;  /* 0x000000ffff847224 */ /* 0x000fe400078e0066 */
.L_x_1293:
[----:B------:R-:W-:Y:S05]  /*3600*/  BSYNC B2 ;  /* 0x0000000000027941 */ /* 0x000fea0003800000 */
.L_x_1291:
        /* <DEDUP_REMOVED lines=16> */
.L_x_1297:
[----:B------:R-:W-:Y:S05]  /*3710*/  BSYNC B3 ;  /* 0x0000000000037941 */ /* 0x000fea0003800000 */
.L_x_1296:
[----:B------:R-:W-:Y:S01]  /*3720*/  LOP3.LUT R68, R68, R103, R111, 0x96, !PT ;  /* 0x0000006744447212 */ /* 0x000fe200078e966f */
[----:B------:R-:W-:-:S04]  /*3730*/  IMAD.HI.U32 R71, R2, -0x326172a9, RZ ;  /* 0xcd9e8d5702477827 */ /* 0x000fc800078e00ff */
[----:B------:R-:W-:Y:S01]  /*3740*/  IMAD R127, R2, -0x326172a9, RZ ;  /* 0xcd9e8d57027f7824 */ /* 0x000fe200078e02ff */
[----:B------:R-:W-:Y:S01]  /*3750*/  LOP3.LUT R71, R71, R4, R110, 0x96, !PT ;  /* 0x0000000447477212 */ /* 0x000fe200078e966e */
[----:B------:R-:W-:-:S05]  /*3760*/  IMAD.WIDE.U32 R68, R68, -0x326172a9, RZ ;  /* 0xcd9e8d5744447825 */ /* 0x000fca00078e00ff */
[----:B------:R-:W-:Y:S01]  /*3770*/  LOP3.LUT R70, R69, R127, R6, 0x96, !PT ;  /* 0x0000007f45467212 */ /* 0x000fe200078e9606 */
[----:B------:R-:W-:Y:S02]  /*3780*/  IMAD R69, R3, -0x2daee0ad, RZ ;  /* 0xd2511f5303457824 */ /* 0x000fe400078e02ff */
[----:B------:R-:W-:-:S04]  /*3790*/  IMAD.WIDE.U32 R126, R71, -0x2daee0ad, RZ ;  /* 0xd2511f53477e7825 */ /* 0x000fc800078e00ff */
[----:B------:R-:W-:Y:S01]  /*37a0*/  IMAD.WIDE.U32 R70, R70, -0x2daee0ad, RZ ;  /* 0xd2511f5346467825 */ /* 0x000fe200078e00ff */
[----:B------:R-:W-:-:S04]  /*37b0*/  LOP3.LUT R69, R127, R69, R5, 0x96, !PT ;  /* 0x000000457f457212 */ /* 0x000fc800078e9605 */
        /* <DEDUP_REMOVED lines=30> */
[----:B------:R-:W-:-:S04]  /*39a0*/  IMAD.WIDE.U32 R68, R71, -0x2daee0ad, RZ ;  /* 0xd2511f5347447825 */ /* 0x000fc800078e00ff */
[----:B------:R-:W-:Y:S01]  /*39b0*/  IMAD.MOV.U32 R144, RZ, RZ, R68 ;  /* 0x000000ffff907224 */ /* 0x000fe200078e0044 */
[----:B------:R-:W-:Y:S01]  /*39c0*/  LOP3.LUT R98, R69, R70, R83, 0x96, !PT ;  /* 0x0000004645627212 */ /* 0x000fe200078e9653 */
[----:B------:R-:W-:Y:S02]  /*39d0*/  IMAD.MOV.U32 R68, RZ, RZ, RZ ;  /* 0x000000ffff447224 */ /* 0x000fe400078e00ff */
.L_x_1295:
[----:B------:R-:W-:Y:S05]  /*39e0*/  BSYNC B2 ;  /* 0x0000000000027941 */ /* 0x000fea0003800000 */
.L_x_1294:
[----:B------:R-:W0:Y:S01]  /*39f0*/  I2F.U32 R69, R132 ;  /* 0x0000008400457306 */ /* 0x000e220000201000 */
[----:B------:R-:W-:-:S04]  /*3a00*/  IMAD.MOV.U32 R70, RZ, RZ, 0x2f800000 ;  /* 0x2f800000ff467424 */ /* 0x000fc800078e00ff */
        /* <DEDUP_REMOVED lines=9> */
.L_x_1290:
[----:B------:R-:W-:Y:S05]  /*3aa0*/  BSYNC B1 ;  /* 0x0000000000017941 */ /* 0x000fea0003800000 */
.L_x_1288:
        /* <DEDUP_REMOVED lines=8> */
.L_x_1299:
        /* <DEDUP_REMOVED lines=12> */
.L_x_1302:
[----:B------:R-:W-:Y:S02]  /*3bf0*/  IMAD.MOV.U32 R148, RZ, RZ, R102 ;  /* 0x000000ffff947224 */ /* 0x000fe400078e0066 */
.L_x_1303:
[----:B------:R-:W-:Y:S05]  /*3c00*/  BSYNC B2 ;  /* 0x0000000000027941 */ /* 0x000fea0003800000 */
.L_x_1301:
        /* <DEDUP_REMOVED lines=16> */
.L_x_1307:
[----:B------:R-:W-:Y:S05]  /*3d10*/  BSYNC B3 ;  /* 0x0000000000037941 */ /* 0x000fea0003800000 */
.L_x_1306:
[----:B------:R-:W-:Y:S01]  /*3d20*/  LOP3.LUT R68, R68, R103, R111, 0x96, !PT ;  /* 0x0000006744447212 */ /* 0x000fe200078e966f */
[----:B------:R-:W-:-:S04]  /*3d30*/  IMAD.HI.U32 R71, R2, -0x326172a9, RZ ;  /* 0xcd9e8d5702477827 */ /* 0x000fc800078e00ff */
[----:B------:R-:W-:Y:S01]  /*3d40*/  IMAD R133, R2, -0x326172a9, RZ ;  /* 0xcd9e8d5702857824 */ /* 0x000fe200078e02ff */
[----:B------:R-:W-:Y:S01]  /*3d50*/  LOP3.LUT R71, R71, R4, R110, 0x96, !PT ;  /* 0x0000000447477212 */ /* 0x000fe200078e966e */
[----:B------:R-:W-:-:S04]  /*3d60*/  IMAD.WIDE.U32 R68, R68, -0x326172a9, RZ ;  /* 0xcd9e8d5744447825 */ /* 0x000fc800078e00ff */
[----:B------:R-:W-:Y:S01]  /*3d70*/  IMAD.MOV.U32 R146, RZ, RZ, RZ ;  /* 0x000000ffff927224 */ /* 0x000fe200078e00ff */
        /* <DEDUP_REMOVED lines=37> */
[----:B------:R-:W-:Y:S02]  /*3fd0*/  LOP3.LUT R98, R69, R70, R83, 0x96, !PT ;  /* 0x0000004645627212 */ /* 0x000fe400078e9653 */
.L_x_1305:
[----:B------:R-:W-:Y:S05]  /*3fe0*/  BSYNC B2 ;  /* 0x0000000000027941 */ /* 0x000fea0003800000 */
.L_x_1304:
[----:B------:R-:W0:Y:S01]  /*3ff0*/  I2F.U32 R68, R148 ;  /* 0x0000009400447306 */ /* 0x000e220000201000 */
[----:B------:R-:W-:-:S10]  /*4000*/  HFMA2.MMA R69, -RZ, RZ, 0.1171875, 0 ;  /* 0x2f800000ff457435 */ /* 0x000fd400000001ff */
[----:B0-----:R-:W-:Y:S01]  /*4010*/  FFMA.FTZ R68, R68, R69, 1.1641532182693481445e-10 ;  /* 0x2f00000044447423 */ /* 0x001fe20000010045 */
[----:B-----5:R-:W-:-:S04]  /*4020*/  PRMT R69, RZ, 0x7610, R63 ;  /* 0x00007610ff457816 */ /* 0x020fc8000000003f */
[----:B------:R-:W-:Y:S01]  /*4030*/  FSETP.GTU.FTZ.AND P4, PT, R68, c[0x0][0x1e4], PT ;  /* 0x0000790044007a0b */ /* 0x000fe20003f9c000 */
[----:B------:R-:W-:-:S03]  /*4040*/  FMUL.FTZ R69, R69, c[0x0][0x1ec] ;  /* 0x00007b0045457a20 */ /* 0x000fc60000410000 */
[----:B------:R-:W-:Y:S01]  /*4050*/  SEL R68, RZ, 0x1, P4 ;  /* 0x00000001ff447807 */ /* 0x000fe20002000000 */
[----:B------:R-:W-:-:S03]  /*4060*/  FMUL.FTZ R69, R69, c[0x0][0x1e8] ;  /* 0x00007a0045457a20 */ /* 0x000fc60000410000 */
[----:B------:R-:W-:Y:S02]  /*4070*/  PRMT R148, R68, 0x7610, R148 ;  /* 0x0000761044947816 */ /* 0x000fe40000000094 */
[----:B------:R-:W-:Y:S02]  /*4080*/  FSEL R126, R69, RZ, !P4 ;  /* 0x000000ff457e7208 */ /* 0x000fe40006000000 */
[----:B------:R-:W-:-:S05]  /*4090*/  @P3 PRMT R69, RZ, 0x7610, R67 ;  /* 0x00007610ff453816 */ /* 0x000fca0000000043 */
[----:B------:R-:W-:Y:S02]  /*40a0*/  @P3 FADD.FTZ R126, R69, R126 ;  /* 0x0000007e457e3221 */ /* 0x000fe40000010000 */
.L_x_1300:
[----:B------:R-:W-:Y:S05]  /*40b0*/  BSYNC B1 ;  /* 0x0000000000017941 */ /* 0x000fea0003800000 */
.L_x_1298:
[----:B------:R-:W-:Y:S01]  /*40c0*/  IMAD.MOV.U32 R133, RZ, RZ, 0x10 ;  /* 0x00000010ff857424 */ /* 0x000fe200078e00ff */
[----:B------:R-:W-:Y:S01]  /*40d0*/  F2FP.BF16.PACK_AB R71, R126, R129 ;  /* 0x000000817e47723e */ /* 0x000fe200000010ff */
[----:B------:R-:W-:Y:S01]  /*40e0*/  BSSY B1, `(.L_x_1308) ;  /* 0x000001b000017945 */ /* 0x000fe20003800000 */
[----:B------:R-:W-:Y:S01]  /*40f0*/  F2FP.BF16.PACK_AB R70, R130, R135 ;  /* 0x000000878246723e */ /* 0x000fe200000010ff */
[----:B------:R-:W-:Y:S01]  /*4100*/  IMAD.WIDE.U32 R132, R156, R133, c[0x0][0x188] ;  /* 0x000062009c847625 */ /* 0x000fe200078e0085 */
[----:B------:R-:W-:Y:S02]  /*4110*/  F2FP.BF16.PACK_AB R69, R137, R139 ;  /* 0x0000008b8945723e */ /* 0x000fe400000010ff */
[----:B------:R-:W-:-:S05]  /*4120*/  F2FP.BF16.PACK_AB R68, R141, R143 ;  /* 0x0000008f8d44723e */ /* 0x000fca00000010ff */
[----:B------:R0:W-:Y:S01]  /*4130*/  STG.E.128 [R132.64], R68 ;  /* 0x0000004484007986 */ /* 0x0001e2000c101d04 */
[----:B------:R-:W-:Y:S05]  /*4140*/  @!P2 BRA `(.L_x_1309) ;  /* 0x000001400000a947 */ /* 0x000fea0003800000 */
[----:B0-----:R-:W-:Y:S01]  /*4150*/  IMAD.U32 R68, R127, 0x10000, RZ ;  /* 0x000100007f447824 */ /* 0x001fe200078e00ff */
[----:B------:R-:W-:-:S04]  /*4160*/  LOP3.LUT R70, R136, 0xff, RZ, 0xc0, !PT ;  /* 0x000000ff88467812 */ /* 0x000fc800078ec0ff */
[----:B------:R-:W-:Y:S01]  /*4170*/  LOP3.LUT R69, R68, 0xff0000, RZ, 0xc0, !PT ;  /* 0x00ff000044457812 */ /* 0x000fe200078ec0ff */
[----:B------:R-:W-:Y:S01]  /*4180*/  IMAD.WIDE.U32 R70, R70, 0x10000, RZ ;  /* 0x0001000046467825 */ /* 0x000fe200078e00ff */
[----:B------:R-:W-:-:S04]  /*4190*/  LOP3.LUT R68, R148, 0xffff, RZ, 0xc0, !PT ;  /* 0x0000ffff94447812 */ /* 0x000fc800078ec0ff */
[----:B------:R-:W-:Y:S02]  /*41a0*/  PRMT R69, R69, 0x4210, R68 ;  /* 0x0000421045457816 */ /* 0x000fe40000000044 */
[----:B------:R-:W-:-:S04]  /*41b0*/  PRMT R68, R128, 0x7104, RZ ;  /* 0x0000710480447816 */ /* 0x000fc800000000ff */
[----:B------:R-:W-:Y:S02]  /*41c0*/  LOP3.LUT R132, R69, 0xff00, R68, 0xf8, !PT ;  /* 0x0000ff0045847812 */ /* 0x000fe400078ef844 */
[----:B------:R-:W-:Y:S02]  /*41d0*/  LOP3.LUT R68, R134, 0xff, RZ, 0xc0, !PT ;  /* 0x000000ff86447812 */ /* 0x000fe400078ec0ff */
[----:B------:R-:W-:Y:S02]  /*41e0*/  LOP3.LUT R163, R132, 0xff, R131, 0xf8, !PT ;  /* 0x000000ff84a37812 */ /* 0x000fe400078ef883 */
[----:B------:R-:W-:Y:S01]  /*41f0*/  LOP3.LUT R132, R138, 0xff, RZ, 0xc0, !PT ;  /* 0x000000ff8a847812 */ /* 0x000fe200078ec0ff */
[----:B------:R-:W-:-:S04]  /*4200*/  IMAD.WIDE.U32 R68, R68, 0x1000000, RZ ;  /* 0x0100000044447825 */ /* 0x000fc800078e00ff */
[----:B------:R-:W-:Y:S01]  /*4210*/  IMAD.WIDE.U32 R132, R132, 0x100, RZ ;  /* 0x0000010084847825 */ /* 0x000fe200078e00ff */
[----:B------:R-:W-:-:S04]  /*4220*/  LOP3.LUT R71, R71, R163, R69, 0xfe, !PT ;  /* 0x000000a347477212 */ /* 0x000fc800078efe45 */
[----:B------:R-:W-:Y:S02]  /*4230*/  LOP3.LUT R69, R132, R68, R70, 0xfe, !PT ;  /* 0x0000004484457212 */ /* 0x000fe400078efe46 */
[----:B------:R-:W-:Y:S01]  /*4240*/  LOP3.LUT R133, R71, R133, RZ, 0xfc, !PT ;  /* 0x0000008547857212 */ /* 0x000fe200078efcff */
[----:B------:R-:W-:Y:S01]  /*4250*/  IMAD.MOV.U32 R71, RZ, RZ, 0x8 ;  /* 0x00000008ff477424 */ /* 0x000fe200078e00ff */
[----:B------:R-:W-:-:S03]  /*4260*/  LOP3.LUT R132, R69, 0xff, R140, 0xf8, !PT ;  /* 0x000000ff45847812 */ /* 0x000fc600078ef88c */
[----:B------:R-:W-:-:S05]  /*4270*/  IMAD.WIDE.U32 R68, R154, R71, c[0x0][0x190] ;  /* 0x000064009a447625 */ /* 0x000fca00078e0047 */
[----:B------:R0:W-:Y:S02]  /*4280*/  STG.E.64 [R68.64], R132 ;  /* 0x0000008444007986 */ /* 0x0001e4000c101b04 */
.L_x_1309:
[----:B------:R-:W-:Y:S05]  /*4290*/  BSYNC B1 ;  /* 0x0000000000017941 */ /* 0x000fea0003800000 */
.L_x_1308:
[----:B------:R-:W-:Y:S02]  /*42a0*/  IADD3 R156, R156, 0x100, RZ ;  /* 0x000001009c9c7810 */ /* 0x000fe40007ffe0ff */
[----:B------:R-:W-:Y:S02]  /*42b0*/  IADD3 R154, R154, 0x100, RZ ;  /* 0x000001009a9a7810 */ /* 0x000fe40007ffe0ff */
.L_x_1227:
[----:B0-----:R-:W-:Y:S05]  /*42c0*/  BSYNC B0 ;  /* 0x0000000000007941 */ /* 0x001fea0003800000 */
.L_x_1226:
[----:B------:R-:W-:Y:S01]  /*42d0*/  ISETP.NE.AND P3, PT, R52, RZ, PT ;  /* 0x000000ff3400720c */ /* 0x000fe20003f65270 */
[----:B------:R-:W-:-:S12]  /*42e0*/  BSSY B0, `(.L_x_1310) ;  /* 0x000032f000007945 */ /* 0x000fd80003800000 */
[----:B------:R-:W-:Y:S05]  /*42f0*/  @!P3 BRA `(.L_x_1311) ;  /* 0x000032d00000b947 */ /* 0x000fea0003800000 */
[----:B------:R-:W-:Y:S01]  /*4300*/  ISETP.NE.U32.AND P3, PT, RZ, c[0x0][0x180], PT ;  /* 0x00006000ff007a0c */ /* 0x000fe20003f65070 */
[----:B------:R-:W-:-:S03]  /*4310*/  @P2 IMAD.MOV.U32 R71, RZ, RZ, 0x10 ;  /* 0x00000010ff472424 */ /* 0x000fc600078e00ff */
[----:B------:R-:W-:Y:S01]  /*4320*/  ISETP.NE.AND.EX P3, PT, RZ, c[0x0][0x184], PT, P3 ;  /* 0x00006100ff007a0c */ /* 0x000fe20003f65330 */
[----:B------:R-:W-:-:S05]  /*4330*/  @P2 IMAD.WIDE.U32 R70, R154, R71, c[0x0][0x170] ;  /* 0x00005c009a462625 */ /* 0x000fca00078e0047 */
[----:B-----5:R0:W5:Y:S07]  /*4340*/  @P2 LDG.E.128 R60, [R70.64] ;  /* 0x00000004463c2981 */ /* 0x02016e000c1e1d00 */
[----:B------:R-:W-:-:S04]  /*4350*/  @P3 IMAD.MOV.U32 R69, RZ, RZ, 0x10 ;  /* 0x00000010ff453424 */ /* 0x000fc800078e00ff */
[----:B------:R-:W-:-:S05]  /*4360*/  @P3 IMAD.WIDE.U32 R68, R156, R69, c[0x0][0x180] ;  /* 0x000060009c443625 */ /* 0x000fca00078e0045 */
[----:B------:R0:W5:Y:S01]  /*4370*/  @P3 LDG.E.128 R64, [R68.64] ;  /* 0x0000000444403981 */ /* 0x000162000c1e1d00 */
[----:B------:R-:W-:Y:S01]  /*4380*/  ISETP.GT.AND P4, PT, R158, RZ, PT ;  /* 0x000000ff9e00720c */ /* 0x000fe20003f84270 */
[----:B------:R-:W-:-:S12]  /*4390*/  BSSY B1, `(.L_x_1312) ;  /* 0x000005f000017945 */ /* 0x000fd80003800000 */
[----:B------:R-:W-:Y:S05]  /*43a0*/  @P4 BRA `(.L_x_1313) ;  /* 0x0000006000004947 */ /* 0x000fea0003800000 */
[----:B0-----:R-:W-:Y:S01]  /*43b0*/  MOV R125, RZ ;  /* 0x000000ff007d7202 */ /* 0x001fe20000000f00 */
[----:B------:R-:W-:Y:S01]  /*43c0*/  IMAD.MOV.U32 R68, RZ, RZ, R146 ;  /* 0x000000ffff447224 */ /* 0x000fe200078e0092 */
[----:B------:R-:W-:Y:S05]  /*43d0*/  @!P3 BRA `(.L_x_1314) ;  /* 0x000005a00000b947 */ /* 0x000fea0003800000 */
[----:B------:R-:W-:Y:S01]  /*43e0*/  IMAD.MOV.U32 R68, RZ, RZ, R146 ;  /* 0x000000ffff447224 */ /* 0x000fe200078e0092 */
[----:B-----5:R-:W-:Y:S01]  /*43f0*/  PRMT R125, RZ, 0x5410, R64 ;  /* 0x00005410ff7d7816 */ /* 0x020fe20000000040 */
[----:B------:R-:W-:Y:S05]  /*4400*/  BRA `(.L_x_1314) ;  /* 0x0000057000007947 */ /* 0x000fea0003800000 */
.L_x_1313:
[C---:B0-----:R-:W-:Y:S01]  /*4410*/  ISETP.NE.AND P5, PT, R146.reuse, 0x1, PT ;  /* 0x000000019200780c */ /* 0x041fe20003fa5270 */
        /* <DEDUP_REMOVED lines=11> */
.L_x_1316:
[----:B------:R-:W-:Y:S02]  /*44d0*/  MOV R122, R102 ;  /* 0x00000066007a7202 */ /* 0x000fe40000000f00 */
.L_x_1317:
[----:B------:R-:W-:Y:S05]  /*44e0*/  BSYNC B2 ;  /* 0x0000000000027941 */ /* 0x000fea0003800000 */
.L_x_1315:
        /* <DEDUP_REMOVED lines=16> */
.L_x_1321:
[----:B------:R-:W-:Y:S05]  /*45f0*/  BSYNC B3 ;  /* 0x0000000000037941 */ /* 0x000fea0003800000 */
.L_x_1320:
        /* <DEDUP_REMOVED lines=41> */
[----:B------:R-:W-:Y:S01]  /*4890*/  HFMA2.MMA R68, -RZ, RZ, 0, 0 ;  /* 0x00000000ff447435 */ /* 0x000fe200000001ff */
[----:B------:R-:W-:Y:S01]  /*48a0*/  IMAD.MOV.U32 R102, RZ, RZ, R118 ;  /* 0x000000ffff667224 */ /* 0x000fe200078e0076 */
[----:B------:R-:W-:-:S04]  /*48b0*/  LOP3.LUT R98, R69, R70, R83, 0x96, !PT ;  /* 0x0000004645627212 */ /* 0x000fc800078e9653 */
.L_x_1319:
[----:B------:R-:W-:Y:S05]  /*48c0*/  BSYNC B2 ;  /* 0x0000000000027941 */ /* 0x000fea0003800000 */
.L_x_1318:
        /* <DEDUP_REMOVED lines=11> */
.L_x_1314:
[----:B------:R-:W-:Y:S05]  /*4980*/  BSYNC B1 ;  /* 0x0000000000017941 */ /* 0x000fea0003800000 */
.L_x_1312:
        /* <DEDUP_REMOVED lines=8> */
.L_x_1323:
[C---:B------:R-:W-:Y:S01]  /*4a10*/  ISETP.NE.AND P5, PT, R68.reuse, 0x1, PT ;  /* 0x000000014400780c */ /* 0x040fe20003fa5270 */
[----:B------:R-:W-:Y:S01]  /*4a20*/  BSSY B2, `(.L_x_1325) ;  /* 0x000000c000027945 */ /* 0x000fe20003800000 */
[----:B------:R-:W-:-:S11]  /*4a30*/  IADD3 R69, R68, 0x1, RZ ;  /* 0x0000000144457810 */ /* 0x000fd60007ffe0ff */
        /* <DEDUP_REMOVED lines=9> */
.L_x_1326:
[----:B------:R-:W-:Y:S02]  /*4ad0*/  IMAD.MOV.U32 R122, RZ, RZ, R102 ;  /* 0x000000ffff7a7224 */ /* 0x000fe400078e0066 */
.L_x_1327:
[----:B------:R-:W-:Y:S05]  /*4ae0*/  BSYNC B2 ;  /* 0x0000000000027941 */ /* 0x000fea0003800000 */
.L_x_1325:
        /* <DEDUP_REMOVED lines=16> */
.L_x_1331:
[----:B------:R-:W-:Y:S05]  /*4bf0*/  BSYNC B3 ;  /* 0x0000000000037941 */ /* 0x000fea0003800000 */
.L_x_1330:
        /* <DEDUP_REMOVED lines=39> */
[----:B------:R-:W-:Y:S02]  /*4e70*/  LOP3.LUT R96, R119, R120, R84, 0x96, !PT ;  /* 0x0000007877607212 */ /* 0x000fe400078e9654 */
[----:B------:R-:W-:Y:S01]  /*4e80*/  MOV R102, R118 ;  /* 0x0000007600667202 */ /* 0x000fe20000000f00 */
[----:B------:R-:W-:Y:S01]  /*4e90*/  IMAD.MOV.U32 R144, RZ, RZ, R68 ;  /* 0x000000ffff907224 */ /* 0x000fe200078e0044 */
[----:B------:R-:W-:Y:S01]  /*4ea0*/  LOP3.LUT R98, R69, R70, R83, 0x96, !PT ;  /* 0x0000004645627212 */ /* 0x000fe200078e9653 */
[----:B------:R-:W-:Y:S02]  /*4eb0*/  IMAD.MOV.U32 R69, RZ, RZ, RZ ;  /* 0x000000ffff457224 */ /* 0x000fe400078e00ff */
.L_x_1329:
[----:B------:R-:W-:Y:S05]  /*4ec0*/  BSYNC B2 ;  /* 0x0000000000027941 */ /* 0x000fea0003800000 */
.L_x_1328:
        /* <DEDUP_REMOVED lines=11> */
.L_x_1324:
[----:B------:R-:W-:Y:S05]  /*4f80*/  BSYNC B1 ;  /* 0x0000000000017941 */ /* 0x000fea0003800000 */
.L_x_1322:
[----:B------:R-:W-:Y:S01]  /*4f90*/  BSSY B1, `(.L_x_1332) ;  /* 0x000005f000017945 */ /* 0x000fe20003800000 */
[----:B------:R-:W-:Y:S05]  /*4fa0*/  @P4 BRA `(.L_x_1333) ;  /* 0x0000006000004947 */ /* 0x000fea0003800000 */
[----:B------:R-:W-:Y:S02]  /*4fb0*/  IMAD.MOV.U32 R123, RZ, RZ, RZ ;  /* 0x000000ffff7b7224 */ /* 0x000fe400078e00ff */
[----:B------:R-:W-:Y:S01]  /*4fc0*/  IMAD.MOV.U32 R68, RZ, RZ, R69 ;  /* 0x000000ffff447224 */ /* 0x000fe200078e0045 */
[----:B------:R-:W-:Y:S05]  /*4fd0*/  @!P3 BRA `(.L_x_1334) ;  /* 0x000005a00000b947 */ /* 0x000fea0003800000 */
[----:B------:R-:W-:Y:S02]  /*4fe0*/  MOV R68, R69 ;  /* 0x0000004500447202 */ /* 0x000fe40000000f00 */
[----:B-----5:R-:W-:Y:S01]  /*4ff0*/  PRMT R123, RZ, 0x5410, R65 ;  /* 0x00005410ff7b7816 */ /* 0x020fe20000000041 */
[----:B------:R-:W-:Y:S05]  /*5000*/  BRA `(.L_x_1334) ;  /* 0x0000057000007947 */ /* 0x000fea0003800000 */
.L_x_1333:
        /* <DEDUP_REMOVED lines=12> */
.L_x_1336:
[----:B------:R-:W-:Y:S02]  /*50d0*/  IMAD.MOV.U32 R122, RZ, RZ, R102 ;  /* 0x000000ffff7a7224 */ /* 0x000fe400078e0066 */
.L_x_1337:
[----:B------:R-:W-:Y:S05]  /*50e0*/  BSYNC B2 ;  /* 0x0000000000027941 */ /* 0x000fea0003800000 */
.L_x_1335:
        /* <DEDUP_REMOVED lines=16> */
.L_x_1341:
[----:B------:R-:W-:Y:S05]  /*51f0*/  BSYNC B3 ;  /* 0x0000000000037941 */ /* 0x000fea0003800000 */
.L_x_1340:
        /* <DEDUP_REMOVED lines=44> */
.L_x_1339:
[----:B------:R-:W-:Y:S05]  /*54c0*/  BSYNC B2 ;  /* 0x0000000000027941 */ /* 0x000fea0003800000 */
.L_x_1338:
        /* <DEDUP_REMOVED lines=11> */
.L_x_1334:
[----:B------:R-:W-:Y:S05]  /*5580*/  BSYNC B1 ;  /* 0x0000000000017941 */ /* 0x000fea0003800000 */
.L_x_1332:
        /* <DEDUP_REMOVED lines=8> */
.L_x_1343:
        /* <DEDUP_REMOVED lines=12> */
.L_x_1346:
[----:B------:R-:W-:Y:S02]  /*56d0*/  IMAD.MOV.U32 R132, RZ, RZ, R102 ;  /* 0x000000ffff847224 */ /* 0x000fe400078e0066 */
.L_x_1347:
[----:B------:R-:W-:Y:S05]  /*56e0*/  BSYNC B2 ;  /* 0x0000000000027941 */ /* 0x000fea0003800000 */
.L_x_1345:
        /* <DEDUP_REMOVED lines=16> */
.L_x_1351:
[----:B------:R-:W-:Y:S05]  /*57f0*/  BSYNC B3 ;  /* 0x0000000000037941 */ /* 0x000fea0003800000 */
.L_x_1350:
        /* <DEDUP_REMOVED lines=44> */
.L_x_1349:
[----:B------:R-:W-:Y:S05]  /*5ac0*/  BSYNC B2 ;  /* 0x0000000000027941 */ /* 0x000fea0003800000 */
.L_x_1348:
[----:B------:R-:W0:Y:S01]  /*5ad0*/  I2F.U32 R68, R132 ;  /* 0x0000008400447306 */ /* 0x000e220000201000 */
[----:B------:R-:W-:Y:S01]  /*5ae0*/  HFMA2.MMA R71, -RZ, RZ, 0.1171875, 0 ;  /* 0x2f800000ff477435 */ /* 0x000fe200000001ff */
[----:B-----5:R-:W-:-:S05]  /*5af0*/  PRMT R70, RZ, 0x7610, R61 ;  /* 0x00007610ff467816 */ /* 0x020fca000000003d */
        /* <DEDUP_REMOVED lines=8> */
.L_x_1344:
[----:B------:R-:W-:Y:S05]  /*5b80*/  BSYNC B1 ;  /* 0x0000000000017941 */ /* 0x000fea0003800000 */
.L_x_1342:
        /* <DEDUP_REMOVED lines=8> */
.L_x_1353:
        /* <DEDUP_REMOVED lines=12> */
.L_x_1356:
[----:B------:R-:W-:Y:S02]  /*5cd0*/  IMAD.MOV.U32 R131, RZ, RZ, R102 ;  /* 0x000000ffff837224 */ /* 0x000fe400078e0066 */
.L_x_1357:
[----:B------:R-:W-:Y:S05]  /*5ce0*/  BSYNC B2 ;  /* 0x0000000000027941 */ /* 0x000fea0003800000 */
.L_x_1355:
        /* <DEDUP_REMOVED lines=16> */
.L_x_1361:
[----:B------:R-:W-:Y:S05]  /*5df0*/  BSYNC B3 ;  /* 0x0000000000037941 */ /* 0x000fea0003800000 */
.L_x_1360:
        /* <DEDUP_REMOVED lines=44> */
.L_x_1359:
[----:B------:R-:W-:Y:S05]  /*60c0*/  BSYNC B2 ;  /* 0x0000000000027941 */ /* 0x000fea0003800000 */
.L_x_1358:
[----:B------:R-:W0:Y:S01]  /*60d0*/  I2F.U32 R69, R131 ;  /* 0x0000008300457306 */ /* 0x000e220000201000 */
[----:B------:R-:W-:-:S04]  /*60e0*/  IMAD.MOV.U32 R70, RZ, RZ, 0x2f800000 ;  /* 0x2f800000ff467424 */ /* 0x000fc800078e00ff */
        /* <DEDUP_REMOVED lines=10> */
.L_x_1354:
[----:B------:R-:W-:Y:S05]  /*6190*/  BSYNC B1 ;  /* 0x0000000000017941 */ /* 0x000fea0003800000 */
.L_x_1352:
[----:B------:R-:W-:Y:S01]  /*61a0*/  BSSY B1, `(.L_x_1362) ;  /* 0x0000060000017945 */ /* 0x000fe20003800000 */
[----:B------:R-:W-:Y:S05]  /*61b0*/  @P4 BRA `(.L_x_1363) ;  /* 0x0000006000004947 */ /* 0x000fea0003800000 */
[----:B------:R-:W-:Y:S01]  /*61c0*/  HFMA2.MMA R120, -RZ, RZ, 0, 0 ;  /* 0x00000000ff787435 */ /* 0x000fe200000001ff */
[----:B------:R-:W-:Y:S01]  /*61d0*/  IMAD.MOV.U32 R69, RZ, RZ, R68 ;  /* 0x000000ffff457224 */ /* 0x000fe200078e0044 */
[----:B------:R-:W-:Y:S05]  /*61e0*/  @!P3 BRA `(.L_x_1364) ;  /* 0x000005b00000b947 */ /* 0x000fea0003800000 */
[----:B------:R-:W-:Y:S01]  /*61f0*/  IMAD.MOV.U32 R69, RZ, RZ, R68 ;  /* 0x000000ffff457224 */ /* 0x000fe200078e0044 */
[----:B-----5:R-:W-:Y:S01]  /*6200*/  PRMT R120, RZ, 0x7610, R66 ;  /* 0x00007610ff787816 */ /* 0x020fe20000000042 */
[----:B------:R-:W-:Y:S05]  /*6210*/  BRA `(.L_x_1364) ;  /* 0x0000058000007947 */ /* 0x000fea0003800000 */
.L_x_1363:
        /* <DEDUP_REMOVED lines=12> */
.L_x_1366:
[----:B------:R-:W-:Y:S02]  /*62e0*/  IMAD.MOV.U32 R128, RZ, RZ, R102 ;  /* 0x000000ffff807224 */ /* 0x000fe400078e0066 */
.L_x_1367:
[----:B------:R-:W-:Y:S05]  /*62f0*/  BSYNC B2 ;  /* 0x0000000000027941 */ /* 0x000fea0003800000 */
.L_x_1365:
        /* <DEDUP_REMOVED lines=16> */
.L_x_1371:
[----:B------:R-:W-:Y:S05]  /*6400*/  BSYNC B3 ;  /* 0x0000000000037941 */ /* 0x000fea0003800000 */
.L_x_1370:
        /* <DEDUP_REMOVED lines=39> */
[----:B------:R-:W-:Y:S01]  /*6680*/  IMAD.WIDE.U32 R68, R69, -0x2daee0ad, RZ ;  /* 0xd2511f5345447825 */ /* 0x000fe200078e00ff */
[----:B------:R-:W-:-:S03]  /*6690*/  MOV R102, R118 ;  /* 0x0000007600667202 */ /* 0x000fc60000000f00 */
[----:B------:R-:W-:Y:S01]  /*66a0*/  IMAD.MOV.U32 R144, RZ, RZ, R68 ;  /* 0x000000ffff907224 */ /* 0x000fe200078e0044 */
[----:B------:R-:W-:Y:S01]  /*66b0*/  LOP3.LUT R98, R69, R70, R83, 0x96, !PT ;  /* 0x0000004645627212 */ /* 0x000fe200078e9653 */
[----:B------:R-:W-:Y:S02]  /*66c0*/  IMAD.MOV.U32 R69, RZ, RZ, RZ ;  /* 0x000000ffff457224 */ /* 0x000fe400078e00ff */
.L_x_1369:
[----:B------:R-:W-:Y:S05]  /*66d0*/  BSYNC B2 ;  /* 0x0000000000027941 */ /* 0x000fea0003800000 */
.L_x_1368:
        /* <DEDUP_REMOVED lines=10> */
[----:B------:R-:W-:Y:S01]  /*6780*/  @P3 FADD.FTZ R120, R71, R120 ;  /* 0x0000007847783221 */ /* 0x000fe20000010000 */
[----:B------:R-:W-:Y:S02]  /*6790*/  PRMT R128, R68, 0x7610, R128 ;  /* 0x0000761044807816 */ /* 0x000fe40000000080 */
.L_x_1364:
[----:B------:R-:W-:Y:S05]  /*67a0*/  BSYNC B1 ;  /* 0x0000000000017941 */ /* 0x000fea0003800000 */
.L_x_1362:
        /* <DEDUP_REMOVED lines=8> */
.L_x_1373:
        /* <DEDUP_REMOVED lines=12> */
.L_x_1376:
[----:B------:R-:W-:Y:S02]  /*68f0*/  MOV R127, R102 ;  /* 0x00000066007f7202 */ /* 0x000fe40000000f00 */
.L_x_1377:
[----:B------:R-:W-:Y:S05]  /*6900*/  BSYNC B2 ;  /* 0x0000000000027941 */ /* 0x000fea0003800000 */
.L_x_1375:
        /* <DEDUP_REMOVED lines=16> */
.L_x_1381:
[----:B------:R-:W-:Y:S05]  /*6a10*/  BSYNC B3 ;  /* 0x0000000000037941 */ /* 0x000fea0003800000 */
.L_x_1380:
        /* <DEDUP_REMOVED lines=41> */
[----:B------:R-:W-:Y:S01]  /*6cb0*/  MOV R144, R68 ;  /* 0x0000004400907202 */ /* 0x000fe20000000f00 */
[----:B------:R-:W-:Y:S01]  /*6cc0*/  IMAD.MOV.U32 R68, RZ, RZ, RZ ;  /* 0x000000ffff447224 */ /* 0x000fe200078e00ff */
[----:B------:R-:W-:Y:S02]  /*6cd0*/  LOP3.LUT R98, R69, R70, R83, 0x96, !PT ;  /* 0x0000004645627212 */ /* 0x000fe400078e9653 */
.L_x_1379:
[----:B------:R-:W-:Y:S05]  /*6ce0*/  BSYNC B2 ;  /* 0x0000000000027941 */ /* 0x000fea0003800000 */
.L_x_1378:
        /* <DEDUP_REMOVED lines=12> */
.L_x_1374:
[----:B------:R-:W-:Y:S05]  /*6db0*/  BSYNC B1 ;  /* 0x0000000000017941 */ /* 0x000fea0003800000 */
.L_x_1372:
        /* <DEDUP_REMOVED lines=8> */
.L_x_1383:
        /* <DEDUP_REMOVED lines=12> */
.L_x_1386:
[----:B------:R-:W-:Y:S02]  /*6f00*/  IMAD.MOV.U32 R148, RZ, RZ, R102 ;  /* 0x000000ffff947224 */ /* 0x000fe400078e0066 */
.L_x_1387:
[----:B------:R-:W-:Y:S05]  /*6f10*/  BSYNC B2 ;  /* 0x0000000000027941 */ /* 0x000fea0003800000 */
.L_x_1385:
        /* <DEDUP_REMOVED lines=16> */
.L_x_1391:
[----:B------:R-:W-:Y:S05]  /*7020*/  BSYNC B3 ;  /* 0x0000000000037941 */ /* 0x000fea0003800000 */
.L_x_1390:
[----:B------:R-:W-:Y:S01]  /*7030*/  LOP3.LUT R68, R68, R103, R111, 0x96, !PT ;  /* 0x0000006744447212 */ /* 0x000fe200078e966f */
[----:B------:R-:W-:Y:S01]  /*7040*/  IMAD.HI.U32 R71, R2, -0x326172a9, RZ ;  /* 0xcd9e8d5702477827 */ /* 0x000fe200078e00ff */
[----:B------:R-:W-:-:S03]  /*7050*/  HFMA2.MMA R146, -RZ, RZ, 0, 0 ;  /* 0x00000000ff927435 */ /* 0x000fc600000001ff */
        /* <DEDUP_REMOVED lines=41> */
.L_x_1389:
[----:B------:R-:W-:Y:S05]  /*72f0*/  BSYNC B2 ;  /* 0x0000000000027941 */ /* 0x000fea0003800000 */
.L_x_1388:
        /* <DEDUP_REMOVED lines=12> */
.L_x_1384:
[----:B------:R-:W-:Y:S05]  /*73c0*/  BSYNC B1 ;  /* 0x0000000000017941 */ /* 0x000fea0003800000 */
.L_x_1382:
        /* <DEDUP_REMOVED lines=10> */
[----:B------:R-:W-:Y:S02]  /*7470*/  LOP3.LUT R70, R136, 0xff, RZ, 0xc0, !PT ;  /* 0x000000ff88467812 */ /* 0x000fe400078ec0ff */
[----:B------:R-:W-:Y:S02]  /*7480*/  LOP3.LUT R132, R138, 0xff, RZ, 0xc0, !PT ;  /* 0x000000ff8a847812 */ /* 0x000fe400078ec0ff */
[----:B------:R-:W-:Y:S01]  /*7490*/  LOP3.LUT R69, R68, 0xff0000, RZ, 0xc0, !PT ;  /* 0x00ff000044457812 */ /* 0x000fe200078ec0ff */
[----:B------:R-:W-:Y:S01]  /*74a0*/  IMAD.WIDE.U32 R70, R70, 0x10000, RZ ;  /* 0x0001000046467825 */ /* 0x000fe200078e00ff */
[----:B------:R-:W-:-:S03]  /*74b0*/  LOP3.LUT R68, R148, 0xffff, RZ, 0xc0, !PT ;  /* 0x0000ffff94447812 */ /* 0x000fc600078ec0ff */
[----:B------:R-:W-:Y:S01]  /*74c0*/  IMAD.WIDE.U32 R132, R132, 0x100, RZ ;  /* 0x0000010084847825 */ /* 0x000fe200078e00ff */
[----:B------:R-:W-:Y:S02]  /*74d0*/  PRMT R68, R69, 0x4210, R68 ;  /* 0x0000421045447816 */ /* 0x000fe40000000044 */
[----:B------:R-:W-:-:S04]  /*74e0*/  PRMT R69, R128, 0x7104, RZ ;  /* 0x0000710480457816 */ /* 0x000fc800000000ff */
[----:B------:R-:W-:Y:S02]  /*74f0*/  LOP3.LUT R68, R68, 0xff00, R69, 0xf8, !PT ;  /* 0x0000ff0044447812 */ /* 0x000fe400078ef845 */
[----:B------:R-:W-:Y:S02]  /*7500*/  LOP3.LUT R69, R134, 0xff, RZ, 0xc0, !PT ;  /* 0x000000ff86457812 */ /* 0x000fe400078ec0ff */
[----:B------:R-:W-:-:S03]  /*7510*/  LOP3.LUT R163, R68, 0xff, R131, 0xf8, !PT ;  /* 0x000000ff44a37812 */ /* 0x000fc600078ef883 */
[----:B------:R-:W-:-:S05]  /*7520*/  IMAD.WIDE.U32 R68, R69, 0x1000000, RZ ;  /* 0x0100000045447825 */ /* 0x000fca00078e00ff */
[----:B------:R-:W-:Y:S01]  /*7530*/  LOP3.LUT R163, R71, R163, R69, 0xfe, !PT ;  /* 0x000000a347a37212 */ /* 0x000fe200078efe45 */
[----:B------:R-:W-:Y:S01]  /*7540*/  IMAD.MOV.U32 R71, RZ, RZ, 0x8 ;  /* 0x00000008ff477424 */ /* 0x000fe200078e00ff */
[----:B------:R-:W-:Y:S02]  /*7550*/  LOP3.LUT R69, R132, R68, R70, 0xfe, !PT ;  /* 0x0000004484457212 */ /* 0x000fe400078efe46 */
[----:B------:R-:W-:Y:S02]  /*7560*/  LOP3.LUT R133, R163, R133, RZ, 0xfc, !PT ;  /* 0x00000085a3857212 */ /* 0x000fe400078efcff */
[----:B------:R-:W-:Y:S01]  /*7570*/  LOP3.LUT R132, R69, 0xff, R140, 0xf8, !PT ;  /* 0x000000ff45847812 */ /* 0x000fe200078ef88c */
[----:B------:R-:W-:-:S05]  /*7580*/  IMAD.WIDE.U32 R68, R154, R71, c[0x0][0x190] ;  /* 0x000064009a447625 */ /* 0x000fca00078e0047 */
[----:B------:R0:W-:Y:S02]  /*7590*/  STG.E.64 [R68.64], R132 ;  /* 0x0000008444007986 */ /* 0x0001e4000c101b04 */
.L_x_1393:
[----:B------:R-:W-:Y:S05]  /*75a0*/  BSYNC B1 ;  /* 0x0000000000017941 */ /* 0x000fea0003800000 */
.L_x_1392:
[----:B------:R-:W-:Y:S02]  /*75b0*/  IADD3 R156, R156, 0x100, RZ ;  /* 0x000001009c9c7810 */ /* 0x000fe40007ffe0ff */
[----:B------:R-:W-:Y:S02]  /*75c0*/  IADD3 R154, R154, 0x100, RZ ;  /* 0x000001009a9a7810 */ /* 0x000fe40007ffe0ff */
.L_x_1311:
[----:B------:R-:W-:Y:S05]  /*75d0*/  BSYNC B0 ;  /* 0x0000000000007941 */ /* 0x000fea0003800000 */
.L_x_1310:
[----:B------:R-:W-:Y:S01]  /*75e0*/  ISETP.NE.AND P3, PT, R53, RZ, PT ;  /* 0x000000ff3500720c */ /* 0x000fe20003f65270 */
[----:B------:R-:W-:-:S12]  /*75f0*/  BSSY B0, `(.L_x_1394) ;  /* 0x000032d000007945 */ /* 0x000fd80003800000 */
        /* <DEDUP_REMOVED lines=18> */
.L_x_1397:
        /* <DEDUP_REMOVED lines=12> */
.L_x_1400:
[----:B------:R-:W-:Y:S02]  /*77e0*/  IMAD.MOV.U32 R109, RZ, RZ, R102 ;  /* 0x000000ffff6d7224 */ /* 0x000fe400078e0066 */
.L_x_1401:
[----:B------:R-:W-:Y:S05]  /*77f0*/  BSYNC B2 ;  /* 0x0000000000027941 */ /* 0x000fea0003800000 */
.L_x_1399:
        /* <DEDUP_REMOVED lines=16> */
.L_x_1405:
[----:B------:R-:W-:Y:S05]  /*7900*/  BSYNC B3 ;  /* 0x0000000000037941 */ /* 0x000fea0003800000 */
.L_x_1404:
        /* <DEDUP_REMOVED lines=44> */
.L_x_1403:
[----:B------:R-:W-:Y:S05]  /*7bd0*/  BSYNC B2 ;  /* 0x0000000000027941 */ /* 0x000fea0003800000 */
.L_x_1402:
        /* <DEDUP_REMOVED lines=11> */
.L_x_1398:
[----:B------:R-:W-:Y:S05]  /*7c90*/  BSYNC B1 ;  /* 0x0000000000017941 */ /* 0x000fea0003800000 */
.L_x_1396:
        /* <DEDUP_REMOVED lines=8> */
.L_x_1407:
        /* <DEDUP_REMOVED lines=12> */
.L_x_1410:
[----:B------:R-:W-:Y:S02]  /*7de0*/  IMAD.MOV.U32 R109, RZ, RZ, R102 ;  /* 0x000000ffff6d7224 */ /* 0x000fe400078e0066 */
.L_x_1411:
[----:B------:R-:W-:Y:S05]  /*7df0*/  BSYNC B2 ;  /* 0x0000000000027941 */ /* 0x000fea0003800000 */
.L_x_1409:
        /* <DEDUP_REMOVED lines=16> */
.L_x_1415:
[----:B------:R-:W-:Y:S05]  /*7f00*/  BSYNC B3 ;  /* 0x0000000000037941 */ /* 0x000fea0003800000 */
.L_x_1414:
        /* <DEDUP_REMOVED lines=44> */
.L_x_1413:
[----:B------:R-:W-:Y:S05]  /*81d0*/  BSYNC B2 ;  /* 0x0000000000027941 */ /* 0x000fea0003800000 */
.L_x_1412:
        /* <DEDUP_REMOVED lines=11> */
.L_x_1408:
[----:B------:R-:W-:Y:S05]  /*8290*/  BSYNC B1 ;  /* 0x0000000000017941 */ /* 0x000fea0003800000 */
.L_x_1406:
        /* <DEDUP_REMOVED lines=8> */
.L_x_1417:
        /* <DEDUP_REMOVED lines=12> */
.L_x_1420:
[----:B------:R-:W-:Y:S02]  /*83e0*/  IMAD.MOV.U32 R109, RZ, RZ, R102 ;  /* 0x000000ffff6d7224 */ /* 0x000fe400078e0066 */
.L_x_1421:
[----:B------:R-:W-:Y:S05]  /*83f0*/  BSYNC B2 ;  /* 0x0000000000027941 */ /* 0x000fea0003800000 */
.L_x_1419:
        /* <DEDUP_REMOVED lines=16> */
.L_x_1425:
[----:B------:R-:W-:Y:S05]  /*8500*/  BSYNC B3 ;  /* 0x0000000000037941 */ /* 0x000fea0003800000 */
.L_x_1424:
        /* <DEDUP_REMOVED lines=44> */
.L_x_1423:
[----:B------:R-:W-:Y:S05]  /*87d0*/  BSYNC B2 ;  /* 0x0000000000027941 */ /* 0x000fea0003800000 */
.L_x_1422:
        /* <DEDUP_REMOVED lines=11> */
.L_x_1418:
[----:B------:R-:W-:Y:S05]  /*8890*/  BSYNC B1 ;  /* 0x0000000000017941 */ /* 0x000fea0003800000 */
.L_x_1416:
        /* <DEDUP_REMOVED lines=8> */
.L_x_1427:
        /* <DEDUP_REMOVED lines=12> */
.L_x_1430:
[----:B------:R-:W-:Y:S02]  /*89e0*/  MOV R109, R102 ;  /* 0x00000066006d7202 */ /* 0x000fe40000000f00 */
.L_x_1431:
[----:B------:R-:W-:Y:S05]  /*89f0*/  BSYNC B2 ;  /* 0x0000000000027941 */ /* 0x000fea0003800000 */
.L_x_1429:
        /* <DEDUP_REMOVED lines=16> */
.L_x_1435:
[----:B------:R-:W-:Y:S05]  /*8b00*/  BSYNC B3 ;  /* 0x0000000000037941 */ /* 0x000fea0003800000 */
.L_x_1434:
        /* <DEDUP_REMOVED lines=42> */
[----:B------:R-:W-:Y:S01]  /*8db0*/  IMAD.MOV.U32 R69, RZ, RZ, RZ ;  /* 0x000000ffff457224 */ /* 0x000fe200078e00ff */
[----:B------:R-:W-:Y:S02]  /*8dc0*/  MOV R144, R68 ;  /* 0x0000004400907202 */ /* 0x000fe40000000f00 */
.L_x_1433:
[----:B------:R-:W-:Y:S05]  /*8dd0*/  BSYNC B2 ;  /* 0x0000000000027941 */ /* 0x000fea0003800000 */
.L_x_1432:
        /* <DEDUP_REMOVED lines=11> */
.L_x_1428:
[----:B------:R-:W-:Y:S05]  /*8e90*/  BSYNC B1 ;  /* 0x0000000000017941 */ /* 0x000fea0003800000 */
.L_x_1426:
        /* <DEDUP_REMOVED lines=8> */
.L_x_1437:
        /* <DEDUP_REMOVED lines=12> */
.L_x_1440:
[----:B------:R-:W-:Y:S02]  /*8fe0*/  IMAD.MOV.U32 R109, RZ, RZ, R102 ;  /* 0x000000ffff6d7224 */ /* 0x000fe400078e0066 */
.L_x_1441:
[----:B------:R-:W-:Y:S05]  /*8ff0*/  BSYNC B2 ;  /* 0x0000000000027941 */ /* 0x000fea0003800000 */
.L_x_1439:
        /* <DEDUP_REMOVED lines=16> */
.L_x_1445:
[----:B------:R-:W-:Y:S05]  /*9100*/  BSYNC B3 ;  /* 0x0000000000037941 */ /* 0x000fea0003800000 */
.L_x_1444:
        /* <DEDUP_REMOVED lines=44> */
.L_x_1443:
[----:B------:R-:W-:Y:S05]  /*93d0*/  BSYNC B2 ;  /* 0x0000000000027941 */ /* 0x000fea0003800000 */
.L_x_1442:
        /* <DEDUP_REMOVED lines=11> */
.L_x_1438:
[----:B------:R-:W-:Y:S05]  /*9490*/  BSYNC B1 ;  /* 0x0000000000017941 */ /* 0x000fea0003800000 */
.L_x_1436:
        /* <DEDUP_REMOVED lines=8> */
.L_x_1447:
        /* <DEDUP_REMOVED lines=12> */
.L_x_1450:
[----:B------:R-:W-:Y:S02]  /*95e0*/  IMAD.MOV.U32 R109, RZ, RZ, R102 ;  /* 0x000000ffff6d7224 */ /* 0x000fe400078e0066 */
.L_x_1451:
[----:B------:R-:W-:Y:S05]  /*95f0*/  BSYNC B2 ;  /* 0x0000000000027941 */ /* 0x000fea0003800000 */
.L_x_1449:
        /* <DEDUP_REMOVED lines=16> */
.L_x_1455:
[----:B------:R-:W-:Y:S05]  /*9700*/  BSYNC B3 ;  /* 0x0000000000037941 */ /* 0x000fea0003800000 */
.L_x_1454:
        /* <DEDUP_REMOVED lines=44> */
.L_x_1453:
[----:B------:R-:W-:Y:S05]  /*99d0*/  BSYNC B2 ;  /* 0x0000000000027941 */ /* 0x000fea0003800000 */
.L_x_1452:
        /* <DEDUP_REMOVED lines=11> */
.L_x_1448:
[----:B------:R-:W-:Y:S05]  /*9a90*/  BSYNC B1 ;  /* 0x0000000000017941 */ /* 0x000fea0003800000 */
.L_x_1446:
        /* <DEDUP_REMOVED lines=8> */
.L_x_1457:
        /* <DEDUP_REMOVED lines=12> */
.L_x_1460:
[----:B------:R-:W-:Y:S02]  /*9be0*/  IMAD.MOV.U32 R127, RZ, RZ, R102 ;  /* 0x000000ffff7f7224 */ /* 0x000fe400078e0066 */
.L_x_1461:
[----:B------:R-:W-:Y:S05]  /*9bf0*/  BSYNC B2 ;  /* 0x0000000000027941 */ /* 0x000fea0003800000 */
.L_x_1459:
        /* <DEDUP_REMOVED lines=16> */
.L_x_1465:
[----:B------:R-:W-:Y:S05]  /*9d00*/  BSYNC B3 ;  /* 0x0000000000037941 */ /* 0x000fea0003800000 */
.L_x_1464:
[----:B------:R-:W-:Y:S01]  /*9d10*/  LOP3.LUT R68, R68, R103, R111, 0x96, !PT ;  /* 0x0000006744447212 */ /* 0x000fe200078e966f */
[----:B------:R-:W-:-:S04]  /*9d20*/  IMAD.HI.U32 R71, R2, -0x326172a9, RZ ;  /* 0xcd9e8d5702477827 */ /* 0x000fc800078e00ff */
[----:B------:R-:W-:Y:S01]  /*9d30*/  IMAD R109, R2, -0x326172a9, RZ ;  /* 0xcd9e8d57026d7824 */ /* 0x000fe200078e02ff */
[----:B------:R-:W-:Y:S01]  /*9d40*/  LOP3.LUT R71, R71, R4, R110, 0x96, !PT ;  /* 0x0000000447477212 */ /* 0x000fe200078e966e */
[----:B------:R-:W-:-:S04]  /*9d50*/  IMAD.WIDE.U32 R68, R68, -0x326172a9, RZ ;  /* 0xcd9e8d5744447825 */ /* 0x000fc800078e00ff */
[----:B------:R-:W-:Y:S01]  /*9d60*/  IMAD.WIDE.U32 R132, R71, -0x2daee0ad, RZ ;  /* 0xd2511f5347847825 */ /* 0x000fe200078e00ff */
[----:B------:R-:W-:-:S03]  /*9d70*/  LOP3.LUT R70, R69, R109, R6, 0x96, !PT ;  /* 0x0000006d45467212 */ /* 0x000fc600078e9606 */
[----:B------:R-:W-:Y:S02]  /*9d80*/  IMAD R69, R3, -0x2daee0ad, RZ ;  /* 0xd2511f5303457824 */ /* 0x000fe400078e02ff */
[----:B------:R-:W-:-:S03]  /*9d90*/  IMAD.WIDE.U32 R70, R70, -0x2daee0ad, RZ ;  /* 0xd2511f5346467825 */ /* 0x000fc600078e00ff */
[----:B------:R-:W-:Y:S02]  /*9da0*/  LOP3.LUT R69, R133, R69, R5, 0x96, !PT ;  /* 0x0000004585457212 */ /* 0x000fe400078e9605 */
[----:B------:R-:W-:-:S03]  /*9db0*/  LOP3.LUT R71, R71, R132, R8, 0x96, !PT ;  /* 0x0000008447477212 */ /* 0x000fc600078e9608 */
        /* <DEDUP_REMOVED lines=33> */
.L_x_1463:
[----:B------:R-:W-:Y:S05]  /*9fd0*/  BSYNC B2 ;  /* 0x0000000000027941 */ /* 0x000fea0003800000 */
.L_x_1462:
        /* <DEDUP_REMOVED lines=12> */
.L_x_1458:
[----:B------:R-:W-:Y:S05]  /*a0a0*/  BSYNC B1 ;  /* 0x0000000000017941 */ /* 0x000fea0003800000 */
.L_x_1456:
        /* <DEDUP_REMOVED lines=8> */
.L_x_1467:
        /* <DEDUP_REMOVED lines=12> */
.L_x_1470:
[----:B------:R-:W-:Y:S02]  /*a1f0*/  IMAD.MOV.U32 R148, RZ, RZ, R102 ;  /* 0x000000ffff947224 */ /* 0x000fe400078e0066 */
.L_x_1471:
[----:B------:R-:W-:Y:S05]  /*a200*/  BSYNC B2 ;  /* 0x0000000000027941 */ /* 0x000fea0003800000 */
.L_x_1469:
        /* <DEDUP_REMOVED lines=16> */
.L_x_1475:
[----:B------:R-:W-:Y:S05]  /*a310*/  BSYNC B3 ;  /* 0x0000000000037941 */ /* 0x000fea0003800000 */
.L_x_1474:
        /* <DEDUP_REMOVED lines=39> */
[----:B------:R-:W-:Y:S02]  /*a590*/  LOP3.LUT R96, R69, R132, R84, 0x96, !PT ;  /* 0x0000008445607212 */ /* 0x000fe400078e9654 */
[----:B------:R-:W-:Y:S01]  /*a5a0*/  MOV R102, R68 ;  /* 0x0000004400667202 */ /* 0x000fe20000000f00 */
[----:B------:R-:W-:-:S04]  /*a5b0*/  IMAD.WIDE.U32 R68, R71, -0x2daee0ad, RZ ;  /* 0xd2511f5347447825 */ /* 0x000fc800078e00ff */
[----:B------:R-:W-:Y:S01]  /*a5c0*/  IMAD.MOV.U32 R144, RZ, RZ, R68 ;  /* 0x000000ffff907224 */ /* 0x000fe200078e0044 */
[----:B------:R-:W-:Y:S02]  /*a5d0*/  LOP3.LUT R98, R69, R70, R83, 0x96, !PT ;  /* 0x0000004645627212 */ /* 0x000fe400078e9653 */
.L_x_1473:
[----:B------:R-:W-:Y:S05]  /*a5e0*/  BSYNC B2 ;  /* 0x0000000000027941 */ /* 0x000fea0003800000 */
.L_x_1472:
[----:B------:R-:W0:Y:S01]  /*a5f0*/  I2F.U32 R68, R148 ;  /* 0x0000009400447306 */ /* 0x000e220000201000 */
[----:B------:R-:W-:-:S04]  /*a600*/  IMAD.MOV.U32 R69, RZ, RZ, 0x2f800000 ;  /* 0x2f800000ff457424 */ /* 0x000fc800078e00ff */
[----:B0-----:R-:W-:Y:S01]  /*a610*/  FFMA.FTZ R68, R68, R69, 1.1641532182693481445e-10 ;  /* 0x2f00000044447423 */ /* 0x001fe20000010045 */
[----:B-----5:R-:W-:-:S04]  /*a620*/  PRMT R69, RZ, 0x7610, R63 ;  /* 0x00007610ff457816 */ /* 0x020fc8000000003f */
[----:B------:R-:W-:Y:S01]  /*a630*/  FSETP.GTU.FTZ.AND P4, PT, R68, c[0x0][0x1e4], PT ;  /* 0x0000790044007a0b */ /* 0x000fe20003f9c000 */
[----:B------:R-:W-:Y:S01]  /*a640*/  FMUL.FTZ R69, R69, c[0x0][0x1ec] ;  /* 0x00007b0045457a20 */ /* 0x000fe20000410000 */
[----:B------:R-:W-:-:S03]  /*a650*/  @P3 PRMT R68, RZ, 0x7610, R67 ;  /* 0x00007610ff443816 */ /* 0x000fc60000000043 */
[----:B------:R-:W-:-:S05]  /*a660*/  FMUL.FTZ R69, R69, c[0x0][0x1e8] ;  /* 0x00007a0045457a20 */ /* 0x000fca0000410000 */
[----:B------:R-:W-:-:S05]  /*a670*/  FSEL R159, R69, RZ, !P4 ;  /* 0x000000ff459f7208 */ /* 0x000fca0006000000 */
[----:B------:R-:W-:Y:S01]  /*a680*/  @P3 FADD.FTZ R159, R68, R159 ;  /* 0x0000009f449f3221 */ /* 0x000fe20000010000 */
[----:B------:R-:W-:-:S04]  /*a690*/  SEL R68, RZ, 0x1, P4 ;  /* 0x00000001ff447807 */ /* 0x000fc80002000000 */
[----:B------:R-:W-:Y:S02]  /*a6a0*/  PRMT R148, R68, 0x7610, R148 ;  /* 0x0000761044947816 */ /* 0x000fe40000000094 */
.L_x_1468:
[----:B------:R-:W-:Y:S05]  /*a6b0*/  BSYNC B1 ;  /* 0x0000000000017941 */ /* 0x000fea0003800000 */
.L_x_1466:
        /* <DEDUP_REMOVED lines=9> */
[----:B0-----:R-:W-:Y:S02]  /*a750*/  SHF.L.U32 R68, R127, 0x10, RZ ;  /* 0x000000107f447819 */ /* 0x001fe400000006ff */
[----:B------:R-:W-:Y:S02]  /*a760*/  LOP3.LUT R70, R136, 0xff, RZ, 0xc0, !PT ;  /* 0x000000ff88467812 */ /* 0x000fe400078ec0ff */
[----:B------:R-:W-:Y:S02]  /*a770*/  LOP3.LUT R69, R68, 0xff0000, RZ, 0xc0, !PT ;  /* 0x00ff000044457812 */ /* 0x000fe400078ec0ff */
[----:B------:R-:W-:Y:S01]  /*a780*/  LOP3.LUT R68, R148, 0xffff, RZ, 0xc0, !PT ;  /* 0x0000ffff94447812 */ /* 0x000fe200078ec0ff */
[----:B------:R-:W-:Y:S01]  /*a790*/  IMAD.WIDE.U32 R70, R70, 0x10000, RZ ;  /* 0x0001000046467825 */ /* 0x000fe200078e00ff */
[----:B------:R-:W-:Y:S02]  /*a7a0*/  LOP3.LUT R132, R138, 0xff, RZ, 0xc0, !PT ;  /* 0x000000ff8a847812 */ /* 0x000fe400078ec0ff */
[----:B------:R-:W-:-:S02]  /*a7b0*/  PRMT R68, R69, 0x4210, R68 ;  /* 0x0000421045447816 */ /* 0x000fc40000000044 */
[----:B------:R-:W-:Y:S01]  /*a7c0*/  PRMT R69, R128, 0x7104, RZ ;  /* 0x0000710480457816 */ /* 0x000fe200000000ff */
[----:B------:R-:W-:-:S03]  /*a7d0*/  IMAD.WIDE.U32 R132, R132, 0x100, RZ ;  /* 0x0000010084847825 */ /* 0x000fc600078e00ff */
        /* <DEDUP_REMOVED lines=11> */
.L_x_1477:
[----:B------:R-:W-:Y:S05]  /*a890*/  BSYNC B1 ;  /* 0x0000000000017941 */ /* 0x000fea0003800000 */
.L_x_1476:
[----:B------:R-:W-:Y:S02]  /*a8a0*/  IADD3 R156, R156, 0x100, RZ ;  /* 0x000001009c9c7810 */ /* 0x000fe40007ffe0ff */
[----:B------:R-:W-:Y:S02]  /*a8b0*/  IADD3 R154, R154, 0x100, RZ ;  /* 0x000001009a9a7810 */ /* 0x000fe40007ffe0ff */
.L_x_1395:
[----:B------:R-:W-:Y:S05]  /*a8c0*/  BSYNC B0 ;  /* 0x0000000000007941 */ /* 0x000fea0003800000 */
.L_x_1394:
[----:B------:R-:W-:Y:S01]  /*a8d0*/  BSSY B0, `(.L_x_1478) ;  /* 0x000032e000007945 */ /* 0x000fe20003800000 */
[----:B------:R-:W-:Y:S05]  /*a8e0*/  @!P1 BRA `(.L_x_1479) ;  /* 0x000032c000009947 */ /* 0x000fea0003800000 */
[----:B------:R-:W-:Y:S01]  /*a8f0*/  ISETP.NE.U32.AND P3, PT, RZ, c[0x0][0x180], PT ;  /* 0x00006000ff007a0c */ /* 0x000fe20003f65070 */
[----:B0-----:R-:W-:-:S03]  /*a900*/  @P2 IMAD.MOV.U32 R71, RZ, RZ, 0x10 ;  /* 0x00000010ff472424 */ /* 0x001fc600078e00ff */
        /* <DEDUP_REMOVED lines=9> */
[----:B0-----:R-:W-:Y:S01]  /*a9a0*/  IMAD.MOV.U32 R145, RZ, RZ, RZ ;  /* 0x000000ffff917224 */ /* 0x001fe200078e00ff */
[----:B------:R-:W-:Y:S01]  /*a9b0*/  MOV R68, R146 ;  /* 0x0000009200447202 */ /* 0x000fe20000000f00 */
[----:B------:R-:W-:Y:S05]  /*a9c0*/  @!P3 BRA `(.L_x_1482) ;  /* 0x000005a00000b947 */ /* 0x000fea0003800000 */
[----:B------:R-:W-:Y:S01]  /*a9d0*/  IMAD.MOV.U32 R68, RZ, RZ, R146 ;  /* 0x000000ffff447224 */ /* 0x000fe200078e0092 */
[----:B-----5:R-:W-:Y:S01]  /*a9e0*/  PRMT R145, RZ, 0x5410, R64 ;  /* 0x00005410ff917816 */ /* 0x020fe20000000040 */
[----:B------:R-:W-:Y:S05]  /*a9f0*/  BRA `(.L_x_1482) ;  /* 0x0000057000007947 */ /* 0x000fea0003800000 */
.L_x_1481:
        /* <DEDUP_REMOVED lines=12> */
.L_x_1484:
[----:B------:R-:W-:Y:S02]  /*aac0*/  MOV R140, R102 ;  /* 0x00000066008c7202 */ /* 0x000fe40000000f00 */
.L_x_1485:
[----:B------:R-:W-:Y:S05]  /*aad0*/  BSYNC B2 ;  /* 0x0000000000027941 */ /* 0x000fea0003800000 */
.L_x_1483:
        /* <DEDUP_REMOVED lines=16> */
.L_x_1489:
[----:B------:R-:W-:Y:S05]  /*abe0*/  BSYNC B3 ;  /* 0x0000000000037941 */ /* 0x000fea0003800000 */
.L_x_1488:
        /* <DEDUP_REMOVED lines=42> */
[----:B------:R-:W-:-:S06]  /*ae90*/  HFMA2.MMA R68, -RZ, RZ, 0, 0 ;  /* 0x00000000ff447435 */ /* 0x000fcc00000001ff */
.L_x_1487:
[----:B------:R-:W-:Y:S05]  /*aea0*/  BSYNC B2 ;  /* 0x0000000000027941 */ /* 0x000fea0003800000 */
.L_x_1486:
        /* <DEDUP_REMOVED lines=12> */
.L_x_1482:
[----:B------:R-:W-:Y:S05]  /*af70*/  BSYNC B1 ;  /* 0x0000000000017941 */ /* 0x000fea0003800000 */
.L_x_1480:
        /* <DEDUP_REMOVED lines=8> */
.L_x_1491:
        /* <DEDUP_REMOVED lines=12> */
.L_x_1494:
[----:B------:R-:W-:Y:S02]  /*b0c0*/  IMAD.MOV.U32 R138, RZ, RZ, R102 ;  /* 0x000000ffff8a7224 */ /* 0x000fe400078e0066 */
.L_x_1495:
[----:B------:R-:W-:Y:S05]  /*b0d0*/  BSYNC B2 ;  /* 0x0000000000027941 */ /* 0x000fea0003800000 */
.L_x_1493:
        /* <DEDUP_REMOVED lines=16> */
.L_x_1499:
[----:B------:R-:W-:Y:S05]  /*b1e0*/  BSYNC B3 ;  /* 0x0000000000037941 */ /* 0x000fea0003800000 */
.L_x_1498:
        /* <DEDUP_REMOVED lines=44> */
.L_x_1497:
[----:B------:R-:W-:Y:S05]  /*b4b0*/  BSYNC B2 ;  /* 0x0000000000027941 */ /* 0x000fea0003800000 */
.L_x_1496:
[----:B------:R-:W0:Y:S01]  /*b4c0*/  I2F.U32 R68, R138 ;  /* 0x0000008a00447306 */ /* 0x000e220000201000 */
[----:B------:R-:W-:Y:S01]  /*b4d0*/  HFMA2.MMA R71, -RZ, RZ, 0.1171875, 0 ;  /* 0x2f800000ff477435 */ /* 0x000fe200000001ff */
[----:B-----5:R-:W-:-:S05]  /*b4e0*/  PRMT R70, RZ, 0x7610, R60 ;  /* 0x00007610ff467816 */ /* 0x020fca000000003c */
[----:B------:R-:W-:-:S04]  /*b4f0*/  FMUL.FTZ R70, R70, c[0x0][0x1ec] ;  /* 0x00007b0046467a20 */ /* 0x000fc80000410000 */
[----:B------:R-:W-:Y:S02]  /*b500*/  FMUL.FTZ R70, R70, c[0x0][0x1e8] ;  /* 0x00007a0046467a20 */ /* 0x000fe40000410000 */
[----:B0-----:R-:W-:-:S05]  /*b510*/  FFMA.FTZ R68, R68, R71, 1.1641532182693481445e-10 ;  /* 0x2f00000044447423 */ /* 0x001fca0000010047 */
[----:B------:R-:W-:-:S04]  /*b520*/  FSETP.GTU.FTZ.AND P5, PT, R68, c[0x0][0x1e4], PT ;  /* 0x0000790044007a0b */ /* 0x000fc80003fbc000 */
[----:B------:R-:W-:Y:S02]  /*b530*/  FSEL R147, R70, RZ, !P5 ;  /* 0x000000ff46937208 */ /* 0x000fe40006800000 */
[----:B------:R-:W-:Y:S02]  /*b540*/  @P3 PRMT R70, RZ, 0x7610, R64 ;  /* 0x00007610ff463816 */ /* 0x000fe40000000040 */
[----:B------:R-:W-:-:S03]  /*b550*/  SEL R68, RZ, 0x1, P5 ;  /* 0x00000001ff447807 */ /* 0x000fc60002800000 */
[----:B------:R-:W-:Y:S01]  /*b560*/  @P3 FADD.FTZ R147, R70, R147 ;  /* 0x0000009346933221 */ /* 0x000fe20000010000 */
[----:B------:R-:W-:Y:S02]  /*b570*/  PRMT R138, R68, 0x7610, R138 ;  /* 0x00007610448a7816 */ /* 0x000fe4000000008a */
.L_x_1492:
[----:B------:R-:W-:Y:S05]  /*b580*/  BSYNC B1 ;  /* 0x0000000000017941 */ /* 0x000fea0003800000 */
.L_x_1490:
        /* <DEDUP_REMOVED lines=8> */
.L_x_1501:
        /* <DEDUP_REMOVED lines=12> */
.L_x_1504:
[----:B------:R-:W-:Y:S02]  /*b6d0*/  IMAD.MOV.U32 R136, RZ, RZ, R102 ;  /* 0x000000ffff887224 */ /* 0x000fe400078e0066 */
.L_x_1505:
[----:B------:R-:W-:Y:S05]  /*b6e0*/  BSYNC B2 ;  /* 0x0000000000027941 */ /* 0x000fea0003800000 */
.L_x_1503:
        /* <DEDUP_REMOVED lines=16> */
.L_x_1509:
[----:B------:R-:W-:Y:S05]  /*b7f0*/  BSYNC B3 ;  /* 0x0000000000037941 */ /* 0x000fea0003800000 */
.L_x_1508:
        /* <DEDUP_REMOVED lines=44> */
.L_x_1507:
[----:B------:R-:W-:Y:S05]  /*bac0*/  BSYNC B2 ;  /* 0x0000000000027941 */ /* 0x000fea0003800000 */
.L_x_1506:
        /* <DEDUP_REMOVED lines=12> */
.L_x_1502:
[----:B------:R-:W-:Y:S05]  /*bb90*/  BSYNC B1 ;  /* 0x0000000000017941 */ /* 0x000fea0003800000 */
.L_x_1500:
        /* <DEDUP_REMOVED lines=8> */
.L_x_1511:
        /* <DEDUP_REMOVED lines=12> */
.L_x_1514:
[----:B------:R-:W-:Y:S02]  /*bce0*/  IMAD.MOV.U32 R134, RZ, RZ, R102 ;  /* 0x000000ffff867224 */ /* 0x000fe400078e0066 */
.L_x_1515:
[----:B------:R-:W-:Y:S05]  /*bcf0*/  BSYNC B2 ;  /* 0x0000000000027941 */ /* 0x000fea0003800000 */
.L_x_1513:
        /* <DEDUP_REMOVED lines=16> */
.L_x_1519:
[----:B------:R-:W-:Y:S05]  /*be00*/  BSYNC B3 ;  /* 0x0000000000037941 */ /* 0x000fea0003800000 */
.L_x_1518:
        /* <DEDUP_REMOVED lines=44> */
.L_x_1517:
[----:B------:R-:W-:Y:S05]  /*c0d0*/  BSYNC B2 ;  /* 0x0000000000027941 */ /* 0x000fea0003800000 */
.L_x_1516:
        /* <DEDUP_REMOVED lines=12> */
.L_x_1512:
[----:B------:R-:W-:Y:S05]  /*c1a0*/  BSYNC B1 ;  /* 0x0000000000017941 */ /* 0x000fea0003800000 */
.L_x_1510:
        /* <DEDUP_REMOVED lines=8> */
.L_x_1521:
        /* <DEDUP_REMOVED lines=12> */
.L_x_1524:
[----:B------:R-:W-:Y:S02]  /*c2f0*/  MOV R131, R102 ;  /* 0x0000006600837202 */ /* 0x000fe40000000f00 */
.L_x_1525:
[----:B------:R-:W-:Y:S05]  /*c300*/  BSYNC B2 ;  /* 0x0000000000027941 */ /* 0x000fea0003800000 */
.L_x_1523:
        /* <DEDUP_REMOVED lines=16> */
.L_x_1529:
[----:B------:R-:W-:Y:S05]  /*c410*/  BSYNC B3 ;  /* 0x0000000000037941 */ /* 0x000fea0003800000 */
.L_x_1528:
        /* <DEDUP_REMOVED lines=44> */
.L_x_1527:
[----:B------:R-:W-:Y:S05]  /*c6e0*/  BSYNC B2 ;  /* 0x0000000000027941 */ /* 0x000fea0003800000 */
.L_x_1526:
        /* <DEDUP_REMOVED lines=12> */
.L_x_1522:
[----:B------:R-:W-:Y:S05]  /*c7b0*/  BSYNC B1 ;  /* 0x0000000000017941 */ /* 0x000fea0003800000 */
.L_x_1520:
        /* <DEDUP_REMOVED lines=8> */
.L_x_1531:
        /* <DEDUP_REMOVED lines=12> */
.L_x_1534:
[----:B------:R-:W-:Y:S02]  /*c900*/  IMAD.MOV.U32 R128, RZ, RZ, R102 ;  /* 0x000000ffff807224 */ /* 0x000fe400078e0066 */
.L_x_1535:
[----:B------:R-:W-:Y:S05]  /*c910*/  BSYNC B2 ;  /* 0x0000000000027941 */ /* 0x000fea0003800000 */
.L_x_1533:
        /* <DEDUP_REMOVED lines=16> */
.L_x_1539:
[----:B------:R-:W-:Y:S05]  /*ca20*/  BSYNC B3 ;  /* 0x0000000000037941 */ /* 0x000fea0003800000 */
.L_x_1538:
        /* <DEDUP_REMOVED lines=42> */
[----:B------:R-:W-:Y:S01]  /*ccd0*/  HFMA2.MMA R69, -RZ, RZ, 0, 0 ;  /* 0x00000000ff457435 */ /* 0x000fe200000001ff */
[----:B------:R-:W-:-:S05]  /*cce0*/  IMAD.MOV.U32 R144, RZ, RZ, R68 ;  /* 0x000000ffff907224 */ /* 0x000fca00078e0044 */
.L_x_1537:
[----:B------:R-:W-:Y:S05]  /*ccf0*/  BSYNC B2 ;  /* 0x0000000000027941 */ /* 0x000fea0003800000 */
.L_x_1536:
        /* <DEDUP_REMOVED lines=12> */
.L_x_1532:
[----:B------:R-:W-:Y:S05]  /*cdc0*/  BSYNC B1 ;  /* 0x0000000000017941 */ /* 0x000fea0003800000 */
.L_x_1530:
        /* <DEDUP_REMOVED lines=8> */
.L_x_1541:
        /* <DEDUP_REMOVED lines=12> */
.L_x_1544:
[----:B------:R-:W-:Y:S02]  /*cf10*/  IMAD.MOV.U32 R127, RZ, RZ, R102 ;  /* 0x000000ffff7f7224 */ /* 0x000fe400078e0066 */
.L_x_1545:
[----:B------:R-:W-:Y:S05]  /*cf20*/  BSYNC B2 ;  /* 0x0000000000027941 */ /* 0x000fea0003800000 */
.L_x_1543:
        /* <DEDUP_REMOVED lines=16> */
.L_x_1549:
[----:B------:R-:W-:Y:S05]  /*d030*/  BSYNC B3 ;  /* 0x0000000000037941 */ /* 0x000fea0003800000 */
.L_x_1548:
        /* <DEDUP_REMOVED lines=44> */
.L_x_1547:
[----:B------:R-:W-:Y:S05]  /*d300*/  BSYNC B2 ;  /* 0x0000000000027941 */ /* 0x000fea0003800000 */
.L_x_1546:
        /* <DEDUP_REMOVED lines=12> */
.L_x_1542:
[----:B------:R-:W-:Y:S05]  /*d3d0*/  BSYNC B1 ;  /* 0x0000000000017941 */ /* 0x000fea0003800000 */
.L_x_1540:
        /* <DEDUP_REMOVED lines=8> */
.L_x_1551:
        /* <DEDUP_REMOVED lines=12> */
.L_x_1554:
[----:B------:R-:W-:Y:S02]  /*d520*/  IMAD.MOV.U32 R148, RZ, RZ, R102 ;  /* 0x000000ffff947224 */ /* 0x000fe400078e0066 */
.L_x_1555:
[----:B------:R-:W-:Y:S05]  /*d530*/  BSYNC B2 ;  /* 0x0000000000027941 */ /* 0x000fea0003800000 */
.L_x_1553:
        /* <DEDUP_REMOVED lines=16> */
.L_x_1559:
[----:B------:R-:W-:Y:S05]  /*d640*/  BSYNC B3 ;  /* 0x0000000000037941 */ /* 0x000fea0003800000 */
.L_x_1558:
        /* <DEDUP_REMOVED lines=44> */
.L_x_1557:
[----:B------:R-:W-:Y:S05]  /*d910*/  BSYNC B2 ;  /* 0x0000000000027941 */ /* 0x000fea0003800000 */
.L_x_1556:
        /* <DEDUP_REMOVED lines=12> */
.L_x_1552:
[----:B------:R-:W-:Y:S05]  /*d9e0*/  BSYNC B1 ;  /* 0x0000000000017941 */ /* 0x000fea0003800000 */
.L_x_1550:
[----:B------:R-:W-:Y:S01]  /*d9f0*/  HFMA2.MMA R133, -RZ, RZ, 0, 9.5367431640625e-07 ;  /* 0x00000010ff857435 */ /* 0x000fe200000001ff */
[----:B------:R-:W-:Y:S02]  /*da00*/  F2FP.BF16.PACK_AB R71, R161, R157 ;  /* 0x0000009da147723e */ /* 0x000fe400000010ff */
[----:B------:R-:W-:Y:S02]  /*da10*/  F2FP.BF16.PACK_AB R70, R155, R153 ;  /* 0x000000999b46723e */ /* 0x000fe400000010ff */
[----:B------:R-:W-:Y:S02]  /*da20*/  F2FP.BF16.PACK_AB R69, R151, R149 ;  /* 0x000000959745723e */ /* 0x000fe400000010ff */
[----:B------:R-:W-:-:S03]  /*da30*/  F2FP.BF16.PACK_AB R68, R147, R145 ;  /* 0x000000919344723e */ /* 0x000fc600000010ff */
[----:B------:R-:W-:-:S05]  /*da40*/  IMAD.WIDE.U32 R132, R156, R133, c[0x0][0x188] ;  /* 0x000062009c847625 */ /* 0x000fca00078e0085 */
        /* <DEDUP_REMOVED lines=22> */
.L_x_1479:
[----:B------:R-:W-:Y:S05]  /*dbb0*/  BSYNC B0 ;  /* 0x0000000000007941 */ /* 0x000fea0003800000 */
.L_x_1478:
        /* <DEDUP_REMOVED lines=42> */
.L_x_1572:
        /* <DEDUP_REMOVED lines=85> */
.L_x_1573:
[C---:B------:R-:W-:Y:S01]  /*e3b0*/  LOP3.LUT P2, RZ, R0.reuse, 0x1f, RZ, 0xc0, !PT ;  /* 0x0000001f00ff7812 */ /* 0x040fe2000784c0ff */
        /* <DEDUP_REMOVED lines=10> */
[----:B------:R-:W-:Y:S01]  /*e460*/  @!P2 IMAD.IADD R71, R132, 0x1, R71 ;  /* 0x000000018447a824 */ /* 0x000fe200078e0247 */
[----:B------:R-:W-:Y:S01]  /*e470*/  MOV R70, RZ ;  /* 0x000000ff00467202 */ /* 0x000fe20000000f00 */
[----:B------:R-:W-:Y:S01]  /*e480*/  @!P2 IMAD.MOV.U32 R70, RZ, RZ, R99 ;  /* 0x000000ffff46a224 */ /* 0x000fe200078e0063 */
[----:B------:R-:W-:Y:S01]  /*e490*/  LOP3.LUT P3, RZ, R133, 0x1f, R0, 0xf8, !PT ;  /* 0x0000001f85ff7812 */ /* 0x000fe2000786f800 */
[----:B------:R-:W-:Y:S02]  /*e4a0*/  BSSY B0, `(.L_x_1562) ;  /* 0x00000d6000007945 */ /* 0x000fe40003800000 */
[----:B------:R-:W-:Y:S01]  /*e4b0*/  I2F R158, R70 ;  /* 0x00000046009e7306 */ /* 0x000fe20000201400 */
[----:B------:R-:W1:Y:S04]  /*e4c0*/  SHFL.DOWN PT, R163, R70, 0x4, 0x1f ;  /* 0x08801f0046a37f89 */ /* 0x000e6800000e0000 */
[----:B------:R2:W-:Y:S01]  /*e4d0*/  @!P2 LDS.64 R68, [R71.X8] ;  /* 0x000000004744a984 */ /* 0x0005e20000008a00 */
[----:B------:R-:W-:Y:S01]  /*e4e0*/  ISETP.NE.AND P2, PT, RZ, UR6, PT ;  /* 0x00000006ff007c0c */ /* 0x000fe2000bf45270 */
[----:B-1----:R-:W-:Y:S01]  /*e4f0*/  IMAD.IADD R154, R163, 0x1, R70 ;  /* 0x00000001a39a7824 */ /* 0x002fe200078e0246 */
[----:B------:R-:W-:Y:S04]  /*e500*/  I2F R160, R163 ;  /* 0x000000a300a07306 */ /* 0x000fe80000201400 */
[----:B------:R-:W1:Y:S04]  /*e510*/  SHFL.DOWN PT, R169, R154, 0x2, 0x1f ;  /* 0x08401f009aa97f89 */ /* 0x000e6800000e0000 */
[----:B0-----:R-:W2:Y:S08]  /*e520*/  I2F R156, R154 ;  /* 0x0000009a009c7306 */ /* 0x001eb00000201400 */
[----:B--2---:R-:W0:Y:S01]  /*e530*/  MUFU.RCP R71, R156 ;  /* 0x0000009c00477308 */ /* 0x004e220000001000 */
[----:B-1----:R-:W-:Y:S01]  /*e540*/  IMAD.IADD R70, R154, 0x1, R169 ;  /* 0x000000019a467824 */ /* 0x002fe200078e02a9 */
[----:B------:R-:W1:Y:S04]  /*e550*/  SHFL.DOWN PT, R165, R68, 0x4, 0x1f ;  /* 0x08801f0044a57f89 */ /* 0x000e6800000e0000 */
[----:B------:R-:W2:Y:S01]  /*e560*/  SHFL.DOWN PT, R132, R69, 0x4, 0x1f ;  /* 0x08801f0045847f89 */ /* 0x000ea200000e0000 */
[----:B-1----:R-:W-:-:S02]  /*e570*/  FMUL.FTZ R167, R165, R160 ;  /* 0x000000a0a5a77220 */ /* 0x002fc40000410000 */
[----:B------:R-:W-:Y:S02]  /*e580*/  FADD.FTZ R165, -R165, R68 ;  /* 0x00000044a5a57221 */ /* 0x000fe40000010100 */
[----:B------:R-:W-:Y:S02]  /*e590*/  FFMA.FTZ R162, R158, R68, R167 ;  /* 0x000000449ea27223 */ /* 0x000fe400000100a7 */
[----:B------:R-:W-:Y:S02]  /*e5a0*/  FMUL.FTZ R165, R165, R165 ;  /* 0x000000a5a5a57220 */ /* 0x000fe40000410000 */
[----:B0-----:R-:W-:Y:S02]  /*e5b0*/  FMUL.FTZ R167, R71, R162 ;  /* 0x000000a247a77220 */ /* 0x001fe40000410000 */
[----:B------:R-:W-:Y:S02]  /*e5c0*/  FMUL.FTZ R165, R165, R158 ;  /* 0x0000009ea5a57220 */ /* 0x000fe40000410000 */
[----:B------:R-:W0:Y:S01]  /*e5d0*/  I2F R158, R169 ;  /* 0x000000a9009e7306 */ /* 0x000e220000201400 */
[----:B------:R-:W0:Y:S01]  /*e5e0*/  SHFL.DOWN PT, R68, R167, 0x2, 0x1f ;  /* 0x08401f00a7447f89 */ /* 0x000e2200000e0000 */
[----:B------:R-:W-:-:S02]  /*e5f0*/  FMUL.FTZ R165, R165, R160 ;  /* 0x000000a0a5a57220 */ /* 0x000fc40000410000 */
[----:B--2---:R-:W-:-:S04]  /*e600*/  FADD.FTZ R132, R132, R69 ;  /* 0x0000004584847221 */ /* 0x004fc80000010000 */
[----:B------:R-:W-:Y:S02]  /*e610*/  FFMA.FTZ R132, R71, R165, R132 ;  /* 0x000000a547847223 */ /* 0x000fe40000010084 */
[----:B------:R-:W1:Y:S03]  /*e620*/  I2F R71, R70 ;  /* 0x0000004600477306 */ /* 0x000e660000201400 */
[----:B------:R-:W2:Y:S01]  /*e630*/  SHFL.DOWN PT, R69, R132, 0x2, 0x1f ;  /* 0x08401f0084457f89 */ /* 0x000ea200000e0000 */
[----:B0-----:R-:W-:Y:S02]  /*e640*/  FMUL.FTZ R160, R68, R158 ;  /* 0x0000009e44a07220 */ /* 0x001fe40000410000 */
[----:B------:R-:W-:Y:S02]  /*e650*/  FADD.FTZ R154, R167, -R68 ;  /* 0x80000044a79a7221 */ /* 0x000fe40000010000 */
[----:B------:R-:W-:Y:S01]  /*e660*/  FFMA.FTZ R165, R156, R167, R160 ;  /* 0x000000a79ca57223 */ /* 0x000fe200000100a0 */
[----:B-1----:R-:W0:Y:S01]  /*e670*/  MUFU.RCP R68, R71 ;  /* 0x0000004700447308 */ /* 0x002e220000001000 */
[----:B------:R-:W1:Y:S01]  /*e680*/  SHFL.DOWN PT, R167, R70, 0x1, 0x1f ;  /* 0x08201f0046a77f89 */ /* 0x000e6200000e0000 */
[----:B------:R-:W-:-:S04]  /*e690*/  FMUL.FTZ R163, R154, R154 ;  /* 0x0000009a9aa37220 */ /* 0x000fc80000410000 */
[----:B------:R-:W-:Y:S02]  /*e6a0*/  FMUL.FTZ R163, R156, R163 ;  /* 0x000000a39ca37220 */ /* 0x000fe40000410000 */
[----:B--2---:R-:W-:Y:S02]  /*e6b0*/  FADD.FTZ R69, R132, R69 ;  /* 0x0000004584457221 */ /* 0x004fe40000010000 */
[----:B------:R-:W-:Y:S02]  /*e6c0*/  FMUL.FTZ R163, R163, R158 ;  /* 0x0000009ea3a37220 */ /* 0x000fe40000410000 */
[C---:B0-----:R-:W-:Y:S02]  /*e6d0*/  FMUL.FTZ R154, R68.reuse, R165 ;  /* 0x000000a5449a7220 */ /* 0x041fe40000410000 */
[----:B------:R-:W-:-:S03]  /*e6e0*/  FFMA.FTZ R69, R68, R163, R69 ;  /* 0x000000a344457223 */ /* 0x000fc60000010045 */
[----:B------:R-:W0:Y:S01]  /*e6f0*/  SHFL.DOWN PT, R163, R154, 0x1, 0x1f ;  /* 0x08201f009aa37f89 */ /* 0x000e2200000e0000 */
[----:B-1----:R-:W-:-:S03]  /*e700*/  IMAD.IADD R132, R70, 0x1, R167 ;  /* 0x0000000146847824 */ /* 0x002fc600078e02a7 */
[----:B------:R-:W1:Y:S01]  /*e710*/  SHFL.DOWN PT, R68, R69, 0x1, 0x1f ;  /* 0x08201f0045447f89 */ /* 0x000e6200000e0000 */
[----:B------:R-:W2:Y:S08]  /*e720*/  I2F R167, R167 ;  /* 0x000000a700a77306 */ /* 0x000eb00000201400 */
[----:B------:R-:W3:Y:S01]  /*e730*/  I2F R132, R132 ;  /* 0x0000008400847306 */ /* 0x000ee20000201400 */
[----:B0-----:R-:W-:-:S02]  /*e740*/  FADD.FTZ R156, R154, -R163 ;  /* 0x800000a39a9c7221 */ /* 0x001fc40000010000 */
[----:B--2---:R-:W-:Y:S02]  /*e750*/  FMUL.FTZ R163, R163, R167 ;  /* 0x000000a7a3a37220 */ /* 0x004fe40000410000 */
[----:B------:R-:W-:-:S03]  /*e760*/  FMUL.FTZ R156, R156, R156 ;  /* 0x0000009c9c9c7220 */ /* 0x000fc60000410000 */
[----:B---3--:R-:W0:Y:S01]  /*e770*/  MUFU.RCP R70, R132 ;  /* 0x0000008400467308 */ /* 0x008e220000001000 */
[C---:B------:R-:W-:Y:S02]  /*e780*/  FFMA.FTZ R163, R71.reuse, R154, R163 ;  /* 0x0000009a47a37223 */ /* 0x040fe400000100a3 */
[----:B------:R-:W-:Y:S02]  /*e790*/  FMUL.FTZ R156, R71, R156 ;  /* 0x0000009c479c7220 */ /* 0x000fe40000410000 */
[----:B-1----:R-:W-:Y:S01]  /*e7a0*/  FADD.FTZ R71, R69, R68 ;  /* 0x0000004445477221 */ /* 0x002fe20000010000 */
[----:B------:R-:W-:Y:S01]  /*e7b0*/  MOV R68, c[0x0][0x1e0] ;  /* 0x0000780000447a02 */ /* 0x000fe20000000f00 */
[----:B------:R-:W-:Y:S02]  /*e7c0*/  FMUL.FTZ R156, R156, R167 ;  /* 0x000000a79c9c7220 */ /* 0x000fe40000410000 */
[C---:B0-----:R-:W-:Y:S02]  /*e7d0*/  FMUL.FTZ R154, R70.reuse, R163 ;  /* 0x000000a3469a7220 */ /* 0x041fe40000410000 */
        /* <DEDUP_REMOVED lines=29> */
[----:B------:R-:W-:Y:S02]  /*e9b0*/  FFMA.FTZ R69, R16, R70, R23 ;  /* 0x0000004610457223 */ /* 0x000fe40000010017 */
[----:B------:R-:W-:-:S02]  /*e9c0*/  FADD.FTZ R70, R139, -R162 ;  /* 0x800000a28b467221 */ /* 0x000fc40000010000 */
[--C-:B------:R-:W-:Y:S02]  /*e9d0*/  FADD.FTZ R152, R135, -R162.reuse ;  /* 0x800000a287987221 */ /* 0x100fe40000010000 */
[----:B------:R-:W-:Y:S02]  /*e9e0*/  FADD.FTZ R154, R130, -R162 ;  /* 0x800000a2829a7221 */ /* 0x000fe40000010000 */
[----:B------:R-:W-:Y:S02]  /*e9f0*/  FFMA.FTZ R68, R15, R68, R24 ;  /* 0x000000440f447223 */ /* 0x000fe40000010018 */
[--C-:B------:R-:W-:Y:S02]  /*ea00*/  FADD.FTZ R156, R129, -R162.reuse ;  /* 0x800000a2819c7221 */ /* 0x100fe40000010000 */
[----:B------:R-:W-:Y:S01]  /*ea10*/  FADD.FTZ R158, R126, -R162 ;  /* 0x800000a27e9e7221 */ /* 0x000fe20000010000 */
[----:B------:R-:W-:Y:S01]  /*ea20*/  F2FP.BF16.PACK_AB R68, R69, R68 ;  /* 0x000000444544723e */ /* 0x000fe200000010ff */
[----:B------:R-:W-:-:S02]  /*ea30*/  FMUL.FTZ R70, R163, R70 ;  /* 0x00000046a3467220 */ /* 0x000fc40000410000 */
[C---:B------:R-:W-:Y:S02]  /*ea40*/  FMUL.FTZ R152, R163.reuse, R152 ;  /* 0x00000098a3987220 */ /* 0x040fe40000410000 */
[----:B------:R-:W-:Y:S02]  /*ea50*/  FMUL.FTZ R154, R163, R154 ;  /* 0x0000009aa39a7220 */ /* 0x000fe40000410000 */
[----:B------:R-:W-:Y:S02]  /*ea60*/  FADD.FTZ R132, R137, -R162 ;  /* 0x800000a289847221 */ /* 0x000fe40000010000 */
[C---:B------:R-:W-:Y:S02]  /*ea70*/  FMUL.FTZ R156, R163.reuse, R156 ;  /* 0x0000009ca39c7220 */ /* 0x040fe40000410000 */
[----:B------:R-:W-:Y:S02]  /*ea80*/  FMUL.FTZ R158, R163, R158 ;  /* 0x0000009ea39e7220 */ /* 0x000fe40000410000 */
[----:B------:R-:W-:-:S02]  /*ea90*/  FFMA.FTZ R69, R17, R70, R26 ;  /* 0x0000004611457223 */ /* 0x000fc4000001001a */
[----:B------:R-:W-:Y:S02]  /*eaa0*/  FFMA.FTZ R70, R19, R152, R28 ;  /* 0x0000009813467223 */ /* 0x000fe4000001001c */
[----:B------:R-:W-:Y:S02]  /*eab0*/  FFMA.FTZ R71, R20, R154, R27 ;  /* 0x0000009a14477223 */ /* 0x000fe4000001001b */
[----:B------:R-:W-:Y:S02]  /*eac0*/  FMUL.FTZ R132, R163, R132 ;  /* 0x00000084a3847220 */ /* 0x000fe40000410000 */
[----:B------:R-:W-:Y:S01]  /*ead0*/  FFMA.FTZ R156, R21, R156, R30 ;  /* 0x0000009c159c7223 */ /* 0x000fe2000001001e */
[----:B------:R-:W-:Y:S01]  /*eae0*/  F2FP.BF16.PACK_AB R70, R71, R70 ;  /* 0x000000464746723e */ /* 0x000fe200000010ff */
[----:B------:R-:W-:Y:S02]  /*eaf0*/  FFMA.FTZ R133, R22, R158, R29 ;  /* 0x0000009e16857223 */ /* 0x000fe4000001001d */
[----:B------:R-:W-:-:S03]  /*eb00*/  FFMA.FTZ R132, R18, R132, R25 ;  /* 0x0000008412847223 */ /* 0x000fc60000010019 */
[----:B------:R-:W-:Y:S01]  /*eb10*/  F2FP.BF16.PACK_AB R71, R133, R156 ;  /* 0x0000009c8547723e */ /* 0x000fe200000010ff */
[----:B------:R-:W-:Y:S01]  /*eb20*/  IMAD.MOV.U32 R133, RZ, RZ, 0x10 ;  /* 0x00000010ff857424 */ /* 0x000fe200078e00ff */
[----:B------:R-:W-:-:S03]  /*eb30*/  F2FP.BF16.PACK_AB R69, R132, R69 ;  /* 0x000000458445723e */ /* 0x000fc600000010ff */
[C---:B------:R-:W-:Y:S01]  /*eb40*/  IMAD.WIDE.U32 R132, R150.reuse, R133, c[0x0][0x208] ;  /* 0x0000820096847625 */ /* 0x040fe200078e0085 */
[----:B------:R-:W-:-:S04]  /*eb50*/  IADD3 R150, R150, 0x100, RZ ;  /* 0x0000010096967810 */ /* 0x000fc80007ffe0ff */
[----:B------:R0:W-:Y:S03]  /*eb60*/  STG.E.128 [R132.64], R68 ;  /* 0x0000004484007986 */ /* 0x0001e6000c101d04 */
.L_x_1565:
[----:B------:R-:W-:Y:S05]  /*eb70*/  BSYNC B1 ;  /* 0x0000000000017941 */ /* 0x000fea0003800000 */
.L_x_1564:
[----:B------:R-:W-:Y:S01]  /*eb80*/  ISETP.NE.AND P2, PT, R52, RZ, PT ;  /* 0x000000ff3400720c */ /* 0x000fe20003f45270 */
[----:B------:R-:W-:-:S12]  /*eb90*/  BSSY B1, `(.L_x_1566) ;  /* 0x0000022000017945 */ /* 0x000fd80003800000 */
[----:B------:R-:W-:Y:S05]  /*eba0*/  @!P2 BRA `(.L_x_1567) ;  /* 0x000002000000a947 */ /* 0x000fea0003800000 */
[--C-:B0-----:R-:W-:Y:S02]  /*ebb0*/  FADD.FTZ R70, R124, -R162.reuse ;  /* 0x800000a27c467221 */ /* 0x101fe40000010000 */
        /* <DEDUP_REMOVED lines=13> */
[C---:B------:R-:W-:Y:S02]  /*ec90*/  FMUL.FTZ R154, R163.reuse, R154 ;  /* 0x0000009aa39a7220 */ /* 0x040fe40000410000 */
        /* <DEDUP_REMOVED lines=17> */
.L_x_1567:
[----:B------:R-:W-:Y:S05]  /*edb0*/  BSYNC B1 ;  /* 0x0000000000017941 */ /* 0x000fea0003800000 */
.L_x_1566:
[----:B------:R-:W-:Y:S01]  /*edc0*/  ISETP.NE.AND P2, PT, R53, RZ, PT ;  /* 0x000000ff3500720c */ /* 0x000fe20003f45270 */
[----:B------:R-:W-:-:S12]  /*edd0*/  BSSY B1, `(.L_x_1568) ;  /* 0x0000022000017945 */ /* 0x000fd80003800000 */
[----:B------:R-:W-:Y:S05]  /*ede0*/  @!P2 BRA `(.L_x_1569) ;  /* 0x000002000000a947 */ /* 0x000fea0003800000 */
[--C-:B0-----:R-:W-:Y:S02]  /*edf0*/  FADD.FTZ R70, R116, -R162.reuse ;  /* 0x800000a274467221 */ /* 0x101fe40000010000 */
[----:B------:R-:W-:Y:S02]  /*ee00*/  FADD.FTZ R68, R117, -R162 ;  /* 0x800000a275447221 */ /* 0x000fe40000010000 */
        /* <DEDUP_REMOVED lines=30> */
.L_x_1569:
[----:B------:R-:W-:Y:S05]  /*eff0*/  BSYNC B1 ;  /* 0x0000000000017941 */ /* 0x000fea0003800000 */
.L_x_1568:
[----:B------:R-:W-:Y:S05]  /*f000*/  @!P1 BRA `(.L_x_1563) ;  /* 0x000001f000009947 */ /* 0x000fea0003800000 */
[--C-:B0-----:R-:W-:Y:S02]  /*f010*/  FADD.FTZ R68, R145, -R162.reuse ;  /* 0x800000a291447221 */ /* 0x101fe40000010000 */
[--C-:B------:R-:W-:Y:S02]  /*f020*/  FADD.FTZ R70, R147, -R162.reuse ;  /* 0x800000a293467221 */ /* 0x100fe40000010000 */
[C---:B------:R-:W-:Y:S02]  /*f030*/  FMUL.FTZ R68, R163.reuse, R68 ;  /* 0x00000044a3447220 */ /* 0x040fe40000410000 */
[----:B------:R-:W-:Y:S02]  /*f040*/  FMUL.FTZ R70, R163, R70 ;  /* 0x00000046a3467220 */ /* 0x000fe40000410000 */
[--C-:B------:R-:W-:Y:S02]  /*f050*/  FADD.FTZ R132, R149, -R162.reuse ;  /* 0x800000a295847221 */ /* 0x100fe40000010000 */
        /* <DEDUP_REMOVED lines=20> */
[----:B------:R-:W-:-:S02]  /*f1a0*/  FFMA.FTZ R152, R91, R152, R106 ;  /* 0x000000985b987223 */ /* 0x000fc4000001006a */
[----:B------:R-:W-:Y:S01]  /*f1b0*/  IMAD.MOV.U32 R133, RZ, RZ, 0x10 ;  /* 0x00000010ff857424 */ /* 0x000fe200078e00ff */
[----:B------:R-:W-:Y:S02]  /*f1c0*/  F2FP.BF16.PACK_AB R70, R163, R154 ;  /* 0x0000009aa346723e */ /* 0x000fe400000010ff */
[----:B------:R-:W-:Y:S01]  /*f1d0*/  F2FP.BF16.PACK_AB R69, R152, R69 ;  /* 0x000000459845723e */ /* 0x000fe200000010ff */
[----:B------:R-:W-:-:S05]  /*f1e0*/  IMAD.WIDE.U32 R132, R150, R133, c[0x0][0x208] ;  /* 0x0000820096847625 */ /* 0x000fca00078e0085 */
[----:B------:R0:W-:Y:S02]  /*f1f0*/  STG.E.128 [R132.64], R68 ;  /* 0x0000004484007986 */ /* 0x0001e4000c101d04 */
.L_x_1563:
[----:B-1----:R-:W-:Y:S05]  /*f200*/  BSYNC B0 ;  /* 0x0000000000007941 */ /* 0x002fea0003800000 */
.L_x_1562:
[----:B------:R-:W-:Y:S02]  /*f210*/  IADD3 R9, R9, c[0x0][0x160], RZ ;  /* 0x0000580009097a10 */ /* 0x000fe40007ffe0ff */
[----:B------:R-:W-:Y:S02]  /*f220*/  LOP3.LUT P3, RZ, R101, 0xff, RZ, 0xc0, !PT ;  /* 0x000000ff65ff7812 */ /* 0x000fe4000786c0ff */
[----:B------:R-:W-:Y:S02]  /*f230*/  ISETP.GE.AND P2, PT, R9, c[0x0][0x164], PT ;  /* 0x0000590009007a0c */ /* 0x000fe40003f46270 */
[----:B------:R-:W-:-:S11]  /*f240*/  SEL R101, RZ, 0x1, P3 ;  /* 0x00000001ff657807 */ /* 0x000fd60001800000 */
[----:B0-----:R-:W-:Y:S01]  /*f250*/  @P2 CALL.REL.NOINC `(.L_x_1570) ;  /* 0x0000001000002944 */ /* 0x001fe20003c00000 */
[----:B------:R-:W-:Y:S05]  /*f260*/  BRA `(.L_x_1571) ;  /* 0xffff1c7000007947 */ /* 0x000fea000383ffff */
.L_x_1570:
[----:B------:R-:W-:Y:S05]  /*f270*/  EXIT ;  /* 0x000000000000794d */ /* 0x000fea0003800000 */
.L_x_1560:
[----:B------:R-:W-:Y:S01]  /*f280*/  MOV R154, R68 ;  /* 0x00000044009a7202 */ /* 0x000fe20000000f00 */
[----:B------:R-:W-:Y:S01]  /*f290*/  IMAD.MOV.U32 R69, RZ, RZ, 0x1 ;  /* 0x00000001ff457424 */ /* 0x000fe200078e00ff */
[----:B------:R-:W-:Y:S01]  /*f2a0*/  MOV R70, 0xf2e0 ;  /* 0x0000f2e000467802 */ /* 0x000fe20000000f00 */
[----:B------:R-:W-:Y:S02]  /*f2b0*/  IMAD.MOV.U32 R133, RZ, RZ, 0x1f ;  /* 0x0000001fff857424 */ /* 0x000fe400078e00ff */
[----:B------:R-:W-:Y:S02]  /*f2c0*/  IMAD.MOV.U32 R158, RZ, RZ, -0x1 ;  /* 0xffffffffff9e7424 */ /* 0x000fe400078e00ff */
[----:B-----5:R-:W-:Y:S05]  /*f2d0*/  CALL.REL.NOINC `($__internal_10_$__cuda_sm70_shflsync_bfly_p) ;  /* 0x000007b000007944 */ /* 0x020fea0003c00000 */
[----:B01----:R-:W-:Y:S05]  /*f2e0*/  BRA `(.L_x_1572) ;  /* 0xffffeb7000007947 */ /* 0x003fea000383ffff */
.L_x_1561:
[----:B------:R-:W-:Y:S01]  /*f2f0*/  HFMA2.MMA R133, -RZ, RZ, 0, 1.847743988037109375e-06 ;  /* 0x0000001fff857435 */ /* 0x000fe200000001ff */
[----:B------:R-:W-:Y:S01]  /*f300*/  IMAD.MOV.U32 R69, RZ, RZ, 0x2 ;  /* 0x00000002ff457424 */ /* 0x000fe200078e00ff */
[----:B------:R-:W-:Y:S01]  /*f310*/  MOV R70, 0xf340 ;  /* 0x0000f34000467802 */ /* 0x000fe20000000f00 */
[----:B------:R-:W-:-:S03]  /*f320*/  IMAD.MOV.U32 R158, RZ, RZ, -0x1 ;  /* 0xffffffffff9e7424 */ /* 0x000fc600078e00ff */
[----:B0----5:R-:W-:Y:S05]  /*f330*/  CALL.REL.NOINC `($__internal_10_$__cuda_sm70_shflsync_bfly_p) ;  /* 0x0000075000007944 */ /* 0x021fea0003c00000 */
[----:B01----:R-:W-:Y:S01]  /*f340*/  FADD.FTZ R154, R154, R69 ;  /* 0x000000459a9a7221 */ /* 0x003fe20000010000 */
[----:B------:R-:W-:Y:S01]  /*f350*/  MOV R70, 0xf3a0 ;  /* 0x0000f3a000467802 */ /* 0x000fe20000000f00 */
[----:B------:R-:W-:-:S02]  /*f360*/  IMAD.MOV.U32 R69, RZ, RZ, 0x4 ;  /* 0x00000004ff457424 */ /* 0x000fc400078e00ff */
[----:B------:R-:W-:Y:S02]  /*f370*/  IMAD.MOV.U32 R133, RZ, RZ, 0x1f ;  /* 0x0000001fff857424 */ /* 0x000fe400078e00ff */
[----:B------:R-:W-:Y:S02]  /*f380*/  IMAD.MOV.U32 R158, RZ, RZ, -0x1 ;  /* 0xffffffffff9e7424 */ /* 0x000fe400078e00ff */
[----:B------:R-:W-:Y:S05]  /*f390*/  CALL.REL.NOINC `($__internal_10_$__cuda_sm70_shflsync_bfly_p) ;  /* 0x000006f000007944 */ /* 0x000fea0003c00000 */
[----:B01----:R-:W-:Y:S01]  /*f3a0*/  FADD.FTZ R154, R154, R69 ;  /* 0x000000459a9a7221 */ /* 0x003fe20000010000 */
[----:B------:R-:W-:Y:S01]  /*f3b0*/  MOV R69, 0x8 ;  /* 0x0000000800457802 */ /* 0x000fe20000000f00 */
[----:B------:R-:W-:Y:S01]  /*f3c0*/  IMAD.MOV.U32 R133, RZ, RZ, 0x1f ;  /* 0x0000001fff857424 */ /* 0x000fe200078e00ff */
[----:B------:R-:W-:Y:S01]  /*f3d0*/  MOV R70, 0xf400 ;  /* 0x0000f40000467802 */ /* 0x000fe20000000f00 */
[----:B------:R-:W-:Y:S02]  /*f3e0*/  IMAD.MOV.U32 R158, RZ, RZ, -0x1 ;  /* 0xffffffffff9e7424 */ /* 0x000fe400078e00ff */
[----:B------:R-:W-:Y:S05]  /*f3f0*/  CALL.REL.NOINC `($__internal_10_$__cuda_sm70_shflsync_bfly_p) ;  /* 0x0000069000007944 */ /* 0x000fea0003c00000 */
[----:B01----:R-:W-:Y:S01]  /*f400*/  FADD.FTZ R154, R154, R69 ;  /* 0x000000459a9a7221 */ /* 0x003fe20000010000 */
[----:B------:R-:W-:Y:S01]  /*f410*/  MOV R158, 0xffffffff ;  /* 0xffffffff009e7802 */ /* 0x000fe20000000f00 */
[----:B------:R-:W-:Y:S01]  /*f420*/  IMAD.MOV.U32 R69, RZ, RZ, 0x10 ;  /* 0x00000010ff457424 */ /* 0x000fe200078e00ff */
[----:B------:R-:W-:Y:S01]  /*f430*/  MOV R70, 0xf460 ;  /* 0x0000f46000467802 */ /* 0x000fe20000000f00 */
[----:B------:R-:W-:-:S02]  /*f440*/  IMAD.MOV.U32 R133, RZ, RZ, 0x1f ;  /* 0x0000001fff857424 */ /* 0x000fc400078e00ff */
[----:B------:R-:W-:Y:S05]  /*f450*/  CALL.REL.NOINC `($__internal_10_$__cuda_sm70_shflsync_bfly_p) ;  /* 0x0000063000007944 */ /* 0x000fea0003c00000 */
[----:B-1----:R-:W-:Y:S02]  /*f460*/  FADD.FTZ R69, R154, R69 ;  /* 0x000000459a457221 */ /* 0x002fe40000010000 */
[----:B0-----:R-:W-:-:S02]  /*f470*/  IMAD.MOV.U32 R133, RZ, RZ, 0x1f ;  /* 0x0000001fff857424 */ /* 0x001fc400078e00ff */
[----:B------:R-:W-:Y:S02]  /*f480*/  FMUL.FTZ R68, R94, R69 ;  /* 0x000000455e447220 */ /* 0x000fe40000410000 */
[----:B------:R-:W-:Y:S02]  /*f490*/  IMAD.MOV.U32 R158, RZ, RZ, -0x1 ;  /* 0xffffffffff9e7424 */ /* 0x000fe400078e00ff */
[--C-:B------:R-:W-:Y:S02]  /*f4a0*/  FADD.FTZ R69, R143, -R68.reuse ;  /* 0x800000448f457221 */ /* 0x100fe40000010000 */
[----:B------:R-:W-:Y:S02]  /*f4b0*/  FADD.FTZ R70, R141, -R68 ;  /* 0x800000448d467221 */ /* 0x000fe40000010000 */
[----:B------:R-:W-:-:S04]  /*f4c0*/  FFMA.FTZ R69, R69, R69, RZ ;  /* 0x0000004545457223 */ /* 0x000fc800000100ff */
        /* <DEDUP_REMOVED lines=64> */
[----:B------:R-:W-:Y:S05]  /*f8d0*/  CALL.REL.NOINC `($__internal_10_$__cuda_sm70_shflsync_bfly_p) ;  /* 0x000001b000007944 */ /* 0x000fea0003c00000 */
[----:B0-----:R-:W-:Y:S01]  /*f8e0*/  HFMA2.MMA R133, -RZ, RZ, 0, 1.847743988037109375e-06 ;  /* 0x0000001fff857435 */ /* 0x001fe200000001ff */
[----:B-1----:R-:W-:Y:S01]  /*f8f0*/  FADD.FTZ R154, R154, R69 ;  /* 0x000000459a9a7221 */ /* 0x002fe20000010000 */
[----:B------:R-:W-:Y:S01]  /*f900*/  MOV R70, 0xf940 ;  /* 0x0000f94000467802 */ /* 0x000fe20000000f00 */
[----:B------:R-:W-:Y:S02]  /*f910*/  IMAD.MOV.U32 R69, RZ, RZ, 0x2 ;  /* 0x00000002ff457424 */ /* 0x000fe400078e00ff */
[----:B------:R-:W-:Y:S02]  /*f920*/  IMAD.MOV.U32 R158, RZ, RZ, -0x1 ;  /* 0xffffffffff9e7424 */ /* 0x000fe400078e00ff */
[----:B------:R-:W-:Y:S05]  /*f930*/  CALL.REL.NOINC `($__internal_10_$__cuda_sm70_shflsync_bfly_p) ;  /* 0x0000015000007944 */ /* 0x000fea0003c00000 */
[----:B01----:R-:W-:Y:S01]  /*f940*/  FADD.FTZ R154, R154, R69 ;  /* 0x000000459a9a7221 */ /* 0x003fe20000010000 */
[----:B------:R-:W-:Y:S01]  /*f950*/  MOV R70, 0xf9a0 ;  /* 0x0000f9a000467802 */ /* 0x000fe20000000f00 */
[----:B------:R-:W-:Y:S02]  /*f960*/  IMAD.MOV.U32 R69, RZ, RZ, 0x4 ;  /* 0x00000004ff457424 */ /* 0x000fe400078e00ff */
[----:B------:R-:W-:-:S02]  /*f970*/  IMAD.MOV.U32 R133, RZ, RZ, 0x1f ;  /* 0x0000001fff857424 */ /* 0x000fc400078e00ff */
        /* <DEDUP_REMOVED lines=8> */
[----:B-1----:R-:W-:Y:S01]  /*fa00*/  FADD.FTZ R156, R154, R69 ;  /* 0x000000459a9c7221 */ /* 0x002fe20000010000 */
[----:B0-----:R-:W-:Y:S01]  /*fa10*/  MOV R158, 0xffffffff ;  /* 0xffffffff009e7802 */ /* 0x001fe20000000f00 */
[----:B------:R-:W-:Y:S01]  /*fa20*/  IMAD.MOV.U32 R69, RZ, RZ, 0x10 ;  /* 0x00000010ff457424 */ /* 0x000fe200078e00ff */
[----:B------:R-:W-:Y:S01]  /*fa30*/  MOV R70, 0xfa70 ;  /* 0x0000fa7000467802 */ /* 0x000fe20000000f00 */
[----:B------:R-:W-:Y:S02]  /*fa40*/  IMAD.MOV.U32 R133, RZ, RZ, 0x1f ;  /* 0x0000001fff857424 */ /* 0x000fe400078e00ff */
[----:B------:R-:W-:-:S02]  /*fa50*/  IMAD.MOV.U32 R154, RZ, RZ, R156 ;  /* 0x000000ffff9a7224 */ /* 0x000fc400078e009c */
[----:B------:R-:W-:Y:S05]  /*fa60*/  CALL.REL.NOINC `($__internal_10_$__cuda_sm70_shflsync_bfly_p) ;  /* 0x0000002000007944 */ /* 0x000fea0003c00000 */
[----:B-1----:R-:W-:Y:S01]  /*fa70*/  IMAD.MOV.U32 R71, RZ, RZ, R69 ;  /* 0x000000ffff477224 */ /* 0x002fe200078e0045 */
[----:B0-----:R-:W-:Y:S05]  /*fa80*/  BRA `(.L_x_1573) ;  /* 0xffffe92000007947 */ /* 0x001fea000383ffff */
        .weak           $__internal_10_$__cuda_sm70_shflsync_bfly_p
        .type           $__internal_10_$__cuda_sm70_shflsync_bfly_p,@function
        .size           $__internal_10_$__cuda_sm70_shflsync_bfly_p,(.L_x_29074 - $__internal_10_$__cuda_sm70_shflsync_bfly_p)
$__internal_10_$__cuda_sm70_shflsync_bfly_p:
[----:B------:R-:W-:Y:S01]  /*fa90*/  IMAD.MOV.U32 R71, RZ, RZ, 0x0 ;  /* 0x00000000ff477424 */ /* 0x000fe200078e00ff */
[----:B------:R-:W-:Y:S04]  /*faa0*/  WARPSYNC R158 ;  /* 0x0000009e00007348 */ /* 0x000fe80003800000 */
[----:B------:R0:W1:Y:S01]  /*fab0*/  SHFL.BFLY PT, R69, R154, R69, R133 ;  /* 0x0c0000459a457389 */ /* 0x00006200000e0085 */
[----:B------:R-:W-:Y:S05]  /*fac0*/  RET.REL.NODEC R70 `(_ZN10layer_norm13ln_fwd_kernelINS_13Kernel_traitsI13__nv_bfloat16S2_S2_S2_fjLj8192ELj1ELj1ELj8ELj16ENS_18Kernel_traits_baseILj8192ES2_S2_S2_S2_fjLj256EEEEELb1ELb0ELb1ELb0EEEvNS_9FwdParamsE) ;  /* 0xffff053046007950 */ /* 0x000fea0003c3ffff */
.L_x_1574:
        /* <DEDUP_REMOVED lines=11> */
.L_x_29074:


//--------------------- .text._ZN10layer_norm13ln_fwd_kernelINS_13Kernel_traitsI13__nv_bfloat16S2_S2_S2_fjLj8192ELj1ELj1ELj8ELj16ENS_18Kernel_traits_baseILj8192ES2_S2_S2_S2_fjLj256EEEEELb1ELb0ELb1ELb1EEEvNS_9FwdParamsE --------------------------
	.section	.text._ZN10layer_norm13ln_fwd_kernelINS_13Kernel_traitsI13__nv_bfloat16S2_S2_S2_fjLj8192ELj1ELj1ELj8ELj16ENS_18Kernel_traits_baseILj8192ES2_S2_S2_S2_fjLj256EEEEELb1ELb0ELb1ELb1EEEvNS_9FwdParamsE,"ax",@progbits
	.sectioninfo	@"SHI_REGISTERS=127"
	.align	128
        .global         _ZN10layer_norm13ln_fwd_kernelINS_13Kernel_traitsI13__nv_bfloat16S2_S2_S2_fjLj8192ELj1ELj1ELj8ELj16ENS_18Kernel_traits_baseILj8192ES2_S2_S2_S2_fjLj256EEEEELb1ELb0ELb1ELb1EEEvNS_9FwdParamsE
        .type           _ZN10layer_norm13ln_fwd_kernelINS_13Kernel_traitsI13__nv_bfloat16S2_S2_S2_fjLj8192ELj1ELj1ELj8ELj16ENS_18Kernel_traits_baseILj8192ES2_S2_S2_S2_fjLj256EEEEELb1ELb0ELb1ELb1EEEvNS_9FwdParamsE,@function
        .size           _ZN10layer_norm13ln_fwd_kernelINS_13Kernel_traitsI13__nv_bfloat16S2_S2_S2_fjLj8192ELj1ELj1ELj8ELj16ENS_18Kernel_traits_baseILj8192ES2_S2_S2_S2_fjLj256EEEEELb1ELb0ELb1ELb1EEEvNS_9FwdParamsE,(.L_x_29075 - _ZN10layer_norm13ln_fwd_kernelINS_13Kernel_traitsI13__nv_bfloat16S2_S2_S2_fjLj8192ELj1ELj1ELj8ELj16ENS_18Kernel_traits_baseILj8192ES2_S2_S2_S2_fjLj256EEEEELb1ELb0ELb1ELb1EEEvNS_9FwdParamsE)
        .other          _ZN10layer_norm13ln_fwd_kernelINS_13Kernel_traitsI13__nv_bfloat16S2_S2_S2_fjLj8192ELj1ELj1ELj8ELj16ENS_18Kernel_traits_baseILj8192ES2_S2_S2_S2_fjLj256EEEEELb1ELb0ELb1ELb1EEEvNS_9FwdParamsE,@"STO_CUDA_ENTRY STV_DEFAULT"
_ZN10layer_norm13ln_fwd_kernelINS_13Kernel_traitsI13__nv_bfloat16S2_S2_S2_fjLj8192ELj1ELj1ELj8ELj16ENS_18Kernel_traits_baseILj8192ES2_S2_S2_S2_fjLj256EEEEELb1ELb0ELb1ELb1EEEvNS_9FwdParamsE:
.text._ZN10layer_norm13ln_fwd_kernelINS_13Kernel_traitsI13__nv_bfloat16S2_S2_S2_fjLj8192ELj1ELj1ELj8ELj16ENS_18Kernel_traits_baseILj8192ES2_S2_S2_S2_fjLj256EEEEELb1ELb0ELb1ELb1EEEvNS_9FwdParamsE:
        /* <DEDUP_REMOVED lines=115> */
[----:B------:R-:W-:Y:S01]  /*0730*/  IMAD R67, R67, -0x2daee0ad, RZ ;  /* 0xd2511f5343437824 */ /* 0x000fe200078e02ff */
[----:B------:R-:W-:Y:S01]  /*0740*/  PRMT R2, RZ, 0x7610, R23 ;  /* 0x00007610ff027816 */ /* 0x000fe20000000017 */
[----:B------:R-:W-:Y:S01]  /*0750*/  IMAD.HI.U32 R44, R73, -0x2daee0ad, RZ ;  /* 0xd2511f53492c7827 */ /* 0x000fe200078e00ff */
[--C-:B------:R-:W-:Y:S01]  /*0760*/  PRMT R20, RZ, 0x5410, R45.reuse ;  /* 0x00005410ff147816 */ /* 0x100fe2000000002d */
[----:B------:R-:W-:Y:S01]  /*0770*/  ULDC.U8 UR8, c[0x0][0x1f0] ;  /* 0x00007c0000087ab9 */ /* 0x000fe20000000000 */
        /* <DEDUP_REMOVED lines=27> */
.L_x_1908:
[----:B------:R-:W-:-:S04]  /*0930*/  IMAD.MOV.U32 R57, RZ, RZ, 0x4 ;  /* 0x00000004ff397424 */ /* 0x000fc800078e00ff */
[----:B------:R-:W-:-:S05]  /*0940*/  IMAD.WIDE R48, R18, R57, c[0x0][0x1d0] ;  /* 0x0000740012307625 */ /* 0x000fca00078e0239 */
[----:B------:R0:W2:Y:S01]  /*0950*/  LDG.E R56, [R48.64] ;  /* 0x0000000630387981 */ /* 0x0000a2000c1e1900 */
[----:B------:R-:W-:Y:S01]  /*0960*/  ISETP.NE.U32.AND P0, PT, RZ, c[0x0][0x180], PT ;  /* 0x00006000ff007a0c */ /* 0x000fe20003f05070 */
[----:B------:R-:W-:Y:S01]  /*0970*/  IMAD R50, R18, c[0x0][0x168], RZ ;  /* 0x00005a0012327a24 */ /* 0x000fe200078e02ff */
[----:B------:R-:W-:Y:S02]  /*0980*/  HFMA2.MMA R109, -RZ, RZ, 0, 0 ;  /* 0x00000000ff6d7435 */ /* 0x000fe400000001ff */
[----:B------:R-:W-:Y:S02]  /*0990*/  ISETP.NE.AND.EX P0, PT, RZ, c[0x0][0x184], PT, P0 ;  /* 0x00006100ff007a0c */ /* 0x000fe40003f05300 */
[----:B0-----:R-:W-:Y:S02]  /*09a0*/  LOP3.LUT R48, R19, 0xff, RZ, 0xc0, !PT ;  /* 0x000000ff13307812 */ /* 0x001fe400078ec0ff */
[----:B--2---:R-:W-:-:S13]  /*09b0*/  ISETP.GE.AND P1, PT, R56, 0x1, PT ;  /* 0x000000013800780c */ /* 0x004fda0003f26270 */
[----:B------:R-:W-:-:S05]  /*09c0*/  @P1 IADD3 R51, R56, -0x1, RZ ;  /* 0xffffffff38331810 */ /* 0x000fca0007ffe0ff */
[----:B------:R-:W-:Y:S01]  /*09d0*/  @P1 IMAD R52, R51, c[0x0][0x168], RZ ;  /* 0x00005a0033341a24 */ /* 0x000fe200078e02ff */
[----:B------:R-:W-:-:S04]  /*09e0*/  SHF.R.S32.HI R51, RZ, 0x1f, R50 ;  /* 0x0000001fff337819 */ /* 0x000fc80000011432 */
[----:B------:R-:W-:Y:S02]  /*09f0*/  @P1 SHF.R.S32.HI R53, RZ, 0x1f, R52 ;  /* 0x0000001fff351819 */ /* 0x000fe40000011434 */
[----:B------:R-:W-:Y:S01]  /*0a00*/  LEA.HI R51, R51, R50, RZ, 0x3 ;  /* 0x0000003233337211 */ /* 0x000fe200078f18ff */
[----:B------:R-:W-:Y:S01]  /*0a10*/  @P1 IMAD.MOV.U32 R50, RZ, RZ, 0x10 ;  /* 0x00000010ff321424 */ /* 0x000fe200078e00ff */
[----:B------:R-:W-:Y:S01]  /*0a20*/  @P1 LEA.HI R55, R53, R52, RZ, 0x3 ;  /* 0x0000003435371211 */ /* 0x000fe200078f18ff */
[----:B------:R-:W-:Y:S01]  /*0a30*/  @P0 IMAD.MOV.U32 R52, RZ, RZ, 0x10 ;  /* 0x00000010ff340424 */ /* 0x000fe200078e00ff */
[-C--:B------:R-:W-:Y:S02]  /*0a40*/  LEA.HI.SX32 R53, R51, R48.reuse, 0x1d ;  /* 0x0000003033357211 */ /* 0x080fe400078feaff */
[----:B------:R-:W-:Y:S01]  /*0a50*/  @P1 LEA.HI.SX32 R109, R55, R48, 0x1d ;  /* 0x00000030376d1211 */ /* 0x000fe200078feaff */
[----:B------:R-:W-:-:S04]  /*0a60*/  IMAD.WIDE R54, R18, R57, c[0x0][0x1d8] ;  /* 0x0000760012367625 */ /* 0x000fc800078e0239 */
[----:B------:R-:W-:Y:S01]  /*0a70*/  @P0 IMAD.WIDE.U32 R48, R53, R52, c[0x0][0x180] ;  /* 0x0000600035300625 */ /* 0x000fe200078e0034 */
[----:B-----5:R0:W5:Y:S03]  /*0a80*/  LDG.E R63, [R54.64] ;  /* 0x00000006363f7981 */ /* 0x020166000c1e1900 */
[----:B------:R-:W-:Y:S01]  /*0a90*/  @P1 IMAD.WIDE.U32 R50, R109, R50, c[0x0][0x170] ;  /* 0x00005c006d321625 */ /* 0x000fe200078e0032 */
[----:B------:R0:W5:Y:S04]  /*0aa0*/  @P0 LDG.E.128 R40, [R48.64] ;  /* 0x0000000630280981 */ /* 0x000168000c1e1d00 */
[----:B------:R0:W5:Y:S01]  /*0ab0*/  @P1 LDG.E.128 R44, [R50.64] ;  /* 0x00000006322c1981 */ /* 0x000162000c1e1d00 */
[----:B------:R-:W-:Y:S01]  /*0ac0*/  ISETP.GT.AND P2, PT, R56, RZ, PT ;  /* 0x000000ff3800720c */ /* 0x000fe20003f44270 */
[----:B------:R-:W-:Y:S01]  /*0ad0*/  BSSY B0, `(.L_x_1575) ;  /* 0x0000060000007945 */ /* 0x000fe20003800000 */
[----:B------:R-:W-:-:S11]  /*0ae0*/  SHF.R.S32.HI R62, RZ, 0x1f, R18 ;  /* 0x0000001fff3e7819 */ /* 0x000fd60000011412 */
[----:B------:R-:W-:Y:S05]  /*0af0*/  @P2 BRA `(.L_x_1576) ;  /* 0x0000006000002947 */ /* 0x000fea0003800000 */
[----:B0-----:R-:W-:Y:S02]  /*0b00*/  IMAD.MOV.U32 R61, RZ, RZ, RZ ;  /* 0x000000ffff3d7224 */ /* 0x001fe400078e00ff */
[----:B------:R-:W-:Y:S01]  /*0b10*/  IMAD.MOV.U32 R48, RZ, RZ, R92 ;  /* 0x000000ffff307224 */ /* 0x000fe200078e005c */
[----:B------:R-:W-:Y:S05]  /*0b20*/  @!P0 BRA `(.L_x_1577) ;  /* 0x000005a000008947 */ /* 0x000fea0003800000 */
[----:B------:R-:W-:Y:S02]  /*0b30*/  MOV R48, R92 ;  /* 0x0000005c00307202 */ /* 0x000fe40000000f00 */
[----:B-----5:R-:W-:Y:S01]  /*0b40*/  PRMT R61, RZ, 0x5410, R40 ;  /* 0x00005410ff3d7816 */ /* 0x020fe20000000028 */
[----:B------:R-:W-:Y:S05]  /*0b50*/  BRA `(.L_x_1577) ;  /* 0x0000057000007947 */ /* 0x000fea0003800000 */
.L_x_1576:
        /* <DEDUP_REMOVED lines=12> */
.L_x_1579:
[----:B------:R-:W-:Y:S02]  /*0c20*/  IMAD.MOV.U32 R52, RZ, RZ, R74 ;  /* 0x000000ffff347224 */ /* 0x000fe400078e004a */
.L_x_1580:
[----:B------:R-:W-:Y:S05]  /*0c30*/  BSYNC B1 ;  /* 0x0000000000017941 */ /* 0x000fea0003800000 */
.L_x_1578:
        /* <DEDUP_REMOVED lines=16> */
.L_x_1584:
[----:B------:R-:W-:Y:S05]  /*0d40*/  BSYNC B2 ;  /* 0x0000000000027941 */ /* 0x000fea0003800000 */
.L_x_1583:
[----:B------:R-:W-:Y:S01]  /*0d50*/  IMAD.HI.U32 R48, R77, -0x326172a9, RZ ;  /* 0xcd9e8d574d307827 */ /* 0x000fe200078e00ff */
[----:B------:R-:W-:-:S03]  /*0d60*/  LOP3.LUT R49, R49, UR5, R72, 0x96, !PT ;  /* 0x0000000531317c12 */ /* 0x000fc6000f8e9648 */
[----:B------:R-:W-:Y:S01]  /*0d70*/  IMAD R51, R77, -0x326172a9, RZ ;  /* 0xcd9e8d574d337824 */ /* 0x000fe200078e02ff */
[----:B------:R-:W-:Y:S01]  /*0d80*/  LOP3.LUT R54, R48, UR4, R75, 0x96, !PT ;  /* 0x0000000430367c12 */ /* 0x000fe2000f8e964b */
[----:B------:R-:W-:-:S04]  /*0d90*/  IMAD.WIDE.U32 R48, R49, -0x326172a9, RZ ;  /* 0xcd9e8d5731307825 */ /* 0x000fc800078e00ff */
[----:B------:R-:W-:Y:S01]  /*0da0*/  IMAD R57, R76, -0x2daee0ad, RZ ;  /* 0xd2511f534c397824 */ /* 0x000fe200078e02ff */
        /* <DEDUP_REMOVED lines=35> */
[----:B------:R-:W-:Y:S01]  /*0fe0*/  HFMA2.MMA R48, -RZ, RZ, 0, 0 ;  /* 0x00000000ff307435 */ /* 0x000fe200000001ff */
[----:B------:R-:W-:Y:S01]  /*0ff0*/  IMAD.MOV.U32 R74, RZ, RZ, R54 ;  /* 0x000000ffff4a7224 */ /* 0x000fe200078e0036 */
[----:B------:R-:W-:-:S04]  /*1000*/  LOP3.LUT R67, R49, UR26, R50, 0x96, !PT ;  /* 0x0000001a31437c12 */ /* 0x000fc8000f8e9632 */
.L_x_1582:
[----:B------:R-:W-:Y:S05]  /*1010*/  BSYNC B1 ;  /* 0x0000000000017941 */ /* 0x000fea0003800000 */
.L_x_1581:
        /* <DEDUP_REMOVED lines=11> */
.L_x_1577:
[----:B------:R-:W-:Y:S05]  /*10d0*/  BSYNC B0 ;  /* 0x0000000000007941 */ /* 0x000fea0003800000 */
.L_x_1575:
        /* <DEDUP_REMOVED lines=8> */
.L_x_1586:
        /* <DEDUP_REMOVED lines=12> */
.L_x_1589:
[----:B------:R-:W-:Y:S02]  /*1220*/  IMAD.MOV.U32 R52, RZ, RZ, R74 ;  /* 0x000000ffff347224 */ /* 0x000fe400078e004a */
.L_x_1590:
[----:B------:R-:W-:Y:S05]  /*1230*/  BSYNC B1 ;  /* 0x0000000000017941 */ /* 0x000fea0003800000 */
.L_x_1588:
        /* <DEDUP_REMOVED lines=16> */
.L_x_1594:
[----:B------:R-:W-:Y:S05]  /*1340*/  BSYNC B2 ;  /* 0x0000000000027941 */ /* 0x000fea0003800000 */
.L_x_1593:
        /* <DEDUP_REMOVED lines=43> */
[----:B------:R-:W-:Y:S02]  /*1600*/  IMAD.MOV.U32 R49, RZ, RZ, RZ ;  /* 0x000000ffff317224 */ /* 0x000fe400078e00ff */
.L_x_1592:
[----:B------:R-:W-:Y:S05]  /*1610*/  BSYNC B1 ;  /* 0x0000000000017941 */ /* 0x000fea0003800000 */
.L_x_1591:
        /* <DEDUP_REMOVED lines=11> */
.L_x_1587:
[----:B------:R-:W-:Y:S05]  /*16d0*/  BSYNC B0 ;  /* 0x0000000000007941 */ /* 0x000fea0003800000 */
.L_x_1585:
        /* <DEDUP_REMOVED lines=8> */
.L_x_1596:
        /* <DEDUP_REMOVED lines=12> */
.L_x_1599:
[----:B------:R-:W-:Y:S02]  /*1820*/  IMAD.MOV.U32 R52, RZ, RZ, R74 ;  /* 0x000000ffff347224 */ /* 0x000fe400078e004a */
.L_x_1600:
[----:B------:R-:W-:Y:S05]  /*1830*/  BSYNC B1 ;  /* 0x0000000000017941 */ /* 0x000fea0003800000 */
.L_x_1598:
        /* <DEDUP_REMOVED lines=16> */
.L_x_1604:
[----:B------:R-:W-:Y:S05]  /*1940*/  BSYNC B2 ;  /* 0x0000000000027941 */ /* 0x000fea0003800000 */
.L_x_1603:
        /* <DEDUP_REMOVED lines=44> */
.L_x_1602:
[----:B------:R-:W-:Y:S05]  /*1c10*/  BSYNC B1 ;  /* 0x0000000000017941 */ /* 0x000fea0003800000 */
.L_x_1601:
        /* <DEDUP_REMOVED lines=11> */
.L_x_1597:
[----:B------:R-:W-:Y:S05]  /*1cd0*/  BSYNC B0 ;  /* 0x0000000000007941 */ /* 0x000fea0003800000 */
.L_x_1595:
        /* <DEDUP_REMOVED lines=8> */
.L_x_1606:
        /* <DEDUP_REMOVED lines=12> */
.L_x_1609:
[----:B------:R-:W-:Y:S02]  /*1e20*/  IMAD.MOV.U32 R52, RZ, RZ, R74 ;  /* 0x000000ffff347224 */ /* 0x000fe400078e004a */
.L_x_1610:
[----:B------:R-:W-:Y:S05]  /*1e30*/  BSYNC B1 ;  /* 0x0000000000017941 */ /* 0x000fea0003800000 */
.L_x_1608:
        /* <DEDUP_REMOVED lines=16> */
.L_x_1614:
[----:B------:R-:W-:Y:S05]  /*1f40*/  BSYNC B2 ;  /* 0x0000000000027941 */ /* 0x000fea0003800000 */
.L_x_1613:
        /* <DEDUP_REMOVED lines=44> */
.L_x_1612:
[----:B------:R-:W-:Y:S05]  /*2210*/  BSYNC B1 ;  /* 0x0000000000017941 */ /* 0x000fea0003800000 */
.L_x_1611:
        /* <DEDUP_REMOVED lines=11> */
.L_x_1607:
[----:B------:R-:W-:Y:S05]  /*22d0*/  BSYNC B0 ;  /* 0x0000000000007941 */ /* 0x000fea0003800000 */
.L_x_1605:
        /* <DEDUP_REMOVED lines=8> */
.L_x_1616:
        /* <DEDUP_REMOVED lines=12> */
.L_x_1619:
[----:B------:R-:W-:Y:S02]  /*2420*/  MOV R52, R74 ;  /* 0x0000004a00347202 */ /* 0x000fe40000000f00 */
.L_x_1620:
[----:B------:R-:W-:Y:S05]  /*2430*/  BSYNC B1 ;  /* 0x0000000000017941 */ /* 0x000fea0003800000 */
.L_x_1618:
        /* <DEDUP_REMOVED lines=16> */
.L_x_1624:
[----:B------:R-:W-:Y:S05]  /*2540*/  BSYNC B2 ;  /* 0x0000000000027941 */ /* 0x000fea0003800000 */
.L_x_1623:
        /* <DEDUP_REMOVED lines=41> */
[----:B------:R-:W-:Y:S01]  /*27e0*/  MOV R73, R48 ;  /* 0x0000003000497202 */ /* 0x000fe20000000f00 */
[----:B------:R-:W-:Y:S01]  /*27f0*/  IMAD.MOV.U32 R48, RZ, RZ, RZ ;  /* 0x000000ffff307224 */ /* 0x000fe200078e00ff */
[----:B------:R-:W-:Y:S02]  /*2800*/  LOP3.LUT R67, R49, UR26, R50, 0x96, !PT ;  /* 0x0000001a31437c12 */ /* 0x000fe4000f8e9632 */
.L_x_1622:
[----:B------:R-:W-:Y:S05]  /*2810*/  BSYNC B1 ;  /* 0x0000000000017941 */ /* 0x000fea0003800000 */
.L_x_1621:
        /* <DEDUP_REMOVED lines=11> */
.L_x_1617:
[----:B------:R-:W-:Y:S05]  /*28d0*/  BSYNC B0 ;  /* 0x0000000000007941 */ /* 0x000fea0003800000 */
.L_x_1615:
        /* <DEDUP_REMOVED lines=8> */
.L_x_1626:
        /* <DEDUP_REMOVED lines=12> */
.L_x_1629:
[----:B------:R-:W-:Y:S02]  /*2a20*/  IMAD.MOV.U32 R52, RZ, RZ, R74 ;  /* 0x000000ffff347224 */ /* 0x000fe400078e004a */
.L_x_1630:
[----:B------:R-:W-:Y:S05]  /*2a30*/  BSYNC B1 ;  /* 0x0000000000017941 */ /* 0x000fea0003800000 */
.L_x_1628:
        /* <DEDUP_REMOVED lines=16> */
.L_x_1634:
[----:B------:R-:W-:Y:S05]  /*2b40*/  BSYNC B2 ;  /* 0x0000000000027941 */ /* 0x000fea0003800000 */
.L_x_1633:
        /* <DEDUP_REMOVED lines=44> */
.L_x_1632:
[----:B------:R-:W-:Y:S05]  /*2e10*/  BSYNC B1 ;  /* 0x0000000000017941 */ /* 0x000fea0003800000 */
.L_x_1631:
        /* <DEDUP_REMOVED lines=11> */
.L_x_1627:
[----:B------:R-:W-:Y:S05]  /*2ed0*/  BSYNC B0 ;  /* 0x0000000000007941 */ /* 0x000fea0003800000 */
.L_x_1625:
        /* <DEDUP_REMOVED lines=8> */
.L_x_1636:
        /* <DEDUP_REMOVED lines=12> */
.L_x_1639:
[----:B------:R-:W-:Y:S02]  /*3020*/  IMAD.MOV.U32 R52, RZ, RZ, R74 ;  /* 0x000000ffff347224 */ /* 0x000fe400078e004a */
.L_x_1640:
[----:B------:R-:W-:Y:S05]  /*3030*/  BSYNC B1 ;  /* 0x0000000000017941 */ /* 0x000fea0003800000 */
.L_x_1638:
        /* <DEDUP_REMOVED lines=16> */
.L_x_1644:
[----:B------:R-:W-:Y:S05]  /*3140*/  BSYNC B2 ;  /* 0x0000000000027941 */ /* 0x000fea0003800000 */
.L_x_1643:
        /* <DEDUP_REMOVED lines=44> */
.L_x_1642:
[----:B------:R-:W-:Y:S05]  /*3410*/  BSYNC B1 ;  /* 0x0000000000017941 */ /* 0x000fea0003800000 */
.L_x_1641:
        /* <DEDUP_REMOVED lines=11> */
.L_x_1637:
[----:B------:R-:W-:Y:S05]  /*34d0*/  BSYNC B0 ;  /* 0x0000000000007941 */ /* 0x000fea0003800000 */
.L_x_1635:
        /* <DEDUP_REMOVED lines=8> */
.L_x_1646:
        /* <DEDUP_REMOVED lines=12> */
.L_x_1649:
[----:B------:R-:W-:Y:S02]  /*3620*/  IMAD.MOV.U32 R52, RZ, RZ, R74 ;  /* 0x000000ffff347224 */ /* 0x000fe400078e004a */
.L_x_1650:
[----:B------:R-:W-:Y:S05]  /*3630*/  BSYNC B1 ;  /* 0x0000000000017941 */ /* 0x000fea0003800000 */
.L_x_1648:
        /* <DEDUP_REMOVED lines=16> */
.L_x_1654:
[----:B------:R-:W-:Y:S05]  /*3740*/  BSYNC B2 ;  /* 0x0000000000027941 */ /* 0x000fea0003800000 */
.L_x_1653:
        /* <DEDUP_REMOVED lines=44> */
.L_x_1652:
[----:B------:R-:W-:Y:S05]  /*3a10*/  BSYNC B1 ;  /* 0x0000000000017941 */ /* 0x000fea0003800000 */
.L_x_1651:
        /* <DEDUP_REMOVED lines=11> */
.L_x_1647:
[----:B------:R-:W-:Y:S05]  /*3ad0*/  BSYNC B0 ;  /* 0x0000000000007941 */ /* 0x000fea0003800000 */
.L_x_1645:
[----:B------:R-:W-:Y:S01]  /*3ae0*/  HFMA2.MMA R52, -RZ, RZ, 0, 9.5367431640625e-07 ;  /* 0x00000010ff347435 */ /* 0x000fe200000001ff */
[----:B------:R-:W-:Y:S01]  /*3af0*/  F2FP.BF16.PACK_AB R51, R54, R55 ;  /* 0x000000373633723e */ /* 0x000fe200000010ff */
[----:B------:R-:W-:Y:S01]  /*3b00*/  BSSY B0, `(.L_x_1655) ;  /* 0x000001f000007945 */ /* 0x000fe20003800000 */
[----:B------:R-:W-:Y:S02]  /*3b10*/  F2FP.BF16.PACK_AB R50, R56, R57 ;  /* 0x000000393832723e */ /* 0x000fe400000010ff */
[----:B------:R-:W-:Y:S02]  /*3b20*/  F2FP.BF16.PACK_AB R49, R58, R59 ;  /* 0x0000003b3a31723e */ /* 0x000fe400000010ff */
[----:B------:R-:W-:Y:S02]  /*3b30*/  F2FP.BF16.PACK_AB R48, R60, R61 ;  /* 0x0000003d3c30723e */ /* 0x000fe400000010ff */
[----:B------:R-:W-:Y:S01]  /*3b40*/  IADD3 R101, R109, 0x100, RZ ;  /* 0x000001006d657810 */ /* 0x000fe20007ffe0ff */
[C---:B------:R-:W-:Y:S01]  /*3b50*/  IMAD.WIDE.U32 R96, R53.reuse, R52, c[0x0][0x188] ;  /* 0x0000620035607625 */ /* 0x040fe200078e0034 */
[----:B------:R-:W-:-:S03]  /*3b60*/  IADD3 R106, R53, 0x100, RZ ;  /* 0x00000100356a7810 */ /* 0x000fc60007ffe0ff */
[-C--:B------:R-:W-:Y:S01]  /*3b70*/  @P1 IMAD.WIDE.U32 R94, R101, R52.reuse, c[0x0][0x170] ;  /* 0x00005c00655e1625 */ /* 0x080fe200078e0034 */
[----:B------:R0:W-:Y:S03]  /*3b80*/  STG.E.128 [R96.64], R48 ;  /* 0x0000003060007986 */ /* 0x0001e6000c101d06 */
[----:B------:R-:W-:Y:S01]  /*3b90*/  @P0 IMAD.WIDE.U32 R92, R106, R52, c[0x0][0x180] ;  /* 0x000060006a5c0625 */ /* 0x000fe200078e0034 */
[----:B------:R-:W-:Y:S05]  /*3ba0*/  @!P1 BRA `(.L_x_1656) ;  /* 0x0000014000009947 */ /* 0x000fea0003800000 */
[----:B0-----:R-:W-:Y:S01]  /*3bb0*/  IMAD.U32 R49, R90, 0x10000, RZ ;  /* 0x000100005a317824 */ /* 0x001fe200078e00ff */
[----:B------:R-:W-:Y:S02]  /*3bc0*/  LOP3.LUT R48, R91, 0xffff, RZ, 0xc0, !PT ;  /* 0x0000ffff5b307812 */ /* 0x000fe400078ec0ff */
[----:B------:R-:W-:Y:S02]  /*3bd0*/  LOP3.LUT R96, R87, 0xff, RZ, 0xc0, !PT ;  /* 0x000000ff57607812 */ /* 0x000fe400078ec0ff */
[----:B------:R-:W-:-:S02]  /*3be0*/  LOP3.LUT R51, R49, 0xff0000, RZ, 0xc0, !PT ;  /* 0x00ff000031337812 */ /* 0x000fc400078ec0ff */
[----:B------:R-:W-:Y:S01]  /*3bf0*/  PRMT R49, R89, 0x7104, RZ ;  /* 0x0000710459317816 */ /* 0x000fe200000000ff */
[----:B------:R-:W-:Y:S01]  /*3c00*/  IMAD.WIDE.U32 R96, R96, 0x1000000, RZ ;  /* 0x0100000060607825 */ /* 0x000fe200078e00ff */
[----:B------:R-:W-:Y:S02]  /*3c10*/  PRMT R100, R51, 0x4210, R48 ;  /* 0x0000421033647816 */ /* 0x000fe40000000030 */
[----:B------:R-:W-:Y:S02]  /*3c20*/  LOP3.LUT R50, R86, 0xff, RZ, 0xc0, !PT ;  /* 0x000000ff56327812 */ /* 0x000fe400078ec0ff */
[----:B------:R-:W-:Y:S02]  /*3c30*/  LOP3.LUT R48, R85, 0xff, RZ, 0xc0, !PT ;  /* 0x000000ff55307812 */ /* 0x000fe400078ec0ff */
[----:B------:R-:W-:Y:S01]  /*3c40*/  LOP3.LUT R103, R100, 0xff00, R49, 0xf8, !PT ;  /* 0x0000ff0064677812 */ /* 0x000fe200078ef831 */
[----:B------:R-:W-:-:S03]  /*3c50*/  IMAD.WIDE.U32 R50, R50, 0x10000, RZ ;  /* 0x0001000032327825 */ /* 0x000fc600078e00ff */
[----:B------:R-:W-:Y:S01]  /*3c60*/  LOP3.LUT R103, R103, 0xff, R88, 0xf8, !PT ;  /* 0x000000ff67677812 */ /* 0x000fe200078ef858 */
[----:B------:R-:W-:-:S03]  /*3c70*/  IMAD.WIDE.U32 R48, R48, 0x100, RZ ;  /* 0x0000010030307825 */ /* 0x000fc600078e00ff */
[----:B------:R-:W-:Y:S01]  /*3c80*/  LOP3.LUT R51, R51, R103, R97, 0xfe, !PT ;  /* 0x0000006733337212 */ /* 0x000fe200078efe61 */
[----:B------:R-:W-:Y:S01]  /*3c90*/  IMAD.MOV.U32 R100, RZ, RZ, 0x8 ;  /* 0x00000008ff647424 */ /* 0x000fe200078e00ff */
[----:B------:R-:W-:Y:S02]  /*3ca0*/  LOP3.LUT R99, R48, R96, R50, 0xfe, !PT ;  /* 0x0000006030637212 */ /* 0x000fe400078efe32 */
[----:B------:R-:W-:Y:S01]  /*3cb0*/  LOP3.LUT R49, R51, R49, RZ, 0xfc, !PT ;  /* 0x0000003133317212 */ /* 0x000fe200078efcff */
[----:B------:R-:W-:Y:S01]  /*3cc0*/  IMAD.WIDE.U32 R50, R109, R100, c[0x0][0x190] ;  /* 0x000064006d327625 */ /* 0x000fe200078e0064 */
[----:B------:R-:W-:-:S05]  /*3cd0*/  LOP3.LUT R48, R99, 0xff, R84, 0xf8, !PT ;  /* 0x000000ff63307812 */ /* 0x000fca00078ef854 */
[----:B------:R0:W-:Y:S02]  /*3ce0*/  STG.E.64 [R50.64], R48 ;  /* 0x0000003032007986 */ /* 0x0001e4000c101b06 */
.L_x_1656:
[----:B------:R-:W-:Y:S05]  /*3cf0*/  BSYNC B0 ;  /* 0x0000000000007941 */ /* 0x000fea0003800000 */
.L_x_1655:
[----:B-----5:R1:W5:Y:S04]  /*3d00*/  @P1 LDG.E.128 R44, [R94.64] ;  /* 0x000000065e2c1981 */ /* 0x020368000c1e1d00 */
[----:B------:R1:W5:Y:S01]  /*3d10*/  @P0 LDG.E.128 R40, [R92.64] ;  /* 0x000000065c280981 */ /* 0x000362000c1e1d00 */
[----:B------:R-:W-:Y:S01]  /*3d20*/  BSSY B0, `(.L_x_1657) ;  /* 0x0000060000007945 */ /* 0x000fe20003800000 */
[----:B------:R-:W-:Y:S05]  /*3d30*/  @P2 BRA `(.L_x_1658) ;  /* 0x0000006000002947 */ /* 0x000fea0003800000 */
[----:B------:R-:W-:Y:S02]  /*3d40*/  IMAD.MOV.U32 R100, RZ, RZ, RZ ;  /* 0x000000ffff647224 */ /* 0x000fe400078e00ff */
[----:B0-----:R-:W-:Y:S01]  /*3d50*/  IMAD.MOV.U32 R48, RZ, RZ, R98 ;  /* 0x000000ffff307224 */ /* 0x001fe200078e0062 */
[----:B------:R-:W-:Y:S05]  /*3d60*/  @!P0 BRA `(.L_x_1659) ;  /* 0x000005b000008947 */ /* 0x000fea0003800000 */
[----:B------:R-:W-:Y:S02]  /*3d70*/  MOV R48, R98 ;  /* 0x0000006200307202 */ /* 0x000fe40000000f00 */
[----:B-----5:R-:W-:Y:S01]  /*3d80*/  PRMT R100, RZ, 0x5410, R40 ;  /* 0x00005410ff647816 */ /* 0x020fe20000000028 */
[----:B------:R-:W-:Y:S05]  /*3d90*/  BRA `(.L_x_1659) ;  /* 0x0000058000007947 */ /* 0x000fea0003800000 */
.L_x_1658:
[C---:B------:R-:W-:Y:S01]  /*3da0*/  ISETP.NE.AND P3, PT, R98.reuse, 0x1, PT ;  /* 0x000000016200780c */ /* 0x040fe20003f65270 */
[----:B------:R-:W-:Y:S01]  /*3db0*/  BSSY B1, `(.L_x_1660) ;  /* 0x000000c000017945 */ /* 0x000fe20003800000 */
[----:B0-----:R-:W-:-:S11]  /*3dc0*/  IADD3 R48, R98, 0x1, RZ ;  /* 0x0000000162307810 */ /* 0x001fd60007ffe0ff */
        /* <DEDUP_REMOVED lines=9> */
.L_x_1661:
[----:B------:R-:W-:Y:S02]  /*3e60*/  IMAD.MOV.U32 R84, RZ, RZ, R74 ;  /* 0x000000ffff547224 */ /* 0x000fe400078e004a */
.L_x_1662:
[----:B------:R-:W-:Y:S05]  /*3e70*/  BSYNC B1 ;  /* 0x0000000000017941 */ /* 0x000fea0003800000 */
.L_x_1660:
        /* <DEDUP_REMOVED lines=16> */
.L_x_1666:
[----:B------:R-:W-:Y:S05]  /*3f80*/  BSYNC B2 ;  /* 0x0000000000027941 */ /* 0x000fea0003800000 */
.L_x_1665:
[----:B------:R-:W-:Y:S01]  /*3f90*/  IMAD.HI.U32 R48, R77, -0x326172a9, RZ ;  /* 0xcd9e8d574d307827 */ /* 0x000fe200078e00ff */
[----:B------:R-:W-:-:S03]  /*3fa0*/  LOP3.LUT R49, R49, UR5, R72, 0x96, !PT ;  /* 0x0000000531317c12 */ /* 0x000fc6000f8e9648 */
[----:B------:R-:W-:Y:S01]  /*3fb0*/  IMAD R51, R77, -0x326172a9, RZ ;  /* 0xcd9e8d574d337824 */ /* 0x000fe200078e02ff */
[----:B-1----:R-:W-:Y:S01]  /*3fc0*/  LOP3.LUT R92, R48, UR4, R75, 0x96, !PT ;  /* 0x00000004305c7c12 */ /* 0x002fe2000f8e964b */
        /* <DEDUP_REMOVED lines=40> */
.L_x_1664:
[----:B------:R-:W-:Y:S05]  /*4250*/  BSYNC B1 ;  /* 0x0000000000017941 */ /* 0x000fea0003800000 */
.L_x_1663:
        /* <DEDUP_REMOVED lines=12> */
.L_x_1659:
[----:B------:R-:W-:Y:S05]  /*4320*/  BSYNC B0 ;  /* 0x0000000000007941 */ /* 0x000fea0003800000 */
.L_x_1657:
        /* <DEDUP_REMOVED lines=8> */
.L_x_1668:
        /* <DEDUP_REMOVED lines=12> */
.L_x_1671:
[----:B------:R-:W-:Y:S02]  /*4470*/  IMAD.MOV.U32 R85, RZ, RZ, R74 ;  /* 0x000000ffff557224 */ /* 0x000fe400078e004a */
.L_x_1672:
[----:B------:R-:W-:Y:S05]  /*4480*/  BSYNC B1 ;  /* 0x0000000000017941 */ /* 0x000fea0003800000 */
.L_x_1670:
        /* <DEDUP_REMOVED lines=16> */
.L_x_1676:
[----:B------:R-:W-:Y:S05]  /*4590*/  BSYNC B2 ;  /* 0x0000000000027941 */ /* 0x000fea0003800000 */
.L_x_1675:
        /* <DEDUP_REMOVED lines=44> */
.L_x_1674:
[----:B------:R-:W-:Y:S05]  /*4860*/  BSYNC B1 ;  /* 0x0000000000017941 */ /* 0x000fea0003800000 */
.L_x_1673:
        /* <DEDUP_REMOVED lines=12> */
.L_x_1669:
[----:B------:R-:W-:Y:S05]  /*4930*/  BSYNC B0 ;  /* 0x0000000000007941 */ /* 0x000fea0003800000 */
.L_x_1667:
        /* <DEDUP_REMOVED lines=8> */
.L_x_1678:
        /* <DEDUP_REMOVED lines=12> */
.L_x_1681:
[----:B------:R-:W-:Y:S02]  /*4a80*/  IMAD.MOV.U32 R86, RZ, RZ, R74 ;  /* 0x000000ffff567224 */ /* 0x000fe400078e004a */
.L_x_1682:
[----:B------:R-:W-:Y:S05]  /*4a90*/  BSYNC B1 ;  /* 0x0000000000017941 */ /* 0x000fea0003800000 */
.L_x_1680:
        /* <DEDUP_REMOVED lines=16> */
.L_x_1686:
[----:B------:R-:W-:Y:S05]  /*4ba0*/  BSYNC B2 ;  /* 0x0000000000027941 */ /* 0x000fea0003800000 */
.L_x_1685:
        /* <DEDUP_REMOVED lines=44> */
.L_x_1684:
[----:B------:R-:W-:Y:S05]  /*4e70*/  BSYNC B1 ;  /* 0x0000000000017941 */ /* 0x000fea0003800000 */
.L_x_1683:
        /* <DEDUP_REMOVED lines=12> */
.L_x_1679:
[----:B------:R-:W-:Y:S05]  /*4f40*/  BSYNC B0 ;  /* 0x0000000000007941 */ /* 0x000fea0003800000 */
.L_x_1677:
        /* <DEDUP_REMOVED lines=8> */
.L_x_1688:
        /* <DEDUP_REMOVED lines=12> */
.L_x_1691:
[----:B------:R-:W-:Y:S02]  /*5090*/  IMAD.MOV.U32 R87, RZ, RZ, R74 ;  /* 0x000000ffff577224 */ /* 0x000fe400078e004a */
.L_x_1692:
[----:B------:R-:W-:Y:S05]  /*50a0*/  BSYNC B1 ;  /* 0x0000000000017941 */ /* 0x000fea0003800000 */
.L_x_1690:
        /* <DEDUP_REMOVED lines=16> */
.L_x_1696:
[----:B------:R-:W-:Y:S05]  /*51b0*/  BSYNC B2 ;  /* 0x0000000000027941 */ /* 0x000fea0003800000 */
.L_x_1695:
        /* <DEDUP_REMOVED lines=44> */
.L_x_1694:
[----:B------:R-:W-:Y:S05]  /*5480*/  BSYNC B1 ;  /* 0x0000000000017941 */ /* 0x000fea0003800000 */
.L_x_1693:
        /* <DEDUP_REMOVED lines=12> */
.L_x_1689:
[----:B------:R-:W-:Y:S05]  /*5550*/  BSYNC B0 ;  /* 0x0000000000007941 */ /* 0x000fea0003800000 */
.L_x_1687:
        /* <DEDUP_REMOVED lines=8> */
.L_x_1698:
        /* <DEDUP_REMOVED lines=12> */
.L_x_1701:
[----:B------:R-:W-:Y:S02]  /*56a0*/  IMAD.MOV.U32 R88, RZ, RZ, R74 ;  /* 0x000000ffff587224 */ /* 0x000fe400078e004a */
.L_x_1702:
[----:B------:R-:W-:Y:S05]  /*56b0*/  BSYNC B1 ;  /* 0x0000000000017941 */ /* 0x000fea0003800000 */
.L_x_1700:
        /* <DEDUP_REMOVED lines=16> */
.L_x_1706:
[----:B------:R-:W-:Y:S05]  /*57c0*/  BSYNC B2 ;  /* 0x0000000000027941 */ /* 0x000fea0003800000 */
.L_x_1705:
        /* <DEDUP_REMOVED lines=44> */
.L_x_1704:
[----:B------:R-:W-:Y:S05]  /*5a90*/  BSYNC B1 ;  /* 0x0000000000017941 */ /* 0x000fea0003800000 */
.L_x_1703:
        /* <DEDUP_REMOVED lines=12> */
.L_x_1699:
[----:B------:R-:W-:Y:S05]  /*5b60*/  BSYNC B0 ;  /* 0x0000000000007941 */ /* 0x000fea0003800000 */
.L_x_1697:
[----:B------:R-:W-:Y:S01]  /*5b70*/  BSSY B0, `(.L_x_1707) ;  /* 0x0000060000007945 */ /* 0x000fe20003800000 */
[----:B------:R-:W-:Y:S05]  /*5b80*/  @P2 BRA `(.L_x_1708) ;  /* 0x0000006000002947 */ /* 0x000fea0003800000 */
[----:B-1----:R-:W-:Y:S01]  /*5b90*/  IMAD.MOV.U32 R95, RZ, RZ, RZ ;  /* 0x000000ffff5f7224 */ /* 0x002fe200078e00ff */
[----:B------:R-:W-:Y:S01]  /*5ba0*/  MOV R49, R48 ;  /* 0x0000003000317202 */ /* 0x000fe20000000f00 */
[----:B------:R-:W-:Y:S05]  /*5bb0*/  @!P0 BRA `(.L_x_1709) ;  /* 0x000005b000008947 */ /* 0x000fea0003800000 */
[----:B------:R-:W-:Y:S01]  /*5bc0*/  IMAD.MOV.U32 R49, RZ, RZ, R48 ;  /* 0x000000ffff317224 */ /* 0x000fe200078e0030 */
[----:B-----5:R-:W-:Y:S01]  /*5bd0*/  PRMT R95, RZ, 0x7610, R42 ;  /* 0x00007610ff5f7816 */ /* 0x020fe2000000002a */
[----:B------:R-:W-:Y:S05]  /*5be0*/  BRA `(.L_x_1709) ;  /* 0x0000058000007947 */ /* 0x000fea0003800000 */
.L_x_1708:
        /* <DEDUP_REMOVED lines=12> */
.L_x_1711:
[----:B------:R-:W-:Y:S02]  /*5cb0*/  IMAD.MOV.U32 R89, RZ, RZ, R74 ;  /* 0x000000ffff597224 */ /* 0x000fe400078e004a */
.L_x_1712:
[----:B------:R-:W-:Y:S05]  /*5cc0*/  BSYNC B1 ;  /* 0x0000000000017941 */ /* 0x000fea0003800000 */
.L_x_1710:
        /* <DEDUP_REMOVED lines=16> */
.L_x_1716:
[----:B------:R-:W-:Y:S05]  /*5dd0*/  BSYNC B2 ;  /* 0x0000000000027941 */ /* 0x000fea0003800000 */
.L_x_1715:
        /* <DEDUP_REMOVED lines=44> */
.L_x_1714:
[----:B------:R-:W-:Y:S05]  /*60a0*/  BSYNC B1 ;  /* 0x0000000000017941 */ /* 0x000fea0003800000 */
.L_x_1713:
[----:B------:R-:W0:Y:S01]  /*60b0*/  I2F.U32 R48, R89 ;  /* 0x0000005900307306 */ /* 0x000e220000201000 */
[----:B------:R-:W-:Y:S01]  /*60c0*/  HFMA2.MMA R51, -RZ, RZ, 0.1171875, 0 ;  /* 0x2f800000ff337435 */ /* 0x000fe200000001ff */
[----:B-----5:R-:W-:-:S05]  /*60d0*/  PRMT R50, RZ, 0x7610, R46 ;  /* 0x00007610ff327816 */ /* 0x020fca000000002e */
[----:B------:R-:W-:-:S04]  /*60e0*/  FMUL.FTZ R50, R50, c[0x0][0x1ec] ;  /* 0x00007b0032327a20 */ /* 0x000fc80000410000 */
[----:B------:R-:W-:Y:S02]  /*60f0*/  FMUL.FTZ R50, R50, c[0x0][0x1e8] ;  /* 0x00007a0032327a20 */ /* 0x000fe40000410000 */
[----:B0-----:R-:W-:-:S05]  /*6100*/  FFMA.FTZ R48, R48, R51, 1.1641532182693481445e-10 ;  /* 0x2f00000030307423 */ /* 0x001fca0000010033 */
[----:B------:R-:W-:-:S04]  /*6110*/  FSETP.GTU.FTZ.AND P3, PT, R48, c[0x0][0x1e4], PT ;  /* 0x0000790030007a0b */ /* 0x000fc80003f7c000 */
[----:B-1----:R-:W-:Y:S02]  /*6120*/  FSEL R95, R50, RZ, !P3 ;  /* 0x000000ff325f7208 */ /* 0x002fe40005800000 */
[----:B------:R-:W-:Y:S02]  /*6130*/  @P0 PRMT R50, RZ, 0x7610, R42 ;  /* 0x00007610ff320816 */ /* 0x000fe4000000002a */
[----:B------:R-:W-:-:S03]  /*6140*/  SEL R48, RZ, 0x1, P3 ;  /* 0x00000001ff307807 */ /* 0x000fc60001800000 */
[----:B------:R-:W-:Y:S01]  /*6150*/  @P0 FADD.FTZ R95, R50, R95 ;  /* 0x0000005f325f0221 */ /* 0x000fe20000010000 */
[----:B------:R-:W-:Y:S02]  /*6160*/  PRMT R89, R48, 0x7610, R89 ;  /* 0x0000761030597816 */ /* 0x000fe40000000059 */
.L_x_1709:
[----:B------:R-:W-:Y:S05]  /*6170*/  BSYNC B0 ;  /* 0x0000000000007941 */ /* 0x000fea0003800000 */
.L_x_1707:
        /* <DEDUP_REMOVED lines=8> */
.L_x_1718:
        /* <DEDUP_REMOVED lines=12> */
.L_x_1721:
[----:B------:R-:W-:Y:S02]  /*62c0*/  IMAD.MOV.U32 R90, RZ, RZ, R74 ;  /* 0x000000ffff5a7224 */ /* 0x000fe400078e004a */
.L_x_1722:
[----:B------:R-:W-:Y:S05]  /*62d0*/  BSYNC B1 ;  /* 0x0000000000017941 */ /* 0x000fea0003800000 */
.L_x_1720:
        /* <DEDUP_REMOVED lines=16> */
.L_x_1726:
[----:B------:R-:W-:Y:S05]  /*63e0*/  BSYNC B2 ;  /* 0x0000000000027941 */ /* 0x000fea0003800000 */
.L_x_1725:
        /* <DEDUP_REMOVED lines=44> */
.L_x_1724:
[----:B------:R-:W-:Y:S05]  /*66b0*/  BSYNC B1 ;  /* 0x0000000000017941 */ /* 0x000fea0003800000 */
.L_x_1723:
        /* <DEDUP_REMOVED lines=12> */
.L_x_1719:
[----:B------:R-:W-:Y:S05]  /*6780*/  BSYNC B0 ;  /* 0x0000000000007941 */ /* 0x000fea0003800000 */
.L_x_1717:
        /* <DEDUP_REMOVED lines=8> */
.L_x_1728:
        /* <DEDUP_REMOVED lines=12> */
.L_x_1731:
[----:B------:R-:W-:Y:S02]  /*68d0*/  IMAD.MOV.U32 R91, RZ, RZ, R74 ;  /* 0x000000ffff5b7224 */ /* 0x000fe400078e004a */
.L_x_1732:
[----:B------:R-:W-:Y:S05]  /*68e0*/  BSYNC B1 ;  /* 0x0000000000017941 */ /* 0x000fea0003800000 */
.L_x_1730:
        /* <DEDUP_REMOVED lines=16> */
.L_x_1736:
[----:B------:R-:W-:Y:S05]  /*69f0*/  BSYNC B2 ;  /* 0x0000000000027941 */ /* 0x000fea0003800000 */
.L_x_1735:
        /* <DEDUP_REMOVED lines=44> */
.L_x_1734:
[----:B------:R-:W-:Y:S05]  /*6cc0*/  BSYNC B1 ;  /* 0x0000000000017941 */ /* 0x000fea0003800000 */
.L_x_1733:
        /* <DEDUP_REMOVED lines=12> */
.L_x_1729:
[----:B------:R-:W-:Y:S05]  /*6d90*/  BSYNC B0 ;  /* 0x0000000000007941 */ /* 0x000fea0003800000 */
.L_x_1727:
[----:B------:R-:W-:Y:S01]  /*6da0*/  IMAD.WIDE.U32 R106, R106, R52, c[0x0][0x188] ;  /* 0x000062006a6a7625 */ /* 0x000fe200078e0034 */
[----:B------:R-:W-:Y:S01]  /*6db0*/  F2FP.BF16.PACK_AB R51, R93, R94 ;  /* 0x0000005e5d33723e */ /* 0x000fe200000010ff */
[----:B------:R-:W-:Y:S01]  /*6dc0*/  BSSY B0, `(.L_x_1737) ;  /* 0x000001e000007945 */ /* 0x000fe20003800000 */
[----:B------:R-:W-:Y:S02]  /*6dd0*/  F2FP.BF16.PACK_AB R50, R95, R96 ;  /* 0x000000605f32723e */ /* 0x000fe400000010ff */
[----:B------:R-:W-:Y:S02]  /*6de0*/  F2FP.BF16.PACK_AB R49, R97, R98 ;  /* 0x000000626131723e */ /* 0x000fe400000010ff */
[----:B------:R-:W-:Y:S02]  /*6df0*/  F2FP.BF16.PACK_AB R48, R99, R100 ;  /* 0x000000646330723e */ /* 0x000fe400000010ff */
[----:B------:R-:W-:-:S02]  /*6e00*/  IADD3 R92, R109, 0x200, RZ ;  /* 0x000002006d5c7810 */ /* 0x000fc40007ffe0ff */
[----:B------:R-:W-:Y:S01]  /*6e10*/  IADD3 R114, R53, 0x200, RZ ;  /* 0x0000020035727810 */ /* 0x000fe20007ffe0ff */
[----:B------:R0:W-:Y:S02]  /*6e20*/  STG.E.128 [R106.64], R48 ;  /* 0x000000306a007986 */ /* 0x0001e4000c101d06 */
[----:B------:R-:W-:-:S04]  /*6e30*/  @P1 IMAD.WIDE.U32 R104, R92, R52, c[0x0][0x170] ;  /* 0x00005c005c681625 */ /* 0x000fc800078e0034 */
[----:B------:R-:W-:Y:S01]  /*6e40*/  @P0 IMAD.WIDE.U32 R102, R114, R52, c[0x0][0x180] ;  /* 0x0000600072660625 */ /* 0x000fe200078e0034 */
[----:B------:R-:W-:Y:S05]  /*6e50*/  @!P1 BRA `(.L_x_1738) ;  /* 0x0000014000009947 */ /* 0x000fea0003800000 */
[----:B0-----:R-:W-:Y:S01]  /*6e60*/  IMAD.U32 R49, R90, 0x10000, RZ ;  /* 0x000100005a317824 */ /* 0x001fe200078e00ff */
[----:B------:R-:W-:Y:S01]  /*6e70*/  LOP3.LUT R48, R91, 0xffff, RZ, 0xc0, !PT ;  /* 0x0000ffff5b307812 */ /* 0x000fe200078ec0ff */
[----:B------:R-:W-:Y:S01]  /*6e80*/  IMAD.MOV.U32 R108, RZ, RZ, 0x8 ;  /* 0x00000008ff6c7424 */ /* 0x000fe200078e00ff */
[----:B------:R-:W-:Y:S02]  /*6e90*/  PRMT R51, R89, 0x7104, RZ ;  /* 0x0000710459337816 */ /* 0x000fe400000000ff */
[----:B------:R-:W-:Y:S02]  /*6ea0*/  LOP3.LUT R49, R49, 0xff0000, RZ, 0xc0, !PT ;  /* 0x00ff000031317812 */ /* 0x000fe400078ec0ff */
[----:B------:R-:W-:Y:S02]  /*6eb0*/  LOP3.LUT R106, R87, 0xff, RZ, 0xc0, !PT ;  /* 0x000000ff576a7812 */ /* 0x000fe400078ec0ff */
[----:B------:R-:W-:-:S02]  /*6ec0*/  PRMT R48, R49, 0x4210, R48 ;  /* 0x0000421031307816 */ /* 0x000fc40000000030 */
[----:B------:R-:W-:Y:S01]  /*6ed0*/  LOP3.LUT R50, R86, 0xff, RZ, 0xc0, !PT ;  /* 0x000000ff56327812 */ /* 0x000fe200078ec0ff */
[----:B------:R-:W-:Y:S01]  /*6ee0*/  IMAD.WIDE.U32 R106, R106, 0x1000000, RZ ;  /* 0x010000006a6a7825 */ /* 0x000fe200078e00ff */
[----:B------:R-:W-:Y:S02]  /*6ef0*/  LOP3.LUT R49, R85, 0xff, RZ, 0xc0, !PT ;  /* 0x000000ff55317812 */ /* 0x000fe400078ec0ff */
[----:B------:R-:W-:Y:S01]  /*6f00*/  LOP3.LUT R111, R48, 0xff00, R51, 0xf8, !PT ;  /* 0x0000ff00306f7812 */ /* 0x000fe200078ef833 */
[----:B------:R-:W-:-:S03]  /*6f10*/  IMAD.WIDE.U32 R50, R50, 0x10000, RZ ;  /* 0x0001000032327825 */ /* 0x000fc600078e00ff */
[----:B------:R-:W-:Y:S01]  /*6f20*/  LOP3.LUT R111, R111, 0xff, R88, 0xf8, !PT ;  /* 0x000000ff6f6f7812 */ /* 0x000fe200078ef858 */
[----:B------:R-:W-:-:S03]  /*6f30*/  IMAD.WIDE.U32 R48, R49, 0x100, RZ ;  /* 0x0000010031307825 */ /* 0x000fc600078e00ff */
[----:B------:R-:W-:Y:S02]  /*6f40*/  LOP3.LUT R111, R51, R111, R107, 0xfe, !PT ;  /* 0x0000006f336f7212 */ /* 0x000fe400078efe6b */
[----:B------:R-:W-:Y:S01]  /*6f50*/  LOP3.LUT R113, R48, R106, R50, 0xfe, !PT ;  /* 0x0000006a30717212 */ /* 0x000fe200078efe32 */
[----:B------:R-:W-:Y:S01]  /*6f60*/  IMAD.WIDE.U32 R50, R101, R108, c[0x0][0x190] ;  /* 0x0000640065327625 */ /* 0x000fe200078e006c */
[----:B------:R-:W-:Y:S02]  /*6f70*/  LOP3.LUT R49, R111, R49, RZ, 0xfc, !PT ;  /* 0x000000316f317212 */ /* 0x000fe400078efcff */
[----:B------:R-:W-:-:S05]  /*6f80*/  LOP3.LUT R48, R113, 0xff, R84, 0xf8, !PT ;  /* 0x000000ff71307812 */ /* 0x000fca00078ef854 */
[----:B------:R0:W-:Y:S02]  /*6f90*/  STG.E.64 [R50.64], R48 ;  /* 0x0000003032007986 */ /* 0x0001e4000c101b06 */
.L_x_1738:
[----:B------:R-:W-:Y:S05]  /*6fa0*/  BSYNC B0 ;  /* 0x0000000000007941 */ /* 0x000fea0003800000 */
.L_x_1737:
[----:B-----5:R1:W5:Y:S04]  /*6fb0*/  @P1 LDG.E.128 R44, [R104.64] ;  /* 0x00000006682c1981 */ /* 0x020368000c1e1d00 */
[----:B------:R1:W5:Y:S01]  /*6fc0*/  @P0 LDG.E.128 R40, [R102.64] ;  /* 0x0000000666280981 */ /* 0x000362000c1e1d00 */
[----:B------:R-:W-:Y:S01]  /*6fd0*/  BSSY B0, `(.L_x_1739) ;  /* 0x0000060000007945 */ /* 0x000fe20003800000 */
[----:B------:R-:W-:Y:S05]  /*6fe0*/  @P2 BRA `(.L_x_1740) ;  /* 0x0000006000002947 */ /* 0x000fea0003800000 */
[----:B------:R-:W-:Y:S01]  /*6ff0*/  IMAD.MOV.U32 R108, RZ, RZ, RZ ;  /* 0x000000ffff6c7224 */ /* 0x000fe200078e00ff */
[----:B0-----:R-:W-:Y:S01]  /*7000*/  MOV R48, R110 ;  /* 0x0000006e00307202 */ /* 0x001fe20000000f00 */
[----:B------:R-:W-:Y:S05]  /*7010*/  @!P0 BRA `(.L_x_1741) ;  /* 0x000005b000008947 */ /* 0x000fea0003800000 */
[----:B------:R-:W-:Y:S01]  /*7020*/  IMAD.MOV.U32 R48, RZ, RZ, R110 ;  /* 0x000000ffff307224 */ /* 0x000fe200078e006e */
[----:B-----5:R-:W-:Y:S01]  /*7030*/  PRMT R108, RZ, 0x5410, R40 ;  /* 0x00005410ff6c7816 */ /* 0x020fe20000000028 */
[----:B------:R-:W-:Y:S05]  /*7040*/  BRA `(.L_x_1741) ;  /* 0x0000058000007947 */ /* 0x000fea0003800000 */
.L_x_1740:
        /* <DEDUP_REMOVED lines=12> */
.L_x_1743:
[----:B------:R-:W-:Y:S02]  /*7110*/  IMAD.MOV.U32 R84, RZ, RZ, R74 ;  /* 0x000000ffff547224 */ /* 0x000fe400078e004a */
.L_x_1744:
[----:B------:R-:W-:Y:S05]  /*7120*/  BSYNC B1 ;  /* 0x0000000000017941 */ /* 0x000fea0003800000 */
.L_x_1742:
        /* <DEDUP_REMOVED lines=16> */
.L_x_1748:
[----:B------:R-:W-:Y:S05]  /*7230*/  BSYNC B2 ;  /* 0x0000000000027941 */ /* 0x000fea0003800000 */
.L_x_1747:
        /* <DEDUP_REMOVED lines=44> */
.L_x_1746:
[----:B------:R-:W-:Y:S05]  /*7500*/  BSYNC B1 ;  /* 0x0000000000017941 */ /* 0x000fea0003800000 */
.L_x_1745:
        /* <DEDUP_REMOVED lines=12> */
.L_x_1741:
[----:B------:R-:W-:Y:S05]  /*75d0*/  BSYNC B0 ;  /* 0x0000000000007941 */ /* 0x000fea0003800000 */
.L_x_1739:
        /* <DEDUP_REMOVED lines=8> */
.L_x_1750:
        /* <DEDUP_REMOVED lines=12> */
.L_x_1753:
[----:B------:R-:W-:Y:S02]  /*7720*/  IMAD.MOV.U32 R85, RZ, RZ, R74 ;  /* 0x000000ffff557224 */ /* 0x000fe400078e004a */
.L_x_1754:
[----:B------:R-:W-:Y:S05]  /*7730*/  BSYNC B1 ;  /* 0x0000000000017941 */ /* 0x000fea0003800000 */
.L_x_1752:
        /* <DEDUP_REMOVED lines=16> */
.L_x_1758:
[----:B------:R-:W-:Y:S05]  /*7840*/  BSYNC B2 ;  /* 0x0000000000027941 */ /* 0x000fea0003800000 */
.L_x_1757:
        /* <DEDUP_REMOVED lines=44> */
.L_x_1756:
[----:B------:R-:W-:Y:S05]  /*7b10*/  BSYNC B1 ;  /* 0x0000000000017941 */ /* 0x000fea0003800000 */
.L_x_1755:
        /* <DEDUP_REMOVED lines=12> */
.L_x_1751:
[----:B------:R-:W-:Y:S05]  /*7be0*/  BSYNC B0 ;  /* 0x0000000000007941 */ /* 0x000fea0003800000 */
.L_x_1749:
        /* <DEDUP_REMOVED lines=8> */
.L_x_1760:
        /* <DEDUP_REMOVED lines=12> */
.L_x_1763:
[----:B------:R-:W-:Y:S02]  /*7d30*/  IMAD.MOV.U32 R86, RZ, RZ, R74 ;  /* 0x000000ffff567224 */ /* 0x000fe400078e004a */
.L_x_1764:
[----:B------:R-:W-:Y:S05]  /*7d40*/  BSYNC B1 ;  /* 0x0000000000017941 */ /* 0x000fea0003800000 */
.L_x_1762:
        /* <DEDUP_REMOVED lines=16> */
.L_x_1768:
[----:B------:R-:W-:Y:S05]  /*7e50*/  BSYNC B2 ;  /* 0x0000000000027941 */ /* 0x000fea0003800000 */
.L_x_1767:
        /* <DEDUP_REMOVED lines=44> */
.L_x_1766:
[----:B------:R-:W-:Y:S05]  /*8120*/  BSYNC B1 ;  /* 0x0000000000017941 */ /* 0x000fea0003800000 */
.L_x_1765:
        /* <DEDUP_REMOVED lines=12> */
.L_x_1761:
[----:B------:R-:W-:Y:S05]  /*81f0*/  BSYNC B0 ;  /* 0x0000000000007941 */ /* 0x000fea0003800000 */
.L_x_1759:
[----:B------:R-:W-:Y:S01]  /*8200*/  BSSY B0, `(.L_x_1769) ;  /* 0x0000060000007945 */ /* 0x000fe20003800000 */
[----:B------:R-:W-:Y:S05]  /*8210*/  @P2 BRA `(.L_x_1770) ;  /* 0x0000006000002947 */ /* 0x000fea0003800000 */
[----:B-1----:R-:W-:Y:S02]  /*8220*/  IMAD.MOV.U32 R105, RZ, RZ, RZ ;  /* 0x000000ffff697224 */ /* 0x002fe400078e00ff */
[----:B------:R-:W-:Y:S01]  /*8230*/  IMAD.MOV.U32 R49, RZ, RZ, R48 ;  /* 0x000000ffff317224 */ /* 0x000fe200078e0030 */
[----:B------:R-:W-:Y:S05]  /*8240*/  @!P0 BRA `(.L_x_1771) ;  /* 0x000005b000008947 */ /* 0x000fea0003800000 */
[----:B------:R-:W-:Y:S01]  /*8250*/  IMAD.MOV.U32 R49, RZ, RZ, R48 ;  /* 0x000000ffff317224 */ /* 0x000fe200078e0030 */
[----:B-----5:R-:W-:Y:S01]  /*8260*/  PRMT R105, RZ, 0x7610, R41 ;  /* 0x00007610ff697816 */ /* 0x020fe20000000029 */
[----:B------:R-:W-:Y:S05]  /*8270*/  BRA `(.L_x_1771) ;  /* 0x0000058000007947 */ /* 0x000fea0003800000 */
.L_x_1770:
        /* <DEDUP_REMOVED lines=12> */
.L_x_1773:
[----:B------:R-:W-:Y:S02]  /*8340*/  IMAD.MOV.U32 R87, RZ, RZ, R74 ;  /* 0x000000ffff577224 */ /* 0x000fe400078e004a */
.L_x_1774:
[----:B------:R-:W-:Y:S05]  /*8350*/  BSYNC B1 ;  /* 0x0000000000017941 */ /* 0x000fea0003800000 */
.L_x_1772:
        /* <DEDUP_REMOVED lines=16> */
.L_x_1778:
[----:B------:R-:W-:Y:S05]  /*8460*/  BSYNC B2 ;  /* 0x0000000000027941 */ /* 0x000fea0003800000 */
.L_x_1777:
        /* <DEDUP_REMOVED lines=44> */
.L_x_1776:
[----:B------:R-:W-:Y:S05]  /*8730*/  BSYNC B1 ;  /* 0x0000000000017941 */ /* 0x000fea0003800000 */
.L_x_1775:
[----:B------:R-:W0:Y:S01]  /*8740*/  I2F.U32 R48, R87 ;  /* 0x0000005700307306 */ /* 0x000e220000201000 */
[----:B-----5:R-:W-:Y:S01]  /*8750*/  PRMT R50, RZ, 0x7610, R45 ;  /* 0x00007610ff327816 */ /* 0x020fe2000000002d */
[----:B------:R-:W-:-:S04]  /*8760*/  IMAD.MOV.U32 R51, RZ, RZ, 0x2f800000 ;  /* 0x2f800000ff337424 */ /* 0x000fc800078e00ff */
        /* <DEDUP_REMOVED lines=9> */
.L_x_1771:
[----:B------:R-:W-:Y:S05]  /*8800*/  BSYNC B0 ;  /* 0x0000000000007941 */ /* 0x000fea0003800000 */
.L_x_1769:
        /* <DEDUP_REMOVED lines=8> */
.L_x_1780:
        /* <DEDUP_REMOVED lines=12> */
.L_x_1783:
[----:B------:R-:W-:Y:S02]  /*8950*/  IMAD.MOV.U32 R88, RZ, RZ, R74 ;  /* 0x000000ffff587224 */ /* 0x000fe400078e004a */
.L_x_1784:
[----:B------:R-:W-:Y:S05]  /*8960*/  BSYNC B1 ;  /* 0x0000000000017941 */ /* 0x000fea0003800000 */
.L_x_1782:
        /* <DEDUP_REMOVED lines=16> */
.L_x_1788:
[----:B------:R-:W-:Y:S05]  /*8a70*/  BSYNC B2 ;  /* 0x0000000000027941 */ /* 0x000fea0003800000 */
.L_x_1787:
        /* <DEDUP_REMOVED lines=44> */
.L_x_1786:
[----:B------:R-:W-:Y:S05]  /*8d40*/  BSYNC B1 ;  /* 0x0000000000017941 */ /* 0x000fea0003800000 */
.L_x_1785:
        /* <DEDUP_REMOVED lines=12> */
.L_x_1781:
[----:B------:R-:W-:Y:S05]  /*8e10*/  BSYNC B0 ;  /* 0x0000000000007941 */ /* 0x000fea0003800000 */
.L_x_1779:
        /* <DEDUP_REMOVED lines=8> */
.L_x_1790:
        /* <DEDUP_REMOVED lines=12> */
.L_x_1793:
[----:B------:R-:W-:Y:S02]  /*8f60*/  IMAD.MOV.U32 R89, RZ, RZ, R74 ;  /* 0x000000ffff597224 */ /* 0x000fe400078e004a */
.L_x_1794:
[----:B------:R-:W-:Y:S05]  /*8f70*/  BSYNC B1 ;  /* 0x0000000000017941 */ /* 0x000fea0003800000 */
.L_x_1792:
        /* <DEDUP_REMOVED lines=16> */
.L_x_1798:
[----:B------:R-:W-:Y:S05]  /*9080*/  BSYNC B2 ;  /* 0x0000000000027941 */ /* 0x000fea0003800000 */
.L_x_1797:
        /* <DEDUP_REMOVED lines=44> */
.L_x_1796:
[----:B------:R-:W-:Y:S05]  /*9350*/  BSYNC B1 ;  /* 0x0000000000017941 */ /* 0x000fea0003800000 */
.L_x_1795:
        /* <DEDUP_REMOVED lines=12> */
.L_x_1791:
[----:B------:R-:W-:Y:S05]  /*9420*/  BSYNC B0 ;  /* 0x0000000000007941 */ /* 0x000fea0003800000 */
.L_x_1789:
        /* <DEDUP_REMOVED lines=8> */
.L_x_1800:
        /* <DEDUP_REMOVED lines=12> */
.L_x_1803:
[----:B------:R-:W-:Y:S02]  /*9570*/  IMAD.MOV.U32 R90, RZ, RZ, R74 ;  /* 0x000000ffff5a7224 */ /* 0x000fe400078e004a */
.L_x_1804:
[----:B------:R-:W-:Y:S05]  /*9580*/  BSYNC B1 ;  /* 0x0000000000017941 */ /* 0x000fea0003800000 */
.L_x_1802:
        /* <DEDUP_REMOVED lines=16> */
.L_x_1808:
[----:B------:R-:W-:Y:S05]  /*9690*/  BSYNC B2 ;  /* 0x0000000000027941 */ /* 0x000fea0003800000 */
.L_x_1807:
        /* <DEDUP_REMOVED lines=44> */
.L_x_1806:
[----:B------:R-:W-:Y:S05]  /*9960*/  BSYNC B1 ;  /* 0x0000000000017941 */ /* 0x000fea0003800000 */
.L_x_1805:
        /* <DEDUP_REMOVED lines=12> */
.L_x_1801:
[----:B------:R-:W-:Y:S05]  /*9a30*/  BSYNC B0 ;  /* 0x0000000000007941 */ /* 0x000fea0003800000 */
.L_x_1799:
        /* <DEDUP_REMOVED lines=8> */
.L_x_1810:
        /* <DEDUP_REMOVED lines=12> */
.L_x_1813:
[----:B------:R-:W-:Y:S02]  /*9b80*/  IMAD.MOV.U32 R91, RZ, RZ, R74 ;  /* 0x000000ffff5b7224 */ /* 0x000fe400078e004a */
.L_x_1814:
[----:B------:R-:W-:Y:S05]  /*9b90*/  BSYNC B1 ;  /* 0x0000000000017941 */ /* 0x000fea0003800000 */
.L_x_1812:
        /* <DEDUP_REMOVED lines=16> */
.L_x_1818:
[----:B------:R-:W-:Y:S05]  /*9ca0*/  BSYNC B2 ;  /* 0x0000000000027941 */ /* 0x000fea0003800000 */
.L_x_1817:
        /* <DEDUP_REMOVED lines=43> */
[----:B------:R-:W-:Y:S02]  /*9f60*/  MOV R73, R48 ;  /* 0x0000003000497202 */ /* 0x000fe40000000f00 */
.L_x_1816:
[----:B------:R-:W-:Y:S05]  /*9f70*/  BSYNC B1 ;  /* 0x0000000000017941 */ /* 0x000fea0003800000 */
.L_x_1815:
        /* <DEDUP_REMOVED lines=12> */
.L_x_1811:
[----:B------:R-:W-:Y:S05]  /*a040*/  BSYNC B0 ;  /* 0x0000000000007941 */ /* 0x000fea0003800000 */
.L_x_1809:
        /* <DEDUP_REMOVED lines=13> */
[----:B------:R-:W-:Y:S02]  /*a120*/  LOP3.LUT R48, R91, 0xffff, RZ, 0xc0, !PT ;  /* 0x0000ffff5b307812 */ /* 0x000fe400078ec0ff */
[----:B------:R-:W-:Y:S02]  /*a130*/  PRMT R51, R89, 0x7104, RZ ;  /* 0x0000710459337816 */ /* 0x000fe400000000ff */
[----:B------:R-:W-:Y:S02]  /*a140*/  LOP3.LUT R49, R49, 0xff0000, RZ, 0xc0, !PT ;  /* 0x00ff000031317812 */ /* 0x000fe400078ec0ff */
[----:B------:R-:W-:Y:S02]  /*a150*/  LOP3.LUT R110, R87, 0xff, RZ, 0xc0, !PT ;  /* 0x000000ff576e7812 */ /* 0x000fe400078ec0ff */
[----:B------:R-:W-:-:S02]  /*a160*/  PRMT R48, R49, 0x4210, R48 ;  /* 0x0000421031307816 */ /* 0x000fc40000000030 */
[----:B------:R-:W-:Y:S01]  /*a170*/  LOP3.LUT R50, R86, 0xff, RZ, 0xc0, !PT ;  /* 0x000000ff56327812 */ /* 0x000fe200078ec0ff */
[----:B------:R-:W-:Y:S01]  /*a180*/  IMAD.WIDE.U32 R110, R110, 0x1000000, RZ ;  /* 0x010000006e6e7825 */ /* 0x000fe200078e00ff */
[----:B------:R-:W-:Y:S02]  /*a190*/  LOP3.LUT R51, R48, 0xff00, R51, 0xf8, !PT ;  /* 0x0000ff0030337812 */ /* 0x000fe400078ef833 */
[----:B------:R-:W-:Y:S02]  /*a1a0*/  LOP3.LUT R48, R85, 0xff, RZ, 0xc0, !PT ;  /* 0x000000ff55307812 */ /* 0x000fe400078ec0ff */
[----:B------:R-:W-:Y:S01]  /*a1b0*/  LOP3.LUT R117, R51, 0xff, R88, 0xf8, !PT ;  /* 0x000000ff33757812 */ /* 0x000fe200078ef858 */
[----:B------:R-:W-:-:S04]  /*a1c0*/  IMAD.WIDE.U32 R50, R50, 0x10000, RZ ;  /* 0x0001000032327825 */ /* 0x000fc800078e00ff */
[----:B------:R-:W-:Y:S01]  /*a1d0*/  IMAD.WIDE.U32 R48, R48, 0x100, RZ ;  /* 0x0000010030307825 */ /* 0x000fe200078e00ff */
[----:B------:R-:W-:Y:S01]  /*a1e0*/  LOP3.LUT R117, R51, R117, R111, 0xfe, !PT ;  /* 0x0000007533757212 */ /* 0x000fe200078efe6f */
[----:B------:R-:W-:-:S03]  /*a1f0*/  HFMA2.MMA R111, -RZ, RZ, 0, 4.76837158203125e-07 ;  /* 0x00000008ff6f7435 */ /* 0x000fc600000001ff */
[----:B------:R-:W-:Y:S02]  /*a200*/  LOP3.LUT R51, R48, R110, R50, 0xfe, !PT ;  /* 0x0000006e30337212 */ /* 0x000fe400078efe32 */
[----:B------:R-:W-:Y:S02]  /*a210*/  LOP3.LUT R49, R117, R49, RZ, 0xfc, !PT ;  /* 0x0000003175317212 */ /* 0x000fe400078efcff */
[----:B------:R-:W-:-:S03]  /*a220*/  LOP3.LUT R48, R51, 0xff, R84, 0xf8, !PT ;  /* 0x000000ff33307812 */ /* 0x000fc600078ef854 */
[----:B------:R-:W-:-:S05]  /*a230*/  IMAD.WIDE.U32 R50, R92, R111, c[0x0][0x190] ;  /* 0x000064005c327625 */ /* 0x000fca00078e006f */
[----:B------:R0:W-:Y:S02]  /*a240*/  STG.E.64 [R50.64], R48 ;  /* 0x0000003032007986 */ /* 0x0001e4000c101b06 */
.L_x_1820:
[----:B------:R-:W-:Y:S05]  /*a250*/  BSYNC B0 ;  /* 0x0000000000007941 */ /* 0x000fea0003800000 */
.L_x_1819:
[----:B-----5:R1:W5:Y:S04]  /*a260*/  @P1 LDG.E.128 R44, [R114.64] ;  /* 0x00000006722c1981 */ /* 0x020368000c1e1d00 */
[----:B------:R1:W5:Y:S01]  /*a270*/  @P0 LDG.E.128 R40, [R112.64] ;  /* 0x0000000670280981 */ /* 0x000362000c1e1d00 */
[----:B------:R-:W-:Y:S01]  /*a280*/  BSSY B0, `(.L_x_1821) ;  /* 0x0000060000007945 */ /* 0x000fe20003800000 */
[----:B------:R-:W-:Y:S05]  /*a290*/  @P2 BRA `(.L_x_1822) ;  /* 0x0000006000002947 */ /* 0x000fea0003800000 */
[----:B0-----:R-:W-:Y:S02]  /*a2a0*/  IMAD.MOV.U32 R110, RZ, RZ, RZ ;  /* 0x000000ffff6e7224 */ /* 0x001fe400078e00ff */
[----:B------:R-:W-:Y:S01]  /*a2b0*/  IMAD.MOV.U32 R48, RZ, RZ, R116 ;  /* 0x000000ffff307224 */ /* 0x000fe200078e0074 */
[----:B------:R-:W-:Y:S05]  /*a2c0*/  @!P0 BRA `(.L_x_1823) ;  /* 0x000005b000008947 */ /* 0x000fea0003800000 */
[----:B------:R-:W-:Y:S01]  /*a2d0*/  IMAD.MOV.U32 R48, RZ, RZ, R116 ;  /* 0x000000ffff307224 */ /* 0x000fe200078e0074 */
[----:B-----5:R-:W-:Y:S01]  /*a2e0*/  PRMT R110, RZ, 0x5410, R40 ;  /* 0x00005410ff6e7816 */ /* 0x020fe20000000028 */
[----:B------:R-:W-:Y:S05]  /*a2f0*/  BRA `(.L_x_1823) ;  /* 0x0000058000007947 */ /* 0x000fea0003800000 */
.L_x_1822:
[C---:B------:R-:W-:Y:S01]  /*a300*/  ISETP.NE.AND P3, PT, R116.reuse, 0x1, PT ;  /* 0x000000017400780c */ /* 0x040fe20003f65270 */
[----:B------:R-:W-:Y:S01]  /*a310*/  BSSY B1, `(.L_x_1824) ;  /* 0x000000c000017945 */ /* 0x000fe20003800000 */
[----:B0-----:R-:W-:-:S11]  /*a320*/  IADD3 R48, R116, 0x1, RZ ;  /* 0x0000000174307810 */ /* 0x001fd60007ffe0ff */
        /* <DEDUP_REMOVED lines=9> */
.L_x_1825:
[----:B------:R-:W-:Y:S02]  /*a3c0*/  IMAD.MOV.U32 R84, RZ, RZ, R74 ;  /* 0x000000ffff547224 */ /* 0x000fe400078e004a */
.L_x_1826:
[----:B------:R-:W-:Y:S05]  /*a3d0*/  BSYNC B1 ;  /* 0x0000000000017941 */ /* 0x000fea0003800000 */
.L_x_1824:
        /* <DEDUP_REMOVED lines=16> */
.L_x_1830:
[----:B------:R-:W-:Y:S05]  /*a4e0*/  BSYNC B2 ;  /* 0x0000000000027941 */ /* 0x000fea0003800000 */
.L_x_1829:
        /* <DEDUP_REMOVED lines=8> */
[----:B-1----:R-:W-:Y:S01]  /*a570*/  IMAD.WIDE.U32 R112, R51, -0x2daee0ad, RZ ;  /* 0xd2511f5333707825 */ /* 0x002fe200078e00ff */
        /* <DEDUP_REMOVED lines=35> */
.L_x_1828:
[----:B------:R-:W-:Y:S05]  /*a7b0*/  BSYNC B1 ;  /* 0x0000000000017941 */ /* 0x000fea0003800000 */
.L_x_1827:
        /* <DEDUP_REMOVED lines=12> */
.L_x_1823:
[----:B------:R-:W-:Y:S05]  /*a880*/  BSYNC B0 ;  /* 0x0000000000007941 */ /* 0x000fea0003800000 */
.L_x_1821:
        /* <DEDUP_REMOVED lines=8> */
.L_x_1832:
        /* <DEDUP_REMOVED lines=12> */
.L_x_1835:
[----:B------:R-:W-:Y:S02]  /*a9d0*/  IMAD.MOV.U32 R85, RZ, RZ, R74 ;  /* 0x000000ffff557224 */ /* 0x000fe400078e004a */
.L_x_1836:
[----:B------:R-:W-:Y:S05]  /*a9e0*/  BSYNC B1 ;  /* 0x0000000000017941 */ /* 0x000fea0003800000 */
.L_x_1834:
        /* <DEDUP_REMOVED lines=16> */
.L_x_1840:
[----:B------:R-:W-:Y:S05]  /*aaf0*/  BSYNC B2 ;  /* 0x0000000000027941 */ /* 0x000fea0003800000 */
.L_x_1839:
        /* <DEDUP_REMOVED lines=44> */
.L_x_1838:
[----:B------:R-:W-:Y:S05]  /*adc0*/  BSYNC B1 ;  /* 0x0000000000017941 */ /* 0x000fea0003800000 */
.L_x_1837:
        /* <DEDUP_REMOVED lines=12> */
.L_x_1833:
[----:B------:R-:W-:Y:S05]  /*ae90*/  BSYNC B0 ;  /* 0x0000000000007941 */ /* 0x000fea0003800000 */
.L_x_1831:
        /* <DEDUP_REMOVED lines=8> */
.L_x_1842:
        /* <DEDUP_REMOVED lines=12> */
.L_x_1845:
[----:B------:R-:W-:Y:S02]  /*afe0*/  IMAD.MOV.U32 R86, RZ, RZ, R74 ;  /* 0x000000ffff567224 */ /* 0x000fe400078e004a */
.L_x_1846:
[----:B------:R-:W-:Y:S05]  /*aff0*/  BSYNC B1 ;  /* 0x0000000000017941 */ /* 0x000fea0003800000 */
.L_x_1844:
        /* <DEDUP_REMOVED lines=16> */
.L_x_1850:
[----:B------:R-:W-:Y:S05]  /*b100*/  BSYNC B2 ;  /* 0x0000000000027941 */ /* 0x000fea0003800000 */
.L_x_1849:
        /* <DEDUP_REMOVED lines=44> */
.L_x_1848:
[----:B------:R-:W-:Y:S05]  /*b3d0*/  BSYNC B1 ;  /* 0x0000000000017941 */ /* 0x000fea0003800000 */
.L_x_1847:
        /* <DEDUP_REMOVED lines=12> */
.L_x_1843:
[----:B------:R-:W-:Y:S05]  /*b4a0*/  BSYNC B0 ;  /* 0x0000000000007941 */ /* 0x000fea0003800000 */
.L_x_1841:
        /* <DEDUP_REMOVED lines=8> */
.L_x_1852:
        /* <DEDUP_REMOVED lines=12> */
.L_x_1855:
[----:B------:R-:W-:Y:S02]  /*b5f0*/  IMAD.MOV.U32 R87, RZ, RZ, R74 ;  /* 0x000000ffff577224 */ /* 0x000fe400078e004a */
.L_x_1856:
[----:B------:R-:W-:Y:S05]  /*b600*/  BSYNC B1 ;  /* 0x0000000000017941 */ /* 0x000fea0003800000 */
.L_x_1854:
        /* <DEDUP_REMOVED lines=16> */
.L_x_1860:
[----:B------:R-:W-:Y:S05]  /*b710*/  BSYNC B2 ;  /* 0x0000000000027941 */ /* 0x000fea0003800000 */
.L_x_1859:
        /* <DEDUP_REMOVED lines=44> */
.L_x_1858:
[----:B------:R-:W-:Y:S05]  /*b9e0*/  BSYNC B1 ;  /* 0x0000000000017941 */ /* 0x000fea0003800000 */
.L_x_1857:
        /* <DEDUP_REMOVED lines=12> */
.L_x_1853:
[----:B------:R-:W-:Y:S05]  /*bab0*/  BSYNC B0 ;  /* 0x0000000000007941 */ /* 0x000fea0003800000 */
.L_x_1851:
        /* <DEDUP_REMOVED lines=8> */
.L_x_1862:
        /* <DEDUP_REMOVED lines=12> */
.L_x_1865:
[----:B------:R-:W-:Y:S02]  /*bc00*/  IMAD.MOV.U32 R88, RZ, RZ, R74 ;  /* 0x000000ffff587224 */ /* 0x000fe400078e004a */
.L_x_1866:
[----:B------:R-:W-:Y:S05]  /*bc10*/  BSYNC B1 ;  /* 0x0000000000017941 */ /* 0x000fea0003800000 */
.L_x_1864:
        /* <DEDUP_REMOVED lines=16> */
.L_x_1870:
[----:B------:R-:W-:Y:S05]  /*bd20*/  BSYNC B2 ;  /* 0x0000000000027941 */ /* 0x000fea0003800000 */
.L_x_1869:
        /* <DEDUP_REMOVED lines=44> */
.L_x_1868:
[----:B------:R-:W-:Y:S05]  /*bff0*/  BSYNC B1 ;  /* 0x0000000000017941 */ /* 0x000fea0003800000 */
.L_x_1867:
        /* <DEDUP_REMOVED lines=12> */
.L_x_1863:
[----:B------:R-:W-:Y:S05]  /*c0c0*/  BSYNC B0 ;  /* 0x0000000000007941 */ /* 0x000fea0003800000 */
.L_x_1861:
        /* <DEDUP_REMOVED lines=8> */
.L_x_1872:
        /* <DEDUP_REMOVED lines=12> */
.L_x_1875:
[----:B------:R-:W-:Y:S02]  /*c210*/  IMAD.MOV.U32 R89, RZ, RZ, R74 ;  /* 0x000000ffff597224 */ /* 0x000fe400078e004a */
.L_x_1876:
[----:B------:R-:W-:Y:S05]  /*c220*/  BSYNC B1 ;  /* 0x0000000000017941 */ /* 0x000fea0003800000 */
.L_x_1874:
        /* <DEDUP_REMOVED lines=16> */
.L_x_1880:
[----:B------:R-:W-:Y:S05]  /*c330*/  BSYNC B2 ;  /* 0x0000000000027941 */ /* 0x000fea0003800000 */
.L_x_1879:
        /* <DEDUP_REMOVED lines=44> */
.L_x_1878:
[----:B------:R-:W-:Y:S05]  /*c600*/  BSYNC B1 ;  /* 0x0000000000017941 */ /* 0x000fea0003800000 */
.L_x_1877:
        /* <DEDUP_REMOVED lines=12> */
.L_x_1873:
[----:B------:R-:W-:Y:S05]  /*c6d0*/  BSYNC B0 ;  /* 0x0000000000007941 */ /* 0x000fea0003800000 */
.L_x_1871:
        /* <DEDUP_REMOVED lines=8> */
.L_x_1882:
        /* <DEDUP_REMOVED lines=12> */
.L_x_1885:
[----:B------:R-:W-:Y:S02]  /*c820*/  IMAD.MOV.U32 R90, RZ, RZ, R74 ;  /* 0x000000ffff5a7224 */ /* 0x000fe400078e004a */
.L_x_1886:
[----:B------:R-:W-:Y:S05]  /*c830*/  BSYNC B1 ;  /* 0x0000000000017941 */ /* 0x000fea0003800000 */
.L_x_1884:
        /* <DEDUP_REMOVED lines=16> */
.L_x_1890:
[----:B------:R-:W-:Y:S05]  /*c940*/  BSYNC B2 ;  /* 0x0000000000027941 */ /* 0x000fea0003800000 */
.L_x_1889:
        /* <DEDUP_REMOVED lines=44> */
.L_x_1888:
[----:B------:R-:W-:Y:S05]  /*cc10*/  BSYNC B1 ;  /* 0x0000000000017941 */ /* 0x000fea0003800000 */
.L_x_1887:
        /* <DEDUP_REMOVED lines=12> */
.L_x_1883:
[----:B------:R-:W-:Y:S05]  /*cce0*/  BSYNC B0 ;  /* 0x0000000000007941 */ /* 0x000fea0003800000 */
.L_x_1881:
        /* <DEDUP_REMOVED lines=8> */
.L_x_1892:
        /* <DEDUP_REMOVED lines=12> */
.L_x_1895:
[----:B------:R-:W-:Y:S02]  /*ce30*/  IMAD.MOV.U32 R91, RZ, RZ, R74 ;  /* 0x000000ffff5b7224 */ /* 0x000fe400078e004a */
.L_x_1896:
[----:B------:R-:W-:Y:S05]  /*ce40*/  BSYNC B1 ;  /* 0x0000000000017941 */ /* 0x000fea0003800000 */
.L_x_1894:
        /* <DEDUP_REMOVED lines=16> */
.L_x_1900:
[----:B------:R-:W-:Y:S05]  /*cf50*/  BSYNC B2 ;  /* 0x0000000000027941 */ /* 0x000fea0003800000 */
.L_x_1899:
        /* <DEDUP_REMOVED lines=44> */
.L_x_1898:
[----:B------:R-:W-:Y:S05]  /*d220*/  BSYNC B1 ;  /* 0x0000000000017941 */ /* 0x000fea0003800000 */
.L_x_1897:
[----:B------:R-:W0:Y:S01]  /*d230*/  I2F.U32 R48, R91 ;  /* 0x0000005b00307306 */ /* 0x000e220000201000 */
[----:B------:R-:W-:Y:S01]  /*d240*/  HFMA2.MMA R49, -RZ, RZ, 0.1171875, 0 ;  /* 0x2f800000ff317435 */ /* 0x000fe200000001ff */
[----:B-----5:R-:W-:-:S09]  /*d250*/  @P0 PRMT R50, RZ, 0x7610, R43 ;  /* 0x00007610ff320816 */ /* 0x020fd2000000002b */
[----:B0-----:R-:W-:Y:S01]  /*d260*/  FFMA.FTZ R48, R48, R49, 1.1641532182693481445e-10 ;  /* 0x2f00000030307423 */ /* 0x001fe20000010031 */
[----:B------:R-:W-:-:S04]  /*d270*/  PRMT R49, RZ, 0x7610, R47 ;  /* 0x00007610ff317816 */ /* 0x000fc8000000002f */
[----:B------:R-:W-:Y:S01]  /*d280*/  FSETP.GTU.FTZ.AND P2, PT, R48, c[0x0][0x1e4], PT ;  /* 0x0000790030007a0b */ /* 0x000fe20003f5c000 */
[----:B------:R-:W-:-:S03]  /*d290*/  FMUL.FTZ R49, R49, c[0x0][0x1ec] ;  /* 0x00007b0031317a20 */ /* 0x000fc60000410000 */
[----:B------:R-:W-:Y:S01]  /*d2a0*/  SEL R48, RZ, 0x1, P2 ;  /* 0x00000001ff307807 */ /* 0x000fe20001000000 */
[----:B------:R-:W-:-:S03]  /*d2b0*/  FMUL.FTZ R49, R49, c[0x0][0x1e8] ;  /* 0x00007a0031317a20 */ /* 0x000fc60000410000 */
[----:B------:R-:W-:Y:S02]  /*d2c0*/  PRMT R91, R48, 0x7610, R91 ;  /* 0x00007610305b7816 */ /* 0x000fe4000000005b */
[----:B------:R-:W-:-:S05]  /*d2d0*/  FSEL R117, R49, RZ, !P2 ;  /* 0x000000ff31757208 */ /* 0x000fca0005000000 */
[----:B------:R-:W-:Y:S02]  /*d2e0*/  @P0 FADD.FTZ R117, R50, R117 ;  /* 0x0000007532750221 */ /* 0x000fe40000010000 */
.L_x_1893:
[----:B------:R-:W-:Y:S05]  /*d2f0*/  BSYNC B0 ;  /* 0x0000000000007941 */ /* 0x000fea0003800000 */
.L_x_1891:
[----:B------:R-:W-:Y:S01]  /*d300*/  FADD.FTZ R119, RZ, R61 ;  /* 0x0000003dff777221 */ /* 0x000fe20000010000 */
[----:B------:R-:W-:Y:S01]  /*d310*/  F2FP.BF16.PACK_AB R51, R117, R116 ;  /* 0x000000747533723e */ /* 0x000fe200000010ff */
[----:B------:R-:W-:Y:S01]  /*d320*/  IMAD.WIDE.U32 R52, R53, R52, c[0x0][0x188] ;  /* 0x0000620035347625 */ /* 0x000fe200078e0034 */
[----:B------:R-:W-:Y:S01]  /*d330*/  F2FP.BF16.PACK_AB R50, R115, R114 ;  /* 0x000000727332723e */ /* 0x000fe200000010ff */
[----:B------:R-:W-:Y:S01]  /*d340*/  BSSY B0, `(.L_x_1901) ;  /* 0x000003b000007945 */ /* 0x000fe20003800000 */
[----:B------:R-:W-:Y:S01]  /*d350*/  F2FP.BF16.PACK_AB R49, R113, R112 ;  /* 0x000000707131723e */ /* 0x000fe200000010ff */
[----:B------:R-:W-:Y:S01]  /*d360*/  FADD.FTZ R118, R119, R60 ;  /* 0x0000003c77767221 */ /* 0x000fe20000010000 */
[----:B------:R-:W-:Y:S02]  /*d370*/  F2FP.BF16.PACK_AB R48, R111, R110 ;  /* 0x0000006e6f30723e */ /* 0x000fe400000010ff */
[----:B------:R-:W-:Y:S01]  /*d380*/  LOP3.LUT P0, RZ, R19, 0x1f, RZ, 0xc0, !PT ;  /* 0x0000001f13ff7812 */ /* 0x000fe2000780c0ff */
[----:B------:R-:W-:Y:S01]  /*d390*/  FADD.FTZ R119, R118, R59 ;  /* 0x0000003b76777221 */ /* 0x000fe20000010000 */
[----:B------:R-:W-:Y:S01]  /*d3a0*/  LOP3.LUT P2, RZ, R71, 0xff, RZ, 0xc0, !PT ;  /* 0x000000ff47ff7812 */ /* 0x000fe2000784c0ff */
[----:B------:R0:W-:Y:S02]  /*d3b0*/  STG.E.128 [R52.64], R48 ;  /* 0x0000003034007986 */ /* 0x0001e4000c101d06 */
[----:B------:R-:W-:-:S04]  /*d3c0*/  FADD.FTZ R118, R119, R58 ;  /* 0x0000003a77767221 */ /* 0x000fc80000010000 */
[----:B------:R-:W-:-:S04]  /*d3d0*/  FADD.FTZ R119, R118, R57 ;  /* 0x0000003976777221 */ /* 0x000fc80000010000 */
[----:B------:R-:W-:-:S04]  /*d3e0*/  FADD.FTZ R118, R119, R56 ;  /* 0x0000003877767221 */ /* 0x000fc80000010000 */
[----:B------:R-:W-:-:S04]  /*d3f0*/  FADD.FTZ R119, R118, R55 ;  /* 0x0000003776777221 */ /* 0x000fc80000010000 */
[----:B------:R-:W-:-:S04]  /*d400*/  FADD.FTZ R119, R119, R54 ;  /* 0x0000003677777221 */ /* 0x000fc80000010000 */
[----:B------:R-:W-:-:S04]  /*d410*/  FADD.FTZ R118, R119, R100 ;  /* 0x0000006477767221 */ /* 0x000fc80000010000 */
[----:B------:R-:W-:Y:S01]  /*d420*/  FADD.FTZ R119, R118, R99 ;  /* 0x0000006376777221 */ /* 0x000fe20000010000 */
[----:B------:R-:W-:-:S03]  /*d430*/  SHF.R.U32.HI R118, RZ, 0x5, R19 ;  /* 0x00000005ff767819 */ /* 0x000fc60000011613 */
[----:B0-----:R-:W-:Y:S01]  /*d440*/  FADD.FTZ R48, R119, R98 ;  /* 0x0000006277307221 */ /* 0x001fe20000010000 */
[----:B------:R-:W-:-:S03]  /*d450*/  LOP3.LUT R118, R118, 0x7fffff8, RZ, 0xc0, !PT ;  /* 0x07fffff876767812 */ /* 0x000fc600078ec0ff */
        /* <DEDUP_REMOVED lines=20> */
[----:B------:R-:W-:Y:S05]  /*d5a0*/  @!P1 BRA `(.L_x_1902) ;  /* 0x0000014000009947 */ /* 0x000fea0003800000 */
[----:B------:R-:W-:Y:S01]  /*d5b0*/  IMAD.U32 R48, R90, 0x10000, RZ ;  /* 0x000100005a307824 */ /* 0x000fe200078e00ff */
        /* <DEDUP_REMOVED lines=12> */
[----:B------:R-:W-:Y:S02]  /*d680*/  LOP3.LUT R119, R51, R119, R49, 0xfe, !PT ;  /* 0x0000007733777212 */ /* 0x000fe400078efe31 */
[----:B------:R-:W-:Y:S01]  /*d690*/  LOP3.LUT R49, R52, R48, R50, 0xfe, !PT ;  /* 0x0000003034317212 */ /* 0x000fe200078efe32 */
[----:B------:R-:W-:Y:S01]  /*d6a0*/  IMAD.MOV.U32 R48, RZ, RZ, 0x8 ;  /* 0x00000008ff307424 */ /* 0x000fe200078e00ff */
[----:B------:R-:W-:Y:S02]  /*d6b0*/  LOP3.LUT R53, R119, R53, RZ, 0xfc, !PT ;  /* 0x0000003577357212 */ /* 0x000fe400078efcff */
[----:B------:R-:W-:Y:S01]  /*d6c0*/  LOP3.LUT R52, R49, 0xff, R84, 0xf8, !PT ;  /* 0x000000ff31347812 */ /* 0x000fe200078ef854 */
[----:B------:R-:W-:-:S05]  /*d6d0*/  IMAD.WIDE.U32 R48, R109, R48, c[0x0][0x190] ;  /* 0x000064006d307625 */ /* 0x000fca00078e0030 */
[----:B------:R0:W-:Y:S02]  /*d6e0*/  STG.E.64 [R48.64], R52 ;  /* 0x0000003430007986 */ /* 0x0001e4000c101b06 */
.L_x_1902:
[----:B------:R-:W-:Y:S05]  /*d6f0*/  BSYNC B0 ;  /* 0x0000000000007941 */ /* 0x000fea0003800000 */
.L_x_1901:
[----:B------:R-:W-:Y:S01]  /*d700*/  @!P2 IADD3 R118, R118, 0x8, RZ ;  /* 0x000000087676a810 */ /* 0x000fe20007ffe0ff */
[----:B------:R-:W-:Y:S01]  /*d710*/  FADD.FTZ R120, R120, R117 ;  /* 0x0000007578787221 */ /* 0x000fe20000010000 */
[----:B------:R-:W-:Y:S05]  /*d720*/  BRA.DIV ~URZ, `(.L_x_1903) ;  /* 0x000015227f007947 */ /* 0x000fea000b800000 */
[----:B0-----:R0:W1:Y:S02]  /*d730*/  SHFL.BFLY PT, R49, R120, 0x1, 0x1f ;  /* 0x0c201f0078317f89 */ /* 0x00106400000e0000 */
.L_x_1909:
        /* <DEDUP_REMOVED lines=84> */
.L_x_1910:
[----:B------:R-:W-:Y:S01]  /*dc80*/  SHF.R.U32.HI R50, RZ, 0x5, R19 ;  /* 0x00000005ff327819 */ /* 0x000fe20000011613 */
[----:B-1----:R-:W-:Y:S01]  /*dc90*/  FADD.FTZ R49, R49, R120 ;  /* 0x0000007831317221 */ /* 0x002fe20000010000 */
[----:B------:R-:W-:Y:S01]  /*dca0*/  LOP3.LUT R53, R19, 0x1f, RZ, 0xc0, !PT ;  /* 0x0000001f13357812 */ /* 0x000fe200078ec0ff */
[----:B------:R-:W-:Y:S01]  /*dcb0*/  WARPSYNC 0xffffffff ;  /* 0xffffffff00007948 */ /* 0x000fe20003800000 */
[----:B------:R-:W-:-:S05]  /*dcc0*/  LOP3.LUT R50, R50, 0x7, RZ, 0xc0, !PT ;  /* 0x0000000732327812 */ /* 0x000fca00078ec0ff */
[----:B------:R-:W-:-:S05]  /*dcd0*/  @!P0 IMAD.IADD R51, R118, 0x1, R50 ;  /* 0x0000000176338824 */ /* 0x000fca00078e0232 */
[----:B------:R1:W-:Y:S01]  /*dce0*/  @!P0 STS.64 [R51.X8], R48 ;  /* 0x0000003033008388 */ /* 0x0003e20000008a00 */
[----:B------:R-:W-:-:S11]  /*dcf0*/  ISETP.GT.U32.AND P0, PT, R53, 0x7, PT ;  /* 0x000000073500780c */ /* 0x000fd60003f04070 */
[----:B------:R-:W-:Y:S01]  /*dd00*/  BAR.SYNC.DEFER_BLOCKING 0x0 ;  /* 0x0000000000007b1d */ /* 0x000fe20000010000 */
[----:B-1----:R-:W-:Y:S01]  /*dd10*/  CS2R R48, SRZ ;  /* 0x0000000000307805 */ /* 0x002fe2000001ff00 */
[----:B------:R-:W-:Y:S01]  /*dd20*/  @!P0 IADD3 R118, R118, R53, RZ ;  /* 0x0000003576768210 */ /* 0x000fe20007ffe0ff */
[----:B------:R-:W-:Y:S01]  /*dd30*/  IMAD.MOV.U32 R119, RZ, RZ, RZ ;  /* 0x000000ffff777224 */ /* 0x000fe200078e00ff */
[----:B------:R-:W-:Y:S01]  /*dd40*/  ISETP.NE.AND P1, PT, RZ, UR8, PT ;  /* 0x00000008ff007c0c */ /* 0x000fe2000bf25270 */
[----:B------:R-:W-:Y:S01]  /*dd50*/  @!P0 IMAD.MOV.U32 R119, RZ, RZ, 0x400 ;  /* 0x00000400ff778424 */ /* 0x000fe200078e00ff */
[----:B------:R-:W-:Y:S03]  /*dd60*/  BSSY B0, `(.L_x_1905) ;  /* 0x00000e7000007945 */ /* 0x000fe60003800000 */
[----:B------:R-:W-:Y:S01]  /*dd70*/  I2F R53, R119 ;  /* 0x0000007700357306 */ /* 0x000fe20000201400 */
[----:B------:R-:W1:Y:S04]  /*dd80*/  SHFL.DOWN PT, R124, R119, 0x4, 0x1f ;  /* 0x08801f00777c7f89 */ /* 0x000e6800000e0000 */
[----:B------:R2:W3:Y:S01]  /*dd90*/  @!P0 LDS.64 R48, [R118.X8] ;  /* 0x0000000076308984 */ /* 0x0004e20000008a00 */
[----:B------:R-:W-:Y:S01]  /*dda0*/  LOP3.LUT P0, RZ, R50, 0x1f, R19, 0xf8, !PT ;  /* 0x0000001f32ff7812 */ /* 0x000fe2000780f813 */
[----:B------:R-:W-:-:S02]  /*ddb0*/  IMAD.MOV.U32 R50, RZ, RZ, c[0x0][0x1e0] ;  /* 0x00007800ff327624 */ /* 0x000fc400078e00ff */
[----:B-1----:R-:W-:Y:S01]  /*ddc0*/  IMAD.IADD R109, R124, 0x1, R119 ;  /* 0x000000017c6d7824 */ /* 0x002fe200078e0277 */
[----:B------:R-:W-:Y:S08]  /*ddd0*/  I2F R52, R124 ;  /* 0x0000007c00347306 */ /* 0x000ff00000201400 */
[----:B------:R-:W2:Y:S08]  /*dde0*/  I2F R51, R109 ;  /* 0x0000006d00337306 */ /* 0x000eb00000201400 */
[----:B--2---:R-:W1:Y:S01]  /*ddf0*/  MUFU.RCP R118, R51 ;  /* 0x0000003300767308 */ /* 0x004e620000001000 */
[----:B---3--:R-:W2:Y:S04]  /*de00*/  SHFL.DOWN PT, R121, R48, 0x4, 0x1f ;  /* 0x08801f0030797f89 */ /* 0x008ea800000e0000 */
[----:B------:R-:W3:Y:S01]  /*de10*/  SHFL.DOWN PT, R122, R49, 0x4, 0x1f ;  /* 0x08801f00317a7f89 */ /* 0x000ee200000e0000 */
[----:B0-2---:R-:W-:-:S02]  /*de20*/  FMUL.FTZ R120, R121, R52 ;  /* 0x0000003479787220 */ /* 0x005fc40000410000 */
[----:B------:R-:W-:Y:S02]  /*de30*/  FADD.FTZ R121, -R121, R48 ;  /* 0x0000003079797221 */ /* 0x000fe40000010100 */
[----:B------:R-:W-:Y:S02]  /*de40*/  FFMA.FTZ R123, R53, R48, R120 ;  /* 0x00000030357b7223 */ /* 0x000fe40000010078 */
[----:B------:R-:W0:Y:S01]  /*de50*/  SHFL.DOWN PT, R120, R109, 0x2, 0x1f ;  /* 0x08401f006d787f89 */ /* 0x000e2200000e0000 */
[----:B------:R-:W-:Y:S02]  /*de60*/  FMUL.FTZ R121, R121, R121 ;  /* 0x0000007979797220 */ /* 0x000fe40000410000 */
[----:B-1----:R-:W-:Y:S02]  /*de70*/  FMUL.FTZ R48, R118, R123 ;  /* 0x0000007b76307220 */ /* 0x002fe40000410000 */
[----:B------:R-:W-:-:S03]  /*de80*/  FMUL.FTZ R121, R121, R53 ;  /* 0x0000003579797220 */ /* 0x000fc60000410000 */
[----:B------:R-:W1:Y:S01]  /*de90*/  SHFL.DOWN PT, R53, R48, 0x2, 0x1f ;  /* 0x08401f0030357f89 */ /* 0x000e6200000e0000 */
[----:B------:R-:W-:Y:S02]  /*dea0*/  FMUL.FTZ R123, R121, R52 ;  /* 0x00000034797b7220 */ /* 0x000fe40000410000 */
[----:B---3--:R-:W-:-:S04]  /*deb0*/  FADD.FTZ R121, R122, R49 ;  /* 0x000000317a797221 */ /* 0x008fc80000010000 */
[----:B------:R-:W-:Y:S01]  /*dec0*/  FFMA.FTZ R118, R118, R123, R121 ;  /* 0x0000007b76767223 */ /* 0x000fe20000010079 */
[----:B0-----:R-:W0:Y:S01]  /*ded0*/  I2F R52, R120 ;  /* 0x0000007800347306 */ /* 0x001e220000201400 */
[----:B------:R-:W-:-:S03]  /*dee0*/  IADD3 R119, R109, R120, RZ ;  /* 0x000000786d777210 */ /* 0x000fc60007ffe0ff */
[----:B------:R-:W2:Y:S04]  /*def0*/  SHFL.DOWN PT, R109, R118, 0x2, 0x1f ;  /* 0x08401f00766d7f89 */ /* 0x000ea800000e0000 */
[----:B------:R-:W3:Y:S01]  /*df00*/  I2F R49, R119 ;  /* 0x0000007700317306 */ /* 0x000ee20000201400 */
[----:B-1----:R-:W-:Y:S02]  /*df10*/  FADD.FTZ R121, R48, -R53 ;  /* 0x8000003530797221 */ /* 0x002fe40000010000 */
[----:B0-----:R-:W-:-:S04]  /*df20*/  FMUL.FTZ R122, R53, R52 ;  /* 0x00000034357a7220 */ /* 0x001fc80000410000 */
[----:B------:R-:W-:Y:S02]  /*df30*/  FFMA.FTZ R124, R51, R48, R122 ;  /* 0x00000030337c7223 */ /* 0x000fe4000001007a */
[----:B------:R-:W0:Y:S01]  /*df40*/  SHFL.DOWN PT, R48, R119, 0x1, 0x1f ;  /* 0x08201f0077307f89 */ /* 0x000e2200000e0000 */
[----:B------:R-:W-:Y:S01]  /*df50*/  FMUL.FTZ R122, R121, R121 ;  /* 0x00000079797a7220 */ /* 0x000fe20000410000 */
[----:B---3--:R-:W1:Y:S03]  /*df60*/  MUFU.RCP R53, R49 ;  /* 0x0000003100357308 */ /* 0x008e660000001000 */
[----:B------:R-:W-:Y:S02]  /*df70*/  FMUL.FTZ R51, R51, R122 ;  /* 0x0000007a33337220 */ /* 0x000fe40000410000 */
[----:B--2---:R-:W-:Y:S02]  /*df80*/  FADD.FTZ R120, R118, R109 ;  /* 0x0000006d76787221 */ /* 0x004fe40000010000 */
[----:B------:R-:W-:-:S02]  /*df90*/  FMUL.FTZ R51, R51, R52 ;  /* 0x0000003433337220 */ /* 0x000fc40000410000 */
[C---:B-1----:R-:W-:Y:S02]  /*dfa0*/  FMUL.FTZ R52, R53.reuse, R124 ;  /* 0x0000007c35347220 */ /* 0x042fe40000410000 */
[----:B------:R-:W-:-:S03]  /*dfb0*/  FFMA.FTZ R53, R53, R51, R120 ;  /* 0x0000003335357223 */ /* 0x000fc60000010078 */
[----:B------:R-:W1:Y:S01]  /*dfc0*/  SHFL.DOWN PT, R109, R52, 0x1, 0x1f ;  /* 0x08201f00346d7f89 */ /* 0x000e6200000e0000 */
[----:B0-----:R-:W-:Y:S02]  /*dfd0*/  IMAD.IADD R120, R119, 0x1, R48 ;  /* 0x0000000177787824 */ /* 0x001fe400078e0230 */
[----:B------:R-:W0:Y:S01]  /*dfe0*/  I2F R48, R48 ;  /* 0x0000003000307306 */ /* 0x000e220000201400 */
[----:B------:R-:W2:Y:S07]  /*dff0*/  SHFL.DOWN PT, R118, R53, 0x1, 0x1f ;  /* 0x08201f0035767f89 */ /* 0x000eae00000e0000 */
[----:B------:R-:W3:Y:S01]  /*e000*/  I2F R51, R120 ;  /* 0x0000007800337306 */ /* 0x000ee20000201400 */
[----:B-1----:R-:W-:-:S02]  /*e010*/  FADD.FTZ R119, R52, -R109 ;  /* 0x8000006d34777221 */ /* 0x002fc40000010000 */
[----:B0-----:R-:W-:-:S05]  /*e020*/  FMUL.FTZ R109, R109, R48 ;  /* 0x000000306d6d7220 */ /* 0x001fca0000410000 */
[----:B---3--:R-:W0:Y:S01]  /*e030*/  MUFU.RCP R51, R51 ;  /* 0x0000003300337308 */ /* 0x008e220000001000 */
[----:B------:R-:W-:Y:S02]  /*e040*/  FMUL.FTZ R122, R119, R119 ;  /* 0x00000077777a7220 */ /* 0x000fe40000410000 */
[C---:B------:R-:W-:Y:S02]  /*e050*/  FFMA.FTZ R124, R49.reuse, R52, R109 ;  /* 0x00000034317c7223 */ /* 0x040fe4000001006d */
[----:B------:R-:W-:Y:S02]  /*e060*/  FMUL.FTZ R122, R49, R122 ;  /* 0x0000007a317a7220 */ /* 0x000fe40000410000 */
[----:B--2---:R-:W-:Y:S02]  /*e070*/  FADD.FTZ R118, R53, R118 ;  /* 0x0000007635767221 */ /* 0x004fe40000010000 */
[----:B------:R-:W-:Y:S02]  /*e080*/  FMUL.FTZ R122, R122, R48 ;  /* 0x000000307a7a7220 */ /* 0x000fe40000410000 */
[----:B0-----:R-:W-:-:S02]  /*e090*/  FMUL.FTZ R124, R51, R124 ;  /* 0x0000007c337c7220 */ /* 0x001fc40000410000 */
[----:B------:R-:W-:-:S03]  /*e0a0*/  FFMA.FTZ R118, R51, R122, R118 ;  /* 0x0000007a33767223 */ /* 0x000fc60000010076 */
[----:B------:R-:W0:Y:S04]  /*e0b0*/  SHFL.IDX PT, R109, R124, RZ, 0x1f ;  /* 0x00001fff7c6d7589 */ /* 0x000e2800000e0000 */
        /* <DEDUP_REMOVED lines=9> */
[----:B------:R-:W0:Y:S02]  /*e150*/  MUFU.RSQ R53, R53 ;  /* 0x0000003500357308 */ /* 0x000e240000001400 */
[----:B------:R1:W-:Y:S04]  /*e160*/  @!P0 STG.E [R50.64], R109 ;  /* 0x0000006d32008986 */ /* 0x0003e8000c101906 */
[----:B0-----:R1:W-:Y:S01]  /*e170*/  @!P0 STG.E [R48.64], R53 ;  /* 0x0000003530008986 */ /* 0x0013e2000c101906 */
[----:B------:R-:W-:-:S13]  /*e180*/  ISETP.GE.AND P0, PT, R63, 0x1, PT ;  /* 0x000000013f00780c */ /* 0x000fda0003f06270 */
[----:B------:R-:W-:Y:S05]  /*e190*/  @!P0 BRA `(.L_x_1906) ;  /* 0x00000a3000008947 */ /* 0x000fea0003800000 */
[----:B-1----:R-:W-:Y:S02]  /*e1a0*/  FSEL R48, R109, RZ, !P1 ;  /* 0x000000ff6d307208 */ /* 0x002fe40004800000 */
[----:B------:R-:W-:Y:S02]  /*e1b0*/  IADD3 R63, R63, -0x1, RZ ;  /* 0xffffffff3f3f7810 */ /* 0x000fe40007ffe0ff */
[----:B------:R-:W-:Y:S01]  /*e1c0*/  PRMT R109, RZ, 0x7610, R27 ;  /* 0x00007610ff6d7816 */ /* 0x000fe2000000001b */
[C---:B------:R-:W-:Y:S02]  /*e1d0*/  FADD.FTZ R56, -R48.reuse, R56 ;  /* 0x0000003830387221 */ /* 0x040fe40000010100 */
[C---:B------:R-:W-:Y:S02]  /*e1e0*/  FADD.FTZ R105, -R48.reuse, R105 ;  /* 0x0000006930697221 */ /* 0x040fe40000010100 */
[C---:B------:R-:W-:Y:S02]  /*e1f0*/  FADD.FTZ R104, -R48.reuse, R104 ;  /* 0x0000006830687221 */ /* 0x040fe40000010100 */
[----:B------:R-:W-:-:S02]  /*e200*/  FADD.FTZ R118, -R48, R55 ;  /* 0x0000003730767221 */ /* 0x000fc40000010100 */
[C---:B------:R-:W-:Y:S02]  /*e210*/  FMUL.FTZ R55, R53.reuse, R56 ;  /* 0x0000003835377220 */ /* 0x040fe40000410000 */
[----:B------:R-:W-:Y:S02]  /*e220*/  FADD.FTZ R50, -R48, R61 ;  /* 0x0000003d30327221 */ /* 0x000fe40000010100 */
[C---:B------:R-:W-:Y:S02]  /*e230*/  FMUL.FTZ R56, R53.reuse, R105 ;  /* 0x0000006935387220 */ /* 0x040fe40000410000 */
[----:B------:R-:W-:Y:S02]  /*e240*/  FMUL.FTZ R105, R53, R104 ;  /* 0x0000006835697220 */ /* 0x000fe40000410000 */
[----:B------:R-:W-:Y:S01]  /*e250*/  IMAD R104, R63, c[0x0][0x168], RZ ;  /* 0x00005a003f687a24 */ /* 0x000fe200078e02ff */
        /* <DEDUP_REMOVED lines=12> */
[--C-:B------:R-:W-:Y:S01]  /*e320*/  PRMT R50, RZ, 0x5410, R34.reuse ;  /* 0x00005410ff327816 */ /* 0x100fe20000000022 */
        /* <DEDUP_REMOVED lines=16> */
[----:B------:R-:W-:Y:S02]  /*e430*/  FMUL.FTZ R100, R53, R100 ;  /* 0x0000006435647220 */ /* 0x000fe40000410000 */
[C---:B------:R-:W-:Y:S02]  /*e440*/  FADD.FTZ R120, -R48.reuse, R99 ;  /* 0x0000006330787221 */ /* 0x040fe40000010100 */
[C---:B------:R-:W-:Y:S02]  /*e450*/  FADD.FTZ R60, -R48.reuse, R60 ;  /* 0x0000003c303c7221 */ /* 0x040fe40000010100 */
[----:B------:R-:W-:-:S02]  /*e460*/  FADD.FTZ R58, -R48, R58 ;  /* 0x0000003a303a7221 */ /* 0x000fc40000010100 */
[----:B------:R-:W-:Y:S02]  /*e470*/  FADD.FTZ R54, -R48, R54 ;  /* 0x0000003630367221 */ /* 0x000fe40000010100 */
[----:B------:R-:W-:Y:S01]  /*e480*/  FFMA.FTZ R100, R100, R50, R9 ;  /* 0x0000003264647223 */ /* 0x000fe20000010009 */
[----:B------:R-:W-:Y:S01]  /*e490*/  PRMT R50, RZ, 0x7610, R32 ;  /* 0x00007610ff327816 */ /* 0x000fe20000000020 */
        /* <DEDUP_REMOVED lines=27> */
[----:B------:R-:W-:Y:S01]  /*e650*/  LOP3.LUT R108, R19, 0xff, RZ, 0xc0, !PT ;  /* 0x000000ff136c7812 */ /* 0x000fe200078ec0ff */
[C---:B------:R-:W-:Y:S01]  /*e660*/  FMUL.FTZ R99, R53.reuse, R106 ;  /* 0x0000006a35637220 */ /* 0x040fe20000410000 */
[----:B------:R-:W-:Y:S01]  /*e670*/  PRMT R106, RZ, 0x7610, R25 ;  /* 0x00007610ff6a7816 */ /* 0x000fe20000000019 */
[C---:B------:R-:W-:Y:S01]  /*e680*/  FMUL.FTZ R103, R53.reuse, R102 ;  /* 0x0000006635677220 */ /* 0x040fe20000410000 */
[----:B------:R-:W-:Y:S01]  /*e690*/  PRMT R102, RZ, 0x7610, R36 ;  /* 0x00007610ff667816 */ /* 0x000fe20000000024 */
[C---:B------:R-:W-:Y:S01]  /*e6a0*/  FMUL.FTZ R101, R53.reuse, R110 ;  /* 0x0000006e35657220 */ /* 0x040fe20000410000 */
[----:B------:R-:W-:Y:S01]  /*e6b0*/  PRMT R110, RZ, 0x7610, R24 ;  /* 0x00007610ff6e7816 */ /* 0x000fe20000000018 */
[----:B------:R-:W-:-:S02]  /*e6c0*/  FMUL.FTZ R111, R53, R111 ;  /* 0x0000006f356f7220 */ /* 0x000fc40000410000 */
[C---:B------:R-:W-:Y:S02]  /*e6d0*/  FMUL.FTZ R107, R53.reuse, R112 ;  /* 0x00000070356b7220 */ /* 0x040fe40000410000 */
[C---:B------:R-:W-:Y:S02]  /*e6e0*/  FMUL.FTZ R113, R53.reuse, R113 ;  /* 0x0000007135717220 */ /* 0x040fe40000410000 */
[C---:B------:R-:W-:Y:S02]  /*e6f0*/  FMUL.FTZ R114, R53.reuse, R114 ;  /* 0x0000007235727220 */ /* 0x040fe40000410000 */
[C---:B------:R-:W-:Y:S02]  /*e700*/  FMUL.FTZ R115, R53.reuse, R115 ;  /* 0x0000007335737220 */ /* 0x040fe40000410000 */
[C---:B------:R-:W-:Y:S02]  /*e710*/  FMUL.FTZ R116, R53.reuse, R116 ;  /* 0x0000007435747220 */ /* 0x040fe40000410000 */
[----:B------:R-:W-:Y:S01]  /*e720*/  FMUL.FTZ R48, R53, R48 ;  /* 0x0000003035307220 */ /* 0x000fe20000410000 */
[----:B------:R-:W-:Y:S01]  /*e730*/  PRMT R53, RZ, 0x5410, R39 ;  /* 0x00005410ff357816 */ /* 0x000fe20000000027 */
[----:B------:R-:W-:Y:S01]  /*e740*/  FFMA.FTZ R59, R59, R50, R8 ;  /* 0x000000323b3b7223 */ /* 0x000fe20000010008 */
        /* <DEDUP_REMOVED lines=19> */
[----:B------:R-:W-:-:S02]  /*e880*/  FFMA.FTZ R102, R49, R102, R16 ;  /* 0x0000006631667223 */ /* 0x000fc40000010010 */
        /* <DEDUP_REMOVED lines=13> */
[----:B------:R-:W-:Y:S01]  /*e960*/  SHF.R.S32.HI R51, RZ, 0x1f, R104 ;  /* 0x0000001fff337819 */ /* 0x000fe20000011468 */
[----:B------:R-:W-:Y:S01]  /*e970*/  FFMA.FTZ R56, R56, R50, R23 ;  /* 0x0000003238387223 */ /* 0x000fe20000010017 */
[----:B------:R-:W-:Y:S01]  /*e980*/  PRMT R50, RZ, 0x5410, R28 ;  /* 0x00005410ff327816 */ /* 0x000fe2000000001c */
[----:B------:R-:W-:Y:S01]  /*e990*/  FFMA.FTZ R110, R111, R110, R78 ;  /* 0x0000006e6f6e7223 */ /* 0x000fe2000001004e */
[----:B------:R-:W-:Y:S01]  /*e9a0*/  LEA.HI R49, R51, R104, RZ, 0x3 ;  /* 0x0000006833317211 */ /* 0x000fe200078f18ff */
[----:B------:R-:W-:Y:S01]  /*e9b0*/  FFMA.FTZ R106, R113, R106, R80 ;  /* 0x0000006a716a7223 */ /* 0x000fe20000010050 */
[----:B------:R-:W-:Y:S01]  /*e9c0*/  PRMT R104, RZ, 0x7610, R28 ;  /* 0x00007610ff687816 */ /* 0x000fe2000000001c */
[----:B------:R-:W-:Y:S01]  /*e9d0*/  FFMA.FTZ R97, R97, R50, R0 ;  /* 0x0000003261617223 */ /* 0x000fe20000010000 */
[----:B------:R-:W-:-:S02]  /*e9e0*/  PRMT R50, RZ, 0x5410, R27 ;  /* 0x00005410ff327816 */ /* 0x000fc4000000001b */
[----:B------:R-:W-:Y:S01]  /*e9f0*/  LEA.HI.SX32 R108, R49, R108, 0x1d ;  /* 0x0000006c316c7211 */ /* 0x000fe200078feaff */
[----:B------:R-:W-:Y:S01]  /*ea00*/  FFMA.FTZ R104, R54, R104, R21 ;  /* 0x0000006836687223 */ /* 0x000fe20000010015 */
[----:B------:R-:W-:Y:S01]  /*ea10*/  F2FP.BF16.PACK_AB R49, R53, R52 ;  /* 0x000000343531723e */ /* 0x000fe200000010ff */
[----:B------:R-:W-:Y:S01]  /*ea20*/  FFMA.FTZ R116, R116, R50, R81 ;  /* 0x0000003274747223 */ /* 0x000fe20000010051 */
[----:B------:R-:W-:Y:S01]  /*ea30*/  F2FP.BF16.PACK_AB R54, R95, R96 ;  /* 0x000000605f36723e */ /* 0x000fe200000010ff */
[----:B------:R-:W-:Y:S01]  /*ea40*/  IMAD.MOV.U32 R95, RZ, RZ, 0x10 ;  /* 0x00000010ff5f7424 */ /* 0x000fe200078e00ff */
[----:B------:R-:W-:Y:S02]  /*ea50*/  F2FP.BF16.PACK_AB R53, R61, R98 ;  /* 0x000000623d35723e */ /* 0x000fe400000010ff */
[----:B------:R-:W-:Y:S02]  /*ea60*/  F2FP.BF16.PACK_AB R50, R55, R62 ;  /* 0x0000003e3732723e */ /* 0x000fe400000010ff */
[----:B------:R-:W-:-:S02]  /*ea70*/  IADD3 R98, R108, 0x100, RZ ;  /* 0x000001006c627810 */ /* 0x000fc40007ffe0ff */
[----:B------:R-:W-:Y:S02]  /*ea80*/  F2FP.BF16.PACK_AB R55, R93, R94 ;  /* 0x0000005e5d37723e */ /* 0x000fe400000010ff */
[----:B------:R-:W-:Y:S02]  /*ea90*/  F2FP.BF16.PACK_AB R52, R59, R100 ;  /* 0x000000643b34723e */ /* 0x000fe400000010ff */
[----:B------:R-:W-:Y:S02]  /*eaa0*/  IADD3 R96, R108, 0x200, RZ ;  /* 0x000002006c607810 */ /* 0x000fe40007ffe0ff */
[----:B------:R-:W-:Y:S02]  /*eab0*/  F2FP.BF16.PACK_AB R59, R60, R103 ;  /* 0x000000673c3b723e */ /* 0x000fe400000010ff */
[----:B------:R-:W-:Y:S02]  /*eac0*/  IADD3 R94, R108, 0x300, RZ ;  /* 0x000003006c5e7810 */ /* 0x000fe40007ffe0ff */
        /* <DEDUP_REMOVED lines=8> */
[----:B------:R-:W-:Y:S01]  /*eb50*/  F2FP.BF16.PACK_AB R63, R109, R116 ;  /* 0x000000746d3f723e */ /* 0x000fe200000010ff */
[----:B------:R-:W-:Y:S01]  /*eb60*/  IMAD.WIDE.U32 R96, R96, R95, c[0x0][0x208] ;  /* 0x0000820060607625 */ /* 0x000fe200078e005f */
[----:B------:R-:W-:Y:S01]  /*eb70*/  F2FP.BF16.PACK_AB R62, R115, R114 ;  /* 0x00000072733e723e */ /* 0x000fe200000010ff */
[----:B------:R0:W-:Y:S01]  /*eb80*/  STG.E.128 [R98.64], R52 ;  /* 0x0000003462007986 */ /* 0x0001e2000c101d06 */
[----:B------:R-:W-:Y:S01]  /*eb90*/  F2FP.BF16.PACK_AB R61, R106, R107 ;  /* 0x0000006b6a3d723e */ /* 0x000fe200000010ff */
[----:B------:R-:W-:-:S02]  /*eba0*/  IMAD.WIDE.U32 R94, R94, R95, c[0x0][0x208] ;  /* 0x000082005e5e7625 */ /* 0x000fc400078e005f */
[----:B------:R0:W-:Y:S04]  /*ebb0*/  STG.E.128 [R96.64], R56 ;  /* 0x0000003860007986 */ /* 0x0001e8000c101d06 */
[----:B------:R0:W-:Y:S02]  /*ebc0*/  STG.E.128 [R94.64], R60 ;  /* 0x0000003c5e007986 */ /* 0x0001e4000c101d06 */
.L_x_1906:
[----:B-1----:R-:W-:Y:S05]  /*ebd0*/  BSYNC B0 ;  /* 0x0000000000007941 */ /* 0x002fea0003800000 */
.L_x_1905:
[----:B------:R-:W-:Y:S02]  /*ebe0*/  IADD3 R18, R18, c[0x0][0x160], RZ ;  /* 0x0000580012127a10 */ /* 0x000fe40007ffe0ff */
[----:B------:R-:W-:Y:S02]  /*ebf0*/  LOP3.LUT P1, RZ, R71, 0xff, RZ, 0xc0, !PT ;  /* 0x000000ff47ff7812 */ /* 0x000fe4000782c0ff */
[----:B------:R-:W-:Y:S02]  /*ec00*/  ISETP.GE.AND P0, PT, R18, c[0x0][0x164], PT ;  /* 0x0000590012007a0c */ /* 0x000fe40003f06270 */
[----:B------:R-:W-:-:S11]  /*ec10*/  SEL R71, RZ, 0x1, P1 ;  /* 0x00000001ff477807 */ /* 0x000fd60000800000 */
[----:B0----5:R-:W-:Y:S01]  /*ec20*/  @P0 CALL.REL.NOINC `(.L_x_1907) ;  /* 0x0000001000000944 */ /* 0x021fe20003c00000 */
[----:B------:R-:W-:Y:S05]  /*ec30*/  BRA `(.L_x_1908) ;  /* 0xffff1cf000007947 */ /* 0x000fea000383ffff */
.L_x_1907:
[----:B------:R-:W-:Y:S05]  /*ec40*/  EXIT ;  /* 0x000000000000794d */ /* 0x000fea0003800000 */
.L_x_1903:
[----:B0-----:R-:W-:Y:S01]  /*ec50*/  MOV R53, 0x1 ;  /* 0x0000000100357802 */ /* 0x001fe20000000f00 */
[----:B------:R-:W-:Y:S01]  /*ec60*/  IMAD.MOV.U32 R52, RZ, RZ, 0x1f ;  /* 0x0000001fff347424 */ /* 0x000fe200078e00ff */
[----:B------:R-:W-:Y:S01]  /*ec70*/  MOV R50, 0xeca0 ;  /* 0x0000eca000327802 */ /* 0x000fe20000000f00 */
[----:B------:R-:W-:Y:S02]  /*ec80*/  IMAD.MOV.U32 R49, RZ, RZ, -0x1 ;  /* 0xffffffffff317424 */ /* 0x000fe400078e00ff */
[----:B-----5:R-:W-:Y:S05]  /*ec90*/  CALL.REL.NOINC `($__internal_11_$__cuda_sm70_shflsync_bfly_p) ;  /* 0x0000078000007944 */ /* 0x020fea0003c00000 */
[----:B01----:R-:W-:Y:S05]  /*eca0*/  BRA `(.L_x_1909) ;  /* 0xffffea9000007947 */ /* 0x003fea000383ffff */
.L_x_1904:
[----:B------:R-:W-:Y:S01]  /*ecb0*/  HFMA2.MMA R52, -RZ, RZ, 0, 1.847743988037109375e-06 ;  /* 0x0000001fff347435 */ /* 0x000fe200000001ff */
[----:B------:R-:W-:Y:S01]  /*ecc0*/  IMAD.MOV.U32 R53, RZ, RZ, 0x2 ;  /* 0x00000002ff357424 */ /* 0x000fe200078e00ff */
[----:B------:R-:W-:Y:S01]  /*ecd0*/  MOV R50, 0xed00 ;  /* 0x0000ed0000327802 */ /* 0x000fe20000000f00 */
[----:B------:R-:W-:-:S03]  /*ece0*/  IMAD.MOV.U32 R49, RZ, RZ, -0x1 ;  /* 0xffffffffff317424 */ /* 0x000fc600078e00ff */
[----:B-----5:R-:W-:Y:S05]  /*ecf0*/  CALL.REL.NOINC `($__internal_11_$__cuda_sm70_shflsync_bfly_p) ;  /* 0x0000072000007944 */ /* 0x020fea0003c00000 */
[----:B01----:R-:W-:Y:S01]  /*ed00*/  FADD.FTZ R120, R120, R49 ;  /* 0x0000003178787221 */ /* 0x003fe20000010000 */
[----:B------:R-:W-:Y:S01]  /*ed10*/  MOV R49, 0xffffffff ;  /* 0xffffffff00317802 */ /* 0x000fe20000000f00 */
[----:B------:R-:W-:Y:S01]  /*ed20*/  IMAD.MOV.U32 R53, RZ, RZ, 0x4 ;  /* 0x00000004ff357424 */ /* 0x000fe200078e00ff */
[----:B------:R-:W-:Y:S01]  /*ed30*/  MOV R50, 0xed60 ;  /* 0x0000ed6000327802 */ /* 0x000fe20000000f00 */
[----:B------:R-:W-:-:S02]  /*ed40*/  IMAD.MOV.U32 R52, RZ, RZ, 0x1f ;  /* 0x0000001fff347424 */ /* 0x000fc400078e00ff */
[----:B------:R-:W-:Y:S05]  /*ed50*/  CALL.REL.NOINC `($__internal_11_$__cuda_sm70_shflsync_bfly_p) ;  /* 0x000006c000007944 */ /* 0x000fea0003c00000 */
[----:B01----:R-:W-:Y:S01]  /*ed60*/  FADD.FTZ R120, R120, R49 ;  /* 0x0000003178787221 */ /* 0x003fe20000010000 */
[----:B------:R-:W-:Y:S01]  /*ed70*/  MOV R50, 0xedc0 ;  /* 0x0000edc000327802 */ /* 0x000fe20000000f00 */
[----:B------:R-:W-:-:S02]  /*ed80*/  IMAD.MOV.U32 R53, RZ, RZ, 0x8 ;  /* 0x00000008ff357424 */ /* 0x000fc400078e00ff */
[----:B------:R-:W-:Y:S02]  /*ed90*/  IMAD.MOV.U32 R52, RZ, RZ, 0x1f ;  /* 0x0000001fff347424 */ /* 0x000fe400078e00ff */
[----:B------:R-:W-:Y:S02]  /*eda0*/  IMAD.MOV.U32 R49, RZ, RZ, -0x1 ;  /* 0xffffffffff317424 */ /* 0x000fe400078e00ff */
[----:B------:R-:W-:Y:S05]  /*edb0*/  CALL.REL.NOINC `($__internal_11_$__cuda_sm70_shflsync_bfly_p) ;  /* 0x0000066000007944 */ /* 0x000fea0003c00000 */
[----:B0-----:R-:W-:Y:S01]  /*edc0*/  HFMA2.MMA R53, -RZ, RZ, 0, 9.5367431640625e-07 ;  /* 0x00000010ff357435 */ /* 0x001fe200000001ff */
[----:B-1----:R-:W-:Y:S01]  /*edd0*/  FADD.FTZ R120, R120, R49 ;  /* 0x0000003178787221 */ /* 0x002fe20000010000 */
[----:B------:R-:W-:Y:S01]  /*ede0*/  MOV R50, 0xee20 ;  /* 0x0000ee2000327802 */ /* 0x000fe20000000f00 */
[----:B------:R-:W-:Y:S02]  /*edf0*/  IMAD.MOV.U32 R52, RZ, RZ, 0x1f ;  /* 0x0000001fff347424 */ /* 0x000fe400078e00ff */
[----:B------:R-:W-:Y:S02]  /*ee00*/  IMAD.MOV.U32 R49, RZ, RZ, -0x1 ;  /* 0xffffffffff317424 */ /* 0x000fe400078e00ff */
[----:B------:R-:W-:Y:S05]  /*ee10*/  CALL.REL.NOINC `($__internal_11_$__cuda_sm70_shflsync_bfly_p) ;  /* 0x0000060000007944 */ /* 0x000fea0003c00000 */
[----:B-1----:R-:W-:Y:S01]  /*ee20*/  FADD.FTZ R48, R120, R49 ;  /* 0x0000003178307221 */ /* 0x002fe20000010000 */
[----:B0-----:R-:W-:Y:S01]  /*ee30*/  MOV R52, 0x1f ;  /* 0x0000001f00347802 */ /* 0x001fe20000000f00 */
[----:B------:R-:W-:Y:S02]  /*ee40*/  IMAD.MOV.U32 R53, RZ, RZ, 0x1 ;  /* 0x00000001ff357424 */ /* 0x000fe400078e00ff */
        /* <DEDUP_REMOVED lines=65> */
[----:B------:R-:W-:Y:S01]  /*f260*/  MOV R50, 0xf290 ;  /* 0x0000f29000327802 */ /* 0x000fe20000000f00 */
[----:B------:R-:W-:Y:S02]  /*f270*/  IMAD.MOV.U32 R49, RZ, RZ, -0x1 ;  /* 0xffffffffff317424 */ /* 0x000fe400078e00ff */
[----:B------:R-:W-:Y:S05]  /*f280*/  CALL.REL.NOINC `($__internal_11_$__cuda_sm70_shflsync_bfly_p) ;  /* 0x0000019000007944 */ /* 0x000fea0003c00000 */
[----:B01----:R-:W-:Y:S01]  /*f290*/  FADD.FTZ R120, R120, R49 ;  /* 0x0000003178787221 */ /* 0x003fe20000010000 */
[----:B------:R-:W-:Y:S01]  /*f2a0*/  MOV R49, 0xffffffff ;  /* 0xffffffff00317802 */ /* 0x000fe20000000f00 */
[----:B------:R-:W-:Y:S01]  /*f2b0*/  IMAD.MOV.U32 R53, RZ, RZ, 0x2 ;  /* 0x00000002ff357424 */ /* 0x000fe200078e00ff */
[----:B------:R-:W-:Y:S01]  /*f2c0*/  MOV R50, 0xf2f0 ;  /* 0x0000f2f000327802 */ /* 0x000fe20000000f00 */
[----:B------:R-:W-:Y:S02]  /*f2d0*/  IMAD.MOV.U32 R52, RZ, RZ, 0x1f ;  /* 0x0000001fff347424 */ /* 0x000fe400078e00ff */
[----:B------:R-:W-:Y:S05]  /*f2e0*/  CALL.REL.NOINC `($__internal_11_$__cuda_sm70_shflsync_bfly_p) ;  /* 0x0000013000007944 */ /* 0x000fea0003c00000 */
[----:B01----:R-:W-:Y:S01]  /*f2f0*/  FADD.FTZ R120, R120, R49 ;  /* 0x0000003178787221 */ /* 0x003fe20000010000 */
[----:B------:R-:W-:Y:S01]  /*f300*/  MOV R50, 0xf350 ;  /* 0x0000f35000327802 */ /* 0x000fe20000000f00 */
[----:B------:R-:W-:Y:S02]  /*f310*/  IMAD.MOV.U32 R53, RZ, RZ, 0x4 ;  /* 0x00000004ff357424 */ /* 0x000fe400078e00ff */
[----:B------:R-:W-:-:S02]  /*f320*/  IMAD.MOV.U32 R52, RZ, RZ, 0x1f ;  /* 0x0000001fff347424 */ /* 0x000fc400078e00ff */
[----:B------:R-:W-:Y:S02]  /*f330*/  IMAD.MOV.U32 R49, RZ, RZ, -0x1 ;  /* 0xffffffffff317424 */ /* 0x000fe400078e00ff */
[----:B------:R-:W-:Y:S05]  /*f340*/  CALL.REL.NOINC `($__internal_11_$__cuda_sm70_shflsync_bfly_p) ;  /* 0x000000d000007944 */ /* 0x000fea0003c00000 */
[----:B0-----:R-:W-:Y:S01]  /*f350*/  HFMA2.MMA R53, -RZ, RZ, 0, 4.76837158203125e-07 ;  /* 0x00000008ff357435 */ /* 0x001fe200000001ff */
[----:B-1----:R-:W-:Y:S01]  /*f360*/  FADD.FTZ R120, R120, R49 ;  /* 0x0000003178787221 */ /* 0x002fe20000010000 */
[----:B------:R-:W-:Y:S01]  /*f370*/  MOV R50, 0xf3b0 ;  /* 0x0000f3b000327802 */ /* 0x000fe20000000f00 */
[----:B------:R-:W-:Y:S02]  /*f380*/  IMAD.MOV.U32 R52, RZ, RZ, 0x1f ;  /* 0x0000001fff347424 */ /* 0x000fe400078e00ff */
[----:B------:R-:W-:Y:S02]  /*f390*/  IMAD.MOV.U32 R49, RZ, RZ, -0x1 ;  /* 0xffffffffff317424 */ /* 0x000fe400078e00ff */
[----:B------:R-:W-:Y:S05]  /*f3a0*/  CALL.REL.NOINC `($__internal_11_$__cuda_sm70_shflsync_bfly_p) ;  /* 0x0000007000007944 */ /* 0x000fea0003c00000 */
[----:B01----:R-:W-:Y:S01]  /*f3b0*/  FADD.FTZ R120, R120, R49 ;  /* 0x0000003178787221 */ /* 0x003fe20000010000 */
[----:B------:R-:W-:Y:S01]  /*f3c0*/  MOV R52, 0x1f ;  /* 0x0000001f00347802 */ /* 0x000fe20000000f00 */
[----:B------:R-:W-:Y:S01]  /*f3d0*/  IMAD.MOV.U32 R53, RZ, RZ, 0x10 ;  /* 0x00000010ff357424 */ /* 0x000fe200078e00ff */
[----:B------:R-:W-:Y:S01]  /*f3e0*/  MOV R50, 0xf410 ;  /* 0x0000f41000327802 */ /* 0x000fe20000000f00 */
[----:B------:R-:W-:Y:S02]  /*f3f0*/  IMAD.MOV.U32 R49, RZ, RZ, -0x1 ;  /* 0xffffffffff317424 */ /* 0x000fe400078e00ff */
[----:B------:R-:W-:Y:S05]  /*f400*/  CALL.REL.NOINC `($__internal_11_$__cuda_sm70_shflsync_bfly_p) ;  /* 0x0000001000007944 */ /* 0x000fea0003c00000 */
[----:B01----:R-:W-:Y:S05]  /*f410*/  BRA `(.L_x_1910) ;  /* 0xffffe86000007947 */ /* 0x003fea000383ffff */
        .weak           $__internal_11_$__cuda_sm70_shflsync_bfly_p
        .type           $__internal_11_$__cuda_sm70_shflsync_bfly_p,@function
        .size           $__internal_11_$__cuda_sm70_shflsync_bfly_p,(.L_x_29075 - $__internal_11_$__cuda_sm70_shflsync_bfly_p)
$__internal_11_$__cuda_sm70_shflsync_bfly_p:
[----:B------:R-:W-:Y:S01]  /*f420*/  IMAD.MOV.U32 R51, RZ, RZ, 0x0 ;  /* 0x00000000ff337424 */ /* 0x000fe200078e00ff */
[----:B------:R-:W-:Y:S04]  /*f430*/  WARPSYNC R49 ;  /* 0x0000003100007348 */ /* 0x000fe80003800000 */
[----:B------:R0:W1:Y:S01]  /*f440*/  SHFL.BFLY PT, R49, R120, R53, R52 ;  /* 0x0c00003578317389 */ /* 0x00006200000e0034 */
[----:B------:R-:W-:Y:S05]  /*f450*/  RET.REL.NODEC R50 `(_ZN10layer_norm13ln_fwd_kernelINS_13Kernel_traitsI13__nv_bfloat16S2_S2_S2_fjLj8192ELj1ELj1ELj8ELj16ENS_18Kernel_traits_baseILj8192ES2_S2_S2_S2_fjLj256EEEEELb1ELb0ELb1ELb1EEEvNS_9FwdParamsE) ;  /* 0xffff0ba032007950 */ /* 0x000fea0003c3ffff */
.L_x_1911:
        /* <DEDUP_REMOVED lines=10> */
.L_x_29075:


//--------------------- .text._ZN10layer_norm13ln_fwd_kernelINS_13Kernel_traitsI13__nv_bfloat16S2_S2_S2_fjLj8192ELj1ELj1ELj8ELj16ENS_18Kernel_traits_baseILj8192ES2_S2_S2_S2_fjLj256EEEEELb1ELb1ELb0ELb0EEEvNS_9FwdParamsE --------------------------
	.section	.text._ZN10layer_norm13ln_fwd_kernelINS_13Kernel_traitsI13__nv_bfloat16S2_S2_S2_fjLj8192ELj1ELj1ELj8ELj16ENS_18Kernel_traits_baseILj8192ES2_S2_S2_S2_fjLj256EEEEELb1ELb1ELb0ELb0EEEvNS_9FwdParamsE,"ax",@progbits
	.sectioninfo	@"SHI_REGISTERS=216"
	.align	128
        .global         _ZN10layer_norm13ln_fwd_kernelINS_13Kernel_traitsI13__nv_bfloat16S2_S2_S2_fjLj8192ELj1ELj1ELj8ELj16ENS_18Kernel_traits_baseILj8192ES2_S2_S2_S2_fjLj256EEEEELb1ELb1ELb0ELb0EEEvNS_9FwdParamsE
        .type           _ZN10layer_norm13ln_fwd_kernelINS_13Kernel_traitsI13__nv_bfloat16S2_S2_S2_fjLj8192ELj1ELj1ELj8ELj16ENS_18Kernel_traits_baseILj8192ES2_S2_S2_S2_fjLj256EEEEELb1ELb1ELb0ELb0EEEvNS_9FwdParamsE,@function
        .size           _ZN10layer_norm13ln_fwd_kernelINS_13Kernel_traitsI13__nv_bfloat16S2_S2_S2_fjLj8192ELj1ELj1ELj8ELj16ENS_18Kernel_traits_baseILj8192ES2_S2_S2_S2_fjLj256EEEEELb1ELb1ELb0ELb0EEEvNS_9FwdParamsE,(.L_x_29076 - _ZN10layer_norm13ln_fwd_kernelINS_13Kernel_traitsI13__nv_bfloat16S2_S2_S2_fjLj8192ELj1ELj1ELj8ELj16ENS_18Kernel_traits_baseILj8192ES2_S2_S2_S2_fjLj256EEEEELb1ELb1ELb0ELb0EEEvNS_9FwdParamsE)
        .other          _ZN10layer_norm13ln_fwd_kernelINS_13Kernel_traitsI13__nv_bfloat16S2_S2_S2_fjLj8192ELj1ELj1ELj8ELj16ENS_18Kernel_traits_baseILj8192ES2_S2_S2_S2_fjLj256EEEEELb1ELb1ELb0ELb0EEEvNS_9FwdParamsE,@"STO_CUDA_ENTRY STV_DEFAULT"
_ZN10layer_norm13ln_fwd_kernelINS_13Kernel_traitsI13__nv_bfloat16S2_S2_S2_fjLj8192ELj1ELj1ELj8ELj16ENS_18Kernel_traits_baseILj8192ES2_S2_S2_S2_fjLj256EEEEELb1ELb1ELb0ELb0EEEvNS_9FwdParamsE:
.text._ZN10layer_norm13ln_fwd_kernelINS_13Kernel_traitsI13__nv_bfloat16S2_S2_S2_fjLj8192ELj1ELj1ELj8ELj16ENS_18Kernel_traits_baseILj8192ES2_S2_S2_S2_fjLj256EEEEELb1ELb1ELb0ELb0EEEvNS_9FwdParamsE:
[----:B------:R-:W-:Y:S02]  /*0000*/  IMAD.MOV.U32 R1, RZ, RZ, c[0x0][0x28] ;  /* 0x00000a00ff017624 */ /* 0x000fe400078e00ff */
[----:B------:R-:W-:Y:S01]  /*0010*/  ULDC.U8 UR4, c[0x0][0x244] ;  /* 0x0000910000047ab9 */ /* 0x000fe20000000000 */
[----:B------:R-:W-:Y:S01]  /*0020*/  IMAD.MOV.U32 R142, RZ, RZ, c[0x0][0x238] ;  /* 0x00008e00ff8e7624 */ /* 0x000fe200078e00ff */
[----:B------:R-:W-:Y:S01]  /*0030*/  ISETP.NE.AND P0, PT, RZ, UR4, PT ;  /* 0x00000004ff007c0c */ /* 0x000fe2000bf05270 */
[----:B------:R-:W-:Y:S01]  /*0040*/  IMAD.MOV.U32 R143, RZ, RZ, c[0x0][0x23c] ;  /* 0x00008f00ff8f7624 */ /* 0x000fe200078e00ff */
[----:B------:R-:W-:-:S11]  /*0050*/  ULDC.64 UR4, c[0x0][0x118] ;  /* 0x0000460000047ab9 */ /* 0x000fd60000000a00 */
[----:B------:R-:W-:Y:S02]  /*0060*/  @P0 IMAD.MOV.U32 R2, RZ, RZ, R142 ;  /* 0x000000ffff020224 */ /* 0x000fe400078e008e */
[----:B------:R-:W-:-:S06]  /*0070*/  @P0 IMAD.MOV.U32 R3, RZ, RZ, R143 ;  /* 0x000000ffff030224 */ /* 0x000fcc00078e008f */
[----:B------:R-:W2:Y:S01]  /*0080*/  @P0 LDG.E.64 R2, [R2.64] ;  /* 0x0000000402020981 */ /* 0x000ea2000c1e1b00 */
[----:B------:R-:W-:Y:S02]  /*0090*/  IMAD.MOV.U32 R100, RZ, RZ, c[0x0][0x230] ;  /* 0x00008c00ff647624 */ /* 0x000fe400078e00ff */
[----:B------:R-:W-:-:S06]  /*00a0*/  IMAD.MOV.U32 R101, RZ, RZ, c[0x0][0x234] ;  /* 0x00008d00ff657624 */ /* 0x000fcc00078e00ff */
[----:B------:R-:W3:Y:S01]  /*00b0*/  @P0 LDG.E.64 R100, [R100.64] ;  /* 0x0000000464640981 */ /* 0x000ee2000c1e1b00 */
[----:B------:R-:W-:Y:S01]  /*00c0*/  IMAD.MOV.U32 R0, RZ, RZ, c[0x0][0x168] ;  /* 0x00005a00ff007624 */ /* 0x000fe200078e00ff */
[----:B------:R-:W-:Y:S01]  /*00d0*/  LOP3.LUT R48, R48, 0xfffffff7, RZ, 0xc0, !PT ;  /* 0xfffffff730307812 */ /* 0x000fe200078ec0ff */
[----:B------:R-:W-:Y:S01]  /*00e0*/  BSSY B0, `(.L_x_1912) ;  /* 0x0000041000007945 */ /* 0x000fe20003800000 */
[----:B------:R-:W0:Y:S02]  /*00f0*/  S2R R47, SR_TID.X ;  /* 0x00000000002f7919 */ /* 0x000e240000002100 */
[----:B------:R-:W-:Y:S02]  /*0100*/  SHF.R.S32.HI R0, RZ, 0x1f, R0 ;  /* 0x0000001fff007819 */ /* 0x000fe40000011400 */
[----:B------:R-:W1:Y:S02]  /*0110*/  S2R R10, SR_CTAID.X ;  /* 0x00000000000a7919 */ /* 0x000e640000002500 */
[----:B------:R-:W-:-:S02]  /*0120*/  LEA.HI R116, R0, c[0x0][0x168], RZ, 0x3 ;  /* 0x00005a0000747a11 */ /* 0x000fc400078f18ff */
[C---:B0-----:R-:W-:Y:S01]  /*0130*/  LOP3.LUT R56, R47.reuse, 0xff, RZ, 0xc0, !PT ;  /* 0x000000ff2f387812 */ /* 0x041fe200078ec0ff */
[----:B-1----:R-:W-:Y:S01]  /*0140*/  IMAD R46, R10, c[0x0][0x0], R47 ;  /* 0x000000000a2e7a24 */ /* 0x002fe200078e022f */
[----:B------:R-:W-:-:S03]  /*0150*/  LEA.HI R39, R47, R10, RZ, 0x18 ;  /* 0x0000000a2f277211 */ /* 0x000fc600078fc0ff */
[----:B------:R-:W-:Y:S01]  /*0160*/  IMAD.WIDE.U32 R4, R46, -0x326172a9, RZ ;  /* 0xcd9e8d572e047825 */ /* 0x000fe200078e00ff */
[----:B--2---:R-:W-:-:S05]  /*0170*/  @P0 IADD3 R142, P1, R2, c[0x0][0x240], RZ ;  /* 0x00009000028e0a10 */ /* 0x004fca0007f3e0ff */
[----:B------:R-:W-:Y:S01]  /*0180*/  @P0 IMAD.X R143, RZ, RZ, R3, P1 ;  /* 0x000000ffff8f0224 */ /* 0x000fe200008e0603 */
[----:B------:R-:W-:Y:S02]  /*0190*/  ISETP.GE.AND P1, PT, R39, c[0x0][0x164], PT ;  /* 0x0000590027007a0c */ /* 0x000fe40003f26270 */
[----:B---3--:R-:W-:Y:S02]  /*01a0*/  IADD3 R43, R101, -0x4498517b, RZ ;  /* 0xbb67ae85652b7810 */ /* 0x008fe40007ffe0ff */
[--C-:B------:R-:W-:Y:S02]  /*01b0*/  SHF.R.U32.HI R44, RZ, 0x2, R143.reuse ;  /* 0x00000002ff2c7819 */ /* 0x100fe4000001168f */
[----:B------:R-:W-:Y:S02]  /*01c0*/  SHF.R.U64 R45, R142, 0x2, R143 ;  /* 0x000000028e2d7819 */ /* 0x000fe4000000128f */
[----:B------:R-:W-:Y:S02]  /*01d0*/  LOP3.LUT R6, R5, R44, R100, 0x96, !PT ;  /* 0x0000002c05067212 */ /* 0x000fe400078e9664 */
[C---:B------:R-:W-:Y:S01]  /*01e0*/  IADD3 R42, R100.reuse, -0x61c88647, RZ ;  /* 0x9e3779b9642a7810 */ /* 0x040fe20007ffe0ff */
[----:B------:R-:W-:Y:S01]  /*01f0*/  IMAD.WIDE.U32 R2, R45, -0x2daee0ad, RZ ;  /* 0xd2511f532d027825 */ /* 0x000fe200078e00ff */
[----:B------:R-:W-:-:S02]  /*0200*/  IADD3 R41, R100, 0x3c6ef372, RZ ;  /* 0x3c6ef37264297810 */ /* 0x000fc40007ffe0ff */
[----:B------:R-:W-:Y:S01]  /*0210*/  IADD3 R40, R101, 0x76cf5d0a, RZ ;  /* 0x76cf5d0a65287810 */ /* 0x000fe20007ffe0ff */
[----:B------:R-:W-:Y:S01]  /*0220*/  IMAD.WIDE.U32 R6, R6, -0x2daee0ad, RZ ;  /* 0xd2511f5306067825 */ /* 0x000fe200078e00ff */
[----:B------:R-:W-:Y:S02]  /*0230*/  LOP3.LUT R8, R3, R101, RZ, 0x3c, !PT ;  /* 0x0000006503087212 */ /* 0x000fe400078e3cff */
[----:B------:R-:W-:Y:S02]  /*0240*/  IADD3 R37, R101, 0x32370b8f, RZ ;  /* 0x32370b8f65257810 */ /* 0x000fe40007ffe0ff */
[----:B------:R-:W-:Y:S01]  /*0250*/  LOP3.LUT R5, R7, R2, R43, 0x96, !PT ;  /* 0x0000000207057212 */ /* 0x000fe200078e962b */
[----:B------:R-:W-:Y:S01]  /*0260*/  IMAD.WIDE.U32 R8, R8, -0x326172a9, RZ ;  /* 0xcd9e8d5708087825 */ /* 0x000fe200078e00ff */
[----:B------:R-:W-:Y:S02]  /*0270*/  LOP3.LUT R7, R56, 0xff, RZ, 0x3c, !PT ;  /* 0x000000ff38077812 */ /* 0x000fe400078e3cff */
[----:B------:R-:W-:-:S02]  /*0280*/  IADD3 R36, R100, -0x255992d5, RZ ;  /* 0xdaa66d2b64247810 */ /* 0x000fc40007ffe0ff */
[----:B------:R-:W-:Y:S02]  /*0290*/  LEA.HI.SX32 R38, R116, R7, 0x1d ;  /* 0x0000000774267211 */ /* 0x000fe400078feaff */
[----:B------:R-:W-:Y:S01]  /*02a0*/  LOP3.LUT R2, R9, R42, R4, 0x96, !PT ;  /* 0x0000002a09027212 */ /* 0x000fe200078e9604 */
[----:B------:R-:W-:Y:S01]  /*02b0*/  IMAD.WIDE.U32 R4, R5, -0x326172a9, RZ ;  /* 0xcd9e8d5705047825 */ /* 0x000fe200078e00ff */
[C---:B------:R-:W-:Y:S02]  /*02c0*/  LOP3.LUT P2, RZ, R38.reuse, 0xffffff00, RZ, 0xc0, !PT ;  /* 0xffffff0026ff7812 */ /* 0x040fe4000784c0ff */
[----:B------:R-:W-:Y:S01]  /*02d0*/  ISETP.GE.U32.AND P5, PT, R38, 0x200, PT ;  /* 0x000002002600780c */ /* 0x000fe20003fa6070 */
[----:B------:R-:W-:Y:S01]  /*02e0*/  IMAD.WIDE.U32 R2, R2, -0x2daee0ad, RZ ;  /* 0xd2511f5302027825 */ /* 0x000fe200078e00ff */
[----:B------:R-:W-:Y:S02]  /*02f0*/  ISETP.GE.U32.AND P4, PT, R38, 0x300, PT ;  /* 0x000003002600780c */ /* 0x000fe40003f86070 */
[----:B------:R-:W-:-:S02]  /*0300*/  LOP3.LUT R8, R5, R8, R41, 0x96, !PT ;  /* 0x0000000805087212 */ /* 0x000fc400078e9629 */
[----:B------:R-:W-:Y:S02]  /*0310*/  ISETP.GE.U32.AND P3, PT, R38, 0x400, PT ;  /* 0x000004002600780c */ /* 0x000fe40003f66070 */
[----:B------:R-:W-:Y:S01]  /*0320*/  LOP3.LUT R10, R3, R6, R40, 0x96, !PT ;  /* 0x00000006030a7212 */ /* 0x000fe200078e9628 */
[----:B------:R-:W-:Y:S01]  /*0330*/  IMAD.WIDE.U32 R8, R8, -0x2daee0ad, RZ ;  /* 0xd2511f5308087825 */ /* 0x000fe200078e00ff */
[----:B------:R-:W-:Y:S02]  /*0340*/  IADD3 R35, R100, 0x78dde6e4, RZ ;  /* 0x78dde6e464237810 */ /* 0x000fe40007ffe0ff */
[----:B------:R-:W-:Y:S01]  /*0350*/  @P2 LOP3.LUT R48, R48, 0x8, RZ, 0xfc, !PT ;  /* 0x0000000830302812 */ /* 0x000fe200078efcff */
[----:B------:R-:W-:Y:S01]  /*0360*/  IMAD.WIDE.U32 R10, R10, -0x326172a9, RZ ;  /* 0xcd9e8d570a0a7825 */ /* 0x000fe200078e00ff */
[----:B------:R-:W-:Y:S02]  /*0370*/  LOP3.LUT R96, R9, R2, R37, 0x96, !PT ;  /* 0x0000000209607212 */ /* 0x000fe400078e9625 */
[----:B------:R-:W-:-:S02]  /*0380*/  LOP3.LUT R48, R48, 0xffffffbf, RZ, 0xc0, !PT ;  /* 0xffffffbf30307812 */ /* 0x000fc400078ec0ff */
[----:B------:R-:W-:Y:S01]  /*0390*/  LOP3.LUT R98, R11, R4, R36, 0x96, !PT ;  /* 0x000000040b627212 */ /* 0x000fe200078e9624 */
[----:B------:R-:W-:Y:S01]  /*03a0*/  IMAD.WIDE.U32 R96, R96, -0x326172a9, RZ ;  /* 0xcd9e8d5760607825 */ /* 0x000fe200078e00ff */
[----:B------:R-:W-:-:S04]  /*03b0*/  @P5 LOP3.LUT R48, R48, 0x40, RZ, 0xfc, !PT ;  /* 0x0000004030305812 */ /* 0x000fc800078efcff */
[----:B------:R-:W-:-:S04]  /*03c0*/  LOP3.LUT R48, R48, 0xffffffdf, RZ, 0xc0, !PT ;  /* 0xffffffdf30307812 */ /* 0x000fc800078ec0ff */
[----:B------:R-:W-:-:S04]  /*03d0*/  @P4 LOP3.LUT R48, R48, 0x20, RZ, 0xfc, !PT ;  /* 0x0000002030304812 */ /* 0x000fc800078efcff */
[----:B------:R-:W-:-:S04]  /*03e0*/  LOP3.LUT R48, R48, 0xffffffef, RZ, 0xc0, !PT ;  /* 0xffffffef30307812 */ /* 0x000fc800078ec0ff */
[----:B------:R-:W-:Y:S01]  /*03f0*/  @P3 LOP3.LUT R48, R48, 0x10, RZ, 0xfc, !PT ;  /* 0x0000001030303812 */ /* 0x000fe200078efcff */
[----:B------:R-:W-:Y:S05]  /*0400*/  @!P2 BRA `(.L_x_1913) ;  /* 0x000000e00000a947 */ /* 0x000fea0003800000 */
[----:B------:R-:W-:Y:S01]  /*0410*/  ISETP.NE.U32.AND P0, PT, RZ, c[0x0][0x218], PT ;  /* 0x00008600ff007a0c */ /* 0x000fe20003f05070 */
[----:B------:R-:W-:-:S03]  /*0420*/  IMAD.MOV.U32 R53, RZ, RZ, 0x10 ;  /* 0x00000010ff357424 */ /* 0x000fc600078e00ff */
[----:B------:R-:W-:Y:S01]  /*0430*/  ISETP.NE.AND.EX P0, PT, RZ, c[0x0][0x21c], PT, P0 ;  /* 0x00008700ff007a0c */ /* 0x000fe20003f05300 */
[----:B------:R-:W-:-:S06]  /*0440*/  IMAD.WIDE.U32 R52, R56, R53, c[0x0][0x1b0] ;  /* 0x00006c0038347625 */ /* 0x000fcc00078e0035 */
[----:B------:R-:W5:Y:S06]  /*0450*/  LDG.E.128 R52, [R52.64] ;  /* 0x0000000434347981 */ /* 0x000f6c000c1e1d00 */
[----:B------:R-:W-:-:S04]  /*0460*/  @P0 LEA R2, P2, R56, c[0x0][0x218], 0x4 ;  /* 0x0000860038020a11 */ /* 0x000fc800078420ff */
[C---:B------:R-:W-:Y:S02]  /*0470*/  @P0 LEA.HI.X R3, R56.reuse, c[0x0][0x21c], RZ, 0x4, P2 ;  /* 0x0000870038030a11 */ /* 0x040fe400010f24ff */
[----:B------:R-:W-:-:S03]  /*0480*/  LEA R4, P2, R56, c[0x0][0x1c8], 0x4 ;  /* 0x0000720038047a11 */ /* 0x000fc600078420ff */
[----:B------:R0:W5:Y:S01]  /*0490*/  @P0 LDG.E.128 R80, [R2.64] ;  /* 0x0000000402500981 */ /* 0x000162000c1e1d00 */
[----:B------:R-:W-:-:S05]  /*04a0*/  LEA.HI.X R5, R56, c[0x0][0x1cc], RZ, 0x4, P2 ;  /* 0x0000730038057a11 */ /* 0x000fca00010f24ff */
[----:B------:R0:W5:Y:S01]  /*04b0*/  LDG.E.128 R12, [R4.64] ;  /* 0x00000004040c7981 */ /* 0x000162000c1e1d00 */
[----:B------:R-:W-:Y:S01]  /*04c0*/  LOP3.LUT R56, R56, 0x100, RZ, 0xfc, !PT ;  /* 0x0000010038387812 */ /* 0x000fe200078efcff */
[----:B------:R-:W-:Y:S01]  /*04d0*/  @!P0 CS2R R80, SRZ ;  /* 0x0000000000508805 */ /* 0x000fe2000001ff00 */
[----:B------:R-:W-:Y:S02]  /*04e0*/  @!P0 CS2R R82, SRZ ;  /* 0x0000000000528805 */ /* 0x000fe4000001ff00 */
.L_x_1913:
[----:B0-----:R-:W-:Y:S05]  /*04f0*/  BSYNC B0 ;  /* 0x0000000000007941 */ /* 0x001fea0003800000 */
.L_x_1912:
        /* <DEDUP_REMOVED lines=16> */
.L_x_1915:
[----:B0-----:R-:W-:Y:S05]  /*0600*/  BSYNC B0 ;  /* 0x0000000000007941 */ /* 0x001fea0003800000 */
.L_x_1914:
        /* <DEDUP_REMOVED lines=11> */
[----:B------:R-:W-:-:S06]  /*06c0*/  LEA.HI.X R5, R56, c[0x0][0x1cc], RZ, 0x4, P2 ;  /* 0x0000730038057a11 */ /* 0x000fcc00010f24ff */
[----:B------:R-:W5:Y:S01]  /*06d0*/  LDG.E.128 R4, [R4.64] ;  /* 0x0000000404047981 */ /* 0x000f62000c1e1d00 */
[----:B------:R-:W-:Y:S01]  /*06e0*/  IADD3 R56, R56, 0x100, RZ ;  /* 0x0000010038387810 */ /* 0x000fe20007ffe0ff */
[----:B------:R-:W-:Y:S01]  /*06f0*/  @!P0 CS2R R68, SRZ ;  /* 0x0000000000448805 */ /* 0x000fe2000001ff00 */
[----:B------:R-:W-:Y:S02]  /*0700*/  @!P0 CS2R R70, SRZ ;  /* 0x0000000000468805 */ /* 0x000fe4000001ff00 */
.L_x_1917:
[----:B0-----:R-:W-:Y:S05]  /*0710*/  BSYNC B0 ;  /* 0x0000000000007941 */ /* 0x001fea0003800000 */
.L_x_1916:
[----:B------:R-:W-:Y:S01]  /*0720*/  BSSY B0, `(.L_x_1918) ;  /* 0x000000f000007945 */ /* 0x000fe20003800000 */
[----:B------:R-:W-:Y:S05]  /*0730*/  @!P3 BRA `(.L_x_1919) ;  /* 0x000000d00000b947 */ /* 0x000fea0003800000 */
[----:B------:R-:W-:Y:S01]  /*0740*/  ISETP.NE.U32.AND P0, PT, RZ, c[0x0][0x218], PT ;  /* 0x00008600ff007a0c */ /* 0x000fe20003f05070 */
[----:B------:R-:W-:-:S03]  /*0750*/  IMAD.MOV.U32 R57, RZ, RZ, 0x10 ;  /* 0x00000010ff397424 */ /* 0x000fc600078e00ff */
[----:B------:R-:W-:-:S13]  /*0760*/  ISETP.NE.AND.EX P0, PT, RZ, c[0x0][0x21c], PT, P0 ;  /* 0x00008700ff007a0c */ /* 0x000fda0003f05300 */
[----:B------:R-:W-:-:S04]  /*0770*/  @P0 LEA R2, P2, R56, c[0x0][0x218], 0x4 ;  /* 0x0000860038020a11 */ /* 0x000fc800078420ff */
[C---:B------:R-:W-:Y:S02]  /*0780*/  @P0 LEA.HI.X R3, R56.reuse, c[0x0][0x21c], RZ, 0x4, P2 ;  /* 0x0000870038030a11 */ /* 0x040fe400010f24ff */
[----:B------:R-:W-:-:S03]  /*0790*/  LEA R84, P2, R56, c[0x0][0x1c8], 0x4 ;  /* 0x0000720038547a11 */ /* 0x000fc600078420ff */
[----:B------:R0:W5:Y:S01]  /*07a0*/  @P0 LDG.E.128 R60, [R2.64] ;  /* 0x00000004023c0981 */ /* 0x000162000c1e1d00 */
[C---:B------:R-:W-:Y:S01]  /*07b0*/  LEA.HI.X R85, R56.reuse, c[0x0][0x1cc], RZ, 0x4, P2 ;  /* 0x0000730038557a11 */ /* 0x040fe200010f24ff */
[----:B------:R-:W-:-:S05]  /*07c0*/  IMAD.WIDE.U32 R56, R56, R57, c[0x0][0x1b0] ;  /* 0x00006c0038387625 */ /* 0x000fca00078e0039 */
[----:B------:R-:W5:Y:S04]  /*07d0*/  LDG.E.128 R84, [R84.64] ;  /* 0x0000000454547981 */ /* 0x000f68000c1e1d00 */
[----:B------:R-:W5:Y:S01]  /*07e0*/  LDG.E.128 R56, [R56.64] ;  /* 0x0000000438387981 */ /* 0x000f62000c1e1d00 */
[----:B------:R-:W-:Y:S01]  /*07f0*/  @!P0 CS2R R60, SRZ ;  /* 0x00000000003c8805 */ /* 0x000fe2000001ff00 */
[----:B------:R-:W-:Y:S02]  /*0800*/  @!P0 CS2R R62, SRZ ;  /* 0x00000000003e8805 */ /* 0x000fe4000001ff00 */
.L_x_1919:
[----:B0-----:R-:W-:Y:S05]  /*0810*/  BSYNC B0 ;  /* 0x0000000000007941 */ /* 0x001fea0003800000 */
.L_x_1918:
[----:B------:R-:W-:Y:S01]  /*0820*/  LOP3.LUT R106, R97, R10, R35, 0x96, !PT ;  /* 0x0000000a616a7212 */ /* 0x000fe200078e9623 */
[----:B------:R-:W-:Y:S01]  /*0830*/  IMAD.WIDE.U32 R98, R98, -0x2daee0ad, RZ ;  /* 0xd2511f5362627825 */ /* 0x000fe200078e00ff */
[----:B------:R-:W-:Y:S01]  /*0840*/  IADD3 R34, R101, -0x126145ec, RZ ;  /* 0xed9eba1465227810 */ /* 0x000fe20007ffe0ff */
[----:B------:R-:W-:Y:S06]  /*0850*/  @P1 EXIT ;  /* 0x000000000000194d */ /* 0x000fec0003800000 */
[--C-:B-----5:R-:W-:Y:S01]  /*0860*/  PRMT R29, RZ, 0x5410, R14.reuse ;  /* 0x00005410ff1d7816 */ /* 0x120fe2000000000e */
[----:B------:R-:W-:Y:S01]  /*0870*/  IMAD.WIDE.U32 R106, R106, -0x2daee0ad, RZ ;  /* 0xd2511f536a6a7825 */ /* 0x000fe200078e00ff */
[----:B------:R-:W-:Y:S01]  /*0880*/  PRMT R28, RZ, 0x7610, R14 ;  /* 0x00007610ff1c7816 */ /* 0x000fe2000000000e */
[----:B------:R-:W-:Y:S01]  /*0890*/  ULDC.U8 UR6, c[0x0][0x1f0] ;  /* 0x00007c0000067ab9 */ /* 0x000fe20000000000 */
[--C-:B------:R-:W-:Y:S01]  /*08a0*/  PRMT R27, RZ, 0x5410, R15.reuse ;  /* 0x00005410ff1b7816 */ /* 0x100fe2000000000f */
[----:B------:R-:W-:Y:S01]  /*08b0*/  IMAD.MOV.U32 R140, RZ, RZ, 0x1 ;  /* 0x00000001ff8c7424 */ /* 0x000fe200078e00ff */
[----:B------:R-:W-:Y:S01]  /*08c0*/  PRMT R26, RZ, 0x7610, R15 ;  /* 0x00007610ff1a7816 */ /* 0x000fe2000000000f */
[----:B------:R-:W-:Y:S01]  /*08d0*/  IMAD.MOV.U32 R141, RZ, RZ, RZ ;  /* 0x000000ffff8d7224 */ /* 0x000fe200078e00ff */
        /* <DEDUP_REMOVED lines=9> */
[--C-:B------:R-:W-:Y:S02]  /*0970*/  PRMT R23, RZ, 0x5410, R89.reuse ;  /* 0x00005410ff177816 */ /* 0x100fe40000000059 */
[----:B------:R-:W-:Y:S01]  /*0980*/  PRMT R22, RZ, 0x7610, R89 ;  /* 0x00007610ff167816 */ /* 0x000fe20000000059 */
[----:B------:R-:W-:Y:S01]  /*0990*/  IMAD.WIDE.U32 R110, R110, -0x326172a9, RZ ;  /* 0xcd9e8d576e6e7825 */ /* 0x000fe200078e00ff */
[--C-:B------:R-:W-:Y:S02]  /*09a0*/  PRMT R86, RZ, 0x5410, R82.reuse ;  /* 0x00005410ff567816 */ /* 0x100fe40000000052 */
[----:B------:R-:W-:-:S02]  /*09b0*/  PRMT R87, RZ, 0x7610, R82 ;  /* 0x00007610ff577816 */ /* 0x000fc40000000052 */
[--C-:B------:R-:W-:Y:S02]  /*09c0*/  PRMT R25, RZ, 0x5410, R88.reuse ;  /* 0x00005410ff197816 */ /* 0x100fe40000000058 */
[----:B------:R-:W-:Y:S02]  /*09d0*/  PRMT R24, RZ, 0x7610, R88 ;  /* 0x00007610ff187816 */ /* 0x000fe40000000058 */
[--C-:B------:R-:W-:Y:S02]  /*09e0*/  PRMT R82, RZ, 0x5410, R83.reuse ;  /* 0x00005410ff527816 */ /* 0x100fe40000000053 */
[----:B------:R-:W-:Y:S02]  /*09f0*/  PRMT R89, RZ, 0x7610, R83 ;  /* 0x00007610ff597816 */ /* 0x000fe40000000053 */
[----:B------:R-:W-:Y:S02]  /*0a00*/  IADD3 R93, R101, -0x56f99767, RZ ;  /* 0xa9066899655d7810 */ /* 0x000fe40007ffe0ff */
        /* <DEDUP_REMOVED lines=12> */
[----:B------:R-:W-:-:S02]  /*0ad0*/  LOP3.LUT R114, R107, R98, R93, 0x96, !PT ;  /* 0x000000626b727212 */ /* 0x000fc400078e965d */
[----:B------:R-:W-:Y:S02]  /*0ae0*/  IADD3 R75, R100, 0x1715609d, RZ ;  /* 0x1715609d644b7810 */ /* 0x000fe40007ffe0ff */
[----:B------:R-:W-:Y:S01]  /*0af0*/  SHF.R.S32.HI R116, RZ, 0x3, R116 ;  /* 0x00000003ff747819 */ /* 0x000fe20000011474 */
[----:B------:R-:W-:Y:S01]  /*0b00*/  IMAD.WIDE.U32 R114, R114, -0x326172a9, RZ ;  /* 0xcd9e8d5772727825 */ /* 0x000fe200078e00ff */
[----:B------:R-:W-:Y:S02]  /*0b10*/  LOP3.LUT R112, R111, R96, R75, 0x96, !PT ;  /* 0x000000606f707212 */ /* 0x000fe400078e964b */
[----:B------:R-:W-:Y:S02]  /*0b20*/  IADD3 R96, R100, -0x4ab325aa, RZ ;  /* 0xb54cda5664607810 */ /* 0x000fe40007ffe0ff */
[----:B------:R-:W-:Y:S01]  /*0b30*/  LOP3.LUT R122, R116, 0xff, RZ, 0xc0, !PT ;  /* 0x000000ff747a7812 */ /* 0x000fe200078ec0ff */
[----:B------:R-:W-:Y:S01]  /*0b40*/  IMAD.WIDE.U32 R112, R112, -0x2daee0ad, RZ ;  /* 0xd2511f5370707825 */ /* 0x000fe200078e00ff */
[----:B------:R-:W-:-:S02]  /*0b50*/  LOP3.LUT R118, R115, R110, R96, 0x96, !PT ;  /* 0x0000006e73767212 */ /* 0x000fc400078e9660 */
[C---:B------:R-:W-:Y:S01]  /*0b60*/  LOP3.LUT R115, R47.reuse, 0xe0, RZ, 0xc0, !PT ;  /* 0x000000e02f737812 */ /* 0x040fe200078ec0ff */
[----:B------:R-:W-:Y:S01]  /*0b70*/  IMAD.SHL.U32 R110, R47, 0x20, RZ ;  /* 0x000000202f6e7824 */ /* 0x000fe200078e00ff */
[----:B------:R-:W-:Y:S01]  /*0b80*/  IADD3 R98, R101, 0x646e171e, RZ ;  /* 0x646e171e65627810 */ /* 0x000fe20007ffe0ff */
[----:B------:R-:W-:Y:S01]  /*0b90*/  IMAD.WIDE.U32 R118, R118, -0x2daee0ad, RZ ;  /* 0xd2511f5376767825 */ /* 0x000fe200078e00ff */
[----:B------:R-:W-:Y:S02]  /*0ba0*/  PRMT R99, RZ, 0x5410, R79 ;  /* 0x00005410ff637816 */ /* 0x000fe4000000004f */
[----:B------:R-:W-:Y:S01]  /*0bb0*/  LOP3.LUT R120, R113, R106, R98, 0x96, !PT ;  /* 0x0000006a71787212 */ /* 0x000fe200078e9662 */
[----:B------:R-:W-:Y:S01]  /*0bc0*/  IMAD.IADD R115, R122, 0x1, -R115 ;  /* 0x000000017a737824 */ /* 0x000fe200078e0a73 */
[----:B------:R-:W-:Y:S02]  /*0bd0*/  PRMT R103, RZ, 0x7610, R79 ;  /* 0x00007610ff677816 */ /* 0x000fe4000000004f */
[--C-:B------:R-:W-:Y:S01]  /*0be0*/  PRMT R79, RZ, 0x5410, R64.reuse ;  /* 0x00005410ff4f7816 */ /* 0x100fe20000000040 */
[----:B------:R-:W-:Y:S01]  /*0bf0*/  IMAD.WIDE.U32 R120, R120, -0x326172a9, RZ ;  /* 0xcd9e8d5778787825 */ /* 0x000fe200078e00ff */
[----:B------:R-:W-:-:S02]  /*0c00*/  PRMT R102, RZ, 0x7610, R64 ;  /* 0x00007610ff667816 */ /* 0x000fc40000000040 */
[--C-:B------:R-:W-:Y:S02]  /*0c10*/  PRMT R64, RZ, 0x5410, R65.reuse ;  /* 0x00005410ff407816 */ /* 0x100fe40000000041 */
[----:B------:R-:W-:Y:S02]  /*0c20*/  PRMT R104, RZ, 0x7610, R65 ;  /* 0x00007610ff687816 */ /* 0x000fe40000000041 */
[--C-:B------:R-:W-:Y:S02]  /*0c30*/  PRMT R65, RZ, 0x5410, R66.reuse ;  /* 0x00005410ff417816 */ /* 0x100fe40000000042 */
[----:B------:R-:W-:Y:S02]  /*0c40*/  PRMT R105, RZ, 0x7610, R66 ;  /* 0x00007610ff697816 */ /* 0x000fe40000000042 */
[----:B------:R-:W-:Y:S02]  /*0c50*/  IADD3 R107, R101, 0x1fd5c5a3, RZ ;  /* 0x1fd5c5a3656b7810 */ /* 0x000fe40007ffe0ff */
[----:B------:R-:W-:-:S02]  /*0c60*/  PRMT R113, RZ, 0x5410, R71 ;  /* 0x00005410ff717816 */ /* 0x000fc40000000047 */
[----:B------:R-:W-:Y:S02]  /*0c70*/  PRMT R117, RZ, 0x7610, R71 ;  /* 0x00007610ff757816 */ /* 0x000fe40000000047 */
[--C-:B------:R-:W-:Y:S02]  /*0c80*/  PRMT R66, RZ, 0x5410, R67.reuse ;  /* 0x00005410ff427816 */ /* 0x100fe40000000043 */
[----:B------:R-:W-:Y:S02]  /*0c90*/  PRMT R108, RZ, 0x7610, R67 ;  /* 0x00007610ff6c7816 */ /* 0x000fe40000000043 */
[----:B------:R-:W-:Y:S02]  /*0ca0*/  SHF.R.U32.HI R116, RZ, 0x3, R116 ;  /* 0x00000003ff747819 */ /* 0x000fe40000011674 */
[----:B------:R-:W-:Y:S02]  /*0cb0*/  IMNMX R71, RZ, R115, !PT ;  /* 0x00000073ff477217 */ /* 0x000fe40007800200 */
[----:B------:R-:W-:-:S02]  /*0cc0*/  IADD3 R67, R100, 0x5384540f, RZ ;  /* 0x5384540f64437810 */ /* 0x000fc40007ffe0ff */
[----:B------:R-:W-:Y:S02]  /*0cd0*/  LOP3.LUT R125, R119, R112, R107, 0x96, !PT ;  /* 0x00000070777d7212 */ /* 0x000fe400078e966b */
[----:B------:R-:W-:Y:S02]  /*0ce0*/  LOP3.LUT R123, R116, 0x1fffffe0, RZ, 0xc0, !PT ;  /* 0x1fffffe0747b7812 */ /* 0x000fe400078ec0ff */
[----:B------:R-:W-:Y:S02]  /*0cf0*/  IMNMX R112, R71, 0x20, PT ;  /* 0x0000002047707817 */ /* 0x000fe40003800200 */
[----:B------:R-:W-:Y:S02]  /*0d00*/  LOP3.LUT R124, R121, R114, R67, 0x96, !PT ;  /* 0x00000072797c7212 */ /* 0x000fe400078e9643 */
[----:B------:R-:W-:Y:S01]  /*0d10*/  IADD3 R114, R101, -0x24c28bd8, RZ ;  /* 0xdb3d742865727810 */ /* 0x000fe20007ffe0ff */
[----:B------:R-:W-:Y:S01]  /*0d20*/  IMAD.IADD R116, R112, 0x1, R123 ;  /* 0x0000000170747824 */ /* 0x000fe200078e027b */
[----:B------:R-:W-:Y:S01]  /*0d30*/  LOP3.LUT R119, R110, 0x3e0, RZ, 0xc0, !PT ;  /* 0x000003e06e777812 */ /* 0x000fe200078ec0ff */
[----:B------:R-:W-:Y:S01]  /*0d40*/  IMAD.HI.U32 R71, R124, -0x2daee0ad, RZ ;  /* 0xd2511f537c477827 */ /* 0x000fe200078e00ff */
[----:B------:R-:W-:-:S02]  /*0d50*/  IADD3 R115, R100, -0xe443238, RZ ;  /* 0xf1bbcdc864737810 */ /* 0x000fc40007ffe0ff */
[----:B------:R-:W-:Y:S01]  /*0d60*/  PRMT R33, RZ, 0x5410, R12 ;  /* 0x00005410ff217816 */ /* 0x000fe2000000000c */
[----:B------:R-:W-:Y:S01]  /*0d70*/  IMAD.SHL.U32 R116, R116, 0x8, RZ ;  /* 0x0000000874747824 */ /* 0x000fe200078e00ff */
[----:B------:R-:W-:Y:S01]  /*0d80*/  LOP3.LUT R136, R71, R118, R114, 0x96, !PT ;  /* 0x0000007647887212 */ /* 0x000fe200078e9672 */
[----:B------:R-:W-:Y:S01]  /*0d90*/  IMAD.IADD R119, R122, 0x1, -R119 ;  /* 0x000000017a777824 */ /* 0x000fe200078e0a77 */
[--C-:B------:R-:W-:Y:S01]  /*0da0*/  PRMT R71, RZ, 0x5410, R56.reuse ;  /* 0x00005410ff477816 */ /* 0x100fe20000000038 */
[C---:B------:R-:W-:Y:S01]  /*0db0*/  IMAD.HI.U32 R110, R125.reuse, -0x326172a9, RZ ;  /* 0xcd9e8d577d6e7827 */ /* 0x040fe200078e00ff */
[----:B------:R-:W-:Y:S02]  /*0dc0*/  PRMT R118, RZ, 0x7610, R56 ;  /* 0x00007610ff767816 */ /* 0x000fe40000000038 */
[----:B------:R0:W1:Y:S01]  /*0dd0*/  I2F.U32 R56, R116 ;  /* 0x0000007400387306 */ /* 0x0000620000201000 */
[----:B------:R-:W-:Y:S01]  /*0de0*/  IMNMX R121, RZ, R119, !PT ;  /* 0x00000077ff797217 */ /* 0x000fe20007800200 */
[----:B------:R-:W-:Y:S01]  /*0df0*/  IMAD R125, R125, -0x326172a9, RZ ;  /* 0xcd9e8d577d7d7824 */ /* 0x000fe200078e02ff */
[----:B------:R-:W-:-:S02]  /*0e00*/  PRMT R119, RZ, 0x5410, R58 ;  /* 0x00005410ff777816 */ /* 0x000fc4000000003a */
[----:B------:R-:W-:Y:S02]  /*0e10*/  PRMT R122, RZ, 0x7610, R58 ;  /* 0x00007610ff7a7816 */ /* 0x000fe4000000003a */
[----:B------:R-:W-:Y:S02]  /*0e20*/  IMNMX R58, R121, 0x20, PT ;  /* 0x00000020793a7817 */ /* 0x000fe40003800200 */
[----:B------:R-:W-:Y:S02]  /*0e30*/  LOP3.LUT R138, R110, R120, R115, 0x96, !PT ;  /* 0x000000786e8a7212 */ /* 0x000fe400078e9673 */
[--C-:B0-----:R-:W-:Y:S01]  /*0e40*/  PRMT R116, RZ, 0x5410, R57.reuse ;  /* 0x00005410ff747816 */ /* 0x101fe20000000039 */
[----:B------:R-:W-:Y:S01]  /*0e50*/  IMAD.IADD R58, R123, 0x1, R58 ;  /* 0x000000017b3a7824 */ /* 0x000fe200078e023a */
[----:B------:R-:W-:Y:S01]  /*0e60*/  PRMT R120, RZ, 0x7610, R57 ;  /* 0x00007610ff787816 */ /* 0x000fe20000000039 */
[----:B------:R-:W-:Y:S01]  /*0e70*/  IMAD R57, R124, -0x2daee0ad, RZ ;  /* 0xd2511f537c397824 */ /* 0x000fe200078e02ff */
[----:B------:R-:W-:Y:S01]  /*0e80*/  PRMT R32, RZ, 0x7610, R12 ;  /* 0x00007610ff207816 */ /* 0x000fe2000000000c */
[----:B-1----:R0:W1:Y:S01]  /*0e90*/  MUFU.RCP R123, R56 ;  /* 0x00000038007b7308 */ /* 0x0020620000001000 */
[----:B------:R-:W-:Y:S01]  /*0ea0*/  IMAD.HI.U32 R124, R136, -0x326172a9, RZ ;  /* 0xcd9e8d57887c7827 */ /* 0x000fe200078e00ff */
[----:B------:R-:W-:-:S02]  /*0eb0*/  PRMT R31, RZ, 0x5410, R13 ;  /* 0x00005410ff1f7816 */ /* 0x000fc4000000000d */
[----:B------:R-:W-:Y:S01]  /*0ec0*/  PRMT R30, RZ, 0x7610, R13 ;  /* 0x00007610ff1e7816 */ /* 0x000fe2000000000d */
[C---:B------:R-:W-:Y:S01]  /*0ed0*/  IMAD.HI.U32 R126, R138.reuse, -0x2daee0ad, RZ ;  /* 0xd2511f538a7e7827 */ /* 0x040fe200078e00ff */
[--C-:B------:R-:W-:Y:S02]  /*0ee0*/  PRMT R0, RZ, 0x5410, R52.reuse ;  /* 0x00005410ff007816 */ /* 0x100fe40000000034 */
[----:B------:R-:W-:Y:S01]  /*0ef0*/  PRMT R50, RZ, 0x7610, R52 ;  /* 0x00007610ff327816 */ /* 0x000fe20000000034 */
[----:B------:R-:W-:Y:S01]  /*0f00*/  IMAD R138, R138, -0x2daee0ad, RZ ;  /* 0xd2511f538a8a7824 */ /* 0x000fe200078e02ff */
[----:B------:R-:W-:Y:S01]  /*0f10*/  IADD3 R112, R100, -0x700cb87f, RZ ;  /* 0x8ff3478164707810 */ /* 0x000fe20007ffe0ff */
[----:B------:R-:W-:Y:S01]  /*0f20*/  IMAD R136, R136, -0x326172a9, RZ ;  /* 0xcd9e8d5788887824 */ /* 0x000fe200078e02ff */
        /* <DEDUP_REMOVED lines=8> */
[----:B------:R-:W-:Y:S02]  /*0fb0*/  IADD3 R110, R101, -0x695add53, RZ ;  /* 0x96a522ad656e7810 */ /* 0x000fe40007ffe0ff */
        /* <DEDUP_REMOVED lines=14> */
[----:B------:R-:W-:Y:S02]  /*10a0*/  PRMT R109, RZ, 0x5410, R69 ;  /* 0x00005410ff6d7816 */ /* 0x000fe40000000045 */
[----:B------:R-:W-:Y:S02]  /*10b0*/  PRMT R68, RZ, 0x5410, R70 ;  /* 0x00005410ff447816 */ /* 0x000fe40000000046 */
[----:B------:R-:W-:-:S02]  /*10c0*/  LOP3.LUT R125, R124, R125, R112, 0x96, !PT ;  /* 0x0000007d7c7d7212 */ /* 0x000fc400078e9670 */
[----:B------:R-:W-:Y:S02]  /*10d0*/  PRMT R54, RZ, 0x7610, R54 ;  /* 0x00007610ff367816 */ /* 0x000fe40000000036 */
[----:B------:R-:W-:Y:S02]  /*10e0*/  PRMT R81, RZ, 0x7610, R81 ;  /* 0x00007610ff517816 */ /* 0x000fe40000000051 */
[----:B------:R-:W-:Y:S02]  /*10f0*/  PRMT R77, RZ, 0x7610, R77 ;  /* 0x00007610ff4d7816 */ /* 0x000fe4000000004d */
[----:B------:R-:W-:Y:S02]  /*1100*/  PRMT R78, RZ, 0x7610, R78 ;  /* 0x00007610ff4e7816 */ /* 0x000fe4000000004e */
[----:B------:R-:W-:Y:S02]  /*1110*/  PRMT R69, RZ, 0x7610, R69 ;  /* 0x00007610ff457816 */ /* 0x000fe40000000045 */
[----:B------:R-:W-:-:S02]  /*1120*/  PRMT R70, RZ, 0x7610, R70 ;  /* 0x00007610ff467816 */ /* 0x000fc40000000046 */
[--C-:B------:R-:W-:Y:S02]  /*1130*/  PRMT R121, RZ, 0x5410, R59.reuse ;  /* 0x00005410ff797816 */ /* 0x100fe4000000003b */
[----:B------:R-:W-:Y:S02]  /*1140*/  PRMT R127, RZ, 0x7610, R59 ;  /* 0x00007610ff7f7816 */ /* 0x000fe4000000003b */
[----:B------:R-:W-:Y:S02]  /*1150*/  LOP3.LUT R126, R126, R57, R110, 0x96, !PT ;  /* 0x000000397e7e7212 */ /* 0x000fe400078e966e */
[--C-:B------:R-:W-:Y:S02]  /*1160*/  PRMT R124, RZ, 0x5410, R60.reuse ;  /* 0x00005410ff7c7816 */ /* 0x100fe4000000003c */
[----:B------:R-:W-:Y:S02]  /*1170*/  PRMT R143, RZ, 0x7610, R60 ;  /* 0x00007610ff8f7816 */ /* 0x000fe4000000003c */
[----:B------:R-:W-:-:S02]  /*1180*/  LOP3.LUT R142, R142, 0x3, RZ, 0xc0, !PT ;  /* 0x000000038e8e7812 */ /* 0x000fc400078ec0ff */
[----:B------:R-:W-:Y:S02]  /*1190*/  SHF.L.U32 R139, R58, 0x3, RZ ;  /* 0x000000033a8b7819 */ /* 0x000fe400000006ff */
[--C-:B------:R-:W-:Y:S02]  /*11a0*/  PRMT R137, RZ, 0x5410, R61.reuse ;  /* 0x00005410ff897816 */ /* 0x100fe4000000003d */
[----:B------:R-:W-:Y:S02]  /*11b0*/  PRMT R145, RZ, 0x7610, R61 ;  /* 0x00007610ff917816 */ /* 0x000fe4000000003d */
[--C-:B------:R-:W-:Y:S02]  /*11c0*/  PRMT R144, RZ, 0x5410, R62.reuse ;  /* 0x00005410ff907816 */ /* 0x100fe4000000003e */
[----:B------:R-:W-:Y:S02]  /*11d0*/  PRMT R147, RZ, 0x7610, R62 ;  /* 0x00007610ff937816 */ /* 0x000fe4000000003e */
[----:B------:R-:W-:-:S02]  /*11e0*/  PRMT R146, RZ, 0x5410, R63 ;  /* 0x00005410ff927816 */ /* 0x000fc4000000003f */
[----:B01----:R-:W-:Y:S02]  /*11f0*/  PRMT R150, RZ, 0x7610, R63 ;  /* 0x00007610ff967816 */ /* 0x003fe4000000003f */
.L_x_2163:
[----:B------:R-:W-:Y:S02]  /*1200*/  ISETP.NE.U32.AND P0, PT, RZ, c[0x0][0x1c0], PT ;  /* 0x00007000ff007a0c */ /* 0x000fe40003f05070 */
[----:B------:R-:W-:Y:S02]  /*1210*/  LOP3.LUT P1, RZ, R48, 0x8, RZ, 0xc0, !PT ;  /* 0x0000000830ff7812 */ /* 0x000fe4000782c0ff */
[----:B------:R-:W-:-:S13]  /*1220*/  ISETP.NE.AND.EX P0, PT, RZ, c[0x0][0x1c4], PT, P0 ;  /* 0x00007100ff007a0c */ /* 0x000fda0003f05300 */
[----:B------:R-:W-:-:S04]  /*1230*/  @P0 IMAD.MOV.U32 R60, RZ, RZ, 0x2 ;  /* 0x00000002ff3c0424 */ /* 0x000fc800078e00ff */
[----:B------:R-:W-:-:S06]  /*1240*/  @P0 IMAD.WIDE R60, R39, R60, c[0x0][0x1c0] ;  /* 0x00007000273c0625 */ /* 0x000fcc00078e023c */
[----:B------:R-:W2:Y:S01]  /*1250*/  @P0 LDG.E.U16 R60, [R60.64] ;  /* 0x000000043c3c0981 */ /* 0x000ea2000c1e1500 */
[----:B------:R-:W-:Y:S01]  /*1260*/  IMAD R62, R39, c[0x0][0x168], RZ ;  /* 0x00005a00273e7a24 */ /* 0x000fe200078e02ff */
[----:B------:R-:W-:Y:S01]  /*1270*/  LOP3.LUT R148, R47, 0xff, RZ, 0xc0, !PT ;  /* 0x000000ff2f947812 */ /* 0x000fe200078ec0ff */
[----:B------:R-:W-:Y:S01]  /*1280*/  BSSY B0, `(.L_x_1920) ;  /* 0x00002e4000007945 */ /* 0x000fe20003800000 */
[----:B------:R-:W-:Y:S02]  /*1290*/  IMAD.MOV.U32 R152, RZ, RZ, 0x3f800000 ;  /* 0x3f800000ff987424 */ /* 0x000fe400078e00ff */
[----:B------:R-:W-:-:S04]  /*12a0*/  SHF.R.S32.HI R63, RZ, 0x1f, R62 ;  /* 0x0000001fff3f7819 */ /* 0x000fc8000001143e */
[----:B------:R-:W-:-:S04]  /*12b0*/  LEA.HI R63, R63, R62, RZ, 0x3 ;  /* 0x0000003e3f3f7211 */ /* 0x000fc800078f18ff */
        /* <DEDUP_REMOVED lines=24> */
.L_x_1923:
[----:B0-----:R-:W-:Y:S02]  /*1440*/  IMAD.MOV.U32 R154, RZ, RZ, R136 ;  /* 0x000000ffff9a7224 */ /* 0x001fe400078e0088 */
.L_x_1924:
[----:B------:R-:W-:Y:S05]  /*1450*/  BSYNC B1 ;  /* 0x0000000000017941 */ /* 0x000fea0003800000 */
.L_x_1922:
        /* <DEDUP_REMOVED lines=16> */
.L_x_1928:
[----:B------:R-:W-:Y:S05]  /*1560*/  BSYNC B2 ;  /* 0x0000000000027941 */ /* 0x000fea0003800000 */
.L_x_1927:
        /* <DEDUP_REMOVED lines=44> */
.L_x_1926:
[----:B------:R-:W-:Y:S05]  /*1830*/  BSYNC B1 ;  /* 0x0000000000017941 */ /* 0x000fea0003800000 */
.L_x_1925:
[----:B------:R-:W0:Y:S01]  /*1840*/  I2F.U32 R129, R154 ;  /* 0x0000009a00817306 */ /* 0x000e220000201000 */
[----:B------:R-:W-:Y:S01]  /*1850*/  IMAD.MOV.U32 R134, RZ, RZ, 0x2f800000 ;  /* 0x2f800000ff867424 */ /* 0x000fe200078e00ff */
[----:B-----5:R-:W-:Y:S01]  /*1860*/  PRMT R131, RZ, 0x5410, R60 ;  /* 0x00005410ff837816 */ /* 0x020fe2000000003c */
[----:B------:R-:W-:Y:S01]  /*1870*/  BSSY B1, `(.L_x_1929) ;  /* 0x0000017000017945 */ /* 0x000fe20003800000 */
[----:B------:R-:W-:Y:S02]  /*1880*/  LOP3.LUT R48, R48, 0xfffffffb, RZ, 0xc0, !PT ;  /* 0xfffffffb30307812 */ /* 0x000fe400078ec0ff */
[----:B------:R-:W-:Y:S01]  /*1890*/  IADD3 R132, R130, 0x1, RZ ;  /* 0x0000000182847810 */ /* 0x000fe20007ffe0ff */
[----:B------:R-:W-:-:S04]  /*18a0*/  FMUL.FTZ R131, R131, R152 ;  /* 0x0000009883837220 */ /* 0x000fc80000410000 */
[----:B------:R-:W-:Y:S02]  /*18b0*/  FMUL.FTZ R131, R131, c[0x0][0x1e8] ;  /* 0x00007a0083837a20 */ /* 0x000fe40000410000 */
[----:B0-----:R-:W-:-:S05]  /*18c0*/  FFMA.FTZ R129, R129, R134, 1.1641532182693481445e-10 ;  /* 0x2f00000081817423 */ /* 0x001fca0000010086 */
[----:B------:R-:W-:-:S04]  /*18d0*/  FSETP.GTU.FTZ.AND P1, PT, R129, c[0x0][0x1e4], PT ;  /* 0x0000790081007a0b */ /* 0x000fc80003f3c000 */
[----:B------:R-:W-:-:S05]  /*18e0*/  FSEL R128, R131, RZ, !P1 ;  /* 0x000000ff83807208 */ /* 0x000fca0004800000 */
[----:B------:R-:W-:Y:S01]  /*18f0*/  FMUL.FTZ R149, R33, R128 ;  /* 0x0000008021957220 */ /* 0x000fe20000410000 */
[----:B------:R-:W-:-:S03]  /*1900*/  @P0 PRMT R128, RZ, 0x5410, R56 ;  /* 0x00005410ff800816 */ /* 0x000fc60000000038 */
[----:B------:R-:W-:Y:S02]  /*1910*/  @P1 LOP3.LUT R48, R48, 0x4, RZ, 0xfc, !PT ;  /* 0x0000000430301812 */ /* 0x000fe400078efcff */
[----:B------:R-:W-:Y:S01]  /*1920*/  ISETP.NE.AND P1, PT, R130, 0x1, PT ;  /* 0x000000018200780c */ /* 0x000fe20003f25270 */
[----:B------:R-:W-:-:S12]  /*1930*/  @P0 FADD.FTZ R149, R128, R149 ;  /* 0x0000009580950221 */ /* 0x000fd80000010000 */
        /* <DEDUP_REMOVED lines=9> */
.L_x_1930:
[----:B------:R-:W-:Y:S02]  /*19d0*/  IMAD.MOV.U32 R135, RZ, RZ, R136 ;  /* 0x000000ffff877224 */ /* 0x000fe400078e0088 */
.L_x_1931:
[----:B------:R-:W-:Y:S05]  /*19e0*/  BSYNC B1 ;  /* 0x0000000000017941 */ /* 0x000fea0003800000 */
.L_x_1929:
        /* <DEDUP_REMOVED lines=16> */
.L_x_1935:
[----:B------:R-:W-:Y:S05]  /*1af0*/  BSYNC B2 ;  /* 0x0000000000027941 */ /* 0x000fea0003800000 */
.L_x_1934:
        /* <DEDUP_REMOVED lines=44> */
.L_x_1933:
[----:B------:R-:W-:Y:S05]  /*1dc0*/  BSYNC B1 ;  /* 0x0000000000017941 */ /* 0x000fea0003800000 */
.L_x_1932:
[----:B------:R-:W0:Y:S01]  /*1dd0*/  I2F.U32 R129, R135 ;  /* 0x0000008700817306 */ /* 0x000e220000201000 */
[----:B------:R-:W-:Y:S01]  /*1de0*/  PRMT R131, RZ, 0x7610, R60 ;  /* 0x00007610ff837816 */ /* 0x000fe2000000003c */
[----:B------:R-:W-:Y:S01]  /*1df0*/  BSSY B1, `(.L_x_1936) ;  /* 0x0000017000017945 */ /* 0x000fe20003800000 */
[----:B------:R-:W-:Y:S02]  /*1e00*/  LOP3.LUT R48, R48, 0xfffffffd, RZ, 0xc0, !PT ;  /* 0xfffffffd30307812 */ /* 0x000fe400078ec0ff */
[----:B------:R-:W-:Y:S01]  /*1e10*/  @P0 PRMT R60, RZ, 0x7610, R56 ;  /* 0x00007610ff3c0816 */ /* 0x000fe20000000038 */
[----:B------:R-:W-:Y:S01]  /*1e20*/  FMUL.FTZ R131, R131, R152 ;  /* 0x0000009883837220 */ /* 0x000fe20000410000 */
[----:B------:R-:W-:-:S03]  /*1e30*/  IADD3 R128, R132, 0x1, RZ ;  /* 0x0000000184807810 */ /* 0x000fc60007ffe0ff */
[----:B------:R-:W-:Y:S02]  /*1e40*/  FMUL.FTZ R131, R131, c[0x0][0x1e8] ;  /* 0x00007a0083837a20 */ /* 0x000fe40000410000 */
[----:B0-----:R-:W-:-:S05]  /*1e50*/  FFMA.FTZ R129, R129, R134, 1.1641532182693481445e-10 ;  /* 0x2f00000081817423 */ /* 0x001fca0000010086 */
[----:B------:R-:W-:-:S04]  /*1e60*/  FSETP.GTU.FTZ.AND P1, PT, R129, c[0x0][0x1e4], PT ;  /* 0x0000790081007a0b */ /* 0x000fc80003f3c000 */
[----:B------:R-:W-:-:S05]  /*1e70*/  FSEL R131, R131, RZ, !P1 ;  /* 0x000000ff83837208 */ /* 0x000fca0004800000 */
[----:B------:R-:W-:-:S04]  /*1e80*/  FMUL.FTZ R163, R32, R131 ;  /* 0x0000008320a37220 */ /* 0x000fc80000410000 */
[----:B------:R-:W-:Y:S01]  /*1e90*/  @P1 LOP3.LUT R48, R48, 0x2, RZ, 0xfc, !PT ;  /* 0x0000000230301812 */ /* 0x000fe200078efcff */
[----:B------:R-:W-:Y:S01]  /*1ea0*/  @P0 FADD.FTZ R163, R60, R163 ;  /* 0x000000a33ca30221 */ /* 0x000fe20000010000 */
[----:B------:R-:W-:-:S13]  /*1eb0*/  ISETP.NE.AND P1, PT, R132, 0x1, PT ;  /* 0x000000018400780c */ /* 0x000fda0003f25270 */
        /* <DEDUP_REMOVED lines=9> */
.L_x_1937:
[----:B------:R-:W-:Y:S02]  /*1f50*/  IMAD.MOV.U32 R60, RZ, RZ, R136 ;  /* 0x000000ffff3c7224 */ /* 0x000fe400078e0088 */
.L_x_1938:
[----:B------:R-:W-:Y:S05]  /*1f60*/  BSYNC B1 ;  /* 0x0000000000017941 */ /* 0x000fea0003800000 */
.L_x_1936:
        /* <DEDUP_REMOVED lines=16> */
.L_x_1942:
[----:B------:R-:W-:Y:S05]  /*2070*/  BSYNC B2 ;  /* 0x0000000000027941 */ /* 0x000fea0003800000 */
.L_x_1941:
        /* <DEDUP_REMOVED lines=44> */
.L_x_1940:
[----:B------:R-:W-:Y:S05]  /*2340*/  BSYNC B1 ;  /* 0x0000000000017941 */ /* 0x000fea0003800000 */
.L_x_1939:
[----:B------:R0:W1:Y:S01]  /*2350*/  I2F.U32 R129, R60 ;  /* 0x0000003c00817306 */ /* 0x0000620000201000 */
[----:B------:R-:W-:Y:S01]  /*2360*/  PRMT R131, RZ, 0x5410, R61 ;  /* 0x00005410ff837816 */ /* 0x000fe2000000003d */
[----:B------:R-:W-:Y:S01]  /*2370*/  BSSY B1, `(.L_x_1943) ;  /* 0x0000015000017945 */ /* 0x000fe20003800000 */
[----:B------:R-:W-:-:S03]  /*2380*/  ISETP.NE.AND P2, PT, R128, 0x1, PT ;  /* 0x000000018000780c */ /* 0x000fc60003f45270 */
[----:B------:R-:W-:Y:S01]  /*2390*/  FMUL.FTZ R131, R131, R152 ;  /* 0x0000009883837220 */ /* 0x000fe20000410000 */
[----:B0-----:R-:W-:-:S03]  /*23a0*/  @P0 PRMT R60, RZ, 0x5410, R57 ;  /* 0x00005410ff3c0816 */ /* 0x001fc60000000039 */
[----:B------:R-:W-:Y:S02]  /*23b0*/  FMUL.FTZ R131, R131, c[0x0][0x1e8] ;  /* 0x00007a0083837a20 */ /* 0x000fe40000410000 */
[----:B-1----:R-:W-:-:S05]  /*23c0*/  FFMA.FTZ R129, R129, R134, 1.1641532182693481445e-10 ;  /* 0x2f00000081817423 */ /* 0x002fca0000010086 */
[----:B------:R-:W-:Y:S02]  /*23d0*/  FSETP.GTU.FTZ.AND P1, PT, R129, c[0x0][0x1e4], PT ;  /* 0x0000790081007a0b */ /* 0x000fe40003f3c000 */
[----:B------:R-:W-:Y:S02]  /*23e0*/  IADD3 R129, R128, 0x1, RZ ;  /* 0x0000000180817810 */ /* 0x000fe40007ffe0ff */
[----:B------:R-:W-:-:S05]  /*23f0*/  FSEL R130, R131, RZ, !P1 ;  /* 0x000000ff83827208 */ /* 0x000fca0004800000 */
[----:B------:R-:W-:-:S04]  /*2400*/  FMUL.FTZ R161, R31, R130 ;  /* 0x000000821fa17220 */ /* 0x000fc80000410000 */
        /* <DEDUP_REMOVED lines=10> */
.L_x_1944:
[----:B------:R-:W-:Y:S02]  /*24b0*/  IMAD.MOV.U32 R60, RZ, RZ, R136 ;  /* 0x000000ffff3c7224 */ /* 0x000fe400078e0088 */
.L_x_1945:
[----:B------:R-:W-:Y:S05]  /*24c0*/  BSYNC B1 ;  /* 0x0000000000017941 */ /* 0x000fea0003800000 */
.L_x_1943:
        /* <DEDUP_REMOVED lines=16> */
.L_x_1949:
[----:B------:R-:W-:Y:S05]  /*25d0*/  BSYNC B2 ;  /* 0x0000000000027941 */ /* 0x000fea0003800000 */
.L_x_1948:
        /* <DEDUP_REMOVED lines=44> */
.L_x_1947:
[----:B------:R-:W-:Y:S05]  /*28a0*/  BSYNC B1 ;  /* 0x0000000000017941 */ /* 0x000fea0003800000 */
.L_x_1946:
        /* <DEDUP_REMOVED lines=8> */
[----:B------:R-:W-:-:S04]  /*2930*/  FSETP.GTU.FTZ.AND P2, PT, R131, c[0x0][0x1e4], PT ;  /* 0x0000790083007a0b */ /* 0x000fc80003f5c000 */
[----:B------:R-:W-:-:S05]  /*2940*/  FSEL R61, R61, RZ, !P2 ;  /* 0x000000ff3d3d7208 */ /* 0x000fca0005000000 */
[----:B------:R-:W-:Y:S01]  /*2950*/  FMUL.FTZ R183, R30, R61 ;  /* 0x0000003d1eb77220 */ /* 0x000fe20000410000 */
        /* <DEDUP_REMOVED lines=11> */
.L_x_1951:
[----:B------:R-:W-:Y:S02]  /*2a10*/  IMAD.MOV.U32 R135, RZ, RZ, R136 ;  /* 0x000000ffff877224 */ /* 0x000fe400078e0088 */
.L_x_1952:
[----:B------:R-:W-:Y:S05]  /*2a20*/  BSYNC B1 ;  /* 0x0000000000017941 */ /* 0x000fea0003800000 */
.L_x_1950:
        /* <DEDUP_REMOVED lines=16> */
.L_x_1956:
[----:B------:R-:W-:Y:S05]  /*2b30*/  BSYNC B2 ;  /* 0x0000000000027941 */ /* 0x000fea0003800000 */
.L_x_1955:
        /* <DEDUP_REMOVED lines=44> */
.L_x_1954:
[----:B------:R-:W-:Y:S05]  /*2e00*/  BSYNC B1 ;  /* 0x0000000000017941 */ /* 0x000fea0003800000 */
.L_x_1953:
        /* <DEDUP_REMOVED lines=9> */
[----:B------:R-:W-:-:S05]  /*2ea0*/  FSEL R60, R131, RZ, !P3 ;  /* 0x000000ff833c7208 */ /* 0x000fca0005800000 */
[----:B------:R-:W-:Y:S01]  /*2eb0*/  FMUL.FTZ R181, R29, R60 ;  /* 0x0000003c1db57220 */ /* 0x000fe20000410000 */
        /* <DEDUP_REMOVED lines=11> */
.L_x_1958:
[----:B------:R-:W-:Y:S02]  /*2f70*/  IMAD.MOV.U32 R135, RZ, RZ, R136 ;  /* 0x000000ffff877224 */ /* 0x000fe400078e0088 */
.L_x_1959:
[----:B------:R-:W-:Y:S05]  /*2f80*/  BSYNC B1 ;  /* 0x0000000000017941 */ /* 0x000fea0003800000 */
.L_x_1957:
        /* <DEDUP_REMOVED lines=16> */
.L_x_1963:
[----:B------:R-:W-:Y:S05]  /*3090*/  BSYNC B2 ;  /* 0x0000000000027941 */ /* 0x000fea0003800000 */
.L_x_1962:
        /* <DEDUP_REMOVED lines=44> */
.L_x_1961:
[----:B------:R-:W-:Y:S05]  /*3360*/  BSYNC B1 ;  /* 0x0000000000017941 */ /* 0x000fea0003800000 */
.L_x_1960:
        /* <DEDUP_REMOVED lines=11> */
[----:B------:R-:W-:-:S04]  /*3420*/  FMUL.FTZ R189, R28, R129 ;  /* 0x000000811cbd7220 */ /* 0x000fc80000410000 */
[----:B------:R-:W-:Y:S01]  /*3430*/  @P0 FADD.FTZ R189, R60, R189 ;  /* 0x000000bd3cbd0221 */ /* 0x000fe20000010000 */
        /* <DEDUP_REMOVED lines=9> */
.L_x_1965:
[----:B------:R-:W-:Y:S02]  /*34d0*/  IMAD.MOV.U32 R62, RZ, RZ, R136 ;  /* 0x000000ffff3e7224 */ /* 0x000fe400078e0088 */
.L_x_1966:
[----:B------:R-:W-:Y:S05]  /*34e0*/  BSYNC B1 ;  /* 0x0000000000017941 */ /* 0x000fea0003800000 */
.L_x_1964:
        /* <DEDUP_REMOVED lines=16> */
.L_x_1970:
[----:B------:R-:W-:Y:S05]  /*35f0*/  BSYNC B2 ;  /* 0x0000000000027941 */ /* 0x000fea0003800000 */
.L_x_1969:
        /* <DEDUP_REMOVED lines=44> */
.L_x_1968:
[----:B------:R-:W-:Y:S05]  /*38c0*/  BSYNC B1 ;  /* 0x0000000000017941 */ /* 0x000fea0003800000 */
.L_x_1967:
        /* <DEDUP_REMOVED lines=22> */
.L_x_1972:
[----:B------:R-:W-:Y:S02]  /*3a30*/  IMAD.MOV.U32 R62, RZ, RZ, R136 ;  /* 0x000000ffff3e7224 */ /* 0x000fe400078e0088 */
.L_x_1973:
[----:B------:R-:W-:Y:S05]  /*3a40*/  BSYNC B1 ;  /* 0x0000000000017941 */ /* 0x000fea0003800000 */
.L_x_1971:
        /* <DEDUP_REMOVED lines=18> */
.L_x_1977:
[----:B------:R-:W-:Y:S05]  /*3b70*/  BSYNC B2 ;  /* 0x0000000000027941 */ /* 0x000fea0003800000 */
.L_x_1976:
        /* <DEDUP_REMOVED lines=9> */
[----:B------:R-:W-:-:S03]  /*3c10*/  LOP3.LUT R126, R131, R126, R43, 0x96, !PT ;  /* 0x0000007e837e7212 */ /* 0x000fc600078e962b */
[----:B------:R-:W-:Y:S01]  /*3c20*/  IMAD.MOV.U32 R142, RZ, RZ, RZ ;  /* 0x000000ffff8e7224 */ /* 0x000fe200078e00ff */
        /* <DEDUP_REMOVED lines=33> */
.L_x_1975:
[----:B------:R-:W-:Y:S05]  /*3e40*/  BSYNC B1 ;  /* 0x0000000000017941 */ /* 0x000fea0003800000 */
.L_x_1974:
[----:B------:R-:W0:Y:S01]  /*3e50*/  I2F.U32 R61, R62 ;  /* 0x0000003e003d7306 */ /* 0x000e220000201000 */
[----:B------:R-:W-:Y:S02]  /*3e60*/  PRMT R63, RZ, 0x7610, R63 ;  /* 0x00007610ff3f7816 */ /* 0x000fe4000000003f */
[----:B------:R-:W-:Y:S02]  /*3e70*/  SEL R133, RZ, 0x10000, P5 ;  /* 0x00010000ff857807 */ /* 0x000fe40002800000 */
[----:B------:R-:W-:Y:S01]  /*3e80*/  LOP3.LUT P5, RZ, R48, 0x2, RZ, 0xc0, !PT ;  /* 0x0000000230ff7812 */ /* 0x000fe200078ac0ff */
[----:B------:R-:W-:Y:S01]  /*3e90*/  FMUL.FTZ R63, R63, R152 ;  /* 0x000000983f3f7220 */ /* 0x000fe20000410000 */
[----:B------:R-:W-:Y:S02]  /*3ea0*/  SEL R60, RZ, 0x1, P2 ;  /* 0x00000001ff3c7807 */ /* 0x000fe40001000000 */
[----:B------:R-:W-:Y:S01]  /*3eb0*/  SEL R128, RZ, 0x1, P1 ;  /* 0x00000001ff807807 */ /* 0x000fe20000800000 */
[----:B------:R-:W-:Y:S01]  /*3ec0*/  FMUL.FTZ R63, R63, c[0x0][0x1e8] ;  /* 0x00007a003f3f7a20 */ /* 0x000fe20000410000 */
[----:B------:R-:W-:-:S02]  /*3ed0*/  SEL R130, RZ, 0x1, P5 ;  /* 0x00000001ff827807 */ /* 0x000fc40002800000 */
[----:B------:R-:W-:Y:S01]  /*3ee0*/  SEL R132, RZ, 0x100, P4 ;  /* 0x00000100ff847807 */ /* 0x000fe20002000000 */
[----:B------:R-:W-:Y:S01]  /*3ef0*/  IMAD.WIDE.U32 R128, R128, 0x10000, RZ ;  /* 0x0001000080807825 */ /* 0x000fe200078e00ff */
[----:B------:R-:W-:Y:S02]  /*3f00*/  LOP3.LUT P6, RZ, R48, 0x4, RZ, 0xc0, !PT ;  /* 0x0000000430ff7812 */ /* 0x000fe400078cc0ff */
[----:B------:R-:W-:Y:S01]  /*3f10*/  SEL R213, RZ, 0x1, P3 ;  /* 0x00000001ffd57807 */ /* 0x000fe20001800000 */
[----:B0-----:R-:W-:Y:S01]  /*3f20*/  FFMA.FTZ R61, R61, R134, 1.1641532182693481445e-10 ;  /* 0x2f0000003d3d7423 */ /* 0x001fe20000010086 */
[----:B------:R-:W-:Y:S01]  /*3f30*/  IADD3 R154, R148, 0x100, RZ ;  /* 0x00000100949a7810 */ /* 0x000fe20007ffe0ff */
[----:B------:R-:W-:-:S03]  /*3f40*/  IMAD.WIDE.U32 R130, R130, 0x100, RZ ;  /* 0x0000010082827825 */ /* 0x000fc600078e00ff */
[----:B------:R-:W-:Y:S01]  /*3f50*/  FSETP.GTU.FTZ.AND P1, PT, R61, c[0x0][0x1e4], PT ;  /* 0x000079003d007a0b */ /* 0x000fe20003f3c000 */
[----:B------:R-:W-:-:S03]  /*3f60*/  IMAD.WIDE.U32 R60, R60, 0x1000000, RZ ;  /* 0x010000003c3c7825 */ /* 0x000fc600078e00ff */
[----:B------:R-:W-:Y:S02]  /*3f70*/  FSEL R63, R63, RZ, !P1 ;  /* 0x000000ff3f3f7208 */ /* 0x000fe40004800000 */
[----:B------:R-:W-:Y:S02]  /*3f80*/  SEL R134, RZ, 0x1000000, P1 ;  /* 0x01000000ff867807 */ /* 0x000fe40000800000 */
[----:B------:R-:W-:Y:S01]  /*3f90*/  LOP3.LUT R128, R130, R60, R128, 0xfe, !PT ;  /* 0x0000003c82807212 */ /* 0x000fe200078efe80 */
[----:B------:R-:W-:Y:S01]  /*3fa0*/  FMUL.FTZ R207, R26, R63 ;  /* 0x0000003f1acf7220 */ /* 0x000fe20000410000 */
[----:B------:R-:W-:Y:S02]  /*3fb0*/  @P0 PRMT R60, RZ, 0x7610, R59 ;  /* 0x00007610ff3c0816 */ /* 0x000fe4000000003b */
[----:B------:R-:W-:Y:S02]  /*3fc0*/  LOP3.LUT R62, R132, R134, R133, 0xfe, !PT ;  /* 0x00000086843e7212 */ /* 0x000fe400078efe85 */
[----:B------:R-:W-:Y:S01]  /*3fd0*/  SEL R133, RZ, 0x1, P6 ;  /* 0x00000001ff857807 */ /* 0x000fe20003000000 */
[----:B------:R-:W-:Y:S01]  /*3fe0*/  @P0 FADD.FTZ R207, R60, R207 ;  /* 0x000000cf3ccf0221 */ /* 0x000fe20000010000 */
[----:B------:R-:W-:-:S02]  /*3ff0*/  LEA R132, P0, R148, c[0x0][0x188], 0x4 ;  /* 0x0000620094847a11 */ /* 0x000fc400078020ff */
[----:B------:R-:W-:Y:S02]  /*4000*/  LOP3.LUT R213, R61, R62, R213, 0xfe, !PT ;  /* 0x0000003e3dd57212 */ /* 0x000fe400078efed5 */
[----:B------:R-:W-:Y:S02]  /*4010*/  LEA R134, P1, R148, c[0x0][0x190], 0x3 ;  /* 0x0000640094867a11 */ /* 0x000fe400078218ff */
[----:B------:R-:W-:Y:S02]  /*4020*/  LOP3.LUT R128, R128, R133, RZ, 0xfc, !PT ;  /* 0x0000008580807212 */ /* 0x000fe400078efcff */
[----:B------:R-:W-:Y:S02]  /*4030*/  F2FP.BF16.PACK_AB R62, R189, R181 ;  /* 0x000000b5bd3e723e */ /* 0x000fe400000010ff */
[----:B------:R-:W-:Y:S02]  /*4040*/  F2FP.BF16.PACK_AB R61, R183, R161 ;  /* 0x000000a1b73d723e */ /* 0x000fe400000010ff */
[----:B------:R-:W-:-:S02]  /*4050*/  F2FP.BF16.PACK_AB R60, R163, R149 ;  /* 0x00000095a33c723e */ /* 0x000fc400000010ff */
[C---:B------:R-:W-:Y:S02]  /*4060*/  LEA.HI.X R133, R148.reuse, c[0x0][0x18c], RZ, 0x4, P0 ;  /* 0x0000630094857a11 */ /* 0x040fe400000f24ff */
[----:B------:R-:W-:Y:S02]  /*4070*/  F2FP.BF16.PACK_AB R63, R207, R191 ;  /* 0x000000bfcf3f723e */ /* 0x000fe400000010ff */
[----:B------:R-:W-:Y:S02]  /*4080*/  LEA.HI.X R135, R148, c[0x0][0x194], RZ, 0x3, P1 ;  /* 0x0000650094877a11 */ /* 0x000fe400008f1cff */
[----:B------:R-:W-:Y:S01]  /*4090*/  LOP3.LUT R129, R131, R213, R129, 0xfe, !PT ;  /* 0x000000d583817212 */ /* 0x000fe200078efe81 */
[----:B------:R0:W-:Y:S04]  /*40a0*/  STG.E.128 [R132.64], R60 ;  /* 0x0000003c84007986 */ /* 0x0001e8000c101d04 */
[----:B------:R0:W-:Y:S02]  /*40b0*/  STG.E.64 [R134.64], R128 ;  /* 0x0000008086007986 */ /* 0x0001e4000c101b04 */
.L_x_1921:
[----:B------:R-:W-:Y:S05]  /*40c0*/  BSYNC B0 ;  /* 0x0000000000007941 */ /* 0x000fea0003800000 */
.L_x_1920:
[----:B------:R-:W-:Y:S01]  /*40d0*/  LOP3.LUT P0, RZ, R48, 0x40, RZ, 0xc0, !PT ;  /* 0x0000004030ff7812 */ /* 0x000fe2000780c0ff */
        /* <DEDUP_REMOVED lines=17> */
[----:B------:R-:W-:Y:S02]  /*41f0*/  ISETP.NE.AND P1, PT, R142, 0x3, PT ;  /* 0x000000038e00780c */ /* 0x000fe40003f25270 */
[----:B------:R-:W-:-:S11]  /*4200*/  MOV R156, R125 ;  /* 0x0000007d009c7202 */ /* 0x000fd60000000f00 */
[----:B------:R-:W-:Y:S05]  /*4210*/  @P1 BRA `(.L_x_1982) ;  /* 0x0000003000001947 */ /* 0x000fea0003800000 */
[----:B------:R-:W-:Y:S01]  /*4220*/  IMAD.MOV.U32 R156, RZ, RZ, R138 ;  /* 0x000000ffff9c7224 */ /* 0x000fe200078e008a */
[----:B------:R-:W-:Y:S05]  /*4230*/  BRA `(.L_x_1982) ;  /* 0x0000001000007947 */ /* 0x000fea0003800000 */
.L_x_1981:
[----:B0-----:R-:W-:Y:S02]  /*4240*/  IMAD.MOV.U32 R156, RZ, RZ, R136 ;  /* 0x000000ffff9c7224 */ /* 0x001fe400078e0088 */
.L_x_1982:
[----:B------:R-:W-:Y:S05]  /*4250*/  BSYNC B1 ;  /* 0x0000000000017941 */ /* 0x000fea0003800000 */
.L_x_1980:
        /* <DEDUP_REMOVED lines=16> */
.L_x_1986:
[----:B------:R-:W-:Y:S05]  /*4360*/  BSYNC B2 ;  /* 0x0000000000027941 */ /* 0x000fea0003800000 */
.L_x_1985:
        /* <DEDUP_REMOVED lines=44> */
.L_x_1984:
[----:B------:R-:W-:Y:S05]  /*4630*/  BSYNC B1 ;  /* 0x0000000000017941 */ /* 0x000fea0003800000 */
.L_x_1983:
        /* <DEDUP_REMOVED lines=25> */
.L_x_1988:
[----:B------:R-:W-:Y:S02]  /*47d0*/  IMAD.MOV.U32 R135, RZ, RZ, R136 ;  /* 0x000000ffff877224 */ /* 0x000fe400078e0088 */
.L_x_1989:
[----:B------:R-:W-:Y:S05]  /*47e0*/  BSYNC B1 ;  /* 0x0000000000017941 */ /* 0x000fea0003800000 */
.L_x_1987:
        /* <DEDUP_REMOVED lines=16> */
.L_x_1993:
[----:B------:R-:W-:Y:S05]  /*48f0*/  BSYNC B2 ;  /* 0x0000000000027941 */ /* 0x000fea0003800000 */
.L_x_1992:
        /* <DEDUP_REMOVED lines=44> */
.L_x_1991:
[----:B------:R-:W-:Y:S05]  /*4bc0*/  BSYNC B1 ;  /* 0x0000000000017941 */ /* 0x000fea0003800000 */
.L_x_1990:
        /* <DEDUP_REMOVED lines=24> */
.L_x_1995:
[----:B------:R-:W-:Y:S02]  /*4d50*/  IMAD.MOV.U32 R135, RZ, RZ, R136 ;  /* 0x000000ffff877224 */ /* 0x000fe400078e0088 */
.L_x_1996:
[----:B------:R-:W-:Y:S05]  /*4d60*/  BSYNC B1 ;  /* 0x0000000000017941 */ /* 0x000fea0003800000 */
.L_x_1994:
        /* <DEDUP_REMOVED lines=16> */
.L_x_2000:
[----:B------:R-:W-:Y:S05]  /*4e70*/  BSYNC B2 ;  /* 0x0000000000027941 */ /* 0x000fea0003800000 */
.L_x_1999:
        /* <DEDUP_REMOVED lines=11> */
[----:B------:R-:W-:-:S04]  /*4f30*/  IMAD.WIDE.U32 R130, R60, -0x326172a9, RZ ;  /* 0xcd9e8d573c827825 */ /* 0x000fc800078e00ff */
[----:B------:R-:W-:Y:S01]  /*4f40*/  IMAD.MOV.U32 R60, RZ, RZ, RZ ;  /* 0x000000ffff3c7224 */ /* 0x000fe200078e00ff */
        /* <DEDUP_REMOVED lines=31> */
.L_x_1998:
[----:B------:R-:W-:Y:S05]  /*5140*/  BSYNC B1 ;  /* 0x0000000000017941 */ /* 0x000fea0003800000 */
.L_x_1997:
        /* <DEDUP_REMOVED lines=22> */
.L_x_2002:
[----:B------:R-:W-:Y:S02]  /*52b0*/  MOV R135, R136 ;  /* 0x0000008800877202 */ /* 0x000fe40000000f00 */
.L_x_2003:
[----:B------:R-:W-:Y:S05]  /*52c0*/  BSYNC B1 ;  /* 0x0000000000017941 */ /* 0x000fea0003800000 */
.L_x_2001:
        /* <DEDUP_REMOVED lines=16> */
.L_x_2007:
[----:B------:R-:W-:Y:S05]  /*53d0*/  BSYNC B2 ;  /* 0x0000000000027941 */ /* 0x000fea0003800000 */
.L_x_2006:
        /* <DEDUP_REMOVED lines=44> */
.L_x_2005:
[----:B------:R-:W-:Y:S05]  /*56a0*/  BSYNC B1 ;  /* 0x0000000000017941 */ /* 0x000fea0003800000 */
.L_x_2004:
[----:B------:R-:W0:Y:S01]  /*56b0*/  I2F.U32 R129, R135 ;  /* 0x0000008700817306 */ /* 0x000e220000201000 */
[----:B------:R-:W-:Y:S01]  /*56c0*/  PRMT R61, RZ, 0x7610, R61 ;  /* 0x00007610ff3d7816 */ /* 0x000fe2000000003d */
[----:B------:R-:W-:Y:S01]  /*56d0*/  BSSY B1, `(.L_x_2008) ;  /* 0x0000015000017945 */ /* 0x000fe20003800000 */
[C---:B------:R-:W-:Y:S02]  /*56e0*/  ISETP.NE.AND P3, PT, R128.reuse, 0x1, PT ;  /* 0x000000018000780c */ /* 0x040fe40003f65270 */
        /* <DEDUP_REMOVED lines=18> */
.L_x_2009:
[----:B------:R-:W-:Y:S02]  /*5810*/  IMAD.MOV.U32 R135, RZ, RZ, R136 ;  /* 0x000000ffff877224 */ /* 0x000fe400078e0088 */
.L_x_2010:
[----:B------:R-:W-:Y:S05]  /*5820*/  BSYNC B1 ;  /* 0x0000000000017941 */ /* 0x000fea0003800000 */
.L_x_2008:
        /* <DEDUP_REMOVED lines=16> */
.L_x_2014:
[----:B------:R-:W-:Y:S05]  /*5930*/  BSYNC B2 ;  /* 0x0000000000027941 */ /* 0x000fea0003800000 */
.L_x_2013:
        /* <DEDUP_REMOVED lines=44> */
.L_x_2012:
[----:B------:R-:W-:Y:S05]  /*5c00*/  BSYNC B1 ;  /* 0x0000000000017941 */ /* 0x000fea0003800000 */
.L_x_2011:
        /* <DEDUP_REMOVED lines=22> */
.L_x_2016:
[----:B------:R-:W-:Y:S02]  /*5d70*/  IMAD.MOV.U32 R135, RZ, RZ, R136 ;  /* 0x000000ffff877224 */ /* 0x000fe400078e0088 */
.L_x_2017:
[----:B------:R-:W-:Y:S05]  /*5d80*/  BSYNC B1 ;  /* 0x0000000000017941 */ /* 0x000fea0003800000 */
.L_x_2015:
        /* <DEDUP_REMOVED lines=16> */
.L_x_2021:
[----:B------:R-:W-:Y:S05]  /*5e90*/  BSYNC B2 ;  /* 0x0000000000027941 */ /* 0x000fea0003800000 */
.L_x_2020:
        /* <DEDUP_REMOVED lines=44> */
.L_x_2019:
[----:B------:R-:W-:Y:S05]  /*6160*/  BSYNC B1 ;  /* 0x0000000000017941 */ /* 0x000fea0003800000 */
.L_x_2018:
[----:B------:R-:W0:Y:S01]  /*6170*/  I2F.U32 R129, R135 ;  /* 0x0000008700817306 */ /* 0x000e220000201000 */
[----:B------:R-:W-:Y:S01]  /*6180*/  PRMT R131, RZ, 0x7610, R62 ;  /* 0x00007610ff837816 */ /* 0x000fe2000000003e */
[----:B------:R-:W-:Y:S01]  /*6190*/  BSSY B1, `(.L_x_2022) ;  /* 0x0000015000017945 */ /* 0x000fe20003800000 */
[----:B------:R-:W-:Y:S02]  /*61a0*/  ISETP.NE.AND P5, PT, R61, 0x1, PT ;  /* 0x000000013d00780c */ /* 0x000fe40003fa5270 */
        /* <DEDUP_REMOVED lines=18> */
.L_x_2023:
[----:B------:R-:W-:Y:S02]  /*62d0*/  IMAD.MOV.U32 R62, RZ, RZ, R136 ;  /* 0x000000ffff3e7224 */ /* 0x000fe400078e0088 */
.L_x_2024:
[----:B------:R-:W-:Y:S05]  /*62e0*/  BSYNC B1 ;  /* 0x0000000000017941 */ /* 0x000fea0003800000 */
.L_x_2022:
        /* <DEDUP_REMOVED lines=16> */
.L_x_2028:
[----:B------:R-:W-:Y:S05]  /*63f0*/  BSYNC B2 ;  /* 0x0000000000027941 */ /* 0x000fea0003800000 */
.L_x_2027:
        /* <DEDUP_REMOVED lines=44> */
.L_x_2026:
[----:B------:R-:W-:Y:S05]  /*66c0*/  BSYNC B1 ;  /* 0x0000000000017941 */ /* 0x000fea0003800000 */
.L_x_2025:
        /* <DEDUP_REMOVED lines=22> */
.L_x_2030:
[----:B------:R-:W-:Y:S02]  /*6830*/  IMAD.MOV.U32 R62, RZ, RZ, R136 ;  /* 0x000000ffff3e7224 */ /* 0x000fe400078e0088 */
.L_x_2031:
[----:B------:R-:W-:Y:S05]  /*6840*/  BSYNC B1 ;  /* 0x0000000000017941 */ /* 0x000fea0003800000 */
.L_x_2029:
        /* <DEDUP_REMOVED lines=18> */
.L_x_2035:
[----:B------:R-:W-:Y:S05]  /*6970*/  BSYNC B2 ;  /* 0x0000000000027941 */ /* 0x000fea0003800000 */
.L_x_2034:
        /* <DEDUP_REMOVED lines=43> */
[----:B------:R-:W-:Y:S02]  /*6c30*/  LOP3.LUT R126, R61, R128, R110, 0x96, !PT ;  /* 0x000000803d7e7212 */ /* 0x000fe400078e966e */
.L_x_2033:
[----:B------:R-:W-:Y:S05]  /*6c40*/  BSYNC B1 ;  /* 0x0000000000017941 */ /* 0x000fea0003800000 */
.L_x_2032:
[----:B------:R-:W0:Y:S01]  /*6c50*/  I2F.U32 R61, R62 ;  /* 0x0000003e003d7306 */ /* 0x000e220000201000 */
[----:B------:R-:W-:Y:S02]  /*6c60*/  PRMT R63, RZ, 0x7610, R63 ;  /* 0x00007610ff3f7816 */ /* 0x000fe4000000003f */
[----:B------:R-:W-:Y:S02]  /*6c70*/  SEL R133, RZ, 0x10000, P5 ;  /* 0x00010000ff857807 */ /* 0x000fe40002800000 */
[----:B------:R-:W-:Y:S01]  /*6c80*/  LOP3.LUT P5, RZ, R48, 0x2, RZ, 0xc0, !PT ;  /* 0x0000000230ff7812 */ /* 0x000fe200078ac0ff */
[----:B------:R-:W-:Y:S01]  /*6c90*/  FMUL.FTZ R63, R63, R152 ;  /* 0x000000983f3f7220 */ /* 0x000fe20000410000 */
[----:B------:R-:W-:-:S02]  /*6ca0*/  SEL R60, RZ, 0x1, P2 ;  /* 0x00000001ff3c7807 */ /* 0x000fc40001000000 */
[----:B------:R-:W-:Y:S01]  /*6cb0*/  SEL R128, RZ, 0x1, P1 ;  /* 0x00000001ff807807 */ /* 0x000fe20000800000 */
[----:B------:R-:W-:Y:S01]  /*6cc0*/  FMUL.FTZ R63, R63, c[0x0][0x1e8] ;  /* 0x00007a003f3f7a20 */ /* 0x000fe20000410000 */
[----:B------:R-:W-:Y:S02]  /*6cd0*/  SEL R130, RZ, 0x1, P5 ;  /* 0x00000001ff827807 */ /* 0x000fe40002800000 */
[----:B------:R-:W-:Y:S01]  /*6ce0*/  SEL R132, RZ, 0x100, P4 ;  /* 0x00000100ff847807 */ /* 0x000fe20002000000 */
[----:B------:R-:W-:Y:S01]  /*6cf0*/  IMAD.WIDE.U32 R128, R128, 0x10000, RZ ;  /* 0x0001000080807825 */ /* 0x000fe200078e00ff */
[----:B------:R-:W-:Y:S02]  /*6d00*/  LOP3.LUT P6, RZ, R48, 0x4, RZ, 0xc0, !PT ;  /* 0x0000000430ff7812 */ /* 0x000fe400078cc0ff */
[----:B------:R-:W-:Y:S01]  /*6d10*/  SEL R213, RZ, 0x1, P3 ;  /* 0x00000001ffd57807 */ /* 0x000fe20001800000 */
[----:B0-----:R-:W-:Y:S02]  /*6d20*/  FFMA.FTZ R61, R61, R134, 1.1641532182693481445e-10 ;  /* 0x2f0000003d3d7423 */ /* 0x001fe40000010086 */
        /* <DEDUP_REMOVED lines=20> */
[C---:B------:R-:W-:Y:S02]  /*6e70*/  LEA.HI.X R135, R154.reuse, c[0x0][0x194], RZ, 0x3, P1 ;  /* 0x000065009a877a11 */ /* 0x040fe400008f1cff */
[----:B------:R-:W-:Y:S01]  /*6e80*/  LOP3.LUT R129, R131, R213, R129, 0xfe, !PT ;  /* 0x000000d583817212 */ /* 0x000fe200078efe81 */
[----:B------:R0:W-:Y:S01]  /*6e90*/  STG.E.128 [R132.64], R60 ;  /* 0x0000003c84007986 */ /* 0x0001e2000c101d04 */
[----:B------:R-:W-:-:S03]  /*6ea0*/  IADD3 R154, R154, 0x100, RZ ;  /* 0x000001009a9a7810 */ /* 0x000fc60007ffe0ff */
[----:B------:R0:W-:Y:S04]  /*6eb0*/  STG.E.64 [R134.64], R128 ;  /* 0x0000008086007986 */ /* 0x0001e8000c101b04 */
.L_x_1979:
[----:B------:R-:W-:Y:S05]  /*6ec0*/  BSYNC B0 ;  /* 0x0000000000007941 */ /* 0x000fea0003800000 */
.L_x_1978:
        /* <DEDUP_REMOVED lines=23> */
.L_x_2039:
[----:B0-----:R-:W-:Y:S02]  /*7040*/  IMAD.MOV.U32 R156, RZ, RZ, R136 ;  /* 0x000000ffff9c7224 */ /* 0x001fe400078e0088 */
.L_x_2040:
[----:B------:R-:W-:Y:S05]  /*7050*/  BSYNC B1 ;  /* 0x0000000000017941 */ /* 0x000fea0003800000 */
.L_x_2038:
        /* <DEDUP_REMOVED lines=16> */
.L_x_2044:
[----:B------:R-:W-:Y:S05]  /*7160*/  BSYNC B2 ;  /* 0x0000000000027941 */ /* 0x000fea0003800000 */
.L_x_2043:
        /* <DEDUP_REMOVED lines=44> */
.L_x_2042:
[----:B------:R-:W-:Y:S05]  /*7430*/  BSYNC B1 ;  /* 0x0000000000017941 */ /* 0x000fea0003800000 */
.L_x_2041:
[----:B------:R-:W0:Y:S01]  /*7440*/  I2F.U32 R129, R156 ;  /* 0x0000009c00817306 */ /* 0x000e220000201000 */
[----:B------:R-:W-:Y:S01]  /*7450*/  IMAD.MOV.U32 R134, RZ, RZ, 0x2f800000 ;  /* 0x2f800000ff867424 */ /* 0x000fe200078e00ff */
[----:B-----5:R-:W-:Y:S01]  /*7460*/  PRMT R131, RZ, 0x5410, R60 ;  /* 0x00005410ff837816 */ /* 0x020fe2000000003c */
[----:B------:R-:W-:Y:S01]  /*7470*/  BSSY B1, `(.L_x_2045) ;  /* 0x0000017000017945 */ /* 0x000fe20003800000 */
[----:B------:R-:W-:-:S02]  /*7480*/  LOP3.LUT R48, R48, 0xfffffffb, RZ, 0xc0, !PT ;  /* 0xfffffffb30307812 */ /* 0x000fc400078ec0ff */
        /* <DEDUP_REMOVED lines=20> */
.L_x_2046:
[----:B------:R-:W-:Y:S02]  /*75d0*/  IMAD.MOV.U32 R135, RZ, RZ, R136 ;  /* 0x000000ffff877224 */ /* 0x000fe400078e0088 */
.L_x_2047:
[----:B------:R-:W-:Y:S05]  /*75e0*/  BSYNC B1 ;  /* 0x0000000000017941 */ /* 0x000fea0003800000 */
.L_x_2045:
        /* <DEDUP_REMOVED lines=16> */
.L_x_2051:
[----:B------:R-:W-:Y:S05]  /*76f0*/  BSYNC B2 ;  /* 0x0000000000027941 */ /* 0x000fea0003800000 */
.L_x_2050:
        /* <DEDUP_REMOVED lines=39> */
[----:B------:R-:W-:Y:S02]  /*7970*/  MOV R136, R132 ;  /* 0x0000008400887202 */ /* 0x000fe40000000f00 */
[----:B------:R-:W-:Y:S01]  /*7980*/  LOP3.LUT R125, R133, R164, R112, 0x96, !PT ;  /* 0x000000a4857d7212 */ /* 0x000fe200078e9670 */
[----:B------:R-:W-:Y:S01]  /*7990*/  IMAD.MOV.U32 R138, RZ, RZ, R128 ;  /* 0x000000ffff8a7224 */ /* 0x000fe200078e0080 */
[----:B------:R-:W-:Y:S01]  /*79a0*/  LOP3.LUT R126, R129, R130, R110, 0x96, !PT ;  /* 0x00000082817e7212 */ /* 0x000fe200078e966e */
[----:B------:R-:W-:Y:S02]  /*79b0*/  IMAD.MOV.U32 R132, RZ, RZ, RZ ;  /* 0x000000ffff847224 */ /* 0x000fe400078e00ff */
.L_x_2049:
[----:B------:R-:W-:Y:S05]  /*79c0*/  BSYNC B1 ;  /* 0x0000000000017941 */ /* 0x000fea0003800000 */
.L_x_2048:
        /* <DEDUP_REMOVED lines=24> */
.L_x_2053:
[----:B------:R-:W-:Y:S02]  /*7b50*/  IMAD.MOV.U32 R135, RZ, RZ, R136 ;  /* 0x000000ffff877224 */ /* 0x000fe400078e0088 */
.L_x_2054:
[----:B------:R-:W-:Y:S05]  /*7b60*/  BSYNC B1 ;  /* 0x0000000000017941 */ /* 0x000fea0003800000 */
.L_x_2052:
        /* <DEDUP_REMOVED lines=16> */
.L_x_2058:
[----:B------:R-:W-:Y:S05]  /*7c70*/  BSYNC B2 ;  /* 0x0000000000027941 */ /* 0x000fea0003800000 */
.L_x_2057:
        /* <DEDUP_REMOVED lines=42> */
[----:B------:R-:W-:Y:S02]  /*7f20*/  LOP3.LUT R126, R129, R130, R110, 0x96, !PT ;  /* 0x00000082817e7212 */ /* 0x000fe400078e966e */
[----:B------:R-:W-:Y:S02]  /*7f30*/  MOV R138, R128 ;  /* 0x00000080008a7202 */ /* 0x000fe40000000f00 */
.L_x_2056:
[----:B------:R-:W-:Y:S05]  /*7f40*/  BSYNC B1 ;  /* 0x0000000000017941 */ /* 0x000fea0003800000 */
.L_x_2055:
        /* <DEDUP_REMOVED lines=22> */
.L_x_2060:
[----:B------:R-:W-:Y:S02]  /*80b0*/  IMAD.MOV.U32 R135, RZ, RZ, R136 ;  /* 0x000000ffff877224 */ /* 0x000fe400078e0088 */
.L_x_2061:
[----:B------:R-:W-:Y:S05]  /*80c0*/  BSYNC B1 ;  /* 0x0000000000017941 */ /* 0x000fea0003800000 */
.L_x_2059:
        /* <DEDUP_REMOVED lines=16> */
.L_x_2065:
[----:B------:R-:W-:Y:S05]  /*81d0*/  BSYNC B2 ;  /* 0x0000000000027941 */ /* 0x000fea0003800000 */
.L_x_2064:
        /* <DEDUP_REMOVED lines=44> */
.L_x_2063:
[----:B------:R-:W-:Y:S05]  /*84a0*/  BSYNC B1 ;  /* 0x0000000000017941 */ /* 0x000fea0003800000 */
.L_x_2062:
        /* <DEDUP_REMOVED lines=22> */
.L_x_2067:
[----:B------:R-:W-:Y:S02]  /*8610*/  IMAD.MOV.U32 R135, RZ, RZ, R136 ;  /* 0x000000ffff877224 */ /* 0x000fe400078e0088 */
.L_x_2068:
[----:B------:R-:W-:Y:S05]  /*8620*/  BSYNC B1 ;  /* 0x0000000000017941 */ /* 0x000fea0003800000 */
.L_x_2066:
        /* <DEDUP_REMOVED lines=16> */
.L_x_2072:
[----:B------:R-:W-:Y:S05]  /*8730*/  BSYNC B2 ;  /* 0x0000000000027941 */ /* 0x000fea0003800000 */
.L_x_2071:
        /* <DEDUP_REMOVED lines=44> */
.L_x_2070:
[----:B------:R-:W-:Y:S05]  /*8a00*/  BSYNC B1 ;  /* 0x0000000000017941 */ /* 0x000fea0003800000 */
.L_x_2069:
        /* <DEDUP_REMOVED lines=22> */
.L_x_2074:
[----:B------:R-:W-:Y:S02]  /*8b70*/  IMAD.MOV.U32 R135, RZ, RZ, R136 ;  /* 0x000000ffff877224 */ /* 0x000fe400078e0088 */
.L_x_2075:
[----:B------:R-:W-:Y:S05]  /*8b80*/  BSYNC B1 ;  /* 0x0000000000017941 */ /* 0x000fea0003800000 */
.L_x_2073:
        /* <DEDUP_REMOVED lines=16> */
.L_x_2079:
[----:B------:R-:W-:Y:S05]  /*8c90*/  BSYNC B2 ;  /* 0x0000000000027941 */ /* 0x000fea0003800000 */
.L_x_2078:
        /* <DEDUP_REMOVED lines=44> */
.L_x_2077:
[----:B------:R-:W-:Y:S05]  /*8f60*/  BSYNC B1 ;  /* 0x0000000000017941 */ /* 0x000fea0003800000 */
.L_x_2076:
        /* <DEDUP_REMOVED lines=22> */
.L_x_2081:
[----:B------:R-:W-:Y:S02]  /*90d0*/  IMAD.MOV.U32 R62, RZ, RZ, R136 ;  /* 0x000000ffff3e7224 */ /* 0x000fe400078e0088 */
.L_x_2082:
[----:B------:R-:W-:Y:S05]  /*90e0*/  BSYNC B1 ;  /* 0x0000000000017941 */ /* 0x000fea0003800000 */
.L_x_2080:
        /* <DEDUP_REMOVED lines=16> */
.L_x_2086:
[----:B------:R-:W-:Y:S05]  /*91f0*/  BSYNC B2 ;  /* 0x0000000000027941 */ /* 0x000fea0003800000 */
.L_x_2085:
        /* <DEDUP_REMOVED lines=44> */
.L_x_2084:
[----:B------:R-:W-:Y:S05]  /*94c0*/  BSYNC B1 ;  /* 0x0000000000017941 */ /* 0x000fea0003800000 */
.L_x_2083:
        /* <DEDUP_REMOVED lines=22> */
.L_x_2088:
[----:B------:R-:W-:Y:S02]  /*9630*/  IMAD.MOV.U32 R62, RZ, RZ, R136 ;  /* 0x000000ffff3e7224 */ /* 0x000fe400078e0088 */
.L_x_2089:
[----:B------:R-:W-:Y:S05]  /*9640*/  BSYNC B1 ;  /* 0x0000000000017941 */ /* 0x000fea0003800000 */
.L_x_2087:
        /* <DEDUP_REMOVED lines=18> */
.L_x_2093:
[----:B------:R-:W-:Y:S05]  /*9770*/  BSYNC B2 ;  /* 0x0000000000027941 */ /* 0x000fea0003800000 */
.L_x_2092:
        /* <DEDUP_REMOVED lines=44> */
.L_x_2091:
[----:B------:R-:W-:Y:S05]  /*9a40*/  BSYNC B1 ;  /* 0x0000000000017941 */ /* 0x000fea0003800000 */
.L_x_2090:
        /* <DEDUP_REMOVED lines=39> */
.L_x_2037:
[----:B------:R-:W-:Y:S05]  /*9cc0*/  BSYNC B0 ;  /* 0x0000000000007941 */ /* 0x000fea0003800000 */
.L_x_2036:
        /* <DEDUP_REMOVED lines=23> */
.L_x_2097:
[----:B0-----:R-:W-:Y:S02]  /*9e40*/  IMAD.MOV.U32 R156, RZ, RZ, R136 ;  /* 0x000000ffff9c7224 */ /* 0x001fe400078e0088 */
.L_x_2098:
[----:B------:R-:W-:Y:S05]  /*9e50*/  BSYNC B1 ;  /* 0x0000000000017941 */ /* 0x000fea0003800000 */
.L_x_2096:
        /* <DEDUP_REMOVED lines=16> */
.L_x_2102:
[----:B------:R-:W-:Y:S05]  /*9f60*/  BSYNC B2 ;  /* 0x0000000000027941 */ /* 0x000fea0003800000 */
.L_x_2101:
        /* <DEDUP_REMOVED lines=44> */
.L_x_2100:
[----:B------:R-:W-:Y:S05]  /*a230*/  BSYNC B1 ;  /* 0x0000000000017941 */ /* 0x000fea0003800000 */
.L_x_2099:
[----:B------:R-:W0:Y:S01]  /*a240*/  I2F.U32 R129, R156 ;  /* 0x0000009c00817306 */ /* 0x000e220000201000 */
[----:B------:R-:W-:Y:S01]  /*a250*/  HFMA2.MMA R134, -RZ, RZ, 0.1171875, 0 ;  /* 0x2f800000ff867435 */ /* 0x000fe200000001ff */
        /* <DEDUP_REMOVED lines=23> */
.L_x_2104:
[----:B------:R-:W-:Y:S02]  /*a3d0*/  IMAD.MOV.U32 R135, RZ, RZ, R136 ;  /* 0x000000ffff877224 */ /* 0x000fe400078e0088 */
.L_x_2105:
[----:B------:R-:W-:Y:S05]  /*a3e0*/  BSYNC B1 ;  /* 0x0000000000017941 */ /* 0x000fea0003800000 */
.L_x_2103:
        /* <DEDUP_REMOVED lines=16> */
.L_x_2109:
[----:B------:R-:W-:Y:S05]  /*a4f0*/  BSYNC B2 ;  /* 0x0000000000027941 */ /* 0x000fea0003800000 */
.L_x_2108:
        /* <DEDUP_REMOVED lines=42> */
[----:B------:R-:W-:Y:S01]  /*a7a0*/  IMAD.MOV.U32 R138, RZ, RZ, R128 ;  /* 0x000000ffff8a7224 */ /* 0x000fe200078e0080 */
[----:B------:R-:W-:Y:S02]  /*a7b0*/  MOV R132, RZ ;  /* 0x000000ff00847202 */ /* 0x000fe40000000f00 */
.L_x_2107:
[----:B------:R-:W-:Y:S05]  /*a7c0*/  BSYNC B1 ;  /* 0x0000000000017941 */ /* 0x000fea0003800000 */
.L_x_2106:
        /* <DEDUP_REMOVED lines=24> */
.L_x_2111:
[----:B------:R-:W-:Y:S02]  /*a950*/  IMAD.MOV.U32 R135, RZ, RZ, R136 ;  /* 0x000000ffff877224 */ /* 0x000fe400078e0088 */
.L_x_2112:
[----:B------:R-:W-:Y:S05]  /*a960*/  BSYNC B1 ;  /* 0x0000000000017941 */ /* 0x000fea0003800000 */
.L_x_2110:
        /* <DEDUP_REMOVED lines=16> */
.L_x_2116:
[----:B------:R-:W-:Y:S05]  /*aa70*/  BSYNC B2 ;  /* 0x0000000000027941 */ /* 0x000fea0003800000 */
.L_x_2115:
        /* <DEDUP_REMOVED lines=11> */
[----:B------:R-:W-:Y:S01]  /*ab30*/  IMAD.WIDE.U32 R130, R60, -0x326172a9, RZ ;  /* 0xcd9e8d573c827825 */ /* 0x000fe200078e00ff */
[----:B------:R-:W-:-:S04]  /*ab40*/  HFMA2.MMA R60, -RZ, RZ, 0, 0 ;  /* 0x00000000ff3c7435 */ /* 0x000fc800000001ff */
        /* <DEDUP_REMOVED lines=31> */
.L_x_2114:
[----:B------:R-:W-:Y:S05]  /*ad40*/  BSYNC B1 ;  /* 0x0000000000017941 */ /* 0x000fea0003800000 */
.L_x_2113:
        /* <DEDUP_REMOVED lines=22> */
.L_x_2118:
[----:B------:R-:W-:Y:S02]  /*aeb0*/  IMAD.MOV.U32 R135, RZ, RZ, R136 ;  /* 0x000000ffff877224 */ /* 0x000fe400078e0088 */
.L_x_2119:
[----:B------:R-:W-:Y:S05]  /*aec0*/  BSYNC B1 ;  /* 0x0000000000017941 */ /* 0x000fea0003800000 */
.L_x_2117:
        /* <DEDUP_REMOVED lines=16> */
.L_x_2123:
[----:B------:R-:W-:Y:S05]  /*afd0*/  BSYNC B2 ;  /* 0x0000000000027941 */ /* 0x000fea0003800000 */
.L_x_2122:
        /* <DEDUP_REMOVED lines=44> */
.L_x_2121:
[----:B------:R-:W-:Y:S05]  /*b2a0*/  BSYNC B1 ;  /* 0x0000000000017941 */ /* 0x000fea0003800000 */
.L_x_2120:
        /* <DEDUP_REMOVED lines=22> */
.L_x_2125:
[----:B------:R-:W-:Y:S02]  /*b410*/  IMAD.MOV.U32 R135, RZ, RZ, R136 ;  /* 0x000000ffff877224 */ /* 0x000fe400078e0088 */
.L_x_2126:
[----:B------:R-:W-:Y:S05]  /*b420*/  BSYNC B1 ;  /* 0x0000000000017941 */ /* 0x000fea0003800000 */
.L_x_2124:
        /* <DEDUP_REMOVED lines=16> */
.L_x_2130:
[----:B------:R-:W-:Y:S05]  /*b530*/  BSYNC B2 ;  /* 0x0000000000027941 */ /* 0x000fea0003800000 */
.L_x_2129:
        /* <DEDUP_REMOVED lines=44> */
.L_x_2128:
[----:B------:R-:W-:Y:S05]  /*b800*/  BSYNC B1 ;  /* 0x0000000000017941 */ /* 0x000fea0003800000 */
.L_x_2127:
        /* <DEDUP_REMOVED lines=22> */
.L_x_2132:
[----:B------:R-:W-:Y:S02]  /*b970*/  IMAD.MOV.U32 R135, RZ, RZ, R136 ;  /* 0x000000ffff877224 */ /* 0x000fe400078e0088 */
.L_x_2133:
[----:B------:R-:W-:Y:S05]  /*b980*/  BSYNC B1 ;  /* 0x0000000000017941 */ /* 0x000fea0003800000 */
.L_x_2131:
        /* <DEDUP_REMOVED lines=16> */
.L_x_2137:
[----:B------:R-:W-:Y:S05]  /*ba90*/  BSYNC B2 ;  /* 0x0000000000027941 */ /* 0x000fea0003800000 */
.L_x_2136:
        /* <DEDUP_REMOVED lines=44> */
.L_x_2135:
[----:B------:R-:W-:Y:S05]  /*bd60*/  BSYNC B1 ;  /* 0x0000000000017941 */ /* 0x000fea0003800000 */
.L_x_2134:
        /* <DEDUP_REMOVED lines=22> */
.L_x_2139:
[----:B------:R-:W-:Y:S02]  /*bed0*/  IMAD.MOV.U32 R62, RZ, RZ, R136 ;  /* 0x000000ffff3e7224 */ /* 0x000fe400078e0088 */
.L_x_2140:
[----:B------:R-:W-:Y:S05]  /*bee0*/  BSYNC B1 ;  /* 0x0000000000017941 */ /* 0x000fea0003800000 */
.L_x_2138:
        /* <DEDUP_REMOVED lines=16> */
.L_x_2144:
[----:B------:R-:W-:Y:S05]  /*bff0*/  BSYNC B2 ;  /* 0x0000000000027941 */ /* 0x000fea0003800000 */
.L_x_2143:
        /* <DEDUP_REMOVED lines=44> */
.L_x_2142:
[----:B------:R-:W-:Y:S05]  /*c2c0*/  BSYNC B1 ;  /* 0x0000000000017941 */ /* 0x000fea0003800000 */
.L_x_2141:
        /* <DEDUP_REMOVED lines=22> */
.L_x_2146:
[----:B------:R-:W-:Y:S02]  /*c430*/  IMAD.MOV.U32 R62, RZ, RZ, R136 ;  /* 0x000000ffff3e7224 */ /* 0x000fe400078e0088 */
.L_x_2147:
[----:B------:R-:W-:Y:S05]  /*c440*/  BSYNC B1 ;  /* 0x0000000000017941 */ /* 0x000fea0003800000 */
.L_x_2145:
        /* <DEDUP_REMOVED lines=18> */
.L_x_2151:
[----:B------:R-:W-:Y:S05]  /*c570*/  BSYNC B2 ;  /* 0x0000000000027941 */ /* 0x000fea0003800000 */
.L_x_2150:
[----:B------:R-:W-:Y:S01]  /*c580*/  IMAD.HI.U32 R61, R46, -0x326172a9, RZ ;  /* 0xcd9e8d572e3d7827 */ /* 0x000fe200078e00ff */
[----:B------:R-:W-:Y:S02]  /*c590*/  LOP3.LUT R60, R60, R141, R101, 0x96, !PT ;  /* 0x0000008d3c3c7212 */ /* 0x000fe400078e9665 */
[----:B------:R-:W-:Y:S01]  /*c5a0*/  MOV R142, RZ ;  /* 0x000000ff008e7202 */ /* 0x000fe20000000f00 */
        /* <DEDUP_REMOVED lines=41> */
.L_x_2149:
[----:B------:R-:W-:Y:S05]  /*c840*/  BSYNC B1 ;  /* 0x0000000000017941 */ /* 0x000fea0003800000 */
.L_x_2148:
        /* <DEDUP_REMOVED lines=38> */
.L_x_2095:
[----:B------:R-:W-:Y:S05]  /*cab0*/  BSYNC B0 ;  /* 0x0000000000007941 */ /* 0x000fea0003800000 */
.L_x_2094:
[----:B0-----:R-:W-:Y:S01]  /*cac0*/  FADD.FTZ R60, RZ, R149 ;  /* 0x00000095ff3c7221 */ /* 0x001fe20000010000 */
[----:B------:R-:W-:-:S02]  /*cad0*/  LOP3.LUT P0, RZ, R48, 0x8, RZ, 0xc0, !PT ;  /* 0x0000000830ff7812 */ /* 0x000fc4000780c0ff */
        /* <DEDUP_REMOVED lines=41> */
.L_x_2164:
[----:B-1----:R-:W-:Y:S01]  /*cd70*/  FADD.FTZ R130, R60, R61 ;  /* 0x0000003d3c827221 */ /* 0x002fe20000010000 */
[----:B------:R-:W-:Y:S05]  /*cd80*/  BRA.DIV ~URZ, `(.L_x_2153) ;  /* 0x000014227f007947 */ /* 0x000fea000b800000 */
[----:B0-----:R-:W0:Y:S01]  /*cd90*/  SHFL.BFLY PT, R60, R130, 0x2, 0x1f ;  /* 0x0c401f00823c7f89 */ /* 0x001e2200000e0000 */
[----:B------:R-:W-:Y:S01]  /*cda0*/  LOP3.LUT P3, RZ, R48, 0x8, RZ, 0xc0, !PT ;  /* 0x0000000830ff7812 */ /* 0x000fe2000786c0ff */
        /* <DEDUP_REMOVED lines=82> */
.L_x_2165:
        /* <DEDUP_REMOVED lines=12> */
[----:B------:R-:W-:Y:S01]  /*d390*/  ISETP.NE.AND P1, PT, RZ, UR6, PT ;  /* 0x00000006ff007c0c */ /* 0x000fe2000bf25270 */
[----:B------:R-:W-:Y:S01]  /*d3a0*/  IMAD.MOV.U32 R63, RZ, RZ, RZ ;  /* 0x000000ffff3f7224 */ /* 0x000fe200078e00ff */
[----:B------:R-:W-:Y:S01]  /*d3b0*/  LOP3.LUT P2, RZ, R48, 0x8, RZ, 0xc0, !PT ;  /* 0x0000000830ff7812 */ /* 0x000fe2000784c0ff */
[----:B------:R-:W-:Y:S01]  /*d3c0*/  @!P0 IMAD.MOV.U32 R63, RZ, RZ, R139 ;  /* 0x000000ffff3f8224 */ /* 0x000fe200078e008b */
[----:B------:R-:W-:Y:S03]  /*d3d0*/  BSSY B0, `(.L_x_2154) ;  /* 0x0000064000007945 */ /* 0x000fe60003800000 */
[----:B------:R-:W-:Y:S01]  /*d3e0*/  I2F R134, R63 ;  /* 0x0000003f00867306 */ /* 0x000fe20000201400 */
[----:B------:R-:W1:Y:S04]  /*d3f0*/  SHFL.DOWN PT, R130, R63, 0x4, 0x1f ;  /* 0x08801f003f827f89 */ /* 0x000e6800000e0000 */
[----:B------:R2:W3:Y:S01]  /*d400*/  @!P0 LDS.64 R60, [R128.X8] ;  /* 0x00000000803c8984 */ /* 0x0004e20000008a00 */
[----:B------:R-:W-:Y:S01]  /*d410*/  LOP3.LUT P0, RZ, R62, 0x1f, R47, 0xf8, !PT ;  /* 0x0000001f3eff7812 */ /* 0x000fe2000780f82f */
[----:B01----:R-:W-:-:S02]  /*d420*/  IMAD.IADD R131, R130, 0x1, R63 ;  /* 0x0000000182837824 */ /* 0x003fc400078e023f */
[----:B------:R-:W-:Y:S10]  /*d430*/  I2F R130, R130 ;  /* 0x0000008200827306 */ /* 0x000ff40000201400 */
[----:B------:R-:W-:Y:S01]  /*d440*/  @!P0 IMAD.MOV.U32 R62, RZ, RZ, 0x4 ;  /* 0x00000004ff3e8424 */ /* 0x000fe200078e00ff */
[----:B------:R-:W0:Y:S01]  /*d450*/  SHFL.DOWN PT, R152, R131, 0x2, 0x1f ;  /* 0x08401f0083987f89 */ /* 0x000e2200000e0000 */
[----:B------:R-:W2:Y:S08]  /*d460*/  I2F R133, R131 ;  /* 0x0000008300857306 */ /* 0x000eb00000201400 */
[----:B--2---:R-:W1:Y:S01]  /*d470*/  MUFU.RCP R128, R133 ;  /* 0x0000008500807308 */ /* 0x004e620000001000 */
[----:B---3--:R-:W2:Y:S01]  /*d480*/  SHFL.DOWN PT, R129, R60, 0x4, 0x1f ;  /* 0x08801f003c817f89 */ /* 0x008ea200000e0000 */
[----:B0-----:R-:W-:-:S03]  /*d490*/  IMAD.IADD R154, R131, 0x1, R152 ;  /* 0x00000001839a7824 */ /* 0x001fc600078e0298 */
[----:B------:R-:W0:Y:S03]  /*d4a0*/  SHFL.DOWN PT, R132, R61, 0x4, 0x1f ;  /* 0x08801f003d847f89 */ /* 0x000e2600000e0000 */
[----:B------:R-:W3:Y:S08]  /*d4b0*/  I2F R131, R154 ;  /* 0x0000009a00837306 */ /* 0x000ef00000201400 */
[----:B------:R-:W4:Y:S01]  /*d4c0*/  I2F R152, R152 ;  /* 0x0000009800987306 */ /* 0x000f220000201400 */
[----:B--2---:R-:W-:-:S02]  /*d4d0*/  FMUL.FTZ R135, R129, R130 ;  /* 0x0000008281877220 */ /* 0x004fc40000410000 */
[----:B------:R-:W-:Y:S02]  /*d4e0*/  FADD.FTZ R129, -R129, R60 ;  /* 0x0000003c81817221 */ /* 0x000fe40000010100 */
[----:B------:R-:W-:Y:S02]  /*d4f0*/  FFMA.FTZ R135, R134, R60, R135 ;  /* 0x0000003c86877223 */ /* 0x000fe40000010087 */
[----:B------:R-:W-:Y:S02]  /*d500*/  FMUL.FTZ R129, R129, R129 ;  /* 0x0000008181817220 */ /* 0x000fe40000410000 */
[----:B-1----:R-:W-:Y:S02]  /*d510*/  FMUL.FTZ R60, R128, R135 ;  /* 0x00000087803c7220 */ /* 0x002fe40000410000 */
[----:B------:R-:W-:Y:S01]  /*d520*/  FMUL.FTZ R129, R129, R134 ;  /* 0x0000008681817220 */ /* 0x000fe20000410000 */
[----:B------:R-:W1:Y:S01]  /*d530*/  SHFL.DOWN PT, R135, R154, 0x1, 0x1f ;  /* 0x08201f009a877f89 */ /* 0x000e6200000e0000 */
[----:B0-----:R-:W-:-:S02]  /*d540*/  FADD.FTZ R61, R132, R61 ;  /* 0x0000003d843d7221 */ /* 0x001fc40000010000 */
[----:B------:R-:W-:Y:S01]  /*d550*/  FMUL.FTZ R129, R129, R130 ;  /* 0x0000008281817220 */ /* 0x000fe20000410000 */
[----:B------:R-:W4:Y:S03]  /*d560*/  SHFL.DOWN PT, R63, R60, 0x2, 0x1f ;  /* 0x08401f003c3f7f89 */ /* 0x000f2600000e0000 */
[----:B------:R-:W-:Y:S02]  /*d570*/  FFMA.FTZ R61, R128, R129, R61 ;  /* 0x00000081803d7223 */ /* 0x000fe4000001003d */
[----:B---3--:R-:W0:Y:S03]  /*d580*/  MUFU.RCP R129, R131 ;  /* 0x0000008300817308 */ /* 0x008e260000001000 */
[----:B------:R-:W2:Y:S01]  /*d590*/  SHFL.DOWN PT, R128, R61, 0x2, 0x1f ;  /* 0x08401f003d807f89 */ /* 0x000ea200000e0000 */
[----:B-1----:R-:W-:-:S04]  /*d5a0*/  IMAD.IADD R132, R154, 0x1, R135 ;  /* 0x000000019a847824 */ /* 0x002fc800078e0287 */
[----:B------:R-:W-:Y:S01]  /*d5b0*/  I2F R135, R135 ;  /* 0x0000008700877306 */ /* 0x000fe20000201400 */
[----:B----4-:R-:W-:Y:S02]  /*d5c0*/  FMUL.FTZ R130, R63, R152 ;  /* 0x000000983f827220 */ /* 0x010fe40000410000 */
[----:B------:R-:W-:Y:S02]  /*d5d0*/  FADD.FTZ R63, R60, -R63 ;  /* 0x8000003f3c3f7221 */ /* 0x000fe40000010000 */
[----:B------:R-:W-:Y:S02]  /*d5e0*/  FFMA.FTZ R130, R133, R60, R130 ;  /* 0x0000003c85827223 */ /* 0x000fe40000010082 */
[----:B------:R-:W-:Y:S01]  /*d5f0*/  FMUL.FTZ R60, R63, R63 ;  /* 0x0000003f3f3c7220 */ /* 0x000fe20000410000 */
[----:B------:R-:W1:Y:S01]  /*d600*/  I2F R132, R132 ;  /* 0x0000008400847306 */ /* 0x000e620000201400 */
[----:B0-----:R-:W-:Y:S02]  /*d610*/  FMUL.FTZ R130, R129, R130 ;  /* 0x0000008281827220 */ /* 0x001fe40000410000 */
[----:B------:R-:W-:-:S02]  /*d620*/  FMUL.FTZ R60, R133, R60 ;  /* 0x0000003c853c7220 */ /* 0x000fc40000410000 */
[----:B--2---:R-:W-:Y:S01]  /*d630*/  FADD.FTZ R128, R61, R128 ;  /* 0x000000803d807221 */ /* 0x004fe20000010000 */
[----:B------:R-:W0:Y:S01]  /*d640*/  SHFL.DOWN PT, R63, R130, 0x1, 0x1f ;  /* 0x08201f00823f7f89 */ /* 0x000e2200000e0000 */
[----:B------:R-:W-:-:S04]  /*d650*/  FMUL.FTZ R60, R60, R152 ;  /* 0x000000983c3c7220 */ /* 0x000fc80000410000 */
        /* <DEDUP_REMOVED lines=8> */
[----:B-1----:R-:W-:Y:S02]  /*d6e0*/  FMUL.FTZ R63, R128, R63 ;  /* 0x0000003f803f7220 */ /* 0x002fe40000410000 */
[----:B--2---:R-:W-:Y:S02]  /*d6f0*/  FADD.FTZ R61, R60, R61 ;  /* 0x0000003d3c3d7221 */ /* 0x004fe40000010000 */
[----:B------:R-:W-:Y:S01]  /*d700*/  FMUL.FTZ R134, R134, R135 ;  /* 0x0000008786867220 */ /* 0x000fe20000410000 */
[----:B------:R0:W1:Y:S03]  /*d710*/  SHFL.IDX PT, R133, R63, RZ, 0x1f ;  /* 0x00001fff3f857589 */ /* 0x00006600000e0000 */
[----:B------:R-:W-:Y:S02]  /*d720*/  FFMA.FTZ R61, R128, R134, R61 ;  /* 0x00000086803d7223 */ /* 0x000fe4000001003d */
[----:B------:R-:W-:-:S02]  /*d730*/  IMAD.MOV.U32 R128, RZ, RZ, c[0x0][0x1e0] ;  /* 0x00007800ff807624 */ /* 0x000fc400078e00ff */
[----:B0-----:R-:W-:Y:S02]  /*d740*/  @!P0 IMAD.WIDE R62, R39, R62, c[0x0][0x1a0] ;  /* 0x00006800273e8625 */ /* 0x001fe400078e023e */
[----:B------:R-:W0:Y:S02]  /*d750*/  SHFL.IDX PT, R61, R61, RZ, 0x1f ;  /* 0x00001fff3d3d7589 */ /* 0x000e2400000e0000 */
[C---:B-1----:R-:W-:Y:S02]  /*d760*/  FMUL.FTZ R60, R133.reuse, R133 ;  /* 0x00000085853c7220 */ /* 0x042fe40000410000 */
[----:B------:R1:W-:Y:S01]  /*d770*/  @!P0 STG.E [R62.64], R133 ;  /* 0x000000853e008986 */ /* 0x0003e2000c101904 */
[----:B------:R-:W-:Y:S02]  /*d780*/  FSEL R130, R133, RZ, !P1 ;  /* 0x000000ff85827208 */ /* 0x000fe40004800000 */
[----:B------:R-:W-:Y:S01]  /*d790*/  FSEL R129, R60, RZ, P1 ;  /* 0x000000ff3c817208 */ /* 0x000fe20000800000 */
[----:B0-----:R-:W-:-:S04]  /*d7a0*/  FFMA.FTZ R60, R61, R128, c[0x0][0x228] ;  /* 0x00008a003d3c7623 */ /* 0x001fc80000010080 */
[----:B------:R-:W-:Y:S01]  /*d7b0*/  FADD.FTZ R129, R60, R129 ;  /* 0x000000813c817221 */ /* 0x000fe20000010000 */
[----:B------:R-:W-:-:S03]  /*d7c0*/  @!P0 MOV R60, 0x4 ;  /* 0x00000004003c8802 */ /* 0x000fc60000000f00 */
[----:B------:R-:W0:Y:S02]  /*d7d0*/  MUFU.RSQ R131, R129 ;  /* 0x0000008100837308 */ /* 0x000e240000001400 */
[----:B------:R-:W-:-:S05]  /*d7e0*/  @!P0 IMAD.WIDE R60, R39, R60, c[0x0][0x1a8] ;  /* 0x00006a00273c8625 */ /* 0x000fca00078e023c */
[----:B0-----:R1:W-:Y:S01]  /*d7f0*/  @!P0 STG.E [R60.64], R131 ;  /* 0x000000833c008986 */ /* 0x0013e2000c101904 */
[----:B------:R-:W-:Y:S05]  /*d800*/  @!P2 BRA `(.L_x_2155) ;  /* 0x000002000000a947 */ /* 0x000fea0003800000 */
[--C-:B-1----:R-:W-:Y:S02]  /*d810*/  FADD.FTZ R60, R149, -R130.reuse ;  /* 0x80000082953c7221 */ /* 0x102fe40000010000 */
        /* <DEDUP_REMOVED lines=31> */
.L_x_2155:
[----:B------:R-:W-:Y:S05]  /*da10*/  BSYNC B0 ;  /* 0x0000000000007941 */ /* 0x000fea0003800000 */
.L_x_2154:
[----:B------:R-:W-:Y:S01]  /*da20*/  LOP3.LUT P0, RZ, R48, 0x40, RZ, 0xc0, !PT ;  /* 0x0000004030ff7812 */ /* 0x000fe2000780c0ff */
[----:B------:R-:W-:-:S12]  /*da30*/  BSSY B0, `(.L_x_2156) ;  /* 0x0000022000007945 */ /* 0x000fd80003800000 */
[----:B------:R-:W-:Y:S05]  /*da40*/  @!P0 BRA `(.L_x_2157) ;  /* 0x0000020000008947 */ /* 0x000fea0003800000 */
[--C-:B01----:R-:W-:Y:S02]  /*da50*/  FADD.FTZ R60, R151, -R130.reuse ;  /* 0x80000082973c7221 */ /* 0x103fe40000010000 */
        /* <DEDUP_REMOVED lines=31> */
.L_x_2157:
[----:B------:R-:W-:Y:S05]  /*dc50*/  BSYNC B0 ;  /* 0x0000000000007941 */ /* 0x000fea0003800000 */
.L_x_2156:
        /* <DEDUP_REMOVED lines=35> */
.L_x_2159:
[----:B------:R-:W-:Y:S05]  /*de90*/  BSYNC B0 ;  /* 0x0000000000007941 */ /* 0x000fea0003800000 */
.L_x_2158:
        /* <DEDUP_REMOVED lines=34> */
.L_x_2161:
[----:B------:R-:W-:Y:S05]  /*e0c0*/  BSYNC B0 ;  /* 0x0000000000007941 */ /* 0x000fea0003800000 */
.L_x_2160:
[----:B------:R-:W-:Y:S02]  /*e0d0*/  IADD3 R39, R39, c[0x0][0x160], RZ ;  /* 0x0000580027277a10 */ /* 0x000fe40007ffe0ff */
[----:B------:R-:W-:Y:S02]  /*e0e0*/  LOP3.LUT P1, RZ, R140, 0xff, RZ, 0xc0, !PT ;  /* 0x000000ff8cff7812 */ /* 0x000fe4000782c0ff */
[----:B------:R-:W-:Y:S02]  /*e0f0*/  ISETP.GE.AND P0, PT, R39, c[0x0][0x164], PT ;  /* 0x0000590027007a0c */ /* 0x000fe40003f06270 */
[----:B------:R-:W-:-:S11]  /*e100*/  SEL R140, RZ, 0x1, P1 ;  /* 0x00000001ff8c7807 */ /* 0x000fd60000800000 */
[----:B01----:R-:W-:Y:S01]  /*e110*/  @P0 CALL.REL.NOINC `(.L_x_2162) ;  /* 0x0000001000000944 */ /* 0x003fe20003c00000 */
[----:B------:R-:W-:Y:S05]  /*e120*/  BRA `(.L_x_2163) ;  /* 0xffff30d000007947 */ /* 0x000fea000383ffff */
.L_x_2162:
[----:B------:R-:W-:Y:S05]  /*e130*/  EXIT ;  /* 0x000000000000794d */ /* 0x000fea0003800000 */
.L_x_2152:
[----:B------:R-:W-:Y:S01]  /*e140*/  IMAD.MOV.U32 R130, RZ, RZ, R60 ;  /* 0x000000ffff827224 */ /* 0x000fe200078e003c */
[----:B------:R-:W-:Y:S01]  /*e150*/  MOV R62, 0xe1a0 ;  /* 0x0000e1a0003e7802 */ /* 0x000fe20000000f00 */
[----:B------:R-:W-:Y:S02]  /*e160*/  IMAD.MOV.U32 R61, RZ, RZ, 0x1 ;  /* 0x00000001ff3d7424 */ /* 0x000fe400078e00ff */
[----:B------:R-:W-:Y:S02]  /*e170*/  IMAD.MOV.U32 R129, RZ, RZ, 0x1f ;  /* 0x0000001fff817424 */ /* 0x000fe400078e00ff */
[----:B------:R-:W-:Y:S02]  /*e180*/  IMAD.MOV.U32 R132, RZ, RZ, -0x1 ;  /* 0xffffffffff847424 */ /* 0x000fe400078e00ff */
[----:B------:R-:W-:Y:S05]  /*e190*/  CALL.REL.NOINC `($__internal_12_$__cuda_sm70_shflsync_bfly_p) ;  /* 0x000007c000007944 */ /* 0x000fea0003c00000 */
[----:B01----:R-:W-:Y:S05]  /*e1a0*/  BRA `(.L_x_2164) ;  /* 0xffffebc000007947 */ /* 0x003fea000383ffff */
.L_x_2153:
[----:B------:R-:W-:Y:S01]  /*e1b0*/  HFMA2.MMA R129, -RZ, RZ, 0, 1.847743988037109375e-06 ;  /* 0x0000001fff817435 */ /* 0x000fe200000001ff */
[----:B------:R-:W-:Y:S01]  /*e1c0*/  IMAD.MOV.U32 R61, RZ, RZ, 0x2 ;  /* 0x00000002ff3d7424 */ /* 0x000fe200078e00ff */
[----:B------:R-:W-:Y:S01]  /*e1d0*/  MOV R62, 0xe200 ;  /* 0x0000e200003e7802 */ /* 0x000fe20000000f00 */
[----:B------:R-:W-:-:S03]  /*e1e0*/  IMAD.MOV.U32 R132, RZ, RZ, -0x1 ;  /* 0xffffffffff847424 */ /* 0x000fc600078e00ff */
[----:B0-----:R-:W-:Y:S05]  /*e1f0*/  CALL.REL.NOINC `($__internal_12_$__cuda_sm70_shflsync_bfly_p) ;  /* 0x0000076000007944 */ /* 0x001fea0003c00000 */
[----:B01----:R-:W-:Y:S01]  /*e200*/  FADD.FTZ R130, R130, R61 ;  /* 0x0000003d82827221 */ /* 0x003fe20000010000 */
[----:B------:R-:W-:Y:S01]  /*e210*/  MOV R62, 0xe260 ;  /* 0x0000e260003e7802 */ /* 0x000fe20000000f00 */
[----:B------:R-:W-:-:S02]  /*e220*/  IMAD.MOV.U32 R61, RZ, RZ, 0x4 ;  /* 0x00000004ff3d7424 */ /* 0x000fc400078e00ff */
[----:B------:R-:W-:Y:S02]  /*e230*/  IMAD.MOV.U32 R129, RZ, RZ, 0x1f ;  /* 0x0000001fff817424 */ /* 0x000fe400078e00ff */
[----:B------:R-:W-:Y:S02]  /*e240*/  IMAD.MOV.U32 R132, RZ, RZ, -0x1 ;  /* 0xffffffffff847424 */ /* 0x000fe400078e00ff */
[----:B------:R-:W-:Y:S05]  /*e250*/  CALL.REL.NOINC `($__internal_12_$__cuda_sm70_shflsync_bfly_p) ;  /* 0x0000070000007944 */ /* 0x000fea0003c00000 */
[----:B01----:R-:W-:Y:S01]  /*e260*/  FADD.FTZ R130, R130, R61 ;  /* 0x0000003d82827221 */ /* 0x003fe20000010000 */
[----:B------:R-:W-:Y:S01]  /*e270*/  MOV R62, 0xe2c0 ;  /* 0x0000e2c0003e7802 */ /* 0x000fe20000000f00 */
[----:B------:R-:W-:Y:S02]  /*e280*/  IMAD.MOV.U32 R61, RZ, RZ, 0x8 ;  /* 0x00000008ff3d7424 */ /* 0x000fe400078e00ff */
[----:B------:R-:W-:Y:S02]  /*e290*/  IMAD.MOV.U32 R129, RZ, RZ, 0x1f ;  /* 0x0000001fff817424 */ /* 0x000fe400078e00ff */
[----:B------:R-:W-:Y:S02]  /*e2a0*/  IMAD.MOV.U32 R132, RZ, RZ, -0x1 ;  /* 0xffffffffff847424 */ /* 0x000fe400078e00ff */
[----:B------:R-:W-:Y:S05]  /*e2b0*/  CALL.REL.NOINC `($__internal_12_$__cuda_sm70_shflsync_bfly_p) ;  /* 0x000006a000007944 */ /* 0x000fea0003c00000 */
[----:B01----:R-:W-:Y:S01]  /*e2c0*/  FADD.FTZ R130, R130, R61 ;  /* 0x0000003d82827221 */ /* 0x003fe20000010000 */
[----:B------:R-:W-:Y:S01]  /*e2d0*/  MOV R132, 0xffffffff ;  /* 0xffffffff00847802 */ /* 0x000fe20000000f00 */
[----:B------:R-:W-:Y:S01]  /*e2e0*/  IMAD.MOV.U32 R61, RZ, RZ, 0x10 ;  /* 0x00000010ff3d7424 */ /* 0x000fe200078e00ff */
[----:B------:R-:W-:Y:S01]  /*e2f0*/  MOV R62, 0xe320 ;  /* 0x0000e320003e7802 */ /* 0x000fe20000000f00 */
[----:B------:R-:W-:-:S02]  /*e300*/  IMAD.MOV.U32 R129, RZ, RZ, 0x1f ;  /* 0x0000001fff817424 */ /* 0x000fc400078e00ff */
[----:B------:R-:W-:Y:S05]  /*e310*/  CALL.REL.NOINC `($__internal_12_$__cuda_sm70_shflsync_bfly_p) ;  /* 0x0000064000007944 */ /* 0x000fea0003c00000 */
[----:B-1----:R-:W-:Y:S01]  /*e320*/  FADD.FTZ R60, R130, R61 ;  /* 0x0000003d823c7221 */ /* 0x002fe20000010000 */
[----:B------:R-:W-:Y:S01]  /*e330*/  LOP3.LUT P3, RZ, R48, 0x8, RZ, 0xc0, !PT ;  /* 0x0000000830ff7812 */ /* 0x000fe2000786c0ff */
[----:B0-----:R-:W-:-:S02]  /*e340*/  IMAD.MOV.U32 R129, RZ, RZ, 0x1f ;  /* 0x0000001fff817424 */ /* 0x001fc400078e00ff */
        /* <DEDUP_REMOVED lines=64> */
[----:B------:R-:W-:Y:S02]  /*e750*/  FFMA.FTZ R61, R132, R132, R61 ;  /* 0x00000084843d7223 */ /* 0x000fe4000001003d */
[----:B------:R-:W-:-:S02]  /*e760*/  IMAD.MOV.U32 R132, RZ, RZ, -0x1 ;  /* 0xffffffffff847424 */ /* 0x000fc400078e00ff */
[----:B------:R-:W-:Y:S01]  /*e770*/  @P2 FFMA.FTZ R130, R62, R62, R61 ;  /* 0x0000003e3e822223 */ /* 0x000fe2000001003d */
[----:B------:R-:W-:Y:S01]  /*e780*/  MOV R62, 0xe7b0 ;  /* 0x0000e7b0003e7802 */ /* 0x000fe20000000f00 */
[----:B------:R-:W-:Y:S02]  /*e790*/  IMAD.MOV.U32 R61, RZ, RZ, 0x1 ;  /* 0x00000001ff3d7424 */ /* 0x000fe400078e00ff */
        /* <DEDUP_REMOVED lines=9> */
[----:B------:R-:W-:-:S02]  /*e830*/  IMAD.MOV.U32 R61, RZ, RZ, 0x4 ;  /* 0x00000004ff3d7424 */ /* 0x000fc400078e00ff */
[----:B------:R-:W-:Y:S02]  /*e840*/  IMAD.MOV.U32 R129, RZ, RZ, 0x1f ;  /* 0x0000001fff817424 */ /* 0x000fe400078e00ff */
[----:B------:R-:W-:Y:S02]  /*e850*/  IMAD.MOV.U32 R132, RZ, RZ, -0x1 ;  /* 0xffffffffff847424 */ /* 0x000fe400078e00ff */
[----:B------:R-:W-:Y:S05]  /*e860*/  CALL.REL.NOINC `($__internal_12_$__cuda_sm70_shflsync_bfly_p) ;  /* 0x000000f000007944 */ /* 0x000fea0003c00000 */
[----:B01----:R-:W-:Y:S01]  /*e870*/  FADD.FTZ R130, R130, R61 ;  /* 0x0000003d82827221 */ /* 0x003fe20000010000 */
[----:B------:R-:W-:Y:S01]  /*e880*/  HFMA2.MMA R61, -RZ, RZ, 0, 4.76837158203125e-07 ;  /* 0x00000008ff3d7435 */ /* 0x000fe200000001ff */
[----:B------:R-:W-:Y:S01]  /*e890*/  IMAD.MOV.U32 R129, RZ, RZ, 0x1f ;  /* 0x0000001fff817424 */ /* 0x000fe200078e00ff */
[----:B------:R-:W-:Y:S01]  /*e8a0*/  MOV R62, 0xe8d0 ;  /* 0x0000e8d0003e7802 */ /* 0x000fe20000000f00 */
[----:B------:R-:W-:-:S03]  /*e8b0*/  IMAD.MOV.U32 R132, RZ, RZ, -0x1 ;  /* 0xffffffffff847424 */ /* 0x000fc600078e00ff */
[----:B------:R-:W-:Y:S05]  /*e8c0*/  CALL.REL.NOINC `($__internal_12_$__cuda_sm70_shflsync_bfly_p) ;  /* 0x0000009000007944 */ /* 0x000fea0003c00000 */
[----:B-1----:R-:W-:Y:S01]  /*e8d0*/  FADD.FTZ R131, R130, R61 ;  /* 0x0000003d82837221 */ /* 0x002fe20000010000 */
[----:B------:R-:W-:Y:S01]  /*e8e0*/  MOV R62, 0xe940 ;  /* 0x0000e940003e7802 */ /* 0x000fe20000000f00 */
[----:B------:R-:W-:Y:S02]  /*e8f0*/  IMAD.MOV.U32 R61, RZ, RZ, 0x10 ;  /* 0x00000010ff3d7424 */ /* 0x000fe400078e00ff */
[----:B0-----:R-:W-:-:S02]  /*e900*/  IMAD.MOV.U32 R129, RZ, RZ, 0x1f ;  /* 0x0000001fff817424 */ /* 0x001fc400078e00ff */
[----:B------:R-:W-:Y:S02]  /*e910*/  IMAD.MOV.U32 R132, RZ, RZ, -0x1 ;  /* 0xffffffffff847424 */ /* 0x000fe400078e00ff */
[----:B------:R-:W-:Y:S02]  /*e920*/  IMAD.MOV.U32 R130, RZ, RZ, R131 ;  /* 0x000000ffff827224 */ /* 0x000fe400078e0083 */
[----:B------:R-:W-:Y:S05]  /*e930*/  CALL.REL.NOINC `($__internal_12_$__cuda_sm70_shflsync_bfly_p) ;  /* 0x0000002000007944 */ /* 0x000fea0003c00000 */
[----:B01----:R-:W-:Y:S01]  /*e940*/  IMAD.MOV.U32 R132, RZ, RZ, R61 ;  /* 0x000000ffff847224 */ /* 0x003fe200078e003d */
[----:B------:R-:W-:Y:S05]  /*e950*/  BRA `(.L_x_2165) ;  /* 0xffffe97000007947 */ /* 0x000fea000383ffff */
        .weak           $__internal_12_$__cuda_sm70_shflsync_bfly_p
        .type           $__internal_12_$__cuda_sm70_shflsync_bfly_p,@function
        .size           $__internal_12_$__cuda_sm70_shflsync_bfly_p,(.L_x_29076 - $__internal_12_$__cuda_sm70_shflsync_bfly_p)
$__internal_12_$__cuda_sm70_shflsync_bfly_p:
[----:B------:R-:W-:Y:S01]  /*e960*/  IMAD.MOV.U32 R63, RZ, RZ, 0x0 ;  /* 0x00000000ff3f7424 */ /* 0x000fe200078e00ff */
[----:B------:R-:W-:Y:S04]  /*e970*/  WARPSYNC R132 ;  /* 0x0000008400007348 */ /* 0x000fe80003800000 */
[----:B------:R0:W1:Y:S01]  /*e980*/  SHFL.BFLY PT, R61, R130, R61, R129 ;  /* 0x0c00003d823d7389 */ /* 0x00006200000e0081 */
[----:B------:R-:W-:Y:S05]  /*e990*/  RET.REL.NODEC R62 `(_ZN10layer_norm13ln_fwd_kernelINS_13Kernel_traitsI13__nv_bfloat16S2_S2_S2_fjLj8192ELj1ELj1ELj8ELj16ENS_18Kernel_traits_baseILj8192ES2_S2_S2_S2_fjLj256EEEEELb1ELb1ELb0ELb0EEEvNS_9FwdParamsE) ;  /* 0xffff16603e007950 */ /* 0x000fea0003c3ffff */
.L_x_2166:
        /* <DEDUP_REMOVED lines=14> */
.L_x_29076:


//--------------------- .text._ZN10layer_norm13ln_fwd_kernelINS_13Kernel_traitsI13__nv_bfloat16S2_S2_S2_fjLj8192ELj1ELj1ELj8ELj16ENS_18Kernel_traits_baseILj8192ES2_S2_S2_S2_fjLj256EEEEELb1ELb1ELb0ELb1EEEvNS_9FwdParamsE --------------------------
	.section	.text._ZN10layer_norm13ln_fwd_kernelINS_13Kernel_traitsI13__nv_bfloat16S2_S2_S2_fjLj8192ELj1ELj1ELj8ELj16ENS_18Kernel_traits_baseILj8192ES2_S2_S2_S2_fjLj256EEEEELb1ELb1ELb0ELb1EEEvNS_9FwdParamsE,"ax",@progbits
	.sectioninfo	@"SHI_REGISTERS=128"
	.align	128
        .global         _ZN10layer_norm13ln_fwd_kernelINS_13Kernel_traitsI13__nv_bfloat16S2_S2_S2_fjLj8192ELj1ELj1ELj8ELj16ENS_18Kernel_traits_baseILj8192ES2_S2_S2_S2_fjLj256EEEEELb1ELb1ELb0ELb1EEEvNS_9FwdParamsE
        .type           _ZN10layer_norm13ln_fwd_kernelINS_13Kernel_traitsI13__nv_bfloat16S2_S2_S2_fjLj8192ELj1ELj1ELj8ELj16ENS_18Kernel_traits_baseILj8192ES2_S2_S2_S2_fjLj256EEEEELb1ELb1ELb0ELb1EEEvNS_9FwdParamsE,@function
        .size           _ZN10layer_norm13ln_fwd_kernelINS_13Kernel_traitsI13__nv_bfloat16S2_S2_S2_fjLj8192ELj1ELj1ELj8ELj16ENS_18Kernel_traits_baseILj8192ES2_S2_S2_S2_fjLj256EEEEELb1ELb1ELb0ELb1EEEvNS_9FwdParamsE,(.L_x_29077 - _ZN10layer_norm13ln_fwd_kernelINS_13Kernel_traitsI13__nv_bfloat16S2_S2_S2_fjLj8192ELj1ELj1ELj8ELj16ENS_18Kernel_traits_baseILj8192ES2_S2_S2_S2_fjLj256EEEEELb1ELb1ELb0ELb1EEEvNS_9FwdParamsE)
        .other          _ZN10layer_norm13ln_fwd_kernelINS_13Kernel_traitsI13__nv_bfloat16S2_S2_S2_fjLj8192ELj1ELj1ELj8ELj16ENS_18Kernel_traits_baseILj8192ES2_S2_S2_S2_fjLj256EEEEELb1ELb1ELb0ELb1EEEvNS_9FwdParamsE,@"STO_CUDA_ENTRY STV_DEFAULT"
_ZN10layer_norm13ln_fwd_kernelINS_13Kernel_traitsI13__nv_bfloat16S2_S2_S2_fjLj8192ELj1ELj1ELj8ELj16ENS_18Kernel_traits_baseILj8192ES2_S2_S2_S2_fjLj256EEEEELb1ELb1ELb0ELb1EEEvNS_9FwdParamsE:
.text._ZN10layer_norm13ln_fwd_kernelINS_13Kernel_traitsI13__nv_bfloat16S2_S2_S2_fjLj8192ELj1ELj1ELj8ELj16ENS_18Kernel_traits_baseILj8192ES2_S2_S2_S2_fjLj256EEEEELb1ELb1ELb0ELb1EEEvNS_9FwdParamsE:
[----:B------:R-:W-:Y:S02]  /*0000*/  IMAD.MOV.U32 R1, RZ, RZ, c[0x0][0x28] ;  /* 0x00000a00ff017624 */ /* 0x000fe400078e00ff */
[----:B------:R-:W-:Y:S01]  /*0010*/  ULDC.U8 UR4, c[0x0][0x244] ;  /* 0x0000910000047ab9 */ /* 0x000fe20000000000 */
[----:B------:R-:W-:Y:S01]  /*0020*/  IMAD.MOV.U32 R92, RZ, RZ, c[0x0][0x238] ;  /* 0x00008e00ff5c7624 */ /* 0x000fe200078e00ff */
[----:B------:R-:W-:Y:S01]  /*0030*/  ISETP.NE.AND P0, PT, RZ, UR4, PT ;  /* 0x00000004ff007c0c */ /* 0x000fe2000bf05270 */
[----:B------:R-:W-:Y:S01]  /*0040*/  ULDC.64 UR4, c[0x0][0x230] ;  /* 0x00008c0000047ab9 */ /* 0x000fe20000000a00 */
[----:B------:R-:W-:Y:S01]  /*0050*/  MOV R93, c[0x0][0x23c] ;  /* 0x00008f00005d7a02 */ /* 0x000fe20000000f00 */
[----:B------:R-:W-:Y:S01]  /*0060*/  IMAD.U32 R4, RZ, RZ, UR4 ;  /* 0x00000004ff047e24 */ /* 0x000fe2000f8e00ff */
[----:B------:R-:W-:Y:S01]  /*0070*/  ULDC.64 UR6, c[0x0][0x118] ;  /* 0x0000460000067ab9 */ /* 0x000fe20000000a00 */
[----:B------:R-:W-:Y:S01]  /*0080*/  IMAD.U32 R5, RZ, RZ, UR5 ;  /* 0x00000005ff057e24 */ /* 0x000fe2000f8e00ff */
[----:B------:R-:W-:-:S07]  /*0090*/  IADD3 R1, R1, -0x10, RZ ;  /* 0xfffffff001017810 */ /* 0x000fce0007ffe0ff */
[----:B------:R-:W2:Y:S01]  /*00a0*/  @P0 LDG.E.64 R4, [R4.64] ;  /* 0x0000000604040981 */ /* 0x000ea2000c1e1b00 */
[----:B------:R-:W-:Y:S02]  /*00b0*/  @P0 IMAD.MOV.U32 R10, RZ, RZ, R92 ;  /* 0x000000ffff0a0224 */ /* 0x000fe400078e005c */
[----:B------:R-:W-:-:S05]  /*00c0*/  @P0 IMAD.MOV.U32 R11, RZ, RZ, R93 ;  /* 0x000000ffff0b0224 */ /* 0x000fca00078e005d */
[----:B------:R-:W3:Y:S04]  /*00d0*/  @P0 LDG.E.64 R2, [R10.64] ;  /* 0x000000060a020981 */ /* 0x000ee8000c1e1b00 */
[----:B------:R-:W0:Y:S04]  /*00e0*/  S2R R17, SR_TID.X ;  /* 0x0000000000117919 */ /* 0x000e280000002100 */
[----:B------:R-:W1:Y:S01]  /*00f0*/  S2R R26, SR_CTAID.X ;  /* 0x00000000001a7919 */ /* 0x000e620000002500 */
[----:B0-----:R-:W-:Y:S01]  /*0100*/  LOP3.LUT R28, R17, 0xff, RZ, 0xc0, !PT ;  /* 0x000000ff111c7812 */ /* 0x001fe200078ec0ff */
[----:B--2---:R-:W0:Y:S08]  /*0110*/  @P0 R2UR UR4, R4 ;  /* 0x00000000040403c2 */ /* 0x004e3000000e0000 */
[----:B------:R2:W4:Y:S01]  /*0120*/  @P0 R2UR UR5, R5 ;  /* 0x00000000050503c2 */ /* 0x00052200000e0000 */
[----:B---3--:R-:W-:Y:S01]  /*0130*/  @P0 IADD3 R92, P1, R2, c[0x0][0x240], RZ ;  /* 0x00009000025c0a10 */ /* 0x008fe20007f3e0ff */
[----:B-1----:R-:W-:-:S04]  /*0140*/  IMAD R2, R26, c[0x0][0x0], R17 ;  /* 0x000000001a027a24 */ /* 0x002fc800078e0211 */
[----:B------:R-:W-:Y:S01]  /*0150*/  @P0 IMAD.X R93, RZ, RZ, R3, P1 ;  /* 0x000000ffff5d0224 */ /* 0x000fe200008e0603 */
[----:B------:R-:W-:Y:S01]  /*0160*/  ISETP.NE.U32.AND P0, PT, RZ, c[0x0][0x218], PT ;  /* 0x00008600ff007a0c */ /* 0x000fe20003f05070 */
[----:B------:R-:W-:-:S03]  /*0170*/  IMAD.WIDE.U32 R8, R2, -0x326172a9, RZ ;  /* 0xcd9e8d5702087825 */ /* 0x000fc600078e00ff */
[--C-:B------:R-:W-:Y:S02]  /*0180*/  SHF.R.U64 R3, R92, 0x2, R93.reuse ;  /* 0x000000025c037819 */ /* 0x100fe4000000125d */
[----:B------:R-:W-:Y:S02]  /*0190*/  SHF.R.U32.HI R16, RZ, 0x2, R93 ;  /* 0x00000002ff107819 */ /* 0x000fe4000001165d */
[----:B------:R-:W-:Y:S01]  /*01a0*/  ISETP.NE.AND.EX P0, PT, RZ, c[0x0][0x21c], PT, P0 ;  /* 0x00008700ff007a0c */ /* 0x000fe20003f05300 */
[----:B------:R-:W-:Y:S01]  /*01b0*/  IMAD.WIDE.U32 R6, R3, -0x2daee0ad, RZ ;  /* 0xd2511f5303067825 */ /* 0x000fe200078e00ff */
[----:B0-----:R-:W-:Y:S01]  /*01c0*/  LOP3.LUT R0, R9, UR4, R16, 0x96, !PT ;  /* 0x0000000409007c12 */ /* 0x001fe2000f8e9610 */
[----:B------:R-:W-:Y:S02]  /*01d0*/  UIADD3 UR9, UR4, -0x61c88647, URZ ;  /* 0x9e3779b904097890 */ /* 0x000fe4000fffe03f */
[----:B------:R-:W-:Y:S02]  /*01e0*/  UIADD3 UR11, UR4, 0x3c6ef372, URZ ;  /* 0x3c6ef372040b7890 */ /* 0x000fe4000fffe03f */
[----:B--2---:R-:W-:Y:S01]  /*01f0*/  IMAD.WIDE.U32 R4, R0, -0x2daee0ad, RZ ;  /* 0xd2511f5300047825 */ /* 0x004fe200078e00ff */
[----:B------:R-:W-:Y:S01]  /*0200*/  UIADD3 UR13, UR4, -0x255992d5, URZ ;  /* 0xdaa66d2b040d7890 */ /* 0x000fe2000fffe03f */
[----:B----4-:R-:W-:Y:S01]  /*0210*/  LOP3.LUT R10, R7, UR5, RZ, 0x3c, !PT ;  /* 0x00000005070a7c12 */ /* 0x010fe2000f8e3cff */
        /* <DEDUP_REMOVED lines=9> */
[----:B------:R-:W-:Y:S01]  /*02b0*/  UIADD3 UR15, UR4, 0x78dde6e4, URZ ;  /* 0x78dde6e4040f7890 */ /* 0x000fe2000fffe03f */
[----:B------:R-:W-:Y:S02]  /*02c0*/  IADD3 R8, P1, R27, c[0x0][0x218], RZ ;  /* 0x000086001b087a10 */ /* 0x000fe40007f3e0ff */
[----:B------:R-:W-:Y:S01]  /*02d0*/  IMAD.WIDE.U32 R6, R6, -0x2daee0ad, RZ ;  /* 0xd2511f5306067825 */ /* 0x000fe200078e00ff */
[----:B------:R-:W-:Y:S01]  /*02e0*/  LOP3.LUT R5, R19, UR11, R10, 0x96, !PT ;  /* 0x0000000b13057c12 */ /* 0x000fe2000f8e960a */
[----:B------:R-:W-:-:S02]  /*02f0*/  UIADD3 UR16, UR5, -0x126145ec, URZ ;  /* 0xed9eba1405107890 */ /* 0x000fc4000fffe03f */
[----:B------:R-:W-:Y:S01]  /*0300*/  UIADD3 UR18, UR5, -0x56f99767, URZ ;  /* 0xa906689905127890 */ /* 0x000fe2000fffe03f */
[----:B------:R-:W-:Y:S01]  /*0310*/  LOP3.LUT R10, R7, UR12, R4, 0x96, !PT ;  /* 0x0000000c070a7c12 */ /* 0x000fe2000f8e9604 */
[----:B------:R-:W-:Y:S01]  /*0320*/  IMAD.WIDE.U32 R4, R5, -0x2daee0ad, RZ ;  /* 0xd2511f5305047825 */ /* 0x000fe200078e00ff */
[----:B------:R-:W-:Y:S02]  /*0330*/  UIADD3 UR17, UR4, 0x1715609d, URZ ;  /* 0x1715609d04117890 */ /* 0x000fe4000fffe03f */
[----:B------:R-:W-:Y:S01]  /*0340*/  UIADD3 UR19, UR4, -0x4ab325aa, URZ ;  /* 0xb54cda5604137890 */ /* 0x000fe2000fffe03f */
[----:B------:R-:W-:Y:S01]  /*0350*/  IMAD.WIDE.U32 R10, R10, -0x326172a9, RZ ;  /* 0xcd9e8d570a0a7825 */ /* 0x000fe200078e00ff */
[----:B------:R-:W-:Y:S01]  /*0360*/  LOP3.LUT R19, R5, UR14, R6, 0x96, !PT ;  /* 0x0000000e05137c12 */ /* 0x000fe2000f8e9606 */
[----:B------:R-:W-:Y:S01]  /*0370*/  UIADD3 UR20, UR5, 0x646e171e, URZ ;  /* 0x646e171e05147890 */ /* 0x000fe2000fffe03f */
[----:B------:R-:W-:Y:S02]  /*0380*/  LEA.HI R0, R17, R26, RZ, 0x18 ;  /* 0x0000001a11007211 */ /* 0x000fe400078fc0ff */
[----:B------:R-:W-:Y:S01]  /*0390*/  LOP3.LUT R6, R11, UR13, R18, 0x96, !PT ;  /* 0x0000000d0b067c12 */ /* 0x000fe2000f8e9612 */
[----:B------:R-:W-:Y:S01]  /*03a0*/  IMAD.WIDE.U32 R18, R19, -0x326172a9, RZ ;  /* 0xcd9e8d5713127825 */ /* 0x000fe200078e00ff */
[----:B------:R-:W-:-:S03]  /*03b0*/  IADD3.X R9, RZ, c[0x0][0x21c], RZ, P1, !PT ;  /* 0x00008700ff097a10 */ /* 0x000fc60000ffe4ff */
[----:B------:R-:W-:Y:S01]  /*03c0*/  IMAD.WIDE.U32 R6, R6, -0x2daee0ad, RZ ;  /* 0xd2511f5306067825 */ /* 0x000fe200078e00ff */
[----:B------:R-:W-:Y:S01]  /*03d0*/  LOP3.LUT R10, R19, UR15, R10, 0x96, !PT ;  /* 0x0000000f130a7c12 */ /* 0x000fe2000f8e960a */
[----:B------:R-:W-:Y:S01]  /*03e0*/  UIADD3 UR21, UR4, 0x5384540f, URZ ;  /* 0x5384540f04157890 */ /* 0x000fe2000fffe03f */
[----:B------:R-:W-:Y:S01]  /*03f0*/  ISETP.GE.AND P1, PT, R0, c[0x0][0x164], PT ;  /* 0x0000590000007a0c */ /* 0x000fe20003f26270 */
[----:B------:R-:W-:Y:S01]  /*0400*/  UIADD3 UR22, UR5, 0x1fd5c5a3, URZ ;  /* 0x1fd5c5a305167890 */ /* 0x000fe2000fffe03f */
[----:B------:R-:W-:Y:S01]  /*0410*/  LOP3.LUT R20, R7, UR16, R4, 0x96, !PT ;  /* 0x0000001007147c12 */ /* 0x000fe2000f8e9604 */
[----:B------:R-:W-:Y:S01]  /*0420*/  IMAD.WIDE.U32 R10, R10, -0x2daee0ad, RZ ;  /* 0xd2511f530a0a7825 */ /* 0x000fe200078e00ff */
[----:B------:R0:W5:Y:S03]  /*0430*/  @P0 LDG.E.128 R12, [R8.64] ;  /* 0x00000006080c0981 */ /* 0x000166000c1e1d00 */
[----:B------:R-:W-:Y:S01]  /*0440*/  IMAD.WIDE.U32 R20, R20, -0x326172a9, RZ ;  /* 0xcd9e8d5714147825 */ /* 0x000fe200078e00ff */
[----:B------:R-:W-:Y:S01]  /*0450*/  LOP3.LUT R22, R11, UR18, R6, 0x96, !PT ;  /* 0x000000120b167c12 */ /* 0x000fe2000f8e9606 */
[----:B------:R0:W5:Y:S03]  /*0460*/  @P0 LDG.E.128 R108, [R8.64+0x1000] ;  /* 0x00100006086c0981 */ /* 0x000166000c1e1d00 */
[----:B------:R-:W-:Y:S01]  /*0470*/  LOP3.LUT R18, R21, UR17, R18, 0x96, !PT ;  /* 0x0000001115127c12 */ /* 0x000fe2000f8e9612 */
[----:B------:R-:W-:Y:S01]  /*0480*/  IMAD.WIDE.U32 R22, R22, -0x326172a9, RZ ;  /* 0xcd9e8d5716167825 */ /* 0x000fe200078e00ff */
[----:B------:R0:W5:Y:S03]  /*0490*/  @P0 LDG.E.128 R100, [R8.64+0x2000] ;  /* 0x0020000608640981 */ /* 0x000166000c1e1d00 */
[----:B------:R-:W-:Y:S01]  /*04a0*/  IMAD.WIDE.U32 R18, R18, -0x2daee0ad, RZ ;  /* 0xd2511f5312127825 */ /* 0x000fe200078e00ff */
[----:B------:R-:W-:Y:S01]  /*04b0*/  LOP3.LUT R11, R23, UR19, R20, 0x96, !PT ;  /* 0x00000013170b7c12 */ /* 0x000fe2000f8e9614 */
[----:B------:R0:W5:Y:S01]  /*04c0*/  @P0 LDG.E.128 R4, [R8.64+0x3000] ;  /* 0x0030000608040981 */ /* 0x000162000c1e1d00 */
[----:B------:R-:W-:Y:S01]  /*04d0*/  UIADD3 UR23, UR4, -0xe443238, URZ ;  /* 0xf1bbcdc804177890 */ /* 0x000fe2000fffe03f */
[----:B------:R-:W-:Y:S01]  /*04e0*/  LEA R20, P3, R28, c[0x0][0x1c8], 0x4 ;  /* 0x000072001c147a11 */ /* 0x000fe200078620ff */
[----:B------:R-:W-:Y:S01]  /*04f0*/  UIADD3 UR24, UR5, -0x24c28bd8, URZ ;  /* 0xdb3d742805187890 */ /* 0x000fe2000fffe03f */
[----:B------:R-:W-:Y:S01]  /*0500*/  LOP3.LUT R24, R19, UR20, R10, 0x96, !PT ;  /* 0x0000001413187c12 */ /* 0x000fe2000f8e960a */
[----:B------:R-:W-:-:S04]  /*0510*/  IMAD.WIDE.U32 R10, R11, -0x2daee0ad, RZ ;  /* 0xd2511f530b0a7825 */ /* 0x000fc800078e00ff */
[----:B------:R-:W-:Y:S01]  /*0520*/  IMAD.WIDE.U32 R24, R24, -0x326172a9, RZ ;  /* 0xcd9e8d5718187825 */ /* 0x000fe200078e00ff */
[----:B------:R-:W-:Y:S02]  /*0530*/  LOP3.LUT R82, R11, UR22, R18, 0x96, !PT ;  /* 0x000000160b527c12 */ /* 0x000fe4000f8e9612 */
[----:B------:R-:W-:Y:S01]  /*0540*/  IADD3 R18, P2, R27, c[0x0][0x1b0], RZ ;  /* 0x00006c001b127a10 */ /* 0x000fe20007f5e0ff */
[----:B------:R-:W-:Y:S01]  /*0550*/  IMAD.X R21, RZ, RZ, c[0x0][0x1cc], P3 ;  /* 0x00007300ff157624 */ /* 0x000fe200018e06ff */
[----:B------:R-:W-:Y:S01]  /*0560*/  LOP3.LUT R22, R25, UR21, R22, 0x96, !PT ;  /* 0x0000001519167c12 */ /* 0x000fe2000f8e9616 */
[----:B------:R-:W-:-:S04]  /*0570*/  IMAD.HI.U32 R11, R82, -0x326172a9, RZ ;  /* 0xcd9e8d57520b7827 */ /* 0x000fc800078e00ff */
[----:B0-----:R-:W-:Y:S01]  /*0580*/  IMAD.HI.U32 R9, R22, -0x2daee0ad, RZ ;  /* 0xd2511f5316097827 */ /* 0x001fe200078e00ff */
[----:B------:R-:W-:-:S03]  /*0590*/  LOP3.LUT R24, R11, UR23, R24, 0x96, !PT ;  /* 0x000000170b187c12 */ /* 0x000fc6000f8e9618 */
[----:B------:R-:W-:Y:S01]  /*05a0*/  IMAD.X R19, RZ, RZ, c[0x0][0x1b4], P2 ;  /* 0x00006d00ff137624 */ /* 0x000fe200010e06ff */
[----:B------:R-:W-:Y:S01]  /*05b0*/  LOP3.LUT R83, R9, UR24, R10, 0x96, !PT ;  /* 0x0000001809537c12 */ /* 0x000fe2000f8e960a */
[----:B------:R-:W-:Y:S06]  /*05c0*/  @P1 EXIT ;  /* 0x000000000000194d */ /* 0x000fec0003800000 */
[----:B------:R-:W2:Y:S04]  /*05d0*/  LDG.E.128 R8, [R20.64+0x3000] ;  /* 0x0030000614087981 */ /* 0x000ea8000c1e1d00 */
[----:B------:R0:W5:Y:S04]  /*05e0*/  LDG.E.128 R52, [R20.64] ;  /* 0x0000000614347981 */ /* 0x000168000c1e1d00 */
[----:B------:R0:W5:Y:S04]  /*05f0*/  LDG.E.128 R48, [R20.64+0x1000] ;  /* 0x0010000614307981 */ /* 0x000168000c1e1d00 */
[----:B------:R0:W5:Y:S02]  /*0600*/  LDG.E.128 R44, [R20.64+0x2000] ;  /* 0x00200006142c7981 */ /* 0x000164000c1e1d00 */
[----:B-----5:R-:W-:-:S02]  /*0610*/  @!P0 CS2R R12, SRZ ;  /* 0x00000000000c8805 */ /* 0x020fc4000001ff00 */
[----:B------:R1:W5:Y:S04]  /*0620*/  LDG.E.128 R40, [R18.64] ;  /* 0x0000000612287981 */ /* 0x000368000c1e1d00 */
[----:B------:R1:W5:Y:S01]  /*0630*/  LDG.E.128 R36, [R18.64+0x1000] ;  /* 0x0010000612247981 */ /* 0x000362000c1e1d00 */
[----:B------:R-:W-:-:S03]  /*0640*/  PRMT R17, RZ, 0x5410, R13 ;  /* 0x00005410ff117816 */ /* 0x000fc6000000000d */
[----:B------:R1:W5:Y:S04]  /*0650*/  LDG.E.128 R32, [R18.64+0x2000] ;  /* 0x0020000612207981 */ /* 0x000368000c1e1d00 */
[----:B------:R1:W5:Y:S01]  /*0660*/  LDG.E.128 R28, [R18.64+0x3000] ;  /* 0x00300006121c7981 */ /* 0x000362000c1e1d00 */
[----:B------:R-:W-:Y:S01]  /*0670*/  @!P0 CS2R R108, SRZ ;  /* 0x00000000006c8805 */ /* 0x000fe2000001ff00 */
[----:B------:R-:W-:Y:S01]  /*0680*/  @!P0 CS2R R110, SRZ ;  /* 0x00000000006e8805 */ /* 0x000fe2000001ff00 */
[----:B------:R-:W-:Y:S01]  /*0690*/  @!P0 CS2R R100, SRZ ;  /* 0x0000000000648805 */ /* 0x000fe2000001ff00 */
[----:B------:R-:W-:Y:S01]  /*06a0*/  @!P0 CS2R R4, SRZ ;  /* 0x0000000000048805 */ /* 0x000fe2000001ff00 */
[----:B------:R-:W-:Y:S01]  /*06b0*/  UIADD3 UR26, UR5, -0x695add53, URZ ;  /* 0x96a522ad051a7890 */ /* 0x000fe2000fffe03f */
[----:B------:R-:W-:Y:S01]  /*06c0*/  @!P0 CS2R R102, SRZ ;  /* 0x0000000000668805 */ /* 0x000fe2000001ff00 */
[--C-:B------:R-:W-:Y:S01]  /*06d0*/  PRMT R118, RZ, 0x5410, R109.reuse ;  /* 0x00005410ff767816 */ /* 0x100fe2000000006d */
[----:B------:R-:W-:Y:S01]  /*06e0*/  IMAD R84, R22, -0x2daee0ad, RZ ;  /* 0xd2511f5316547824 */ /* 0x000fe200078e02ff */
[----:B------:R-:W-:Y:S01]  /*06f0*/  PRMT R115, RZ, 0x7610, R109 ;  /* 0x00007610ff737816 */ /* 0x000fe2000000006d */
[----:B------:R-:W-:Y:S01]  /*0700*/  @!P0 CS2R R6, SRZ ;  /* 0x0000000000068805 */ /* 0x000fe2000001ff00 */
[--C-:B-1----:R-:W-:Y:S01]  /*0710*/  PRMT R19, RZ, 0x5410, R12.reuse ;  /* 0x00005410ff137816 */ /* 0x102fe2000000000c */
[----:B------:R-:W-:Y:S01]  /*0720*/  @!P0 CS2R R14, SRZ ;  /* 0x00000000000e8805 */ /* 0x000fe2000001ff00 */
[----:B------:R-:W-:Y:S01]  /*0730*/  PRMT R18, RZ, 0x7610, R12 ;  /* 0x00007610ff127816 */ /* 0x000fe2000000000c */
[----:B------:R-:W-:Y:S01]  /*0740*/  UIADD3 UR25, UR4, -0x700cb87f, URZ ;  /* 0x8ff3478104197890 */ /* 0x000fe2000fffe03f */
[----:B------:R-:W-:Y:S01]  /*0750*/  PRMT R12, RZ, 0x7610, R13 ;  /* 0x00007610ff0c7816 */ /* 0x000fe2000000000d */
[----:B------:R0:W-:Y:S01]  /*0760*/  STL [R1+0xc], R19 ;  /* 0x00000c1301007387 */ /* 0x0001e20000100800 */
[--C-:B------:R-:W-:Y:S01]  /*0770*/  PRMT R114, RZ, 0x5410, R110.reuse ;  /* 0x00005410ff727816 */ /* 0x100fe2000000006e */
[----:B------:R-:W-:Y:S01]  /*0780*/  IMAD R82, R82, -0x326172a9, RZ ;  /* 0xcd9e8d5752527824 */ /* 0x000fe200078e02ff */
[----:B------:R-:W-:Y:S01]  /*0790*/  PRMT R113, RZ, 0x7610, R110 ;  /* 0x00007610ff717816 */ /* 0x000fe2000000006e */
[----:B------:R0:W-:Y:S01]  /*07a0*/  STL [R1+0x8], R18 ;  /* 0x0000081201007387 */ /* 0x0001e20000100800 */
[--C-:B------:R-:W-:Y:S01]  /*07b0*/  PRMT R110, RZ, 0x5410, R100.reuse ;  /* 0x00005410ff6e7816 */ /* 0x100fe20000000064 */
[C---:B------:R-:W-:Y:S01]  /*07c0*/  IMAD.HI.U32 R13, R83.reuse, -0x326172a9, RZ ;  /* 0xcd9e8d57530d7827 */ /* 0x040fe200078e00ff */
[----:B------:R-:W-:Y:S01]  /*07d0*/  PRMT R109, RZ, 0x7610, R100 ;  /* 0x00007610ff6d7816 */ /* 0x000fe20000000064 */
[----:B------:R0:W-:Y:S01]  /*07e0*/  STL [R1+0x4], R17 ;  /* 0x0000041101007387 */ /* 0x0001e20000100800 */
[--C-:B------:R-:W-:Y:S01]  /*07f0*/  PRMT R100, RZ, 0x5410, R5.reuse ;  /* 0x00005410ff647816 */ /* 0x100fe20000000005 */
[----:B------:R-:W-:Y:S01]  /*0800*/  IMAD R83, R83, -0x326172a9, RZ ;  /* 0xcd9e8d5753537824 */ /* 0x000fe200078e02ff */
[----:B------:R-:W-:Y:S01]  /*0810*/  PRMT R91, RZ, 0x7610, R5 ;  /* 0x00007610ff5b7816 */ /* 0x000fe20000000005 */
[----:B------:R0:W-:Y:S01]  /*0820*/  STL [R1], R12 ;  /* 0x0000000c01007387 */ /* 0x0001e20000100800 */
[C---:B------:R-:W-:Y:S01]  /*0830*/  IMAD.HI.U32 R5, R24.reuse, -0x2daee0ad, RZ ;  /* 0xd2511f5318057827 */ /* 0x040fe200078e00ff */
[--C-:B------:R-:W-:Y:S01]  /*0840*/  PRMT R120, RZ, 0x5410, R108.reuse ;  /* 0x00005410ff787816 */ /* 0x100fe2000000006c */
[----:B------:R-:W-:Y:S01]  /*0850*/  ULDC.U8 UR8, c[0x0][0x1f0] ;  /* 0x00007c0000087ab9 */ /* 0x000fe20000000000 */
[----:B------:R-:W-:Y:S01]  /*0860*/  PRMT R119, RZ, 0x7610, R108 ;  /* 0x00007610ff777816 */ /* 0x000fe2000000006c */
[----:B------:R-:W-:Y:S01]  /*0870*/  IMAD R85, R24, -0x2daee0ad, RZ ;  /* 0xd2511f5318557824 */ /* 0x000fe200078e02ff */
[----:B------:R-:W-:Y:S01]  /*0880*/  LOP3.LUT R84, R5, UR26, R84, 0x96, !PT ;  /* 0x0000001a05547c12 */ /* 0x000fe2000f8e9654 */
[----:B------:R-:W-:Y:S01]  /*0890*/  HFMA2.MMA R5, -RZ, RZ, 0, 0 ;  /* 0x00000000ff057435 */ /* 0x000fe200000001ff */
[----:B------:R-:W-:-:S02]  /*08a0*/  PRMT R108, RZ, 0x5410, R101 ;  /* 0x00005410ff6c7816 */ /* 0x000fc40000000065 */
[----:B------:R-:W-:Y:S02]  /*08b0*/  PRMT R107, RZ, 0x7610, R101 ;  /* 0x00007610ff6b7816 */ /* 0x000fe40000000065 */
[--C-:B------:R-:W-:Y:S02]  /*08c0*/  PRMT R106, RZ, 0x5410, R102.reuse ;  /* 0x00005410ff6a7816 */ /* 0x100fe40000000066 */
[----:B------:R-:W-:Y:S02]  /*08d0*/  PRMT R105, RZ, 0x7610, R102 ;  /* 0x00007610ff697816 */ /* 0x000fe40000000066 */
[----:B------:R-:W-:Y:S02]  /*08e0*/  PRMT R112, RZ, 0x5410, R111 ;  /* 0x00005410ff707816 */ /* 0x000fe4000000006f */
[----:B------:R-:W-:Y:S02]  /*08f0*/  PRMT R104, RZ, 0x5410, R103 ;  /* 0x00005410ff687816 */ /* 0x000fe40000000067 */
[----:B------:R-:W-:-:S02]  /*0900*/  PRMT R102, RZ, 0x5410, R4 ;  /* 0x00005410ff667816 */ /* 0x000fc40000000004 */
[----:B------:R-:W-:Y:S01]  /*0910*/  PRMT R101, RZ, 0x7610, R4 ;  /* 0x00007610ff657816 */ /* 0x000fe20000000004 */
[----:B------:R-:W-:Y:S01]  /*0920*/  IMAD.MOV.U32 R4, RZ, RZ, R16 ;  /* 0x000000ffff047224 */ /* 0x000fe200078e0010 */
[--C-:B------:R-:W-:Y:S02]  /*0930*/  PRMT R90, RZ, 0x5410, R6.reuse ;  /* 0x00005410ff5a7816 */ /* 0x100fe40000000006 */
[----:B------:R-:W-:Y:S01]  /*0940*/  PRMT R89, RZ, 0x7610, R6 ;  /* 0x00007610ff597816 */ /* 0x000fe20000000006 */
[----:B------:R-:W-:Y:S01]  /*0950*/  IMAD.MOV.U32 R6, RZ, RZ, 0x1 ;  /* 0x00000001ff067424 */ /* 0x000fe200078e00ff */
        /* <DEDUP_REMOVED lines=8> */
[----:B------:R-:W-:-:S02]  /*09e0*/  LOP3.LUT R82, R13, UR25, R82, 0x96, !PT ;  /* 0x000000190d527c12 */ /* 0x000fc4000f8e9652 */
[----:B------:R-:W-:Y:S02]  /*09f0*/  LOP3.LUT R92, R92, 0x3, RZ, 0xc0, !PT ;  /* 0x000000035c5c7812 */ /* 0x000fe400078ec0ff */
[--C-:B--2---:R-:W-:Y:S02]  /*0a00*/  PRMT R117, RZ, 0x5410, R8.reuse ;  /* 0x00005410ff757816 */ /* 0x104fe40000000008 */
[----:B------:R-:W-:Y:S02]  /*0a10*/  PRMT R99, RZ, 0x7610, R8 ;  /* 0x00007610ff637816 */ /* 0x000fe40000000008 */
[--C-:B------:R-:W-:Y:S02]  /*0a20*/  PRMT R98, RZ, 0x5410, R9.reuse ;  /* 0x00005410ff627816 */ /* 0x100fe40000000009 */
[----:B------:R-:W-:Y:S02]  /*0a30*/  PRMT R97, RZ, 0x7610, R9 ;  /* 0x00007610ff617816 */ /* 0x000fe40000000009 */
[----:B------:R-:W-:-:S02]  /*0a40*/  PRMT R96, RZ, 0x5410, R10 ;  /* 0x00005410ff607816 */ /* 0x000fc4000000000a */
[----:B------:R-:W-:Y:S02]  /*0a50*/  PRMT R95, RZ, 0x7610, R10 ;  /* 0x00007610ff5f7816 */ /* 0x000fe4000000000a */
[--C-:B------:R-:W-:Y:S02]  /*0a60*/  PRMT R94, RZ, 0x5410, R11.reuse ;  /* 0x00005410ff5e7816 */ /* 0x100fe4000000000b */
[----:B0-----:R-:W-:Y:S02]  /*0a70*/  PRMT R93, RZ, 0x7610, R11 ;  /* 0x00007610ff5d7816 */ /* 0x001fe4000000000b */
.L_x_2394:
[----:B------:R-:W0:Y:S01]  /*0a80*/  S2R R10, SR_TID.X ;  /* 0x00000000000a7919 */ /* 0x000e220000002100 */
[----:B------:R-:W-:Y:S01]  /*0a90*/  ISETP.NE.U32.AND P1, PT, RZ, c[0x0][0x1c0], PT ;  /* 0x00007000ff007a0c */ /* 0x000fe20003f25070 */
[----:B------:R-:W-:Y:S01]  /*0aa0*/  IMAD R7, R0, c[0x0][0x168], RZ ;  /* 0x00005a0000077a24 */ /* 0x000fe200078e02ff */
[----:B------:R-:W-:Y:S01]  /*0ab0*/  ISETP.NE.U32.AND P0, PT, RZ, c[0x0][0x180], PT ;  /* 0x00006000ff007a0c */ /* 0x000fe20003f05070 */
[----:B------:R-:W-:Y:S01]  /*0ac0*/  IMAD.MOV.U32 R80, RZ, RZ, 0x10 ;  /* 0x00000010ff507424 */ /* 0x000fe200078e00ff */
[----:B------:R-:W-:Y:S02]  /*0ad0*/  ISETP.NE.AND.EX P1, PT, RZ, c[0x0][0x1c4], PT, P1 ;  /* 0x00007100ff007a0c */ /* 0x000fe40003f25310 */
[----:B------:R-:W-:-:S02]  /*0ae0*/  SHF.R.S32.HI R8, RZ, 0x1f, R7 ;  /* 0x0000001fff087819 */ /* 0x000fc40000011407 */
[----:B------:R-:W-:Y:S02]  /*0af0*/  ISETP.NE.AND.EX P0, PT, RZ, c[0x0][0x184], PT, P0 ;  /* 0x00006100ff007a0c */ /* 0x000fe40003f05300 */
[----:B------:R-:W-:-:S07]  /*0b00*/  LEA.HI R7, R8, R7, RZ, 0x3 ;  /* 0x0000000708077211 */ /* 0x000fce00078f18ff */
[----:B------:R-:W-:-:S04]  /*0b10*/  @P1 IMAD.MOV.U32 R9, RZ, RZ, 0x2 ;  /* 0x00000002ff091424 */ /* 0x000fc800078e00ff */
[----:B------:R-:W-:Y:S01]  /*0b20*/  @P1 IMAD.WIDE R8, R0, R9, c[0x0][0x1c0] ;  /* 0x0000700000081625 */ /* 0x000fe200078e0209 */
[----:B0-----:R-:W-:-:S04]  /*0b30*/  LOP3.LUT R10, R10, 0xff, RZ, 0xc0, !PT ;  /* 0x000000ff0a0a7812 */ /* 0x001fc800078ec0ff */
[----:B------:R-:W-:Y:S02]  /*0b40*/  LEA.HI.SX32 R7, R7, R10, 0x1d ;  /* 0x0000000a07077211 */ /* 0x000fe400078feaff */
[----:B------:R0:W2:Y:S03]  /*0b50*/  @P1 LDG.E.U16 R10, [R8.64] ;  /* 0x00000006080a1981 */ /* 0x0000a6000c1e1500 */
[----:B------:R-:W-:-:S06]  /*0b60*/  IMAD.WIDE.U32 R12, R7, R80, c[0x0][0x170] ;  /* 0x00005c00070c7625 */ /* 0x000fcc00078e0050 */
[----:B-----5:R-:W5:Y:S01]  /*0b70*/  LDG.E.128 R12, [R12.64] ;  /* 0x000000060c0c7981 */ /* 0x020f62000c1e1d00 */
[----:B0-----:R-:W-:-:S05]  /*0b80*/  @P0 IMAD.WIDE.U32 R8, R7, R80, c[0x0][0x180] ;  /* 0x0000600007080625 */ /* 0x001fca00078e0050 */
[----:B------:R0:W5:Y:S01]  /*0b90*/  @P0 LDG.E.128 R24, [R8.64] ;  /* 0x0000000608180981 */ /* 0x000162000c1e1d00 */
[C---:B------:R-:W-:Y:S01]  /*0ba0*/  ISETP.NE.AND P2, PT, R92.reuse, 0x1, PT ;  /* 0x000000015c00780c */ /* 0x040fe20003f45270 */
[----:B------:R-:W-:Y:S01]  /*0bb0*/  BSSY B0, `(.L_x_2167) ;  /* 0x000000e000007945 */ /* 0x000fe20003800000 */
[----:B------:R-:W-:Y:S01]  /*0bc0*/  IMAD.MOV.U32 R60, RZ, RZ, 0x3f800000 ;  /* 0x3f800000ff3c7424 */ /* 0x000fe200078e00ff */
[----:B------:R-:W-:Y:S02]  /*0bd0*/  IADD3 R11, R92, 0x1, RZ ;  /* 0x000000015c0b7810 */ /* 0x000fe40007ffe0ff */
[----:B--2---:R-:W-:-:S08]  /*0be0*/  @P1 PRMT R60, RZ, 0x5410, R10 ;  /* 0x00005410ff3c1816 */ /* 0x004fd0000000000a */
        /* <DEDUP_REMOVED lines=9> */
.L_x_2168:
[----:B0-----:R-:W-:Y:S02]  /*0c80*/  IMAD.MOV.U32 R20, RZ, RZ, R83 ;  /* 0x000000ffff147224 */ /* 0x001fe400078e0053 */
.L_x_2169:
[----:B------:R-:W-:Y:S05]  /*0c90*/  BSYNC B0 ;  /* 0x0000000000007941 */ /* 0x000fea0003800000 */
.L_x_2167:
        /* <DEDUP_REMOVED lines=16> */
.L_x_2173:
[----:B------:R-:W-:Y:S05]  /*0da0*/  BSYNC B1 ;  /* 0x0000000000017941 */ /* 0x000fea0003800000 */
.L_x_2172:
        /* <DEDUP_REMOVED lines=44> */
.L_x_2171:
[----:B------:R-:W-:Y:S05]  /*1070*/  BSYNC B0 ;  /* 0x0000000000007941 */ /* 0x000fea0003800000 */
.L_x_2170:
[----:B------:R-:W0:Y:S01]  /*1080*/  I2F.U32 R8, R20 ;  /* 0x0000001400087306 */ /* 0x000e220000201000 */
[----:B-----5:R-:W-:Y:S01]  /*1090*/  PRMT R9, RZ, 0x5410, R12 ;  /* 0x00005410ff097816 */ /* 0x020fe2000000000c */
[----:B------:R-:W-:Y:S01]  /*10a0*/  IMAD.MOV.U32 R77, RZ, RZ, 0x2f800000 ;  /* 0x2f800000ff4d7424 */ /* 0x000fe200078e00ff */
[----:B------:R-:W-:Y:S01]  /*10b0*/  BSSY B0, `(.L_x_2174) ;  /* 0x0000017000007945 */ /* 0x000fe20003800000 */
[----:B------:R-:W-:Y:S02]  /*10c0*/  IADD3 R18, R11, 0x1, RZ ;  /* 0x000000010b127810 */ /* 0x000fe40007ffe0ff */
[----:B------:R-:W-:-:S04]  /*10d0*/  FMUL.FTZ R9, R9, R60 ;  /* 0x0000003c09097220 */ /* 0x000fc80000410000 */
[----:B------:R-:W-:Y:S02]  /*10e0*/  FMUL.FTZ R9, R9, c[0x0][0x1e8] ;  /* 0x00007a0009097a20 */ /* 0x000fe40000410000 */
[----:B0-----:R-:W-:-:S05]  /*10f0*/  FFMA.FTZ R8, R8, R77, 1.1641532182693481445e-10 ;  /* 0x2f00000008087423 */ /* 0x001fca000001004d */
[----:B------:R-:W-:Y:S02]  /*1100*/  FSETP.GTU.FTZ.AND P1, PT, R8, c[0x0][0x1e4], PT ;  /* 0x0000790008007a0b */ /* 0x000fe40003f3c000 */
[----:B------:R-:W-:Y:S02]  /*1110*/  PRMT R8, RZ, 0x5410, R52 ;  /* 0x00005410ff087816 */ /* 0x000fe40000000034 */
[----:B------:R-:W-:Y:S02]  /*1120*/  P2R R16, PR, RZ, 0x2 ;  /* 0x00000002ff107803 */ /* 0x000fe40000000000 */
[----:B------:R-:W-:Y:S02]  /*1130*/  FSEL R9, R9, RZ, !P1 ;  /* 0x000000ff09097208 */ /* 0x000fe40004800000 */
[----:B------:R-:W-:-:S03]  /*1140*/  ISETP.NE.AND P1, PT, R11, 0x1, PT ;  /* 0x000000010b00780c */ /* 0x000fc60003f25270 */
[----:B------:R-:W-:Y:S01]  /*1150*/  FMUL.FTZ R8, R9, R8 ;  /* 0x0000000809087220 */ /* 0x000fe20000410000 */
[----:B------:R-:W-:-:S05]  /*1160*/  @P0 PRMT R9, RZ, 0x5410, R24 ;  /* 0x00005410ff090816 */ /* 0x000fca0000000018 */
[----:B------:R-:W-:-:S04]  /*1170*/  @P0 FADD.FTZ R8, R8, R9 ;  /* 0x0000000908080221 */ /* 0x000fc80000010000 */
        /* <DEDUP_REMOVED lines=9> */
.L_x_2175:
[----:B------:R-:W-:Y:S02]  /*1210*/  IMAD.MOV.U32 R9, RZ, RZ, R83 ;  /* 0x000000ffff097224 */ /* 0x000fe400078e0053 */
.L_x_2176:
[----:B------:R-:W-:Y:S05]  /*1220*/  BSYNC B0 ;  /* 0x0000000000007941 */ /* 0x000fea0003800000 */
.L_x_2174:
        /* <DEDUP_REMOVED lines=16> */
.L_x_2180:
[----:B------:R-:W-:Y:S05]  /*1330*/  BSYNC B1 ;  /* 0x0000000000017941 */ /* 0x000fea0003800000 */
.L_x_2179:
        /* <DEDUP_REMOVED lines=44> */
.L_x_2178:
[----:B------:R-:W-:Y:S05]  /*1600*/  BSYNC B0 ;  /* 0x0000000000007941 */ /* 0x000fea0003800000 */
.L_x_2177:
[----:B------:R0:W1:Y:S01]  /*1610*/  I2F.U32 R10, R9 ;  /* 0x00000009000a7306 */ /* 0x0000620000201000 */
[----:B------:R-:W-:Y:S01]  /*1620*/  BSSY B0, `(.L_x_2181) ;  /* 0x0000018000007945 */ /* 0x000fe20003800000 */
[----:B------:R-:W-:Y:S02]  /*1630*/  IADD3 R19, R18, 0x1, RZ ;  /* 0x0000000112137810 */ /* 0x000fe40007ffe0ff */
[----:B0-----:R-:W-:-:S05]  /*1640*/  PRMT R9, RZ, 0x7610, R12 ;  /* 0x00007610ff097816 */ /* 0x001fca000000000c */
[----:B------:R-:W-:Y:S02]  /*1650*/  FMUL.FTZ R11, R9, R60 ;  /* 0x0000003c090b7220 */ /* 0x000fe40000410000 */
[----:B-1----:R-:W-:Y:S02]  /*1660*/  FFMA.FTZ R10, R10, R77, 1.1641532182693481445e-10 ;  /* 0x2f0000000a0a7423 */ /* 0x002fe4000001004d */
[----:B------:R-:W-:-:S03]  /*1670*/  FMUL.FTZ R11, R11, c[0x0][0x1e8] ;  /* 0x00007a000b0b7a20 */ /* 0x000fc60000410000 */
        /* <DEDUP_REMOVED lines=17> */
.L_x_2182:
[----:B------:R-:W-:Y:S02]  /*1790*/  IMAD.MOV.U32 R12, RZ, RZ, R83 ;  /* 0x000000ffff0c7224 */ /* 0x000fe400078e0053 */
.L_x_2183:
[----:B------:R-:W-:Y:S05]  /*17a0*/  BSYNC B0 ;  /* 0x0000000000007941 */ /* 0x000fea0003800000 */
.L_x_2181:
        /* <DEDUP_REMOVED lines=16> */
.L_x_2187:
[----:B------:R-:W-:Y:S05]  /*18b0*/  BSYNC B1 ;  /* 0x0000000000017941 */ /* 0x000fea0003800000 */
.L_x_2186:
        /* <DEDUP_REMOVED lines=44> */
.L_x_2185:
[----:B------:R-:W-:Y:S05]  /*1b80*/  BSYNC B0 ;  /* 0x0000000000007941 */ /* 0x000fea0003800000 */
.L_x_2184:
        /* <DEDUP_REMOVED lines=9> */
[----:B------:R-:W-:Y:S02]  /*1c20*/  PRMT R10, RZ, 0x5410, R53 ;  /* 0x00005410ff0a7816 */ /* 0x000fe40000000035 */
        /* <DEDUP_REMOVED lines=13> */
.L_x_2189:
[----:B------:R-:W-:Y:S02]  /*1d00*/  IMAD.MOV.U32 R11, RZ, RZ, R83 ;  /* 0x000000ffff0b7224 */ /* 0x000fe400078e0053 */
.L_x_2190:
[----:B------:R-:W-:Y:S05]  /*1d10*/  BSYNC B0 ;  /* 0x0000000000007941 */ /* 0x000fea0003800000 */
.L_x_2188:
        /* <DEDUP_REMOVED lines=16> */
.L_x_2194:
[----:B------:R-:W-:Y:S05]  /*1e20*/  BSYNC B1 ;  /* 0x0000000000017941 */ /* 0x000fea0003800000 */
.L_x_2193:
        /* <DEDUP_REMOVED lines=44> */
.L_x_2192:
[----:B------:R-:W-:Y:S05]  /*20f0*/  BSYNC B0 ;  /* 0x0000000000007941 */ /* 0x000fea0003800000 */
.L_x_2191:
        /* <DEDUP_REMOVED lines=23> */
.L_x_2196:
[----:B------:R-:W-:Y:S02]  /*2270*/  IMAD.MOV.U32 R56, RZ, RZ, R83 ;  /* 0x000000ffff387224 */ /* 0x000fe400078e0053 */
.L_x_2197:
[----:B------:R-:W-:Y:S05]  /*2280*/  BSYNC B0 ;  /* 0x0000000000007941 */ /* 0x000fea0003800000 */
.L_x_2195:
        /* <DEDUP_REMOVED lines=16> */
.L_x_2201:
[----:B------:R-:W-:Y:S05]  /*2390*/  BSYNC B1 ;  /* 0x0000000000017941 */ /* 0x000fea0003800000 */
.L_x_2200:
        /* <DEDUP_REMOVED lines=44> */
.L_x_2199:
[----:B------:R-:W-:Y:S05]  /*2660*/  BSYNC B0 ;  /* 0x0000000000007941 */ /* 0x000fea0003800000 */
.L_x_2198:
        /* <DEDUP_REMOVED lines=23> */
.L_x_2203:
[----:B------:R-:W-:Y:S02]  /*27e0*/  IMAD.MOV.U32 R13, RZ, RZ, R83 ;  /* 0x000000ffff0d7224 */ /* 0x000fe400078e0053 */
.L_x_2204:
[----:B------:R-:W-:Y:S05]  /*27f0*/  BSYNC B0 ;  /* 0x0000000000007941 */ /* 0x000fea0003800000 */
.L_x_2202:
        /* <DEDUP_REMOVED lines=16> */
.L_x_2208:
[----:B------:R-:W-:Y:S05]  /*2900*/  BSYNC B1 ;  /* 0x0000000000017941 */ /* 0x000fea0003800000 */
.L_x_2207:
        /* <DEDUP_REMOVED lines=44> */
.L_x_2206:
[----:B------:R-:W-:Y:S05]  /*2bd0*/  BSYNC B0 ;  /* 0x0000000000007941 */ /* 0x000fea0003800000 */
.L_x_2205:
[----:B------:R0:W1:Y:S01]  /*2be0*/  I2F.U32 R18, R13 ;  /* 0x0000000d00127306 */ /* 0x0000620000201000 */
[----:B------:R-:W-:Y:S01]  /*2bf0*/  ISETP.NE.AND P5, PT, R20, 0x1, PT ;  /* 0x000000011400780c */ /* 0x000fe20003fa5270 */
[----:B------:R-:W-:Y:S01]  /*2c00*/  BSSY B0, `(.L_x_2209) ;  /* 0x0000016000007945 */ /* 0x000fe20003800000 */
[----:B0-----:R-:W-:-:S05]  /*2c10*/  PRMT R13, RZ, 0x7610, R14 ;  /* 0x00007610ff0d7816 */ /* 0x001fca000000000e */
[----:B------:R-:W-:Y:S01]  /*2c20*/  FMUL.FTZ R14, R13, R60 ;  /* 0x0000003c0d0e7220 */ /* 0x000fe20000410000 */
[----:B------:R-:W-:Y:S01]  /*2c30*/  PRMT R13, RZ, 0x7610, R54 ;  /* 0x00007610ff0d7816 */ /* 0x000fe20000000036 */
[----:B-1----:R-:W-:Y:S02]  /*2c40*/  FFMA.FTZ R18, R18, R77, 1.1641532182693481445e-10 ;  /* 0x2f00000012127423 */ /* 0x002fe4000001004d */
[----:B------:R-:W-:-:S03]  /*2c50*/  FMUL.FTZ R14, R14, c[0x0][0x1e8] ;  /* 0x00007a000e0e7a20 */ /* 0x000fc60000410000 */
        /* <DEDUP_REMOVED lines=15> */
.L_x_2210:
[----:B------:R-:W-:Y:S02]  /*2d50*/  IMAD.MOV.U32 R14, RZ, RZ, R83 ;  /* 0x000000ffff0e7224 */ /* 0x000fe400078e0053 */
.L_x_2211:
[----:B------:R-:W-:Y:S05]  /*2d60*/  BSYNC B0 ;  /* 0x0000000000007941 */ /* 0x000fea0003800000 */
.L_x_2209:
        /* <DEDUP_REMOVED lines=16> */
.L_x_2215:
[----:B------:R-:W-:Y:S05]  /*2e70*/  BSYNC B1 ;  /* 0x0000000000017941 */ /* 0x000fea0003800000 */
.L_x_2214:
        /* <DEDUP_REMOVED lines=44> */
.L_x_2213:
[----:B------:R-:W-:Y:S05]  /*3140*/  BSYNC B0 ;  /* 0x0000000000007941 */ /* 0x000fea0003800000 */
.L_x_2212:
[----:B------:R-:W0:Y:S01]  /*3150*/  I2F.U32 R14, R14 ;  /* 0x0000000e000e7306 */ /* 0x000e220000201000 */
[----:B------:R-:W-:Y:S01]  /*3160*/  PRMT R21, RZ, 0x5410, R15 ;  /* 0x00005410ff157816 */ /* 0x000fe2000000000f */
[----:B------:R-:W-:Y:S01]  /*3170*/  BSSY B0, `(.L_x_2216) ;  /* 0x0000016000007945 */ /* 0x000fe20003800000 */
[C---:B------:R-:W-:Y:S02]  /*3180*/  ISETP.NE.AND P6, PT, R18.reuse, 0x1, PT ;  /* 0x000000011200780c */ /* 0x040fe40003fc5270 */
[----:B------:R-:W-:Y:S01]  /*3190*/  IADD3 R64, R18, 0x1, RZ ;  /* 0x0000000112407810 */ /* 0x000fe20007ffe0ff */
[----:B------:R-:W-:-:S04]  /*31a0*/  FMUL.FTZ R21, R21, R60 ;  /* 0x0000003c15157220 */ /* 0x000fc80000410000 */
[----:B------:R-:W-:Y:S02]  /*31b0*/  FMUL.FTZ R21, R21, c[0x0][0x1e8] ;  /* 0x00007a0015157a20 */ /* 0x000fe40000410000 */
[----:B0-----:R-:W-:Y:S01]  /*31c0*/  FFMA.FTZ R19, R14, R77, 1.1641532182693481445e-10 ;  /* 0x2f0000000e137423 */ /* 0x001fe2000001004d */
[----:B------:R-:W-:-:S04]  /*31d0*/  PRMT R14, RZ, 0x5410, R55 ;  /* 0x00005410ff0e7816 */ /* 0x000fc80000000037 */
[----:B------:R-:W-:Y:S02]  /*31e0*/  FSETP.GTU.FTZ.AND P5, PT, R19, c[0x0][0x1e4], PT ;  /* 0x0000790013007a0b */ /* 0x000fe40003fbc000 */
[----:B------:R-:W-:Y:S02]  /*31f0*/  @P0 PRMT R19, RZ, 0x5410, R27 ;  /* 0x00005410ff130816 */ /* 0x000fe4000000001b */
        /* <DEDUP_REMOVED lines=12> */
.L_x_2217:
[----:B------:R-:W-:Y:S02]  /*32c0*/  IMAD.MOV.U32 R58, RZ, RZ, R83 ;  /* 0x000000ffff3a7224 */ /* 0x000fe400078e0053 */
.L_x_2218:
[----:B------:R-:W-:Y:S05]  /*32d0*/  BSYNC B0 ;  /* 0x0000000000007941 */ /* 0x000fea0003800000 */
.L_x_2216:
        /* <DEDUP_REMOVED lines=11> */
[----:B------:R-:W-:Y:S02]  /*3390*/  @!P6 IADD3 R2, R2, 0x1, RZ ;  /* 0x000000010202e810 */ /* 0x000fe40007ffe0ff */
[----:B------:R-:W-:Y:S02]  /*33a0*/  @!P6 IADD3 R20, R5, 0x1, RZ ;  /* 0x000000010514e810 */ /* 0x000fe40007ffe0ff */
[----:B------:R-:W-:Y:S02]  /*33b0*/  ISETP.NE.AND P0, PT, R2, RZ, !P6 ;  /* 0x000000ff0200720c */ /* 0x000fe40007705270 */
[----:B------:R-:W-:-:S11]  /*33c0*/  @!P6 MOV R4, RZ ;  /* 0x000000ff0004e202 */ /* 0x000fd60000000f00 */
[----:B------:R-:W-:Y:S01]  /*33d0*/  @P0 IMAD.MOV R20, RZ, RZ, R5 ;  /* 0x000000ffff140224 */ /* 0x000fe200078e0205 */
[----:B------:R-:W-:-:S03]  /*33e0*/  ISETP.NE.AND P0, PT, R19, RZ, PT ;  /* 0x000000ff1300720c */ /* 0x000fc60003f05270 */
[----:B------:R-:W-:-:S05]  /*33f0*/  @!P6 IMAD.MOV.U32 R5, RZ, RZ, R20 ;  /* 0x000000ffff05e224 */ /* 0x000fca00078e0014 */
.L_x_2222:
[----:B------:R-:W-:Y:S05]  /*3400*/  BSYNC B1 ;  /* 0x0000000000017941 */ /* 0x000fea0003800000 */
.L_x_2221:
        /* <DEDUP_REMOVED lines=44> */
.L_x_2220:
[----:B------:R-:W-:Y:S05]  /*36d0*/  BSYNC B0 ;  /* 0x0000000000007941 */ /* 0x000fea0003800000 */
.L_x_2219:
[----:B------:R-:W-:Y:S01]  /*36e0*/  ISETP.NE.AND P6, PT, R16, RZ, PT ;  /* 0x000000ff1000720c */ /* 0x000fe20003fc5270 */
[----:B------:R-:W-:Y:S01]  /*36f0*/  HFMA2.MMA R78, -RZ, RZ, 0, 4.76837158203125e-07 ;  /* 0x00000008ff4e7435 */ /* 0x000fe200000001ff */
[----:B------:R-:W0:Y:S01]  /*3700*/  I2F.U32 R16, R58 ;  /* 0x0000003a00107306 */ /* 0x000e220000201000 */
[----:B------:R-:W-:Y:S02]  /*3710*/  SEL R19, RZ, 0x10000, P5 ;  /* 0x00010000ff137807 */ /* 0x000fe40002800000 */
[----:B------:R-:W-:Y:S02]  /*3720*/  ISETP.NE.AND P5, PT, R17, RZ, PT ;  /* 0x000000ff1100720c */ /* 0x000fe40003fa5270 */
[----:B------:R-:W-:Y:S02]  /*3730*/  PRMT R15, RZ, 0x7610, R15 ;  /* 0x00007610ff0f7816 */ /* 0x000fe4000000000f */
[----:B------:R-:W-:-:S02]  /*3740*/  SEL R17, RZ, 0x1, P2 ;  /* 0x00000001ff117807 */ /* 0x000fc40001000000 */
[----:B------:R-:W-:Y:S01]  /*3750*/  SEL R20, RZ, 0x1, P1 ;  /* 0x00000001ff147807 */ /* 0x000fe20000800000 */
[----:B------:R-:W-:Y:S01]  /*3760*/  FMUL.FTZ R15, R15, R60 ;  /* 0x0000003c0f0f7220 */ /* 0x000fe20000410000 */
[----:B------:R-:W-:Y:S02]  /*3770*/  SEL R56, RZ, 0x1, P5 ;  /* 0x00000001ff387807 */ /* 0x000fe40002800000 */
[----:B------:R-:W-:Y:S01]  /*3780*/  SEL R18, RZ, 0x100, P4 ;  /* 0x00000100ff127807 */ /* 0x000fe20002000000 */
[----:B------:R-:W-:Y:S01]  /*3790*/  IMAD.WIDE.U32 R20, R20, 0x10000, RZ ;  /* 0x0001000014147825 */ /* 0x000fe200078e00ff */
[----:B------:R-:W-:Y:S02]  /*37a0*/  SEL R59, RZ, 0x1, P3 ;  /* 0x00000001ff3b7807 */ /* 0x000fe40001800000 */
[----:B------:R-:W-:Y:S01]  /*37b0*/  IADD3 R61, R7, 0x100, RZ ;  /* 0x00000100073d7810 */ /* 0x000fe20007ffe0ff */
[----:B0-----:R-:W-:Y:S02]  /*37c0*/  FFMA.FTZ R16, R16, R77, 1.1641532182693481445e-10 ;  /* 0x2f00000010107423 */ /* 0x001fe4000001004d */
[----:B------:R-:W-:-:S03]  /*37d0*/  IMAD.WIDE.U32 R56, R56, 0x100, RZ ;  /* 0x0000010038387825 */ /* 0x000fc600078e00ff */
[----:B------:R-:W-:Y:S01]  /*37e0*/  FSETP.GTU.FTZ.AND P2, PT, R16, c[0x0][0x1e4], PT ;  /* 0x0000790010007a0b */ /* 0x000fe20003f5c000 */
[----:B------:R-:W-:-:S03]  /*37f0*/  IMAD.WIDE.U32 R16, R17, 0x1000000, RZ ;  /* 0x0100000011107825 */ /* 0x000fc600078e00ff */
[----:B------:R-:W-:Y:S01]  /*3800*/  SEL R22, RZ, 0x1000000, P2 ;  /* 0x01000000ff167807 */ /* 0x000fe20001000000 */
[----:B------:R-:W-:Y:S01]  /*3810*/  FMUL.FTZ R15, R15, c[0x0][0x1e8] ;  /* 0x00007a000f0f7a20 */ /* 0x000fe20000410000 */
[----:B------:R-:W-:Y:S01]  /*3820*/  LOP3.LUT R20, R56, R16, R20, 0xfe, !PT ;  /* 0x0000001038147212 */ /* 0x000fe200078efe14 */
[----:B------:R-:W-:Y:S01]  /*3830*/  IMAD.WIDE.U32 R62, R61, R80, c[0x0][0x170] ;  /* 0x00005c003d3e7625 */ /* 0x000fe200078e0050 */
[----:B------:R-:W-:Y:S02]  /*3840*/  PRMT R16, RZ, 0x7610, R55 ;  /* 0x00007610ff107816 */ /* 0x000fe40000000037 */
[----:B------:R-:W-:Y:S02]  /*3850*/  FSEL R15, R15, RZ, !P2 ;  /* 0x000000ff0f0f7208 */ /* 0x000fe40005000000 */
[----:B------:R-:W-:Y:S01]  /*3860*/  LOP3.LUT R18, R18, R22, R19, 0xfe, !PT ;  /* 0x0000001612127212 */ /* 0x000fe200078efe13 */
[----:B------:R-:W-:Y:S01]  /*3870*/  IMAD.WIDE.U32 R22, R7, R80, c[0x0][0x188] ;  /* 0x0000620007167625 */ /* 0x000fe200078e0050 */
[----:B------:R-:W-:-:S02]  /*3880*/  SEL R19, RZ, 0x1, P6 ;  /* 0x00000001ff137807 */ /* 0x000fc40003000000 */
[----:B------:R-:W-:Y:S01]  /*3890*/  LOP3.LUT R59, R17, R18, R59, 0xfe, !PT ;  /* 0x00000012113b7212 */ /* 0x000fe200078efe3b */
[----:B------:R-:W-:Y:S01]  /*38a0*/  FMUL.FTZ R15, R15, R16 ;  /* 0x000000100f0f7220 */ /* 0x000fe20000410000 */
[----:B------:R-:W-:Y:S02]  /*38b0*/  @P0 PRMT R16, RZ, 0x7610, R27 ;  /* 0x00007610ff100816 */ /* 0x000fe4000000001b */
[----:B------:R-:W-:Y:S02]  /*38c0*/  LOP3.LUT R20, R20, R19, RZ, 0xfc, !PT ;  /* 0x0000001314147212 */ /* 0x000fe400078efcff */
[----:B------:R-:W-:Y:S01]  /*38d0*/  F2FP.BF16.PACK_AB R18, R13, R12 ;  /* 0x0000000c0d12723e */ /* 0x000fe200000010ff */
[----:B------:R-:W-:Y:S01]  /*38e0*/  @P0 FADD.FTZ R15, R15, R16 ;  /* 0x000000100f0f0221 */ /* 0x000fe20000010000 */
[----:B------:R-:W-:Y:S02]  /*38f0*/  F2FP.BF16.PACK_AB R17, R11, R10 ;  /* 0x0000000a0b11723e */ /* 0x000fe400000010ff */
[----:B------:R-:W-:-:S02]  /*3900*/  F2FP.BF16.PACK_AB R16, R9, R8 ;  /* 0x000000080910723e */ /* 0x000fc400000010ff */
[----:B------:R-:W-:Y:S02]  /*3910*/  F2FP.BF16.PACK_AB R19, R15, R14 ;  /* 0x0000000e0f13723e */ /* 0x000fe400000010ff */
[----:B------:R-:W-:Y:S01]  /*3920*/  LOP3.LUT R21, R57, R59, R21, 0xfe, !PT ;  /* 0x0000003b39157212 */ /* 0x000fe200078efe15 */
[----:B------:R-:W-:Y:S02]  /*3930*/  IMAD.WIDE.U32 R56, R7, R78, c[0x0][0x190] ;  /* 0x0000640007387625 */ /* 0x000fe400078e004e */
[----:B------:R-:W-:Y:S02]  /*3940*/  STG.E.128 [R22.64], R16 ;  /* 0x0000001016007986 */ /* 0x000fe4000c101d06 */
[----:B------:R-:W-:Y:S02]  /*3950*/  @P0 IMAD.WIDE.U32 R58, R61, R80, c[0x0][0x180] ;  /* 0x000060003d3a0625 */ /* 0x000fe400078e0050 */
        /* <DEDUP_REMOVED lines=10> */
[----:B------:R-:W-:Y:S01]  /*3a00*/  ISETP.NE.AND P1, PT, R64, 0x3, PT ;  /* 0x000000034000780c */ /* 0x000fe20003f25270 */
[----:B------:R-:W-:-:S12]  /*3a10*/  IMAD.MOV.U32 R62, RZ, RZ, R82 ;  /* 0x000000ffff3e7224 */ /* 0x000fd800078e0052 */
[----:B------:R-:W-:Y:S05]  /*3a20*/  @P1 BRA `(.L_x_2225) ;  /* 0x0000003000001947 */ /* 0x000fea0003800000 */
[----:B------:R-:W-:Y:S01]  /*3a30*/  IMAD.MOV.U32 R62, RZ, RZ, R85 ;  /* 0x000000ffff3e7224 */ /* 0x000fe200078e0055 */
[----:B------:R-:W-:Y:S05]  /*3a40*/  BRA `(.L_x_2225) ;  /* 0x0000001000007947 */ /* 0x000fea0003800000 */
.L_x_2224:
[----:B-1----:R-:W-:Y:S02]  /*3a50*/  IMAD.MOV.U32 R62, RZ, RZ, R83 ;  /* 0x000000ffff3e7224 */ /* 0x002fe400078e0053 */
.L_x_2225:
[----:B------:R-:W-:Y:S05]  /*3a60*/  BSYNC B0 ;  /* 0x0000000000007941 */ /* 0x000fea0003800000 */
.L_x_2223:
        /* <DEDUP_REMOVED lines=16> */
.L_x_2229:
[----:B------:R-:W-:Y:S05]  /*3b70*/  BSYNC B1 ;  /* 0x0000000000017941 */ /* 0x000fea0003800000 */
.L_x_2228:
[----:B------:R-:W-:Y:S01]  /*3b80*/  IMAD.HI.U32 R17, R2, -0x326172a9, RZ ;  /* 0xcd9e8d5702117827 */ /* 0x000fe200078e00ff */
[----:B------:R-:W-:Y:S02]  /*3b90*/  LOP3.LUT R16, R16, UR5, R5, 0x96, !PT ;  /* 0x0000000510107c12 */ /* 0x000fe4000f8e9605 */
[----:B------:R-:W-:Y:S01]  /*3ba0*/  MOV R65, RZ ;  /* 0x000000ff00417202 */ /* 0x000fe20000000f00 */
        /* <DEDUP_REMOVED lines=41> */
.L_x_2227:
[----:B------:R-:W-:Y:S05]  /*3e40*/  BSYNC B0 ;  /* 0x0000000000007941 */ /* 0x000fea0003800000 */
.L_x_2226:
[----:B------:R-:W0:Y:S01]  /*3e50*/  I2F.U32 R16, R62 ;  /* 0x0000003e00107306 */ /* 0x000e220000201000 */
[----:B-----5:R-:W-:Y:S01]  /*3e60*/  PRMT R17, RZ, 0x5410, R20 ;  /* 0x00005410ff117816 */ /* 0x020fe20000000014 */
[----:B------:R-:W-:Y:S01]  /*3e70*/  BSSY B0, `(.L_x_2230) ;  /* 0x0000017000007945 */ /* 0x000fe20003800000 */
[----:B------:R-:W-:-:S03]  /*3e80*/  IADD3 R58, R65, 0x1, RZ ;  /* 0x00000001413a7810 */ /* 0x000fc60007ffe0ff */
        /* <DEDUP_REMOVED lines=20> */
.L_x_2231:
[----:B------:R-:W-:Y:S02]  /*3fd0*/  IMAD.MOV.U32 R17, RZ, RZ, R83 ;  /* 0x000000ffff117224 */ /* 0x000fe400078e0053 */
.L_x_2232:
[----:B------:R-:W-:Y:S05]  /*3fe0*/  BSYNC B0 ;  /* 0x0000000000007941 */ /* 0x000fea0003800000 */
.L_x_2230:
        /* <DEDUP_REMOVED lines=16> */
.L_x_2236:
[----:B------:R-:W-:Y:S05]  /*40f0*/  BSYNC B1 ;  /* 0x0000000000017941 */ /* 0x000fea0003800000 */
.L_x_2235:
        /* <DEDUP_REMOVED lines=44> */
.L_x_2234:
[----:B------:R-:W-:Y:S05]  /*43c0*/  BSYNC B0 ;  /* 0x0000000000007941 */ /* 0x000fea0003800000 */
.L_x_2233:
        /* <DEDUP_REMOVED lines=24> */
.L_x_2238:
[----:B------:R-:W-:Y:S02]  /*4550*/  IMAD.MOV.U32 R20, RZ, RZ, R83 ;  /* 0x000000ffff147224 */ /* 0x000fe400078e0053 */
.L_x_2239:
[----:B------:R-:W-:Y:S05]  /*4560*/  BSYNC B0 ;  /* 0x0000000000007941 */ /* 0x000fea0003800000 */
.L_x_2237:
        /* <DEDUP_REMOVED lines=16> */
.L_x_2243:
[----:B------:R-:W-:Y:S05]  /*4670*/  BSYNC B1 ;  /* 0x0000000000017941 */ /* 0x000fea0003800000 */
.L_x_2242:
        /* <DEDUP_REMOVED lines=44> */
.L_x_2241:
[----:B------:R-:W-:Y:S05]  /*4940*/  BSYNC B0 ;  /* 0x0000000000007941 */ /* 0x000fea0003800000 */
.L_x_2240:
        /* <DEDUP_REMOVED lines=23> */
.L_x_2245:
[----:B------:R-:W-:Y:S02]  /*4ac0*/  IMAD.MOV.U32 R19, RZ, RZ, R83 ;  /* 0x000000ffff137224 */ /* 0x000fe400078e0053 */
.L_x_2246:
[----:B------:R-:W-:Y:S05]  /*4ad0*/  BSYNC B0 ;  /* 0x0000000000007941 */ /* 0x000fea0003800000 */
.L_x_2244:
        /* <DEDUP_REMOVED lines=16> */
.L_x_2250:
[----:B------:R-:W-:Y:S05]  /*4be0*/  BSYNC B1 ;  /* 0x0000000000017941 */ /* 0x000fea0003800000 */
.L_x_2249:
        /* <DEDUP_REMOVED lines=44> */
.L_x_2248:
[----:B------:R-:W-:Y:S05]  /*4eb0*/  BSYNC B0 ;  /* 0x0000000000007941 */ /* 0x000fea0003800000 */
.L_x_2247:
        /* <DEDUP_REMOVED lines=23> */
.L_x_2252:
[----:B------:R-:W-:Y:S02]  /*5030*/  IMAD.MOV.U32 R66, RZ, RZ, R83 ;  /* 0x000000ffff427224 */ /* 0x000fe400078e0053 */
.L_x_2253:
[----:B------:R-:W-:Y:S05]  /*5040*/  BSYNC B0 ;  /* 0x0000000000007941 */ /* 0x000fea0003800000 */
.L_x_2251:
        /* <DEDUP_REMOVED lines=16> */
.L_x_2257:
[----:B------:R-:W-:Y:S05]  /*5150*/  BSYNC B1 ;  /* 0x0000000000017941 */ /* 0x000fea0003800000 */
.L_x_2256:
        /* <DEDUP_REMOVED lines=44> */
.L_x_2255:
[----:B------:R-:W-:Y:S05]  /*5420*/  BSYNC B0 ;  /* 0x0000000000007941 */ /* 0x000fea0003800000 */
.L_x_2254:
        /* <DEDUP_REMOVED lines=23> */
.L_x_2259:
[----:B------:R-:W-:Y:S02]  /*55a0*/  IMAD.MOV.U32 R21, RZ, RZ, R83 ;  /* 0x000000ffff157224 */ /* 0x000fe400078e0053 */
.L_x_2260:
[----:B------:R-:W-:Y:S05]  /*55b0*/  BSYNC B0 ;  /* 0x0000000000007941 */ /* 0x000fea0003800000 */
.L_x_2258:
        /* <DEDUP_REMOVED lines=16> */
.L_x_2264:
[----:B------:R-:W-:Y:S05]  /*56c0*/  BSYNC B1 ;  /* 0x0000000000017941 */ /* 0x000fea0003800000 */
.L_x_2263:
        /* <DEDUP_REMOVED lines=44> */
.L_x_2262:
[----:B------:R-:W-:Y:S05]  /*5990*/  BSYNC B0 ;  /* 0x0000000000007941 */ /* 0x000fea0003800000 */
.L_x_2261:
        /* <DEDUP_REMOVED lines=23> */
.L_x_2266:
[----:B------:R-:W-:Y:S02]  /*5b10*/  IMAD.MOV.U32 R22, RZ, RZ, R83 ;  /* 0x000000ffff167224 */ /* 0x000fe400078e0053 */
.L_x_2267:
[----:B------:R-:W-:Y:S05]  /*5b20*/  BSYNC B0 ;  /* 0x0000000000007941 */ /* 0x000fea0003800000 */
.L_x_2265:
        /* <DEDUP_REMOVED lines=16> */
.L_x_2271:
[----:B------:R-:W-:Y:S05]  /*5c30*/  BSYNC B1 ;  /* 0x0000000000017941 */ /* 0x000fea0003800000 */
.L_x_2270:
        /* <DEDUP_REMOVED lines=44> */
.L_x_2269:
[----:B------:R-:W-:Y:S05]  /*5f00*/  BSYNC B0 ;  /* 0x0000000000007941 */ /* 0x000fea0003800000 */
.L_x_2268:
        /* <DEDUP_REMOVED lines=23> */
.L_x_2273:
[----:B------:R-:W-:Y:S02]  /*6080*/  IMAD.MOV.U32 R68, RZ, RZ, R83 ;  /* 0x000000ffff447224 */ /* 0x000fe400078e0053 */
.L_x_2274:
[----:B------:R-:W-:Y:S05]  /*6090*/  BSYNC B0 ;  /* 0x0000000000007941 */ /* 0x000fea0003800000 */
.L_x_2272:
        /* <DEDUP_REMOVED lines=18> */
.L_x_2278:
[----:B------:R-:W-:Y:S05]  /*61c0*/  BSYNC B1 ;  /* 0x0000000000017941 */ /* 0x000fea0003800000 */
.L_x_2277:
        /* <DEDUP_REMOVED lines=44> */
.L_x_2276:
[----:B------:R-:W-:Y:S05]  /*6490*/  BSYNC B0 ;  /* 0x0000000000007941 */ /* 0x000fea0003800000 */
.L_x_2275:
[----:B------:R-:W-:Y:S02]  /*64a0*/  ISETP.NE.AND P6, PT, R56, RZ, PT ;  /* 0x000000ff3800720c */ /* 0x000fe40003fc5270 */
[----:B------:R-:W0:Y:S01]  /*64b0*/  I2F.U32 R56, R68 ;  /* 0x0000004400387306 */ /* 0x000e220000201000 */
[----:B------:R-:W-:Y:S02]  /*64c0*/  SEL R59, RZ, 0x10000, P5 ;  /* 0x00010000ff3b7807 */ /* 0x000fe40002800000 */
[----:B------:R-:W-:Y:S02]  /*64d0*/  ISETP.NE.AND P5, PT, R57, RZ, PT ;  /* 0x000000ff3900720c */ /* 0x000fe40003fa5270 */
[----:B------:R-:W-:-:S02]  /*64e0*/  PRMT R23, RZ, 0x7610, R23 ;  /* 0x00007610ff177816 */ /* 0x000fc40000000017 */
[----:B------:R-:W-:Y:S02]  /*64f0*/  SEL R57, RZ, 0x1, P2 ;  /* 0x00000001ff397807 */ /* 0x000fe40001000000 */
[----:B------:R-:W-:Y:S01]  /*6500*/  SEL R62, RZ, 0x1, P1 ;  /* 0x00000001ff3e7807 */ /* 0x000fe20000800000 */
[----:B------:R-:W-:Y:S01]  /*6510*/  FMUL.FTZ R23, R23, R60 ;  /* 0x0000003c17177220 */ /* 0x000fe20000410000 */
[----:B------:R-:W-:Y:S02]  /*6520*/  SEL R66, RZ, 0x1, P5 ;  /* 0x00000001ff427807 */ /* 0x000fe40002800000 */
[----:B------:R-:W-:Y:S01]  /*6530*/  SEL R58, RZ, 0x100, P4 ;  /* 0x00000100ff3a7807 */ /* 0x000fe20002000000 */
[----:B------:R-:W-:Y:S01]  /*6540*/  IMAD.WIDE.U32 R62, R62, 0x10000, RZ ;  /* 0x000100003e3e7825 */ /* 0x000fe200078e00ff */
[----:B------:R-:W-:Y:S02]  /*6550*/  SEL R69, RZ, 0x1, P3 ;  /* 0x00000001ff457807 */ /* 0x000fe40001800000 */
[----:B------:R-:W-:Y:S01]  /*6560*/  IADD3 R76, R7, 0x200, RZ ;  /* 0x00000200074c7810 */ /* 0x000fe20007ffe0ff */
[----:B0-----:R-:W-:-:S02]  /*6570*/  FFMA.FTZ R56, R56, R77, 1.1641532182693481445e-10 ;  /* 0x2f00000038387423 */ /* 0x001fc4000001004d */
        /* <DEDUP_REMOVED lines=23> */
[----:B------:R0:W-:Y:S02]  /*66f0*/  STG.E.128 [R64.64], R56 ;  /* 0x0000003840007986 */ /* 0x0001e4000c101d06 */
        /* <DEDUP_REMOVED lines=14> */
[----:B------:R-:W-:Y:S01]  /*67e0*/  MOV R61, R85 ;  /* 0x00000055003d7202 */ /* 0x000fe20000000f00 */
[----:B------:R-:W-:Y:S05]  /*67f0*/  BRA `(.L_x_2281) ;  /* 0x0000001000007947 */ /* 0x000fea0003800000 */
.L_x_2280:
[----:B-1----:R-:W-:Y:S02]  /*6800*/  IMAD.MOV.U32 R61, RZ, RZ, R83 ;  /* 0x000000ffff3d7224 */ /* 0x002fe400078e0053 */
.L_x_2281:
[----:B------:R-:W-:Y:S05]  /*6810*/  BSYNC B0 ;  /* 0x0000000000007941 */ /* 0x000fea0003800000 */
.L_x_2279:
        /* <DEDUP_REMOVED lines=16> */
.L_x_2285:
[----:B------:R-:W-:Y:S05]  /*6920*/  BSYNC B1 ;  /* 0x0000000000017941 */ /* 0x000fea0003800000 */
.L_x_2284:
        /* <DEDUP_REMOVED lines=44> */
.L_x_2283:
[----:B------:R-:W-:Y:S05]  /*6bf0*/  BSYNC B0 ;  /* 0x0000000000007941 */ /* 0x000fea0003800000 */
.L_x_2282:
[----:B------:R0:W1:Y:S01]  /*6c00*/  I2F.U32 R62, R61 ;  /* 0x0000003d003e7306 */ /* 0x0000620000201000 */
[----:B------:R-:W-:Y:S01]  /*6c10*/  BSSY B0, `(.L_x_2286) ;  /* 0x0000018000007945 */ /* 0x000fe20003800000 */
[----:B------:R-:W-:Y:S02]  /*6c20*/  IADD3 R64, R73, 0x1, RZ ;  /* 0x0000000149407810 */ /* 0x000fe40007ffe0ff */
[----:B0----5:R-:W-:-:S05]  /*6c30*/  PRMT R61, RZ, 0x5410, R56 ;  /* 0x00005410ff3d7816 */ /* 0x021fca0000000038 */
        /* <DEDUP_REMOVED lines=20> */
.L_x_2287:
[----:B------:R-:W-:Y:S02]  /*6d80*/  IMAD.MOV.U32 R69, RZ, RZ, R83 ;  /* 0x000000ffff457224 */ /* 0x000fe400078e0053 */
.L_x_2288:
[----:B------:R-:W-:Y:S05]  /*6d90*/  BSYNC B0 ;  /* 0x0000000000007941 */ /* 0x000fea0003800000 */
.L_x_2286:
        /* <DEDUP_REMOVED lines=16> */
.L_x_2292:
[----:B------:R-:W-:Y:S05]  /*6ea0*/  BSYNC B1 ;  /* 0x0000000000017941 */ /* 0x000fea0003800000 */
.L_x_2291:
        /* <DEDUP_REMOVED lines=44> */
.L_x_2290:
[----:B------:R-:W-:Y:S05]  /*7170*/  BSYNC B0 ;  /* 0x0000000000007941 */ /* 0x000fea0003800000 */
.L_x_2289:
        /* <DEDUP_REMOVED lines=24> */
.L_x_2294:
[----:B------:R-:W-:Y:S02]  /*7300*/  IMAD.MOV.U32 R56, RZ, RZ, R83 ;  /* 0x000000ffff387224 */ /* 0x000fe400078e0053 */
.L_x_2295:
[----:B------:R-:W-:Y:S05]  /*7310*/  BSYNC B0 ;  /* 0x0000000000007941 */ /* 0x000fea0003800000 */
.L_x_2293:
        /* <DEDUP_REMOVED lines=16> */
.L_x_2299:
[----:B------:R-:W-:Y:S05]  /*7420*/  BSYNC B1 ;  /* 0x0000000000017941 */ /* 0x000fea0003800000 */
.L_x_2298:
        /* <DEDUP_REMOVED lines=44> */
.L_x_2297:
[----:B------:R-:W-:Y:S05]  /*76f0*/  BSYNC B0 ;  /* 0x0000000000007941 */ /* 0x000fea0003800000 */
.L_x_2296:
        /* <DEDUP_REMOVED lines=9> */
[----:B------:R-:W-:-:S04]  /*7790*/  FSETP.GTU.FTZ.AND P1, PT, R63, c[0x0][0x1e4], PT ;  /* 0x000079003f007a0b */ /* 0x000fc80003f3c000 */
        /* <DEDUP_REMOVED lines=13> */
.L_x_2301:
[----:B------:R-:W-:Y:S02]  /*7870*/  IMAD.MOV.U32 R56, RZ, RZ, R83 ;  /* 0x000000ffff387224 */ /* 0x000fe400078e0053 */
.L_x_2302:
[----:B------:R-:W-:Y:S05]  /*7880*/  BSYNC B0 ;  /* 0x0000000000007941 */ /* 0x000fea0003800000 */
.L_x_2300:
        /* <DEDUP_REMOVED lines=16> */
.L_x_2306:
[----:B------:R-:W-:Y:S05]  /*7990*/  BSYNC B1 ;  /* 0x0000000000017941 */ /* 0x000fea0003800000 */
.L_x_2305:
        /* <DEDUP_REMOVED lines=44> */
.L_x_2304:
[----:B------:R-:W-:Y:S05]  /*7c60*/  BSYNC B0 ;  /* 0x0000000000007941 */ /* 0x000fea0003800000 */
.L_x_2303:
[----:B------:R-:W0:Y:S01]  /*7c70*/  I2F.U32 R56, R56 ;  /* 0x0000003800387306 */ /* 0x000e220000201000 */
[----:B------:R-:W-:Y:S01]  /*7c80*/  PRMT R65, RZ, 0x7610, R57 ;  /* 0x00007610ff417816 */ /* 0x000fe20000000039 */
[----:B------:R-:W-:Y:S01]  /*7c90*/  BSSY B0, `(.L_x_2307) ;  /* 0x0000016000007945 */ /* 0x000fe20003800000 */
[----:B------:R-:W-:Y:S02]  /*7ca0*/  ISETP.NE.AND P3, PT, R67, 0x1, PT ;  /* 0x000000014300780c */ /* 0x000fe40003f65270 */
[----:B------:R-:W-:Y:S01]  /*7cb0*/  PRMT R64, RZ, 0x7610, R45 ;  /* 0x00007610ff407816 */ /* 0x000fe2000000002d */
[----:B------:R-:W-:Y:S01]  /*7cc0*/  FMUL.FTZ R65, R65, R60 ;  /* 0x0000003c41417220 */ /* 0x000fe20000410000 */
[----:B------:R-:W-:-:S03]  /*7cd0*/  IADD3 R66, R67, 0x1, RZ ;  /* 0x0000000143427810 */ /* 0x000fc60007ffe0ff */
[----:B------:R-:W-:Y:S02]  /*7ce0*/  FMUL.FTZ R65, R65, c[0x0][0x1e8] ;  /* 0x00007a0041417a20 */ /* 0x000fe40000410000 */
[----:B0-----:R-:W-:-:S05]  /*7cf0*/  FFMA.FTZ R57, R56, R77, 1.1641532182693481445e-10 ;  /* 0x2f00000038397423 */ /* 0x001fca000001004d */
[----:B------:R-:W-:Y:S02]  /*7d00*/  FSETP.GTU.FTZ.AND P2, PT, R57, c[0x0][0x1e4], PT ;  /* 0x0000790039007a0b */ /* 0x000fe40003f5c000 */
[----:B------:R-:W-:Y:S02]  /*7d10*/  @P0 PRMT R57, RZ, 0x7610, R25 ;  /* 0x00007610ff390816 */ /* 0x000fe40000000019 */
        /* <DEDUP_REMOVED lines=12> */
.L_x_2308:
[----:B------:R-:W-:Y:S02]  /*7de0*/  IMAD.MOV.U32 R65, RZ, RZ, R83 ;  /* 0x000000ffff417224 */ /* 0x000fe400078e0053 */
.L_x_2309:
[----:B------:R-:W-:Y:S05]  /*7df0*/  BSYNC B0 ;  /* 0x0000000000007941 */ /* 0x000fea0003800000 */
.L_x_2307:
        /* <DEDUP_REMOVED lines=16> */
.L_x_2313:
[----:B------:R-:W-:Y:S05]  /*7f00*/  BSYNC B1 ;  /* 0x0000000000017941 */ /* 0x000fea0003800000 */
.L_x_2312:
        /* <DEDUP_REMOVED lines=44> */
.L_x_2311:
[----:B------:R-:W-:Y:S05]  /*81d0*/  BSYNC B0 ;  /* 0x0000000000007941 */ /* 0x000fea0003800000 */
.L_x_2310:
        /* <DEDUP_REMOVED lines=23> */
.L_x_2315:
[----:B------:R-:W-:Y:S02]  /*8350*/  IMAD.MOV.U32 R74, RZ, RZ, R83 ;  /* 0x000000ffff4a7224 */ /* 0x000fe400078e0053 */
.L_x_2316:
[----:B------:R-:W-:Y:S05]  /*8360*/  BSYNC B0 ;  /* 0x0000000000007941 */ /* 0x000fea0003800000 */
.L_x_2314:
        /* <DEDUP_REMOVED lines=16> */
.L_x_2320:
[----:B------:R-:W-:Y:S05]  /*8470*/  BSYNC B1 ;  /* 0x0000000000017941 */ /* 0x000fea0003800000 */
.L_x_2319:
        /* <DEDUP_REMOVED lines=44> */
.L_x_2318:
[----:B------:R-:W-:Y:S05]  /*8740*/  BSYNC B0 ;  /* 0x0000000000007941 */ /* 0x000fea0003800000 */
.L_x_2317:
[----:B------:R-:W0:Y:S01]  /*8750*/  I2F.U32 R56, R74 ;  /* 0x0000004a00387306 */ /* 0x000e220000201000 */
[----:B------:R-:W-:Y:S01]  /*8760*/  PRMT R57, RZ, 0x7610, R58 ;  /* 0x00007610ff397816 */ /* 0x000fe2000000003a */
[----:B------:R-:W-:Y:S01]  /*8770*/  BSSY B0, `(.L_x_2321) ;  /* 0x0000016000007945 */ /* 0x000fe20003800000 */
[----:B------:R-:W-:Y:S02]  /*8780*/  ISETP.NE.AND P5, PT, R67, 0x1, PT ;  /* 0x000000014300780c */ /* 0x000fe40003fa5270 */
[----:B------:R-:W-:Y:S01]  /*8790*/  PRMT R66, RZ, 0x7610, R46 ;  /* 0x00007610ff427816 */ /* 0x000fe2000000002e */
        /* <DEDUP_REMOVED lines=18> */
.L_x_2322:
[----:B------:R-:W-:Y:S02]  /*88c0*/  IMAD.MOV.U32 R58, RZ, RZ, R83 ;  /* 0x000000ffff3a7224 */ /* 0x000fe400078e0053 */
.L_x_2323:
[----:B------:R-:W-:Y:S05]  /*88d0*/  BSYNC B0 ;  /* 0x0000000000007941 */ /* 0x000fea0003800000 */
.L_x_2321:
        /* <DEDUP_REMOVED lines=16> */
.L_x_2327:
[----:B------:R-:W-:Y:S05]  /*89e0*/  BSYNC B1 ;  /* 0x0000000000017941 */ /* 0x000fea0003800000 */
.L_x_2326:
        /* <DEDUP_REMOVED lines=44> */
.L_x_2325:
[----:B------:R-:W-:Y:S05]  /*8cb0*/  BSYNC B0 ;  /* 0x0000000000007941 */ /* 0x000fea0003800000 */
.L_x_2324:
        /* <DEDUP_REMOVED lines=23> */
.L_x_2329:
[----:B------:R-:W-:Y:S02]  /*8e30*/  IMAD.MOV.U32 R58, RZ, RZ, R83 ;  /* 0x000000ffff3a7224 */ /* 0x000fe400078e0053 */
.L_x_2330:
[----:B------:R-:W-:Y:S05]  /*8e40*/  BSYNC B0 ;  /* 0x0000000000007941 */ /* 0x000fea0003800000 */
.L_x_2328:
        /* <DEDUP_REMOVED lines=18> */
.L_x_2334:
[----:B------:R-:W-:Y:S05]  /*8f70*/  BSYNC B1 ;  /* 0x0000000000017941 */ /* 0x000fea0003800000 */
.L_x_2333:
        /* <DEDUP_REMOVED lines=44> */
.L_x_2332:
[----:B------:R-:W-:Y:S05]  /*9240*/  BSYNC B0 ;  /* 0x0000000000007941 */ /* 0x000fea0003800000 */
.L_x_2331:
[----:B------:R-:W0:Y:S01]  /*9250*/  I2F.U32 R56, R58 ;  /* 0x0000003a00387306 */ /* 0x000e220000201000 */
[----:B------:R-:W-:Y:S02]  /*9260*/  ISETP.NE.AND P6, PT, R68, RZ, PT ;  /* 0x000000ff4400720c */ /* 0x000fe40003fc5270 */
[----:B------:R-:W-:Y:S02]  /*9270*/  SEL R68, RZ, 0x10000, P5 ;  /* 0x00010000ff447807 */ /* 0x000fe40002800000 */
[----:B------:R-:W-:Y:S02]  /*9280*/  PRMT R57, RZ, 0x7610, R59 ;  /* 0x00007610ff397816 */ /* 0x000fe4000000003b */
[----:B------:R-:W-:-:S02]  /*9290*/  ISETP.NE.AND P5, PT, R69, RZ, PT ;  /* 0x000000ff4500720c */ /* 0x000fc40003fa5270 */
[----:B------:R-:W-:Y:S01]  /*92a0*/  SEL R70, RZ, 0x1, P2 ;  /* 0x00000001ff467807 */ /* 0x000fe20001000000 */
[----:B------:R-:W-:Y:S01]  /*92b0*/  FMUL.FTZ R69, R57, R60 ;  /* 0x0000003c39457220 */ /* 0x000fe20000410000 */
[----:B------:R-:W-:Y:S02]  /*92c0*/  SEL R71, RZ, 0x1, P1 ;  /* 0x00000001ff477807 */ /* 0x000fe40000800000 */
[----:B------:R-:W-:Y:S01]  /*92d0*/  SEL R74, RZ, 0x1, P5 ;  /* 0x00000001ff4a7807 */ /* 0x000fe20002800000 */
[----:B------:R-:W-:Y:S01]  /*92e0*/  FMUL.FTZ R69, R69, c[0x0][0x1e8] ;  /* 0x00007a0045457a20 */ /* 0x000fe20000410000 */
[----:B------:R-:W-:Y:S01]  /*92f0*/  SEL R59, RZ, 0x100, P4 ;  /* 0x00000100ff3b7807 */ /* 0x000fe20002000000 */
[----:B0-----:R-:W-:Y:S01]  /*9300*/  FFMA.FTZ R56, R56, R77, 1.1641532182693481445e-10 ;  /* 0x2f00000038387423 */ /* 0x001fe2000001004d */
[----:B------:R-:W-:Y:S01]  /*9310*/  PRMT R73, RZ, 0x7610, R47 ;  /* 0x00007610ff497816 */ /* 0x000fe2000000002f */
[----:B------:R-:W-:-:S03]  /*9320*/  IMAD.WIDE.U32 R74, R74, 0x100, RZ ;  /* 0x000001004a4a7825 */ /* 0x000fc600078e00ff */
[----:B------:R-:W-:Y:S01]  /*9330*/  FSETP.GTU.FTZ.AND P2, PT, R56, c[0x0][0x1e4], PT ;  /* 0x0000790038007a0b */ /* 0x000fe20003f5c000 */
[----:B------:R-:W-:-:S03]  /*9340*/  IMAD.WIDE.U32 R56, R70, 0x1000000, RZ ;  /* 0x0100000046387825 */ /* 0x000fc600078e00ff */
[----:B------:R-:W-:Y:S01]  /*9350*/  SEL R58, RZ, 0x1000000, P2 ;  /* 0x01000000ff3a7807 */ /* 0x000fe20001000000 */
[----:B------:R-:W-:-:S03]  /*9360*/  IMAD.WIDE.U32 R70, R71, 0x10000, RZ ;  /* 0x0001000047467825 */ /* 0x000fc600078e00ff */
[----:B------:R-:W-:Y:S02]  /*9370*/  LOP3.LUT R59, R59, R58, R68, 0xfe, !PT ;  /* 0x0000003a3b3b7212 */ /* 0x000fe400078efe44 */
[----:B------:R-:W-:Y:S02]  /*9380*/  FSEL R68, R69, RZ, !P2 ;  /* 0x000000ff45447208 */ /* 0x000fe40005000000 */
[----:B------:R-:W-:Y:S02]  /*9390*/  LOP3.LUT R69, R74, R56, R70, 0xfe, !PT ;  /* 0x000000384a457212 */ /* 0x000fe400078efe46 */
[----:B------:R-:W-:Y:S01]  /*93a0*/  SEL R56, RZ, 0x1, P3 ;  /* 0x00000001ff387807 */ /* 0x000fe20001800000 */
[----:B------:R-:W-:Y:S01]  /*93b0*/  FMUL.FTZ R68, R68, R73 ;  /* 0x0000004944447220 */ /* 0x000fe20000410000 */
[----:B------:R-:W-:Y:S01]  /*93c0*/  SEL R58, RZ, 0x1, P6 ;  /* 0x00000001ff3a7807 */ /* 0x000fe20003000000 */
[----:B------:R-:W-:Y:S01]  /*93d0*/  IMAD.WIDE.U32 R72, R76, R80, c[0x0][0x188] ;  /* 0x000062004c487625 */ /* 0x000fe200078e0050 */
[----:B------:R-:W-:-:S02]  /*93e0*/  LOP3.LUT R74, R57, R59, R56, 0xfe, !PT ;  /* 0x0000003b394a7212 */ /* 0x000fc400078efe38 */
[----:B------:R-:W-:Y:S02]  /*93f0*/  @P0 PRMT R57, RZ, 0x7610, R27 ;  /* 0x00007610ff390816 */ /* 0x000fe4000000001b */
[----:B------:R-:W-:Y:S02]  /*9400*/  LOP3.LUT R70, R69, R58, RZ, 0xfc, !PT ;  /* 0x0000003a45467212 */ /* 0x000fe400078efcff */
[----:B------:R-:W-:Y:S01]  /*9410*/  IADD3 R69, R7, 0x300, RZ ;  /* 0x0000030007457810 */ /* 0x000fe20007ffe0ff */
[----:B------:R-:W-:Y:S01]  /*9420*/  @P0 FADD.FTZ R68, R57, R68 ;  /* 0x0000004439440221 */ /* 0x000fe20000010000 */
[----:B------:R-:W-:Y:S01]  /*9430*/  LOP3.LUT R71, R75, R74, R71, 0xfe, !PT ;  /* 0x0000004a4b477212 */ /* 0x000fe200078efe47 */
[----:B------:R-:W-:Y:S01]  /*9440*/  IMAD.WIDE.U32 R74, R76, R78, c[0x0][0x190] ;  /* 0x000064004c4a7625 */ /* 0x000fe200078e004e */
[----:B------:R-:W-:Y:S02]  /*9450*/  F2FP.BF16.PACK_AB R58, R66, R65 ;  /* 0x00000041423a723e */ /* 0x000fe400000010ff */
[----:B------:R-:W-:Y:S01]  /*9460*/  F2FP.BF16.PACK_AB R57, R64, R63 ;  /* 0x0000003f4039723e */ /* 0x000fe200000010ff */
[----:B------:R-:W-:Y:S01]  /*9470*/  @P0 IMAD.WIDE.U32 R78, R80, R69, c[0x0][0x180] ;  /* 0x00006000504e0625 */ /* 0x000fe200078e0045 */
[----:B------:R-:W-:-:S02]  /*9480*/  F2FP.BF16.PACK_AB R56, R62, R61 ;  /* 0x0000003d3e38723e */ /* 0x000fc400000010ff */
[----:B------:R-:W-:Y:S01]  /*9490*/  F2FP.BF16.PACK_AB R59, R68, R67 ;  /* 0x00000043443b723e */ /* 0x000fe200000010ff */
[----:B------:R-:W-:-:S04]  /*94a0*/  IMAD.WIDE.U32 R80, R69, R80, c[0x0][0x170] ;  /* 0x00005c0045507625 */ /* 0x000fc800078e0050 */
        /* <DEDUP_REMOVED lines=16> */
.L_x_2336:
[----:B-1----:R-:W-:Y:S02]  /*95b0*/  IMAD.MOV.U32 R76, RZ, RZ, R83 ;  /* 0x000000ffff4c7224 */ /* 0x002fe400078e0053 */
.L_x_2337:
[----:B------:R-:W-:Y:S05]  /*95c0*/  BSYNC B0 ;  /* 0x0000000000007941 */ /* 0x000fea0003800000 */
.L_x_2335:
        /* <DEDUP_REMOVED lines=16> */
.L_x_2341:
[----:B------:R-:W-:Y:S05]  /*96d0*/  BSYNC B1 ;  /* 0x0000000000017941 */ /* 0x000fea0003800000 */
.L_x_2340:
        /* <DEDUP_REMOVED lines=44> */
.L_x_2339:
[----:B------:R-:W-:Y:S05]  /*99a0*/  BSYNC B0 ;  /* 0x0000000000007941 */ /* 0x000fea0003800000 */
.L_x_2338:
[----:B------:R-:W0:Y:S01]  /*99b0*/  I2F.U32 R70, R76 ;  /* 0x0000004c00467306 */ /* 0x000e220000201000 */
[----:B-----5:R-:W-:Y:S01]  /*99c0*/  PRMT R71, RZ, 0x5410, R56 ;  /* 0x00005410ff477816 */ /* 0x020fe20000000038 */
        /* <DEDUP_REMOVED lines=9> */
[----:B------:R-:W-:Y:S01]  /*9a60*/  @P0 PRMT R71, RZ, 0x5410, R24 ;  /* 0x00005410ff470816 */ /* 0x000fe20000000018 */
[----:B------:R-:W-:-:S04]  /*9a70*/  FMUL.FTZ R70, R117, R70 ;  /* 0x0000004675467220 */ /* 0x000fc80000410000 */
[----:B------:R-:W-:-:S06]  /*9a80*/  @P0 FADD.FTZ R70, R71, R70 ;  /* 0x0000004647460221 */ /* 0x000fcc0000010000 */
        /* <DEDUP_REMOVED lines=9> */
.L_x_2343:
[----:B------:R-:W-:Y:S02]  /*9b20*/  IMAD.MOV.U32 R71, RZ, RZ, R83 ;  /* 0x000000ffff477224 */ /* 0x000fe400078e0053 */
.L_x_2344:
[----:B------:R-:W-:Y:S05]  /*9b30*/  BSYNC B0 ;  /* 0x0000000000007941 */ /* 0x000fea0003800000 */
.L_x_2342:
        /* <DEDUP_REMOVED lines=16> */
.L_x_2348:
[----:B------:R-:W-:Y:S05]  /*9c40*/  BSYNC B1 ;  /* 0x0000000000017941 */ /* 0x000fea0003800000 */
.L_x_2347:
        /* <DEDUP_REMOVED lines=44> */
.L_x_2346:
[----:B------:R-:W-:Y:S05]  /*9f10*/  BSYNC B0 ;  /* 0x0000000000007941 */ /* 0x000fea0003800000 */
.L_x_2345:
[----:B------:R0:W1:Y:S01]  /*9f20*/  I2F.U32 R74, R71 ;  /* 0x00000047004a7306 */ /* 0x0000620000201000 */
[----:B------:R-:W-:Y:S01]  /*9f30*/  BSSY B0, `(.L_x_2349) ;  /* 0x0000017000007945 */ /* 0x000fe20003800000 */
[----:B------:R-:W-:Y:S02]  /*9f40*/  IADD3 R75, R72, 0x1, RZ ;  /* 0x00000001484b7810 */ /* 0x000fe40007ffe0ff */
[----:B0-----:R-:W-:-:S05]  /*9f50*/  PRMT R71, RZ, 0x7610, R56 ;  /* 0x00007610ff477816 */ /* 0x001fca0000000038 */
[----:B------:R-:W-:Y:S02]  /*9f60*/  FMUL.FTZ R56, R71, R60 ;  /* 0x0000003c47387220 */ /* 0x000fe40000410000 */
[----:B-1----:R-:W-:Y:S02]  /*9f70*/  FFMA.FTZ R74, R74, R77, 1.1641532182693481445e-10 ;  /* 0x2f0000004a4a7423 */ /* 0x002fe4000001004d */
[----:B------:R-:W-:-:S03]  /*9f80*/  FMUL.FTZ R73, R56, c[0x0][0x1e8] ;  /* 0x00007a0038497a20 */ /* 0x000fc60000410000 */
[----:B------:R-:W-:-:S04]  /*9f90*/  FSETP.GTU.FTZ.AND P1, PT, R74, c[0x0][0x1e4], PT ;  /* 0x000079004a007a0b */ /* 0x000fc80003f3c000 */
        /* <DEDUP_REMOVED lines=15> */
.L_x_2350:
[----:B------:R-:W-:Y:S02]  /*a090*/  IMAD.MOV.U32 R87, RZ, RZ, R83 ;  /* 0x000000ffff577224 */ /* 0x000fe400078e0053 */
.L_x_2351:
[----:B------:R-:W-:Y:S05]  /*a0a0*/  BSYNC B0 ;  /* 0x0000000000007941 */ /* 0x000fea0003800000 */
.L_x_2349:
        /* <DEDUP_REMOVED lines=16> */
.L_x_2355:
[----:B------:R-:W-:Y:S05]  /*a1b0*/  BSYNC B1 ;  /* 0x0000000000017941 */ /* 0x000fea0003800000 */
.L_x_2354:
        /* <DEDUP_REMOVED lines=44> */
.L_x_2353:
[----:B------:R-:W-:Y:S05]  /*a480*/  BSYNC B0 ;  /* 0x0000000000007941 */ /* 0x000fea0003800000 */
.L_x_2352:
        /* <DEDUP_REMOVED lines=22> */
.L_x_2357:
[----:B------:R-:W-:Y:S02]  /*a5f0*/  IMAD.MOV.U32 R73, RZ, RZ, R83 ;  /* 0x000000ffff497224 */ /* 0x000fe400078e0053 */
.L_x_2358:
[----:B------:R-:W-:Y:S05]  /*a600*/  BSYNC B0 ;  /* 0x0000000000007941 */ /* 0x000fea0003800000 */
.L_x_2356:
        /* <DEDUP_REMOVED lines=16> */
.L_x_2362:
[----:B------:R-:W-:Y:S05]  /*a710*/  BSYNC B1 ;  /* 0x0000000000017941 */ /* 0x000fea0003800000 */
.L_x_2361:
        /* <DEDUP_REMOVED lines=44> */
.L_x_2360:
[----:B------:R-:W-:Y:S05]  /*a9e0*/  BSYNC B0 ;  /* 0x0000000000007941 */ /* 0x000fea0003800000 */
.L_x_2359:
        /* <DEDUP_REMOVED lines=22> */
.L_x_2364:
[----:B------:R-:W-:Y:S02]  /*ab50*/  IMAD.MOV.U32 R57, RZ, RZ, R83 ;  /* 0x000000ffff397224 */ /* 0x000fe400078e0053 */
.L_x_2365:
[----:B------:R-:W-:Y:S05]  /*ab60*/  BSYNC B0 ;  /* 0x0000000000007941 */ /* 0x000fea0003800000 */
.L_x_2363:
        /* <DEDUP_REMOVED lines=16> */
.L_x_2369:
[----:B------:R-:W-:Y:S05]  /*ac70*/  BSYNC B1 ;  /* 0x0000000000017941 */ /* 0x000fea0003800000 */
.L_x_2368:
        /* <DEDUP_REMOVED lines=44> */
.L_x_2367:
[----:B------:R-:W-:Y:S05]  /*af40*/  BSYNC B0 ;  /* 0x0000000000007941 */ /* 0x000fea0003800000 */
.L_x_2366:
        /* <DEDUP_REMOVED lines=22> */
.L_x_2371:
[----:B------:R-:W-:Y:S02]  /*b0b0*/  IMAD.MOV.U32 R57, RZ, RZ, R83 ;  /* 0x000000ffff397224 */ /* 0x000fe400078e0053 */
.L_x_2372:
[----:B------:R-:W-:Y:S05]  /*b0c0*/  BSYNC B0 ;  /* 0x0000000000007941 */ /* 0x000fea0003800000 */
.L_x_2370:
        /* <DEDUP_REMOVED lines=16> */
.L_x_2376:
[----:B------:R-:W-:Y:S05]  /*b1d0*/  BSYNC B1 ;  /* 0x0000000000017941 */ /* 0x000fea0003800000 */
.L_x_2375:
        /* <DEDUP_REMOVED lines=44> */
.L_x_2374:
[----:B------:R-:W-:Y:S05]  /*b4a0*/  BSYNC B0 ;  /* 0x0000000000007941 */ /* 0x000fea0003800000 */
.L_x_2373:
[----:B------:R0:W1:Y:S01]  /*b4b0*/  I2F.U32 R80, R57 ;  /* 0x0000003900507306 */ /* 0x0000620000201000 */
[----:B------:R-:W-:Y:S01]  /*b4c0*/  ISETP.NE.AND P5, PT, R78, 0x1, PT ;  /* 0x000000014e00780c */ /* 0x000fe20003fa5270 */
[----:B------:R-:W-:Y:S01]  /*b4d0*/  BSSY B0, `(.L_x_2377) ;  /* 0x0000015000007945 */ /* 0x000fe20003800000 */
[----:B0-----:R-:W-:-:S05]  /*b4e0*/  PRMT R57, RZ, 0x7610, R58 ;  /* 0x00007610ff397816 */ /* 0x001fca000000003a */
[----:B------:R-:W-:Y:S02]  /*b4f0*/  FMUL.FTZ R75, R57, R60 ;  /* 0x0000003c394b7220 */ /* 0x000fe40000410000 */
[----:B-1----:R-:W-:Y:S01]  /*b500*/  FFMA.FTZ R58, R80, R77, 1.1641532182693481445e-10 ;  /* 0x2f000000503a7423 */ /* 0x002fe2000001004d */
[----:B------:R-:W-:Y:S01]  /*b510*/  @P0 PRMT R80, RZ, 0x7610, R26 ;  /* 0x00007610ff500816 */ /* 0x000fe2000000001a */
[----:B------:R-:W-:-:S03]  /*b520*/  FMUL.FTZ R75, R75, c[0x0][0x1e8] ;  /* 0x00007a004b4b7a20 */ /* 0x000fc60000410000 */
        /* <DEDUP_REMOVED lines=14> */
.L_x_2378:
[----:B------:R-:W-:Y:S02]  /*b610*/  IMAD.MOV.U32 R57, RZ, RZ, R83 ;  /* 0x000000ffff397224 */ /* 0x000fe400078e0053 */
.L_x_2379:
[----:B------:R-:W-:Y:S05]  /*b620*/  BSYNC B0 ;  /* 0x0000000000007941 */ /* 0x000fea0003800000 */
.L_x_2377:
        /* <DEDUP_REMOVED lines=16> */
.L_x_2383:
[----:B------:R-:W-:Y:S05]  /*b730*/  BSYNC B1 ;  /* 0x0000000000017941 */ /* 0x000fea0003800000 */
.L_x_2382:
        /* <DEDUP_REMOVED lines=8> */
[----:B------:R-:W-:Y:S01]  /*b7c0*/  IMAD.MOV.U32 R58, RZ, RZ, RZ ;  /* 0x000000ffff3a7224 */ /* 0x000fe200078e00ff */
        /* <DEDUP_REMOVED lines=35> */
.L_x_2381:
[----:B------:R-:W-:Y:S05]  /*ba00*/  BSYNC B0 ;  /* 0x0000000000007941 */ /* 0x000fea0003800000 */
.L_x_2380:
[----:B------:R0:W1:Y:S01]  /*ba10*/  I2F.U32 R78, R57 ;  /* 0x00000039004e7306 */ /* 0x0000620000201000 */
[C---:B------:R-:W-:Y:S01]  /*ba20*/  ISETP.NE.AND P6, PT, R58.reuse, 0x1, PT ;  /* 0x000000013a00780c */ /* 0x040fe20003fc5270 */
[----:B------:R-:W-:Y:S01]  /*ba30*/  BSSY B0, `(.L_x_2384) ;  /* 0x0000015000007945 */ /* 0x000fe20003800000 */
[----:B------:R-:W-:Y:S02]  /*ba40*/  IADD3 R92, R58, 0x1, RZ ;  /* 0x000000013a5c7810 */ /* 0x000fe40007ffe0ff */
[----:B0-----:R-:W-:-:S05]  /*ba50*/  PRMT R57, RZ, 0x5410, R59 ;  /* 0x00005410ff397816 */ /* 0x001fca000000003b */
[----:B------:R-:W-:Y:S01]  /*ba60*/  FMUL.FTZ R79, R57, R60 ;  /* 0x0000003c394f7220 */ /* 0x000fe20000410000 */
[----:B------:R-:W-:Y:S01]  /*ba70*/  @P0 PRMT R57, RZ, 0x5410, R27 ;  /* 0x00005410ff390816 */ /* 0x000fe2000000001b */
[----:B-1----:R-:W-:Y:S02]  /*ba80*/  FFMA.FTZ R78, R78, R77, 1.1641532182693481445e-10 ;  /* 0x2f0000004e4e7423 */ /* 0x002fe4000001004d */
[----:B------:R-:W-:-:S03]  /*ba90*/  FMUL.FTZ R79, R79, c[0x0][0x1e8] ;  /* 0x00007a004f4f7a20 */ /* 0x000fc60000410000 */
[----:B------:R-:W-:-:S04]  /*baa0*/  FSETP.GTU.FTZ.AND P5, PT, R78, c[0x0][0x1e4], PT ;  /* 0x000079004e007a0b */ /* 0x000fc80003fbc000 */
        /* <DEDUP_REMOVED lines=12> */
.L_x_2385:
[----:B------:R-:W-:Y:S02]  /*bb70*/  IMAD.MOV.U32 R57, RZ, RZ, R83 ;  /* 0x000000ffff397224 */ /* 0x000fe400078e0053 */
.L_x_2386:
[----:B------:R-:W-:Y:S05]  /*bb80*/  BSYNC B0 ;  /* 0x0000000000007941 */ /* 0x000fea0003800000 */
.L_x_2384:
        /* <DEDUP_REMOVED lines=18> */
.L_x_2390:
[----:B------:R-:W-:Y:S05]  /*bcb0*/  BSYNC B1 ;  /* 0x0000000000017941 */ /* 0x000fea0003800000 */
.L_x_2389:
        /* <DEDUP_REMOVED lines=44> */
.L_x_2388:
[----:B------:R-:W-:Y:S05]  /*bf80*/  BSYNC B0 ;  /* 0x0000000000007941 */ /* 0x000fea0003800000 */
.L_x_2387:
[----:B------:R-:W-:Y:S01]  /*bf90*/  SEL R58, RZ, 0x10000, P5 ;  /* 0x00010000ff3a7807 */ /* 0x000fe20002800000 */
[----:B------:R-:W0:Y:S01]  /*bfa0*/  I2F.U32 R57, R57 ;  /* 0x0000003900397306 */ /* 0x000e220000201000 */
[----:B------:R-:W-:Y:S01]  /*bfb0*/  ISETP.NE.AND P5, PT, R56, RZ, PT ;  /* 0x000000ff3800720c */ /* 0x000fe20003fa5270 */
[----:B------:R-:W-:Y:S01]  /*bfc0*/  FADD.FTZ R56, RZ, R8 ;  /* 0x00000008ff387221 */ /* 0x000fe20000010000 */
[----:B------:R-:W-:Y:S01]  /*bfd0*/  ISETP.NE.AND P6, PT, R76, RZ, PT ;  /* 0x000000ff4c00720c */ /* 0x000fe20003fc5270 */
[----:B------:R-:W1:Y:S01]  /*bfe0*/  S2R R116, SR_TID.X ;  /* 0x0000000000747919 */ /* 0x000e620000002100 */
[----:B------:R-:W-:Y:S01]  /*bff0*/  PRMT R76, RZ, 0x7610, R59 ;  /* 0x00007610ff4c7816 */ /* 0x000fe2000000003b */
[----:B------:R-:W-:Y:S01]  /*c000*/  FADD.FTZ R79, R56, R9 ;  /* 0x00000009384f7221 */ /* 0x000fe20000010000 */
[----:B------:R-:W-:-:S02]  /*c010*/  SEL R59, RZ, 0x100, P4 ;  /* 0x00000100ff3b7807 */ /* 0x000fc40002000000 */
[----:B------:R-:W-:Y:S01]  /*c020*/  SEL R78, RZ, 0x1, P1 ;  /* 0x00000001ff4e7807 */ /* 0x000fe20000800000 */
[----:B------:R-:W-:Y:S01]  /*c030*/  FADD.FTZ R56, R79, R10 ;  /* 0x0000000a4f387221 */ /* 0x000fe20000010000 */
[----:B------:R-:W-:Y:S01]  /*c040*/  SEL R80, RZ, 0x1, P5 ;  /* 0x00000001ff507807 */ /* 0x000fe20002800000 */
[----:B------:R-:W-:Y:S01]  /*c050*/  FMUL.FTZ R60, R76, R60 ;  /* 0x0000003c4c3c7220 */ /* 0x000fe20000410000 */
[----:B------:R-:W-:Y:S01]  /*c060*/  SEL R76, RZ, 0x1, P6 ;  /* 0x00000001ff4c7807 */ /* 0x000fe20003000000 */
[----:B------:R-:W-:Y:S01]  /*c070*/  FADD.FTZ R79, R56, R11 ;  /* 0x0000000b384f7221 */ /* 0x000fe20000010000 */
[----:B------:R-:W-:Y:S01]  /*c080*/  LOP3.LUT P1, RZ, R6, 0xff, RZ, 0xc0, !PT ;  /* 0x000000ff06ff7812 */ /* 0x000fe2000782c0ff */
[----:B0-----:R-:W-:Y:S02]  /*c090*/  FFMA.FTZ R57, R57, R77, 1.1641532182693481445e-10 ;  /* 0x2f00000039397423 */ /* 0x001fe4000001004d */
[----:B------:R-:W-:Y:S02]  /*c0a0*/  FADD.FTZ R56, R79, R12 ;  /* 0x0000000c4f387221 */ /* 0x000fe40000010000 */
[----:B------:R-:W-:Y:S01]  /*c0b0*/  IMAD.WIDE.U32 R80, R80, 0x100, RZ ;  /* 0x0000010050507825 */ /* 0x000fe200078e00ff */
[----:B------:R-:W-:-:S03]  /*c0c0*/  FSETP.GTU.FTZ.AND P4, PT, R57, c[0x0][0x1e4], PT ;  /* 0x0000790039007a0b */ /* 0x000fc60003f9c000 */
[----:B------:R-:W-:Y:S01]  /*c0d0*/  FADD.FTZ R79, R56, R13 ;  /* 0x0000000d384f7221 */ /* 0x000fe20000010000 */
[----:B------:R-:W-:Y:S01]  /*c0e0*/  SEL R57, RZ, 0x1000000, P4 ;  /* 0x01000000ff397807 */ /* 0x000fe20002000000 */
[----:B------:R-:W-:Y:S02]  /*c0f0*/  FMUL.FTZ R60, R60, c[0x0][0x1e8] ;  /* 0x00007a003c3c7a20 */ /* 0x000fe40000410000 */
[----:B------:R-:W-:Y:S01]  /*c100*/  FADD.FTZ R56, R79, R14 ;  /* 0x0000000e4f387221 */ /* 0x000fe20000010000 */
[----:B------:R-:W-:Y:S02]  /*c110*/  LOP3.LUT R59, R59, R57, R58, 0xfe, !PT ;  /* 0x000000393b3b7212 */ /* 0x000fe400078efe3a */
[----:B------:R-:W-:Y:S01]  /*c120*/  SEL R58, RZ, 0x1, P3 ;  /* 0x00000001ff3a7807 */ /* 0x000fe20001800000 */
[----:B------:R-:W-:Y:S01]  /*c130*/  FADD.FTZ R79, R56, R15 ;  /* 0x0000000f384f7221 */ /* 0x000fe20000010000 */
[----:B------:R-:W-:-:S03]  /*c140*/  FSEL R60, R60, RZ, !P4 ;  /* 0x000000ff3c3c7208 */ /* 0x000fc60006000000 */
[----:B------:R-:W-:Y:S02]  /*c150*/  FADD.FTZ R56, R79, R16 ;  /* 0x000000104f387221 */ /* 0x000fe40000010000 */
[----:B------:R-:W-:Y:S02]  /*c160*/  FMUL.FTZ R60, R93, R60 ;  /* 0x0000003c5d3c7220 */ /* 0x000fe40000410000 */
[----:B------:R-:W-:-:S04]  /*c170*/  FADD.FTZ R79, R56, R17 ;  /* 0x00000011384f7221 */ /* 0x000fc80000010000 */
[----:B------:R-:W-:-:S04]  /*c180*/  FADD.FTZ R56, R79, R18 ;  /* 0x000000124f387221 */ /* 0x000fc80000010000 */
[----:B------:R-:W-:-:S04]  /*c190*/  FADD.FTZ R79, R56, R19 ;  /* 0x00000013384f7221 */ /* 0x000fc80000010000 */
[----:B------:R-:W-:-:S04]  /*c1a0*/  FADD.FTZ R56, R79, R20 ;  /* 0x000000144f387221 */ /* 0x000fc80000010000 */
[----:B------:R-:W-:-:S04]  /*c1b0*/  FADD.FTZ R79, R56, R21 ;  /* 0x00000015384f7221 */ /* 0x000fc80000010000 */
[----:B------:R-:W-:Y:S02]  /*c1c0*/  FADD.FTZ R56, R79, R22 ;  /* 0x000000164f387221 */ /* 0x000fe40000010000 */
[----:B------:R-:W-:-:S04]  /*c1d0*/  IMAD.WIDE.U32 R78, R78, 0x10000, RZ ;  /* 0x000100004e4e7825 */ /* 0x000fc800078e00ff */
[----:B------:R-:W-:-:S04]  /*c1e0*/  FADD.FTZ R56, R56, R23 ;  /* 0x0000001738387221 */ /* 0x000fc80000010000 */
[----:B------:R-:W-:Y:S01]  /*c1f0*/  FADD.FTZ R77, R56, R61 ;  /* 0x0000003d384d7221 */ /* 0x000fe20000010000 */
[----:B------:R-:W-:-:S03]  /*c200*/  SEL R56, RZ, 0x1, P2 ;  /* 0x00000001ff387807 */ /* 0x000fc60001000000 */
[----:B------:R-:W-:Y:S02]  /*c210*/  FADD.FTZ R77, R77, R62 ;  /* 0x0000003e4d4d7221 */ /* 0x000fe40000010000 */
[----:B------:R-:W-:-:S04]  /*c220*/  IMAD.WIDE.U32 R56, R56, 0x1000000, RZ ;  /* 0x0100000038387825 */ /* 0x000fc800078e00ff */
[----:B------:R-:W-:Y:S01]  /*c230*/  FADD.FTZ R77, R77, R63 ;  /* 0x0000003f4d4d7221 */ /* 0x000fe20000010000 */
[----:B------:R-:W-:Y:S02]  /*c240*/  LOP3.LUT R78, R80, R56, R78, 0xfe, !PT ;  /* 0x00000038504e7212 */ /* 0x000fe400078efe4e */
[----:B------:R-:W-:Y:S01]  /*c250*/  LOP3.LUT R80, R57, R59, R58, 0xfe, !PT ;  /* 0x0000003b39507212 */ /* 0x000fe200078efe3a */
[----:B------:R-:W-:Y:S01]  /*c260*/  FADD.FTZ R77, R77, R64 ;  /* 0x000000404d4d7221 */ /* 0x000fe20000010000 */
[----:B------:R-:W-:Y:S02]  /*c270*/  @P0 PRMT R57, RZ, 0x7610, R27 ;  /* 0x00007610ff390816 */ /* 0x000fe4000000001b */
[----:B------:R-:W-:Y:S01]  /*c280*/  LOP3.LUT R79, R81, R80, R79, 0xfe, !PT ;  /* 0x00000050514f7212 */ /* 0x000fe200078efe4f */
[----:B------:R-:W-:Y:S01]  /*c290*/  FADD.FTZ R77, R77, R65 ;  /* 0x000000414d4d7221 */ /* 0x000fe20000010000 */
[----:B------:R-:W-:Y:S01]  /*c2a0*/  LOP3.LUT R78, R78, R76, RZ, 0xfc, !PT ;  /* 0x0000004c4e4e7212 */ /* 0x000fe200078efcff */
[----:B------:R-:W-:Y:S01]  /*c2b0*/  @P0 FADD.FTZ R60, R57, R60 ;  /* 0x0000003c393c0221 */ /* 0x000fe20000010000 */
[----:B------:R-:W-:Y:S01]  /*c2c0*/  F2FP.BF16.PACK_AB R58, R75, R74 ;  /* 0x0000004a4b3a723e */ /* 0x000fe200000010ff */
[----:B------:R-:W-:Y:S01]  /*c2d0*/  FADD.FTZ R56, R77, R66 ;  /* 0x000000424d387221 */ /* 0x000fe20000010000 */
[----:B------:R-:W-:Y:S01]  /*c2e0*/  F2FP.BF16.PACK_AB R57, R73, R72 ;  /* 0x000000484939723e */ /* 0x000fe200000010ff */
[----:B------:R-:W-:Y:S01]  /*c2f0*/  IMAD.MOV.U32 R77, RZ, RZ, 0x10 ;  /* 0x00000010ff4d7424 */ /* 0x000fe200078e00ff */
[----:B------:R-:W-:Y:S01]  /*c300*/  F2FP.BF16.PACK_AB R59, R60, R87 ;  /* 0x000000573c3b723e */ /* 0x000fe200000010ff */
[----:B------:R-:W-:Y:S01]  /*c310*/  FADD.FTZ R56, R56, R67 ;  /* 0x0000004338387221 */ /* 0x000fe20000010000 */
[----:B-1----:R-:W-:Y:S01]  /*c320*/  LOP3.LUT P0, RZ, R116, 0x1f, RZ, 0xc0, !PT ;  /* 0x0000001f74ff7812 */ /* 0x002fe2000780c0ff */
[----:B------:R-:W-:-:S02]  /*c330*/  IMAD.MOV.U32 R81, RZ, RZ, 0x8 ;  /* 0x00000008ff517424 */ /* 0x000fc400078e00ff */
[----:B------:R-:W-:Y:S01]  /*c340*/  FADD.FTZ R121, R56, R68 ;  /* 0x0000004438797221 */ /* 0x000fe20000010000 */
[----:B------:R-:W-:Y:S01]  /*c350*/  F2FP.BF16.PACK_AB R56, R71, R70 ;  /* 0x000000464738723e */ /* 0x000fe200000010ff */
[----:B------:R-:W-:-:S04]  /*c360*/  IMAD.WIDE.U32 R76, R69, R77, c[0x0][0x188] ;  /* 0x00006200454c7625 */ /* 0x000fc800078e004d */
[----:B------:R-:W-:Y:S01]  /*c370*/  FADD.FTZ R121, R121, R70 ;  /* 0x0000004679797221 */ /* 0x000fe20000010000 */
[----:B------:R-:W-:Y:S01]  /*c380*/  STG.E.128 [R76.64], R56 ;  /* 0x000000384c007986 */ /* 0x000fe2000c101d06 */
[----:B------:R-:W-:-:S04]  /*c390*/  IMAD.WIDE.U32 R80, R69, R81, c[0x0][0x190] ;  /* 0x0000640045507625 */ /* 0x000fc800078e0051 */
[----:B------:R-:W-:Y:S01]  /*c3a0*/  FADD.FTZ R121, R121, R71 ;  /* 0x0000004779797221 */ /* 0x000fe20000010000 */
[----:B------:R0:W-:Y:S03]  /*c3b0*/  STG.E.64 [R80.64], R78 ;  /* 0x0000004e50007986 */ /* 0x0001e6000c101b06 */
[----:B------:R-:W-:-:S04]  /*c3c0*/  FADD.FTZ R121, R121, R72 ;  /* 0x0000004879797221 */ /* 0x000fc80000010000 */
[----:B------:R-:W-:-:S04]  /*c3d0*/  FADD.FTZ R121, R121, R73 ;  /* 0x0000004979797221 */ /* 0x000fc80000010000 */
[----:B0-----:R-:W-:Y:S01]  /*c3e0*/  FADD.FTZ R78, R121, R74 ;  /* 0x0000004a794e7221 */ /* 0x001fe20000010000 */
[----:B------:R-:W-:-:S03]  /*c3f0*/  SHF.R.U32.HI R121, RZ, 0x5, R116 ;  /* 0x00000005ff797819 */ /* 0x000fc60000011674 */
[----:B------:R-:W-:Y:S01]  /*c400*/  FADD.FTZ R78, R78, R75 ;  /* 0x0000004b4e4e7221 */ /* 0x000fe20000010000 */
[----:B------:R-:W-:-:S03]  /*c410*/  LOP3.LUT R76, R121, 0x7fffff8, RZ, 0xc0, !PT ;  /* 0x07fffff8794c7812 */ /* 0x000fc600078ec0ff */
[----:B------:R-:W-:Y:S01]  /*c420*/  FADD.FTZ R121, R78, R87 ;  /* 0x000000574e797221 */ /* 0x000fe20000010000 */
[----:B------:R-:W-:-:S03]  /*c430*/  @!P1 IADD3 R76, R76, 0x8, RZ ;  /* 0x000000084c4c9810 */ /* 0x000fc60007ffe0ff */
[----:B------:R-:W-:Y:S01]  /*c440*/  FADD.FTZ R56, R121, R60 ;  /* 0x0000003c79387221 */ /* 0x000fe20000010000 */
[----:B------:R-:W-:Y:S05]  /*c450*/  BRA.DIV ~URZ, `(.L_x_2391) ;  /* 0x000015027f007947 */ /* 0x000fea000b800000 */
[----:B------:R0:W1:Y:S02]  /*c460*/  SHFL.BFLY PT, R57, R56, 0x1, 0x1f ;  /* 0x0c201f0038397f89 */ /* 0x00006400000e0000 */
.L_x_2395:
        /* <DEDUP_REMOVED lines=20> */
[C---:B------:R-:W-:Y:S02]  /*c5b0*/  FADD.FTZ R58, -R56.reuse, R13 ;  /* 0x0000000d383a7221 */ /* 0x040fe40000010100 */
[----:B------:R-:W-:Y:S02]  /*c5c0*/  FFMA.FTZ R59, R57, R57, R78 ;  /* 0x00000039393b7223 */ /* 0x000fe4000001004e */
[----:B------:R-:W-:-:S02]  /*c5d0*/  FADD.FTZ R57, -R56, R14 ;  /* 0x0000000e38397221 */ /* 0x000fc40000010100 */
[----:B------:R-:W-:Y:S02]  /*c5e0*/  FFMA.FTZ R78, R58, R58, R59 ;  /* 0x0000003a3a4e7223 */ /* 0x000fe4000001003b */
[C---:B------:R-:W-:Y:S02]  /*c5f0*/  FADD.FTZ R58, -R56.reuse, R15 ;  /* 0x0000000f383a7221 */ /* 0x040fe40000010100 */
[----:B------:R-:W-:Y:S02]  /*c600*/  FFMA.FTZ R59, R57, R57, R78 ;  /* 0x00000039393b7223 */ /* 0x000fe4000001004e */
        /* <DEDUP_REMOVED lines=58> */
.L_x_2396:
[----:B------:R-:W2:Y:S01]  /*c9b0*/  S2R R121, SR_TID.X ;  /* 0x0000000000797919 */ /* 0x000ea20000002100 */
[----:B------:R-:W-:Y:S01]  /*c9c0*/  @!P0 SHF.R.U32.HI R59, RZ, 0x5, R116 ;  /* 0x00000005ff3b8819 */ /* 0x000fe20000011674 */
[----:B-1----:R-:W-:Y:S01]  /*c9d0*/  FADD.FTZ R57, R57, R77 ;  /* 0x0000004d39397221 */ /* 0x002fe20000010000 */
[----:B------:R-:W-:Y:S01]  /*c9e0*/  WARPSYNC 0xffffffff ;  /* 0xffffffff00007948 */ /* 0x000fe20003800000 */
[----:B------:R-:W-:Y:S01]  /*c9f0*/  IMAD.MOV.U32 R81, RZ, RZ, RZ ;  /* 0x000000ffff517224 */ /* 0x000fe200078e00ff */
[----:B------:R-:W-:-:S04]  /*ca00*/  @!P0 LOP3.LUT R59, R59, 0x7, RZ, 0xc0, !PT ;  /* 0x000000073b3b8812 */ /* 0x000fc800078ec0ff */
[----:B0-----:R-:W-:-:S05]  /*ca10*/  @!P0 IADD3 R77, R76, R59, RZ ;  /* 0x0000003b4c4d8210 */ /* 0x001fca0007ffe0ff */
[----:B------:R-:W-:Y:S01]  /*ca20*/  @!P0 STS.64 [R77.X8], R56 ;  /* 0x000000384d008388 */ /* 0x000fe20000008a00 */
[----:B--2---:R-:W-:-:S03]  /*ca30*/  LOP3.LUT R58, R121, 0x1f, RZ, 0xc0, !PT ;  /* 0x0000001f793a7812 */ /* 0x004fc600078ec0ff */
[----:B------:R-:W-:Y:S01]  /*ca40*/  BAR.SYNC.DEFER_BLOCKING 0x0 ;  /* 0x0000000000007b1d */ /* 0x000fe20000010000 */
[----:B------:R-:W-:-:S13]  /*ca50*/  ISETP.GT.U32.AND P1, PT, R58, 0x7, PT ;  /* 0x000000073a00780c */ /* 0x000fda0003f24070 */
[----:B------:R-:W-:Y:S02]  /*ca60*/  @!P1 IMAD.IADD R79, R76, 0x1, R58 ;  /* 0x000000014c4f9824 */ /* 0x000fe400078e023a */
[----:B------:R-:W-:Y:S01]  /*ca70*/  CS2R R58, SRZ ;  /* 0x00000000003a7805 */ /* 0x000fe2000001ff00 */
[----:B------:R-:W-:-:S04]  /*ca80*/  @!P1 IMAD.MOV.U32 R81, RZ, RZ, 0x400 ;  /* 0x00000400ff519424 */ /* 0x000fc800078e00ff */
[----:B------:R0:W-:Y:S01]  /*ca90*/  I2F R78, R81 ;  /* 0x00000051004e7306 */ /* 0x0001e20000201400 */
[----:B------:R-:W-:Y:S04]  /*caa0*/  @!P1 LDS.64 R58, [R79.X8] ;  /* 0x000000004f3a9984 */ /* 0x000fe80000008a00 */
[----:B------:R-:W0:Y:S02]  /*cab0*/  SHFL.DOWN PT, R80, R81, 0x4, 0x1f ;  /* 0x08801f0051507f89 */ /* 0x000e2400000e0000 */
[----:B0-----:R-:W-:Y:S02]  /*cac0*/  IADD3 R81, R80, R81, RZ ;  /* 0x0000005150517210 */ /* 0x001fe40007ffe0ff */
[----:B------:R-:W-:Y:S03]  /*cad0*/  I2F R80, R80 ;  /* 0x0000005000507306 */ /* 0x000fe60000201400 */
[----:B------:R-:W0:Y:S05]  /*cae0*/  SHFL.DOWN PT, R77, R81, 0x2, 0x1f ;  /* 0x08401f00514d7f89 */ /* 0x000e2a00000e0000 */
[----:B------:R-:W1:Y:S01]  /*caf0*/  I2F R76, R81 ;  /* 0x00000051004c7306 */ /* 0x000e620000201400 */
[----:B------:R-:W2:Y:S04]  /*cb00*/  SHFL.DOWN PT, R57, R58, 0x4, 0x1f ;  /* 0x08801f003a397f89 */ /* 0x000ea800000e0000 */
[----:B------:R-:W3:Y:S03]  /*cb10*/  SHFL.DOWN PT, R56, R59, 0x4, 0x1f ;  /* 0x08801f003b387f89 */ /* 0x000ee600000e0000 */
[----:B-1----:R-:W1:Y:S01]  /*cb20*/  MUFU.RCP R79, R76 ;  /* 0x0000004c004f7308 */ /* 0x002e620000001000 */
[----:B0-----:R-:W-:-:S07]  /*cb30*/  IMAD.IADD R81, R81, 0x1, R77 ;  /* 0x0000000151517824 */ /* 0x001fce00078e024d */
[----:B------:R-:W-:Y:S01]  /*cb40*/  I2F R77, R77 ;  /* 0x0000004d004d7306 */ /* 0x000fe20000201400 */
[C---:B--2---:R-:W-:Y:S02]  /*cb50*/  FMUL.FTZ R116, R57.reuse, R80 ;  /* 0x0000005039747220 */ /* 0x044fe40000410000 */
[----:B------:R-:W-:Y:S02]  /*cb60*/  FADD.FTZ R57, -R57, R58 ;  /* 0x0000003a39397221 */ /* 0x000fe40000010100 */
[----:B------:R-:W-:Y:S02]  /*cb70*/  FFMA.FTZ R116, R78, R58, R116 ;  /* 0x0000003a4e747223 */ /* 0x000fe40000010074 */
[----:B------:R-:W-:Y:S02]  /*cb80*/  FMUL.FTZ R57, R57, R57 ;  /* 0x0000003939397220 */ /* 0x000fe40000410000 */
[----:B-1----:R-:W-:Y:S02]  /*cb90*/  FMUL.FTZ R116, R79, R116 ;  /* 0x000000744f747220 */ /* 0x002fe40000410000 */
[----:B------:R-:W-:-:S02]  /*cba0*/  FMUL.FTZ R78, R57, R78 ;  /* 0x0000004e394e7220 */ /* 0x000fc40000410000 */
[----:B------:R-:W0:Y:S01]  /*cbb0*/  I2F R57, R81 ;  /* 0x0000005100397306 */ /* 0x000e220000201400 */
[----:B------:R-:W1:Y:S01]  /*cbc0*/  SHFL.DOWN PT, R58, R116, 0x2, 0x1f ;  /* 0x08401f00743a7f89 */ /* 0x000e6200000e0000 */
[----:B---3--:R-:W-:Y:S02]  /*cbd0*/  FADD.FTZ R56, R56, R59 ;  /* 0x0000003b38387221 */ /* 0x008fe40000010000 */
[----:B------:R-:W-:-:S04]  /*cbe0*/  FMUL.FTZ R78, R78, R80 ;  /* 0x000000504e4e7220 */ /* 0x000fc80000410000 */
[----:B------:R-:W-:Y:S02]  /*cbf0*/  FFMA.FTZ R79, R79, R78, R56 ;  /* 0x0000004e4f4f7223 */ /* 0x000fe40000010038 */
[----:B------:R-:W2:Y:S04]  /*cc00*/  SHFL.DOWN PT, R56, R81, 0x1, 0x1f ;  /* 0x08201f0051387f89 */ /* 0x000ea800000e0000 */
[----:B------:R-:W3:Y:S01]  /*cc10*/  SHFL.DOWN PT, R78, R79, 0x2, 0x1f ;  /* 0x08401f004f4e7f89 */ /* 0x000ee200000e0000 */
[----:B0-----:R-:W0:Y:S01]  /*cc20*/  MUFU.RCP R59, R57 ;  /* 0x00000039003b7308 */ /* 0x001e220000001000 */
[----:B-1----:R-:W-:Y:S02]  /*cc30*/  FMUL.FTZ R80, R58, R77 ;  /* 0x0000004d3a507220 */ /* 0x002fe40000410000 */
[----:B------:R-:W-:-:S02]  /*cc40*/  FADD.FTZ R58, R116, -R58 ;  /* 0x8000003a743a7221 */ /* 0x000fc40000010000 */
[----:B------:R-:W-:Y:S02]  /*cc50*/  FFMA.FTZ R80, R76, R116, R80 ;  /* 0x000000744c507223 */ /* 0x000fe40000010050 */
[----:B------:R-:W-:Y:S01]  /*cc60*/  FMUL.FTZ R58, R58, R58 ;  /* 0x0000003a3a3a7220 */ /* 0x000fe20000410000 */
[----:B------:R-:W4:Y:S01]  /*cc70*/  LDL R116, [R1+0x8] ;  /* 0x0000080001747983 */ /* 0x000f220000100800 */
[----:B0-----:R-:W-:Y:S02]  /*cc80*/  FMUL.FTZ R80, R59, R80 ;  /* 0x000000503b507220 */ /* 0x001fe40000410000 */
[----:B------:R-:W-:Y:S02]  /*cc90*/  FMUL.FTZ R58, R76, R58 ;  /* 0x0000003a4c3a7220 */ /* 0x000fe40000410000 */
[----:B--2---:R-:W-:Y:S01]  /*cca0*/  IMAD.IADD R81, R81, 0x1, R56 ;  /* 0x0000000151517824 */ /* 0x004fe200078e0238 */
[----:B------:R-:W0:Y:S01]  /*ccb0*/  SHFL.DOWN PT, R76, R80, 0x1, 0x1f ;  /* 0x08201f00504c7f89 */ /* 0x000e2200000e0000 */
[----:B---3--:R-:W-:Y:S01]  /*ccc0*/  FADD.FTZ R78, R79, R78 ;  /* 0x0000004e4f4e7221 */ /* 0x008fe20000010000 */
[----:B------:R-:W-:Y:S01]  /*ccd0*/  I2F R56, R56 ;  /* 0x0000003800387306 */ /* 0x000fe20000201400 */
[----:B------:R-:W-:-:S04]  /*cce0*/  FMUL.FTZ R58, R58, R77 ;  /* 0x0000004d3a3a7220 */ /* 0x000fc80000410000 */
[----:B------:R-:W-:-:S03]  /*ccf0*/  FFMA.FTZ R58, R59, R58, R78 ;  /* 0x0000003a3b3a7223 */ /* 0x000fc6000001004e */
[----:B------:R-:W1:Y:S02]  /*cd00*/  I2F R81, R81 ;  /* 0x0000005100517306 */ /* 0x000e640000201400 */
[----:B------:R-:W2:Y:S01]  /*cd10*/  SHFL.DOWN PT, R59, R58, 0x1, 0x1f ;  /* 0x08201f003a3b7f89 */ /* 0x000ea200000e0000 */
[----:B0-----:R-:W-:-:S05]  /*cd20*/  FADD.FTZ R77, R80, -R76 ;  /* 0x8000004c504d7221 */ /* 0x001fca0000010000 */
[----:B-1----:R-:W0:Y:S01]  /*cd30*/  MUFU.RCP R81, R81 ;  /* 0x0000005100517308 */ /* 0x002e220000001000 */
[----:B------:R-:W-:Y:S02]  /*cd40*/  FMUL.FTZ R76, R76, R56 ;  /* 0x000000384c4c7220 */ /* 0x000fe40000410000 */
[----:B------:R-:W-:Y:S02]  /*cd50*/  FMUL.FTZ R77, R77, R77 ;  /* 0x0000004d4d4d7220 */ /* 0x000fe40000410000 */
[C---:B------:R-:W-:Y:S02]  /*cd60*/  FFMA.FTZ R76, R57.reuse, R80, R76 ;  /* 0x00000050394c7223 */ /* 0x040fe4000001004c */
[----:B------:R-:W-:Y:S01]  /*cd70*/  FMUL.FTZ R77, R57, R77 ;  /* 0x0000004d394d7220 */ /* 0x000fe20000410000 */
[----:B------:R-:W3:Y:S01]  /*cd80*/  LDL R80, [R1+0xc] ;  /* 0x00000c0001507983 */ /* 0x000ee20000100800 */
[----:B--2---:R-:W-:Y:S02]  /*cd90*/  FADD.FTZ R78, R58, R59 ;  /* 0x0000003b3a4e7221 */ /* 0x004fe40000010000 */
[----:B------:R-:W-:Y:S01]  /*cda0*/  FMUL.FTZ R57, R77, R56 ;  /* 0x000000384d397220 */ /* 0x000fe20000410000 */
[----:B------:R-:W-:-:S03]  /*cdb0*/  SHF.R.U32.HI R56, RZ, 0x5, R121 ;  /* 0x00000005ff387819 */ /* 0x000fc60000011679 */
[C---:B0-----:R-:W-:Y:S02]  /*cdc0*/  FFMA.FTZ R78, R81.reuse, R57, R78 ;  /* 0x00000039514e7223 */ /* 0x041fe4000001004e */
[----:B------:R-:W-:Y:S02]  /*cdd0*/  FMUL.FTZ R76, R81, R76 ;  /* 0x0000004c514c7220 */ /* 0x000fe40000410000 */
[----:B------:R-:W2:Y:S04]  /*cde0*/  LDL R81, [R1] ;  /* 0x0000000001517983 */ /* 0x000ea80000100800 */
[----:B------:R0:W-:Y:S04]  /*cdf0*/  SHFL.IDX PT, R58, R78, RZ, 0x1f ;  /* 0x00001fff4e3a7589 */ /* 0x0001e800000e0000 */
[----:B------:R-:W1:Y:S04]  /*ce00*/  SHFL.IDX PT, R77, R76, RZ, 0x1f ;  /* 0x00001fff4c4d7589 */ /* 0x000e6800000e0000 */
[----:B0-----:R-:W5:Y:S01]  /*ce10*/  LDL R78, [R1+0x4] ;  /* 0x00000400014e7983 */ /* 0x001f620000100800 */
[----:B------:R-:W-:-:S02]  /*ce20*/  LOP3.LUT R56, R56, 0x7, RZ, 0xc0, !PT ;  /* 0x0000000738387812 */ /* 0x000fc400078ec0ff */
[----:B------:R-:W-:Y:S02]  /*ce30*/  ISETP.NE.AND P1, PT, RZ, UR8, PT ;  /* 0x00000008ff007c0c */ /* 0x000fe4000bf25270 */
[----:B------:R-:W-:Y:S02]  /*ce40*/  MOV R79, c[0x0][0x1e0] ;  /* 0x00007800004f7a02 */ /* 0x000fe40000000f00 */
[----:B------:R-:W-:Y:S01]  /*ce50*/  LOP3.LUT P0, RZ, R56, 0x1f, R121, 0xf8, !PT ;  /* 0x0000001f38ff7812 */ /* 0x000fe2000780f879 */
[----:B-1----:R-:W-:Y:S02]  /*ce60*/  FMUL.FTZ R59, R77, R77 ;  /* 0x0000004d4d3b7220 */ /* 0x002fe40000410000 */
[----:B------:R-:W-:-:S03]  /*ce70*/  FFMA.FTZ R76, R58, R79, c[0x0][0x228] ;  /* 0x00008a003a4c7623 */ /* 0x000fc6000001004f */
[----:B------:R-:W-:-:S05]  /*ce80*/  FSEL R59, R59, RZ, P1 ;  /* 0x000000ff3b3b7208 */ /* 0x000fca0000800000 */
[----:B------:R-:W-:Y:S02]  /*ce90*/  FADD.FTZ R59, R76, R59 ;  /* 0x0000003b4c3b7221 */ /* 0x000fe40000010000 */
[----:B------:R-:W-:-:S04]  /*cea0*/  @!P0 IMAD.MOV.U32 R57, RZ, RZ, 0x4 ;  /* 0x00000004ff398424 */ /* 0x000fc800078e00ff */
[----:B------:R-:W0:Y:S01]  /*ceb0*/  MUFU.RSQ R59, R59 ;  /* 0x0000003b003b7308 */ /* 0x000e220000001400 */
[----:B------:R-:W-:Y:S01]  /*cec0*/  @!P0 IMAD.WIDE R56, R0, R57, c[0x0][0x1a0] ;  /* 0x0000680000388625 */ /* 0x000fe200078e0239 */
[----:B------:R-:W-:-:S03]  /*ced0*/  FSEL R58, R77, RZ, !P1 ;  /* 0x000000ff4d3a7208 */ /* 0x000fc60004800000 */
[----:B------:R-:W-:Y:S01]  /*cee0*/  @!P0 IMAD.MOV.U32 R79, RZ, RZ, 0x4 ;  /* 0x00000004ff4f8424 */ /* 0x000fe200078e00ff */
[----:B------:R1:W-:Y:S01]  /*cef0*/  @!P0 STG.E [R56.64], R77 ;  /* 0x0000004d38008986 */ /* 0x0003e2000c101906 */
[C---:B------:R-:W-:Y:S02]  /*cf00*/  FADD.FTZ R14, -R58.reuse, R14 ;  /* 0x0000000e3a0e7221 */ /* 0x040fe40000010100 */
[----:B------:R-:W-:Y:S02]  /*cf10*/  FADD.FTZ R15, -R58, R15 ;  /* 0x0000000f3a0f7221 */ /* 0x000fe40000010100 */
[----:B-1----:R-:W-:-:S05]  /*cf20*/  @!P0 IMAD.WIDE R56, R0, R79, c[0x0][0x1a8] ;  /* 0x00006a0000388625 */ /* 0x002fca00078e024f */
[----:B0-----:R0:W-:Y:S01]  /*cf30*/  @!P0 STG.E [R56.64], R59 ;  /* 0x0000003b38008986 */ /* 0x0011e2000c101906 */
[C---:B------:R-:W-:Y:S02]  /*cf40*/  FMUL.FTZ R14, R59.reuse, R14 ;  /* 0x0000000e3b0e7220 */ /* 0x040fe40000410000 */
[----:B------:R-:W-:Y:S01]  /*cf50*/  FMUL.FTZ R15, R59, R15 ;  /* 0x0000000f3b0f7220 */ /* 0x000fe20000410000 */
[----:B0-----:R-:W-:Y:S01]  /*cf60*/  PRMT R56, RZ, 0x5410, R43 ;  /* 0x00005410ff387816 */ /* 0x001fe2000000002b */
[----:B------:R-:W-:-:S04]  /*cf70*/  FADD.FTZ R12, -R58, R12 ;  /* 0x0000000c3a0c7221 */ /* 0x000fc80000010100 */
[----:B------:R-:W-:Y:S01]  /*cf80*/  FFMA.FTZ R14, R14, R56, R123 ;  /* 0x000000380e0e7223 */ /* 0x000fe2000001007b */
[----:B------:R-:W-:Y:S01]  /*cf90*/  PRMT R56, RZ, 0x7610, R43 ;  /* 0x00007610ff387816 */ /* 0x000fe2000000002b */
[----:B------:R-:W-:-:S04]  /*cfa0*/  FMUL.FTZ R12, R59, R12 ;  /* 0x0000000c3b0c7220 */ /* 0x000fc80000410000 */
[----:B------:R-:W-:Y:S01]  /*cfb0*/  FFMA.FTZ R15, R15, R56, R122 ;  /* 0x000000380f0f7223 */ /* 0x000fe2000001007a */
[----:B------:R-:W-:Y:S01]  /*cfc0*/  PRMT R56, RZ, 0x5410, R42 ;  /* 0x00005410ff387816 */ /* 0x000fe2000000002a */
[C---:B------:R-:W-:Y:S02]  /*cfd0*/  FADD.FTZ R13, -R58.reuse, R13 ;  /* 0x0000000d3a0d7221 */ /* 0x040fe40000010100 */
[----:B------:R-:W-:Y:S02]  /*cfe0*/  FADD.FTZ R10, -R58, R10 ;  /* 0x0000000a3a0a7221 */ /* 0x000fe40000010100 */
[----:B------:R-:W-:Y:S01]  /*cff0*/  FFMA.FTZ R12, R12, R56, R125 ;  /* 0x000000380c0c7223 */ /* 0x000fe2000001007d */
[----:B------:R-:W-:Y:S01]  /*d000*/  PRMT R56, RZ, 0x7610, R42 ;  /* 0x00007610ff387816 */ /* 0x000fe2000000002a */
[C---:B------:R-:W-:Y:S01]  /*d010*/  FMUL.FTZ R13, R59.reuse, R13 ;  /* 0x0000000d3b0d7220 */ /* 0x040fe20000410000 */
[----:B------:R-:W-:Y:S01]  /*d020*/  PRMT R57, RZ, 0x5410, R41 ;  /* 0x00005410ff397816 */ /* 0x000fe20000000029 */
[----:B------:R-:W-:-:S02]  /*d030*/  FMUL.FTZ R10, R59, R10 ;  /* 0x0000000a3b0a7220 */ /* 0x000fc40000410000 */
[C---:B------:R-:W-:Y:S02]  /*d040*/  FADD.FTZ R11, -R58.reuse, R11 ;  /* 0x0000000b3a0b7221 */ /* 0x040fe40000010100 */
[----:B------:R-:W-:Y:S02]  /*d050*/  FFMA.FTZ R13, R13, R56, R124 ;  /* 0x000000380d0d7223 */ /* 0x000fe4000001007c */
[----:B------:R-:W-:Y:S02]  /*d060*/  FMUL.FTZ R11, R59, R11 ;  /* 0x0000000b3b0b7220 */ /* 0x000fe40000410000 */
        /* <DEDUP_REMOVED lines=25> */
[----:B------:R-:W-:Y:S02]  /*d200*/  FADD.FTZ R58, -R58, R60 ;  /* 0x0000003c3a3a7221 */ /* 0x000fe40000010100 */
        /* <DEDUP_REMOVED lines=25> */
[----:B------:R-:W-:Y:S02]  /*d3a0*/  FMUL.FTZ R58, R59, R58 ;  /* 0x0000003a3b3a7220 */ /* 0x000fe40000410000 */
[----:B-----5:R-:W-:Y:S01]  /*d3b0*/  FFMA.FTZ R56, R10, R57, R78 ;  /* 0x000000390a387223 */ /* 0x020fe2000001004e */
[----:B------:R-:W-:-:S05]  /*d3c0*/  PRMT R10, RZ, 0x7610, R41 ;  /* 0x00007610ff0a7816 */ /* 0x000fca0000000029 */
[----:B--2---:R-:W-:Y:S01]  /*d3d0*/  FFMA.FTZ R57, R11, R10, R81 ;  /* 0x0000000a0b397223 */ /* 0x004fe20000010051 */
[----:B------:R-:W-:-:S05]  /*d3e0*/  PRMT R10, RZ, 0x7610, R40 ;  /* 0x00007610ff0a7816 */ /* 0x000fca0000000028 */
[----:B----4-:R-:W-:Y:S01]  /*d3f0*/  FFMA.FTZ R59, R9, R10, R116 ;  /* 0x0000000a093b7223 */ /* 0x010fe20000010074 */
        /* <DEDUP_REMOVED lines=43> */
[----:B------:R-:W-:Y:S02]  /*d6b0*/  PRMT R9, RZ, 0x5410, R29 ;  /* 0x00005410ff097816 */ /* 0x000fe4000000001d */
[----:B------:R-:W-:Y:S01]  /*d6c0*/  PRMT R10, RZ, 0x7610, R28 ;  /* 0x00007610ff0a7816 */ /* 0x000fe2000000001c */
[----:B---3--:R-:W-:Y:S02]  /*d6d0*/  FFMA.FTZ R8, R8, R11, R80 ;  /* 0x0000000b08087223 */ /* 0x008fe40000010050 */
[----:B------:R-:W-:Y:S01]  /*d6e0*/  FFMA.FTZ R72, R72, R9, R100 ;  /* 0x0000000948487223 */ /* 0x000fe20000010064 */
[----:B------:R-:W-:Y:S01]  /*d6f0*/  PRMT R9, RZ, 0x5410, R28 ;  /* 0x00005410ff097816 */ /* 0x000fe2000000001c */
[----:B------:R-:W-:Y:S01]  /*d700*/  FFMA.FTZ R71, R71, R10, R101 ;  /* 0x0000000a47477223 */ /* 0x000fe20000010065 */
[----:B------:R-:W-:Y:S02]  /*d710*/  F2FP.BF16.PACK_AB R11, R15, R14 ;  /* 0x0000000e0f0b723e */ /* 0x000fe400000010ff */
[----:B------:R-:W-:-:S02]  /*d720*/  F2FP.BF16.PACK_AB R10, R13, R12 ;  /* 0x0000000c0d0a723e */ /* 0x000fc400000010ff */
[----:B------:R-:W-:Y:S02]  /*d730*/  F2FP.BF16.PACK_AB R15, R23, R22 ;  /* 0x00000016170f723e */ /* 0x000fe400000010ff */
[----:B------:R-:W-:Y:S02]  /*d740*/  F2FP.BF16.PACK_AB R12, R17, R16 ;  /* 0x00000010110c723e */ /* 0x000fe400000010ff */
[----:B------:R-:W-:Y:S01]  /*d750*/  F2FP.BF16.PACK_AB R23, R58, R87 ;  /* 0x000000573a17723e */ /* 0x000fe200000010ff */
[----:B------:R-:W-:Y:S01]  /*d760*/  FFMA.FTZ R70, R70, R9, R102 ;  /* 0x0000000946467223 */ /* 0x000fe20000010066 */
[----:B------:R-:W-:Y:S01]  /*d770*/  F2FP.BF16.PACK_AB R17, R64, R63 ;  /* 0x0000003f4011723e */ /* 0x000fe200000010ff */
[----:B------:R-:W-:Y:S01]  /*d780*/  IMAD.MOV.U32 R63, RZ, RZ, 0x10 ;  /* 0x00000010ff3f7424 */ /* 0x000fe200078e00ff */
[----:B------:R-:W-:Y:S02]  /*d790*/  F2FP.BF16.PACK_AB R16, R62, R61 ;  /* 0x0000003d3e10723e */ /* 0x000fe400000010ff */
[----:B------:R-:W-:-:S02]  /*d7a0*/  LEA R58, P0, R7, c[0x0][0x208], 0x4 ;  /* 0x00008200073a7a11 */ /* 0x000fc400078020ff */
[C---:B------:R-:W-:Y:S02]  /*d7b0*/  IADD3 R60, R7.reuse, 0x100, RZ ;  /* 0x00000100073c7810 */ /* 0x040fe40007ffe0ff */
[----:B------:R-:W-:Y:S02]  /*d7c0*/  IADD3 R62, R7, 0x200, RZ ;  /* 0x00000200073e7810 */ /* 0x000fe40007ffe0ff */
[----:B------:R-:W-:Y:S02]  /*d7d0*/  F2FP.BF16.PACK_AB R9, R57, R56 ;  /* 0x000000383909723e */ /* 0x000fe400000010ff */
[----:B------:R-:W-:Y:S02]  /*d7e0*/  F2FP.BF16.PACK_AB R8, R59, R8 ;  /* 0x000000083b08723e */ /* 0x000fe400000010ff */
[----:B------:R-:W-:Y:S01]  /*d7f0*/  LEA R56, P1, R69, c[0x0][0x208], 0x4 ;  /* 0x0000820045387a11 */ /* 0x000fe200078220ff */
[----:B------:R-:W-:Y:S01]  /*d800*/  IMAD.WIDE.U32 R60, R60, R63, c[0x0][0x208] ;  /* 0x000082003c3c7625 */ /* 0x000fe200078e003f */
[----:B------:R-:W-:-:S02]  /*d810*/  LEA.HI.X R59, R7, c[0x0][0x20c], RZ, 0x4, P0 ;  /* 0x00008300073b7a11 */ /* 0x000fc400000f24ff */
[----:B------:R-:W-:Y:S01]  /*d820*/  F2FP.BF16.PACK_AB R14, R21, R20 ;  /* 0x00000014150e723e */ /* 0x000fe200000010ff */
[----:B------:R-:W-:Y:S01]  /*d830*/  IMAD.WIDE.U32 R62, R62, R63, c[0x0][0x208] ;  /* 0x000082003e3e7625 */ /* 0x000fe200078e003f */
[----:B------:R-:W-:Y:S02]  /*d840*/  F2FP.BF16.PACK_AB R13, R19, R18 ;  /* 0x00000012130d723e */ /* 0x000fe400000010ff */
[----:B------:R-:W-:Y:S02]  /*d850*/  F2FP.BF16.PACK_AB R19, R68, R67 ;  /* 0x000000434413723e */ /* 0x000fe400000010ff */
[----:B------:R-:W-:Y:S02]  /*d860*/  F2FP.BF16.PACK_AB R18, R66, R65 ;  /* 0x000000414212723e */ /* 0x000fe400000010ff */
[----:B------:R-:W-:Y:S02]  /*d870*/  F2FP.BF16.PACK_AB R22, R75, R74 ;  /* 0x0000004a4b16723e */ /* 0x000fe400000010ff */
[----:B------:R-:W-:-:S02]  /*d880*/  F2FP.BF16.PACK_AB R21, R73, R72 ;  /* 0x000000484915723e */ /* 0x000fc400000010ff */
[----:B------:R-:W-:Y:S02]  /*d890*/  F2FP.BF16.PACK_AB R20, R71, R70 ;  /* 0x000000464714723e */ /* 0x000fe400000010ff */
[----:B------:R-:W-:Y:S01]  /*d8a0*/  LEA.HI.X R57, R69, c[0x0][0x20c], RZ, 0x4, P1 ;  /* 0x0000830045397a11 */ /* 0x000fe200008f24ff */
[----:B------:R0:W-:Y:S01]  /*d8b0*/  STG.E.128 [R58.64], R8 ;  /* 0x000000083a007986 */ /* 0x0001e2000c101d06 */
[----:B------:R-:W-:-:S03]  /*d8c0*/  IADD3 R0, R0, c[0x0][0x160], RZ ;  /* 0x0000580000007a10 */ /* 0x000fc60007ffe0ff */
[----:B------:R0:W-:Y:S04]  /*d8d0*/  STG.E.128 [R60.64], R12 ;  /* 0x0000000c3c007986 */ /* 0x0001e8000c101d06 */
[----:B------:R0:W-:Y:S04]  /*d8e0*/  STG.E.128 [R62.64], R16 ;  /* 0x000000103e007986 */ /* 0x0001e8000c101d06 */
[----:B------:R0:W-:Y:S01]  /*d8f0*/  STG.E.128 [R56.64], R20 ;  /* 0x0000001438007986 */ /* 0x0001e2000c101d06 */
[----:B------:R-:W-:Y:S02]  /*d900*/  ISETP.GE.AND P0, PT, R0, c[0x0][0x164], PT ;  /* 0x0000590000007a0c */ /* 0x000fe40003f06270 */
[----:B------:R-:W-:-:S04]  /*d910*/  LOP3.LUT P1, RZ, R6, 0xff, RZ, 0xc0, !PT ;  /* 0x000000ff06ff7812 */ /* 0x000fc8000782c0ff */
[----:B------:R-:W-:-:S07]  /*d920*/  SEL R6, RZ, 0x1, P1 ;  /* 0x00000001ff067807 */ /* 0x000fce0000800000 */
[----:B0-----:R-:W-:Y:S01]  /*d930*/  @P0 CALL.REL.NOINC `(.L_x_2393) ;  /* 0x0000001000000944 */ /* 0x001fe20003c00000 */
[----:B------:R-:W-:Y:S05]  /*d940*/  BRA `(.L_x_2394) ;  /* 0xffff313000007947 */ /* 0x000fea000383ffff */
.L_x_2393:
[----:B------:R-:W-:Y:S05]  /*d950*/  EXIT ;  /* 0x000000000000794d */ /* 0x000fea0003800000 */
.L_x_2391:
[----:B------:R-:W-:Y:S01]  /*d960*/  HFMA2.MMA R57, -RZ, RZ, 0, 5.9604644775390625e-08 ;  /* 0x00000001ff397435 */ /* 0x000fe200000001ff */
[----:B------:R-:W-:Y:S01]  /*d970*/  IMAD.MOV.U32 R77, RZ, RZ, R56 ;  /* 0x000000ffff4d7224 */ /* 0x000fe200078e0038 */
[----:B------:R-:W-:Y:S01]  /*d980*/  MOV R58, 0xd9c0 ;  /* 0x0000d9c0003a7802 */ /* 0x000fe20000000f00 */
[----:B------:R-:W-:Y:S02]  /*d990*/  IMAD.MOV.U32 R78, RZ, RZ, 0x1f ;  /* 0x0000001fff4e7424 */ /* 0x000fe400078e00ff */
[----:B------:R-:W-:Y:S02]  /*d9a0*/  IMAD.MOV.U32 R59, RZ, RZ, -0x1 ;  /* 0xffffffffff3b7424 */ /* 0x000fe400078e00ff */
[----:B------:R-:W-:Y:S05]  /*d9b0*/  CALL.REL.NOINC `($__internal_13_$__cuda_sm70_shflsync_bfly_p) ;  /* 0x000007c000007944 */ /* 0x000fea0003c00000 */
[----:B-1----:R-:W-:Y:S05]  /*d9c0*/  BRA `(.L_x_2395) ;  /* 0xffffeaa000007947 */ /* 0x002fea000383ffff */
.L_x_2392:
[----:B------:R-:W-:Y:S01]  /*d9d0*/  IMAD.MOV.U32 R77, RZ, RZ, R56 ;  /* 0x000000ffff4d7224 */ /* 0x000fe200078e0038 */
[----:B------:R-:W-:Y:S01]  /*d9e0*/  MOV R57, 0x2 ;  /* 0x0000000200397802 */ /* 0x000fe20000000f00 */
[----:B------:R-:W-:Y:S01]  /*d9f0*/  IMAD.MOV.U32 R78, RZ, RZ, 0x1f ;  /* 0x0000001fff4e7424 */ /* 0x000fe200078e00ff */
[----:B------:R-:W-:Y:S01]  /*da00*/  MOV R58, 0xda30 ;  /* 0x0000da30003a7802 */ /* 0x000fe20000000f00 */
[----:B------:R-:W-:Y:S02]  /*da10*/  IMAD.MOV.U32 R59, RZ, RZ, -0x1 ;  /* 0xffffffffff3b7424 */ /* 0x000fe400078e00ff */
[----:B------:R-:W-:Y:S05]  /*da20*/  CALL.REL.NOINC `($__internal_13_$__cuda_sm70_shflsync_bfly_p) ;  /* 0x0000075000007944 */ /* 0x000fea0003c00000 */
[----:B-1----:R-:W-:Y:S01]  /*da30*/  FADD.FTZ R56, R56, R57 ;  /* 0x0000003938387221 */ /* 0x002fe20000010000 */
[----:B------:R-:W-:Y:S01]  /*da40*/  HFMA2.MMA R78, -RZ, RZ, 0, 1.847743988037109375e-06 ;  /* 0x0000001fff4e7435 */ /* 0x000fe200000001ff */
[----:B------:R-:W-:Y:S01]  /*da50*/  IMAD.MOV.U32 R57, RZ, RZ, 0x4 ;  /* 0x00000004ff397424 */ /* 0x000fe200078e00ff */
[----:B------:R-:W-:Y:S01]  /*da60*/  MOV R58, 0xdaa0 ;  /* 0x0000daa0003a7802 */ /* 0x000fe20000000f00 */
[----:B------:R-:W-:-:S02]  /*da70*/  IMAD.MOV.U32 R59, RZ, RZ, -0x1 ;  /* 0xffffffffff3b7424 */ /* 0x000fc400078e00ff */
[----:B------:R-:W-:Y:S02]  /*da80*/  IMAD.MOV.U32 R77, RZ, RZ, R56 ;  /* 0x000000ffff4d7224 */ /* 0x000fe400078e0038 */
[----:B------:R-:W-:Y:S05]  /*da90*/  CALL.REL.NOINC `($__internal_13_$__cuda_sm70_shflsync_bfly_p) ;  /* 0x000006e000007944 */ /* 0x000fea0003c00000 */
[----:B-1----:R-:W-:Y:S01]  /*daa0*/  FADD.FTZ R56, R56, R57 ;  /* 0x0000003938387221 */ /* 0x002fe20000010000 */
[----:B------:R-:W-:Y:S01]  /*dab0*/  MOV R78, 0x1f ;  /* 0x0000001f004e7802 */ /* 0x000fe20000000f00 */
[----:B------:R-:W-:Y:S01]  /*dac0*/  IMAD.MOV.U32 R57, RZ, RZ, 0x8 ;  /* 0x00000008ff397424 */ /* 0x000fe200078e00ff */
[----:B------:R-:W-:Y:S01]  /*dad0*/  MOV R58, 0xdb10 ;  /* 0x0000db10003a7802 */ /* 0x000fe20000000f00 */
[----:B------:R-:W-:Y:S02]  /*dae0*/  IMAD.MOV.U32 R59, RZ, RZ, -0x1 ;  /* 0xffffffffff3b7424 */ /* 0x000fe400078e00ff */
[----:B------:R-:W-:Y:S02]  /*daf0*/  IMAD.MOV.U32 R77, RZ, RZ, R56 ;  /* 0x000000ffff4d7224 */ /* 0x000fe400078e0038 */
        /* <DEDUP_REMOVED lines=8> */
[----:B-1----:R-:W-:-:S04]  /*db80*/  FADD.FTZ R56, R56, R57 ;  /* 0x0000003938387221 */ /* 0x002fc80000010000 */
[----:B------:R-:W-:-:S04]  /*db90*/  FMUL.FTZ R56, R56, 0.0009765625 ;  /* 0x3a80000038387820 */ /* 0x000fc80000410000 */
[C---:B------:R-:W-:Y:S02]  /*dba0*/  FADD.FTZ R57, -R56.reuse, R8 ;  /* 0x0000000838397221 */ /* 0x040fe40000010100 */
[C---:B------:R-:W-:Y:S02]  /*dbb0*/  FADD.FTZ R59, -R56.reuse, R9 ;  /* 0x00000009383b7221 */ /* 0x040fe40000010100 */
[----:B------:R-:W-:Y:S02]  /*dbc0*/  FFMA.FTZ R58, R57, R57, RZ ;  /* 0x00000039393a7223 */ /* 0x000fe400000100ff */
[C---:B------:R-:W-:Y:S02]  /*dbd0*/  FADD.FTZ R57, -R56.reuse, R10 ;  /* 0x0000000a38397221 */ /* 0x040fe40000010100 */
        /* <DEDUP_REMOVED lines=54> */
[----:B------:R-:W-:Y:S01]  /*df40*/  FFMA.FTZ R59, R57, R57, R78 ;  /* 0x00000039393b7223 */ /* 0x000fe2000001004e */
[----:B------:R-:W-:Y:S01]  /*df50*/  MOV R78, 0x1f ;  /* 0x0000001f004e7802 */ /* 0x000fe20000000f00 */
[----:B------:R-:W-:-:S02]  /*df60*/  FADD.FTZ R57, -R56, R87 ;  /* 0x0000005738397221 */ /* 0x000fc40000010100 */
[----:B------:R-:W-:Y:S02]  /*df70*/  FFMA.FTZ R58, R58, R58, R59 ;  /* 0x0000003a3a3a7223 */ /* 0x000fe4000001003b */
[----:B------:R-:W-:Y:S02]  /*df80*/  FADD.FTZ R77, -R56, R60 ;  /* 0x0000003c384d7221 */ /* 0x000fe40000010100 */
[----:B------:R-:W-:Y:S02]  /*df90*/  FFMA.FTZ R58, R57, R57, R58 ;  /* 0x00000039393a7223 */ /* 0x000fe4000001003a */
[----:B------:R-:W-:Y:S02]  /*dfa0*/  IMAD.MOV.U32 R57, RZ, RZ, 0x1 ;  /* 0x00000001ff397424 */ /* 0x000fe400078e00ff */
[----:B------:R-:W-:Y:S01]  /*dfb0*/  FFMA.FTZ R77, R77, R77, R58 ;  /* 0x0000004d4d4d7223 */ /* 0x000fe2000001003a */
[----:B------:R-:W-:Y:S01]  /*dfc0*/  MOV R58, 0xdff0 ;  /* 0x0000dff0003a7802 */ /* 0x000fe20000000f00 */
[----:B------:R-:W-:-:S02]  /*dfd0*/  IMAD.MOV.U32 R59, RZ, RZ, -0x1 ;  /* 0xffffffffff3b7424 */ /* 0x000fc400078e00ff */
[----:B------:R-:W-:Y:S05]  /*dfe0*/  CALL.REL.NOINC `($__internal_13_$__cuda_sm70_shflsync_bfly_p) ;  /* 0x0000019000007944 */ /* 0x000fea0003c00000 */
[----:B-1----:R-:W-:Y:S01]  /*dff0*/  FADD.FTZ R77, R77, R57 ;  /* 0x000000394d4d7221 */ /* 0x002fe20000010000 */
[----:B------:R-:W-:Y:S01]  /*e000*/  MOV R59, 0xffffffff ;  /* 0xffffffff003b7802 */ /* 0x000fe20000000f00 */
[----:B------:R-:W-:Y:S01]  /*e010*/  IMAD.MOV.U32 R57, RZ, RZ, 0x2 ;  /* 0x00000002ff397424 */ /* 0x000fe200078e00ff */
[----:B------:R-:W-:Y:S01]  /*e020*/  MOV R58, 0xe050 ;  /* 0x0000e050003a7802 */ /* 0x000fe20000000f00 */
[----:B------:R-:W-:-:S02]  /*e030*/  IMAD.MOV.U32 R78, RZ, RZ, 0x1f ;  /* 0x0000001fff4e7424 */ /* 0x000fc400078e00ff */
[----:B------:R-:W-:Y:S05]  /*e040*/  CALL.REL.NOINC `($__internal_13_$__cuda_sm70_shflsync_bfly_p) ;  /* 0x0000013000007944 */ /* 0x000fea0003c00000 */
[----:B-1----:R-:W-:Y:S01]  /*e050*/  FADD.FTZ R77, R77, R57 ;  /* 0x000000394d4d7221 */ /* 0x002fe20000010000 */
[----:B------:R-:W-:Y:S01]  /*e060*/  MOV R58, 0xe0b0 ;  /* 0x0000e0b0003a7802 */ /* 0x000fe20000000f00 */
[----:B------:R-:W-:-:S02]  /*e070*/  IMAD.MOV.U32 R57, RZ, RZ, 0x4 ;  /* 0x00000004ff397424 */ /* 0x000fc400078e00ff */
[----:B------:R-:W-:Y:S02]  /*e080*/  IMAD.MOV.U32 R78, RZ, RZ, 0x1f ;  /* 0x0000001fff4e7424 */ /* 0x000fe400078e00ff */
[----:B------:R-:W-:Y:S02]  /*e090*/  IMAD.MOV.U32 R59, RZ, RZ, -0x1 ;  /* 0xffffffffff3b7424 */ /* 0x000fe400078e00ff */
[----:B------:R-:W-:Y:S05]  /*e0a0*/  CALL.REL.NOINC `($__internal_13_$__cuda_sm70_shflsync_bfly_p) ;  /* 0x000000d000007944 */ /* 0x000fea0003c00000 */
[----:B-1----:R-:W-:Y:S01]  /*e0b0*/  FADD.FTZ R77, R77, R57 ;  /* 0x000000394d4d7221 */ /* 0x002fe20000010000 */
[----:B------:R-:W-:Y:S01]  /*e0c0*/  HFMA2.MMA R57, -RZ, RZ, 0, 4.76837158203125e-07 ;  /* 0x00000008ff397435 */ /* 0x000fe200000001ff */
[----:B------:R-:W-:Y:S01]  /*e0d0*/  IMAD.MOV.U32 R78, RZ, RZ, 0x1f ;  /* 0x0000001fff4e7424 */ /* 0x000fe200078e00ff */
[----:B------:R-:W-:Y:S01]  /*e0e0*/  MOV R58, 0xe110 ;  /* 0x0000e110003a7802 */ /* 0x000fe20000000f00 */
[----:B------:R-:W-:-:S03]  /*e0f0*/  IMAD.MOV.U32 R59, RZ, RZ, -0x1 ;  /* 0xffffffffff3b7424 */ /* 0x000fc600078e00ff */
[----:B------:R-:W-:Y:S05]  /*e100*/  CALL.REL.NOINC `($__internal_13_$__cuda_sm70_shflsync_bfly_p) ;  /* 0x0000007000007944 */ /* 0x000fea0003c00000 */
[----:B-1----:R-:W-:Y:S01]  /*e110*/  FADD.FTZ R77, R77, R57 ;  /* 0x000000394d4d7221 */ /* 0x002fe20000010000 */
[----:B------:R-:W-:Y:S01]  /*e120*/  MOV R78, 0x1f ;  /* 0x0000001f004e7802 */ /* 0x000fe20000000f00 */
[----:B------:R-:W-:Y:S01]  /*e130*/  IMAD.MOV.U32 R57, RZ, RZ, 0x10 ;  /* 0x00000010ff397424 */ /* 0x000fe200078e00ff */
[----:B------:R-:W-:Y:S01]  /*e140*/  MOV R58, 0xe170 ;  /* 0x0000e170003a7802 */ /* 0x000fe20000000f00 */
[----:B------:R-:W-:-:S02]  /*e150*/  IMAD.MOV.U32 R59, RZ, RZ, -0x1 ;  /* 0xffffffffff3b7424 */ /* 0x000fc400078e00ff */
[----:B------:R-:W-:Y:S05]  /*e160*/  CALL.REL.NOINC `($__internal_13_$__cuda_sm70_shflsync_bfly_p) ;  /* 0x0000001000007944 */ /* 0x000fea0003c00000 */
[----:B-1----:R-:W-:Y:S05]  /*e170*/  BRA `(.L_x_2396) ;  /* 0xffffe83000007947 */ /* 0x002fea000383ffff */
        .weak           $__internal_13_$__cuda_sm70_shflsync_bfly_p
        .type           $__internal_13_$__cuda_sm70_shflsync_bfly_p,@function
        .size           $__internal_13_$__cuda_sm70_shflsync_bfly_p,(.L_x_29077 - $__internal_13_$__cuda_sm70_shflsync_bfly_p)
$__internal_13_$__cuda_sm70_shflsync_bfly_p:
[----:B------:R-:W-:Y:S04]  /*e180*/  WARPSYNC R59 ;  /* 0x0000003b00007348 */ /* 0x000fe80003800000 */
[----:B------:R0:W1:Y:S02]  /*e190*/  SHFL.BFLY PT, R57, R77, R57, R78 ;  /* 0x0c0000394d397389 */ /* 0x00006400000e004e */
[----:B0-----:R-:W-:-:S04]  /*e1a0*/  IMAD.MOV.U32 R59, RZ, RZ, 0x0 ;  /* 0x00000000ff3b7424 */ /* 0x001fc800078e00ff */
[----:B------:R-:W-:Y:S05]  /*e1b0*/  RET.REL.NODEC R58 `(_ZN10layer_norm13ln_fwd_kernelINS_13Kernel_traitsI13__nv_bfloat16S2_S2_S2_fjLj8192ELj1ELj1ELj8ELj16ENS_18Kernel_traits_baseILj8192ES2_S2_S2_S2_fjLj256EEEEELb1ELb1ELb0ELb1EEEvNS_9FwdParamsE) ;  /* 0xffff1e403a007950 */ /* 0x000fea0003c3ffff */
.L_x_2397:
        /* <DEDUP_REMOVED lines=12> */
.L_x_29077:


//--------------------- .text._ZN10layer_norm13ln_fwd_kernelINS_13Kernel_traitsI13__nv_bfloat16S2_S2_S2_fjLj8192ELj1ELj1ELj8ELj16ENS_18Kernel_traits_baseILj8192ES2_S2_S2_S2_fjLj256EEEEELb1ELb1ELb1ELb0EEEvNS_9FwdParamsE --------------------------
	.section	.text._ZN10layer_norm13ln_fwd_kernelINS_13Kernel_traitsI13__nv_bfloat16S2_S2_S2_fjLj8192ELj1ELj1ELj8ELj16ENS_18Kernel_traits_baseILj8192ES2_S2_S2_S2_fjLj256EEEEELb1ELb1ELb1ELb0EEEvNS_9FwdParamsE,"ax",@progbits
	.sectioninfo	@"SHI_REGISTERS=226"
	.align	128
        .global         _ZN10layer_norm13ln_fwd_kernelINS_13Kernel_traitsI13__nv_bfloat16S2_S2_S2_fjLj8192ELj1ELj1ELj8ELj16ENS_18Kernel_traits_baseILj8192ES2_S2_S2_S2_fjLj256EEEEELb1ELb1ELb1ELb0EEEvNS_9FwdParamsE
        .type           _ZN10layer_norm13ln_fwd_kernelINS_13Kernel_traitsI13__nv_bfloat16S2_S2_S2_fjLj8192ELj1ELj1ELj8ELj16ENS_18Kernel_traits_baseILj8192ES2_S2_S2_S2_fjLj256EEEEELb1ELb1ELb1ELb0EEEvNS_9FwdParamsE,@function
        .size           _ZN10layer_norm13ln_fwd_kernelINS_13Kernel_traitsI13__nv_bfloat16S2_S2_S2_fjLj8192ELj1ELj1ELj8ELj16ENS_18Kernel_traits_baseILj8192ES2_S2_S2_S2_fjLj256EEEEELb1ELb1ELb1ELb0EEEvNS_9FwdParamsE,(.L_x_29078 - _ZN10layer_norm13ln_fwd_kernelINS_13Kernel_traitsI13__nv_bfloat16S2_S2_S2_fjLj8192ELj1ELj1ELj8ELj16ENS_18Kernel_traits_baseILj8192ES2_S2_S2_S2_fjLj256EEEEELb1ELb1ELb1ELb0EEEvNS_9FwdParamsE)
        .other          _ZN10layer_norm13ln_fwd_kernelINS_13Kernel_traitsI13__nv_bfloat16S2_S2_S2_fjLj8192ELj1ELj1ELj8ELj16ENS_18Kernel_traits_baseILj8192ES2_S2_S2_S2_fjLj256EEEEELb1ELb1ELb1ELb0EEEvNS_9FwdParamsE,@"STO_CUDA_ENTRY STV_DEFAULT"
_ZN10layer_norm13ln_fwd_kernelINS_13Kernel_traitsI13__nv_bfloat16S2_S2_S2_fjLj8192ELj1ELj1ELj8ELj16ENS_18Kernel_traits_baseILj8192ES2_S2_S2_S2_fjLj256EEEEELb1ELb1ELb1ELb0EEEvNS_9FwdParamsE:
.text._ZN10layer_norm13ln_fwd_kernelINS_13Kernel_traitsI13__nv_bfloat16S2_S2_S2_fjLj8192ELj1ELj1ELj8ELj16ENS_18Kernel_traits_baseILj8192ES2_S2_S2_S2_fjLj256EEEEELb1ELb1ELb1ELb0EEEvNS_9FwdParamsE:
        /* <DEDUP_REMOVED lines=9> */
[----:B------:R-:W-:Y:S01]  /*0090*/  IMAD.MOV.U32 R106, RZ, RZ, c[0x0][0x230] ;  /* 0x00008c00ff6a7624 */ /* 0x000fe200078e00ff */
[----:B------:R-:W-:-:S06]  /*00a0*/  MOV R107, c[0x0][0x234] ;  /* 0x00008d00006b7a02 */ /* 0x000fcc0000000f00 */
[----:B------:R-:W3:Y:S01]  /*00b0*/  @P0 LDG.E.64 R106, [R106.64] ;  /* 0x000000046a6a0981 */ /* 0x000ee2000c1e1b00 */
[----:B------:R-:W-:Y:S03]  /*00c0*/  BSSY B0, `(.L_x_2398) ;  /* 0x000003d000007945 */ /* 0x000fe60003800000 */
[----:B------:R-:W0:Y:S04]  /*00d0*/  S2R R0, SR_TID.X ;  /* 0x0000000000007919 */ /* 0x000e280000002100 */
[----:B------:R-:W1:Y:S01]  /*00e0*/  S2R R17, SR_CTAID.X ;  /* 0x0000000000117919 */ /* 0x000e620000002500 */
[C---:B0-----:R-:W-:Y:S01]  /*00f0*/  LOP3.LUT R56, R0.reuse, 0xff, RZ, 0xc0, !PT ;  /* 0x000000ff00387812 */ /* 0x041fe200078ec0ff */
[----:B-1----:R-:W-:Y:S01]  /*0100*/  IMAD R47, R17, c[0x0][0x0], R0 ;  /* 0x00000000112f7a24 */ /* 0x002fe200078e0200 */
[----:B------:R-:W-:-:S03]  /*0110*/  LEA.HI R44, R0, R17, RZ, 0x18 ;  /* 0x00000011002c7211 */ /* 0x000fc600078fc0ff */
[----:B------:R-:W-:Y:S01]  /*0120*/  IMAD.WIDE.U32 R6, R47, -0x326172a9, RZ ;  /* 0xcd9e8d572f067825 */ /* 0x000fe200078e00ff */
[----:B------:R-:W-:Y:S02]  /*0130*/  ISETP.GE.AND P3, PT, R44, c[0x0][0x164], PT ;  /* 0x000059002c007a0c */ /* 0x000fe40003f66270 */
[----:B--2---:R-:W-:-:S05]  /*0140*/  @P0 IADD3 R132, P1, R2, c[0x0][0x240], RZ ;  /* 0x0000900002840a10 */ /* 0x004fca0007f3e0ff */
[----:B------:R-:W-:Y:S01]  /*0150*/  @P0 IMAD.X R133, RZ, RZ, R3, P1 ;  /* 0x000000ffff850224 */ /* 0x000fe200008e0603 */
[----:B---3--:R-:W-:-:S04]  /*0160*/  IADD3 R2, R107, -0x4498517b, RZ ;  /* 0xbb67ae856b027810 */ /* 0x008fc80007ffe0ff */
[--C-:B------:R-:W-:Y:S02]  /*0170*/  SHF.R.U64 R46, R132, 0x2, R133.reuse ;  /* 0x00000002842e7819 */ /* 0x100fe40000001285 */
[----:B------:R-:W-:Y:S02]  /*0180*/  SHF.R.U32.HI R45, RZ, 0x2, R133 ;  /* 0x00000002ff2d7819 */ /* 0x000fe40000011685 */
[----:B------:R-:W-:Y:S01]  /*0190*/  IADD3 R3, R106, -0x61c88647, RZ ;  /* 0x9e3779b96a037810 */ /* 0x000fe20007ffe0ff */
[----:B------:R-:W-:Y:S01]  /*01a0*/  IMAD.WIDE.U32 R4, R46, -0x2daee0ad, RZ ;  /* 0xd2511f532e047825 */ /* 0x000fe200078e00ff */
[----:B------:R-:W-:Y:S02]  /*01b0*/  LOP3.LUT R8, R7, R45, R106, 0x96, !PT ;  /* 0x0000002d07087212 */ /* 0x000fe400078e966a */
[----:B------:R-:W-:Y:S02]  /*01c0*/  IADD3 R7, R107, 0x32370b8f, RZ ;  /* 0x32370b8f6b077810 */ /* 0x000fe40007ffe0ff */
[----:B------:R-:W-:Y:S01]  /*01d0*/  LOP3.LUT R10, R5, R107, RZ, 0x3c, !PT ;  /* 0x0000006b050a7212 */ /* 0x000fe200078e3cff */
[----:B------:R-:W-:-:S02]  /*01e0*/  IMAD.MOV.U32 R5, RZ, RZ, c[0x0][0x168] ;  /* 0x00005a00ff057624 */ /* 0x000fc400078e00ff */
[----:B------:R-:W-:-:S03]  /*01f0*/  IMAD.WIDE.U32 R8, R8, -0x2daee0ad, RZ ;  /* 0xd2511f5308087825 */ /* 0x000fc600078e00ff */
[----:B------:R-:W-:Y:S01]  /*0200*/  SHF.R.S32.HI R5, RZ, 0x1f, R5 ;  /* 0x0000001fff057819 */ /* 0x000fe20000011405 */
[----:B------:R-:W-:Y:S01]  /*0210*/  IMAD.WIDE.U32 R10, R10, -0x326172a9, RZ ;  /* 0xcd9e8d570a0a7825 */ /* 0x000fe200078e00ff */
[----:B------:R-:W-:Y:S02]  /*0220*/  LOP3.LUT R14, R9, R4, R2, 0x96, !PT ;  /* 0x00000004090e7212 */ /* 0x000fe400078e9602 */
[----:B------:R-:W-:Y:S02]  /*0230*/  LEA.HI R115, R5, c[0x0][0x168], RZ, 0x3 ;  /* 0x00005a0005737a11 */ /* 0x000fe400078f18ff */
[----:B------:R-:W-:Y:S01]  /*0240*/  LOP3.LUT R12, R11, R3, R6, 0x96, !PT ;  /* 0x000000030b0c7212 */ /* 0x000fe200078e9606 */
[----:B------:R-:W-:Y:S01]  /*0250*/  IMAD.WIDE.U32 R14, R14, -0x326172a9, RZ ;  /* 0xcd9e8d570e0e7825 */ /* 0x000fe200078e00ff */
[----:B------:R-:W-:Y:S02]  /*0260*/  LOP3.LUT R6, R56, 0xff, RZ, 0x3c, !PT ;  /* 0x000000ff38067812 */ /* 0x000fe400078e3cff */
[----:B------:R-:W-:Y:S01]  /*0270*/  IADD3 R4, R106, 0x3c6ef372, RZ ;  /* 0x3c6ef3726a047810 */ /* 0x000fe20007ffe0ff */
[----:B------:R-:W-:Y:S01]  /*0280*/  IMAD.WIDE.U32 R12, R12, -0x2daee0ad, RZ ;  /* 0xd2511f530c0c7825 */ /* 0x000fe200078e00ff */
[----:B------:R-:W-:-:S02]  /*0290*/  LEA.HI.SX32 R6, R115, R6, 0x1d ;  /* 0x0000000673067211 */ /* 0x000fc400078feaff */
[----:B------:R-:W-:Y:S02]  /*02a0*/  LOP3.LUT R16, R15, R10, R4, 0x96, !PT ;  /* 0x0000000a0f107212 */ /* 0x000fe400078e9604 */
[----:B------:R-:W-:Y:S02]  /*02b0*/  LOP3.LUT P0, RZ, R6, 0xffffff00, RZ, 0xc0, !PT ;  /* 0xffffff0006ff7812 */ /* 0x000fe4000780c0ff */
[----:B------:R-:W-:Y:S01]  /*02c0*/  IADD3 R5, R107, 0x76cf5d0a, RZ ;  /* 0x76cf5d0a6b057810 */ /* 0x000fe20007ffe0ff */
[----:B------:R-:W-:Y:S01]  /*02d0*/  IMAD.WIDE.U32 R16, R16, -0x2daee0ad, RZ ;  /* 0xd2511f5310107825 */ /* 0x000fe200078e00ff */
[----:B------:R-:W-:Y:S02]  /*02e0*/  ISETP.GE.U32.AND P6, PT, R6, 0x200, PT ;  /* 0x000002000600780c */ /* 0x000fe40003fc6070 */
[----:B------:R-:W-:Y:S02]  /*02f0*/  LOP3.LUT R10, R13, R8, R5, 0x96, !PT ;  /* 0x000000080d0a7212 */ /* 0x000fe400078e9605 */
[----:B------:R-:W-:-:S02]  /*0300*/  LOP3.LUT R100, R17, R12, R7, 0x96, !PT ;  /* 0x0000000c11647212 */ /* 0x000fc400078e9607 */
[----:B------:R-:W-:Y:S01]  /*0310*/  IADD3 R8, R106, -0x255992d5, RZ ;  /* 0xdaa66d2b6a087810 */ /* 0x000fe20007ffe0ff */
[----:B------:R-:W-:Y:S01]  /*0320*/  IMAD.WIDE.U32 R10, R10, -0x326172a9, RZ ;  /* 0xcd9e8d570a0a7825 */ /* 0x000fe200078e00ff */
[C---:B------:R-:W-:Y:S02]  /*0330*/  ISETP.GE.U32.AND P5, PT, R6.reuse, 0x300, PT ;  /* 0x000003000600780c */ /* 0x040fe40003fa6070 */
[----:B------:R-:W-:Y:S01]  /*0340*/  ISETP.GE.U32.AND P1, PT, R6, 0x400, PT ;  /* 0x000004000600780c */ /* 0x000fe20003f26070 */
[----:B------:R-:W-:Y:S01]  /*0350*/  IMAD.WIDE.U32 R100, R100, -0x326172a9, RZ ;  /* 0xcd9e8d5764647825 */ /* 0x000fe200078e00ff */
[----:B------:R-:W-:Y:S02]  /*0360*/  P2R R48, PR, RZ, 0x40 ;  /* 0x00000040ff307803 */ /* 0x000fe40000000000 */
[----:B------:R-:W-:Y:S02]  /*0370*/  P2R R49, PR, RZ, 0x20 ;  /* 0x00000020ff317803 */ /* 0x000fe40000000000 */
[----:B------:R-:W-:-:S02]  /*0380*/  LOP3.LUT R104, R11, R14, R8, 0x96, !PT ;  /* 0x0000000e0b687212 */ /* 0x000fc400078e9608 */
[----:B------:R-:W-:Y:S01]  /*0390*/  IADD3 R9, R106, 0x78dde6e4, RZ ;  /* 0x78dde6e46a097810 */ /* 0x000fe20007ffe0ff */
        /* <DEDUP_REMOVED lines=15> */
.L_x_2399:
[----:B0-----:R-:W-:Y:S05]  /*0490*/  BSYNC B0 ;  /* 0x0000000000007941 */ /* 0x001fea0003800000 */
.L_x_2398:
        /* <DEDUP_REMOVED lines=16> */
.L_x_2401:
[----:B0-----:R-:W-:Y:S05]  /*05a0*/  BSYNC B0 ;  /* 0x0000000000007941 */ /* 0x001fea0003800000 */
.L_x_2400:
        /* <DEDUP_REMOVED lines=16> */
.L_x_2403:
[----:B0-----:R-:W-:Y:S05]  /*06b0*/  BSYNC B0 ;  /* 0x0000000000007941 */ /* 0x001fea0003800000 */
.L_x_2402:
        /* <DEDUP_REMOVED lines=15> */
.L_x_2405:
[----:B0-----:R-:W-:Y:S05]  /*07b0*/  BSYNC B0 ;  /* 0x0000000000007941 */ /* 0x001fea0003800000 */
.L_x_2404:
[----:B------:R-:W-:Y:S01]  /*07c0*/  LOP3.LUT R110, R101, R10, R9, 0x96, !PT ;  /* 0x0000000a656e7212 */ /* 0x000fe200078e9609 */
[----:B------:R-:W-:Y:S01]  /*07d0*/  IMAD.WIDE.U32 R104, R104, -0x2daee0ad, RZ ;  /* 0xd2511f5368687825 */ /* 0x000fe200078e00ff */
[----:B------:R-:W-:Y:S01]  /*07e0*/  IADD3 R10, R107, -0x126145ec, RZ ;  /* 0xed9eba146b0a7810 */ /* 0x000fe20007ffe0ff */
[----:B------:R-:W-:Y:S06]  /*07f0*/  @P3 EXIT ;  /* 0x000000000000394d */ /* 0x000fec0003800000 */
[----:B------:R-:W-:Y:S01]  /*0800*/  LOP3.LUT R112, R105, R16, R10, 0x96, !PT ;  /* 0x0000001069707212 */ /* 0x000fe200078e960a */
[----:B------:R-:W-:Y:S01]  /*0810*/  IMAD.WIDE.U32 R110, R110, -0x2daee0ad, RZ ;  /* 0xd2511f536e6e7825 */ /* 0x000fe200078e00ff */
[----:B------:R-:W-:Y:S01]  /*0820*/  IADD3 R93, R106, 0x1715609d, RZ ;  /* 0x1715609d6a5d7810 */ /* 0x000fe20007ffe0ff */
[----:B------:R-:W-:Y:S01]  /*0830*/  HFMA2.MMA R139, -RZ, RZ, 0, 0 ;  /* 0x00000000ff8b7435 */ /* 0x000fe200000001ff */
[----:B------:R-:W-:Y:S01]  /*0840*/  IADD3 R94, R107, -0x56f99767, RZ ;  /* 0xa90668996b5e7810 */ /* 0x000fe20007ffe0ff */
[----:B------:R-:W-:Y:S01]  /*0850*/  IMAD.WIDE.U32 R112, R112, -0x326172a9, RZ ;  /* 0xcd9e8d5770707825 */ /* 0x000fe200078e00ff */
[----:B------:R-:W-:Y:S01]  /*0860*/  SHF.R.S32.HI R117, RZ, 0x3, R115 ;  /* 0x00000003ff757819 */ /* 0x000fe20000011473 */
[----:B------:R-:W-:Y:S01]  /*0870*/  ULDC.U8 UR6, c[0x0][0x1f0] ;  /* 0x00007c0000067ab9 */ /* 0x000fe20000000000 */
[----:B------:R-:W-:Y:S01]  /*0880*/  LOP3.LUT R118, R111, R104, R94, 0x96, !PT ;  /* 0x000000686f767212 */ /* 0x000fe200078e965e */
[----:B------:R-:W-:Y:S01]  /*0890*/  IMAD.MOV.U32 R137, RZ, RZ, 0x1 ;  /* 0x00000001ff897424 */ /* 0x000fe200078e00ff */
[----:B------:R-:W-:-:S02]  /*08a0*/  LOP3.LUT R120, R113, R100, R93, 0x96, !PT ;  /* 0x0000006471787212 */ /* 0x000fc400078e965d */
[----:B------:R-:W-:Y:S01]  /*08b0*/  IADD3 R100, R107, 0x646e171e, RZ ;  /* 0x646e171e6b647810 */ /* 0x000fe20007ffe0ff */
[----:B------:R-:W-:Y:S01]  /*08c0*/  IMAD.WIDE.U32 R118, R118, -0x326172a9, RZ ;  /* 0xcd9e8d5776767825 */ /* 0x000fe200078e00ff */
[--C-:B-----5:R-:W-:Y:S02]  /*08d0*/  PRMT R104, RZ, 0x5410, R66.reuse ;  /* 0x00005410ff687816 */ /* 0x120fe40000000042 */
[----:B------:R-:W-:Y:S01]  /*08e0*/  PRMT R109, RZ, 0x7610, R66 ;  /* 0x00007610ff6d7816 */ /* 0x000fe20000000042 */
[----:B------:R-:W-:Y:S01]  /*08f0*/  IMAD.WIDE.U32 R120, R120, -0x2daee0ad, RZ ;  /* 0xd2511f5378787825 */ /* 0x000fe200078e00ff */
[--C-:B------:R-:W-:Y:S02]  /*0900*/  PRMT R97, RZ, 0x5410, R77.reuse ;  /* 0x00005410ff617816 */ /* 0x100fe4000000004d */
[----:B------:R-:W-:Y:S02]  /*0910*/  PRMT R98, RZ, 0x7610, R77 ;  /* 0x00007610ff627816 */ /* 0x000fe4000000004d */
[----:B------:R-:W-:-:S02]  /*0920*/  LOP3.LUT R66, R121, R110, R100, 0x96, !PT ;  /* 0x0000006e79427212 */ /* 0x000fc400078e9664 */
[--C-:B------:R-:W-:Y:S02]  /*0930*/  PRMT R77, RZ, 0x5410, R79.reuse ;  /* 0x00005410ff4d7816 */ /* 0x100fe4000000004f */
[----:B------:R-:W-:Y:S02]  /*0940*/  PRMT R102, RZ, 0x7610, R79 ;  /* 0x00007610ff667816 */ /* 0x000fe4000000004f */
[----:B------:R-:W-:Y:S02]  /*0950*/  LOP3.LUT R124, R0, 0xe0, RZ, 0xc0, !PT ;  /* 0x000000e0007c7812 */ /* 0x000fe400078ec0ff */
[----:B------:R-:W-:Y:S02]  /*0960*/  LOP3.LUT R121, R117, 0xff, RZ, 0xc0, !PT ;  /* 0x000000ff75797812 */ /* 0x000fe400078ec0ff */
[----:B------:R-:W-:Y:S02]  /*0970*/  IADD3 R79, R106, -0x4ab325aa, RZ ;  /* 0xb54cda566a4f7810 */ /* 0x000fe40007ffe0ff */
[----:B------:R-:W-:-:S02]  /*0980*/  PRMT R96, RZ, 0x5410, R78 ;  /* 0x00005410ff607816 */ /* 0x000fc4000000004e */
[----:B------:R-:W-:Y:S02]  /*0990*/  PRMT R99, RZ, 0x7610, R78 ;  /* 0x00007610ff637816 */ /* 0x000fe4000000004e */
[--C-:B------:R-:W-:Y:S02]  /*09a0*/  PRMT R78, RZ, 0x5410, R64.reuse ;  /* 0x00005410ff4e7816 */ /* 0x100fe40000000040 */
[----:B------:R-:W-:Y:S02]  /*09b0*/  PRMT R103, RZ, 0x7610, R64 ;  /* 0x00007610ff677816 */ /* 0x000fe40000000040 */
[----:B------:R-:W-:Y:S02]  /*09c0*/  IADD3 R124, R121, -R124, RZ ;  /* 0x8000007c797c7210 */ /* 0x000fe40007ffe0ff */
[----:B------:R-:W-:Y:S02]  /*09d0*/  LOP3.LUT R64, R119, R112, R79, 0x96, !PT ;  /* 0x0000007077407212 */ /* 0x000fe400078e964f */
[----:B------:R-:W-:-:S02]  /*09e0*/  SHF.R.U32.HI R117, RZ, 0x3, R117 ;  /* 0x00000003ff757819 */ /* 0x000fc40000011675 */
[----:B------:R-:W-:Y:S02]  /*09f0*/  IMNMX R124, RZ, R124, !PT ;  /* 0x0000007cff7c7217 */ /* 0x000fe40007800200 */
[--C-:B------:R-:W-:Y:S02]  /*0a00*/  PRMT R101, RZ, 0x5410, R65.reuse ;  /* 0x00005410ff657816 */ /* 0x100fe40000000041 */
[----:B------:R-:W-:Y:S01]  /*0a10*/  PRMT R105, RZ, 0x7610, R65 ;  /* 0x00007610ff697816 */ /* 0x000fe20000000041 */
[----:B------:R-:W-:Y:S01]  /*0a20*/  IMAD.WIDE.U32 R64, R64, -0x2daee0ad, RZ ;  /* 0xd2511f5340407825 */ /* 0x000fe200078e00ff */
[----:B------:R-:W-:Y:S02]  /*0a30*/  IADD3 R112, R107, 0x1fd5c5a3, RZ ;  /* 0x1fd5c5a36b707810 */ /* 0x000fe40007ffe0ff */
[----:B------:R-:W-:Y:S02]  /*0a40*/  LOP3.LUT R129, R117, 0x1fffffe0, RZ, 0xc0, !PT ;  /* 0x1fffffe075817812 */ /* 0x000fe400078ec0ff */
[----:B------:R-:W-:-:S02]  /*0a50*/  IMNMX R124, R124, 0x20, PT ;  /* 0x000000207c7c7817 */ /* 0x000fc40003800200 */
[--C-:B------:R-:W-:Y:S02]  /*0a60*/  PRMT R108, RZ, 0x5410, R67.reuse ;  /* 0x00005410ff6c7816 */ /* 0x100fe40000000043 */
[----:B------:R-:W-:Y:S01]  /*0a70*/  PRMT R113, RZ, 0x7610, R67 ;  /* 0x00007610ff717816 */ /* 0x000fe20000000043 */
[----:B------:R-:W-:Y:S01]  /*0a80*/  IMAD.WIDE.U32 R66, R66, -0x326172a9, RZ ;  /* 0xcd9e8d5742427825 */ /* 0x000fe200078e00ff */
[----:B------:R-:W-:Y:S02]  /*0a90*/  LOP3.LUT R128, R65, R120, R112, 0x96, !PT ;  /* 0x0000007841807212 */ /* 0x000fe400078e9670 */
[----:B------:R-:W-:Y:S01]  /*0aa0*/  IADD3 R110, R106, 0x5384540f, RZ ;  /* 0x5384540f6a6e7810 */ /* 0x000fe20007ffe0ff */
[----:B------:R-:W-:Y:S01]  /*0ab0*/  IMAD.SHL.U32 R65, R0, 0x20, RZ ;  /* 0x0000002000417824 */ /* 0x000fe200078e00ff */
[----:B------:R-:W-:Y:S01]  /*0ac0*/  PRMT R115, RZ, 0x5410, R71 ;  /* 0x00005410ff737816 */ /* 0x000fe20000000047 */
[----:B------:R-:W-:Y:S01]  /*0ad0*/  IMAD.IADD R124, R124, 0x1, R129 ;  /* 0x000000017c7c7824 */ /* 0x000fe200078e0281 */
[----:B------:R-:W-:Y:S01]  /*0ae0*/  LOP3.LUT R126, R67, R118, R110, 0x96, !PT ;  /* 0x00000076437e7212 */ /* 0x000fe200078e966e */
[----:B------:R-:W-:Y:S01]  /*0af0*/  IMAD.HI.U32 R67, R128, -0x326172a9, RZ ;  /* 0xcd9e8d5780437827 */ /* 0x000fe200078e00ff */
[----:B------:R-:W-:-:S02]  /*0b00*/  LOP3.LUT R118, R65, 0x3e0, RZ, 0xc0, !PT ;  /* 0x000003e041767812 */ /* 0x000fc400078ec0ff */
[----:B------:R-:W-:Y:S01]  /*0b10*/  PRMT R122, RZ, 0x7610, R71 ;  /* 0x00007610ff7a7816 */ /* 0x000fe20000000047 */
[----:B------:R-:W-:Y:S01]  /*0b20*/  IMAD.SHL.U32 R124, R124, 0x8, RZ ;  /* 0x000000087c7c7824 */ /* 0x000fe200078e00ff */
[--C-:B------:R-:W-:Y:S01]  /*0b30*/  PRMT R71, RZ, 0x5410, R56.reuse ;  /* 0x00005410ff477816 */ /* 0x100fe20000000038 */
[----:B------:R-:W-:Y:S01]  /*0b40*/  IMAD.HI.U32 R65, R126, -0x2daee0ad, RZ ;  /* 0xd2511f537e417827 */ /* 0x000fe200078e00ff */
[----:B------:R-:W-:Y:S02]  /*0b50*/  PRMT R123, RZ, 0x7610, R56 ;  /* 0x00007610ff7b7816 */ /* 0x000fe40000000038 */
[----:B------:R-:W0:Y:S01]  /*0b60*/  I2F.U32 R56, R124 ;  /* 0x0000007c00387306 */ /* 0x000e220000201000 */
[----:B------:R-:W-:Y:S01]  /*0b70*/  IADD3 R119, R107, -0x24c28bd8, RZ ;  /* 0xdb3d74286b777810 */ /* 0x000fe20007ffe0ff */
[----:B------:R-:W-:Y:S01]  /*0b80*/  IMAD.IADD R125, R121, 0x1, -R118 ;  /* 0x00000001797d7824 */ /* 0x000fe200078e0a76 */
[----:B------:R-:W-:Y:S02]  /*0b90*/  PRMT R11, RZ, 0x5410, R20 ;  /* 0x00005410ff0b7816 */ /* 0x000fe40000000014 */
[----:B------:R-:W-:-:S02]  /*0ba0*/  LOP3.LUT R65, R65, R64, R119, 0x96, !PT ;  /* 0x0000004041417212 */ /* 0x000fc400078e9677 */
[----:B------:R-:W-:Y:S02]  /*0bb0*/  IMNMX R64, RZ, R125, !PT ;  /* 0x0000007dff407217 */ /* 0x000fe40007800200 */
[----:B------:R-:W-:Y:S01]  /*0bc0*/  PRMT R12, RZ, 0x7610, R20 ;  /* 0x00007610ff0c7816 */ /* 0x000fe20000000014 */
[C---:B------:R-:W-:Y:S01]  /*0bd0*/  IMAD.HI.U32 R130, R65.reuse, -0x326172a9, RZ ;  /* 0xcd9e8d5741827827 */ /* 0x040fe200078e00ff */
[----:B------:R-:W-:Y:S02]  /*0be0*/  IMNMX R64, R64, 0x20, PT ;  /* 0x0000002040407817 */ /* 0x000fe40003800200 */
[----:B------:R-:W-:Y:S01]  /*0bf0*/  IADD3 R120, R106, -0xe443238, RZ ;  /* 0xf1bbcdc86a787810 */ /* 0x000fe20007ffe0ff */
[----:B------:R-:W-:Y:S01]  /*0c00*/  IMAD R138, R65, -0x326172a9, RZ ;  /* 0xcd9e8d57418a7824 */ /* 0x000fe200078e02ff */
[--C-:B------:R-:W-:Y:S01]  /*0c10*/  PRMT R13, RZ, 0x5410, R21.reuse ;  /* 0x00005410ff0d7816 */ /* 0x100fe20000000015 */
[----:B------:R-:W-:Y:S01]  /*0c20*/  IMAD.IADD R64, R129, 0x1, R64 ;  /* 0x0000000181407824 */ /* 0x000fe200078e0240 */
[----:B------:R-:W-:Y:S01]  /*0c30*/  PRMT R14, RZ, 0x7610, R21 ;  /* 0x00007610ff0e7816 */ /* 0x000fe20000000015 */
[----:B0-----:R0:W1:Y:S01]  /*0c40*/  MUFU.RCP R129, R56 ;  /* 0x0000003800817308 */ /* 0x0010620000001000 */
[--C-:B------:R-:W-:Y:S01]  /*0c50*/  PRMT R15, RZ, 0x5410, R22.reuse ;  /* 0x00005410ff0f7816 */ /* 0x100fe20000000016 */
[----:B------:R-:W-:Y:S01]  /*0c60*/  IMAD.SHL.U32 R135, R64, 0x8, RZ ;  /* 0x0000000840877824 */ /* 0x000fe200078e00ff */
        /* <DEDUP_REMOVED lines=13> */
[----:B------:R-:W-:Y:S02]  /*0d40*/  LOP3.LUT R67, R67, R66, R120, 0x96, !PT ;  /* 0x0000004243437212 */ /* 0x000fe400078e9678 */
[--C-:B------:R-:W-:Y:S02]  /*0d50*/  PRMT R29, RZ, 0x5410, R33.reuse ;  /* 0x00005410ff1d7816 */ /* 0x100fe40000000021 */
[----:B------:R-:W-:Y:S01]  /*0d60*/  PRMT R30, RZ, 0x7610, R33 ;  /* 0x00007610ff1e7816 */ /* 0x000fe20000000021 */
[C---:B------:R-:W-:Y:S01]  /*0d70*/  IMAD.HI.U32 R131, R67.reuse, -0x2daee0ad, RZ ;  /* 0xd2511f5343837827 */ /* 0x040fe200078e00ff */
[--C-:B------:R-:W-:Y:S02]  /*0d80*/  PRMT R31, RZ, 0x5410, R34.reuse ;  /* 0x00005410ff1f7816 */ /* 0x100fe40000000022 */
[----:B------:R-:W-:Y:S01]  /*0d90*/  PRMT R32, RZ, 0x7610, R34 ;  /* 0x00007610ff207816 */ /* 0x000fe20000000022 */
[----:B------:R-:W-:Y:S01]  /*0da0*/  IMAD R140, R67, -0x2daee0ad, RZ ;  /* 0xd2511f53438c7824 */ /* 0x000fe200078e02ff */
        /* <DEDUP_REMOVED lines=13> */
[----:B------:R-:W-:Y:S01]  /*0e80*/  PRMT R125, RZ, 0x7610, R57 ;  /* 0x00007610ff7d7816 */ /* 0x000fe20000000039 */
[----:B------:R-:W-:Y:S01]  /*0e90*/  IMAD R57, R128, -0x326172a9, RZ ;  /* 0xcd9e8d5780397824 */ /* 0x000fe200078e02ff */
[--C-:B------:R-:W-:Y:S02]  /*0ea0*/  PRMT R124, RZ, 0x5410, R58.reuse ;  /* 0x00005410ff7c7816 */ /* 0x100fe4000000003a */
[----:B------:R-:W-:Y:S01]  /*0eb0*/  PRMT R127, RZ, 0x7610, R58 ;  /* 0x00007610ff7f7816 */ /* 0x000fe2000000003a */
[----:B------:R-:W-:Y:S01]  /*0ec0*/  IMAD R58, R126, -0x2daee0ad, RZ ;  /* 0xd2511f537e3a7824 */ /* 0x000fe200078e02ff */
        /* <DEDUP_REMOVED lines=8> */
[----:B------:R-:W-:-:S02]  /*0f50*/  IADD3 R118, R106, -0x700cb87f, RZ ;  /* 0x8ff347816a767810 */ /* 0x000fc40007ffe0ff */
        /* <DEDUP_REMOVED lines=36> */
.L_x_2751:
[----:B------:R-:W-:-:S04]  /*11a0*/  IMAD.MOV.U32 R65, RZ, RZ, 0x4 ;  /* 0x00000004ff417424 */ /* 0x000fc800078e00ff */
[----:B------:R-:W-:-:S05]  /*11b0*/  IMAD.WIDE R66, R44, R65, c[0x0][0x1d0] ;  /* 0x000074002c427625 */ /* 0x000fca00078e0241 */
[----:B------:R0:W2:Y:S01]  /*11c0*/  LDG.E R170, [R66.64] ;  /* 0x0000000442aa7981 */ /* 0x0000a2000c1e1900 */
[----:B------:R-:W-:-:S05]  /*11d0*/  IMAD.WIDE R64, R44, R65, c[0x0][0x1d8] ;  /* 0x000076002c407625 */ /* 0x000fca00078e0241 */
[----:B------:R1:W5:Y:S01]  /*11e0*/  LDG.E R164, [R64.64] ;  /* 0x0000000440a47981 */ /* 0x000362000c1e1900 */
[----:B------:R-:W-:Y:S01]  /*11f0*/  IMAD R132, R44, c[0x0][0x168], RZ ;  /* 0x00005a002c847a24 */ /* 0x000fe200078e02ff */
[----:B------:R-:W-:Y:S01]  /*1200*/  BSSY B0, `(.L_x_2406) ;  /* 0x000033f000007945 */ /* 0x000fe20003800000 */
[----:B0-----:R-:W-:Y:S02]  /*1210*/  LOP3.LUT R66, R0, 0xff, RZ, 0xc0, !PT ;  /* 0x000000ff00427812 */ /* 0x001fe400078ec0ff */
[----:B--2---:R-:W-:-:S13]  /*1220*/  ISETP.GE.AND P2, PT, R170, 0x1, PT ;  /* 0x00000001aa00780c */ /* 0x004fda0003f46270 */
[----:B------:R-:W-:-:S05]  /*1230*/  @P2 IADD3 R133, R170, -0x1, RZ ;  /* 0xffffffffaa852810 */ /* 0x000fca0007ffe0ff */
[----:B------:R-:W-:Y:S01]  /*1240*/  @P2 IMAD R166, R133, c[0x0][0x168], RZ ;  /* 0x00005a0085a62a24 */ /* 0x000fe200078e02ff */
[----:B------:R-:W-:-:S04]  /*1250*/  SHF.R.S32.HI R133, RZ, 0x1f, R132 ;  /* 0x0000001fff857819 */ /* 0x000fc80000011484 */
[----:B------:R-:W-:Y:S02]  /*1260*/  @P2 SHF.R.S32.HI R213, RZ, 0x1f, R166 ;  /* 0x0000001fffd52819 */ /* 0x000fe400000114a6 */
[----:B------:R-:W-:Y:S02]  /*1270*/  LEA.HI R133, R133, R132, RZ, 0x3 ;  /* 0x0000008485857211 */ /* 0x000fe400078f18ff */
[----:B------:R-:W-:Y:S01]  /*1280*/  @P2 LEA.HI R213, R213, R166, RZ, 0x3 ;  /* 0x000000a6d5d52211 */ /* 0x000fe200078f18ff */
[----:B------:R-:W-:Y:S01]  /*1290*/  IMAD.MOV.U32 R166, RZ, RZ, RZ ;  /* 0x000000ffffa67224 */ /* 0x000fe200078e00ff */
[-C--:B------:R-:W-:Y:S02]  /*12a0*/  LEA.HI.SX32 R168, R133, R66.reuse, 0x1d ;  /* 0x0000004285a87211 */ /* 0x080fe400078feaff */
[----:B------:R-:W-:Y:S02]  /*12b0*/  @P2 LEA.HI.SX32 R166, R213, R66, 0x1d ;  /* 0x00000042d5a62211 */ /* 0x000fe400078feaff */
[----:B------:R-:W-:Y:S01]  /*12c0*/  SHF.R.S32.HI R213, RZ, 0x1f, R44 ;  /* 0x0000001fffd57819 */ /* 0x000fe2000001142c */
[----:B------:R-:W-:Y:S05]  /*12d0*/  @!P0 BRA `(.L_x_2407) ;  /* 0x0000331000008947 */ /* 0x000fea0003800000 */
[----:B-1----:R-:W-:Y:S01]  /*12e0*/  ISETP.NE.U32.AND P3, PT, RZ, c[0x0][0x180], PT ;  /* 0x00006000ff007a0c */ /* 0x002fe20003f65070 */
        /* <DEDUP_REMOVED lines=16> */
.L_x_2409:
        /* <DEDUP_REMOVED lines=12> */
.L_x_2412:
[----:B------:R-:W-:Y:S02]  /*14b0*/  IMAD.MOV.U32 R148, RZ, RZ, R138 ;  /* 0x000000ffff947224 */ /* 0x000fe400078e008a */
.L_x_2413:
[----:B------:R-:W-:Y:S05]  /*14c0*/  BSYNC B2 ;  /* 0x0000000000027941 */ /* 0x000fea0003800000 */
.L_x_2411:
        /* <DEDUP_REMOVED lines=16> */
.L_x_2417:
[----:B------:R-:W-:Y:S05]  /*15d0*/  BSYNC B3 ;  /* 0x0000000000037941 */ /* 0x000fea0003800000 */
.L_x_2416:
        /* <DEDUP_REMOVED lines=42> */
[----:B------:R-:W-:Y:S02]  /*1880*/  IMAD.MOV.U32 R64, RZ, RZ, RZ ;  /* 0x000000ffff407224 */ /* 0x000fe400078e00ff */
.L_x_2415:
[----:B------:R-:W-:Y:S05]  /*1890*/  BSYNC B2 ;  /* 0x0000000000027941 */ /* 0x000fea0003800000 */
.L_x_2414:
        /* <DEDUP_REMOVED lines=8> */
[----:B------:R-:W-:-:S03]  /*1920*/  SEL R65, RZ, 0x1, P5 ;  /* 0x00000001ff417807 */ /* 0x000fc60002800000 */
[----:B------:R-:W-:Y:S01]  /*1930*/  FMUL.FTZ R149, R11, R66 ;  /* 0x000000420b957220 */ /* 0x000fe20000410000 */
[----:B------:R-:W-:Y:S02]  /*1940*/  @P3 PRMT R66, RZ, 0x5410, R60 ;  /* 0x00005410ff423816 */ /* 0x000fe4000000003c */
[----:B------:R-:W-:-:S03]  /*1950*/  PRMT R148, R65, 0x7610, R148 ;  /* 0x0000761041947816 */ /* 0x000fc60000000094 */
[----:B------:R-:W-:Y:S02]  /*1960*/  @P3 FADD.FTZ R149, R66, R149 ;  /* 0x0000009542953221 */ /* 0x000fe40000010000 */
.L_x_2410:
[----:B------:R-:W-:Y:S05]  /*1970*/  BSYNC B1 ;  /* 0x0000000000017941 */ /* 0x000fea0003800000 */
.L_x_2408:
        /* <DEDUP_REMOVED lines=8> */
.L_x_2419:
        /* <DEDUP_REMOVED lines=12> */
.L_x_2422:
[----:B------:R-:W-:Y:S02]  /*1ac0*/  IMAD.MOV.U32 R150, RZ, RZ, R138 ;  /* 0x000000ffff967224 */ /* 0x000fe400078e008a */
.L_x_2423:
[----:B------:R-:W-:Y:S05]  /*1ad0*/  BSYNC B2 ;  /* 0x0000000000027941 */ /* 0x000fea0003800000 */
.L_x_2421:
        /* <DEDUP_REMOVED lines=16> */
.L_x_2427:
[----:B------:R-:W-:Y:S05]  /*1be0*/  BSYNC B3 ;  /* 0x0000000000037941 */ /* 0x000fea0003800000 */
.L_x_2426:
        /* <DEDUP_REMOVED lines=36> */
[----:B------:R-:W-:Y:S01]  /*1e30*/  IMAD.MOV.U32 R65, RZ, RZ, RZ ;  /* 0x000000ffff417224 */ /* 0x000fe200078e00ff */
[----:B------:R-:W-:Y:S01]  /*1e40*/  LOP3.LUT R140, R131, R66, R120, 0x96, !PT ;  /* 0x00000042838c7212 */ /* 0x000fe200078e9678 */
[----:B------:R-:W-:-:S04]  /*1e50*/  IMAD.WIDE.U32 R66, R67, -0x326172a9, RZ ;  /* 0xcd9e8d5743427825 */ /* 0x000fc800078e00ff */
[----:B------:R-:W-:Y:S01]  /*1e60*/  IMAD.WIDE.U32 R140, R140, -0x2daee0ad, RZ ;  /* 0xd2511f538c8c7825 */ /* 0x000fe200078e00ff */
[----:B------:R-:W-:-:S03]  /*1e70*/  LOP3.LUT R130, R67, R130, R118, 0x96, !PT ;  /* 0x0000008243827212 */ /* 0x000fc600078e9676 */
[----:B------:R-:W-:Y:S01]  /*1e80*/  IMAD.MOV.U32 R138, RZ, RZ, R66 ;  /* 0x000000ffff8a7224 */ /* 0x000fe200078e0042 */
[----:B------:R-:W-:Y:S02]  /*1e90*/  LOP3.LUT R131, R141, R64, R117, 0x96, !PT ;  /* 0x000000408d837212 */ /* 0x000fe400078e9675 */
.L_x_2425:
[----:B------:R-:W-:Y:S05]  /*1ea0*/  BSYNC B2 ;  /* 0x0000000000027941 */ /* 0x000fea0003800000 */
.L_x_2424:
        /* <DEDUP_REMOVED lines=9> */
[----:B------:R-:W-:Y:S01]  /*1f40*/  SEL R64, RZ, 0x1, P5 ;  /* 0x00000001ff407807 */ /* 0x000fe20002800000 */
[----:B------:R-:W-:-:S03]  /*1f50*/  FMUL.FTZ R151, R12, R151 ;  /* 0x000000970c977220 */ /* 0x000fc60000410000 */
[----:B------:R-:W-:Y:S01]  /*1f60*/  PRMT R150, R64, 0x7610, R150 ;  /* 0x0000761040967816 */ /* 0x000fe20000000096 */
[----:B------:R-:W-:Y:S02]  /*1f70*/  @P3 FADD.FTZ R151, R66, R151 ;  /* 0x0000009742973221 */ /* 0x000fe40000010000 */
.L_x_2420:
[----:B------:R-:W-:Y:S05]  /*1f80*/  BSYNC B1 ;  /* 0x0000000000017941 */ /* 0x000fea0003800000 */
.L_x_2418:
        /* <DEDUP_REMOVED lines=8> */
.L_x_2429:
        /* <DEDUP_REMOVED lines=12> */
.L_x_2432:
[----:B------:R-:W-:Y:S02]  /*20d0*/  IMAD.MOV.U32 R152, RZ, RZ, R138 ;  /* 0x000000ffff987224 */ /* 0x000fe400078e008a */
.L_x_2433:
[----:B------:R-:W-:Y:S05]  /*20e0*/  BSYNC B2 ;  /* 0x0000000000027941 */ /* 0x000fea0003800000 */
.L_x_2431:
        /* <DEDUP_REMOVED lines=16> */
.L_x_2437:
[----:B------:R-:W-:Y:S05]  /*21f0*/  BSYNC B3 ;  /* 0x0000000000037941 */ /* 0x000fea0003800000 */
.L_x_2436:
        /* <DEDUP_REMOVED lines=40> */
[----:B------:R-:W-:Y:S02]  /*2480*/  MOV R138, R66 ;  /* 0x00000042008a7202 */ /* 0x000fe40000000f00 */
[----:B------:R-:W-:Y:S01]  /*2490*/  LOP3.LUT R131, R141, R64, R117, 0x96, !PT ;  /* 0x000000408d837212 */ /* 0x000fe200078e9675 */
[----:B------:R-:W-:Y:S02]  /*24a0*/  IMAD.MOV.U32 R64, RZ, RZ, RZ ;  /* 0x000000ffff407224 */ /* 0x000fe400078e00ff */
.L_x_2435:
[----:B------:R-:W-:Y:S05]  /*24b0*/  BSYNC B2 ;  /* 0x0000000000027941 */ /* 0x000fea0003800000 */
.L_x_2434:
        /* <DEDUP_REMOVED lines=13> */
.L_x_2430:
[----:B------:R-:W-:Y:S05]  /*2590*/  BSYNC B1 ;  /* 0x0000000000017941 */ /* 0x000fea0003800000 */
.L_x_2428:
        /* <DEDUP_REMOVED lines=8> */
.L_x_2439:
        /* <DEDUP_REMOVED lines=12> */
.L_x_2442:
[----:B------:R-:W-:Y:S02]  /*26e0*/  IMAD.MOV.U32 R154, RZ, RZ, R138 ;  /* 0x000000ffff9a7224 */ /* 0x000fe400078e008a */
.L_x_2443:
[----:B------:R-:W-:Y:S05]  /*26f0*/  BSYNC B2 ;  /* 0x0000000000027941 */ /* 0x000fea0003800000 */
.L_x_2441:
        /* <DEDUP_REMOVED lines=16> */
.L_x_2447:
[----:B------:R-:W-:Y:S05]  /*2800*/  BSYNC B3 ;  /* 0x0000000000037941 */ /* 0x000fea0003800000 */
.L_x_2446:
        /* <DEDUP_REMOVED lines=35> */
[----:B------:R-:W-:Y:S01]  /*2a40*/  LOP3.LUT R67, R65, R132, R119, 0x96, !PT ;  /* 0x0000008441437212 */ /* 0x000fe200078e9677 */
[----:B------:R-:W-:-:S03]  /*2a50*/  HFMA2.MMA R65, -RZ, RZ, 0, 0 ;  /* 0x00000000ff417435 */ /* 0x000fc600000001ff */
[----:B------:R-:W-:Y:S01]  /*2a60*/  LOP3.LUT R140, R131, R66, R120, 0x96, !PT ;  /* 0x00000042838c7212 */ /* 0x000fe200078e9678 */
[----:B------:R-:W-:-:S04]  /*2a70*/  IMAD.WIDE.U32 R66, R67, -0x326172a9, RZ ;  /* 0xcd9e8d5743427825 */ /* 0x000fc800078e00ff */
[----:B------:R-:W-:Y:S01]  /*2a80*/  IMAD.WIDE.U32 R140, R140, -0x2daee0ad, RZ ;  /* 0xd2511f538c8c7825 */ /* 0x000fe200078e00ff */
[----:B------:R-:W-:-:S03]  /*2a90*/  LOP3.LUT R130, R67, R130, R118, 0x96, !PT ;  /* 0x0000008243827212 */ /* 0x000fc600078e9676 */
[----:B------:R-:W-:Y:S01]  /*2aa0*/  IMAD.MOV.U32 R138, RZ, RZ, R66 ;  /* 0x000000ffff8a7224 */ /* 0x000fe200078e0042 */
[----:B------:R-:W-:Y:S02]  /*2ab0*/  LOP3.LUT R131, R141, R64, R117, 0x96, !PT ;  /* 0x000000408d837212 */ /* 0x000fe400078e9675 */
.L_x_2445:
[----:B------:R-:W-:Y:S05]  /*2ac0*/  BSYNC B2 ;  /* 0x0000000000027941 */ /* 0x000fea0003800000 */
.L_x_2444:
        /* <DEDUP_REMOVED lines=13> */
.L_x_2440:
[----:B------:R-:W-:Y:S05]  /*2ba0*/  BSYNC B1 ;  /* 0x0000000000017941 */ /* 0x000fea0003800000 */
.L_x_2438:
        /* <DEDUP_REMOVED lines=8> */
.L_x_2449:
        /* <DEDUP_REMOVED lines=12> */
.L_x_2452:
[----:B------:R-:W-:Y:S02]  /*2cf0*/  IMAD.MOV.U32 R156, RZ, RZ, R138 ;  /* 0x000000ffff9c7224 */ /* 0x000fe400078e008a */
.L_x_2453:
[----:B------:R-:W-:Y:S05]  /*2d00*/  BSYNC B2 ;  /* 0x0000000000027941 */ /* 0x000fea0003800000 */
.L_x_2451:
        /* <DEDUP_REMOVED lines=16> */
.L_x_2457:
[----:B------:R-:W-:Y:S05]  /*2e10*/  BSYNC B3 ;  /* 0x0000000000037941 */ /* 0x000fea0003800000 */
.L_x_2456:
        /* <DEDUP_REMOVED lines=43> */
.L_x_2455:
[----:B------:R-:W-:Y:S05]  /*30d0*/  BSYNC B2 ;  /* 0x0000000000027941 */ /* 0x000fea0003800000 */
.L_x_2454:
        /* <DEDUP_REMOVED lines=13> */
.L_x_2450:
[----:B------:R-:W-:Y:S05]  /*31b0*/  BSYNC B1 ;  /* 0x0000000000017941 */ /* 0x000fea0003800000 */
.L_x_2448:
        /* <DEDUP_REMOVED lines=8> */
.L_x_2459:
        /* <DEDUP_REMOVED lines=12> */
.L_x_2462:
[----:B------:R-:W-:Y:S02]  /*3300*/  MOV R158, R138 ;  /* 0x0000008a009e7202 */ /* 0x000fe40000000f00 */
.L_x_2463:
[----:B------:R-:W-:Y:S05]  /*3310*/  BSYNC B2 ;  /* 0x0000000000027941 */ /* 0x000fea0003800000 */
.L_x_2461:
        /* <DEDUP_REMOVED lines=16> */
.L_x_2467:
[----:B------:R-:W-:Y:S05]  /*3420*/  BSYNC B3 ;  /* 0x0000000000037941 */ /* 0x000fea0003800000 */
.L_x_2466:
        /* <DEDUP_REMOVED lines=43> */
.L_x_2465:
[----:B------:R-:W-:Y:S05]  /*36e0*/  BSYNC B2 ;  /* 0x0000000000027941 */ /* 0x000fea0003800000 */
.L_x_2464:
        /* <DEDUP_REMOVED lines=13> */
.L_x_2460:
[----:B------:R-:W-:Y:S05]  /*37c0*/  BSYNC B1 ;  /* 0x0000000000017941 */ /* 0x000fea0003800000 */
.L_x_2458:
        /* <DEDUP_REMOVED lines=8> */
.L_x_2469:
        /* <DEDUP_REMOVED lines=12> */
.L_x_2472:
[----:B------:R-:W-:Y:S02]  /*3910*/  IMAD.MOV.U32 R160, RZ, RZ, R138 ;  /* 0x000000ffffa07224 */ /* 0x000fe400078e008a */
.L_x_2473:
[----:B------:R-:W-:Y:S05]  /*3920*/  BSYNC B2 ;  /* 0x0000000000027941 */ /* 0x000fea0003800000 */
.L_x_2471:
        /* <DEDUP_REMOVED lines=16> */
.L_x_2477:
[----:B------:R-:W-:Y:S05]  /*3a30*/  BSYNC B3 ;  /* 0x0000000000037941 */ /* 0x000fea0003800000 */
.L_x_2476:
        /* <DEDUP_REMOVED lines=43> */
.L_x_2475:
[----:B------:R-:W-:Y:S05]  /*3cf0*/  BSYNC B2 ;  /* 0x0000000000027941 */ /* 0x000fea0003800000 */
.L_x_2474:
        /* <DEDUP_REMOVED lines=13> */
.L_x_2470:
[----:B------:R-:W-:Y:S05]  /*3dd0*/  BSYNC B1 ;  /* 0x0000000000017941 */ /* 0x000fea0003800000 */
.L_x_2468:
        /* <DEDUP_REMOVED lines=8> */
.L_x_2479:
        /* <DEDUP_REMOVED lines=12> */
.L_x_2482:
[----:B------:R-:W-:Y:S02]  /*3f20*/  IMAD.MOV.U32 R162, RZ, RZ, R138 ;  /* 0x000000ffffa27224 */ /* 0x000fe400078e008a */
.L_x_2483:
[----:B------:R-:W-:Y:S05]  /*3f30*/  BSYNC B2 ;  /* 0x0000000000027941 */ /* 0x000fea0003800000 */
.L_x_2481:
        /* <DEDUP_REMOVED lines=16> */
.L_x_2487:
[----:B------:R-:W-:Y:S05]  /*4040*/  BSYNC B3 ;  /* 0x0000000000037941 */ /* 0x000fea0003800000 */
.L_x_2486:
        /* <DEDUP_REMOVED lines=43> */
.L_x_2485:
[----:B------:R-:W-:Y:S05]  /*4300*/  BSYNC B2 ;  /* 0x0000000000027941 */ /* 0x000fea0003800000 */
.L_x_2484:
[----:B------:R-:W0:Y:S01]  /*4310*/  I2F.U32 R64, R162 ;  /* 0x000000a200407306 */ /* 0x000e220000201000 */
[----:B-----5:R-:W-:Y:S01]  /*4320*/  PRMT R65, RZ, 0x7610, R59 ;  /* 0x00007610ff417816 */ /* 0x020fe2000000003b */
[----:B------:R-:W-:Y:S01]  /*4330*/  IMAD.MOV.U32 R67, RZ, RZ, 0x2f800000 ;  /* 0x2f800000ff437424 */ /* 0x000fe200078e00ff */
[----:B------:R-:W-:-:S03]  /*4340*/  @P3 PRMT R66, RZ, 0x7610, R63 ;  /* 0x00007610ff423816 */ /* 0x000fc6000000003f */
[----:B------:R-:W-:-:S04]  /*4350*/  FMUL.FTZ R65, R65, c[0x0][0x1ec] ;  /* 0x00007b0041417a20 */ /* 0x000fc80000410000 */
[----:B------:R-:W-:Y:S02]  /*4360*/  FMUL.FTZ R65, R65, c[0x0][0x1e8] ;  /* 0x00007a0041417a20 */ /* 0x000fe40000410000 */
[----:B0-----:R-:W-:-:S05]  /*4370*/  FFMA.FTZ R64, R64, R67, 1.1641532182693481445e-10 ;  /* 0x2f00000040407423 */ /* 0x001fca0000010043 */
[----:B------:R-:W-:-:S04]  /*4380*/  FSETP.GTU.FTZ.AND P4, PT, R64, c[0x0][0x1e4], PT ;  /* 0x0000790040007a0b */ /* 0x000fc80003f9c000 */
[----:B------:R-:W-:Y:S02]  /*4390*/  FSEL R65, R65, RZ, !P4 ;  /* 0x000000ff41417208 */ /* 0x000fe40006000000 */
[----:B------:R-:W-:-:S03]  /*43a0*/  SEL R64, RZ, 0x1, P4 ;  /* 0x00000001ff407807 */ /* 0x000fc60002000000 */
[----:B------:R-:W-:Y:S01]  /*43b0*/  FMUL.FTZ R163, R18, R65 ;  /* 0x0000004112a37220 */ /* 0x000fe20000410000 */
[----:B------:R-:W-:-:S03]  /*43c0*/  PRMT R162, R64, 0x7610, R162 ;  /* 0x0000761040a27816 */ /* 0x000fc600000000a2 */
[----:B------:R-:W-:Y:S02]  /*43d0*/  @P3 FADD.FTZ R163, R66, R163 ;  /* 0x000000a342a33221 */ /* 0x000fe40000010000 */
.L_x_2480:
[----:B------:R-:W-:Y:S05]  /*43e0*/  BSYNC B1 ;  /* 0x0000000000017941 */ /* 0x000fea0003800000 */
.L_x_2478:
        /* <DEDUP_REMOVED lines=10> */
[----:B------:R-:W-:Y:S01]  /*4490*/  LOP3.LUT R65, R162, 0xffff, RZ, 0xc0, !PT ;  /* 0x0000ffffa2417812 */ /* 0x000fe200078ec0ff */
[----:B------:R-:W-:Y:S01]  /*44a0*/  HFMA2.MMA R219, -RZ, RZ, 0, 4.76837158203125e-07 ;  /* 0x00000008ffdb7435 */ /* 0x000fe200000001ff */
        /* <DEDUP_REMOVED lines=17> */
.L_x_2489:
[----:B------:R-:W-:Y:S05]  /*45c0*/  BSYNC B1 ;  /* 0x0000000000017941 */ /* 0x000fea0003800000 */
.L_x_2488:
[----:B------:R-:W-:Y:S02]  /*45d0*/  IADD3 R168, R168, 0x100, RZ ;  /* 0x00000100a8a87810 */ /* 0x000fe40007ffe0ff */
[----:B------:R-:W-:Y:S02]  /*45e0*/  IADD3 R166, R166, 0x100, RZ ;  /* 0x00000100a6a67810 */ /* 0x000fe40007ffe0ff */
.L_x_2407:
[----:B-1----:R-:W-:Y:S05]  /*45f0*/  BSYNC B0 ;  /* 0x0000000000007941 */ /* 0x002fea0003800000 */
.L_x_2406:
[----:B------:R-:W-:Y:S01]  /*4600*/  ISETP.NE.AND P3, PT, R48, RZ, PT ;  /* 0x000000ff3000720c */ /* 0x000fe20003f65270 */
[----:B------:R-:W-:-:S12]  /*4610*/  BSSY B0, `(.L_x_2490) ;  /* 0x0000333000007945 */ /* 0x000fd80003800000 */
        /* <DEDUP_REMOVED lines=18> */
.L_x_2493:
[C---:B0-----:R-:W-:Y:S01]  /*4740*/  ISETP.NE.AND P5, PT, R141.reuse, 0x1, PT ;  /* 0x000000018d00780c */ /* 0x041fe20003fa5270 */
        /* <DEDUP_REMOVED lines=11> */
.L_x_2496:
[----:B------:R-:W-:Y:S02]  /*4800*/  IMAD.MOV.U32 R148, RZ, RZ, R138 ;  /* 0x000000ffff947224 */ /* 0x000fe400078e008a */
.L_x_2497:
[----:B------:R-:W-:Y:S05]  /*4810*/  BSYNC B2 ;  /* 0x0000000000027941 */ /* 0x000fea0003800000 */
.L_x_2495:
        /* <DEDUP_REMOVED lines=16> */
.L_x_2501:
[----:B------:R-:W-:Y:S05]  /*4920*/  BSYNC B3 ;  /* 0x0000000000037941 */ /* 0x000fea0003800000 */
.L_x_2500:
        /* <DEDUP_REMOVED lines=43> */
.L_x_2499:
[----:B------:R-:W-:Y:S05]  /*4be0*/  BSYNC B2 ;  /* 0x0000000000027941 */ /* 0x000fea0003800000 */
.L_x_2498:
[----:B------:R-:W0:Y:S01]  /*4bf0*/  I2F.U32 R65, R148 ;  /* 0x0000009400417306 */ /* 0x000e220000201000 */
[----:B-----5:R-:W-:Y:S01]  /*4c00*/  PRMT R67, RZ, 0x5410, R56 ;  /* 0x00005410ff437816 */ /* 0x020fe20000000038 */
[----:B------:R-:W-:-:S04]  /*4c10*/  IMAD.MOV.U32 R66, RZ, RZ, 0x2f800000 ;  /* 0x2f800000ff427424 */ /* 0x000fc800078e00ff */
[----:B------:R-:W-:Y:S02]  /*4c20*/  FMUL.FTZ R67, R67, c[0x0][0x1ec] ;  /* 0x00007b0043437a20 */ /* 0x000fe40000410000 */
[----:B0-----:R-:W-:Y:S02]  /*4c30*/  FFMA.FTZ R65, R65, R66, 1.1641532182693481445e-10 ;  /* 0x2f00000041417423 */ /* 0x001fe40000010042 */
[----:B------:R-:W-:-:S03]  /*4c40*/  FMUL.FTZ R66, R67, c[0x0][0x1e8] ;  /* 0x00007a0043427a20 */ /* 0x000fc60000410000 */
[----:B------:R-:W-:-:S04]  /*4c50*/  FSETP.GTU.FTZ.AND P5, PT, R65, c[0x0][0x1e4], PT ;  /* 0x0000790041007a0b */ /* 0x000fc80003fbc000 */
[----:B------:R-:W-:Y:S02]  /*4c60*/  FSEL R66, R66, RZ, !P5 ;  /* 0x000000ff42427208 */ /* 0x000fe40006800000 */
[----:B------:R-:W-:-:S03]  /*4c70*/  SEL R65, RZ, 0x1, P5 ;  /* 0x00000001ff417807 */ /* 0x000fc60002800000 */
[----:B------:R-:W-:Y:S01]  /*4c80*/  FMUL.FTZ R165, R19, R66 ;  /* 0x0000004213a57220 */ /* 0x000fe20000410000 */
[----:B------:R-:W-:Y:S02]  /*4c90*/  @P3 PRMT R66, RZ, 0x5410, R60 ;  /* 0x00005410ff423816 */ /* 0x000fe4000000003c */
[----:B------:R-:W-:-:S03]  /*4ca0*/  PRMT R148, R65, 0x7610, R148 ;  /* 0x0000761041947816 */ /* 0x000fc60000000094 */
[----:B------:R-:W-:Y:S02]  /*4cb0*/  @P3 FADD.FTZ R165, R66, R165 ;  /* 0x000000a542a53221 */ /* 0x000fe40000010000 */
.L_x_2494:
[----:B------:R-:W-:Y:S05]  /*4cc0*/  BSYNC B1 ;  /* 0x0000000000017941 */ /* 0x000fea0003800000 */
.L_x_2492:
        /* <DEDUP_REMOVED lines=8> */
.L_x_2503:
        /* <DEDUP_REMOVED lines=12> */
.L_x_2506:
[----:B------:R-:W-:Y:S02]  /*4e10*/  IMAD.MOV.U32 R150, RZ, RZ, R138 ;  /* 0x000000ffff967224 */ /* 0x000fe400078e008a */
.L_x_2507:
[----:B------:R-:W-:Y:S05]  /*4e20*/  BSYNC B2 ;  /* 0x0000000000027941 */ /* 0x000fea0003800000 */
.L_x_2505:
        /* <DEDUP_REMOVED lines=16> */
.L_x_2511:
[----:B------:R-:W-:Y:S05]  /*4f30*/  BSYNC B3 ;  /* 0x0000000000037941 */ /* 0x000fea0003800000 */
.L_x_2510:
        /* <DEDUP_REMOVED lines=43> */
.L_x_2509:
[----:B------:R-:W-:Y:S05]  /*51f0*/  BSYNC B2 ;  /* 0x0000000000027941 */ /* 0x000fea0003800000 */
.L_x_2508:
        /* <DEDUP_REMOVED lines=13> */
.L_x_2504:
[----:B------:R-:W-:Y:S05]  /*52d0*/  BSYNC B1 ;  /* 0x0000000000017941 */ /* 0x000fea0003800000 */
.L_x_2502:
        /* <DEDUP_REMOVED lines=8> */
.L_x_2513:
        /* <DEDUP_REMOVED lines=12> */
.L_x_2516:
[----:B------:R-:W-:Y:S02]  /*5420*/  MOV R152, R138 ;  /* 0x0000008a00987202 */ /* 0x000fe40000000f00 */
.L_x_2517:
[----:B------:R-:W-:Y:S05]  /*5430*/  BSYNC B2 ;  /* 0x0000000000027941 */ /* 0x000fea0003800000 */
.L_x_2515:
        /* <DEDUP_REMOVED lines=16> */
.L_x_2521:
[----:B------:R-:W-:Y:S05]  /*5540*/  BSYNC B3 ;  /* 0x0000000000037941 */ /* 0x000fea0003800000 */
.L_x_2520:
        /* <DEDUP_REMOVED lines=43> */
.L_x_2519:
[----:B------:R-:W-:Y:S05]  /*5800*/  BSYNC B2 ;  /* 0x0000000000027941 */ /* 0x000fea0003800000 */
.L_x_2518:
        /* <DEDUP_REMOVED lines=13> */
.L_x_2514:
[----:B------:R-:W-:Y:S05]  /*58e0*/  BSYNC B1 ;  /* 0x0000000000017941 */ /* 0x000fea0003800000 */
.L_x_2512:
        /* <DEDUP_REMOVED lines=8> */
.L_x_2523:
        /* <DEDUP_REMOVED lines=12> */
.L_x_2526:
[----:B------:R-:W-:Y:S02]  /*5a30*/  IMAD.MOV.U32 R154, RZ, RZ, R138 ;  /* 0x000000ffff9a7224 */ /* 0x000fe400078e008a */
.L_x_2527:
[----:B------:R-:W-:Y:S05]  /*5a40*/  BSYNC B2 ;  /* 0x0000000000027941 */ /* 0x000fea0003800000 */
.L_x_2525:
        /* <DEDUP_REMOVED lines=16> */
.L_x_2531:
[----:B------:R-:W-:Y:S05]  /*5b50*/  BSYNC B3 ;  /* 0x0000000000037941 */ /* 0x000fea0003800000 */
.L_x_2530:
        /* <DEDUP_REMOVED lines=43> */
.L_x_2529:
[----:B------:R-:W-:Y:S05]  /*5e10*/  BSYNC B2 ;  /* 0x0000000000027941 */ /* 0x000fea0003800000 */
.L_x_2528:
        /* <DEDUP_REMOVED lines=13> */
.L_x_2524:
[----:B------:R-:W-:Y:S05]  /*5ef0*/  BSYNC B1 ;  /* 0x0000000000017941 */ /* 0x000fea0003800000 */
.L_x_2522:
        /* <DEDUP_REMOVED lines=8> */
.L_x_2533:
        /* <DEDUP_REMOVED lines=12> */
.L_x_2536:
[----:B------:R-:W-:Y:S02]  /*6040*/  IMAD.MOV.U32 R156, RZ, RZ, R138 ;  /* 0x000000ffff9c7224 */ /* 0x000fe400078e008a */
.L_x_2537:
[----:B------:R-:W-:Y:S05]  /*6050*/  BSYNC B2 ;  /* 0x0000000000027941 */ /* 0x000fea0003800000 */
.L_x_2535:
        /* <DEDUP_REMOVED lines=16> */
.L_x_2541:
[----:B------:R-:W-:Y:S05]  /*6160*/  BSYNC B3 ;  /* 0x0000000000037941 */ /* 0x000fea0003800000 */
.L_x_2540:
        /* <DEDUP_REMOVED lines=43> */
.L_x_2539:
[----:B------:R-:W-:Y:S05]  /*6420*/  BSYNC B2 ;  /* 0x0000000000027941 */ /* 0x000fea0003800000 */
.L_x_2538:
        /* <DEDUP_REMOVED lines=13> */
.L_x_2534:
[----:B------:R-:W-:Y:S05]  /*6500*/  BSYNC B1 ;  /* 0x0000000000017941 */ /* 0x000fea0003800000 */
.L_x_2532:
        /* <DEDUP_REMOVED lines=8> */
.L_x_2543:
        /* <DEDUP_REMOVED lines=12> */
.L_x_2546:
[----:B------:R-:W-:Y:S02]  /*6650*/  IMAD.MOV.U32 R158, RZ, RZ, R138 ;  /* 0x000000ffff9e7224 */ /* 0x000fe400078e008a */
.L_x_2547:
[----:B------:R-:W-:Y:S05]  /*6660*/  BSYNC B2 ;  /* 0x0000000000027941 */ /* 0x000fea0003800000 */
.L_x_2545:
        /* <DEDUP_REMOVED lines=16> */
.L_x_2551:
[----:B------:R-:W-:Y:S05]  /*6770*/  BSYNC B3 ;  /* 0x0000000000037941 */ /* 0x000fea0003800000 */
.L_x_2550:
        /* <DEDUP_REMOVED lines=43> */
.L_x_2549:
[----:B------:R-:W-:Y:S05]  /*6a30*/  BSYNC B2 ;  /* 0x0000000000027941 */ /* 0x000fea0003800000 */
.L_x_2548:
        /* <DEDUP_REMOVED lines=13> */
.L_x_2544:
[----:B------:R-:W-:Y:S05]  /*6b10*/  BSYNC B1 ;  /* 0x0000000000017941 */ /* 0x000fea0003800000 */
.L_x_2542:
        /* <DEDUP_REMOVED lines=8> */
.L_x_2553:
        /* <DEDUP_REMOVED lines=12> */
.L_x_2556:
[----:B------:R-:W-:Y:S02]  /*6c60*/  IMAD.MOV.U32 R160, RZ, RZ, R138 ;  /* 0x000000ffffa07224 */ /* 0x000fe400078e008a */
.L_x_2557:
[----:B------:R-:W-:Y:S05]  /*6c70*/  BSYNC B2 ;  /* 0x0000000000027941 */ /* 0x000fea0003800000 */
.L_x_2555:
        /* <DEDUP_REMOVED lines=16> */
.L_x_2561:
[----:B------:R-:W-:Y:S05]  /*6d80*/  BSYNC B3 ;  /* 0x0000000000037941 */ /* 0x000fea0003800000 */
.L_x_2560:
        /* <DEDUP_REMOVED lines=43> */
.L_x_2559:
[----:B------:R-:W-:Y:S05]  /*7040*/  BSYNC B2 ;  /* 0x0000000000027941 */ /* 0x000fea0003800000 */
.L_x_2558:
        /* <DEDUP_REMOVED lines=13> */
.L_x_2554:
[----:B------:R-:W-:Y:S05]  /*7120*/  BSYNC B1 ;  /* 0x0000000000017941 */ /* 0x000fea0003800000 */
.L_x_2552:
        /* <DEDUP_REMOVED lines=8> */
.L_x_2563:
        /* <DEDUP_REMOVED lines=12> */
.L_x_2566:
[----:B------:R-:W-:Y:S02]  /*7270*/  IMAD.MOV.U32 R162, RZ, RZ, R138 ;  /* 0x000000ffffa27224 */ /* 0x000fe400078e008a */
.L_x_2567:
[----:B------:R-:W-:Y:S05]  /*7280*/  BSYNC B2 ;  /* 0x0000000000027941 */ /* 0x000fea0003800000 */
.L_x_2565:
        /* <DEDUP_REMOVED lines=16> */
.L_x_2571:
[----:B------:R-:W-:Y:S05]  /*7390*/  BSYNC B3 ;  /* 0x0000000000037941 */ /* 0x000fea0003800000 */
.L_x_2570:
        /* <DEDUP_REMOVED lines=43> */
.L_x_2569:
[----:B------:R-:W-:Y:S05]  /*7650*/  BSYNC B2 ;  /* 0x0000000000027941 */ /* 0x000fea0003800000 */
.L_x_2568:
        /* <DEDUP_REMOVED lines=13> */
.L_x_2564:
[----:B------:R-:W-:Y:S05]  /*7730*/  BSYNC B1 ;  /* 0x0000000000017941 */ /* 0x000fea0003800000 */
.L_x_2562:
        /* <DEDUP_REMOVED lines=16> */
[----:B------:R-:W-:Y:S02]  /*7840*/  LOP3.LUT R132, R152, 0xff, RZ, 0xc0, !PT ;  /* 0x000000ff98847812 */ /* 0x000fe400078ec0ff */
[----:B------:R-:W-:Y:S02]  /*7850*/  LOP3.LUT R133, R150, 0xff, RZ, 0xc0, !PT ;  /* 0x000000ff96857812 */ /* 0x000fe400078ec0ff */
[----:B------:R-:W-:Y:S01]  /*7860*/  LOP3.LUT R215, R64, 0xff00, R67, 0xf8, !PT ;  /* 0x0000ff0040d77812 */ /* 0x000fe200078ef843 */
[----:B------:R-:W-:-:S03]  /*7870*/  IMAD.WIDE.U32 R64, R66, 0x1000000, RZ ;  /* 0x0100000042407825 */ /* 0x000fc600078e00ff */
[----:B------:R-:W-:Y:S01]  /*7880*/  LOP3.LUT R215, R215, 0xff, R156, 0xf8, !PT ;  /* 0x000000ffd7d77812 */ /* 0x000fe200078ef89c */
[----:B------:R-:W-:-:S04]  /*7890*/  IMAD.WIDE.U32 R66, R132, 0x10000, RZ ;  /* 0x0001000084427825 */ /* 0x000fc800078e00ff */
[----:B------:R-:W-:Y:S01]  /*78a0*/  IMAD.WIDE.U32 R132, R133, 0x100, RZ ;  /* 0x0000010085847825 */ /* 0x000fe200078e00ff */
[----:B------:R-:W-:-:S04]  /*78b0*/  LOP3.LUT R215, R67, R215, R65, 0xfe, !PT ;  /* 0x000000d743d77212 */ /* 0x000fc800078efe41 */
[----:B------:R-:W-:Y:S01]  /*78c0*/  LOP3.LUT R217, R132, R64, R66, 0xfe, !PT ;  /* 0x0000004084d97212 */ /* 0x000fe200078efe42 */
[----:B------:R-:W-:Y:S01]  /*78d0*/  IMAD.WIDE.U32 R66, R166, R219, c[0x0][0x190] ;  /* 0x00006400a6427625 */ /* 0x000fe200078e00db */
[----:B------:R-:W-:Y:S02]  /*78e0*/  LOP3.LUT R65, R215, R133, RZ, 0xfc, !PT ;  /* 0x00000085d7417212 */ /* 0x000fe400078efcff */
[----:B------:R-:W-:-:S05]  /*78f0*/  LOP3.LUT R64, R217, 0xff, R148, 0xf8, !PT ;  /* 0x000000ffd9407812 */ /* 0x000fca00078ef894 */
[----:B------:R0:W-:Y:S02]  /*7900*/  STG.E.64 [R66.64], R64 ;  /* 0x0000004042007986 */ /* 0x0001e4000c101b04 */
.L_x_2573:
[----:B------:R-:W-:Y:S05]  /*7910*/  BSYNC B1 ;  /* 0x0000000000017941 */ /* 0x000fea0003800000 */
.L_x_2572:
[----:B------:R-:W-:Y:S02]  /*7920*/  IADD3 R168, R168, 0x100, RZ ;  /* 0x00000100a8a87810 */ /* 0x000fe40007ffe0ff */
[----:B------:R-:W-:Y:S02]  /*7930*/  IADD3 R166, R166, 0x100, RZ ;  /* 0x00000100a6a67810 */ /* 0x000fe40007ffe0ff */
.L_x_2491:
[----:B------:R-:W-:Y:S05]  /*7940*/  BSYNC B0 ;  /* 0x0000000000007941 */ /* 0x000fea0003800000 */
.L_x_2490:
        /* <DEDUP_REMOVED lines=20> */
.L_x_2577:
        /* <DEDUP_REMOVED lines=12> */
.L_x_2580:
[----:B------:R-:W-:Y:S02]  /*7b50*/  IMAD.MOV.U32 R148, RZ, RZ, R138 ;  /* 0x000000ffff947224 */ /* 0x000fe400078e008a */
.L_x_2581:
[----:B------:R-:W-:Y:S05]  /*7b60*/  BSYNC B2 ;  /* 0x0000000000027941 */ /* 0x000fea0003800000 */
.L_x_2579:
        /* <DEDUP_REMOVED lines=16> */
.L_x_2585:
[----:B------:R-:W-:Y:S05]  /*7c70*/  BSYNC B3 ;  /* 0x0000000000037941 */ /* 0x000fea0003800000 */
.L_x_2584:
        /* <DEDUP_REMOVED lines=43> */
.L_x_2583:
[----:B------:R-:W-:Y:S05]  /*7f30*/  BSYNC B2 ;  /* 0x0000000000027941 */ /* 0x000fea0003800000 */
.L_x_2582:
        /* <DEDUP_REMOVED lines=13> */
.L_x_2578:
[----:B------:R-:W-:Y:S05]  /*8010*/  BSYNC B1 ;  /* 0x0000000000017941 */ /* 0x000fea0003800000 */
.L_x_2576:
        /* <DEDUP_REMOVED lines=8> */
.L_x_2587:
        /* <DEDUP_REMOVED lines=12> */
.L_x_2590:
[----:B------:R-:W-:Y:S02]  /*8160*/  IMAD.MOV.U32 R150, RZ, RZ, R138 ;  /* 0x000000ffff967224 */ /* 0x000fe400078e008a */
.L_x_2591:
[----:B------:R-:W-:Y:S05]  /*8170*/  BSYNC B2 ;  /* 0x0000000000027941 */ /* 0x000fea0003800000 */
.L_x_2589:
        /* <DEDUP_REMOVED lines=16> */
.L_x_2595:
[----:B------:R-:W-:Y:S05]  /*8280*/  BSYNC B3 ;  /* 0x0000000000037941 */ /* 0x000fea0003800000 */
.L_x_2594:
        /* <DEDUP_REMOVED lines=43> */
.L_x_2593:
[----:B------:R-:W-:Y:S05]  /*8540*/  BSYNC B2 ;  /* 0x0000000000027941 */ /* 0x000fea0003800000 */
.L_x_2592:
        /* <DEDUP_REMOVED lines=13> */
.L_x_2588:
[----:B------:R-:W-:Y:S05]  /*8620*/  BSYNC B1 ;  /* 0x0000000000017941 */ /* 0x000fea0003800000 */
.L_x_2586:
        /* <DEDUP_REMOVED lines=8> */
.L_x_2597:
        /* <DEDUP_REMOVED lines=12> */
.L_x_2600:
[----:B------:R-:W-:Y:S02]  /*8770*/  IMAD.MOV.U32 R152, RZ, RZ, R138 ;  /* 0x000000ffff987224 */ /* 0x000fe400078e008a */
.L_x_2601:
[----:B------:R-:W-:Y:S05]  /*8780*/  BSYNC B2 ;  /* 0x0000000000027941 */ /* 0x000fea0003800000 */
.L_x_2599:
        /* <DEDUP_REMOVED lines=16> */
.L_x_2605:
[----:B------:R-:W-:Y:S05]  /*8890*/  BSYNC B3 ;  /* 0x0000000000037941 */ /* 0x000fea0003800000 */
.L_x_2604:
        /* <DEDUP_REMOVED lines=43> */
.L_x_2603:
[----:B------:R-:W-:Y:S05]  /*8b50*/  BSYNC B2 ;  /* 0x0000000000027941 */ /* 0x000fea0003800000 */
.L_x_2602:
        /* <DEDUP_REMOVED lines=13> */
.L_x_2598:
[----:B------:R-:W-:Y:S05]  /*8c30*/  BSYNC B1 ;  /* 0x0000000000017941 */ /* 0x000fea0003800000 */
.L_x_2596:
        /* <DEDUP_REMOVED lines=8> */
.L_x_2607:
        /* <DEDUP_REMOVED lines=12> */
.L_x_2610:
[----:B------:R-:W-:Y:S02]  /*8d80*/  IMAD.MOV.U32 R154, RZ, RZ, R138 ;  /* 0x000000ffff9a7224 */ /* 0x000fe400078e008a */
.L_x_2611:
[----:B------:R-:W-:Y:S05]  /*8d90*/  BSYNC B2 ;  /* 0x0000000000027941 */ /* 0x000fea0003800000 */
.L_x_2609:
        /* <DEDUP_REMOVED lines=16> */
.L_x_2615:
[----:B------:R-:W-:Y:S05]  /*8ea0*/  BSYNC B3 ;  /* 0x0000000000037941 */ /* 0x000fea0003800000 */
.L_x_2614:
        /* <DEDUP_REMOVED lines=40> */
[----:B------:R-:W-:Y:S02]  /*9130*/  LOP3.LUT R130, R67, R130, R118, 0x96, !PT ;  /* 0x0000008243827212 */ /* 0x000fe400078e9676 */
[----:B------:R-:W-:Y:S02]  /*9140*/  MOV R138, R66 ;  /* 0x00000042008a7202 */ /* 0x000fe40000000f00 */
[----:B------:R-:W-:Y:S02]  /*9150*/  LOP3.LUT R131, R141, R64, R117, 0x96, !PT ;  /* 0x000000408d837212 */ /* 0x000fe400078e9675 */
.L_x_2613:
[----:B------:R-:W-:Y:S05]  /*9160*/  BSYNC B2 ;  /* 0x0000000000027941 */ /* 0x000fea0003800000 */
.L_x_2612:
        /* <DEDUP_REMOVED lines=13> */
.L_x_2608:
[----:B------:R-:W-:Y:S05]  /*9240*/  BSYNC B1 ;  /* 0x0000000000017941 */ /* 0x000fea0003800000 */
.L_x_2606:
        /* <DEDUP_REMOVED lines=8> */
.L_x_2617:
        /* <DEDUP_REMOVED lines=12> */
.L_x_2620:
[----:B------:R-:W-:Y:S02]  /*9390*/  IMAD.MOV.U32 R156, RZ, RZ, R138 ;  /* 0x000000ffff9c7224 */ /* 0x000fe400078e008a */
.L_x_2621:
[----:B------:R-:W-:Y:S05]  /*93a0*/  BSYNC B2 ;  /* 0x0000000000027941 */ /* 0x000fea0003800000 */
.L_x_2619:
        /* <DEDUP_REMOVED lines=16> */
.L_x_2625:
[----:B------:R-:W-:Y:S05]  /*94b0*/  BSYNC B3 ;  /* 0x0000000000037941 */ /* 0x000fea0003800000 */
.L_x_2624:
        /* <DEDUP_REMOVED lines=43> */
.L_x_2623:
[----:B------:R-:W-:Y:S05]  /*9770*/  BSYNC B2 ;  /* 0x0000000000027941 */ /* 0x000fea0003800000 */
.L_x_2622:
        /* <DEDUP_REMOVED lines=13> */
.L_x_2618:
[----:B------:R-:W-:Y:S05]  /*9850*/  BSYNC B1 ;  /* 0x0000000000017941 */ /* 0x000fea0003800000 */
.L_x_2616:
        /* <DEDUP_REMOVED lines=8> */
.L_x_2627:
        /* <DEDUP_REMOVED lines=12> */
.L_x_2630:
[----:B------:R-:W-:Y:S02]  /*99a0*/  IMAD.MOV.U32 R158, RZ, RZ, R138 ;  /* 0x000000ffff9e7224 */ /* 0x000fe400078e008a */
.L_x_2631:
[----:B------:R-:W-:Y:S05]  /*99b0*/  BSYNC B2 ;  /* 0x0000000000027941 */ /* 0x000fea0003800000 */
.L_x_2629:
        /* <DEDUP_REMOVED lines=16> */
.L_x_2635:
[----:B------:R-:W-:Y:S05]  /*9ac0*/  BSYNC B3 ;  /* 0x0000000000037941 */ /* 0x000fea0003800000 */
.L_x_2634:
        /* <DEDUP_REMOVED lines=43> */
.L_x_2633:
[----:B------:R-:W-:Y:S05]  /*9d80*/  BSYNC B2 ;  /* 0x0000000000027941 */ /* 0x000fea0003800000 */
.L_x_2632:
        /* <DEDUP_REMOVED lines=13> */
.L_x_2628:
[----:B------:R-:W-:Y:S05]  /*9e60*/  BSYNC B1 ;  /* 0x0000000000017941 */ /* 0x000fea0003800000 */
.L_x_2626:
        /* <DEDUP_REMOVED lines=8> */
.L_x_2637:
        /* <DEDUP_REMOVED lines=12> */
.L_x_2640:
[----:B------:R-:W-:Y:S02]  /*9fb0*/  MOV R160, R138 ;  /* 0x0000008a00a07202 */ /* 0x000fe40000000f00 */
.L_x_2641:
[----:B------:R-:W-:Y:S05]  /*9fc0*/  BSYNC B2 ;  /* 0x0000000000027941 */ /* 0x000fea0003800000 */
.L_x_2639:
        /* <DEDUP_REMOVED lines=16> */
.L_x_2645:
[----:B------:R-:W-:Y:S05]  /*a0d0*/  BSYNC B3 ;  /* 0x0000000000037941 */ /* 0x000fea0003800000 */
.L_x_2644:
        /* <DEDUP_REMOVED lines=43> */
.L_x_2643:
[----:B------:R-:W-:Y:S05]  /*a390*/  BSYNC B2 ;  /* 0x0000000000027941 */ /* 0x000fea0003800000 */
.L_x_2642:
        /* <DEDUP_REMOVED lines=13> */
.L_x_2638:
[----:B------:R-:W-:Y:S05]  /*a470*/  BSYNC B1 ;  /* 0x0000000000017941 */ /* 0x000fea0003800000 */
.L_x_2636:
        /* <DEDUP_REMOVED lines=8> */
.L_x_2647:
        /* <DEDUP_REMOVED lines=12> */
.L_x_2650:
[----:B------:R-:W-:Y:S02]  /*a5c0*/  IMAD.MOV.U32 R162, RZ, RZ, R138 ;  /* 0x000000ffffa27224 */ /* 0x000fe400078e008a */
.L_x_2651:
[----:B------:R-:W-:Y:S05]  /*a5d0*/  BSYNC B2 ;  /* 0x0000000000027941 */ /* 0x000fea0003800000 */
.L_x_2649:
        /* <DEDUP_REMOVED lines=16> */
.L_x_2655:
[----:B------:R-:W-:Y:S05]  /*a6e0*/  BSYNC B3 ;  /* 0x0000000000037941 */ /* 0x000fea0003800000 */
.L_x_2654:
        /* <DEDUP_REMOVED lines=43> */
.L_x_2653:
[----:B------:R-:W-:Y:S05]  /*a9a0*/  BSYNC B2 ;  /* 0x0000000000027941 */ /* 0x000fea0003800000 */
.L_x_2652:
        /* <DEDUP_REMOVED lines=13> */
.L_x_2648:
[----:B------:R-:W-:Y:S05]  /*aa80*/  BSYNC B1 ;  /* 0x0000000000017941 */ /* 0x000fea0003800000 */
.L_x_2646:
        /* <DEDUP_REMOVED lines=9> */
[----:B0-----:R-:W-:Y:S01]  /*ab20*/  SHF.L.U32 R65, R160, 0x10, RZ ;  /* 0x00000010a0417819 */ /* 0x001fe200000006ff */
[----:B------:R-:W-:Y:S01]  /*ab30*/  IMAD.MOV.U32 R219, RZ, RZ, 0x8 ;  /* 0x00000008ffdb7424 */ /* 0x000fe200078e00ff */
[----:B------:R-:W-:Y:S02]  /*ab40*/  LOP3.LUT R64, R162, 0xffff, RZ, 0xc0, !PT ;  /* 0x0000ffffa2407812 */ /* 0x000fe400078ec0ff */
[----:B------:R-:W-:Y:S02]  /*ab50*/  LOP3.LUT R65, R65, 0xff0000, RZ, 0xc0, !PT ;  /* 0x00ff000041417812 */ /* 0x000fe400078ec0ff */
[----:B------:R-:W-:Y:S02]  /*ab60*/  PRMT R67, R158, 0x7104, RZ ;  /* 0x000071049e437816 */ /* 0x000fe400000000ff */
        /* <DEDUP_REMOVED lines=15> */
.L_x_2657:
[----:B------:R-:W-:Y:S05]  /*ac60*/  BSYNC B1 ;  /* 0x0000000000017941 */ /* 0x000fea0003800000 */
.L_x_2656:
[----:B------:R-:W-:Y:S02]  /*ac70*/  IADD3 R168, R168, 0x100, RZ ;  /* 0x00000100a8a87810 */ /* 0x000fe40007ffe0ff */
[----:B------:R-:W-:Y:S02]  /*ac80*/  IADD3 R166, R166, 0x100, RZ ;  /* 0x00000100a6a67810 */ /* 0x000fe40007ffe0ff */
.L_x_2575:
[----:B------:R-:W-:Y:S05]  /*ac90*/  BSYNC B0 ;  /* 0x0000000000007941 */ /* 0x000fea0003800000 */
.L_x_2574:
        /* <DEDUP_REMOVED lines=19> */
.L_x_2661:
        /* <DEDUP_REMOVED lines=12> */
.L_x_2664:
[----:B------:R-:W-:Y:S02]  /*ae90*/  IMAD.MOV.U32 R148, RZ, RZ, R138 ;  /* 0x000000ffff947224 */ /* 0x000fe400078e008a */
.L_x_2665:
[----:B------:R-:W-:Y:S05]  /*aea0*/  BSYNC B2 ;  /* 0x0000000000027941 */ /* 0x000fea0003800000 */
.L_x_2663:
        /* <DEDUP_REMOVED lines=16> */
.L_x_2669:
[----:B------:R-:W-:Y:S05]  /*afb0*/  BSYNC B3 ;  /* 0x0000000000037941 */ /* 0x000fea0003800000 */
.L_x_2668:
        /* <DEDUP_REMOVED lines=43> */
.L_x_2667:
[----:B------:R-:W-:Y:S05]  /*b270*/  BSYNC B2 ;  /* 0x0000000000027941 */ /* 0x000fea0003800000 */
.L_x_2666:
        /* <DEDUP_REMOVED lines=13> */
.L_x_2662:
[----:B------:R-:W-:Y:S05]  /*b350*/  BSYNC B1 ;  /* 0x0000000000017941 */ /* 0x000fea0003800000 */
.L_x_2660:
        /* <DEDUP_REMOVED lines=8> */
.L_x_2671:
        /* <DEDUP_REMOVED lines=12> */
.L_x_2674:
[----:B------:R-:W-:Y:S02]  /*b4a0*/  IMAD.MOV.U32 R150, RZ, RZ, R138 ;  /* 0x000000ffff967224 */ /* 0x000fe400078e008a */
.L_x_2675:
[----:B------:R-:W-:Y:S05]  /*b4b0*/  BSYNC B2 ;  /* 0x0000000000027941 */ /* 0x000fea0003800000 */
.L_x_2673:
        /* <DEDUP_REMOVED lines=16> */
.L_x_2679:
[----:B------:R-:W-:Y:S05]  /*b5c0*/  BSYNC B3 ;  /* 0x0000000000037941 */ /* 0x000fea0003800000 */
.L_x_2678:
        /* <DEDUP_REMOVED lines=43> */
.L_x_2677:
[----:B------:R-:W-:Y:S05]  /*b880*/  BSYNC B2 ;  /* 0x0000000000027941 */ /* 0x000fea0003800000 */
.L_x_2676:
        /* <DEDUP_REMOVED lines=13> */
.L_x_2672:
[----:B------:R-:W-:Y:S05]  /*b960*/  BSYNC B1 ;  /* 0x0000000000017941 */ /* 0x000fea0003800000 */
.L_x_2670:
        /* <DEDUP_REMOVED lines=8> */
.L_x_2681:
        /* <DEDUP_REMOVED lines=12> */
.L_x_2684:
[----:B------:R-:W-:Y:S02]  /*bab0*/  IMAD.MOV.U32 R152, RZ, RZ, R138 ;  /* 0x000000ffff987224 */ /* 0x000fe400078e008a */
.L_x_2685:
[----:B------:R-:W-:Y:S05]  /*bac0*/  BSYNC B2 ;  /* 0x0000000000027941 */ /* 0x000fea0003800000 */
.L_x_2683:
        /* <DEDUP_REMOVED lines=16> */
.L_x_2689:
[----:B------:R-:W-:Y:S05]  /*bbd0*/  BSYNC B3 ;  /* 0x0000000000037941 */ /* 0x000fea0003800000 */
.L_x_2688:
        /* <DEDUP_REMOVED lines=43> */
.L_x_2687:
[----:B------:R-:W-:Y:S05]  /*be90*/  BSYNC B2 ;  /* 0x0000000000027941 */ /* 0x000fea0003800000 */
.L_x_2686:
[----:B------:R-:W0:Y:S01]  /*bea0*/  I2F.U32 R65, R152 ;  /* 0x0000009800417306 */ /* 0x000e220000201000 */
[----:B------:R-:W-:Y:S01]  /*beb0*/  HFMA2.MMA R66, -RZ, RZ, 0.1171875, 0 ;  /* 0x2f800000ff427435 */ /* 0x000fe200000001ff */
[----:B-----5:R-:W-:-:S05]  /*bec0*/  PRMT R67, RZ, 0x5410, R57 ;  /* 0x00005410ff437816 */ /* 0x020fca0000000039 */
[----:B------:R-:W-:-:S04]  /*bed0*/  FMUL.FTZ R67, R67, c[0x0][0x1ec] ;  /* 0x00007b0043437a20 */ /* 0x000fc80000410000 */
        /* <DEDUP_REMOVED lines=9> */
.L_x_2682:
[----:B------:R-:W-:Y:S05]  /*bf70*/  BSYNC B1 ;  /* 0x0000000000017941 */ /* 0x000fea0003800000 */
.L_x_2680:
        /* <DEDUP_REMOVED lines=8> */
.L_x_2691:
        /* <DEDUP_REMOVED lines=12> */
.L_x_2694:
[----:B------:R-:W-:Y:S02]  /*c0c0*/  MOV R154, R138 ;  /* 0x0000008a009a7202 */ /* 0x000fe40000000f00 */
.L_x_2695:
[----:B------:R-:W-:Y:S05]  /*c0d0*/  BSYNC B2 ;  /* 0x0000000000027941 */ /* 0x000fea0003800000 */
.L_x_2693:
        /* <DEDUP_REMOVED lines=16> */
.L_x_2699:
[----:B------:R-:W-:Y:S05]  /*c1e0*/  BSYNC B3 ;  /* 0x0000000000037941 */ /* 0x000fea0003800000 */
.L_x_2698:
        /* <DEDUP_REMOVED lines=43> */
.L_x_2697:
[----:B------:R-:W-:Y:S05]  /*c4a0*/  BSYNC B2 ;  /* 0x0000000000027941 */ /* 0x000fea0003800000 */
.L_x_2696:
        /* <DEDUP_REMOVED lines=13> */
.L_x_2692:
[----:B------:R-:W-:Y:S05]  /*c580*/  BSYNC B1 ;  /* 0x0000000000017941 */ /* 0x000fea0003800000 */
.L_x_2690:
        /* <DEDUP_REMOVED lines=8> */
.L_x_2701:
        /* <DEDUP_REMOVED lines=12> */
.L_x_2704:
[----:B------:R-:W-:Y:S02]  /*c6d0*/  IMAD.MOV.U32 R156, RZ, RZ, R138 ;  /* 0x000000ffff9c7224 */ /* 0x000fe400078e008a */
.L_x_2705:
[----:B------:R-:W-:Y:S05]  /*c6e0*/  BSYNC B2 ;  /* 0x0000000000027941 */ /* 0x000fea0003800000 */
.L_x_2703:
        /* <DEDUP_REMOVED lines=16> */
.L_x_2709:
[----:B------:R-:W-:Y:S05]  /*c7f0*/  BSYNC B3 ;  /* 0x0000000000037941 */ /* 0x000fea0003800000 */
.L_x_2708:
        /* <DEDUP_REMOVED lines=43> */
.L_x_2707:
[----:B------:R-:W-:Y:S05]  /*cab0*/  BSYNC B2 ;  /* 0x0000000000027941 */ /* 0x000fea0003800000 */
.L_x_2706:
        /* <DEDUP_REMOVED lines=13> */
.L_x_2702:
[----:B------:R-:W-:Y:S05]  /*cb90*/  BSYNC B1 ;  /* 0x0000000000017941 */ /* 0x000fea0003800000 */
.L_x_2700:
        /* <DEDUP_REMOVED lines=8> */
.L_x_2711:
        /* <DEDUP_REMOVED lines=12> */
.L_x_2714:
[----:B------:R-:W-:Y:S02]  /*cce0*/  IMAD.MOV.U32 R158, RZ, RZ, R138 ;  /* 0x000000ffff9e7224 */ /* 0x000fe400078e008a */
.L_x_2715:
[----:B------:R-:W-:Y:S05]  /*ccf0*/  BSYNC B2 ;  /* 0x0000000000027941 */ /* 0x000fea0003800000 */
.L_x_2713:
        /* <DEDUP_REMOVED lines=16> */
.L_x_2719:
[----:B------:R-:W-:Y:S05]  /*ce00*/  BSYNC B3 ;  /* 0x0000000000037941 */ /* 0x000fea0003800000 */
.L_x_2718:
        /* <DEDUP_REMOVED lines=43> */
.L_x_2717:
[----:B------:R-:W-:Y:S05]  /*d0c0*/  BSYNC B2 ;  /* 0x0000000000027941 */ /* 0x000fea0003800000 */
.L_x_2716:
        /* <DEDUP_REMOVED lines=13> */
.L_x_2712:
[----:B------:R-:W-:Y:S05]  /*d1a0*/  BSYNC B1 ;  /* 0x0000000000017941 */ /* 0x000fea0003800000 */
.L_x_2710:
        /* <DEDUP_REMOVED lines=8> */
.L_x_2721:
        /* <DEDUP_REMOVED lines=12> */
.L_x_2724:
[----:B------:R-:W-:Y:S02]  /*d2f0*/  IMAD.MOV.U32 R160, RZ, RZ, R138 ;  /* 0x000000ffffa07224 */ /* 0x000fe400078e008a */
.L_x_2725:
[----:B------:R-:W-:Y:S05]  /*d300*/  BSYNC B2 ;  /* 0x0000000000027941 */ /* 0x000fea0003800000 */
.L_x_2723:
        /* <DEDUP_REMOVED lines=16> */
.L_x_2729:
[----:B------:R-:W-:Y:S05]  /*d410*/  BSYNC B3 ;  /* 0x0000000000037941 */ /* 0x000fea0003800000 */
.L_x_2728:
        /* <DEDUP_REMOVED lines=43> */
.L_x_2727:
[----:B------:R-:W-:Y:S05]  /*d6d0*/  BSYNC B2 ;  /* 0x0000000000027941 */ /* 0x000fea0003800000 */
.L_x_2726:
        /* <DEDUP_REMOVED lines=13> */
.L_x_2722:
[----:B------:R-:W-:Y:S05]  /*d7b0*/  BSYNC B1 ;  /* 0x0000000000017941 */ /* 0x000fea0003800000 */
.L_x_2720:
        /* <DEDUP_REMOVED lines=8> */
.L_x_2731:
        /* <DEDUP_REMOVED lines=12> */
.L_x_2734:
[----:B------:R-:W-:Y:S02]  /*d900*/  IMAD.MOV.U32 R162, RZ, RZ, R138 ;  /* 0x000000ffffa27224 */ /* 0x000fe400078e008a */
.L_x_2735:
[----:B------:R-:W-:Y:S05]  /*d910*/  BSYNC B2 ;  /* 0x0000000000027941 */ /* 0x000fea0003800000 */
.L_x_2733:
        /* <DEDUP_REMOVED lines=16> */
.L_x_2739:
[----:B------:R-:W-:Y:S05]  /*da20*/  BSYNC B3 ;  /* 0x0000000000037941 */ /* 0x000fea0003800000 */
.L_x_2738:
        /* <DEDUP_REMOVED lines=43> */
.L_x_2737:
[----:B------:R-:W-:Y:S05]  /*dce0*/  BSYNC B2 ;  /* 0x0000000000027941 */ /* 0x000fea0003800000 */
.L_x_2736:
        /* <DEDUP_REMOVED lines=13> */
.L_x_2732:
[----:B------:R-:W-:Y:S05]  /*ddc0*/  BSYNC B1 ;  /* 0x0000000000017941 */ /* 0x000fea0003800000 */
.L_x_2730:
[----:B------:R-:W-:Y:S01]  /*ddd0*/  IMAD.MOV.U32 R133, RZ, RZ, 0x10 ;  /* 0x00000010ff857424 */ /* 0x000fe200078e00ff */
[----:B------:R-:W-:Y:S02]  /*dde0*/  F2FP.BF16.PACK_AB R67, R211, R209 ;  /* 0x000000d1d343723e */ /* 0x000fe400000010ff */
        /* <DEDUP_REMOVED lines=26> */
.L_x_2659:
[----:B------:R-:W-:Y:S05]  /*df90*/  BSYNC B0 ;  /* 0x0000000000007941 */ /* 0x000fea0003800000 */
.L_x_2658:
        /* <DEDUP_REMOVED lines=42> */
.L_x_2752:
        /* <DEDUP_REMOVED lines=85> */
.L_x_2753:
        /* <DEDUP_REMOVED lines=12> */
[----:B------:R-:W-:Y:S01]  /*e850*/  LOP3.LUT P3, RZ, R133, 0x1f, R0, 0xf8, !PT ;  /* 0x0000001f85ff7812 */ /* 0x000fe2000786f800 */
[----:B------:R-:W-:Y:S02]  /*e860*/  IMAD.MOV.U32 R66, RZ, RZ, RZ ;  /* 0x000000ffff427224 */ /* 0x000fe400078e00ff */
[----:B------:R-:W-:Y:S01]  /*e870*/  @!P2 IMAD.MOV.U32 R66, RZ, RZ, R135 ;  /* 0x000000ffff42a224 */ /* 0x000fe200078e0087 */
[----:B------:R-:W-:Y:S03]  /*e880*/  BSSY B0, `(.L_x_2742) ;  /* 0x00000d6000007945 */ /* 0x000fe60003800000 */
[----:B------:R-:W-:Y:S01]  /*e890*/  I2F R170, R66 ;  /* 0x0000004200aa7306 */ /* 0x000fe20000201400 */
[----:B------:R-:W1:Y:S04]  /*e8a0*/  SHFL.DOWN PT, R215, R66, 0x4, 0x1f ;  /* 0x08801f0042d77f89 */ /* 0x000e6800000e0000 */
[----:B------:R2:W3:Y:S01]  /*e8b0*/  @!P2 LDS.64 R64, [R67.X8] ;  /* 0x000000004340a984 */ /* 0x0004e20000008a00 */
[----:B------:R-:W-:Y:S01]  /*e8c0*/  ISETP.NE.AND P2, PT, RZ, UR6, PT ;  /* 0x00000006ff007c0c */ /* 0x000fe2000bf45270 */
[----:B-1----:R-:W-:Y:S01]  /*e8d0*/  IMAD.IADD R166, R215, 0x1, R66 ;  /* 0x00000001d7a67824 */ /* 0x002fe200078e0242 */
[----:B------:R-:W-:Y:S04]  /*e8e0*/  I2F R172, R215 ;  /* 0x000000d700ac7306 */ /* 0x000fe80000201400 */
[----:B------:R-:W1:Y:S04]  /*e8f0*/  SHFL.DOWN PT, R221, R166, 0x2, 0x1f ;  /* 0x08401f00a6dd7f89 */ /* 0x000e6800000e0000 */
[----:B0-----:R-:W2:Y:S08]  /*e900*/  I2F R168, R166 ;  /* 0x000000a600a87306 */ /* 0x001eb00000201400 */
[----:B--2---:R-:W0:Y:S01]  /*e910*/  MUFU.RCP R67, R168 ;  /* 0x000000a800437308 */ /* 0x004e220000001000 */
[----:B---3--:R-:W2:Y:S01]  /*e920*/  SHFL.DOWN PT, R217, R64, 0x4, 0x1f ;  /* 0x08801f0040d97f89 */ /* 0x008ea200000e0000 */
[----:B-1----:R-:W-:-:S03]  /*e930*/  IADD3 R66, R166, R221, RZ ;  /* 0x000000dda6427210 */ /* 0x002fc60007ffe0ff */
[----:B------:R-:W1:Y:S03]  /*e940*/  SHFL.DOWN PT, R132, R65, 0x4, 0x1f ;  /* 0x08801f0041847f89 */ /* 0x000e6600000e0000 */
[----:B------:R-:W3:Y:S01]  /*e950*/  I2F R166, R66 ;  /* 0x0000004200a67306 */ /* 0x000ee20000201400 */
[----:B------:R-:W-:Y:S07]  /*e960*/  SHFL.DOWN PT, R223, R66, 0x1, 0x1f ;  /* 0x08201f0042df7f89 */ /* 0x000fee00000e0000 */
[----:B------:R-:W4:Y:S01]  /*e970*/  I2F R221, R221 ;  /* 0x000000dd00dd7306 */ /* 0x000f220000201400 */
[----:B--2---:R-:W-:-:S02]  /*e980*/  FMUL.FTZ R219, R217, R172 ;  /* 0x000000acd9db7220 */ /* 0x004fc40000410000 */
[----:B------:R-:W-:Y:S02]  /*e990*/  FADD.FTZ R217, -R217, R64 ;  /* 0x00000040d9d97221 */ /* 0x000fe40000010100 */
[----:B------:R-:W-:Y:S02]  /*e9a0*/  FFMA.FTZ R174, R170, R64, R219 ;  /* 0x00000040aaae7223 */ /* 0x000fe400000100db */
[----:B------:R-:W-:Y:S02]  /*e9b0*/  FMUL.FTZ R217, R217, R217 ;  /* 0x000000d9d9d97220 */ /* 0x000fe40000410000 */
[----:B0-----:R-:W-:Y:S02]  /*e9c0*/  FMUL.FTZ R219, R67, R174 ;  /* 0x000000ae43db7220 */ /* 0x001fe40000410000 */
[----:B------:R-:W-:Y:S02]  /*e9d0*/  FMUL.FTZ R217, R217, R170 ;  /* 0x000000aad9d97220 */ /* 0x000fe40000410000 */
[----:B-1----:R-:W-:Y:S01]  /*e9e0*/  FADD.FTZ R132, R132, R65 ;  /* 0x0000004184847221 */ /* 0x002fe20000010000 */
[----:B------:R-:W4:Y:S01]  /*e9f0*/  SHFL.DOWN PT, R64, R219, 0x2, 0x1f ;  /* 0x08401f00db407f89 */ /* 0x000f2200000e0000 */
[----:B------:R-:W-:-:S04]  /*ea00*/  FMUL.FTZ R217, R217, R172 ;  /* 0x000000acd9d97220 */ /* 0x000fc80000410000 */
[----:B------:R-:W-:Y:S02]  /*ea10*/  FFMA.FTZ R132, R67, R217, R132 ;  /* 0x000000d943847223 */ /* 0x000fe40000010084 */
[----:B---3--:R-:W0:Y:S03]  /*ea20*/  MUFU.RCP R67, R166 ;  /* 0x000000a600437308 */ /* 0x008e260000001000 */
[----:B------:R-:W1:Y:S01]  /*ea30*/  SHFL.DOWN PT, R65, R132, 0x2, 0x1f ;  /* 0x08401f0084417f89 */ /* 0x000e6200000e0000 */
[----:B----4-:R-:W-:Y:S02]  /*ea40*/  FMUL.FTZ R170, R64, R221 ;  /* 0x000000dd40aa7220 */ /* 0x010fe40000410000 */
[----:B------:R-:W-:Y:S02]  /*ea50*/  FADD.FTZ R64, R219, -R64 ;  /* 0x80000040db407221 */ /* 0x000fe40000010000 */
[----:B------:R-:W-:-:S02]  /*ea60*/  FFMA.FTZ R170, R168, R219, R170 ;  /* 0x000000dba8aa7223 */ /* 0x000fc400000100aa */
[----:B------:R-:W-:Y:S02]  /*ea70*/  FMUL.FTZ R215, R64, R64 ;  /* 0x0000004040d77220 */ /* 0x000fe40000410000 */
[----:B0-----:R-:W-:Y:S02]  /*ea80*/  FMUL.FTZ R217, R67, R170 ;  /* 0x000000aa43d97220 */ /* 0x001fe40000410000 */
[----:B------:R-:W-:Y:S02]  /*ea90*/  FMUL.FTZ R215, R168, R215 ;  /* 0x000000d7a8d77220 */ /* 0x000fe40000410000 */
[----:B------:R-:W-:Y:S02]  /*eaa0*/  IMAD.IADD R168, R66, 0x1, R223 ;  /* 0x0000000142a87824 */ /* 0x000fe400078e02df */
[----:B------:R-:W0:Y:S01]  /*eab0*/  SHFL.DOWN PT, R66, R217, 0x1, 0x1f ;  /* 0x08201f00d9427f89 */ /* 0x000e2200000e0000 */
[----:B-1----:R-:W-:Y:S01]  /*eac0*/  FADD.FTZ R64, R132, R65 ;  /* 0x0000004184407221 */ /* 0x002fe20000010000 */
        /* <DEDUP_REMOVED lines=10> */
[----:B------:R-:W-:-:S04]  /*eb70*/  FMUL.FTZ R215, R166, R215 ;  /* 0x000000d7a6d77220 */ /* 0x000fc80000410000 */
[----:B------:R-:W-:Y:S02]  /*eb80*/  FMUL.FTZ R215, R215, R223 ;  /* 0x000000dfd7d77220 */ /* 0x000fe40000410000 */
[----:B0-----:R-:W-:Y:S02]  /*eb90*/  FMUL.FTZ R132, R67, R66 ;  /* 0x0000004243847220 */ /* 0x001fe40000410000 */
[----:B--2---:R-:W-:-:S03]  /*eba0*/  FADD.FTZ R66, R64, R65 ;  /* 0x0000004140427221 */ /* 0x004fc60000010000 */
[----:B------:R-:W0:Y:S01]  /*ebb0*/  SHFL.IDX PT, R217, R132, RZ, 0x1f ;  /* 0x00001fff84d97589 */ /* 0x000e2200000e0000 */
[----:B------:R-:W-:Y:S02]  /*ebc0*/  FFMA.FTZ R64, R67, R215, R66 ;  /* 0x000000d743407223 */ /* 0x000fe40000010042 */
[----:B------:R-:W-:-:S04]  /*ebd0*/  IMAD.MOV.U32 R67, RZ, RZ, c[0x0][0x1e0] ;  /* 0x00007800ff437624 */ /* 0x000fc800078e00ff */
        /* <DEDUP_REMOVED lines=55> */
.L_x_2745:
[----:B------:R-:W-:Y:S05]  /*ef50*/  BSYNC B1 ;  /* 0x0000000000017941 */ /* 0x000fea0003800000 */
.L_x_2744:
[----:B------:R-:W-:Y:S01]  /*ef60*/  ISETP.NE.AND P2, PT, R48, RZ, PT ;  /* 0x000000ff3000720c */ /* 0x000fe20003f45270 */
[----:B------:R-:W-:-:S12]  /*ef70*/  BSSY B1, `(.L_x_2746) ;  /* 0x0000022000017945 */ /* 0x000fd80003800000 */
        /* <DEDUP_REMOVED lines=33> */
.L_x_2747:
[----:B------:R-:W-:Y:S05]  /*f190*/  BSYNC B1 ;  /* 0x0000000000017941 */ /* 0x000fea0003800000 */
.L_x_2746:
        /* <DEDUP_REMOVED lines=35> */
.L_x_2749:
[----:B------:R-:W-:Y:S05]  /*f3d0*/  BSYNC B1 ;  /* 0x0000000000017941 */ /* 0x000fea0003800000 */
.L_x_2748:
        /* <DEDUP_REMOVED lines=16> */
[----:B------:R-:W-:Y:S01]  /*f4e0*/  FMUL.FTZ R166, R215, R166 ;  /* 0x000000a6d7a67220 */ /* 0x000fe20000410000 */
[----:B------:R-:W-:Y:S01]  /*f4f0*/  MOV R215, 0x10 ;  /* 0x0000001000d77802 */ /* 0x000fe20000000f00 */
        /* <DEDUP_REMOVED lines=14> */
.L_x_2743:
[----:B-1----:R-:W-:Y:S05]  /*f5e0*/  BSYNC B0 ;  /* 0x0000000000007941 */ /* 0x002fea0003800000 */
.L_x_2742:
[----:B------:R-:W-:Y:S02]  /*f5f0*/  IADD3 R44, R44, c[0x0][0x160], RZ ;  /* 0x000058002c2c7a10 */ /* 0x000fe40007ffe0ff */
[----:B------:R-:W-:Y:S02]  /*f600*/  LOP3.LUT P3, RZ, R137, 0xff, RZ, 0xc0, !PT ;  /* 0x000000ff89ff7812 */ /* 0x000fe4000786c0ff */
[----:B------:R-:W-:Y:S02]  /*f610*/  ISETP.GE.AND P2, PT, R44, c[0x0][0x164], PT ;  /* 0x000059002c007a0c */ /* 0x000fe40003f46270 */
[----:B------:R-:W-:-:S11]  /*f620*/  SEL R137, RZ, 0x1, P3 ;  /* 0x00000001ff897807 */ /* 0x000fd60001800000 */
[----:B0-----:R-:W-:Y:S01]  /*f630*/  @P2 CALL.REL.NOINC `(.L_x_2750) ;  /* 0x0000001000002944 */ /* 0x001fe20003c00000 */
[----:B------:R-:W-:Y:S05]  /*f640*/  BRA `(.L_x_2751) ;  /* 0xffff1b5000007947 */ /* 0x000fea000383ffff */
.L_x_2750:
[----:B------:R-:W-:Y:S05]  /*f650*/  EXIT ;  /* 0x000000000000794d */ /* 0x000fea0003800000 */
.L_x_2740:
[----:B------:R-:W-:Y:S01]  /*f660*/  IMAD.MOV.U32 R166, RZ, RZ, R64 ;  /* 0x000000ffffa67224 */ /* 0x000fe200078e0040 */
[----:B------:R-:W-:Y:S01]  /*f670*/  MOV R66, 0xf6c0 ;  /* 0x0000f6c000427802 */ /* 0x000fe20000000f00 */
[----:B------:R-:W-:Y:S02]  /*f680*/  IMAD.MOV.U32 R65, RZ, RZ, 0x1 ;  /* 0x00000001ff417424 */ /* 0x000fe400078e00ff */
[----:B------:R-:W-:Y:S02]  /*f690*/  IMAD.MOV.U32 R133, RZ, RZ, 0x1f ;  /* 0x0000001fff857424 */ /* 0x000fe400078e00ff */
[----:B------:R-:W-:Y:S02]  /*f6a0*/  IMAD.MOV.U32 R170, RZ, RZ, -0x1 ;  /* 0xffffffffffaa7424 */ /* 0x000fe400078e00ff */
[----:B-----5:R-:W-:Y:S05]  /*f6b0*/  CALL.REL.NOINC `($__internal_14_$__cuda_sm70_shflsync_bfly_p) ;  /* 0x000007b000007944 */ /* 0x020fea0003c00000 */
[----:B01----:R-:W-:Y:S05]  /*f6c0*/  BRA `(.L_x_2752) ;  /* 0xffffeb7000007947 */ /* 0x003fea000383ffff */
.L_x_2741:
[----:B------:R-:W-:Y:S01]  /*f6d0*/  HFMA2.MMA R133, -RZ, RZ, 0, 1.847743988037109375e-06 ;  /* 0x0000001fff857435 */ /* 0x000fe200000001ff */
[----:B------:R-:W-:Y:S01]  /*f6e0*/  IMAD.MOV.U32 R65, RZ, RZ, 0x2 ;  /* 0x00000002ff417424 */ /* 0x000fe200078e00ff */
[----:B------:R-:W-:Y:S01]  /*f6f0*/  MOV R66, 0xf720 ;  /* 0x0000f72000427802 */ /* 0x000fe20000000f00 */
[----:B------:R-:W-:-:S03]  /*f700*/  IMAD.MOV.U32 R170, RZ, RZ, -0x1 ;  /* 0xffffffffffaa7424 */ /* 0x000fc600078e00ff */
[----:B0----5:R-:W-:Y:S05]  /*f710*/  CALL.REL.NOINC `($__internal_14_$__cuda_sm70_shflsync_bfly_p) ;  /* 0x0000075000007944 */ /* 0x021fea0003c00000 */
[----:B01----:R-:W-:Y:S01]  /*f720*/  FADD.FTZ R166, R166, R65 ;  /* 0x00000041a6a67221 */ /* 0x003fe20000010000 */
[----:B------:R-:W-:Y:S01]  /*f730*/  MOV R66, 0xf780 ;  /* 0x0000f78000427802 */ /* 0x000fe20000000f00 */
[----:B------:R-:W-:-:S02]  /*f740*/  IMAD.MOV.U32 R65, RZ, RZ, 0x4 ;  /* 0x00000004ff417424 */ /* 0x000fc400078e00ff */
[----:B------:R-:W-:Y:S02]  /*f750*/  IMAD.MOV.U32 R133, RZ, RZ, 0x1f ;  /* 0x0000001fff857424 */ /* 0x000fe400078e00ff */
[----:B------:R-:W-:Y:S02]  /*f760*/  IMAD.MOV.U32 R170, RZ, RZ, -0x1 ;  /* 0xffffffffffaa7424 */ /* 0x000fe400078e00ff */
[----:B------:R-:W-:Y:S05]  /*f770*/  CALL.REL.NOINC `($__internal_14_$__cuda_sm70_shflsync_bfly_p) ;  /* 0x000006f000007944 */ /* 0x000fea0003c00000 */
[----:B01----:R-:W-:Y:S01]  /*f780*/  FADD.FTZ R166, R166, R65 ;  /* 0x00000041a6a67221 */ /* 0x003fe20000010000 */
[----:B------:R-:W-:Y:S01]  /*f790*/  MOV R133, 0x1f ;  /* 0x0000001f00857802 */ /* 0x000fe20000000f00 */
[----:B------:R-:W-:Y:S01]  /*f7a0*/  IMAD.MOV.U32 R65, RZ, RZ, 0x8 ;  /* 0x00000008ff417424 */ /* 0x000fe200078e00ff */
[----:B------:R-:W-:Y:S01]  /*f7b0*/  MOV R66, 0xf7e0 ;  /* 0x0000f7e000427802 */ /* 0x000fe20000000f00 */
[----:B------:R-:W-:Y:S02]  /*f7c0*/  IMAD.MOV.U32 R170, RZ, RZ, -0x1 ;  /* 0xffffffffffaa7424 */ /* 0x000fe400078e00ff */
[----:B------:R-:W-:Y:S05]  /*f7d0*/  CALL.REL.NOINC `($__internal_14_$__cuda_sm70_shflsync_bfly_p) ;  /* 0x0000069000007944 */ /* 0x000fea0003c00000 */
[----:B01----:R-:W-:Y:S01]  /*f7e0*/  FADD.FTZ R166, R166, R65 ;  /* 0x00000041a6a67221 */ /* 0x003fe20000010000 */
[----:B------:R-:W-:Y:S01]  /*f7f0*/  MOV R66, 0xf840 ;  /* 0x0000f84000427802 */ /* 0x000fe20000000f00 */
[----:B------:R-:W-:Y:S02]  /*f800*/  IMAD.MOV.U32 R65, RZ, RZ, 0x10 ;  /* 0x00000010ff417424 */ /* 0x000fe400078e00ff */
[----:B------:R-:W-:-:S02]  /*f810*/  IMAD.MOV.U32 R133, RZ, RZ, 0x1f ;  /* 0x0000001fff857424 */ /* 0x000fc400078e00ff */
[----:B------:R-:W-:Y:S02]  /*f820*/  IMAD.MOV.U32 R170, RZ, RZ, -0x1 ;  /* 0xffffffffffaa7424 */ /* 0x000fe400078e00ff */
[----:B------:R-:W-:Y:S05]  /*f830*/  CALL.REL.NOINC `($__internal_14_$__cuda_sm70_shflsync_bfly_p) ;  /* 0x0000063000007944 */ /* 0x000fea0003c00000 */
[----:B-1----:R-:W-:Y:S01]  /*f840*/  FADD.FTZ R64, R166, R65 ;  /* 0x00000041a6407221 */ /* 0x002fe20000010000 */
[----:B0-----:R-:W-:Y:S01]  /*f850*/  HFMA2.MMA R133, -RZ, RZ, 0, 1.847743988037109375e-06 ;  /* 0x0000001fff857435 */ /* 0x001fe200000001ff */
[----:B------:R-:W-:Y:S02]  /*f860*/  IMAD.MOV.U32 R170, RZ, RZ, -0x1 ;  /* 0xffffffffffaa7424 */ /* 0x000fe400078e00ff */
        /* <DEDUP_REMOVED lines=66> */
[----:B------:R-:W-:Y:S01]  /*fc90*/  MOV R66, 0xfcc0 ;  /* 0x0000fcc000427802 */ /* 0x000fe20000000f00 */
[----:B------:R-:W-:Y:S02]  /*fca0*/  IMAD.MOV.U32 R65, RZ, RZ, 0x1 ;  /* 0x00000001ff417424 */ /* 0x000fe400078e00ff */
[----:B------:R-:W-:Y:S05]  /*fcb0*/  CALL.REL.NOINC `($__internal_14_$__cuda_sm70_shflsync_bfly_p) ;  /* 0x000001b000007944 */ /* 0x000fea0003c00000 */
[----:B01----:R-:W-:Y:S01]  /*fcc0*/  FADD.FTZ R166, R166, R65 ;  /* 0x00000041a6a67221 */ /* 0x003fe20000010000 */
[----:B------:R-:W-:Y:S01]  /*fcd0*/  MOV R66, 0xfd20 ;  /* 0x0000fd2000427802 */ /* 0x000fe20000000f00 */
[----:B------:R-:W-:Y:S02]  /*fce0*/  IMAD.MOV.U32 R65, RZ, RZ, 0x2 ;  /* 0x00000002ff417424 */ /* 0x000fe400078e00ff */
[----:B------:R-:W-:Y:S02]  /*fcf0*/  IMAD.MOV.U32 R133, RZ, RZ, 0x1f ;  /* 0x0000001fff857424 */ /* 0x000fe400078e00ff */
[----:B------:R-:W-:Y:S02]  /*fd00*/  IMAD.MOV.U32 R170, RZ, RZ, -0x1 ;  /* 0xffffffffffaa7424 */ /* 0x000fe400078e00ff */
[----:B------:R-:W-:Y:S05]  /*fd10*/  CALL.REL.NOINC `($__internal_14_$__cuda_sm70_shflsync_bfly_p) ;  /* 0x0000015000007944 */ /* 0x000fea0003c00000 */
[----:B01----:R-:W-:Y:S01]  /*fd20*/  FADD.FTZ R166, R166, R65 ;  /* 0x00000041a6a67221 */ /* 0x003fe20000010000 */
[----:B------:R-:W-:Y:S01]  /*fd30*/  MOV R133, 0x1f ;  /* 0x0000001f00857802 */ /* 0x000fe20000000f00 */
[----:B------:R-:W-:Y:S01]  /*fd40*/  IMAD.MOV.U32 R65, RZ, RZ, 0x4 ;  /* 0x00000004ff417424 */ /* 0x000fe200078e00ff */
[----:B------:R-:W-:Y:S01]  /*fd50*/  MOV R66, 0xfd80 ;  /* 0x0000fd8000427802 */ /* 0x000fe20000000f00 */
[----:B------:R-:W-:-:S02]  /*fd60*/  IMAD.MOV.U32 R170, RZ, RZ, -0x1 ;  /* 0xffffffffffaa7424 */ /* 0x000fc400078e00ff */
[----:B------:R-:W-:Y:S05]  /*fd70*/  CALL.REL.NOINC `($__internal_14_$__cuda_sm70_shflsync_bfly_p) ;  /* 0x000000f000007944 */ /* 0x000fea0003c00000 */
[----:B01----:R-:W-:Y:S01]  /*fd80*/  FADD.FTZ R166, R166, R65 ;  /* 0x00000041a6a67221 */ /* 0x003fe20000010000 */
[----:B------:R-:W-:Y:S01]  /*fd90*/  MOV R66, 0xfde0 ;  /* 0x0000fde000427802 */ /* 0x000fe20000000f00 */
[----:B------:R-:W-:-:S02]  /*fda0*/  IMAD.MOV.U32 R65, RZ, RZ, 0x8 ;  /* 0x00000008ff417424 */ /* 0x000fc400078e00ff */
[----:B------:R-:W-:Y:S02]  /*fdb0*/  IMAD.MOV.U32 R133, RZ, RZ, 0x1f ;  /* 0x0000001fff857424 */ /* 0x000fe400078e00ff */
[----:B------:R-:W-:Y:S02]  /*fdc0*/  IMAD.MOV.U32 R170, RZ, RZ, -0x1 ;  /* 0xffffffffffaa7424 */ /* 0x000fe400078e00ff */
[----:B------:R-:W-:Y:S05]  /*fdd0*/  CALL.REL.NOINC `($__internal_14_$__cuda_sm70_shflsync_bfly_p) ;  /* 0x0000009000007944 */ /* 0x000fea0003c00000 */
[----:B-1----:R-:W-:Y:S01]  /*fde0*/  FADD.FTZ R168, R166, R65 ;  /* 0x00000041a6a87221 */ /* 0x002fe20000010000 */
[----:B0-----:R-:W-:Y:S01]  /*fdf0*/  HFMA2.MMA R133, -RZ, RZ, 0, 1.847743988037109375e-06 ;  /* 0x0000001fff857435 */ /* 0x001fe200000001ff */
[----:B------:R-:W-:Y:S01]  /*fe00*/  IMAD.MOV.U32 R65, RZ, RZ, 0x10 ;  /* 0x00000010ff417424 */ /* 0x000fe200078e00ff */
[----:B------:R-:W-:Y:S01]  /*fe10*/  MOV R66, 0xfe50 ;  /* 0x0000fe5000427802 */ /* 0x000fe20000000f00 */
[----:B------:R-:W-:Y:S02]  /*fe20*/  IMAD.MOV.U32 R170, RZ, RZ, -0x1 ;  /* 0xffffffffffaa7424 */ /* 0x000fe400078e00ff */
[----:B------:R-:W-:Y:S02]  /*fe30*/  IMAD.MOV.U32 R166, RZ, RZ, R168 ;  /* 0x000000ffffa67224 */ /* 0x000fe400078e00a8 */
[----:B------:R-:W-:Y:S05]  /*fe40*/  CALL.REL.NOINC `($__internal_14_$__cuda_sm70_shflsync_bfly_p) ;  /* 0x0000002000007944 */ /* 0x000fea0003c00000 */
[----:B-1----:R-:W-:Y:S01]  /*fe50*/  IMAD.MOV.U32 R67, RZ, RZ, R65 ;  /* 0x000000ffff437224 */ /* 0x002fe200078e0041 */
[----:B0-----:R-:W-:Y:S05]  /*fe60*/  BRA `(.L_x_2753) ;  /* 0xffffe92000007947 */ /* 0x001fea000383ffff */
        .weak           $__internal_14_$__cuda_sm70_shflsync_bfly_p
        .type           $__internal_14_$__cuda_sm70_shflsync_bfly_p,@function
        .size           $__internal_14_$__cuda_sm70_shflsync_bfly_p,(.L_x_29078 - $__internal_14_$__cuda_sm70_shflsync_bfly_p)
$__internal_14_$__cuda_sm70_shflsync_bfly_p:
[----:B------:R-:W-:Y:S01]  /*fe70*/  IMAD.MOV.U32 R67, RZ, RZ, 0x0 ;  /* 0x00000000ff437424 */ /* 0x000fe200078e00ff */
[----:B------:R-:W-:Y:S04]  /*fe80*/  WARPSYNC R170 ;  /* 0x000000aa00007348 */ /* 0x000fe80003800000 */
[----:B------:R0:W1:Y:S01]  /*fe90*/  SHFL.BFLY PT, R65, R166, R65, R133 ;  /* 0x0c000041a6417389 */ /* 0x00006200000e0085 */
[----:B------:R-:W-:Y:S05]  /*fea0*/  RET.REL.NODEC R66 `(_ZN10layer_norm13ln_fwd_kernelINS_13Kernel_traitsI13__nv_bfloat16S2_S2_S2_fjLj8192ELj1ELj1ELj8ELj16ENS_18Kernel_traits_baseILj8192ES2_S2_S2_S2_fjLj256EEEEELb1ELb1ELb1ELb0EEEvNS_9FwdParamsE) ;  /* 0xffff015042007950 */ /* 0x000fea0003c3ffff */
.L_x_2754:
        /* <DEDUP_REMOVED lines=13> */
.L_x_29078:


//--------------------- .text._ZN10layer_norm13ln_fwd_kernelINS_13Kernel_traitsI13__nv_bfloat16S2_S2_S2_fjLj8192ELj1ELj1ELj8ELj16ENS_18Kernel_traits_baseILj8192ES2_S2_S2_S2_fjLj256EEEEELb1ELb1ELb1ELb1EEEvNS_9FwdParamsE --------------------------
	.section	.text._ZN10layer_norm13ln_fwd_kernelINS_13Kernel_traitsI13__nv_bfloat16S2_S2_S2_fjLj8192ELj1ELj1ELj8ELj16ENS_18Kernel_traits_baseILj8192ES2_S2_S2_S2_fjLj256EEEEELb1ELb1ELb1ELb1EEEvNS_9FwdParamsE,"ax",@progbits
	.sectioninfo	@"SHI_REGISTERS=162"
	.align	128
        .global         _ZN10layer_norm13ln_fwd_kernelINS_13Kernel_traitsI13__nv_bfloat16S2_S2_S2_fjLj8192ELj1ELj1ELj8ELj16ENS_18Kernel_traits_baseILj8192ES2_S2_S2_S2_fjLj256EEEEELb1ELb1ELb1ELb1EEEvNS_9FwdParamsE
        .type           _ZN10layer_norm13ln_fwd_kernelINS_13Kernel_traitsI13__nv_bfloat16S2_S2_S2_fjLj8192ELj1ELj1ELj8ELj16ENS_18Kernel_traits_baseILj8192ES2_S2_S2_S2_fjLj256EEEEELb1ELb1ELb1ELb1EEEvNS_9FwdParamsE,@function
        .size           _ZN10layer_norm13ln_fwd_kernelINS_13Kernel_traitsI13__nv_bfloat16S2_S2_S2_fjLj8192ELj1ELj1ELj8ELj16ENS_18Kernel_traits_baseILj8192ES2_S2_S2_S2_fjLj256EEEEELb1ELb1ELb1ELb1EEEvNS_9FwdParamsE,(.L_x_29079 - _ZN10layer_norm13ln_fwd_kernelINS_13Kernel_traitsI13__nv_bfloat16S2_S2_S2_fjLj8192ELj1ELj1ELj8ELj16ENS_18Kernel_traits_baseILj8192ES2_S2_S2_S2_fjLj256EEEEELb1ELb1ELb1ELb1EEEvNS_9FwdParamsE)
        .other          _ZN10layer_norm13ln_fwd_kernelINS_13Kernel_traitsI13__nv_bfloat16S2_S2_S2_fjLj8192ELj1ELj1ELj8ELj16ENS_18Kernel_traits_baseILj8192ES2_S2_S2_S2_fjLj256EEEEELb1ELb1ELb1ELb1EEEvNS_9FwdParamsE,@"STO_CUDA_ENTRY STV_DEFAULT"
_ZN10layer_norm13ln_fwd_kernelINS_13Kernel_traitsI13__nv_bfloat16S2_S2_S2_fjLj8192ELj1ELj1ELj8ELj16ENS_18Kernel_traits_baseILj8192ES2_S2_S2_S2_fjLj256EEEEELb1ELb1ELb1ELb1EEEvNS_9FwdParamsE:
.text._ZN10layer_norm13ln_fwd_kernelINS_13Kernel_traitsI13__nv_bfloat16S2_S2_S2_fjLj8192ELj1ELj1ELj8ELj16ENS_18Kernel_traits_baseILj8192ES2_S2_S2_S2_fjLj256EEEEELb1ELb1ELb1ELb1EEEvNS_9FwdParamsE:
[----:B------:R-:W-:Y:S02]  /*0000*/  IMAD.MOV.U32 R1, RZ, RZ, c[0x0][0x28] ;  /* 0x00000a00ff017624 */ /* 0x000fe400078e00ff */
[----:B------:R-:W0:Y:S01]  /*0010*/  S2R R105, SR_TID.X ;  /* 0x0000000000697919 */ /* 0x000e220000002100 */
[----:B------:R-:W-:Y:S01]  /*0020*/  ULDC.U8 UR4, c[0x0][0x244] ;  /* 0x0000910000047ab9 */ /* 0x000fe20000000000 */
[----:B------:R-:W-:Y:S01]  /*0030*/  ISETP.NE.U32.AND P0, PT, RZ, c[0x0][0x218], PT ;  /* 0x00008600ff007a0c */ /* 0x000fe20003f05070 */
[----:B------:R-:W-:Y:S01]  /*0040*/  IMAD.MOV.U32 R142, RZ, RZ, c[0x0][0x238] ;  /* 0x00008e00ff8e7624 */ /* 0x000fe200078e00ff */
[----:B------:R-:W-:Y:S01]  /*0050*/  ISETP.NE.AND P1, PT, RZ, UR4, PT ;  /* 0x00000004ff007c0c */ /* 0x000fe2000bf25270 */
[----:B------:R-:W-:Y:S01]  /*0060*/  IMAD.MOV.U32 R143, RZ, RZ, c[0x0][0x23c] ;  /* 0x00008f00ff8f7624 */ /* 0x000fe200078e00ff */
[----:B------:R-:W-:Y:S01]  /*0070*/  ISETP.NE.AND.EX P0, PT, RZ, c[0x0][0x21c], PT, P0 ;  /* 0x00008700ff007a0c */ /* 0x000fe20003f05300 */
[----:B------:R-:W-:Y:S01]  /*0080*/  IMAD.MOV.U32 R3, RZ, RZ, c[0x0][0x234] ;  /* 0x00008d00ff037624 */ /* 0x000fe200078e00ff */
[----:B------:R-:W-:Y:S01]  /*0090*/  MOV R2, c[0x0][0x230] ;  /* 0x00008c0000027a02 */ /* 0x000fe20000000f00 */
[----:B------:R-:W-:-:S08]  /*00a0*/  ULDC.64 UR4, c[0x0][0x118] ;  /* 0x0000460000047ab9 */ /* 0x000fd00000000a00 */
[----:B------:R-:W-:Y:S01]  /*00b0*/  @P1 IMAD.MOV.U32 R6, RZ, RZ, R142 ;  /* 0x000000ffff061224 */ /* 0x000fe200078e008e */
[----:B------:R-:W5:Y:S01]  /*00c0*/  @P1 LDG.E.64 R2, [R2.64] ;  /* 0x0000000402021981 */ /* 0x000f62000c1e1b00 */
[----:B------:R-:W-:Y:S02]  /*00d0*/  @P1 IMAD.MOV.U32 R7, RZ, RZ, R143 ;  /* 0x000000ffff071224 */ /* 0x000fe400078e008f */
[----:B0-----:R-:W-:-:S03]  /*00e0*/  IMAD.SHL.U32 R0, R105, 0x10, RZ ;  /* 0x0000001069007824 */ /* 0x001fc600078e00ff */
[----:B------:R0:W5:Y:S02]  /*00f0*/  @P1 LDG.E.64 R54, [R6.64] ;  /* 0x0000000406361981 */ /* 0x000164000c1e1b00 */
[----:B------:R-:W-:-:S04]  /*0100*/  LOP3.LUT R48, R0, 0xff0, RZ, 0xc0, !PT ;  /* 0x00000ff000307812 */ /* 0x000fc800078ec0ff */
[----:B------:R-:W-:-:S05]  /*0110*/  IADD3 R4, P2, R48, c[0x0][0x218], RZ ;  /* 0x0000860030047a10 */ /* 0x000fca0007f5e0ff */
[----:B------:R-:W-:-:S05]  /*0120*/  IMAD.X R5, RZ, RZ, c[0x0][0x21c], P2 ;  /* 0x00008700ff057624 */ /* 0x000fca00010e06ff */
[----:B------:R0:W5:Y:S04]  /*0130*/  @P0 LDG.E.128 R44, [R4.64] ;  /* 0x00000004042c0981 */ /* 0x000168000c1e1d00 */
[----:B------:R0:W5:Y:S04]  /*0140*/  @P0 LDG.E.128 R40, [R4.64+0x1000] ;  /* 0x0010000404280981 */ /* 0x000168000c1e1d00 */
[----:B------:R0:W5:Y:S04]  /*0150*/  @P0 LDG.E.128 R36, [R4.64+0x2000] ;  /* 0x0020000404240981 */ /* 0x000168000c1e1d00 */
[----:B------:R0:W5:Y:S04]  /*0160*/  @P0 LDG.E.128 R32, [R4.64+0x3000] ;  /* 0x0030000404200981 */ /* 0x000168000c1e1d00 */
[----:B------:R-:W1:Y:S01]  /*0170*/  S2R R52, SR_CTAID.X ;  /* 0x0000000000347919 */ /* 0x000e620000002500 */
[----:B------:R-:W-:-:S02]  /*0180*/  LOP3.LUT R56, R105, 0xff, RZ, 0xc0, !PT ;  /* 0x000000ff69387812 */ /* 0x000fc400078ec0ff */
[----:B------:R-:W-:Y:S02]  /*0190*/  IADD3 R48, P3, R48, c[0x0][0x1b0], RZ ;  /* 0x00006c0030307a10 */ /* 0x000fe40007f7e0ff */
[----:B------:R-:W-:Y:S02]  /*01a0*/  LEA R50, P4, R56, c[0x0][0x1c8], 0x4 ;  /* 0x0000720038327a11 */ /* 0x000fe400078820ff */
[----:B-1----:R-:W-:-:S04]  /*01b0*/  LEA.HI R0, R105, R52, RZ, 0x18 ;  /* 0x0000003469007211 */ /* 0x002fc800078fc0ff */
[----:B------:R-:W-:Y:S01]  /*01c0*/  ISETP.GE.AND P2, PT, R0, c[0x0][0x164], PT ;  /* 0x0000590000007a0c */ /* 0x000fe20003f46270 */
[----:B------:R-:W-:Y:S02]  /*01d0*/  IMAD.X R51, RZ, RZ, c[0x0][0x1cc], P4 ;  /* 0x00007300ff337624 */ /* 0x000fe400020e06ff */
[----:B------:R-:W-:-:S10]  /*01e0*/  IMAD.X R49, RZ, RZ, c[0x0][0x1b4], P3 ;  /* 0x00006d00ff317624 */ /* 0x000fd400018e06ff */
[----:B------:R-:W-:Y:S05]  /*01f0*/  @P2 EXIT ;  /* 0x000000000000294d */ /* 0x000fea0003800000 */
[----:B0----5:R-:W-:Y:S01]  /*0200*/  @P1 IADD3 R142, P2, R54, c[0x0][0x240], RZ ;  /* 0x00009000368e1a10 */ /* 0x021fe20007f5e0ff */
[----:B------:R0:W5:Y:S03]  /*0210*/  LDG.E.128 R100, [R48.64] ;  /* 0x0000000430647981 */ /* 0x000166000c1e1d00 */
[----:B------:R-:W-:Y:S01]  /*0220*/  @P1 IADD3.X R143, RZ, R55, RZ, P2, !PT ;  /* 0x00000037ff8f1210 */ /* 0x000fe200017fe4ff */
[----:B------:R-:W-:Y:S01]  /*0230*/  IMAD R105, R52, c[0x0][0x0], R105 ;  /* 0x0000000034697a24 */ /* 0x000fe200078e0269 */
[----:B------:R0:W5:Y:S02]  /*0240*/  LDG.E.128 R28, [R48.64+0x1000] ;  /* 0x00100004301c7981 */ /* 0x000164000c1e1d00 */
[--C-:B------:R-:W-:Y:S01]  /*0250*/  SHF.R.U64 R106, R142, 0x2, R143.reuse ;  /* 0x000000028e6a7819 */ /* 0x100fe2000000128f */
[----:B------:R-:W-:Y:S01]  /*0260*/  IMAD.WIDE.U32 R52, R105, -0x326172a9, RZ ;  /* 0xcd9e8d5769347825 */ /* 0x000fe200078e00ff */
[----:B------:R0:W5:Y:S01]  /*0270*/  LDG.E.128 R24, [R48.64+0x2000] ;  /* 0x0020000430187981 */ /* 0x000162000c1e1d00 */
[----:B------:R-:W-:-:S03]  /*0280*/  SHF.R.U32.HI R107, RZ, 0x2, R143 ;  /* 0x00000002ff6b7819 */ /* 0x000fc6000001168f */
[----:B------:R0:W5:Y:S01]  /*0290*/  LDG.E.128 R20, [R48.64+0x3000] ;  /* 0x0030000430147981 */ /* 0x000162000c1e1d00 */
[----:B------:R-:W-:-:S03]  /*02a0*/  LOP3.LUT R54, R53, R107, R2, 0x96, !PT ;  /* 0x0000006b35367212 */ /* 0x000fc600078e9602 */
[----:B------:R1:W5:Y:S04]  /*02b0*/  LDG.E.128 R16, [R50.64] ;  /* 0x0000000432107981 */ /* 0x000368000c1e1d00 */
[----:B------:R1:W5:Y:S01]  /*02c0*/  LDG.E.128 R12, [R50.64+0x1000] ;  /* 0x00100004320c7981 */ /* 0x000362000c1e1d00 */
[----:B0-----:R-:W-:-:S03]  /*02d0*/  IMAD.WIDE.U32 R48, R106, -0x2daee0ad, RZ ;  /* 0xd2511f536a307825 */ /* 0x001fc600078e00ff */
[----:B------:R1:W5:Y:S02]  /*02e0*/  LDG.E.128 R8, [R50.64+0x2000] ;  /* 0x0020000432087981 */ /* 0x000364000c1e1d00 */
[----:B------:R-:W-:Y:S02]  /*02f0*/  LOP3.LUT R49, R49, R3, RZ, 0x3c, !PT ;  /* 0x0000000331317212 */ /* 0x000fe400078e3cff */
[----:B------:R1:W5:Y:S01]  /*0300*/  LDG.E.128 R4, [R50.64+0x3000] ;  /* 0x0030000432047981 */ /* 0x000362000c1e1d00 */
[----:B------:R-:W-:Y:S01]  /*0310*/  IMAD.WIDE.U32 R54, R54, -0x2daee0ad, RZ ;  /* 0xd2511f5336367825 */ /* 0x000fe200078e00ff */
[----:B------:R-:W-:Y:S01]  /*0320*/  IADD3 R57, R3, -0x4498517b, RZ ;  /* 0xbb67ae8503397810 */ /* 0x000fe20007ffe0ff */
[----:B------:R-:W-:Y:S01]  /*0330*/  @!P0 CS2R R36, SRZ ;  /* 0x0000000000248805 */ /* 0x000fe2000001ff00 */
[C---:B------:R-:W-:Y:S01]  /*0340*/  IADD3 R58, R2.reuse, -0x61c88647, RZ ;  /* 0x9e3779b9023a7810 */ /* 0x040fe20007ffe0ff */
[----:B------:R-:W-:Y:S01]  /*0350*/  @!P0 CS2R R38, SRZ ;  /* 0x0000000000268805 */ /* 0x000fe2000001ff00 */
[----:B------:R-:W-:Y:S01]  /*0360*/  LOP3.LUT R53, R55, R48, R57, 0x96, !PT ;  /* 0x0000003037357212 */ /* 0x000fe200078e9639 */
[----:B------:R-:W-:Y:S01]  /*0370*/  @!P0 CS2R R44, SRZ ;  /* 0x00000000002c8805 */ /* 0x000fe2000001ff00 */
[C---:B------:R-:W-:Y:S01]  /*0380*/  IADD3 R59, R2.reuse, 0x3c6ef372, RZ ;  /* 0x3c6ef372023b7810 */ /* 0x040fe20007ffe0ff */
[----:B------:R-:W-:Y:S01]  /*0390*/  @!P0 CS2R R46, SRZ ;  /* 0x00000000002e8805 */ /* 0x000fe2000001ff00 */
[----:B-1----:R-:W-:Y:S01]  /*03a0*/  IMAD.WIDE.U32 R50, R49, -0x326172a9, RZ ;  /* 0xcd9e8d5731327825 */ /* 0x002fe200078e00ff */
[C---:B------:R-:W-:Y:S01]  /*03b0*/  IADD3 R60, R3.reuse, 0x76cf5d0a, RZ ;  /* 0x76cf5d0a033c7810 */ /* 0x040fe20007ffe0ff */
[----:B------:R-:W-:Y:S01]  /*03c0*/  @!P0 CS2R R40, SRZ ;  /* 0x0000000000288805 */ /* 0x000fe2000001ff00 */
[----:B------:R-:W-:Y:S01]  /*03d0*/  IADD3 R61, R3, 0x32370b8f, RZ ;  /* 0x32370b8f033d7810 */ /* 0x000fe20007ffe0ff */
[----:B------:R-:W-:Y:S01]  /*03e0*/  @!P0 CS2R R42, SRZ ;  /* 0x00000000002a8805 */ /* 0x000fe2000001ff00 */
[----:B------:R-:W-:Y:S01]  /*03f0*/  LOP3.LUT R48, R51, R58, R52, 0x96, !PT ;  /* 0x0000003a33307212 */ /* 0x000fe200078e9634 */
[----:B------:R-:W-:Y:S01]  /*0400*/  IMAD.WIDE.U32 R52, R53, -0x326172a9, RZ ;  /* 0xcd9e8d5735347825 */ /* 0x000fe200078e00ff */
[C---:B------:R-:W-:Y:S01]  /*0410*/  IADD3 R62, R2.reuse, -0x255992d5, RZ ;  /* 0xdaa66d2b023e7810 */ /* 0x040fe20007ffe0ff */
[----:B------:R-:W-:Y:S01]  /*0420*/  @!P0 CS2R R32, SRZ ;  /* 0x0000000000208805 */ /* 0x000fe2000001ff00 */
[----:B------:R-:W-:Y:S01]  /*0430*/  IADD3 R63, R2, 0x78dde6e4, RZ ;  /* 0x78dde6e4023f7810 */ /* 0x000fe20007ffe0ff */
[----:B------:R-:W-:Y:S01]  /*0440*/  IMAD.WIDE.U32 R48, R48, -0x2daee0ad, RZ ;  /* 0xd2511f5330307825 */ /* 0x000fe200078e00ff */
[----:B------:R-:W-:Y:S01]  /*0450*/  LOP3.LUT R50, R53, R50, R59, 0x96, !PT ;  /* 0x0000003235327212 */ /* 0x000fe200078e963b */
[----:B------:R-:W-:Y:S01]  /*0460*/  @!P0 CS2R R34, SRZ ;  /* 0x0000000000228805 */ /* 0x000fe2000001ff00 */
[----:B------:R-:W-:Y:S01]  /*0470*/  IADD3 R64, R3, -0x126145ec, RZ ;  /* 0xed9eba1403407810 */ /* 0x000fe20007ffe0ff */
[----:B------:R-:W-:Y:S01]  /*0480*/  IMAD.MOV.U32 R108, RZ, RZ, 0x1 ;  /* 0x00000001ff6c7424 */ /* 0x000fe200078e00ff */
[----:B------:R-:W-:Y:S01]  /*0490*/  LOP3.LUT R54, R49, R54, R60, 0x96, !PT ;  /* 0x0000003631367212 */ /* 0x000fe200078e963c */
[----:B------:R-:W-:Y:S01]  /*04a0*/  IMAD.WIDE.U32 R50, R50, -0x2daee0ad, RZ ;  /* 0xd2511f5332327825 */ /* 0x000fe200078e00ff */
[----:B------:R-:W-:Y:S01]  /*04b0*/  IADD3 R65, R3, -0x56f99767, RZ ;  /* 0xa906689903417810 */ /* 0x000fe20007ffe0ff */
[----:B------:R-:W-:Y:S01]  /*04c0*/  ULDC.U8 UR6, c[0x0][0x1f0] ;  /* 0x00007c0000067ab9 */ /* 0x000fe20000000000 */
[----:B------:R-:W-:Y:S01]  /*04d0*/  IADD3 R66, R2, 0x1715609d, RZ ;  /* 0x1715609d02427810 */ /* 0x000fe20007ffe0ff */
[----:B------:R-:W-:Y:S01]  /*04e0*/  IMAD.WIDE.U32 R54, R54, -0x326172a9, RZ ;  /* 0xcd9e8d5736367825 */ /* 0x000fe200078e00ff */
[----:B------:R-:W-:-:S02]  /*04f0*/  LOP3.LUT R53, R51, R48, R61, 0x96, !PT ;  /* 0x0000003033357212 */ /* 0x000fc400078e963d */
[----:B------:R-:W-:Y:S01]  /*0500*/  IADD3 R67, R2, -0x4ab325aa, RZ ;  /* 0xb54cda5602437810 */ /* 0x000fe20007ffe0ff */
[----:B------:R-:W-:Y:S01]  /*0510*/  IMAD.MOV.U32 R109, RZ, RZ, RZ ;  /* 0x000000ffff6d7224 */ /* 0x000fe200078e00ff */
[----:B------:R-:W-:Y:S01]  /*0520*/  LOP3.LUT R48, R55, R52, R62, 0x96, !PT ;  /* 0x0000003437307212 */ /* 0x000fe200078e963e */
[----:B------:R-:W-:Y:S01]  /*0530*/  IMAD.WIDE.U32 R52, R53, -0x326172a9, RZ ;  /* 0xcd9e8d5735347825 */ /* 0x000fe200078e00ff */
[C---:B------:R-:W-:Y:S02]  /*0540*/  IADD3 R68, R3.reuse, 0x646e171e, RZ ;  /* 0x646e171e03447810 */ /* 0x040fe40007ffe0ff */
[----:B------:R-:W-:Y:S01]  /*0550*/  IADD3 R69, R3, 0x1fd5c5a3, RZ ;  /* 0x1fd5c5a303457810 */ /* 0x000fe20007ffe0ff */
[----:B------:R-:W-:Y:S01]  /*0560*/  IMAD.WIDE.U32 R48, R48, -0x2daee0ad, RZ ;  /* 0xd2511f5330307825 */ /* 0x000fe200078e00ff */
[----:B------:R-:W-:Y:S02]  /*0570*/  LOP3.LUT R51, R53, R54, R63, 0x96, !PT ;  /* 0x0000003635337212 */ /* 0x000fe400078e963f */
[----:B------:R-:W-:-:S02]  /*0580*/  IADD3 R70, R2, 0x5384540f, RZ ;  /* 0x5384540f02467810 */ /* 0x000fc40007ffe0ff */
[----:B------:R-:W-:Y:S01]  /*0590*/  LOP3.LUT R54, R49, R50, R64, 0x96, !PT ;  /* 0x0000003231367212 */ /* 0x000fe200078e9640 */
[----:B------:R-:W-:Y:S01]  /*05a0*/  IMAD.WIDE.U32 R50, R51, -0x2daee0ad, RZ ;  /* 0xd2511f5333327825 */ /* 0x000fe200078e00ff */
[----:B------:R-:W-:Y:S02]  /*05b0*/  IADD3 R71, R2, -0xe443238, RZ ;  /* 0xf1bbcdc802477810 */ /* 0x000fe40007ffe0ff */
[----:B------:R-:W-:Y:S01]  /*05c0*/  IADD3 R72, R3, -0x24c28bd8, RZ ;  /* 0xdb3d742803487810 */ /* 0x000fe20007ffe0ff */
[----:B------:R-:W-:Y:S01]  /*05d0*/  IMAD.WIDE.U32 R54, R54, -0x326172a9, RZ ;  /* 0xcd9e8d5736367825 */ /* 0x000fe200078e00ff */
[----:B------:R-:W-:Y:S02]  /*05e0*/  LOP3.LUT R53, R51, R48, R65, 0x96, !PT ;  /* 0x0000003033357212 */ /* 0x000fe400078e9641 */
[----:B------:R-:W-:Y:S02]  /*05f0*/  PRMT R89, RZ, 0x5410, R36 ;  /* 0x00005410ff597816 */ /* 0x000fe40000000024 */
[----:B------:R-:W-:Y:S01]  /*0600*/  LOP3.LUT R48, R55, R52, R66, 0x96, !PT ;  /* 0x0000003437307212 */ /* 0x000fe200078e9642 */
[----:B------:R-:W-:Y:S01]  /*0610*/  IMAD.WIDE.U32 R52, R53, -0x326172a9, RZ ;  /* 0xcd9e8d5735347825 */ /* 0x000fe200078e00ff */
[----:B------:R-:W-:-:S02]  /*0620*/  PRMT R90, RZ, 0x7610, R36 ;  /* 0x00007610ff5a7816 */ /* 0x000fc40000000024 */
[--C-:B------:R-:W-:Y:S01]  /*0630*/  PRMT R93, RZ, 0x5410, R38.reuse ;  /* 0x00005410ff5d7816 */ /* 0x100fe20000000026 */
[----:B------:R-:W-:Y:S01]  /*0640*/  IMAD.WIDE.U32 R48, R48, -0x2daee0ad, RZ ;  /* 0xd2511f5330307825 */ /* 0x000fe200078e00ff */
[----:B------:R-:W-:Y:S02]  /*0650*/  LOP3.LUT R51, R53, R54, R67, 0x96, !PT ;  /* 0x0000003635337212 */ /* 0x000fe400078e9643 */
[----:B------:R-:W-:Y:S02]  /*0660*/  PRMT R94, RZ, 0x7610, R38 ;  /* 0x00007610ff5e7816 */ /* 0x000fe40000000026 */
[----:B------:R-:W-:Y:S01]  /*0670*/  LOP3.LUT R54, R49, R50, R68, 0x96, !PT ;  /* 0x0000003231367212 */ /* 0x000fe200078e9644 */
[----:B------:R-:W-:Y:S01]  /*0680*/  IMAD.WIDE.U32 R50, R51, -0x2daee0ad, RZ ;  /* 0xd2511f5333327825 */ /* 0x000fe200078e00ff */
[----:B------:R-:W-:Y:S02]  /*0690*/  IADD3 R95, R2, -0x700cb87f, RZ ;  /* 0x8ff34781025f7810 */ /* 0x000fe40007ffe0ff */
[----:B------:R-:W-:Y:S01]  /*06a0*/  IADD3 R96, R3, -0x695add53, RZ ;  /* 0x96a522ad03607810 */ /* 0x000fe20007ffe0ff */
[----:B------:R-:W-:Y:S01]  /*06b0*/  IMAD.WIDE.U32 R54, R54, -0x326172a9, RZ ;  /* 0xcd9e8d5736367825 */ /* 0x000fe200078e00ff */
[----:B------:R-:W-:-:S02]  /*06c0*/  LOP3.LUT R51, R51, R48, R69, 0x96, !PT ;  /* 0x0000003033337212 */ /* 0x000fc400078e9645 */
[----:B------:R-:W-:Y:S02]  /*06d0*/  PRMT R73, RZ, 0x5410, R44 ;  /* 0x00005410ff497816 */ /* 0x000fe4000000002c */
[----:B------:R-:W-:Y:S01]  /*06e0*/  LOP3.LUT R52, R55, R52, R70, 0x96, !PT ;  /* 0x0000003437347212 */ /* 0x000fe200078e9646 */
[----:B------:R-:W-:Y:S01]  /*06f0*/  IMAD.HI.U32 R48, R51, -0x326172a9, RZ ;  /* 0xcd9e8d5733307827 */ /* 0x000fe200078e00ff */
[----:B------:R-:W-:Y:S02]  /*0700*/  PRMT R74, RZ, 0x7610, R44 ;  /* 0x00007610ff4a7816 */ /* 0x000fe4000000002c */
[----:B------:R-:W-:Y:S01]  /*0710*/  PRMT R75, RZ, 0x5410, R45 ;  /* 0x00005410ff4b7816 */ /* 0x000fe2000000002d */
[----:B------:R-:W-:Y:S01]  /*0720*/  IMAD.HI.U32 R49, R52, -0x2daee0ad, RZ ;  /* 0xd2511f5334317827 */ /* 0x000fe200078e00ff */
[----:B------:R-:W-:Y:S02]  /*0730*/  LOP3.LUT R48, R48, R54, R71, 0x96, !PT ;  /* 0x0000003630307212 */ /* 0x000fe400078e9647 */
[----:B------:R-:W-:Y:S01]  /*0740*/  PRMT R76, RZ, 0x7610, R45 ;  /* 0x00007610ff4c7816 */ /* 0x000fe2000000002d */
[----:B------:R-:W-:Y:S01]  /*0750*/  IMAD R151, R52, -0x2daee0ad, RZ ;  /* 0xd2511f5334977824 */ /* 0x000fe200078e02ff */
[----:B------:R-:W-:Y:S01]  /*0760*/  LOP3.LUT R49, R49, R50, R72, 0x96, !PT ;  /* 0x0000003231317212 */ /* 0x000fe200078e9648 */
[----:B------:R-:W-:Y:S01]  /*0770*/  IMAD.HI.U32 R36, R48, -0x2daee0ad, RZ ;  /* 0xd2511f5330247827 */ /* 0x000fe200078e00ff */
[----:B------:R-:W-:-:S02]  /*0780*/  PRMT R77, RZ, 0x5410, R46 ;  /* 0x00005410ff4d7816 */ /* 0x000fc4000000002e */
[----:B------:R-:W-:Y:S01]  /*0790*/  PRMT R78, RZ, 0x7610, R46 ;  /* 0x00007610ff4e7816 */ /* 0x000fe2000000002e */
[----:B------:R-:W-:Y:S01]  /*07a0*/  IMAD R38, R51, -0x326172a9, RZ ;  /* 0xcd9e8d5733267824 */ /* 0x000fe200078e02ff */
[--C-:B------:R-:W-:Y:S01]  /*07b0*/  PRMT R79, RZ, 0x5410, R47.reuse ;  /* 0x00005410ff4f7816 */ /* 0x100fe2000000002f */
[C---:B------:R-:W-:Y:S01]  /*07c0*/  IMAD.HI.U32 R141, R49.reuse, -0x326172a9, RZ ;  /* 0xcd9e8d57318d7827 */ /* 0x040fe200078e00ff */
[----:B------:R-:W-:Y:S02]  /*07d0*/  PRMT R80, RZ, 0x7610, R47 ;  /* 0x00007610ff507816 */ /* 0x000fe4000000002f */
[--C-:B------:R-:W-:Y:S01]  /*07e0*/  PRMT R81, RZ, 0x5410, R40.reuse ;  /* 0x00005410ff517816 */ /* 0x100fe20000000028 */
[----:B------:R-:W-:Y:S01]  /*07f0*/  IMAD R154, R48, -0x2daee0ad, RZ ;  /* 0xd2511f53309a7824 */ /* 0x000fe200078e02ff */
        /* <DEDUP_REMOVED lines=12> */
[----:B------:R-:W-:Y:S02]  /*08c0*/  LOP3.LUT R151, R36, R151, R96, 0x96, !PT ;  /* 0x0000009724977212 */ /* 0x000fe400078e9660 */
[----:B------:R-:W-:Y:S02]  /*08d0*/  LOP3.LUT R141, R141, R38, R95, 0x96, !PT ;  /* 0x000000268d8d7212 */ /* 0x000fe400078e965f */
        /* <DEDUP_REMOVED lines=9> */
.L_x_3088:
[----:B------:R-:W-:-:S04]  /*0970*/  IMAD.MOV.U32 R47, RZ, RZ, 0x4 ;  /* 0x00000004ff2f7424 */ /* 0x000fc800078e00ff */
[----:B------:R-:W-:-:S05]  /*0980*/  IMAD.WIDE R40, R0, R47, c[0x0][0x1d0] ;  /* 0x0000740000287625 */ /* 0x000fca00078e022f */
[----:B------:R0:W2:Y:S01]  /*0990*/  LDG.E R48, [R40.64] ;  /* 0x0000000428307981 */ /* 0x0000a2000c1e1900 */
[----:B------:R-:W-:Y:S01]  /*09a0*/  ISETP.NE.U32.AND P0, PT, RZ, c[0x0][0x180], PT ;  /* 0x00006000ff007a0c */ /* 0x000fe20003f05070 */
[C---:B------:R-:W-:Y:S02]  /*09b0*/  IMAD R42, R0.reuse, c[0x0][0x168], RZ ;  /* 0x00005a00002a7a24 */ /* 0x040fe400078e02ff */
[----:B------:R-:W-:Y:S01]  /*09c0*/  IMAD.MOV.U32 R144, RZ, RZ, RZ ;  /* 0x000000ffff907224 */ /* 0x000fe200078e00ff */
[----:B------:R-:W-:Y:S01]  /*09d0*/  ISETP.NE.AND.EX P0, PT, RZ, c[0x0][0x184], PT, P0 ;  /* 0x00006100ff007a0c */ /* 0x000fe20003f05300 */
[----:B0-----:R-:W-:-:S12]  /*09e0*/  IMAD.WIDE R40, R0, R47, c[0x0][0x1d8] ;  /* 0x0000760000287625 */ /* 0x001fd800078e022f */
[----:B------:R-:W-:Y:S01]  /*09f0*/  @P0 IMAD.MOV.U32 R49, RZ, RZ, 0x10 ;  /* 0x00000010ff310424 */ /* 0x000fe200078e00ff */
[----:B--2---:R-:W-:-:S13]  /*0a00*/  ISETP.GE.AND P1, PT, R48, 0x1, PT ;  /* 0x000000013000780c */ /* 0x004fda0003f26270 */
[----:B------:R-:W-:-:S05]  /*0a10*/  @P1 IADD3 R43, R48, -0x1, RZ ;  /* 0xffffffff302b1810 */ /* 0x000fca0007ffe0ff */
[----:B------:R-:W-:Y:S01]  /*0a20*/  @P1 IMAD R44, R43, c[0x0][0x168], RZ ;  /* 0x00005a002b2c1a24 */ /* 0x000fe200078e02ff */
[----:B------:R-:W-:-:S04]  /*0a30*/  SHF.R.S32.HI R43, RZ, 0x1f, R42 ;  /* 0x0000001fff2b7819 */ /* 0x000fc8000001142a */
[----:B------:R-:W-:Y:S02]  /*0a40*/  @P1 SHF.R.S32.HI R45, RZ, 0x1f, R44 ;  /* 0x0000001fff2d1819 */ /* 0x000fe4000001142c */
[----:B------:R-:W-:Y:S02]  /*0a50*/  LEA.HI R43, R43, R42, RZ, 0x3 ;  /* 0x0000002a2b2b7211 */ /* 0x000fe400078f18ff */
[----:B------:R-:W-:Y:S02]  /*0a60*/  @P1 LEA.HI R45, R45, R44, RZ, 0x3 ;  /* 0x0000002c2d2d1211 */ /* 0x000fe400078f18ff */
[-C--:B------:R-:W-:Y:S01]  /*0a70*/  LEA.HI.SX32 R152, R43, R56.reuse, 0x1d ;  /* 0x000000382b987211 */ /* 0x080fe200078feaff */
[----:B-----5:R0:W5:Y:S01]  /*0a80*/  LDG.E R44, [R40.64] ;  /* 0x00000004282c7981 */ /* 0x020162000c1e1900 */
[----:B------:R-:W-:Y:S02]  /*0a90*/  @P1 LEA.HI.SX32 R144, R45, R56, 0x1d ;  /* 0x000000382d901211 */ /* 0x000fe400078feaff */
        /* <DEDUP_REMOVED lines=12> */
[----:B------:R-:W-:Y:S01]  /*0b60*/  IMAD.MOV.U32 R40, RZ, RZ, R142 ;  /* 0x000000ffff287224 */ /* 0x000fe200078e008e */
[----:B-----5:R-:W-:Y:S01]  /*0b70*/  PRMT R46, RZ, 0x5410, R32 ;  /* 0x00005410ff2e7816 */ /* 0x020fe20000000020 */
[----:B------:R-:W-:Y:S05]  /*0b80*/  BRA `(.L_x_2757) ;  /* 0x0000057000007947 */ /* 0x000fea0003800000 */
.L_x_2756:
        /* <DEDUP_REMOVED lines=12> */
.L_x_2759:
[----:B------:R-:W-:Y:S02]  /*0c50*/  IMAD.MOV.U32 R50, RZ, RZ, R140 ;  /* 0x000000ffff327224 */ /* 0x000fe400078e008c */
.L_x_2760:
[----:B------:R-:W-:Y:S05]  /*0c60*/  BSYNC B1 ;  /* 0x0000000000017941 */ /* 0x000fea0003800000 */
.L_x_2758:
        /* <DEDUP_REMOVED lines=16> */
.L_x_2764:
[----:B------:R-:W-:Y:S05]  /*0d70*/  BSYNC B2 ;  /* 0x0000000000027941 */ /* 0x000fea0003800000 */
.L_x_2763:
        /* <DEDUP_REMOVED lines=40> */
[----:B------:R-:W-:-:S04]  /*1000*/  LOP3.LUT R141, R141, R48, R95, 0x96, !PT ;  /* 0x000000308d8d7212 */ /* 0x000fc800078e965f */
[----:B------:R-:W-:Y:S02]  /*1010*/  LOP3.LUT R151, R155, R46, R96, 0x96, !PT ;  /* 0x0000002e9b977212 */ /* 0x000fe400078e9660 */
.L_x_2762:
[----:B------:R-:W-:Y:S05]  /*1020*/  BSYNC B1 ;  /* 0x0000000000017941 */ /* 0x000fea0003800000 */
.L_x_2761:
[----:B------:R-:W0:Y:S01]  /*1030*/  I2F.U32 R41, R50 ;  /* 0x0000003200297306 */ /* 0x000e220000201000 */
[----:B------:R-:W-:Y:S01]  /*1040*/  HFMA2.MMA R46, -RZ, RZ, 0.1171875, 0 ;  /* 0x2f800000ff2e7435 */ /* 0x000fe200000001ff */
[----:B-----5:R-:W-:-:S05]  /*1050*/  PRMT R42, RZ, 0x5410, R36 ;  /* 0x00005410ff2a7816 */ /* 0x020fca0000000024 */
[----:B------:R-:W-:-:S04]  /*1060*/  FMUL.FTZ R42, R42, c[0x0][0x1ec] ;  /* 0x00007b002a2a7a20 */ /* 0x000fc80000410000 */
[----:B------:R-:W-:Y:S02]  /*1070*/  FMUL.FTZ R42, R42, c[0x0][0x1e8] ;  /* 0x00007a002a2a7a20 */ /* 0x000fe40000410000 */
[----:B0-----:R-:W-:-:S05]  /*1080*/  FFMA.FTZ R41, R41, R46, 1.1641532182693481445e-10 ;  /* 0x2f00000029297423 */ /* 0x001fca000001002e */
[----:B------:R-:W-:Y:S02]  /*1090*/  FSETP.GTU.FTZ.AND P3, PT, R41, c[0x0][0x1e4], PT ;  /* 0x0000790029007a0b */ /* 0x000fe40003f7c000 */
[----:B------:R-:W-:Y:S02]  /*10a0*/  PRMT R41, RZ, 0x5410, R16 ;  /* 0x00005410ff297816 */ /* 0x000fe40000000010 */
[----:B------:R-:W-:Y:S02]  /*10b0*/  FSEL R42, R42, RZ, !P3 ;  /* 0x000000ff2a2a7208 */ /* 0x000fe40005800000 */
[----:B------:R-:W-:-:S03]  /*10c0*/  SEL R116, RZ, 0x1, P3 ;  /* 0x00000001ff747807 */ /* 0x000fc60001800000 */
[----:B------:R-:W-:Y:S01]  /*10d0*/  FMUL.FTZ R46, R42, R41 ;  /* 0x000000292a2e7220 */ /* 0x000fe20000410000 */
[----:B------:R-:W-:-:S05]  /*10e0*/  @P0 PRMT R41, RZ, 0x5410, R32 ;  /* 0x00005410ff290816 */ /* 0x000fca0000000020 */
[----:B------:R-:W-:Y:S02]  /*10f0*/  @P0 FADD.FTZ R46, R46, R41 ;  /* 0x000000292e2e0221 */ /* 0x000fe40000010000 */
.L_x_2757:
[----:B------:R-:W-:Y:S05]  /*1100*/  BSYNC B0 ;  /* 0x0000000000007941 */ /* 0x000fea0003800000 */
.L_x_2755:
        /* <DEDUP_REMOVED lines=8> */
.L_x_2766:
        /* <DEDUP_REMOVED lines=12> */
.L_x_2769:
[----:B------:R-:W-:Y:S02]  /*1250*/  IMAD.MOV.U32 R52, RZ, RZ, R140 ;  /* 0x000000ffff347224 */ /* 0x000fe400078e008c */
.L_x_2770:
[----:B------:R-:W-:Y:S05]  /*1260*/  BSYNC B1 ;  /* 0x0000000000017941 */ /* 0x000fea0003800000 */
.L_x_2768:
        /* <DEDUP_REMOVED lines=16> */
.L_x_2774:
[----:B------:R-:W-:Y:S05]  /*1370*/  BSYNC B2 ;  /* 0x0000000000027941 */ /* 0x000fea0003800000 */
.L_x_2773:
        /* <DEDUP_REMOVED lines=42> */
.L_x_2772:
[----:B------:R-:W-:Y:S05]  /*1620*/  BSYNC B1 ;  /* 0x0000000000017941 */ /* 0x000fea0003800000 */
.L_x_2771:
[----:B------:R-:W0:Y:S01]  /*1630*/  I2F.U32 R40, R52 ;  /* 0x0000003400287306 */ /* 0x000e220000201000 */
[----:B------:R-:W-:Y:S01]  /*1640*/  HFMA2.MMA R43, -RZ, RZ, 0.1171875, 0 ;  /* 0x2f800000ff2b7435 */ /* 0x000fe200000001ff */
[----:B-----5:R-:W-:Y:S02]  /*1650*/  PRMT R42, RZ, 0x7610, R36 ;  /* 0x00007610ff2a7816 */ /* 0x020fe40000000024 */
[----:B------:R-:W-:-:S03]  /*1660*/  PRMT R47, RZ, 0x7610, R16 ;  /* 0x00007610ff2f7816 */ /* 0x000fc60000000010 */
[----:B------:R-:W-:-:S04]  /*1670*/  FMUL.FTZ R42, R42, c[0x0][0x1ec] ;  /* 0x00007b002a2a7a20 */ /* 0x000fc80000410000 */
[----:B------:R-:W-:Y:S02]  /*1680*/  FMUL.FTZ R42, R42, c[0x0][0x1e8] ;  /* 0x00007a002a2a7a20 */ /* 0x000fe40000410000 */
[----:B0-----:R-:W-:-:S05]  /*1690*/  FFMA.FTZ R40, R40, R43, 1.1641532182693481445e-10 ;  /* 0x2f00000028287423 */ /* 0x001fca000001002b */
[----:B------:R-:W-:Y:S02]  /*16a0*/  FSETP.GTU.FTZ.AND P3, PT, R40, c[0x0][0x1e4], PT ;  /* 0x0000790028007a0b */ /* 0x000fe40003f7c000 */
[----:B------:R-:W-:Y:S02]  /*16b0*/  @P0 PRMT R40, RZ, 0x7610, R32 ;  /* 0x00007610ff280816 */ /* 0x000fe40000000020 */
[----:B------:R-:W-:Y:S02]  /*16c0*/  FSEL R42, R42, RZ, !P3 ;  /* 0x000000ff2a2a7208 */ /* 0x000fe40005800000 */
[----:B------:R-:W-:-:S03]  /*16d0*/  SEL R117, RZ, 0x1, P3 ;  /* 0x00000001ff757807 */ /* 0x000fc60001800000 */
[----:B------:R-:W-:-:S04]  /*16e0*/  FMUL.FTZ R47, R42, R47 ;  /* 0x0000002f2a2f7220 */ /* 0x000fc80000410000 */
[----:B------:R-:W-:Y:S02]  /*16f0*/  @P0 FADD.FTZ R47, R47, R40 ;  /* 0x000000282f2f0221 */ /* 0x000fe40000010000 */
.L_x_2767:
[----:B------:R-:W-:Y:S05]  /*1700*/  BSYNC B0 ;  /* 0x0000000000007941 */ /* 0x000fea0003800000 */
.L_x_2765:
        /* <DEDUP_REMOVED lines=8> */
.L_x_2776:
        /* <DEDUP_REMOVED lines=12> */
.L_x_2779:
[----:B------:R-:W-:Y:S02]  /*1850*/  IMAD.MOV.U32 R52, RZ, RZ, R140 ;  /* 0x000000ffff347224 */ /* 0x000fe400078e008c */
.L_x_2780:
[----:B------:R-:W-:Y:S05]  /*1860*/  BSYNC B1 ;  /* 0x0000000000017941 */ /* 0x000fea0003800000 */
.L_x_2778:
        /* <DEDUP_REMOVED lines=16> */
.L_x_2784:
[----:B------:R-:W-:Y:S05]  /*1970*/  BSYNC B2 ;  /* 0x0000000000027941 */ /* 0x000fea0003800000 */
.L_x_2783:
        /* <DEDUP_REMOVED lines=42> */
.L_x_2782:
[----:B------:R-:W-:Y:S05]  /*1c20*/  BSYNC B1 ;  /* 0x0000000000017941 */ /* 0x000fea0003800000 */
.L_x_2781:
        /* <DEDUP_REMOVED lines=13> */
.L_x_2777:
[----:B------:R-:W-:Y:S05]  /*1d00*/  BSYNC B0 ;  /* 0x0000000000007941 */ /* 0x000fea0003800000 */
.L_x_2775:
        /* <DEDUP_REMOVED lines=8> */
.L_x_2786:
        /* <DEDUP_REMOVED lines=12> */
.L_x_2789:
[----:B------:R-:W-:Y:S02]  /*1e50*/  IMAD.MOV.U32 R54, RZ, RZ, R140 ;  /* 0x000000ffff367224 */ /* 0x000fe400078e008c */
.L_x_2790:
[----:B------:R-:W-:Y:S05]  /*1e60*/  BSYNC B1 ;  /* 0x0000000000017941 */ /* 0x000fea0003800000 */
.L_x_2788:
        /* <DEDUP_REMOVED lines=16> */
.L_x_2794:
[----:B------:R-:W-:Y:S05]  /*1f70*/  BSYNC B2 ;  /* 0x0000000000027941 */ /* 0x000fea0003800000 */
.L_x_2793:
        /* <DEDUP_REMOVED lines=42> */
.L_x_2792:
[----:B------:R-:W-:Y:S05]  /*2220*/  BSYNC B1 ;  /* 0x0000000000017941 */ /* 0x000fea0003800000 */
.L_x_2791:
        /* <DEDUP_REMOVED lines=13> */
.L_x_2787:
[----:B------:R-:W-:Y:S05]  /*2300*/  BSYNC B0 ;  /* 0x0000000000007941 */ /* 0x000fea0003800000 */
.L_x_2785:
        /* <DEDUP_REMOVED lines=8> */
.L_x_2796:
        /* <DEDUP_REMOVED lines=12> */
.L_x_2799:
[----:B------:R-:W-:Y:S02]  /*2450*/  IMAD.MOV.U32 R54, RZ, RZ, R140 ;  /* 0x000000ffff367224 */ /* 0x000fe400078e008c */
.L_x_2800:
[----:B------:R-:W-:Y:S05]  /*2460*/  BSYNC B1 ;  /* 0x0000000000017941 */ /* 0x000fea0003800000 */
.L_x_2798:
        /* <DEDUP_REMOVED lines=16> */
.L_x_2804:
[----:B------:R-:W-:Y:S05]  /*2570*/  BSYNC B2 ;  /* 0x0000000000027941 */ /* 0x000fea0003800000 */
.L_x_2803:
        /* <DEDUP_REMOVED lines=42> */
.L_x_2802:
[----:B------:R-:W-:Y:S05]  /*2820*/  BSYNC B1 ;  /* 0x0000000000017941 */ /* 0x000fea0003800000 */
.L_x_2801:
        /* <DEDUP_REMOVED lines=13> */
.L_x_2797:
[----:B------:R-:W-:Y:S05]  /*2900*/  BSYNC B0 ;  /* 0x0000000000007941 */ /* 0x000fea0003800000 */
.L_x_2795:
        /* <DEDUP_REMOVED lines=8> */
.L_x_2806:
        /* <DEDUP_REMOVED lines=12> */
.L_x_2809:
[----:B------:R-:W-:Y:S02]  /*2a50*/  IMAD.MOV.U32 R121, RZ, RZ, R140 ;  /* 0x000000ffff797224 */ /* 0x000fe400078e008c */
.L_x_2810:
[----:B------:R-:W-:Y:S05]  /*2a60*/  BSYNC B1 ;  /* 0x0000000000017941 */ /* 0x000fea0003800000 */
.L_x_2808:
        /* <DEDUP_REMOVED lines=16> */
.L_x_2814:
[----:B------:R-:W-:Y:S05]  /*2b70*/  BSYNC B2 ;  /* 0x0000000000027941 */ /* 0x000fea0003800000 */
.L_x_2813:
        /* <DEDUP_REMOVED lines=42> */
.L_x_2812:
[----:B------:R-:W-:Y:S05]  /*2e20*/  BSYNC B1 ;  /* 0x0000000000017941 */ /* 0x000fea0003800000 */
.L_x_2811:
[----:B------:R-:W0:Y:S01]  /*2e30*/  I2F.U32 R40, R121 ;  /* 0x0000007900287306 */ /* 0x000e220000201000 */
[----:B------:R-:W-:Y:S01]  /*2e40*/  HFMA2.MMA R43, -RZ, RZ, 0.1171875, 0 ;  /* 0x2f800000ff2b7435 */ /* 0x000fe200000001ff */
[----:B-----5:R-:W-:Y:S02]  /*2e50*/  PRMT R42, RZ, 0x7610, R38 ;  /* 0x00007610ff2a7816 */ /* 0x020fe40000000026 */
[----:B------:R-:W-:-:S03]  /*2e60*/  PRMT R51, RZ, 0x7610, R18 ;  /* 0x00007610ff337816 */ /* 0x000fc60000000012 */
        /* <DEDUP_REMOVED lines=10> */
.L_x_2807:
[----:B------:R-:W-:Y:S05]  /*2f10*/  BSYNC B0 ;  /* 0x0000000000007941 */ /* 0x000fea0003800000 */
.L_x_2805:
        /* <DEDUP_REMOVED lines=8> */
.L_x_2816:
        /* <DEDUP_REMOVED lines=12> */
.L_x_2819:
[----:B------:R-:W-:Y:S02]  /*3060*/  IMAD.MOV.U32 R122, RZ, RZ, R140 ;  /* 0x000000ffff7a7224 */ /* 0x000fe400078e008c */
.L_x_2820:
[----:B------:R-:W-:Y:S05]  /*3070*/  BSYNC B1 ;  /* 0x0000000000017941 */ /* 0x000fea0003800000 */
.L_x_2818:
        /* <DEDUP_REMOVED lines=16> */
.L_x_2824:
[----:B------:R-:W-:Y:S05]  /*3180*/  BSYNC B2 ;  /* 0x0000000000027941 */ /* 0x000fea0003800000 */
.L_x_2823:
        /* <DEDUP_REMOVED lines=42> */
.L_x_2822:
[----:B------:R-:W-:Y:S05]  /*3430*/  BSYNC B1 ;  /* 0x0000000000017941 */ /* 0x000fea0003800000 */
.L_x_2821:
        /* <DEDUP_REMOVED lines=13> */
.L_x_2817:
[----:B------:R-:W-:Y:S05]  /*3510*/  BSYNC B0 ;  /* 0x0000000000007941 */ /* 0x000fea0003800000 */
.L_x_2815:
        /* <DEDUP_REMOVED lines=8> */
.L_x_2826:
        /* <DEDUP_REMOVED lines=12> */
.L_x_2829:
[----:B------:R-:W-:Y:S02]  /*3660*/  IMAD.MOV.U32 R125, RZ, RZ, R140 ;  /* 0x000000ffff7d7224 */ /* 0x000fe400078e008c */
.L_x_2830:
[----:B------:R-:W-:Y:S05]  /*3670*/  BSYNC B1 ;  /* 0x0000000000017941 */ /* 0x000fea0003800000 */
.L_x_2828:
        /* <DEDUP_REMOVED lines=16> */
.L_x_2834:
[----:B------:R-:W-:Y:S05]  /*3780*/  BSYNC B2 ;  /* 0x0000000000027941 */ /* 0x000fea0003800000 */
.L_x_2833:
        /* <DEDUP_REMOVED lines=41> */
[----:B------:R-:W-:Y:S02]  /*3a20*/  LOP3.LUT R151, R155, R54, R96, 0x96, !PT ;  /* 0x000000369b977212 */ /* 0x000fe400078e9660 */
.L_x_2832:
[----:B------:R-:W-:Y:S05]  /*3a30*/  BSYNC B1 ;  /* 0x0000000000017941 */ /* 0x000fea0003800000 */
.L_x_2831:
        /* <DEDUP_REMOVED lines=13> */
.L_x_2827:
[----:B------:R-:W-:Y:S05]  /*3b10*/  BSYNC B0 ;  /* 0x0000000000007941 */ /* 0x000fea0003800000 */
.L_x_2825:
[----:B------:R-:W-:Y:S01]  /*3b20*/  IMAD.MOV.U32 R145, RZ, RZ, 0x10 ;  /* 0x00000010ff917424 */ /* 0x000fe200078e00ff */
[----:B------:R-:W-:Y:S01]  /*3b30*/  F2FP.BF16.PACK_AB R43, R53, R52 ;  /* 0x00000034352b723e */ /* 0x000fe200000010ff */
[----:B------:R-:W-:Y:S01]  /*3b40*/  BSSY B0, `(.L_x_2835) ;  /* 0x000001f000007945 */ /* 0x000fe20003800000 */
[----:B------:R-:W-:Y:S01]  /*3b50*/  F2FP.BF16.PACK_AB R42, R51, R50 ;  /* 0x00000032332a723e */ /* 0x000fe200000010ff */
[-C--:B------:R-:W-:Y:S01]  /*3b60*/  IMAD.WIDE.U32 R122, R152, R145.reuse, c[0x0][0x188] ;  /* 0x00006200987a7625 */ /* 0x080fe200078e0091 */
[----:B------:R-:W-:Y:S02]  /*3b70*/  F2FP.BF16.PACK_AB R41, R49, R48 ;  /* 0x000000303129723e */ /* 0x000fe400000010ff */
[----:B------:R-:W-:Y:S02]  /*3b80*/  F2FP.BF16.PACK_AB R40, R47, R46 ;  /* 0x0000002e2f28723e */ /* 0x000fe400000010ff */
[----:B------:R-:W-:Y:S02]  /*3b90*/  IADD3 R128, R144, 0x100, RZ ;  /* 0x0000010090807810 */ /* 0x000fe40007ffe0ff */
        /* <DEDUP_REMOVED lines=20> */
[----:B------:R-:W-:Y:S02]  /*3ce0*/  LOP3.LUT R125, R122, R40, R42, 0xfe, !PT ;  /* 0x000000287a7d7212 */ /* 0x000fe400078efe2a */
[----:B------:R-:W-:Y:S01]  /*3cf0*/  LOP3.LUT R43, R41, R123, RZ, 0xfc, !PT ;  /* 0x0000007b292b7212 */ /* 0x000fe200078efcff */
[----:B------:R-:W-:Y:S01]  /*3d00*/  IMAD.WIDE.U32 R40, R144, R129, c[0x0][0x190] ;  /* 0x0000640090287625 */ /* 0x000fe200078e0081 */
[----:B------:R-:W-:-:S05]  /*3d10*/  LOP3.LUT R42, R125, 0xff, R116, 0xf8, !PT ;  /* 0x000000ff7d2a7812 */ /* 0x000fca00078ef874 */
[----:B------:R0:W-:Y:S02]  /*3d20*/  STG.E.64 [R40.64], R42 ;  /* 0x0000002a28007986 */ /* 0x0001e4000c101b04 */
.L_x_2836:
[----:B------:R-:W-:Y:S05]  /*3d30*/  BSYNC B0 ;  /* 0x0000000000007941 */ /* 0x000fea0003800000 */
.L_x_2835:
[----:B-----5:R1:W5:Y:S04]  /*3d40*/  @P1 LDG.E.128 R36, [R54.64] ;  /* 0x0000000436241981 */ /* 0x020368000c1e1d00 */
[----:B------:R1:W5:Y:S01]  /*3d50*/  @P0 LDG.E.128 R32, [R132.64] ;  /* 0x0000000484200981 */ /* 0x000362000c1e1d00 */
[----:B------:R-:W-:Y:S01]  /*3d60*/  BSSY B0, `(.L_x_2837) ;  /* 0x0000060000007945 */ /* 0x000fe20003800000 */
[----:B------:R-:W-:Y:S05]  /*3d70*/  @P2 BRA `(.L_x_2838) ;  /* 0x0000006000002947 */ /* 0x000fea0003800000 */
[----:B-1----:R-:W-:Y:S02]  /*3d80*/  IMAD.MOV.U32 R54, RZ, RZ, RZ ;  /* 0x000000ffff367224 */ /* 0x002fe400078e00ff */
[----:B0-----:R-:W-:Y:S01]  /*3d90*/  IMAD.MOV.U32 R40, RZ, RZ, R124 ;  /* 0x000000ffff287224 */ /* 0x001fe200078e007c */
[----:B------:R-:W-:Y:S05]  /*3da0*/  @!P0 BRA `(.L_x_2839) ;  /* 0x000005b000008947 */ /* 0x000fea0003800000 */
[----:B------:R-:W-:Y:S02]  /*3db0*/  MOV R40, R124 ;  /* 0x0000007c00287202 */ /* 0x000fe40000000f00 */
[----:B-----5:R-:W-:Y:S01]  /*3dc0*/  PRMT R54, RZ, 0x5410, R32 ;  /* 0x00005410ff367816 */ /* 0x020fe20000000020 */
[----:B------:R-:W-:Y:S05]  /*3dd0*/  BRA `(.L_x_2839) ;  /* 0x0000058000007947 */ /* 0x000fea0003800000 */
.L_x_2838:
        /* <DEDUP_REMOVED lines=12> */
.L_x_2841:
[----:B------:R-:W-:Y:S02]  /*3ea0*/  IMAD.MOV.U32 R116, RZ, RZ, R140 ;  /* 0x000000ffff747224 */ /* 0x000fe400078e008c */
.L_x_2842:
[----:B------:R-:W-:Y:S05]  /*3eb0*/  BSYNC B1 ;  /* 0x0000000000017941 */ /* 0x000fea0003800000 */
.L_x_2840:
        /* <DEDUP_REMOVED lines=16> */
.L_x_2846:
[----:B------:R-:W-:Y:S05]  /*3fc0*/  BSYNC B2 ;  /* 0x0000000000027941 */ /* 0x000fea0003800000 */
.L_x_2845:
[----:B------:R-:W-:Y:S01]  /*3fd0*/  IMAD.HI.U32 R40, R105, -0x326172a9, RZ ;  /* 0xcd9e8d5769287827 */ /* 0x000fe200078e00ff */
[----:B------:R-:W-:-:S03]  /*3fe0*/  LOP3.LUT R41, R41, R109, R3, 0x96, !PT ;  /* 0x0000006d29297212 */ /* 0x000fc600078e9603 */
[----:B-1----:R-:W-:Y:S01]  /*3ff0*/  IMAD R55, R105, -0x326172a9, RZ ;  /* 0xcd9e8d5769377824 */ /* 0x002fe200078e02ff */
        /* <DEDUP_REMOVED lines=39> */
.L_x_2844:
[----:B------:R-:W-:Y:S05]  /*4270*/  BSYNC B1 ;  /* 0x0000000000017941 */ /* 0x000fea0003800000 */
.L_x_2843:
        /* <DEDUP_REMOVED lines=8> */
[----:B------:R-:W-:Y:S02]  /*4300*/  PRMT R43, RZ, 0x5410, R12 ;  /* 0x00005410ff2b7816 */ /* 0x000fe4000000000c */
[----:B------:R-:W-:-:S03]  /*4310*/  SEL R41, RZ, 0x1, P3 ;  /* 0x00000001ff297807 */ /* 0x000fc60001800000 */
[----:B------:R-:W-:Y:S01]  /*4320*/  FMUL.FTZ R54, R54, R43 ;  /* 0x0000002b36367220 */ /* 0x000fe20000410000 */
[----:B------:R-:W-:Y:S02]  /*4330*/  @P0 PRMT R43, RZ, 0x5410, R32 ;  /* 0x00005410ff2b0816 */ /* 0x000fe40000000020 */
[----:B------:R-:W-:-:S03]  /*4340*/  PRMT R116, R41, 0x7610, R116 ;  /* 0x0000761029747816 */ /* 0x000fc60000000074 */
[----:B------:R-:W-:Y:S02]  /*4350*/  @P0 FADD.FTZ R54, R43, R54 ;  /* 0x000000362b360221 */ /* 0x000fe40000010000 */
.L_x_2839:
[----:B------:R-:W-:Y:S05]  /*4360*/  BSYNC B0 ;  /* 0x0000000000007941 */ /* 0x000fea0003800000 */
.L_x_2837:
        /* <DEDUP_REMOVED lines=8> */
.L_x_2848:
        /* <DEDUP_REMOVED lines=12> */
.L_x_2851:
[----:B------:R-:W-:Y:S02]  /*44b0*/  IMAD.MOV.U32 R117, RZ, RZ, R140 ;  /* 0x000000ffff757224 */ /* 0x000fe400078e008c */
.L_x_2852:
[----:B------:R-:W-:Y:S05]  /*44c0*/  BSYNC B1 ;  /* 0x0000000000017941 */ /* 0x000fea0003800000 */
.L_x_2850:
        /* <DEDUP_REMOVED lines=16> */
.L_x_2856:
[----:B------:R-:W-:Y:S05]  /*45d0*/  BSYNC B2 ;  /* 0x0000000000027941 */ /* 0x000fea0003800000 */
.L_x_2855:
        /* <DEDUP_REMOVED lines=42> */
.L_x_2854:
[----:B------:R-:W-:Y:S05]  /*4880*/  BSYNC B1 ;  /* 0x0000000000017941 */ /* 0x000fea0003800000 */
.L_x_2853:
        /* <DEDUP_REMOVED lines=8> */
[----:B------:R-:W-:Y:S02]  /*4910*/  PRMT R42, RZ, 0x7610, R12 ;  /* 0x00007610ff2a7816 */ /* 0x000fe4000000000c */
[----:B------:R-:W-:-:S03]  /*4920*/  SEL R40, RZ, 0x1, P3 ;  /* 0x00000001ff287807 */ /* 0x000fc60001800000 */
[----:B------:R-:W-:Y:S01]  /*4930*/  FMUL.FTZ R55, R55, R42 ;  /* 0x0000002a37377220 */ /* 0x000fe20000410000 */
[----:B------:R-:W-:Y:S02]  /*4940*/  @P0 PRMT R42, RZ, 0x7610, R32 ;  /* 0x00007610ff2a0816 */ /* 0x000fe40000000020 */
[----:B------:R-:W-:-:S03]  /*4950*/  PRMT R117, R40, 0x7610, R117 ;  /* 0x0000761028757816 */ /* 0x000fc60000000075 */
[----:B------:R-:W-:Y:S02]  /*4960*/  @P0 FADD.FTZ R55, R42, R55 ;  /* 0x000000372a370221 */ /* 0x000fe40000010000 */
.L_x_2849:
[----:B------:R-:W-:Y:S05]  /*4970*/  BSYNC B0 ;  /* 0x0000000000007941 */ /* 0x000fea0003800000 */
.L_x_2847:
        /* <DEDUP_REMOVED lines=8> */
.L_x_2858:
        /* <DEDUP_REMOVED lines=12> */
.L_x_2861:
[----:B------:R-:W-:Y:S02]  /*4ac0*/  IMAD.MOV.U32 R118, RZ, RZ, R140 ;  /* 0x000000ffff767224 */ /* 0x000fe400078e008c */
.L_x_2862:
[----:B------:R-:W-:Y:S05]  /*4ad0*/  BSYNC B1 ;  /* 0x0000000000017941 */ /* 0x000fea0003800000 */
.L_x_2860:
        /* <DEDUP_REMOVED lines=16> */
.L_x_2866:
[----:B------:R-:W-:Y:S05]  /*4be0*/  BSYNC B2 ;  /* 0x0000000000027941 */ /* 0x000fea0003800000 */
.L_x_2865:
        /* <DEDUP_REMOVED lines=42> */
.L_x_2864:
[----:B------:R-:W-:Y:S05]  /*4e90*/  BSYNC B1 ;  /* 0x0000000000017941 */ /* 0x000fea0003800000 */
.L_x_2863:
        /* <DEDUP_REMOVED lines=14> */
.L_x_2859:
[----:B------:R-:W-:Y:S05]  /*4f80*/  BSYNC B0 ;  /* 0x0000000000007941 */ /* 0x000fea0003800000 */
.L_x_2857:
        /* <DEDUP_REMOVED lines=8> */
.L_x_2868:
        /* <DEDUP_REMOVED lines=12> */
.L_x_2871:
[----:B------:R-:W-:Y:S02]  /*50d0*/  IMAD.MOV.U32 R119, RZ, RZ, R140 ;  /* 0x000000ffff777224 */ /* 0x000fe400078e008c */
.L_x_2872:
[----:B------:R-:W-:Y:S05]  /*50e0*/  BSYNC B1 ;  /* 0x0000000000017941 */ /* 0x000fea0003800000 */
.L_x_2870:
        /* <DEDUP_REMOVED lines=16> */
.L_x_2876:
[----:B------:R-:W-:Y:S05]  /*51f0*/  BSYNC B2 ;  /* 0x0000000000027941 */ /* 0x000fea0003800000 */
.L_x_2875:
        /* <DEDUP_REMOVED lines=42> */
.L_x_2874:
[----:B------:R-:W-:Y:S05]  /*54a0*/  BSYNC B1 ;  /* 0x0000000000017941 */ /* 0x000fea0003800000 */
.L_x_2873:
        /* <DEDUP_REMOVED lines=14> */
.L_x_2869:
[----:B------:R-:W-:Y:S05]  /*5590*/  BSYNC B0 ;  /* 0x0000000000007941 */ /* 0x000fea0003800000 */
.L_x_2867:
        /* <DEDUP_REMOVED lines=8> */
.L_x_2878:
        /* <DEDUP_REMOVED lines=12> */
.L_x_2881:
[----:B------:R-:W-:Y:S02]  /*56e0*/  IMAD.MOV.U32 R120, RZ, RZ, R140 ;  /* 0x000000ffff787224 */ /* 0x000fe400078e008c */
.L_x_2882:
[----:B------:R-:W-:Y:S05]  /*56f0*/  BSYNC B1 ;  /* 0x0000000000017941 */ /* 0x000fea0003800000 */
.L_x_2880:
        /* <DEDUP_REMOVED lines=16> */
.L_x_2886:
[----:B------:R-:W-:Y:S05]  /*5800*/  BSYNC B2 ;  /* 0x0000000000027941 */ /* 0x000fea0003800000 */
.L_x_2885:
        /* <DEDUP_REMOVED lines=42> */
.L_x_2884:
[----:B------:R-:W-:Y:S05]  /*5ab0*/  BSYNC B1 ;  /* 0x0000000000017941 */ /* 0x000fea0003800000 */
.L_x_2883:
        /* <DEDUP_REMOVED lines=14> */
.L_x_2879:
[----:B------:R-:W-:Y:S05]  /*5ba0*/  BSYNC B0 ;  /* 0x0000000000007941 */ /* 0x000fea0003800000 */
.L_x_2877:
        /* <DEDUP_REMOVED lines=8> */
.L_x_2888:
        /* <DEDUP_REMOVED lines=12> */
.L_x_2891:
[----:B------:R-:W-:Y:S02]  /*5cf0*/  IMAD.MOV.U32 R121, RZ, RZ, R140 ;  /* 0x000000ffff797224 */ /* 0x000fe400078e008c */
.L_x_2892:
[----:B------:R-:W-:Y:S05]  /*5d00*/  BSYNC B1 ;  /* 0x0000000000017941 */ /* 0x000fea0003800000 */
.L_x_2890:
        /* <DEDUP_REMOVED lines=16> */
.L_x_2896:
[----:B------:R-:W-:Y:S05]  /*5e10*/  BSYNC B2 ;  /* 0x0000000000027941 */ /* 0x000fea0003800000 */
.L_x_2895:
        /* <DEDUP_REMOVED lines=42> */
.L_x_2894:
[----:B------:R-:W-:Y:S05]  /*60c0*/  BSYNC B1 ;  /* 0x0000000000017941 */ /* 0x000fea0003800000 */
.L_x_2893:
        /* <DEDUP_REMOVED lines=14> */
.L_x_2889:
[----:B------:R-:W-:Y:S05]  /*61b0*/  BSYNC B0 ;  /* 0x0000000000007941 */ /* 0x000fea0003800000 */
.L_x_2887:
        /* <DEDUP_REMOVED lines=8> */
.L_x_2898:
        /* <DEDUP_REMOVED lines=12> */
.L_x_2901:
[----:B------:R-:W-:Y:S02]  /*6300*/  IMAD.MOV.U32 R129, RZ, RZ, R140 ;  /* 0x000000ffff817224 */ /* 0x000fe400078e008c */
.L_x_2902:
[----:B------:R-:W-:Y:S05]  /*6310*/  BSYNC B1 ;  /* 0x0000000000017941 */ /* 0x000fea0003800000 */
.L_x_2900:
        /* <DEDUP_REMOVED lines=16> */
.L_x_2906:
[----:B------:R-:W-:Y:S05]  /*6420*/  BSYNC B2 ;  /* 0x0000000000027941 */ /* 0x000fea0003800000 */
.L_x_2905:
        /* <DEDUP_REMOVED lines=42> */
.L_x_2904:
[----:B------:R-:W-:Y:S05]  /*66d0*/  BSYNC B1 ;  /* 0x0000000000017941 */ /* 0x000fea0003800000 */
.L_x_2903:
[----:B------:R-:W0:Y:S01]  /*66e0*/  I2F.U32 R41, R129 ;  /* 0x0000008100297306 */ /* 0x000e220000201000 */
[----:B-----5:R-:W-:Y:S01]  /*66f0*/  PRMT R43, RZ, 0x5410, R39 ;  /* 0x00005410ff2b7816 */ /* 0x020fe20000000027 */
[----:B------:R-:W-:-:S04]  /*6700*/  IMAD.MOV.U32 R42, RZ, RZ, 0x2f800000 ;  /* 0x2f800000ff2a7424 */ /* 0x000fc800078e00ff */
        /* <DEDUP_REMOVED lines=10> */
.L_x_2899:
[----:B------:R-:W-:Y:S05]  /*67b0*/  BSYNC B0 ;  /* 0x0000000000007941 */ /* 0x000fea0003800000 */
.L_x_2897:
        /* <DEDUP_REMOVED lines=8> */
.L_x_2908:
        /* <DEDUP_REMOVED lines=12> */
.L_x_2911:
[----:B------:R-:W-:Y:S02]  /*6900*/  IMAD.MOV.U32 R129, RZ, RZ, R140 ;  /* 0x000000ffff817224 */ /* 0x000fe400078e008c */
.L_x_2912:
[----:B------:R-:W-:Y:S05]  /*6910*/  BSYNC B1 ;  /* 0x0000000000017941 */ /* 0x000fea0003800000 */
.L_x_2910:
        /* <DEDUP_REMOVED lines=16> */
.L_x_2916:
[----:B------:R-:W-:Y:S05]  /*6a20*/  BSYNC B2 ;  /* 0x0000000000027941 */ /* 0x000fea0003800000 */
.L_x_2915:
        /* <DEDUP_REMOVED lines=41> */
[----:B------:R-:W-:Y:S02]  /*6cc0*/  LOP3.LUT R151, R155, R132, R96, 0x96, !PT ;  /* 0x000000849b977212 */ /* 0x000fe400078e9660 */
.L_x_2914:
[----:B------:R-:W-:Y:S05]  /*6cd0*/  BSYNC B1 ;  /* 0x0000000000017941 */ /* 0x000fea0003800000 */
.L_x_2913:
        /* <DEDUP_REMOVED lines=13> */
.L_x_2909:
[----:B------:R-:W-:Y:S05]  /*6db0*/  BSYNC B0 ;  /* 0x0000000000007941 */ /* 0x000fea0003800000 */
.L_x_2907:
[-C--:B------:R-:W-:Y:S01]  /*6dc0*/  IMAD.WIDE.U32 R132, R130, R145.reuse, c[0x0][0x188] ;  /* 0x0000620082847625 */ /* 0x080fe200078e0091 */
[----:B------:R-:W-:Y:S01]  /*6dd0*/  F2FP.BF16.PACK_AB R43, R127, R126 ;  /* 0x0000007e7f2b723e */ /* 0x000fe200000010ff */
[----:B------:R-:W-:Y:S01]  /*6de0*/  BSSY B0, `(.L_x_2917) ;  /* 0x000001e000007945 */ /* 0x000fe20003800000 */
[----:B------:R-:W-:Y:S02]  /*6df0*/  F2FP.BF16.PACK_AB R42, R125, R124 ;  /* 0x0000007c7d2a723e */ /* 0x000fe400000010ff */
        /* <DEDUP_REMOVED lines=23> */
[----:B------:R-:W-:Y:S02]  /*6f70*/  LOP3.LUT R135, R132, R40, R42, 0xfe, !PT ;  /* 0x0000002884877212 */ /* 0x000fe400078efe2a */
[----:B------:R-:W-:Y:S01]  /*6f80*/  LOP3.LUT R41, R129, R133, RZ, 0xfc, !PT ;  /* 0x0000008581297212 */ /* 0x000fe200078efcff */
[----:B------:R-:W-:Y:S01]  /*6f90*/  IMAD.WIDE.U32 R128, R128, R139, c[0x0][0x190] ;  /* 0x0000640080807625 */ /* 0x000fe200078e008b */
[----:B------:R-:W-:-:S05]  /*6fa0*/  LOP3.LUT R40, R135, 0xff, R116, 0xf8, !PT ;  /* 0x000000ff87287812 */ /* 0x000fca00078ef874 */
[----:B------:R0:W-:Y:S02]  /*6fb0*/  STG.E.64 [R128.64], R40 ;  /* 0x0000002880007986 */ /* 0x0001e4000c101b04 */
.L_x_2918:
[----:B------:R-:W-:Y:S05]  /*6fc0*/  BSYNC B0 ;  /* 0x0000000000007941 */ /* 0x000fea0003800000 */
.L_x_2917:
[----:B-----5:R1:W5:Y:S04]  /*6fd0*/  @P1 LDG.E.128 R36, [R130.64] ;  /* 0x0000000482241981 */ /* 0x020368000c1e1d00 */
[----:B------:R1:W5:Y:S01]  /*6fe0*/  @P0 LDG.E.128 R32, [R142.64] ;  /* 0x000000048e200981 */ /* 0x000362000c1e1d00 */
[----:B------:R-:W-:Y:S01]  /*6ff0*/  BSSY B0, `(.L_x_2919) ;  /* 0x0000060000007945 */ /* 0x000fe20003800000 */
[----:B------:R-:W-:Y:S05]  /*7000*/  @P2 BRA `(.L_x_2920) ;  /* 0x0000006000002947 */ /* 0x000fea0003800000 */
[----:B0-----:R-:W-:Y:S01]  /*7010*/  HFMA2.MMA R128, -RZ, RZ, 0, 0 ;  /* 0x00000000ff807435 */ /* 0x001fe200000001ff */
[----:B------:R-:W-:Y:S01]  /*7020*/  IMAD.MOV.U32 R40, RZ, RZ, R134 ;  /* 0x000000ffff287224 */ /* 0x000fe200078e0086 */
[----:B------:R-:W-:Y:S05]  /*7030*/  @!P0 BRA `(.L_x_2921) ;  /* 0x000005b000008947 */ /* 0x000fea0003800000 */
[----:B------:R-:W-:Y:S01]  /*7040*/  IMAD.MOV.U32 R40, RZ, RZ, R134 ;  /* 0x000000ffff287224 */ /* 0x000fe200078e0086 */
[----:B-----5:R-:W-:Y:S01]  /*7050*/  PRMT R128, RZ, 0x5410, R32 ;  /* 0x00005410ff807816 */ /* 0x020fe20000000020 */
[----:B------:R-:W-:Y:S05]  /*7060*/  BRA `(.L_x_2921) ;  /* 0x0000058000007947 */ /* 0x000fea0003800000 */
.L_x_2920:
        /* <DEDUP_REMOVED lines=12> */
.L_x_2923:
[----:B------:R-:W-:Y:S02]  /*7130*/  MOV R116, R140 ;  /* 0x0000008c00747202 */ /* 0x000fe40000000f00 */
.L_x_2924:
[----:B------:R-:W-:Y:S05]  /*7140*/  BSYNC B1 ;  /* 0x0000000000017941 */ /* 0x000fea0003800000 */
.L_x_2922:
        /* <DEDUP_REMOVED lines=16> */
.L_x_2928:
[----:B------:R-:W-:Y:S05]  /*7250*/  BSYNC B2 ;  /* 0x0000000000027941 */ /* 0x000fea0003800000 */
.L_x_2927:
        /* <DEDUP_REMOVED lines=8> */
[----:B-1----:R-:W-:Y:S01]  /*72e0*/  LOP3.LUT R130, R41, R128, R57, 0x96, !PT ;  /* 0x0000008029827212 */ /* 0x002fe200078e9639 */
        /* <DEDUP_REMOVED lines=33> */
.L_x_2926:
[----:B------:R-:W-:Y:S05]  /*7500*/  BSYNC B1 ;  /* 0x0000000000017941 */ /* 0x000fea0003800000 */
.L_x_2925:
        /* <DEDUP_REMOVED lines=14> */
.L_x_2921:
[----:B------:R-:W-:Y:S05]  /*75f0*/  BSYNC B0 ;  /* 0x0000000000007941 */ /* 0x000fea0003800000 */
.L_x_2919:
        /* <DEDUP_REMOVED lines=8> */
.L_x_2930:
        /* <DEDUP_REMOVED lines=12> */
.L_x_2933:
[----:B------:R-:W-:Y:S02]  /*7740*/  MOV R117, R140 ;  /* 0x0000008c00757202 */ /* 0x000fe40000000f00 */
.L_x_2934:
[----:B------:R-:W-:Y:S05]  /*7750*/  BSYNC B1 ;  /* 0x0000000000017941 */ /* 0x000fea0003800000 */
.L_x_2932:
        /* <DEDUP_REMOVED lines=16> */
.L_x_2938:
[----:B------:R-:W-:Y:S05]  /*7860*/  BSYNC B2 ;  /* 0x0000000000027941 */ /* 0x000fea0003800000 */
.L_x_2937:
[----:B------:R-:W-:Y:S01]  /*7870*/  IMAD.HI.U32 R40, R105, -0x326172a9, RZ ;  /* 0xcd9e8d5769287827 */ /* 0x000fe200078e00ff */
[----:B------:R-:W-:-:S03]  /*7880*/  LOP3.LUT R41, R41, R109, R3, 0x96, !PT ;  /* 0x0000006d29297212 */ /* 0x000fc600078e9603 */
[----:B------:R-:W-:Y:S01]  /*7890*/  IMAD R129, R105, -0x326172a9, RZ ;  /* 0xcd9e8d5769817824 */ /* 0x000fe200078e02ff */
[----:B------:R-:W-:Y:S01]  /*78a0*/  LOP3.LUT R40, R40, R107, R2, 0x96, !PT ;  /* 0x0000006b28287212 */ /* 0x000fe200078e9602 */
[----:B------:R-:W-:-:S04]  /*78b0*/  IMAD.WIDE.U32 R42, R41, -0x326172a9, RZ ;  /* 0xcd9e8d57292a7825 */ /* 0x000fc800078e00ff */
[----:B-1----:R-:W-:Y:S01]  /*78c0*/  IMAD R130, R106, -0x2daee0ad, RZ ;  /* 0xd2511f536a827824 */ /* 0x002fe200078e02ff */
        /* <DEDUP_REMOVED lines=36> */
.L_x_2936:
[----:B------:R-:W-:Y:S05]  /*7b10*/  BSYNC B1 ;  /* 0x0000000000017941 */ /* 0x000fea0003800000 */
.L_x_2935:
        /* <DEDUP_REMOVED lines=14> */
.L_x_2931:
[----:B------:R-:W-:Y:S05]  /*7c00*/  BSYNC B0 ;  /* 0x0000000000007941 */ /* 0x000fea0003800000 */
.L_x_2929:
[----:B------:R-:W-:Y:S01]  /*7c10*/  BSSY B0, `(.L_x_2939) ;  /* 0x0000060000007945 */ /* 0x000fe20003800000 */
[----:B------:R-:W-:Y:S05]  /*7c20*/  @P2 BRA `(.L_x_2940) ;  /* 0x0000006000002947 */ /* 0x000fea0003800000 */
[----:B-1----:R-:W-:Y:S01]  /*7c30*/  HFMA2.MMA R130, -RZ, RZ, 0, 0 ;  /* 0x00000000ff827435 */ /* 0x002fe200000001ff */
[----:B------:R-:W-:Y:S01]  /*7c40*/  IMAD.MOV.U32 R40, RZ, RZ, R41 ;  /* 0x000000ffff287224 */ /* 0x000fe200078e0029 */
[----:B------:R-:W-:Y:S05]  /*7c50*/  @!P0 BRA `(.L_x_2941) ;  /* 0x000005b000008947 */ /* 0x000fea0003800000 */
[----:B------:R-:W-:Y:S01]  /*7c60*/  IMAD.MOV.U32 R40, RZ, RZ, R41 ;  /* 0x000000ffff287224 */ /* 0x000fe200078e0029 */
[----:B-----5:R-:W-:Y:S01]  /*7c70*/  PRMT R130, RZ, 0x5410, R33 ;  /* 0x00005410ff827816 */ /* 0x020fe20000000021 */
[----:B------:R-:W-:Y:S05]  /*7c80*/  BRA `(.L_x_2941) ;  /* 0x0000058000007947 */ /* 0x000fea0003800000 */
.L_x_2940:
        /* <DEDUP_REMOVED lines=12> */
.L_x_2943:
[----:B------:R-:W-:Y:S02]  /*7d50*/  MOV R118, R140 ;  /* 0x0000008c00767202 */ /* 0x000fe40000000f00 */
.L_x_2944:
[----:B------:R-:W-:Y:S05]  /*7d60*/  BSYNC B1 ;  /* 0x0000000000017941 */ /* 0x000fea0003800000 */
.L_x_2942:
        /* <DEDUP_REMOVED lines=16> */
.L_x_2948:
[----:B------:R-:W-:Y:S05]  /*7e70*/  BSYNC B2 ;  /* 0x0000000000027941 */ /* 0x000fea0003800000 */
.L_x_2947:
        /* <DEDUP_REMOVED lines=42> */
.L_x_2946:
[----:B------:R-:W-:Y:S05]  /*8120*/  BSYNC B1 ;  /* 0x0000000000017941 */ /* 0x000fea0003800000 */
.L_x_2945:
        /* <DEDUP_REMOVED lines=14> */
.L_x_2941:
[----:B------:R-:W-:Y:S05]  /*8210*/  BSYNC B0 ;  /* 0x0000000000007941 */ /* 0x000fea0003800000 */
.L_x_2939:
        /* <DEDUP_REMOVED lines=8> */
.L_x_2950:
        /* <DEDUP_REMOVED lines=12> */
.L_x_2953:
[----:B------:R-:W-:Y:S02]  /*8360*/  MOV R119, R140 ;  /* 0x0000008c00777202 */ /* 0x000fe40000000f00 */
.L_x_2954:
[----:B------:R-:W-:Y:S05]  /*8370*/  BSYNC B1 ;  /* 0x0000000000017941 */ /* 0x000fea0003800000 */
.L_x_2952:
        /* <DEDUP_REMOVED lines=16> */
.L_x_2958:
[----:B------:R-:W-:Y:S05]  /*8480*/  BSYNC B2 ;  /* 0x0000000000027941 */ /* 0x000fea0003800000 */
.L_x_2957:
        /* <DEDUP_REMOVED lines=42> */
.L_x_2956:
[----:B------:R-:W-:Y:S05]  /*8730*/  BSYNC B1 ;  /* 0x0000000000017941 */ /* 0x000fea0003800000 */
.L_x_2955:
        /* <DEDUP_REMOVED lines=14> */
.L_x_2951:
[----:B------:R-:W-:Y:S05]  /*8820*/  BSYNC B0 ;  /* 0x0000000000007941 */ /* 0x000fea0003800000 */
.L_x_2949:
        /* <DEDUP_REMOVED lines=8> */
.L_x_2960:
        /* <DEDUP_REMOVED lines=12> */
.L_x_2963:
[----:B------:R-:W-:Y:S02]  /*8970*/  MOV R120, R140 ;  /* 0x0000008c00787202 */ /* 0x000fe40000000f00 */
.L_x_2964:
[----:B------:R-:W-:Y:S05]  /*8980*/  BSYNC B1 ;  /* 0x0000000000017941 */ /* 0x000fea0003800000 */
.L_x_2962:
        /* <DEDUP_REMOVED lines=16> */
.L_x_2968:
[----:B------:R-:W-:Y:S05]  /*8a90*/  BSYNC B2 ;  /* 0x0000000000027941 */ /* 0x000fea0003800000 */
.L_x_2967:
        /* <DEDUP_REMOVED lines=42> */
.L_x_2966:
[----:B------:R-:W-:Y:S05]  /*8d40*/  BSYNC B1 ;  /* 0x0000000000017941 */ /* 0x000fea0003800000 */
.L_x_2965:
        /* <DEDUP_REMOVED lines=14> */
.L_x_2961:
[----:B------:R-:W-:Y:S05]  /*8e30*/  BSYNC B0 ;  /* 0x0000000000007941 */ /* 0x000fea0003800000 */
.L_x_2959:
        /* <DEDUP_REMOVED lines=8> */
.L_x_2970:
        /* <DEDUP_REMOVED lines=12> */
.L_x_2973:
[----:B------:R-:W-:Y:S02]  /*8f80*/  MOV R121, R140 ;  /* 0x0000008c00797202 */ /* 0x000fe40000000f00 */
.L_x_2974:
[----:B------:R-:W-:Y:S05]  /*8f90*/  BSYNC B1 ;  /* 0x0000000000017941 */ /* 0x000fea0003800000 */
.L_x_2972:
        /* <DEDUP_REMOVED lines=16> */
.L_x_2978:
[----:B------:R-:W-:Y:S05]  /*90a0*/  BSYNC B2 ;  /* 0x0000000000027941 */ /* 0x000fea0003800000 */
.L_x_2977:
        /* <DEDUP_REMOVED lines=43> */
.L_x_2976:
[----:B------:R-:W-:Y:S05]  /*9360*/  BSYNC B1 ;  /* 0x0000000000017941 */ /* 0x000fea0003800000 */
.L_x_2975:
        /* <DEDUP_REMOVED lines=14> */
.L_x_2971:
[----:B------:R-:W-:Y:S05]  /*9450*/  BSYNC B0 ;  /* 0x0000000000007941 */ /* 0x000fea0003800000 */
.L_x_2969:
        /* <DEDUP_REMOVED lines=8> */
.L_x_2980:
        /* <DEDUP_REMOVED lines=12> */
.L_x_2983:
[----:B------:R-:W-:Y:S02]  /*95a0*/  IMAD.MOV.U32 R136, RZ, RZ, R140 ;  /* 0x000000ffff887224 */ /* 0x000fe400078e008c */
.L_x_2984:
[----:B------:R-:W-:Y:S05]  /*95b0*/  BSYNC B1 ;  /* 0x0000000000017941 */ /* 0x000fea0003800000 */
.L_x_2982:
        /* <DEDUP_REMOVED lines=16> */
.L_x_2988:
[----:B------:R-:W-:Y:S05]  /*96c0*/  BSYNC B2 ;  /* 0x0000000000027941 */ /* 0x000fea0003800000 */
.L_x_2987:
        /* <DEDUP_REMOVED lines=41> */
[----:B------:R-:W-:-:S06]  /*9960*/  HFMA2.MMA R40, -RZ, RZ, 0, 0 ;  /* 0x00000000ff287435 */ /* 0x000fcc00000001ff */
.L_x_2986:
[----:B------:R-:W-:Y:S05]  /*9970*/  BSYNC B1 ;  /* 0x0000000000017941 */ /* 0x000fea0003800000 */
.L_x_2985:
        /* <DEDUP_REMOVED lines=14> */
.L_x_2981:
[----:B------:R-:W-:Y:S05]  /*9a60*/  BSYNC B0 ;  /* 0x0000000000007941 */ /* 0x000fea0003800000 */
.L_x_2979:
        /* <DEDUP_REMOVED lines=8> */
.L_x_2990:
        /* <DEDUP_REMOVED lines=12> */
.L_x_2993:
[----:B------:R-:W-:Y:S02]  /*9bb0*/  IMAD.MOV.U32 R137, RZ, RZ, R140 ;  /* 0x000000ffff897224 */ /* 0x000fe400078e008c */
.L_x_2994:
[----:B------:R-:W-:Y:S05]  /*9bc0*/  BSYNC B1 ;  /* 0x0000000000017941 */ /* 0x000fea0003800000 */
.L_x_2992:
        /* <DEDUP_REMOVED lines=16> */
.L_x_2998:
[----:B------:R-:W-:Y:S05]  /*9cd0*/  BSYNC B2 ;  /* 0x0000000000027941 */ /* 0x000fea0003800000 */
.L_x_2997:
        /* <DEDUP_REMOVED lines=42> */
.L_x_2996:
[----:B------:R-:W-:Y:S05]  /*9f80*/  BSYNC B1 ;  /* 0x0000000000017941 */ /* 0x000fea0003800000 */
.L_x_2995:
        /* <DEDUP_REMOVED lines=14> */
.L_x_2991:
[----:B------:R-:W-:Y:S05]  /*a070*/  BSYNC B0 ;  /* 0x0000000000007941 */ /* 0x000fea0003800000 */
.L_x_2989:
        /* <DEDUP_REMOVED lines=18> */
[----:B------:R-:W-:Y:S02]  /*a1a0*/  LOP3.LUT R148, R117, 0xff, RZ, 0xc0, !PT ;  /* 0x000000ff75947812 */ /* 0x000fe400078ec0ff */
[----:B------:R-:W-:Y:S02]  /*a1b0*/  LOP3.LUT R43, R40, 0xff00, R43, 0xf8, !PT ;  /* 0x0000ff00282b7812 */ /* 0x000fe400078ef82b */
[----:B------:R-:W-:Y:S01]  /*a1c0*/  LOP3.LUT R40, R119, 0xff, RZ, 0xc0, !PT ;  /* 0x000000ff77287812 */ /* 0x000fe200078ec0ff */
[----:B------:R-:W-:Y:S01]  /*a1d0*/  IMAD.WIDE.U32 R148, R148, 0x100, RZ ;  /* 0x0000010094947825 */ /* 0x000fe200078e00ff */
[----:B------:R-:W-:-:S03]  /*a1e0*/  LOP3.LUT R147, R43, 0xff, R120, 0xf8, !PT ;  /* 0x000000ff2b937812 */ /* 0x000fc600078ef878 */
[----:B------:R-:W-:-:S04]  /*a1f0*/  IMAD.WIDE.U32 R40, R40, 0x1000000, RZ ;  /* 0x0100000028287825 */ /* 0x000fc800078e00ff */
[----:B------:R-:W-:-:S05]  /*a200*/  IMAD.WIDE.U32 R42, R42, 0x10000, RZ ;  /* 0x000100002a2a7825 */ /* 0x000fca00078e00ff */
[----:B------:R-:W-:Y:S02]  /*a210*/  LOP3.LUT R147, R43, R147, R41, 0xfe, !PT ;  /* 0x000000932b937212 */ /* 0x000fe400078efe29 */
[----:B------:R-:W-:Y:S02]  /*a220*/  LOP3.LUT R41, R148, R40, R42, 0xfe, !PT ;  /* 0x0000002894297212 */ /* 0x000fe400078efe2a */
[----:B------:R-:W-:Y:S01]  /*a230*/  LOP3.LUT R149, R147, R149, RZ, 0xfc, !PT ;  /* 0x0000009593957212 */ /* 0x000fe200078efcff */
[----:B------:R-:W-:Y:S01]  /*a240*/  HFMA2.MMA R147, -RZ, RZ, 0, 4.76837158203125e-07 ;  /* 0x00000008ff937435 */ /* 0x000fe200000001ff */
[----:B------:R-:W-:-:S09]  /*a250*/  LOP3.LUT R148, R41, 0xff, R116, 0xf8, !PT ;  /* 0x000000ff29947812 */ /* 0x000fd200078ef874 */
[----:B------:R-:W-:-:S05]  /*a260*/  IMAD.WIDE.U32 R146, R146, R147, c[0x0][0x190] ;  /* 0x0000640092927625 */ /* 0x000fca00078e0093 */
[----:B------:R0:W-:Y:S02]  /*a270*/  STG.E.64 [R146.64], R148 ;  /* 0x0000009492007986 */ /* 0x0001e4000c101b04 */
.L_x_3000:
[----:B------:R-:W-:Y:S05]  /*a280*/  BSYNC B0 ;  /* 0x0000000000007941 */ /* 0x000fea0003800000 */
.L_x_2999:
        /* <DEDUP_REMOVED lines=10> */
.L_x_3002:
[C---:B------:R-:W-:Y:S01]  /*a330*/  ISETP.NE.AND P3, PT, R150.reuse, 0x1, PT ;  /* 0x000000019600780c */ /* 0x040fe20003f65270 */
[----:B------:R-:W-:Y:S01]  /*a340*/  BSSY B1, `(.L_x_3004) ;  /* 0x000000c000017945 */ /* 0x000fe20003800000 */
[----:B0-----:R-:W-:-:S11]  /*a350*/  IADD3 R40, R150, 0x1, RZ ;  /* 0x0000000196287810 */ /* 0x001fd60007ffe0ff */
        /* <DEDUP_REMOVED lines=9> */
.L_x_3005:
[----:B------:R-:W-:Y:S02]  /*a3f0*/  IMAD.MOV.U32 R116, RZ, RZ, R140 ;  /* 0x000000ffff747224 */ /* 0x000fe400078e008c */
.L_x_3006:
[----:B------:R-:W-:Y:S05]  /*a400*/  BSYNC B1 ;  /* 0x0000000000017941 */ /* 0x000fea0003800000 */
.L_x_3004:
        /* <DEDUP_REMOVED lines=16> */
.L_x_3010:
[----:B------:R-:W-:Y:S05]  /*a510*/  BSYNC B2 ;  /* 0x0000000000027941 */ /* 0x000fea0003800000 */
.L_x_3009:
        /* <DEDUP_REMOVED lines=41> */
[----:B------:R-:W-:Y:S02]  /*a7b0*/  IMAD.MOV.U32 R40, RZ, RZ, RZ ;  /* 0x000000ffff287224 */ /* 0x000fe400078e00ff */
.L_x_3008:
[----:B------:R-:W-:Y:S05]  /*a7c0*/  BSYNC B1 ;  /* 0x0000000000017941 */ /* 0x000fea0003800000 */
.L_x_3007:
        /* <DEDUP_REMOVED lines=14> */
.L_x_3003:
[----:B------:R-:W-:Y:S05]  /*a8b0*/  BSYNC B0 ;  /* 0x0000000000007941 */ /* 0x000fea0003800000 */
.L_x_3001:
        /* <DEDUP_REMOVED lines=8> */
.L_x_3012:
        /* <DEDUP_REMOVED lines=12> */
.L_x_3015:
[----:B------:R-:W-:Y:S02]  /*aa00*/  IMAD.MOV.U32 R117, RZ, RZ, R140 ;  /* 0x000000ffff757224 */ /* 0x000fe400078e008c */
.L_x_3016:
[----:B------:R-:W-:Y:S05]  /*aa10*/  BSYNC B1 ;  /* 0x0000000000017941 */ /* 0x000fea0003800000 */
.L_x_3014:
        /* <DEDUP_REMOVED lines=16> */
.L_x_3020:
[----:B------:R-:W-:Y:S05]  /*ab20*/  BSYNC B2 ;  /* 0x0000000000027941 */ /* 0x000fea0003800000 */
.L_x_3019:
[----:B------:R-:W-:Y:S01]  /*ab30*/  IMAD.HI.U32 R40, R105, -0x326172a9, RZ ;  /* 0xcd9e8d5769287827 */ /* 0x000fe200078e00ff */
[----:B------:R-:W-:-:S03]  /*ab40*/  LOP3.LUT R41, R41, R109, R3, 0x96, !PT ;  /* 0x0000006d29297212 */ /* 0x000fc600078e9603 */
[----:B------:R-:W-:Y:S01]  /*ab50*/  IMAD R43, R105, -0x326172a9, RZ ;  /* 0xcd9e8d57692b7824 */ /* 0x000fe200078e02ff */
[----:B-1----:R-:W-:Y:S01]  /*ab60*/  LOP3.LUT R138, R40, R107, R2, 0x96, !PT ;  /* 0x0000006b288a7212 */ /* 0x002fe200078e9602 */
        /* <DEDUP_REMOVED lines=38> */
.L_x_3018:
[----:B------:R-:W-:Y:S05]  /*add0*/  BSYNC B1 ;  /* 0x0000000000017941 */ /* 0x000fea0003800000 */
.L_x_3017:
        /* <DEDUP_REMOVED lines=14> */
.L_x_3013:
[----:B------:R-:W-:Y:S05]  /*aec0*/  BSYNC B0 ;  /* 0x0000000000007941 */ /* 0x000fea0003800000 */
.L_x_3011:
        /* <DEDUP_REMOVED lines=8> */
.L_x_3022:
        /* <DEDUP_REMOVED lines=12> */
.L_x_3025:
[----:B------:R-:W-:Y:S02]  /*b010*/  IMAD.MOV.U32 R118, RZ, RZ, R140 ;  /* 0x000000ffff767224 */ /* 0x000fe400078e008c */
.L_x_3026:
[----:B------:R-:W-:Y:S05]  /*b020*/  BSYNC B1 ;  /* 0x0000000000017941 */ /* 0x000fea0003800000 */
.L_x_3024:
        /* <DEDUP_REMOVED lines=16> */
.L_x_3030:
[----:B------:R-:W-:Y:S05]  /*b130*/  BSYNC B2 ;  /* 0x0000000000027941 */ /* 0x000fea0003800000 */
.L_x_3029:
        /* <DEDUP_REMOVED lines=41> */
[----:B------:R-:W-:Y:S01]  /*b3d0*/  IMAD.MOV.U32 R40, RZ, RZ, RZ ;  /* 0x000000ffff287224 */ /* 0x000fe200078e00ff */
[----:B------:R-:W-:Y:S02]  /*b3e0*/  LOP3.LUT R151, R155, R42, R96, 0x96, !PT ;  /* 0x0000002a9b977212 */ /* 0x000fe400078e9660 */
.L_x_3028:
[----:B------:R-:W-:Y:S05]  /*b3f0*/  BSYNC B1 ;  /* 0x0000000000017941 */ /* 0x000fea0003800000 */
.L_x_3027:
        /* <DEDUP_REMOVED lines=14> */
.L_x_3023:
[----:B------:R-:W-:Y:S05]  /*b4e0*/  BSYNC B0 ;  /* 0x0000000000007941 */ /* 0x000fea0003800000 */
.L_x_3021:
        /* <DEDUP_REMOVED lines=8> */
.L_x_3032:
        /* <DEDUP_REMOVED lines=12> */
.L_x_3035:
[----:B------:R-:W-:Y:S02]  /*b630*/  IMAD.MOV.U32 R119, RZ, RZ, R140 ;  /* 0x000000ffff777224 */ /* 0x000fe400078e008c */
.L_x_3036:
[----:B------:R-:W-:Y:S05]  /*b640*/  BSYNC B1 ;  /* 0x0000000000017941 */ /* 0x000fea0003800000 */
.L_x_3034:
        /* <DEDUP_REMOVED lines=16> */
.L_x_3040:
[----:B------:R-:W-:Y:S05]  /*b750*/  BSYNC B2 ;  /* 0x0000000000027941 */ /* 0x000fea0003800000 */
.L_x_3039:
        /* <DEDUP_REMOVED lines=42> */
.L_x_3038:
[----:B------:R-:W-:Y:S05]  /*ba00*/  BSYNC B1 ;  /* 0x0000000000017941 */ /* 0x000fea0003800000 */
.L_x_3037:
        /* <DEDUP_REMOVED lines=14> */
.L_x_3033:
[----:B------:R-:W-:Y:S05]  /*baf0*/  BSYNC B0 ;  /* 0x0000000000007941 */ /* 0x000fea0003800000 */
.L_x_3031:
        /* <DEDUP_REMOVED lines=8> */
.L_x_3042:
        /* <DEDUP_REMOVED lines=12> */
.L_x_3045:
[----:B------:R-:W-:Y:S02]  /*bc40*/  IMAD.MOV.U32 R120, RZ, RZ, R140 ;  /* 0x000000ffff787224 */ /* 0x000fe400078e008c */
.L_x_3046:
[----:B------:R-:W-:Y:S05]  /*bc50*/  BSYNC B1 ;  /* 0x0000000000017941 */ /* 0x000fea0003800000 */
.L_x_3044:
        /* <DEDUP_REMOVED lines=16> */
.L_x_3050:
[----:B------:R-:W-:Y:S05]  /*bd60*/  BSYNC B2 ;  /* 0x0000000000027941 */ /* 0x000fea0003800000 */
.L_x_3049:
        /* <DEDUP_REMOVED lines=42> */
.L_x_3048:
[----:B------:R-:W-:Y:S05]  /*c010*/  BSYNC B1 ;  /* 0x0000000000017941 */ /* 0x000fea0003800000 */
.L_x_3047:
        /* <DEDUP_REMOVED lines=14> */
.L_x_3043:
[----:B------:R-:W-:Y:S05]  /*c100*/  BSYNC B0 ;  /* 0x0000000000007941 */ /* 0x000fea0003800000 */
.L_x_3041:
        /* <DEDUP_REMOVED lines=8> */
.L_x_3052:
        /* <DEDUP_REMOVED lines=12> */
.L_x_3055:
[----:B------:R-:W-:Y:S02]  /*c250*/  IMAD.MOV.U32 R121, RZ, RZ, R140 ;  /* 0x000000ffff797224 */ /* 0x000fe400078e008c */
.L_x_3056:
[----:B------:R-:W-:Y:S05]  /*c260*/  BSYNC B1 ;  /* 0x0000000000017941 */ /* 0x000fea0003800000 */
.L_x_3054:
        /* <DEDUP_REMOVED lines=16> */
.L_x_3060:
[----:B------:R-:W-:Y:S05]  /*c370*/  BSYNC B2 ;  /* 0x0000000000027941 */ /* 0x000fea0003800000 */
.L_x_3059:
[----:B------:R-:W-:Y:S01]  /*c380*/  IMAD.HI.U32 R40, R105, -0x326172a9, RZ ;  /* 0xcd9e8d5769287827 */ /* 0x000fe200078e00ff */
[----:B------:R-:W-:-:S03]  /*c390*/  LOP3.LUT R41, R41, R109, R3, 0x96, !PT ;  /* 0x0000006d29297212 */ /* 0x000fc600078e9603 */
[----:B------:R-:W-:Y:S01]  /*c3a0*/  IMAD R43, R105, -0x326172a9, RZ ;  /* 0xcd9e8d57692b7824 */ /* 0x000fe200078e02ff */
[----:B------:R-:W-:Y:S01]  /*c3b0*/  LOP3.LUT R40, R40, R107, R2, 0x96, !PT ;  /* 0x0000006b28287212 */ /* 0x000fe200078e9602 */
[----:B-1----:R-:W-:-:S04]  /*c3c0*/  IMAD.WIDE.U32 R138, R41, -0x326172a9, RZ ;  /* 0xcd9e8d57298a7825 */ /* 0x002fc800078e00ff */
[----:B------:R-:W-:Y:S02]  /*c3d0*/  IMAD R41, R106, -0x2daee0ad, RZ ;  /* 0xd2511f536a297824 */ /* 0x000fe400078e02ff */
        /* <DEDUP_REMOVED lines=37> */
.L_x_3058:
[----:B------:R-:W-:Y:S05]  /*c630*/  BSYNC B1 ;  /* 0x0000000000017941 */ /* 0x000fea0003800000 */
.L_x_3057:
        /* <DEDUP_REMOVED lines=14> */
.L_x_3053:
[----:B------:R-:W-:Y:S05]  /*c720*/  BSYNC B0 ;  /* 0x0000000000007941 */ /* 0x000fea0003800000 */
.L_x_3051:
        /* <DEDUP_REMOVED lines=8> */
.L_x_3062:
        /* <DEDUP_REMOVED lines=12> */
.L_x_3065:
[----:B------:R-:W-:Y:S02]  /*c870*/  IMAD.MOV.U32 R136, RZ, RZ, R140 ;  /* 0x000000ffff887224 */ /* 0x000fe400078e008c */
.L_x_3066:
[----:B------:R-:W-:Y:S05]  /*c880*/  BSYNC B1 ;  /* 0x0000000000017941 */ /* 0x000fea0003800000 */
.L_x_3064:
        /* <DEDUP_REMOVED lines=16> */
.L_x_3070:
[----:B------:R-:W-:Y:S05]  /*c990*/  BSYNC B2 ;  /* 0x0000000000027941 */ /* 0x000fea0003800000 */
.L_x_3069:
        /* <DEDUP_REMOVED lines=41> */
[----:B------:R-:W-:Y:S01]  /*cc30*/  IMAD.MOV.U32 R40, RZ, RZ, RZ ;  /* 0x000000ffff287224 */ /* 0x000fe200078e00ff */
[----:B------:R-:W-:Y:S02]  /*cc40*/  MOV R154, R42 ;  /* 0x0000002a009a7202 */ /* 0x000fe40000000f00 */
.L_x_3068:
[----:B------:R-:W-:Y:S05]  /*cc50*/  BSYNC B1 ;  /* 0x0000000000017941 */ /* 0x000fea0003800000 */
.L_x_3067:
[----:B------:R-:W0:Y:S01]  /*cc60*/  I2F.U32 R41, R136 ;  /* 0x0000008800297306 */ /* 0x000e220000201000 */
[----:B-----5:R-:W-:Y:S01]  /*cc70*/  PRMT R43, RZ, 0x5410, R39 ;  /* 0x00005410ff2b7816 */ /* 0x020fe20000000027 */
[----:B------:R-:W-:-:S04]  /*cc80*/  IMAD.MOV.U32 R42, RZ, RZ, 0x2f800000 ;  /* 0x2f800000ff2a7424 */ /* 0x000fc800078e00ff */
[----:B------:R-:W-:-:S04]  /*cc90*/  FMUL.FTZ R43, R43, c[0x0][0x1ec] ;  /* 0x00007b002b2b7a20 */ /* 0x000fc80000410000 */
[----:B------:R-:W-:Y:S02]  /*cca0*/  FMUL.FTZ R43, R43, c[0x0][0x1e8] ;  /* 0x00007a002b2b7a20 */ /* 0x000fe40000410000 */
[----:B0-----:R-:W-:Y:S01]  /*ccb0*/  FFMA.FTZ R41, R41, R42, 1.1641532182693481445e-10 ;  /* 0x2f00000029297423 */ /* 0x001fe2000001002a */
[----:B------:R-:W-:-:S04]  /*ccc0*/  PRMT R42, RZ, 0x5410, R7 ;  /* 0x00005410ff2a7816 */ /* 0x000fc80000000007 */
[----:B------:R-:W-:-:S04]  /*ccd0*/  FSETP.GTU.FTZ.AND P3, PT, R41, c[0x0][0x1e4], PT ;  /* 0x0000790029007a0b */ /* 0x000fc80003f7c000 */
[----:B------:R-:W-:Y:S02]  /*cce0*/  FSEL R155, R43, RZ, !P3 ;  /* 0x000000ff2b9b7208 */ /* 0x000fe40005800000 */
[----:B------:R-:W-:-:S03]  /*ccf0*/  SEL R41, RZ, 0x1, P3 ;  /* 0x00000001ff297807 */ /* 0x000fc60001800000 */
[----:B------:R-:W-:Y:S01]  /*cd00*/  FMUL.FTZ R155, R155, R42 ;  /* 0x0000002a9b9b7220 */ /* 0x000fe20000410000 */
[----:B------:R-:W-:Y:S02]  /*cd10*/  @P0 PRMT R42, RZ, 0x5410, R35 ;  /* 0x00005410ff2a0816 */ /* 0x000fe40000000023 */
[----:B------:R-:W-:-:S03]  /*cd20*/  PRMT R136, R41, 0x7610, R136 ;  /* 0x0000761029887816 */ /* 0x000fc60000000088 */
[----:B------:R-:W-:Y:S02]  /*cd30*/  @P0 FADD.FTZ R155, R42, R155 ;  /* 0x0000009b2a9b0221 */ /* 0x000fe40000010000 */
.L_x_3063:
[----:B------:R-:W-:Y:S05]  /*cd40*/  BSYNC B0 ;  /* 0x0000000000007941 */ /* 0x000fea0003800000 */
.L_x_3061:
[----:B------:R-:W-:Y:S01]  /*cd50*/  BSSY B0, `(.L_x_3071) ;  /* 0x0000061000007945 */ /* 0x000fe20003800000 */
[----:B------:R-:W-:Y:S05]  /*cd60*/  @P2 BRA `(.L_x_3072) ;  /* 0x0000006000002947 */ /* 0x000fea0003800000 */
[----:B-1----:R-:W-:Y:S02]  /*cd70*/  IMAD.MOV.U32 R143, RZ, RZ, RZ ;  /* 0x000000ffff8f7224 */ /* 0x002fe400078e00ff */
[----:B------:R-:W-:Y:S01]  /*cd80*/  IMAD.MOV.U32 R142, RZ, RZ, R40 ;  /* 0x000000ffff8e7224 */ /* 0x000fe200078e0028 */
[----:B------:R-:W-:Y:S05]  /*cd90*/  @!P0 BRA `(.L_x_3073) ;  /* 0x000005c000008947 */ /* 0x000fea0003800000 */
[----:B------:R-:W-:Y:S02]  /*cda0*/  MOV R142, R40 ;  /* 0x00000028008e7202 */ /* 0x000fe40000000f00 */
[----:B-----5:R-:W-:Y:S01]  /*cdb0*/  PRMT R143, RZ, 0x7610, R35 ;  /* 0x00007610ff8f7816 */ /* 0x020fe20000000023 */
[----:B------:R-:W-:Y:S05]  /*cdc0*/  BRA `(.L_x_3073) ;  /* 0x0000059000007947 */ /* 0x000fea0003800000 */
.L_x_3072:
[C---:B------:R-:W-:Y:S01]  /*cdd0*/  ISETP.NE.AND P2, PT, R40.reuse, 0x1, PT ;  /* 0x000000012800780c */ /* 0x040fe20003f45270 */
[----:B------:R-:W-:Y:S01]  /*cde0*/  BSSY B1, `(.L_x_3074) ;  /* 0x000000c000017945 */ /* 0x000fe20003800000 */
[----:B-1----:R-:W-:-:S11]  /*cdf0*/  IADD3 R142, R40, 0x1, RZ ;  /* 0x00000001288e7810 */ /* 0x002fd60007ffe0ff */
        /* <DEDUP_REMOVED lines=9> */
.L_x_3075:
[----:B------:R-:W-:Y:S02]  /*ce90*/  IMAD.MOV.U32 R137, RZ, RZ, R140 ;  /* 0x000000ffff897224 */ /* 0x000fe400078e008c */
.L_x_3076:
[----:B------:R-:W-:Y:S05]  /*cea0*/  BSYNC B1 ;  /* 0x0000000000017941 */ /* 0x000fea0003800000 */
.L_x_3074:
        /* <DEDUP_REMOVED lines=16> */
.L_x_3080:
[----:B------:R-:W-:Y:S05]  /*cfb0*/  BSYNC B2 ;  /* 0x0000000000027941 */ /* 0x000fea0003800000 */
.L_x_3079:
        /* <DEDUP_REMOVED lines=43> */
.L_x_3078:
[----:B------:R-:W-:Y:S05]  /*d270*/  BSYNC B1 ;  /* 0x0000000000017941 */ /* 0x000fea0003800000 */
.L_x_3077:
[----:B------:R-:W0:Y:S01]  /*d280*/  I2F.U32 R40, R137 ;  /* 0x0000008900287306 */ /* 0x000e220000201000 */
[----:B------:R-:W-:Y:S01]  /*d290*/  HFMA2.MMA R41, -RZ, RZ, 0.1171875, 0 ;  /* 0x2f800000ff297435 */ /* 0x000fe200000001ff */
[----:B-----5:R-:W-:-:S09]  /*d2a0*/  @P0 PRMT R42, RZ, 0x7610, R35 ;  /* 0x00007610ff2a0816 */ /* 0x020fd20000000023 */
[----:B0-----:R-:W-:Y:S01]  /*d2b0*/  FFMA.FTZ R40, R40, R41, 1.1641532182693481445e-10 ;  /* 0x2f00000028287423 */ /* 0x001fe20000010029 */
[----:B------:R-:W-:-:S04]  /*d2c0*/  PRMT R41, RZ, 0x7610, R39 ;  /* 0x00007610ff297816 */ /* 0x000fc80000000027 */
[----:B------:R-:W-:Y:S01]  /*d2d0*/  FSETP.GTU.FTZ.AND P2, PT, R40, c[0x0][0x1e4], PT ;  /* 0x0000790028007a0b */ /* 0x000fe20003f5c000 */
[----:B------:R-:W-:Y:S01]  /*d2e0*/  FMUL.FTZ R41, R41, c[0x0][0x1ec] ;  /* 0x00007b0029297a20 */ /* 0x000fe20000410000 */
[----:B------:R-:W-:-:S03]  /*d2f0*/  PRMT R40, RZ, 0x7610, R7 ;  /* 0x00007610ff287816 */ /* 0x000fc60000000007 */
[----:B------:R-:W-:-:S05]  /*d300*/  FMUL.FTZ R41, R41, c[0x0][0x1e8] ;  /* 0x00007a0029297a20 */ /* 0x000fca0000410000 */
[----:B------:R-:W-:-:S05]  /*d310*/  FSEL R143, R41, RZ, !P2 ;  /* 0x000000ff298f7208 */ /* 0x000fca0005000000 */
[----:B------:R-:W-:Y:S01]  /*d320*/  FMUL.FTZ R143, R143, R40 ;  /* 0x000000288f8f7220 */ /* 0x000fe20000410000 */
[----:B------:R-:W-:-:S03]  /*d330*/  SEL R40, RZ, 0x1, P2 ;  /* 0x00000001ff287807 */ /* 0x000fc60001000000 */
[----:B------:R-:W-:Y:S01]  /*d340*/  @P0 FADD.FTZ R143, R42, R143 ;  /* 0x0000008f2a8f0221 */ /* 0x000fe20000010000 */
[----:B------:R-:W-:Y:S02]  /*d350*/  PRMT R137, R40, 0x7610, R137 ;  /* 0x0000761028897816 */ /* 0x000fe40000000089 */
.L_x_3073:
[----:B------:R-:W-:Y:S05]  /*d360*/  BSYNC B0 ;  /* 0x0000000000007941 */ /* 0x000fea0003800000 */
.L_x_3071:
[----:B------:R-:W-:Y:S01]  /*d370*/  IMAD.WIDE.U32 R138, R152, R145, c[0x0][0x188] ;  /* 0x00006200988a7625 */ /* 0x000fe200078e0091 */
[----:B------:R-:W-:Y:S01]  /*d380*/  F2FP.BF16.PACK_AB R43, R143, R155 ;  /* 0x0000009b8f2b723e */ /* 0x000fe200000010ff */
[----:B------:R-:W-:Y:S01]  /*d390*/  BSSY B0, `(.L_x_3081) ;  /* 0x000003e000007945 */ /* 0x000fe20003800000 */
[----:B------:R-:W-:Y:S01]  /*d3a0*/  F2FP.BF16.PACK_AB R42, R153, R150 ;  /* 0x00000096992a723e */ /* 0x000fe200000010ff */
[----:B------:R-:W-:Y:S01]  /*d3b0*/  FADD.FTZ R152, RZ, R46 ;  /* 0x0000002eff987221 */ /* 0x000fe20000010000 */
[----:B------:R-:W-:Y:S02]  /*d3c0*/  F2FP.BF16.PACK_AB R41, R149, R148 ;  /* 0x000000949529723e */ /* 0x000fe400000010ff */
[----:B------:R-:W-:Y:S01]  /*d3d0*/  F2FP.BF16.PACK_AB R40, R147, R146 ;  /* 0x000000929328723e */ /* 0x000fe200000010ff */
[----:B------:R-:W-:Y:S01]  /*d3e0*/  FADD.FTZ R145, R152, R47 ;  /* 0x0000002f98917221 */ /* 0x000fe20000010000 */
[----:B------:R-:W-:-:S03]  /*d3f0*/  LOP3.LUT P2, RZ, R108, 0xff, RZ, 0xc0, !PT ;  /* 0x000000ff6cff7812 */ /* 0x000fc6000784c0ff */
[----:B------:R-:W-:Y:S01]  /*d400*/  FADD.FTZ R152, R145, R48 ;  /* 0x0000003091987221 */ /* 0x000fe20000010000 */
[----:B------:R0:W-:Y:S03]  /*d410*/  STG.E.128 [R138.64], R40 ;  /* 0x000000288a007986 */ /* 0x0001e6000c101d04 */
[----:B------:R-:W-:-:S04]  /*d420*/  FADD.FTZ R145, R152, R49 ;  /* 0x0000003198917221 */ /* 0x000fc80000010000 */
[----:B------:R-:W-:-:S04]  /*d430*/  FADD.FTZ R152, R145, R50 ;  /* 0x0000003291987221 */ /* 0x000fc80000010000 */
[----:B------:R-:W-:-:S04]  /*d440*/  FADD.FTZ R145, R152, R51 ;  /* 0x0000003398917221 */ /* 0x000fc80000010000 */
[----:B------:R-:W-:-:S04]  /*d450*/  FADD.FTZ R152, R145, R52 ;  /* 0x0000003491987221 */ /* 0x000fc80000010000 */
[----:B------:R-:W-:-:S04]  /*d460*/  FADD.FTZ R145, R152, R53 ;  /* 0x0000003598917221 */ /* 0x000fc80000010000 */
[----:B------:R-:W-:-:S04]  /*d470*/  FADD.FTZ R152, R145, R54 ;  /* 0x0000003691987221 */ /* 0x000fc80000010000 */
[----:B------:R-:W-:Y:S02]  /*d480*/  FADD.FTZ R145, R152, R55 ;  /* 0x0000003798917221 */ /* 0x000fe40000010000 */
[----:B------:R-:W1:Y:S02]  /*d490*/  S2R R152, SR_TID.X ;  /* 0x0000000000987919 */ /* 0x000e640000002100 */
[----:B0-----:R-:W-:-:S04]  /*d4a0*/  FADD.FTZ R40, R145, R122 ;  /* 0x0000007a91287221 */ /* 0x001fc80000010000 */
[----:B------:R-:W-:-:S04]  /*d4b0*/  FADD.FTZ R41, R40, R123 ;  /* 0x0000007b28297221 */ /* 0x000fc80000010000 */
[----:B------:R-:W-:-:S04]  /*d4c0*/  FADD.FTZ R40, R41, R124 ;  /* 0x0000007c29287221 */ /* 0x000fc80000010000 */
[----:B------:R-:W-:-:S04]  /*d4d0*/  FADD.FTZ R41, R40, R125 ;  /* 0x0000007d28297221 */ /* 0x000fc80000010000 */
[----:B------:R-:W-:-:S04]  /*d4e0*/  FADD.FTZ R40, R41, R126 ;  /* 0x0000007e29287221 */ /* 0x000fc80000010000 */
[----:B------:R-:W-:Y:S01]  /*d4f0*/  FADD.FTZ R41, R40, R127 ;  /* 0x0000007f28297221 */ /* 0x000fe20000010000 */
[----:B-1----:R-:W-:-:S03]  /*d500*/  SHF.R.U32.HI R156, RZ, 0x5, R152 ;  /* 0x00000005ff9c7819 */ /* 0x002fc60000011698 */
[----:B------:R-:W-:Y:S01]  /*d510*/  FADD.FTZ R40, R41, R128 ;  /* 0x0000008029287221 */ /* 0x000fe20000010000 */
[----:B------:R-:W-:Y:S02]  /*d520*/  LOP3.LUT P0, RZ, R152, 0x1f, RZ, 0xc0, !PT ;  /* 0x0000001f98ff7812 */ /* 0x000fe4000780c0ff */
[----:B------:R-:W-:Y:S01]  /*d530*/  LOP3.LUT R156, R156, 0x7fffff8, RZ, 0xc0, !PT ;  /* 0x07fffff89c9c7812 */ /* 0x000fe200078ec0ff */
        /* <DEDUP_REMOVED lines=29> */
[----:B------:R-:W-:Y:S02]  /*d710*/  LOP3.LUT R41, R138, R40, R42, 0xfe, !PT ;  /* 0x000000288a297212 */ /* 0x000fe400078efe2a */
[----:B------:R-:W-:Y:S01]  /*d720*/  LOP3.LUT R139, R145, R139, RZ, 0xfc, !PT ;  /* 0x0000008b918b7212 */ /* 0x000fe200078efcff */
[----:B------:R-:W-:Y:S01]  /*d730*/  IMAD.MOV.U32 R145, RZ, RZ, 0x8 ;  /* 0x00000008ff917424 */ /* 0x000fe200078e00ff */
[----:B------:R-:W-:-:S03]  /*d740*/  LOP3.LUT R138, R41, 0xff, R116, 0xf8, !PT ;  /* 0x000000ff298a7812 */ /* 0x000fc600078ef874 */
[----:B------:R-:W-:-:S05]  /*d750*/  IMAD.WIDE.U32 R144, R144, R145, c[0x0][0x190] ;  /* 0x0000640090907625 */ /* 0x000fca00078e0091 */
[----:B------:R0:W-:Y:S02]  /*d760*/  STG.E.64 [R144.64], R138 ;  /* 0x0000008a90007986 */ /* 0x0001e4000c101b04 */
.L_x_3082:
[----:B------:R-:W-:Y:S05]  /*d770*/  BSYNC B0 ;  /* 0x0000000000007941 */ /* 0x000fea0003800000 */
.L_x_3081:
[----:B------:R-:W-:Y:S01]  /*d780*/  @!P2 IADD3 R156, R156, 0x8, RZ ;  /* 0x000000089c9ca810 */ /* 0x000fe20007ffe0ff */
[----:B0-----:R-:W-:Y:S01]  /*d790*/  FADD.FTZ R144, R158, R143 ;  /* 0x0000008f9e907221 */ /* 0x001fe20000010000 */
[----:B------:R-:W-:Y:S05]  /*d7a0*/  BRA.DIV ~URZ, `(.L_x_3083) ;  /* 0x000015427f007947 */ /* 0x000fea000b800000 */
[----:B------:R0:W1:Y:S02]  /*d7b0*/  SHFL.BFLY PT, R40, R144, 0x1, 0x1f ;  /* 0x0c201f0090287f89 */ /* 0x00006400000e0000 */
.L_x_3089:
        /* <DEDUP_REMOVED lines=84> */
.L_x_3090:
[----:B------:R-:W2:Y:S01]  /*dd00*/  S2R R158, SR_TID.X ;  /* 0x00000000009e7919 */ /* 0x000ea20000002100 */
[----:B------:R-:W-:Y:S01]  /*dd10*/  @!P0 SHF.R.U32.HI R43, RZ, 0x5, R152 ;  /* 0x00000005ff2b8819 */ /* 0x000fe20000011698 */
[----:B-1----:R-:W-:Y:S01]  /*dd20*/  FADD.FTZ R41, R139, R144 ;  /* 0x000000908b297221 */ /* 0x002fe20000010000 */
[----:B------:R-:W-:Y:S02]  /*dd30*/  WARPSYNC 0xffffffff ;  /* 0xffffffff00007948 */ /* 0x000fe40003800000 */
[----:B------:R-:W-:-:S05]  /*dd40*/  @!P0 LOP3.LUT R43, R43, 0x7, RZ, 0xc0, !PT ;  /* 0x000000072b2b8812 */ /* 0x000fca00078ec0ff */
[----:B------:R-:W-:-:S05]  /*dd50*/  @!P0 IMAD.IADD R43, R156, 0x1, R43 ;  /* 0x000000019c2b8824 */ /* 0x000fca00078e022b */
[----:B------:R1:W-:Y:S01]  /*dd60*/  @!P0 STS.64 [R43.X8], R40 ;  /* 0x000000282b008388 */ /* 0x0003e20000008a00 */
[----:B--2---:R-:W-:-:S04]  /*dd70*/  LOP3.LUT R139, R158, 0x1f, RZ, 0xc0, !PT ;  /* 0x0000001f9e8b7812 */ /* 0x004fc800078ec0ff */
[----:B------:R-:W-:-:S11]  /*dd80*/  ISETP.GT.U32.AND P0, PT, R139, 0x7, PT ;  /* 0x000000078b00780c */ /* 0x000fd60003f04070 */
[----:B-1----:R-:W-:Y:S01]  /*dd90*/  BAR.SYNC.DEFER_BLOCKING 0x0 ;  /* 0x0000000000007b1d */ /* 0x002fe20000010000 */
[----:B------:R-:W-:Y:S01]  /*dda0*/  CS2R R40, SRZ ;  /* 0x0000000000287805 */ /* 0x000fe2000001ff00 */
[----:B------:R-:W-:Y:S01]  /*ddb0*/  @!P0 IMAD.IADD R139, R156, 0x1, R139 ;  /* 0x000000019c8b8824 */ /* 0x000fe200078e028b */
[----:B------:R-:W-:Y:S01]  /*ddc0*/  MOV R42, RZ ;  /* 0x000000ff002a7202 */ /* 0x000fe20000000f00 */
[----:B------:R-:W-:Y:S01]  /*ddd0*/  @!P0 IMAD.MOV.U32 R42, RZ, RZ, 0x400 ;  /* 0x00000400ff2a8424 */ /* 0x000fe200078e00ff */
[----:B------:R-:W-:Y:S01]  /*dde0*/  ISETP.NE.AND P1, PT, RZ, UR6, PT ;  /* 0x00000006ff007c0c */ /* 0x000fe2000bf25270 */
[----:B------:R-:W-:Y:S02]  /*ddf0*/  BSSY B0, `(.L_x_3085) ;  /* 0x00000e8000007945 */ /* 0x000fe40003800000 */
[----:B------:R-:W-:Y:S01]  /*de00*/  I2F R157, R42 ;  /* 0x0000002a009d7306 */ /* 0x000fe20000201400 */
[----:B------:R-:W1:Y:S04]  /*de10*/  SHFL.DOWN PT, R43, R42, 0x4, 0x1f ;  /* 0x08801f002a2b7f89 */ /* 0x000e6800000e0000 */
[----:B------:R2:W-:Y:S01]  /*de20*/  @!P0 LDS.64 R40, [R139.X8] ;  /* 0x000000008b288984 */ /* 0x0005e20000008a00 */
[----:B01----:R-:W-:-:S02]  /*de30*/  IMAD.IADD R144, R43, 0x1, R42 ;  /* 0x000000012b907824 */ /* 0x003fc400078e022a */
[----:B------:R-:W-:Y:S03]  /*de40*/  I2F R43, R43 ;  /* 0x0000002b002b7306 */ /* 0x000fe60000201400 */
[----:B------:R-:W0:Y:S05]  /*de50*/  SHFL.DOWN PT, R159, R144, 0x2, 0x1f ;  /* 0x08401f00909f7f89 */ /* 0x000e2a00000e0000 */
[----:B------:R-:W2:Y:S08]  /*de60*/  I2F R152, R144 ;  /* 0x0000009000987306 */ /* 0x000eb00000201400 */
[----:B--2---:R-:W1:Y:S01]  /*de70*/  MUFU.RCP R139, R152 ;  /* 0x00000098008b7308 */ /* 0x004e620000001000 */
[----:B0-----:R-:W-:Y:S01]  /*de80*/  IMAD.IADD R144, R144, 0x1, R159 ;  /* 0x0000000190907824 */ /* 0x001fe200078e029f */
[----:B------:R-:W0:Y:S06]  /*de90*/  SHFL.DOWN PT, R145, R40, 0x4, 0x1f ;  /* 0x08801f0028917f89 */ /* 0x000e2c00000e0000 */
[----:B------:R-:W2:Y:S01]  /*dea0*/  I2F R42, R144 ;  /* 0x00000090002a7306 */ /* 0x000ea20000201400 */
[----:B------:R-:W3:Y:S07]  /*deb0*/  SHFL.DOWN PT, R138, R41, 0x4, 0x1f ;  /* 0x08801f00298a7f89 */ /* 0x000eee00000e0000 */
[----:B------:R-:W4:Y:S01]  /*dec0*/  I2F R159, R159 ;  /* 0x0000009f009f7306 */ /* 0x000f220000201400 */
[----:B0-----:R-:W-:-:S02]  /*ded0*/  FADD.FTZ R156, -R145, R40 ;  /* 0x00000028919c7221 */ /* 0x001fc40000010100 */
[----:B------:R-:W-:Y:S02]  /*dee0*/  FMUL.FTZ R145, R145, R43 ;  /* 0x0000002b91917220 */ /* 0x000fe40000410000 */
[----:B------:R-:W-:Y:S02]  /*def0*/  FMUL.FTZ R156, R156, R156 ;  /* 0x0000009c9c9c7220 */ /* 0x000fe40000410000 */
[----:B------:R-:W-:Y:S02]  /*df00*/  FFMA.FTZ R40, R157, R40, R145 ;  /* 0x000000289d287223 */ /* 0x000fe40000010091 */
[----:B------:R-:W-:Y:S02]  /*df10*/  FMUL.FTZ R156, R156, R157 ;  /* 0x0000009d9c9c7220 */ /* 0x000fe40000410000 */
[----:B---3--:R-:W-:Y:S01]  /*df20*/  FADD.FTZ R138, R138, R41 ;  /* 0x000000298a8a7221 */ /* 0x008fe20000010000 */
[----:B------:R-:W0:Y:S01]  /*df30*/  SHFL.DOWN PT, R157, R144, 0x1, 0x1f ;  /* 0x08201f00909d7f89 */ /* 0x000e2200000e0000 */
[----:B------:R-:W-:-:S02]  /*df40*/  FMUL.FTZ R156, R156, R43 ;  /* 0x0000002b9c9c7220 */ /* 0x000fc40000410000 */
[C---:B-1----:R-:W-:Y:S02]  /*df50*/  FMUL.FTZ R43, R139.reuse, R40 ;  /* 0x000000288b2b7220 */ /* 0x042fe40000410000 */
[----:B------:R-:W-:Y:S02]  /*df60*/  FFMA.FTZ R138, R139, R156, R138 ;  /* 0x0000009c8b8a7223 */ /* 0x000fe4000001008a */
[----:B--2---:R-:W1:Y:S01]  /*df70*/  MUFU.RCP R139, R42 ;  /* 0x0000002a008b7308 */ /* 0x004e620000001000 */
[----:B------:R-:W2:Y:S04]  /*df80*/  SHFL.DOWN PT, R40, R43, 0x2, 0x1f ;  /* 0x08401f002b287f89 */ /* 0x000ea800000e0000 */
[----:B------:R-:W3:Y:S01]  /*df90*/  SHFL.DOWN PT, R41, R138, 0x2, 0x1f ;  /* 0x08401f008a297f89 */ /* 0x000ee200000e0000 */
[----:B0-----:R-:W-:-:S02]  /*dfa0*/  IMAD.IADD R144, R144, 0x1, R157 ;  /* 0x0000000190907824 */ /* 0x001fc400078e029d */
[----:B------:R-:W-:Y:S01]  /*dfb0*/  I2F R157, R157 ;  /* 0x0000009d009d7306 */ /* 0x000fe20000201400 */
[----:B--2---:R-:W-:Y:S02]  /*dfc0*/  FADD.FTZ R145, R43, -R40 ;  /* 0x800000282b917221 */ /* 0x004fe40000010000 */
[----:B----4-:R-:W-:-:S05]  /*dfd0*/  FMUL.FTZ R40, R40, R159 ;  /* 0x0000009f28287220 */ /* 0x010fca0000410000 */
[----:B------:R-:W0:Y:S01]  /*dfe0*/  I2F R144, R144 ;  /* 0x0000009000907306 */ /* 0x000e220000201400 */
[----:B------:R-:W-:-:S04]  /*dff0*/  FMUL.FTZ R145, R145, R145 ;  /* 0x0000009191917220 */ /* 0x000fc80000410000 */
[C---:B------:R-:W-:Y:S02]  /*e000*/  FMUL.FTZ R145, R152.reuse, R145 ;  /* 0x0000009198917220 */ /* 0x040fe40000410000 */
[----:B------:R-:W-:Y:S02]  /*e010*/  FFMA.FTZ R152, R152, R43, R40 ;  /* 0x0000002b98987223 */ /* 0x000fe40000010028 */
[----:B---3--:R-:W-:Y:S02]  /*e020*/  FADD.FTZ R40, R138, R41 ;  /* 0x000000298a287221 */ /* 0x008fe40000010000 */
[----:B-1----:R-:W-:Y:S02]  /*e030*/  FMUL.FTZ R41, R139, R152 ;  /* 0x000000988b297220 */ /* 0x002fe40000410000 */
[----:B------:R-:W-:-:S03]  /*e040*/  FMUL.FTZ R145, R145, R159 ;  /* 0x0000009f91917220 */ /* 0x000fc60000410000 */
[----:B------:R-:W1:Y:S01]  /*e050*/  SHFL.DOWN PT, R138, R41, 0x1, 0x1f ;  /* 0x08201f00298a7f89 */ /* 0x000e6200000e0000 */
[----:B------:R-:W-:Y:S02]  /*e060*/  FFMA.FTZ R40, R139, R145, R40 ;  /* 0x000000918b287223 */ /* 0x000fe40000010028 */
[----:B0-----:R-:W0:Y:S03]  /*e070*/  MUFU.RCP R139, R144 ;  /* 0x00000090008b7308 */ /* 0x001e260000001000 */
[----:B------:R-:W2:Y:S01]  /*e080*/  SHFL.DOWN PT, R43, R40, 0x1, 0x1f ;  /* 0x08201f00282b7f89 */ /* 0x000ea200000e0000 */
[----:B-1----:R-:W-:Y:S02]  /*e090*/  FADD.FTZ R145, R41, -R138 ;  /* 0x8000008a29917221 */ /* 0x002fe40000010000 */
[----:B------:R-:W-:Y:S02]  /*e0a0*/  FMUL.FTZ R138, R138, R157 ;  /* 0x0000009d8a8a7220 */ /* 0x000fe40000410000 */
[----:B------:R-:W-:-:S02]  /*e0b0*/  FMUL.FTZ R145, R145, R145 ;  /* 0x0000009191917220 */ /* 0x000fc40000410000 */
[C---:B------:R-:W-:Y:S02]  /*e0c0*/  FFMA.FTZ R138, R42.reuse, R41, R138 ;  /* 0x000000292a8a7223 */ /* 0x040fe4000001008a */
[----:B------:R-:W-:Y:S02]  /*e0d0*/  FMUL.FTZ R145, R42, R145 ;  /* 0x000000912a917220 */ /* 0x000fe40000410000 */
[----:B--2---:R-:W-:Y:S01]  /*e0e0*/  FADD.FTZ R42, R40, R43 ;  /* 0x0000002b282a7221 */ /* 0x004fe20000010000 */
[----:B------:R-:W-:Y:S01]  /*e0f0*/  SHF.R.U32.HI R40, RZ, 0x5, R158 ;  /* 0x00000005ff287819 */ /* 0x000fe2000001169e */
[----:B------:R-:W-:Y:S01]  /*e100*/  FMUL.FTZ R145, R145, R157 ;  /* 0x0000009d91917220 */ /* 0x000fe20000410000 */
[----:B------:R-:W-:Y:S01]  /*e110*/  MOV R43, c[0x0][0x1e0] ;  /* 0x00007800002b7a02 */ /* 0x000fe20000000f00 */
[C---:B0-----:R-:W-:Y:S01]  /*e120*/  FMUL.FTZ R138, R139.reuse, R138 ;  /* 0x0000008a8b8a7220 */ /* 0x041fe20000410000 */
[----:B------:R-:W-:Y:S01]  /*e130*/  LOP3.LUT R41, R40, 0x7, RZ, 0xc0, !PT ;  /* 0x0000000728297812 */ /* 0x000fe200078ec0ff */
[----:B------:R-:W-:-:S03]  /*e140*/  FFMA.FTZ R42, R139, R145, R42 ;  /* 0x000000918b2a7223 */ /* 0x000fc6000001002a */
[----:B------:R-:W0:Y:S01]  /*e150*/  SHFL.IDX PT, R145, R138, RZ, 0x1f ;  /* 0x00001fff8a917589 */ /* 0x000e2200000e0000 */
[----:B------:R-:W-:-:S03]  /*e160*/  LOP3.LUT P0, RZ, R41, 0x1f, R158, 0xf8, !PT ;  /* 0x0000001f29ff7812 */ /* 0x000fc6000780f89e */
[----:B------:R-:W1:Y:S01]  /*e170*/  SHFL.IDX PT, R42, R42, RZ, 0x1f ;  /* 0x00001fff2a2a7589 */ /* 0x000e6200000e0000 */
[----:B0-----:R-:W-:-:S05]  /*e180*/  FMUL.FTZ R40, R145, R145 ;  /* 0x0000009191287220 */ /* 0x001fca0000410000 */
[----:B------:R-:W-:Y:S01]  /*e190*/  FSEL R41, R40, RZ, P1 ;  /* 0x000000ff28297208 */ /* 0x000fe20000800000 */
[----:B-1----:R-:W-:-:S03]  /*e1a0*/  FFMA.FTZ R40, R42, R43, c[0x0][0x228] ;  /* 0x00008a002a287623 */ /* 0x002fc6000001002b */
[----:B------:R-:W-:Y:S01]  /*e1b0*/  @!P0 LEA R42, P3, R0, c[0x0][0x1a8], 0x2 ;  /* 0x00006a00002a8a11 */ /* 0x000fe200078610ff */
[----:B------:R-:W-:Y:S01]  /*e1c0*/  FADD.FTZ R139, R40, R41 ;  /* 0x00000029288b7221 */ /* 0x000fe20000010000 */
[C---:B------:R-:W-:Y:S02]  /*e1d0*/  @!P0 LEA R40, P2, R0.reuse, c[0x0][0x1a0], 0x2 ;  /* 0x0000680000288a11 */ /* 0x040fe400078410ff */
[C-C-:B------:R-:W-:Y:S01]  /*e1e0*/  @!P0 LEA.HI.X R43, R0.reuse, c[0x0][0x1ac], R45.reuse, 0x2, P3 ;  /* 0x00006b00002b8a11 */ /* 0x140fe200018f142d */
[----:B------:R-:W0:Y:S01]  /*e1f0*/  MUFU.RSQ R157, R139 ;  /* 0x0000008b009d7308 */ /* 0x000e220000001400 */
[----:B------:R-:W-:-:S05]  /*e200*/  @!P0 LEA.HI.X R41, R0, c[0x0][0x1a4], R45, 0x2, P2 ;  /* 0x0000690000298a11 */ /* 0x000fca00010f142d */
        /* <DEDUP_REMOVED lines=39> */
[C---:B------:R-:W-:Y:S02]  /*e480*/  FMUL.FTZ R139, R157.reuse, R148 ;  /* 0x000000949d8b7220 */ /* 0x040fe40000410000 */
[C---:B------:R-:W-:Y:S01]  /*e490*/  FMUL.FTZ R148, R157.reuse, R40 ;  /* 0x000000289d947220 */ /* 0x040fe20000410000 */
[----:B------:R-:W-:Y:S01]  /*e4a0*/  PRMT R40, RZ, 0x5410, R103 ;  /* 0x00005410ff287816 */ /* 0x000fe20000000067 */
[----:B------:R-:W-:-:S02]  /*e4b0*/  FMUL.FTZ R52, R157, R52 ;  /* 0x000000349d347220 */ /* 0x000fc40000410000 */
[C---:B------:R-:W-:Y:S02]  /*e4c0*/  FMUL.FTZ R53, R157.reuse, R53 ;  /* 0x000000359d357220 */ /* 0x040fe40000410000 */
[----:B------:R-:W-:Y:S01]  /*e4d0*/  FFMA.FTZ R43, R52, R40, R79 ;  /* 0x00000028342b7223 */ /* 0x000fe2000001004f */
[----:B------:R-:W-:Y:S01]  /*e4e0*/  PRMT R40, RZ, 0x7610, R103 ;  /* 0x00007610ff287816 */ /* 0x000fe20000000067 */
[----:B------:R-:W-:Y:S02]  /*e4f0*/  FMUL.FTZ R50, R157, R50 ;  /* 0x000000329d327220 */ /* 0x000fe40000410000 */
[----:B------:R-:W-:Y:S02]  /*e500*/  IMAD R44, R44, c[0x0][0x168], RZ ;  /* 0x00005a002c2c7a24 */ /* 0x000fe400078e02ff */
[----:B------:R-:W-:Y:S01]  /*e510*/  FFMA.FTZ R52, R53, R40, R80 ;  /* 0x0000002835347223 */ /* 0x000fe20000010050 */
[----:B------:R-:W-:Y:S01]  /*e520*/  PRMT R40, RZ, 0x5410, R102 ;  /* 0x00005410ff287816 */ /* 0x000fe20000000066 */
[C---:B------:R-:W-:Y:S01]  /*e530*/  FMUL.FTZ R51, R157.reuse, R51 ;  /* 0x000000339d337220 */ /* 0x040fe20000410000 */
[----:B------:R-:W-:Y:S01]  /*e540*/  SHF.R.S32.HI R41, RZ, 0x1f, R44 ;  /* 0x0000001fff297819 */ /* 0x000fe2000001142c */
[C---:B------:R-:W-:Y:S01]  /*e550*/  FMUL.FTZ R48, R157.reuse, R48 ;  /* 0x000000309d307220 */ /* 0x040fe20000410000 */
[----:B------:R-:W-:Y:S01]  /*e560*/  F2FP.BF16.PACK_AB R43, R52, R43 ;  /* 0x0000002b342b723e */ /* 0x000fe200000010ff */
[----:B------:R-:W-:Y:S01]  /*e570*/  FFMA.FTZ R50, R50, R40, R77 ;  /* 0x0000002832327223 */ /* 0x000fe2000001004d */
[----:B------:R-:W-:Y:S01]  /*e580*/  PRMT R40, RZ, 0x7610, R102 ;  /* 0x00007610ff287816 */ /* 0x000fe20000000066 */
[----:B------:R-:W-:Y:S01]  /*e590*/  FMUL.FTZ R126, R157, R126 ;  /* 0x0000007e9d7e7220 */ /* 0x000fe20000410000 */
[----:B------:R-:W-:Y:S01]  /*e5a0*/  LEA.HI R53, R41, R44, RZ, 0x3 ;  /* 0x0000002c29357211 */ /* 0x000fe200078f18ff */
[----:B------:R-:W-:Y:S01]  /*e5b0*/  FMUL.FTZ R49, R157, R49 ;  /* 0x000000319d317220 */ /* 0x000fe20000410000 */
[----:B------:R-:W-:Y:S01]  /*e5c0*/  PRMT R41, RZ, 0x5410, R31 ;  /* 0x00005410ff297816 */ /* 0x000fe2000000001f */
[----:B------:R-:W-:Y:S01]  /*e5d0*/  FFMA.FTZ R51, R51, R40, R78 ;  /* 0x0000002833337223 */ /* 0x000fe2000001004e */
[----:B------:R-:W-:Y:S01]  /*e5e0*/  PRMT R40, RZ, 0x5410, R101 ;  /* 0x00005410ff287816 */ /* 0x000fe20000000065 */
[----:B------:R-:W-:-:S02]  /*e5f0*/  FMUL.FTZ R127, R157, R127 ;  /* 0x0000007f9d7f7220 */ /* 0x000fc40000410000 */
[----:B------:R-:W-:Y:S01]  /*e600*/  FFMA.FTZ R126, R126, R41, R87 ;  /* 0x000000297e7e7223 */ /* 0x000fe20000010057 */
[----:B------:R-:W-:Y:S01]  /*e610*/  PRMT R41, RZ, 0x7610, R31 ;  /* 0x00007610ff297816 */ /* 0x000fe2000000001f */
[----:B------:R-:W-:Y:S01]  /*e620*/  FFMA.FTZ R48, R48, R40, R75 ;  /* 0x0000002830307223 */ /* 0x000fe2000001004b */
[----:B------:R-:W-:Y:S01]  /*e630*/  PRMT R40, RZ, 0x7610, R101 ;  /* 0x00007610ff287816 */ /* 0x000fe20000000065 */
[----:B------:R-:W-:Y:S02]  /*e640*/  FMUL.FTZ R46, R157, R46 ;  /* 0x0000002e9d2e7220 */ /* 0x000fe40000410000 */
[----:B------:R-:W-:Y:S01]  /*e650*/  FFMA.FTZ R127, R127, R41, R88 ;  /* 0x000000297f7f7223 */ /* 0x000fe20000010058 */
[----:B------:R-:W-:Y:S01]  /*e660*/  PRMT R41, RZ, 0x5410, R30 ;  /* 0x00005410ff297816 */ /* 0x000fe2000000001e */
[----:B------:R-:W-:Y:S01]  /*e670*/  FFMA.FTZ R49, R49, R40, R76 ;  /* 0x0000002831317223 */ /* 0x000fe2000001004c */
[----:B------:R-:W-:Y:S01]  /*e680*/  PRMT R40, RZ, 0x5410, R100 ;  /* 0x00005410ff287816 */ /* 0x000fe20000000064 */
[----:B------:R-:W-:-:S02]  /*e690*/  FMUL.FTZ R124, R157, R124 ;  /* 0x0000007c9d7c7220 */ /* 0x000fc40000410000 */
[C---:B------:R-:W-:Y:S02]  /*e6a0*/  FMUL.FTZ R125, R157.reuse, R125 ;  /* 0x0000007d9d7d7220 */ /* 0x040fe40000410000 */
[----:B------:R-:W-:Y:S02]  /*e6b0*/  FFMA.FTZ R40, R46, R40, R73 ;  /* 0x000000282e287223 */ /* 0x000fe40000010049 */
[----:B------:R-:W-:Y:S01]  /*e6c0*/  FFMA.FTZ R46, R124, R41, R85 ;  /* 0x000000297c2e7223 */ /* 0x000fe20000010055 */
[----:B------:R-:W-:Y:S01]  /*e6d0*/  PRMT R41, RZ, 0x7610, R30 ;  /* 0x00007610ff297816 */ /* 0x000fe2000000001e */
[C---:B------:R-:W-:Y:S02]  /*e6e0*/  FMUL.FTZ R122, R157.reuse, R122 ;  /* 0x0000007a9d7a7220 */ /* 0x040fe40000410000 */
[----:B------:R-:W-:Y:S02]  /*e6f0*/  FMUL.FTZ R123, R157, R123 ;  /* 0x0000007b9d7b7220 */ /* 0x000fe40000410000 */
[----:B------:R-:W-:Y:S01]  /*e700*/  FFMA.FTZ R125, R125, R41, R86 ;  /* 0x000000297d7d7223 */ /* 0x000fe20000010056 */
[----:B------:R-:W-:Y:S01]  /*e710*/  PRMT R41, RZ, 0x5410, R29 ;  /* 0x00005410ff297816 */ /* 0x000fe2000000001d */
[----:B------:R-:W-:-:S02]  /*e720*/  FMUL.FTZ R54, R157, R54 ;  /* 0x000000369d367220 */ /* 0x000fc40000410000 */
[----:B------:R-:W-:Y:S01]  /*e730*/  FMUL.FTZ R55, R157, R55 ;  /* 0x000000379d377220 */ /* 0x000fe20000410000 */
[----:B------:R-:W-:Y:S01]  /*e740*/  F2FP.BF16.PACK_AB R46, R125, R46 ;  /* 0x0000002e7d2e723e */ /* 0x000fe200000010ff */
[----:B------:R-:W-:Y:S01]  /*e750*/  FFMA.FTZ R45, R122, R41, R83 ;  /* 0x000000297a2d7223 */ /* 0x000fe20000010053 */
[----:B------:R-:W-:Y:S01]  /*e760*/  PRMT R41, RZ, 0x7610, R29 ;  /* 0x00007610ff297816 */ /* 0x000fe2000000001d */
[C---:B------:R-:W-:Y:S02]  /*e770*/  FMUL.FTZ R134, R157.reuse, R134 ;  /* 0x000000869d867220 */ /* 0x040fe40000410000 */
[----:B------:R-:W-:Y:S02]  /*e780*/  FMUL.FTZ R135, R157, R135 ;  /* 0x000000879d877220 */ /* 0x000fe40000410000 */
[----:B------:R-:W-:Y:S01]  /*e790*/  FFMA.FTZ R122, R123, R41, R84 ;  /* 0x000000297b7a7223 */ /* 0x000fe20000010054 */
[----:B------:R-:W-:Y:S01]  /*e7a0*/  PRMT R41, RZ, 0x5410, R28 ;  /* 0x00005410ff297816 */ /* 0x000fe2000000001c */
[----:B------:R-:W-:-:S02]  /*e7b0*/  FMUL.FTZ R132, R157, R132 ;  /* 0x000000849d847220 */ /* 0x000fc40000410000 */
[C---:B------:R-:W-:Y:S01]  /*e7c0*/  FMUL.FTZ R133, R157.reuse, R133 ;  /* 0x000000859d857220 */ /* 0x040fe20000410000 */
[----:B------:R-:W-:Y:S01]  /*e7d0*/  F2FP.BF16.PACK_AB R45, R122, R45 ;  /* 0x0000002d7a2d723e */ /* 0x000fe200000010ff */
[----:B------:R-:W-:Y:S01]  /*e7e0*/  FFMA.FTZ R44, R54, R41, R81 ;  /* 0x00000029362c7223 */ /* 0x000fe20000010051 */
[----:B------:R-:W-:Y:S01]  /*e7f0*/  PRMT R41, RZ, 0x7610, R28 ;  /* 0x00007610ff297816 */ /* 0x000fe2000000001c */
[----:B------:R-:W-:Y:S01]  /*e800*/  FMUL.FTZ R130, R157, R130 ;  /* 0x000000829d827220 */ /* 0x000fe20000410000 */
[----:B------:R-:W-:Y:S01]  /*e810*/  LEA.HI.SX32 R122, R53, R56, 0x1d ;  /* 0x00000038357a7211 */ /* 0x000fe200078feaff */
[----:B------:R-:W-:Y:S02]  /*e820*/  FMUL.FTZ R131, R157, R131 ;  /* 0x000000839d837220 */ /* 0x000fe40000410000 */
[----:B------:R-:W-:Y:S01]  /*e830*/  FFMA.FTZ R55, R55, R41, R82 ;  /* 0x0000002937377223 */ /* 0x000fe20000010052 */
[----:B------:R-:W-:Y:S01]  /*e840*/  PRMT R41, RZ, 0x5410, R27 ;  /* 0x00005410ff297816 */ /* 0x000fe2000000001b */
[C---:B------:R-:W-:Y:S01]  /*e850*/  FMUL.FTZ R128, R157.reuse, R128 ;  /* 0x000000809d807220 */ /* 0x040fe20000410000 */
[----:B------:R-:W-:Y:S01]  /*e860*/  IADD3 R124, R122, 0x100, RZ ;  /* 0x000001007a7c7810 */ /* 0x000fe20007ffe0ff */
[----:B------:R-:W-:Y:S01]  /*e870*/  FMUL.FTZ R129, R157, R129 ;  /* 0x000000819d817220 */ /* 0x000fe20000410000 */
[----:B------:R-:W-:Y:S01]  /*e880*/  F2FP.BF16.PACK_AB R44, R55, R44 ;  /* 0x0000002c372c723e */ /* 0x000fe200000010ff */
[----:B------:R-:W-:Y:S01]  /*e890*/  FFMA.FTZ R134, R134, R41, R97 ;  /* 0x0000002986867223 */ /* 0x000fe20000010061 */
[----:B------:R-:W-:Y:S01]  /*e8a0*/  PRMT R41, RZ, 0x7610, R27 ;  /* 0x00007610ff297816 */ /* 0x000fe2000000001b */
[----:B------:R-:W-:-:S02]  /*e8b0*/  FMUL.FTZ R155, R157, R155 ;  /* 0x0000009b9d9b7220 */ /* 0x000fc40000410000 */
[----:B------:R-:W-:Y:S02]  /*e8c0*/  FMUL.FTZ R143, R157, R150 ;  /* 0x000000969d8f7220 */ /* 0x000fe40000410000 */
[----:B------:R-:W-:Y:S01]  /*e8d0*/  FFMA.FTZ R135, R135, R41, R98 ;  /* 0x0000002987877223 */ /* 0x000fe20000010062 */
[--C-:B------:R-:W-:Y:S01]  /*e8e0*/  PRMT R41, RZ, 0x5410, R26.reuse ;  /* 0x00005410ff297816 */ /* 0x100fe2000000001a */
[C---:B------:R-:W-:Y:S02]  /*e8f0*/  FMUL.FTZ R144, R157.reuse, R153 ;  /* 0x000000999d907220 */ /* 0x040fe40000410000 */
[C---:B------:R-:W-:Y:S02]  /*e900*/  FMUL.FTZ R138, R157.reuse, R149 ;  /* 0x000000959d8a7220 */ /* 0x040fe40000410000 */
[----:B------:R-:W-:Y:S01]  /*e910*/  FFMA.FTZ R132, R132, R41, R93 ;  /* 0x0000002984847223 */ /* 0x000fe2000001005d */
[----:B------:R-:W-:Y:S01]  /*e920*/  PRMT R41, RZ, 0x7610, R26 ;  /* 0x00007610ff297816 */ /* 0x000fe2000000001a */
[----:B------:R-:W-:-:S02]  /*e930*/  FMUL.FTZ R146, R157, R146 ;  /* 0x000000929d927220 */ /* 0x000fc40000410000 */
[----:B------:R-:W-:Y:S02]  /*e940*/  FMUL.FTZ R47, R157, R47 ;  /* 0x0000002f9d2f7220 */ /* 0x000fe40000410000 */
[----:B------:R-:W-:Y:S01]  /*e950*/  FFMA.FTZ R133, R133, R41, R94 ;  /* 0x0000002985857223 */ /* 0x000fe2000001005e */
[----:B------:R-:W-:Y:S01]  /*e960*/  PRMT R41, RZ, 0x5410, R25 ;  /* 0x00005410ff297816 */ /* 0x000fe20000000019 */
[----:B------:R-:W-:Y:S02]  /*e970*/  FMUL.FTZ R147, R157, R147 ;  /* 0x000000939d937220 */ /* 0x000fe40000410000 */
[----:B------:R-:W-:Y:S01]  /*e980*/  FFMA.FTZ R47, R47, R42, R74 ;  /* 0x0000002a2f2f7223 */ /* 0x000fe2000001004a */
[----:B------:R-:W-:Y:S01]  /*e990*/  F2FP.BF16.PACK_AB R42, R51, R50 ;  /* 0x00000032332a723e */ /* 0x000fe200000010ff */
[----:B------:R-:W-:Y:S01]  /*e9a0*/  FFMA.FTZ R130, R130, R41, R91 ;  /* 0x0000002982827223 */ /* 0x000fe2000001005b */
[----:B------:R-:W-:Y:S02]  /*e9b0*/  PRMT R41, RZ, 0x7610, R25 ;  /* 0x00007610ff297816 */ /* 0x000fe40000000019 */
[----:B------:R-:W-:-:S02]  /*e9c0*/  F2FP.BF16.PACK_AB R40, R47, R40 ;  /* 0x000000282f28723e */ /* 0x000fc400000010ff */
[----:B------:R-:W-:Y:S01]  /*e9d0*/  F2FP.BF16.PACK_AB R47, R127, R126 ;  /* 0x0000007e7f2f723e */ /* 0x000fe200000010ff */
[----:B------:R-:W-:Y:S01]  /*e9e0*/  FFMA.FTZ R131, R131, R41, R92 ;  /* 0x0000002983837223 */ /* 0x000fe2000001005c */
[--C-:B------:R-:W-:Y:S02]  /*e9f0*/  PRMT R41, RZ, 0x5410, R24.reuse ;  /* 0x00005410ff297816 */ /* 0x100fe40000000018 */
[----:B------:R-:W-:Y:S02]  /*ea00*/  IADD3 R126, R122, 0x200, RZ ;  /* 0x000002007a7e7810 */ /* 0x000fe40007ffe0ff */
[----:B------:R-:W-:Y:S01]  /*ea10*/  F2FP.BF16.PACK_AB R51, R135, R134 ;  /* 0x000000868733723e */ /* 0x000fe200000010ff */
[----:B------:R-:W-:Y:S01]  /*ea20*/  FFMA.FTZ R128, R128, R41, R89 ;  /* 0x0000002980807223 */ /* 0x000fe20000010059 */
[----:B------:R-:W-:Y:S02]  /*ea30*/  PRMT R41, RZ, 0x7610, R24 ;  /* 0x00007610ff297816 */ /* 0x000fe40000000018 */
[----:B------:R-:W-:-:S03]  /*ea40*/  F2FP.BF16.PACK_AB R50, R133, R132 ;  /* 0x000000848532723e */ /* 0x000fc600000010ff */
[----:B------:R-:W-:Y:S01]  /*ea50*/  FFMA.FTZ R129, R129, R41, R90 ;  /* 0x0000002981817223 */ /* 0x000fe2000001005a */
[----:B------:R-:W-:-:S05]  /*ea60*/  PRMT R41, RZ, 0x5410, R23 ;  /* 0x00005410ff297816 */ /* 0x000fca0000000017 */
[----:B------:R-:W-:Y:S01]  /*ea70*/  FFMA.FTZ R155, R155, R41, R114 ;  /* 0x000000299b9b7223 */ /* 0x000fe20000010072 */
[----:B------:R-:W-:-:S05]  /*ea80*/  PRMT R41, RZ, 0x7610, R23 ;  /* 0x00007610ff297816 */ /* 0x000fca0000000017 */
[----:B------:R-:W-:Y:S01]  /*ea90*/  FFMA.FTZ R148, R148, R41, R115 ;  /* 0x0000002994947223 */ /* 0x000fe20000010073 */
[----:B------:R-:W-:-:S04]  /*eaa0*/  PRMT R41, RZ, 0x5410, R22 ;  /* 0x00005410ff297816 */ /* 0x000fc80000000016 */
[----:B------:R-:W-:Y:S01]  /*eab0*/  F2FP.BF16.PACK_AB R55, R148, R155 ;  /* 0x0000009b9437723e */ /* 0x000fe200000010ff */
        /* <DEDUP_REMOVED lines=13> */
[----:B------:R-:W-:Y:S02]  /*eb90*/  F2FP.BF16.PACK_AB R41, R49, R48 ;  /* 0x000000303129723e */ /* 0x000fe400000010ff */
[----:B------:R-:W-:Y:S01]  /*eba0*/  F2FP.BF16.PACK_AB R48, R129, R128 ;  /* 0x000000808130723e */ /* 0x000fe200000010ff */
[----:B------:R-:W-:Y:S01]  /*ebb0*/  IMAD.MOV.U32 R129, RZ, RZ, 0x10 ;  /* 0x00000010ff817424 */ /* 0x000fe200078e00ff */
[C---:B------:R-:W-:Y:S02]  /*ebc0*/  IADD3 R128, R122.reuse, 0x300, RZ ;  /* 0x000003007a807810 */ /* 0x040fe40007ffe0ff */
[----:B------:R-:W-:Y:S01]  /*ebd0*/  F2FP.BF16.PACK_AB R49, R131, R130 ;  /* 0x000000828331723e */ /* 0x000fe200000010ff */
[----:B------:R-:W-:Y:S01]  /*ebe0*/  IMAD.WIDE.U32 R122, R122, R129, c[0x0][0x208] ;  /* 0x000082007a7a7625 */ /* 0x000fe200078e0081 */
[----:B------:R-:W-:-:S03]  /*ebf0*/  F2FP.BF16.PACK_AB R52, R147, R146 ;  /* 0x000000929334723e */ /* 0x000fc600000010ff */
[-C--:B------:R-:W-:Y:S01]  /*ec00*/  IMAD.WIDE.U32 R124, R124, R129.reuse, c[0x0][0x208] ;  /* 0x000082007c7c7625 */ /* 0x080fe200078e0081 */
[----:B------:R0:W-:Y:S03]  /*ec10*/  STG.E.128 [R122.64], R40 ;  /* 0x000000287a007986 */ /* 0x0001e6000c101d04 */
[-C--:B------:R-:W-:Y:S01]  /*ec20*/  IMAD.WIDE.U32 R126, R126, R129.reuse, c[0x0][0x208] ;  /* 0x000082007e7e7625 */ /* 0x080fe200078e0081 */
[----:B------:R0:W-:Y:S03]  /*ec30*/  STG.E.128 [R124.64], R44 ;  /* 0x0000002c7c007986 */ /* 0x0001e6000c101d04 */
[----:B------:R-:W-:Y:S01]  /*ec40*/  IMAD.WIDE.U32 R128, R128, R129, c[0x0][0x208] ;  /* 0x0000820080807625 */ /* 0x000fe200078e0081 */
[----:B------:R0:W-:Y:S04]  /*ec50*/  STG.E.128 [R126.64], R48 ;  /* 0x000000307e007986 */ /* 0x0001e8000c101d04 */
[----:B------:R0:W-:Y:S02]  /*ec60*/  STG.E.128 [R128.64], R52 ;  /* 0x0000003480007986 */ /* 0x0001e4000c101d04 */
.L_x_3086:
[----:B-1----:R-:W-:Y:S05]  /*ec70*/  BSYNC B0 ;  /* 0x0000000000007941 */ /* 0x002fea0003800000 */
.L_x_3085:
[----:B------:R-:W-:Y:S02]  /*ec80*/  IADD3 R0, R0, c[0x0][0x160], RZ ;  /* 0x0000580000007a10 */ /* 0x000fe40007ffe0ff */
[----:B------:R-:W-:-:S02]  /*ec90*/  LOP3.LUT P1, RZ, R108, 0xff, RZ, 0xc0, !PT ;  /* 0x000000ff6cff7812 */ /* 0x000fc4000782c0ff */
[----:B------:R-:W-:Y:S02]  /*eca0*/  ISETP.GE.AND P0, PT, R0, c[0x0][0x164], PT ;  /* 0x0000590000007a0c */ /* 0x000fe40003f06270 */
[----:B------:R-:W-:-:S11]  /*ecb0*/  SEL R108, RZ, 0x1, P1 ;  /* 0x00000001ff6c7807 */ /* 0x000fd60000800000 */
[----:B0----5:R-:W-:Y:S01]  /*ecc0*/  @P0 CALL.REL.NOINC `(.L_x_3087) ;  /* 0x0000001000000944 */ /* 0x021fe20003c00000 */
[----:B------:R-:W-:Y:S05]  /*ecd0*/  BRA `(.L_x_3088) ;  /* 0xffff1c9000007947 */ /* 0x000fea000383ffff */
.L_x_3087:
[----:B------:R-:W-:Y:S05]  /*ece0*/  EXIT ;  /* 0x000000000000794d */ /* 0x000fea0003800000 */
.L_x_3083:
[----:B------:R-:W-:Y:S01]  /*ecf0*/  IMAD.MOV.U32 R139, RZ, RZ, 0x1 ;  /* 0x00000001ff8b7424 */ /* 0x000fe200078e00ff */
[----:B------:R-:W-:Y:S01]  /*ed00*/  MOV R42, 0xed40 ;  /* 0x0000ed40002a7802 */ /* 0x000fe20000000f00 */
[----:B------:R-:W-:Y:S02]  /*ed10*/  IMAD.MOV.U32 R41, RZ, RZ, 0x1f ;  /* 0x0000001fff297424 */ /* 0x000fe400078e00ff */
[----:B------:R-:W-:Y:S02]  /*ed20*/  IMAD.MOV.U32 R138, RZ, RZ, -0x1 ;  /* 0xffffffffff8a7424 */ /* 0x000fe400078e00ff */
[----:B-----5:R-:W-:Y:S05]  /*ed30*/  CALL.REL.NOINC `($__internal_15_$__cuda_sm70_shflsync_bfly_p) ;  /* 0x0000079000007944 */ /* 0x020fea0003c00000 */
[----:B-1----:R-:W-:Y:S01]  /*ed40*/  MOV R40, R139 ;  /* 0x0000008b00287202 */ /* 0x002fe20000000f00 */
[----:B0-----:R-:W-:Y:S05]  /*ed50*/  BRA `(.L_x_3089) ;  /* 0xffffea6000007947 */ /* 0x001fea000383ffff */
.L_x_3084:
[----:B------:R-:W-:Y:S01]  /*ed60*/  IMAD.MOV.U32 R139, RZ, RZ, 0x2 ;  /* 0x00000002ff8b7424 */ /* 0x000fe200078e00ff */
[----:B------:R-:W-:Y:S01]  /*ed70*/  MOV R42, 0xedb0 ;  /* 0x0000edb0002a7802 */ /* 0x000fe20000000f00 */
[----:B------:R-:W-:Y:S02]  /*ed80*/  IMAD.MOV.U32 R41, RZ, RZ, 0x1f ;  /* 0x0000001fff297424 */ /* 0x000fe400078e00ff */
[----:B------:R-:W-:Y:S02]  /*ed90*/  IMAD.MOV.U32 R138, RZ, RZ, -0x1 ;  /* 0xffffffffff8a7424 */ /* 0x000fe400078e00ff */
[----:B-----5:R-:W-:Y:S05]  /*eda0*/  CALL.REL.NOINC `($__internal_15_$__cuda_sm70_shflsync_bfly_p) ;  /* 0x0000072000007944 */ /* 0x020fea0003c00000 */
[----:B0-----:R-:W-:Y:S01]  /*edb0*/  HFMA2.MMA R41, -RZ, RZ, 0, 1.847743988037109375e-06 ;  /* 0x0000001fff297435 */ /* 0x001fe200000001ff */
[----:B-1----:R-:W-:Y:S01]  /*edc0*/  FADD.FTZ R144, R144, R139 ;  /* 0x0000008b90907221 */ /* 0x002fe20000010000 */
[----:B------:R-:W-:Y:S01]  /*edd0*/  MOV R42, 0xee10 ;  /* 0x0000ee10002a7802 */ /* 0x000fe20000000f00 */
[----:B------:R-:W-:-:S02]  /*ede0*/  IMAD.MOV.U32 R139, RZ, RZ, 0x4 ;  /* 0x00000004ff8b7424 */ /* 0x000fc400078e00ff */
[----:B------:R-:W-:Y:S02]  /*edf0*/  IMAD.MOV.U32 R138, RZ, RZ, -0x1 ;  /* 0xffffffffff8a7424 */ /* 0x000fe400078e00ff */
[----:B------:R-:W-:Y:S05]  /*ee00*/  CALL.REL.NOINC `($__internal_15_$__cuda_sm70_shflsync_bfly_p) ;  /* 0x000006c000007944 */ /* 0x000fea0003c00000 */
[----:B01----:R-:W-:Y:S01]  /*ee10*/  FADD.FTZ R144, R144, R139 ;  /* 0x0000008b90907221 */ /* 0x003fe20000010000 */
[----:B------:R-:W-:Y:S01]  /*ee20*/  MOV R42, 0xee70 ;  /* 0x0000ee70002a7802 */ /* 0x000fe20000000f00 */
[----:B------:R-:W-:Y:S02]  /*ee30*/  IMAD.MOV.U32 R139, RZ, RZ, 0x8 ;  /* 0x00000008ff8b7424 */ /* 0x000fe400078e00ff */
[----:B------:R-:W-:Y:S02]  /*ee40*/  IMAD.MOV.U32 R41, RZ, RZ, 0x1f ;  /* 0x0000001fff297424 */ /* 0x000fe400078e00ff */
[----:B------:R-:W-:Y:S02]  /*ee50*/  IMAD.MOV.U32 R138, RZ, RZ, -0x1 ;  /* 0xffffffffff8a7424 */ /* 0x000fe400078e00ff */
[----:B------:R-:W-:Y:S05]  /*ee60*/  CALL.REL.NOINC `($__internal_15_$__cuda_sm70_shflsync_bfly_p) ;  /* 0x0000066000007944 */ /* 0x000fea0003c00000 */
[----:B01----:R-:W-:Y:S01]  /*ee70*/  FADD.FTZ R144, R144, R139 ;  /* 0x0000008b90907221 */ /* 0x003fe20000010000 */
[----:B------:R-:W-:Y:S01]  /*ee80*/  MOV R139, 0x10 ;  /* 0x00000010008b7802 */ /* 0x000fe20000000f00 */
[----:B------:R-:W-:Y:S01]  /*ee90*/  IMAD.MOV.U32 R41, RZ, RZ, 0x1f ;  /* 0x0000001fff297424 */ /* 0x000fe200078e00ff */
[----:B------:R-:W-:Y:S01]  /*eea0*/  MOV R42, 0xeed0 ;  /* 0x0000eed0002a7802 */ /* 0x000fe20000000f00 */
[----:B------:R-:W-:-:S02]  /*eeb0*/  IMAD.MOV.U32 R138, RZ, RZ, -0x1 ;  /* 0xffffffffff8a7424 */ /* 0x000fc400078e00ff */
[----:B------:R-:W-:Y:S05]  /*eec0*/  CALL.REL.NOINC `($__internal_15_$__cuda_sm70_shflsync_bfly_p) ;  /* 0x0000060000007944 */ /* 0x000fea0003c00000 */
[----:B-1----:R-:W-:Y:S01]  /*eed0*/  FADD.FTZ R40, R144, R139 ;  /* 0x0000008b90287221 */ /* 0x002fe20000010000 */
[----:B0-----:R-:W-:Y:S01]  /*eee0*/  MOV R138, 0xffffffff ;  /* 0xffffffff008a7802 */ /* 0x001fe20000000f00 */
[----:B------:R-:W-:-:S02]  /*eef0*/  IMAD.MOV.U32 R139, RZ, RZ, 0x1 ;  /* 0x00000001ff8b7424 */ /* 0x000fc400078e00ff */
        /* <DEDUP_REMOVED lines=66> */
[----:B------:R-:W-:Y:S02]  /*f320*/  IMAD.MOV.U32 R41, RZ, RZ, 0x1f ;  /* 0x0000001fff297424 */ /* 0x000fe400078e00ff */
[----:B------:R-:W-:Y:S05]  /*f330*/  CALL.REL.NOINC `($__internal_15_$__cuda_sm70_shflsync_bfly_p) ;  /* 0x0000019000007944 */ /* 0x000fea0003c00000 */
[----:B01----:R-:W-:Y:S01]  /*f340*/  FADD.FTZ R144, R144, R139 ;  /* 0x0000008b90907221 */ /* 0x003fe20000010000 */
[----:B------:R-:W-:Y:S01]  /*f350*/  MOV R42, 0xf3a0 ;  /* 0x0000f3a0002a7802 */ /* 0x000fe20000000f00 */
[----:B------:R-:W-:Y:S02]  /*f360*/  IMAD.MOV.U32 R139, RZ, RZ, 0x2 ;  /* 0x00000002ff8b7424 */ /* 0x000fe400078e00ff */
[----:B------:R-:W-:Y:S02]  /*f370*/  IMAD.MOV.U32 R41, RZ, RZ, 0x1f ;  /* 0x0000001fff297424 */ /* 0x000fe400078e00ff */
[----:B------:R-:W-:Y:S02]  /*f380*/  IMAD.MOV.U32 R138, RZ, RZ, -0x1 ;  /* 0xffffffffff8a7424 */ /* 0x000fe400078e00ff */
[----:B------:R-:W-:Y:S05]  /*f390*/  CALL.REL.NOINC `($__internal_15_$__cuda_sm70_shflsync_bfly_p) ;  /* 0x0000013000007944 */ /* 0x000fea0003c00000 */
        /* <DEDUP_REMOVED lines=18> */
[----:B01----:R-:W-:Y:S05]  /*f4c0*/  BRA `(.L_x_3090) ;  /* 0xffffe83000007947 */ /* 0x003fea000383ffff */
        .weak           $__internal_15_$__cuda_sm70_shflsync_bfly_p
        .type           $__internal_15_$__cuda_sm70_shflsync_bfly_p,@function
        .size           $__internal_15_$__cuda_sm70_shflsync_bfly_p,(.L_x_29079 - $__internal_15_$__cuda_sm70_shflsync_bfly_p)
$__internal_15_$__cuda_sm70_shflsync_bfly_p:
[----:B------:R-:W-:Y:S01]  /*f4d0*/  IMAD.MOV.U32 R43, RZ, RZ, 0x0 ;  /* 0x00000000ff2b7424 */ /* 0x000fe200078e00ff */
[----:B------:R-:W-:Y:S04]  /*f4e0*/  WARPSYNC R138 ;  /* 0x0000008a00007348 */ /* 0x000fe80003800000 */
[----:B------:R0:W1:Y:S01]  /*f4f0*/  SHFL.BFLY PT, R139, R144, R139, R41 ;  /* 0x0c00008b908b7389 */ /* 0x00006200000e0029 */
[----:B------:R-:W-:Y:S05]  /*f500*/  RET.REL.NODEC R42 `(_ZN10layer_norm13ln_fwd_kernelINS_13Kernel_traitsI13__nv_bfloat16S2_S2_S2_fjLj8192ELj1ELj1ELj8ELj16ENS_18Kernel_traits_baseILj8192ES2_S2_S2_S2_fjLj256EEEEELb1ELb1ELb1ELb1EEEvNS_9FwdParamsE) ;  /* 0xffff0af02a007950 */ /* 0x000fea0003c3ffff */
.L_x_3091:
        /* <DEDUP_REMOVED lines=15> */
.L_x_29079:


//--------------------- .text._ZN10layer_norm13ln_fwd_kernelINS_13Kernel_traitsI6__halfS2_S2_S2_fjLj8192ELj1ELj1ELj8ELj16ENS_18Kernel_traits_baseILj8192ES2_S2_S2_S2_fjLj256EEEEELb0ELb0ELb0ELb0EEEvNS_9FwdParamsE --------------------------
	.section	.text._ZN10layer_norm13ln_fwd_kernelINS_13Kernel_traitsI6__halfS2_S2_S2_fjLj8192ELj1ELj1ELj8ELj16ENS_18Kernel_traits_baseILj8192ES2_S2_S2_S2_fjLj256EEEEELb0ELb0ELb0ELb0EEEvNS_9FwdParamsE,"ax",@progbits
	.sectioninfo	@"SHI_REGISTERS=128"
	.align	128
        .global         _ZN10layer_norm13ln_fwd_kernelINS_13Kernel_traitsI6__halfS2_S2_S2_fjLj8192ELj1ELj1ELj8ELj16ENS_18Kernel_traits_baseILj8192ES2_S2_S2_S2_fjLj256EEEEELb0ELb0ELb0ELb0EEEvNS_9FwdParamsE
        .type           _ZN10layer_norm13ln_fwd_kernelINS_13Kernel_traitsI6__halfS2_S2_S2_fjLj8192ELj1ELj1ELj8ELj16ENS_18Kernel_traits_baseILj8192ES2_S2_S2_S2_fjLj256EEEEELb0ELb0ELb0ELb0EEEvNS_9FwdParamsE,@function
        .size           _ZN10layer_norm13ln_fwd_kernelINS_13Kernel_traitsI6__halfS2_S2_S2_fjLj8192ELj1ELj1ELj8ELj16ENS_18Kernel_traits_baseILj8192ES2_S2_S2_S2_fjLj256EEEEELb0ELb0ELb0ELb0EEEvNS_9FwdParamsE,(.L_x_29080 - _ZN10layer_norm13ln_fwd_kernelINS_13Kernel_traitsI6__halfS2_S2_S2_fjLj8192ELj1ELj1ELj8ELj16ENS_18Kernel_traits_baseILj8192ES2_S2_S2_S2_fjLj256EEEEELb0ELb0ELb0ELb0EEEvNS_9FwdParamsE)
        .other          _ZN10layer_norm13ln_fwd_kernelINS_13Kernel_traitsI6__halfS2_S2_S2_fjLj8192ELj1ELj1ELj8ELj16ENS_18Kernel_traits_baseILj8192ES2_S2_S2_S2_fjLj256EEEEELb0ELb0ELb0ELb0EEEvNS_9FwdParamsE,@"STO_CUDA_ENTRY STV_DEFAULT"
_ZN10layer_norm13ln_fwd_kernelINS_13Kernel_traitsI6__halfS2_S2_S2_fjLj8192ELj1ELj1ELj8ELj16ENS_18Kernel_traits_baseILj8192ES2_S2_S2_S2_fjLj256EEEEELb0ELb0ELb0ELb0EEEvNS_9FwdParamsE:
.text._ZN10layer_norm13ln_fwd_kernelINS_13Kernel_traitsI6__halfS2_S2_S2_fjLj8192ELj1ELj1ELj8ELj16ENS_18Kernel_traits_baseILj8192ES2_S2_S2_S2_fjLj256EEEEELb0ELb0ELb0ELb0EEEvNS_9FwdParamsE:
        /* <DEDUP_REMOVED lines=27> */
.L_x_3093:
[----:B0-----:R-:W-:Y:S05]  /*01b0*/  BSYNC B0 ;  /* 0x0000000000007941 */ /* 0x001fea0003800000 */
.L_x_3092:
        /* <DEDUP_REMOVED lines=13> */
.L_x_3095:
[----:B0-----:R-:W-:Y:S05]  /*0290*/  BSYNC B0 ;  /* 0x0000000000007941 */ /* 0x001fea0003800000 */
.L_x_3094:
        /* <DEDUP_REMOVED lines=13> */
.L_x_3097:
[----:B0-----:R-:W-:Y:S05]  /*0370*/  BSYNC B0 ;  /* 0x0000000000007941 */ /* 0x001fea0003800000 */
.L_x_3096:
        /* <DEDUP_REMOVED lines=12> */
.L_x_3099:
[----:B0-----:R-:W-:Y:S05]  /*0440*/  BSYNC B0 ;  /* 0x0000000000007941 */ /* 0x001fea0003800000 */
.L_x_3098:
[----:B------:R-:W0:Y:S01]  /*0450*/  S2UR UR6, SR_CTAID.X ;  /* 0x00000000000679c3 */ /* 0x000e220000002500 */
[----:B------:R-:W-:Y:S02]  /*0460*/  MOV R0, c[0x0][0x180] ;  /* 0x0000600000007a02 */ /* 0x000fe40000000f00 */
[----:B------:R-:W-:Y:S02]  /*0470*/  MOV R2, c[0x0][0x184] ;  /* 0x0000610000027a02 */ /* 0x000fe40000000f00 */
[----:B------:R-:W-:-:S04]  /*0480*/  LOP3.LUT P0, RZ, R0, c[0x0][0x1c0], RZ, 0xfc, !PT ;  /* 0x0000700000ff7a12 */ /* 0x000fc8000780fcff */
[----:B------:R-:W-:Y:S02]  /*0490*/  LOP3.LUT P0, RZ, R2, c[0x0][0x1c4], RZ, 0xfc, P0 ;  /* 0x0000710002ff7a12 */ /* 0x000fe4000000fcff */
[----:B0-----:R-:W-:-:S04]  /*04a0*/  LEA.HI R83, R19, UR6, RZ, 0x18 ;  /* 0x0000000613537c11 */ /* 0x001fc8000f8fc0ff */
[----:B------:R-:W-:-:S13]  /*04b0*/  ISETP.GE.AND P4, PT, R83, c[0x0][0x164], PT ;  /* 0x0000590053007a0c */ /* 0x000fda0003f86270 */
[----:B------:R-:W-:Y:S05]  /*04c0*/  @P4 EXIT ;  /* 0x000000000000494d */ /* 0x000fea0003800000 */
[--C-:B-----5:R-:W-:Y:S01]  /*04d0*/  HADD2.F32 R9, -RZ, R20.reuse.H0_H0 ;  /* 0x20000014ff097230 */ /* 0x120fe20000004100 */
[----:B------:R-:W-:Y:S01]  /*04e0*/  SHF.R.S32.HI R56, RZ, 0x3, R52 ;  /* 0x00000003ff387819 */ /* 0x000fe20000011434 */
[----:B------:R-:W-:Y:S01]  /*04f0*/  HADD2.F32 R8, -RZ, R20.H1_H1 ;  /* 0x30000014ff087230 */ /* 0x000fe20000004100 */
[C---:B------:R-:W-:Y:S01]  /*0500*/  LOP3.LUT R57, R19.reuse, 0xe0, RZ, 0xc0, !PT ;  /* 0x000000e013397812 */ /* 0x040fe200078ec0ff */
[--C-:B------:R-:W-:Y:S01]  /*0510*/  HADD2.F32 R3, -RZ, R23.reuse.H0_H0 ;  /* 0x20000017ff037230 */ /* 0x100fe20000004100 */
[----:B------:R-:W-:Y:S01]  /*0520*/  SHF.L.U32 R58, R19, 0x5, RZ ;  /* 0x00000005133a7819 */ /* 0x000fe200000006ff */
[----:B------:R-:W-:Y:S01]  /*0530*/  HADD2.F32 R2, -RZ, R23.H1_H1 ;  /* 0x30000017ff027230 */ /* 0x000fe20000004100 */
[----:B------:R-:W-:Y:S01]  /*0540*/  HFMA2.MMA R82, -RZ, RZ, 0, 5.9604644775390625e-08 ;  /* 0x00000001ff527435 */ /* 0x000fe200000001ff */
[--C-:B------:R-:W-:Y:S01]  /*0550*/  HADD2.F32 R20, -RZ, R25.reuse.H0_H0 ;  /* 0x20000019ff147230 */ /* 0x100fe20000004100 */
[----:B------:R-:W-:Y:S01]  /*0560*/  LOP3.LUT R59, R58, 0x3e0, RZ, 0xc0, !PT ;  /* 0x000003e03a3b7812 */ /* 0x000fe200078ec0ff */
[----:B------:R-:W-:Y:S01]  /*0570*/  HADD2.F32 R23, -RZ, R25.H1_H1 ;  /* 0x30000019ff177230 */ /* 0x000fe20000004100 */
[----:B------:R-:W-:Y:S01]  /*0580*/  ULDC.U8 UR6, c[0x0][0x1f0] ;  /* 0x00007c0000067ab9 */ /* 0x000fe20000000000 */
[----:B------:R-:W-:-:S02]  /*0590*/  HADD2.F32 R25, -RZ, R44.H0_H0 ;  /* 0x2000002cff197230 */ /* 0x000fc40000004100 */
[----:B------:R-:W-:Y:S02]  /*05a0*/  HADD2.F32 R48, -RZ, R44.H1_H1 ;  /* 0x3000002cff307230 */ /* 0x000fe40000004100 */
[--C-:B------:R-:W-:Y:S02]  /*05b0*/  HADD2.F32 R44, -RZ, R45.reuse.H0_H0 ;  /* 0x2000002dff2c7230 */ /* 0x100fe40000004100 */
[----:B------:R-:W-:Y:S02]  /*05c0*/  HADD2.F32 R49, -RZ, R45.H1_H1 ;  /* 0x3000002dff317230 */ /* 0x000fe40000004100 */
[--C-:B------:R-:W-:Y:S02]  /*05d0*/  HADD2.F32 R45, -RZ, R46.reuse.H0_H0 ;  /* 0x2000002eff2d7230 */ /* 0x100fe40000004100 */
[----:B------:R-:W-:Y:S02]  /*05e0*/  HADD2.F32 R50, -RZ, R46.H1_H1 ;  /* 0x3000002eff327230 */ /* 0x000fe40000004100 */
[----:B------:R-:W-:-:S02]  /*05f0*/  HADD2.F32 R46, -RZ, R47.H0_H0 ;  /* 0x2000002fff2e7230 */ /* 0x000fc40000004100 */
[----:B------:R-:W-:Y:S02]  /*0600*/  HADD2.F32 R51, -RZ, R47.H1_H1 ;  /* 0x3000002fff337230 */ /* 0x000fe40000004100 */
[--C-:B------:R-:W-:Y:S02]  /*0610*/  HADD2.F32 R47, -RZ, R36.reuse.H0_H0 ;  /* 0x20000024ff2f7230 */ /* 0x100fe40000004100 */
[----:B------:R-:W-:Y:S01]  /*0620*/  HADD2.F32 R53, -RZ, R36.H1_H1 ;  /* 0x30000024ff357230 */ /* 0x000fe20000004100 */
[----:B------:R-:W-:Y:S01]  /*0630*/  LOP3.LUT R36, R56, 0xff, RZ, 0xc0, !PT ;  /* 0x000000ff38247812 */ /* 0x000fe200078ec0ff */
[--C-:B------:R-:W-:Y:S02]  /*0640*/  HADD2.F32 R52, -RZ, R37.reuse.H0_H0 ;  /* 0x20000025ff347230 */ /* 0x100fe40000004100 */
[----:B------:R-:W-:Y:S01]  /*0650*/  HADD2.F32 R55, -RZ, R37.H1_H1 ;  /* 0x30000025ff377230 */ /* 0x000fe20000004100 */
[C---:B------:R-:W-:Y:S01]  /*0660*/  IADD3 R37, R36.reuse, -R57, RZ ;  /* 0x8000003924257210 */ /* 0x040fe20007ffe0ff */
[--C-:B------:R-:W-:Y:S01]  /*0670*/  HADD2.F32 R54, -RZ, R38.reuse.H0_H0 ;  /* 0x20000026ff367230 */ /* 0x100fe20000004100 */
[----:B------:R-:W-:Y:S01]  /*0680*/  IADD3 R36, R36, -R59, RZ ;  /* 0x8000003b24247210 */ /* 0x000fe20007ffe0ff */
[----:B------:R-:W-:Y:S01]  /*0690*/  HADD2.F32 R57, -RZ, R38.H1_H1 ;  /* 0x30000026ff397230 */ /* 0x000fe20000004100 */
[----:B------:R-:W-:Y:S01]  /*06a0*/  SHF.R.U32.HI R38, RZ, 0x3, R56 ;  /* 0x00000003ff267819 */ /* 0x000fe20000011638 */
[--C-:B------:R-:W-:Y:S01]  /*06b0*/  HADD2.F32 R64, -RZ, R29.reuse.H0_H0 ;  /* 0x2000001dff407230 */ /* 0x100fe20000004100 */
[----:B------:R-:W-:Y:S01]  /*06c0*/  IMNMX R37, RZ, R37, !PT ;  /* 0x00000025ff257217 */ /* 0x000fe20007800200 */
[----:B------:R-:W-:Y:S01]  /*06d0*/  HADD2.F32 R67, -RZ, R29.H1_H1 ;  /* 0x3000001dff437230 */ /* 0x000fe20000004100 */
[----:B------:R-:W-:Y:S01]  /*06e0*/  LOP3.LUT R38, R38, 0x1fffffe0, RZ, 0xc0, !PT ;  /* 0x1fffffe026267812 */ /* 0x000fe200078ec0ff */
[--C-:B------:R-:W-:Y:S01]  /*06f0*/  HADD2.F32 R13, -RZ, R6.reuse.H0_H0 ;  /* 0x20000006ff0d7230 */ /* 0x100fe20000004100 */
[----:B------:R-:W-:Y:S01]  /*0700*/  IMNMX R37, R37, 0x20, PT ;  /* 0x0000002025257817 */ /* 0x000fe20003800200 */
[----:B------:R-:W-:Y:S01]  /*0710*/  HADD2.F32 R12, -RZ, R6.H1_H1 ;  /* 0x30000006ff0c7230 */ /* 0x000fe20000004100 */
[----:B------:R-:W-:Y:S01]  /*0720*/  IMNMX R36, RZ, R36, !PT ;  /* 0x00000024ff247217 */ /* 0x000fe20007800200 */
[--C-:B------:R-:W-:Y:S01]  /*0730*/  HADD2.F32 R11, -RZ, R7.reuse.H0_H0 ;  /* 0x20000007ff0b7230 */ /* 0x100fe20000004100 */
[----:B------:R-:W-:Y:S01]  /*0740*/  IADD3 R37, R37, R38, RZ ;  /* 0x0000002625257210 */ /* 0x000fe20007ffe0ff */
[----:B------:R-:W-:Y:S01]  /*0750*/  HADD2.F32 R10, -RZ, R7.H1_H1 ;  /* 0x30000007ff0a7230 */ /* 0x000fe20000004100 */
[----:B------:R-:W-:Y:S01]  /*0760*/  IMNMX R29, R36, 0x20, PT ;  /* 0x00000020241d7817 */ /* 0x000fe20003800200 */
[--C-:B------:R-:W-:Y:S01]  /*0770*/  HADD2.F32 R59, -RZ, R40.reuse.H0_H0 ;  /* 0x20000028ff3b7230 */ /* 0x100fe20000004100 */
[----:B------:R-:W-:Y:S01]  /*0780*/  SHF.L.U32 R37, R37, 0x3, RZ ;  /* 0x0000000325257819 */ /* 0x000fe200000006ff */
[----:B------:R-:W-:Y:S01]  /*0790*/  HADD2.F32 R60, -RZ, R40.H1_H1 ;  /* 0x30000028ff3c7230 */ /* 0x000fe20000004100 */
[----:B------:R-:W-:Y:S01]  /*07a0*/  IADD3 R29, R38, R29, RZ ;  /* 0x0000001d261d7210 */ /* 0x000fe20007ffe0ff */
[----:B------:R-:W-:-:S02]  /*07b0*/  HADD2.F32 R17, -RZ, R4.H0_H0 ;  /* 0x20000004ff117230 */ /* 0x000fc40000004100 */
[----:B------:R-:W-:Y:S01]  /*07c0*/  HADD2.F32 R16, -RZ, R4.H1_H1 ;  /* 0x30000004ff107230 */ /* 0x000fe20000004100 */
[----:B------:R-:W0:Y:S01]  /*07d0*/  I2F.U32 R37, R37 ;  /* 0x0000002500257306 */ /* 0x000e220000201000 */
[--C-:B------:R-:W-:Y:S01]  /*07e0*/  HADD2.F32 R15, -RZ, R5.reuse.H0_H0 ;  /* 0x20000005ff0f7230 */ /* 0x100fe20000004100 */
[----:B------:R-:W-:Y:S01]  /*07f0*/  SHF.L.U32 R81, R29, 0x3, RZ ;  /* 0x000000031d517819 */ /* 0x000fe200000006ff */
[----:B------:R-:W-:Y:S02]  /*0800*/  HADD2.F32 R14, -RZ, R5.H1_H1 ;  /* 0x30000005ff0e7230 */ /* 0x000fe40000004100 */
[--C-:B------:R-:W-:Y:S02]  /*0810*/  HADD2.F32 R7, -RZ, R21.reuse.H0_H0 ;  /* 0x20000015ff077230 */ /* 0x100fe40000004100 */
[----:B------:R-:W-:Y:S02]  /*0820*/  HADD2.F32 R6, -RZ, R21.H1_H1 ;  /* 0x30000015ff067230 */ /* 0x000fe40000004100 */
[----:B------:R-:W-:-:S02]  /*0830*/  HADD2.F32 R40, -RZ, R41.H0_H0 ;  /* 0x20000029ff287230 */ /* 0x000fc40000004100 */
[----:B------:R-:W-:Y:S02]  /*0840*/  HADD2.F32 R61, -RZ, R41.H1_H1 ;  /* 0x30000029ff3d7230 */ /* 0x000fe40000004100 */
[--C-:B------:R-:W-:Y:S02]  /*0850*/  HADD2.F32 R5, -RZ, R22.reuse.H0_H0 ;  /* 0x20000016ff057230 */ /* 0x100fe40000004100 */
[----:B------:R-:W-:Y:S01]  /*0860*/  HADD2.F32 R4, -RZ, R22.H1_H1 ;  /* 0x30000016ff047230 */ /* 0x000fe20000004100 */
[----:B0-----:R0:W1:Y:S01]  /*0870*/  MUFU.RCP R72, R37 ;  /* 0x0000002500487308 */ /* 0x0010620000001000 */
[--C-:B------:R-:W-:Y:S02]  /*0880*/  HADD2.F32 R0, -RZ, R24.reuse.H0_H0 ;  /* 0x20000018ff007230 */ /* 0x100fe40000004100 */
[----:B------:R-:W-:Y:S02]  /*0890*/  HADD2.F32 R21, -RZ, R24.H1_H1 ;  /* 0x30000018ff157230 */ /* 0x000fe40000004100 */
[----:B------:R-:W-:-:S02]  /*08a0*/  HADD2.F32 R41, -RZ, R42.H0_H0 ;  /* 0x2000002aff297230 */ /* 0x000fc40000004100 */
[----:B------:R-:W-:Y:S02]  /*08b0*/  HADD2.F32 R62, -RZ, R42.H1_H1 ;  /* 0x3000002aff3e7230 */ /* 0x000fe40000004100 */
[--C-:B------:R-:W-:Y:S02]  /*08c0*/  HADD2.F32 R22, -RZ, R26.reuse.H0_H0 ;  /* 0x2000001aff167230 */ /* 0x100fe40000004100 */
[----:B------:R-:W-:Y:S02]  /*08d0*/  HADD2.F32 R24, -RZ, R27.H0_H0 ;  /* 0x2000001bff187230 */ /* 0x000fe40000004100 */
[--C-:B------:R-:W-:Y:S02]  /*08e0*/  HADD2.F32 R42, -RZ, R43.reuse.H0_H0 ;  /* 0x2000002bff2a7230 */ /* 0x100fe40000004100 */
[----:B------:R-:W-:Y:S02]  /*08f0*/  HADD2.F32 R63, -RZ, R43.H1_H1 ;  /* 0x3000002bff3f7230 */ /* 0x000fe40000004100 */
[----:B------:R-:W-:-:S02]  /*0900*/  HADD2.F32 R26, -RZ, R26.H1_H1 ;  /* 0x3000001aff1a7230 */ /* 0x000fc40000004100 */
        /* <DEDUP_REMOVED lines=16> */
[----:B01----:R-:W-:Y:S02]  /*0a10*/  HADD2.F32 R84, -RZ, R35.H1_H1 ;  /* 0x30000023ff547230 */ /* 0x003fe40000004100 */
.L_x_3215:
        /* <DEDUP_REMOVED lines=12> */
[----:B------:R-:W-:Y:S01]  /*0ae0*/  MOV R117, R80 ;  /* 0x0000005000757202 */ /* 0x000fe20000000f00 */
[----:B--2---:R-:W-:Y:S01]  /*0af0*/  @P4 HADD2.F32 R116, -RZ, R36.H0_H0 ;  /* 0x20000024ff744230 */ /* 0x004fe20000004100 */
        /* <DEDUP_REMOVED lines=10> */
[----:B------:R-:W-:Y:S01]  /*0ba0*/  ISETP.NE.AND.EX P4, PT, RZ, c[0x0][0x184], PT, P4 ;  /* 0x00006100ff007a0c */ /* 0x000fe20003f85340 */
[----:B--2---:R-:W-:-:S05]  /*0bb0*/  HADD2.F32 R79, -RZ, R36.H0_H0 ;  /* 0x20000024ff4f7230 */ /* 0x004fca0000004100 */
[----:B------:R-:W-:-:S07]  /*0bc0*/  FMUL.FTZ R79, R79, R116 ;  /* 0x000000744f4f7220 */ /* 0x000fce0000410000 */
[----:B------:R-:W-:Y:S05]  /*0bd0*/  @P4 BRA `(.L_x_3102) ;  /* 0x0000002000004947 */ /* 0x000fea0003800000 */
[----:B0-----:R-:W-:Y:S05]  /*0be0*/  @P0 BRA `(.L_x_3103) ;  /* 0x0000003000000947 */ /* 0x001fea0003800000 */
[----:B------:R-:W-:Y:S05]  /*0bf0*/  BRA `(.L_x_3104) ;  /* 0x0000004000007947 */ /* 0x000fea0003800000 */
.L_x_3102:
[----:B0----5:R-:W-:-:S05]  /*0c00*/  HADD2.F32 R94, -RZ, R32.H0_H0 ;  /* 0x20000020ff5e7230 */ /* 0x021fca0000004100 */
[----:B------:R-:W-:-:S05]  /*0c10*/  FADD.FTZ R79, R94, R79 ;  /* 0x0000004f5e4f7221 */ /* 0x000fca0000010000 */
.L_x_3103:
[----:B------:R-:W-:-:S04]  /*0c20*/  F2FP.PACK_AB R93, RZ, R79 ;  /* 0x0000004fff5d723e */ /* 0x000fc800000000ff */
[----:B------:R-:W-:Y:S02]  /*0c30*/  PRMT R28, R93, 0x7610, R28 ;  /* 0x000076105d1c7816 */ /* 0x000fe4000000001c */
.L_x_3104:
[----:B------:R-:W-:-:S05]  /*0c40*/  HADD2.F32 R93, -RZ, R36.H1_H1 ;  /* 0x30000024ff5d7230 */ /* 0x000fca0000004100 */
[----:B------:R-:W-:Y:S01]  /*0c50*/  FMUL.FTZ R94, R93, R116 ;  /* 0x000000745d5e7220 */ /* 0x000fe20000410000 */
[----:B------:R-:W-:Y:S05]  /*0c60*/  @P4 BRA `(.L_x_3105) ;  /* 0x0000002000004947 */ /* 0x000fea0003800000 */
[----:B------:R-:W-:Y:S05]  /*0c70*/  @P0 BRA `(.L_x_3106) ;  /* 0x0000003000000947 */ /* 0x000fea0003800000 */
[----:B------:R-:W-:Y:S05]  /*0c80*/  BRA `(.L_x_3107) ;  /* 0x0000004000007947 */ /* 0x000fea0003800000 */
.L_x_3105:
[----:B-----5:R-:W-:-:S05]  /*0c90*/  HADD2.F32 R93, -RZ, R32.H1_H1 ;  /* 0x30000020ff5d7230 */ /* 0x020fca0000004100 */
[----:B------:R-:W-:-:S05]  /*0ca0*/  FADD.FTZ R94, R93, R94 ;  /* 0x0000005e5d5e7221 */ /* 0x000fca0000010000 */
.L_x_3106:
[----:B------:R-:W-:-:S04]  /*0cb0*/  F2FP.PACK_AB R36, RZ, R94 ;  /* 0x0000005eff24723e */ /* 0x000fc800000000ff */
[----:B------:R-:W-:Y:S02]  /*0cc0*/  PRMT R28, R28, 0x5410, R36 ;  /* 0x000054101c1c7816 */ /* 0x000fe40000000024 */
.L_x_3107:
[----:B------:R-:W-:-:S05]  /*0cd0*/  HADD2.F32 R93, -RZ, R37.H0_H0 ;  /* 0x20000025ff5d7230 */ /* 0x000fca0000004100 */
[----:B------:R-:W-:Y:S01]  /*0ce0*/  FMUL.FTZ R93, R93, R116 ;  /* 0x000000745d5d7220 */ /* 0x000fe20000410000 */
[----:B------:R-:W-:Y:S05]  /*0cf0*/  @P4 BRA `(.L_x_3108) ;  /* 0x0000002000004947 */ /* 0x000fea0003800000 */
[----:B------:R-:W-:Y:S05]  /*0d00*/  @P0 BRA `(.L_x_3109) ;  /* 0x0000003000000947 */ /* 0x000fea0003800000 */
[----:B------:R-:W-:Y:S05]  /*0d10*/  BRA `(.L_x_3110) ;  /* 0x0000004000007947 */ /* 0x000fea0003800000 */
.L_x_3108:
[----:B-----5:R-:W-:-:S05]  /*0d20*/  HADD2.F32 R36, -RZ, R33.H0_H0 ;  /* 0x20000021ff247230 */ /* 0x020fca0000004100 */
[----:B------:R-:W-:-:S05]  /*0d30*/  FADD.FTZ R93, R36, R93 ;  /* 0x0000005d245d7221 */ /* 0x000fca0000010000 */
.L_x_3109:
[----:B------:R-:W-:-:S04]  /*0d40*/  F2FP.PACK_AB R36, RZ, R93 ;  /* 0x0000005dff24723e */ /* 0x000fc800000000ff */
[----:B------:R-:W-:Y:S02]  /*0d50*/  PRMT R29, R36, 0x7610, R29 ;  /* 0x00007610241d7816 */ /* 0x000fe4000000001d */
.L_x_3110:
[----:B------:R-:W-:-:S05]  /*0d60*/  HADD2.F32 R37, -RZ, R37.H1_H1 ;  /* 0x30000025ff257230 */ /* 0x000fca0000004100 */
[----:B------:R-:W-:Y:S01]  /*0d70*/  FMUL.FTZ R96, R37, R116 ;  /* 0x0000007425607220 */ /* 0x000fe20000410000 */
[----:B------:R-:W-:Y:S05]  /*0d80*/  @P4 BRA `(.L_x_3111) ;  /* 0x0000002000004947 */ /* 0x000fea0003800000 */
[----:B------:R-:W-:Y:S05]  /*0d90*/  @P0 BRA `(.L_x_3112) ;  /* 0x0000003000000947 */ /* 0x000fea0003800000 */
[----:B------:R-:W-:Y:S05]  /*0da0*/  BRA `(.L_x_3113) ;  /* 0x0000004000007947 */ /* 0x000fea0003800000 */
.L_x_3111:
[----:B-----5:R-:W-:-:S05]  /*0db0*/  HADD2.F32 R37, -RZ, R33.H1_H1 ;  /* 0x30000021ff257230 */ /* 0x020fca0000004100 */
[----:B------:R-:W-:-:S05]  /*0dc0*/  FADD.FTZ R96, R37, R96 ;  /* 0x0000006025607221 */ /* 0x000fca0000010000 */
.L_x_3112:
[----:B------:R-:W-:-:S04]  /*0dd0*/  F2FP.PACK_AB R36, RZ, R96 ;  /* 0x00000060ff24723e */ /* 0x000fc800000000ff */
[----:B------:R-:W-:Y:S02]  /*0de0*/  PRMT R29, R29, 0x5410, R36 ;  /* 0x000054101d1d7816 */ /* 0x000fe40000000024 */
.L_x_3113:
[----:B------:R-:W-:-:S05]  /*0df0*/  HADD2.F32 R97, -RZ, R38.H0_H0 ;  /* 0x20000026ff617230 */ /* 0x000fca0000004100 */
[----:B------:R-:W-:Y:S01]  /*0e00*/  FMUL.FTZ R97, R97, R116 ;  /* 0x0000007461617220 */ /* 0x000fe20000410000 */
[----:B------:R-:W-:Y:S05]  /*0e10*/  @P4 BRA `(.L_x_3114) ;  /* 0x0000002000004947 */ /* 0x000fea0003800000 */
[----:B------:R-:W-:Y:S05]  /*0e20*/  @P0 BRA `(.L_x_3115) ;  /* 0x0000003000000947 */ /* 0x000fea0003800000 */
[----:B------:R-:W-:Y:S05]  /*0e30*/  BRA `(.L_x_3116) ;  /* 0x0000004000007947 */ /* 0x000fea0003800000 */
.L_x_3114:
[----:B-----5:R-:W-:-:S05]  /*0e40*/  HADD2.F32 R36, -RZ, R34.H0_H0 ;  /* 0x20000022ff247230 */ /* 0x020fca0000004100 */
[----:B------:R-:W-:-:S05]  /*0e50*/  FADD.FTZ R97, R36, R97 ;  /* 0x0000006124617221 */ /* 0x000fca0000010000 */
.L_x_3115:
[----:B------:R-:W-:-:S04]  /*0e60*/  F2FP.PACK_AB R36, RZ, R97 ;  /* 0x00000061ff24723e */ /* 0x000fc800000000ff */
[----:B------:R-:W-:Y:S02]  /*0e70*/  PRMT R30, R36, 0x7610, R30 ;  /* 0x00007610241e7816 */ /* 0x000fe4000000001e */
.L_x_3116:
[----:B------:R-:W-:-:S05]  /*0e80*/  HADD2.F32 R37, -RZ, R38.H1_H1 ;  /* 0x30000026ff257230 */ /* 0x000fca0000004100 */
[----:B------:R-:W-:Y:S01]  /*0e90*/  FMUL.FTZ R104, R37, R116 ;  /* 0x0000007425687220 */ /* 0x000fe20000410000 */
[----:B------:R-:W-:Y:S05]  /*0ea0*/  @P4 BRA `(.L_x_3117) ;  /* 0x0000002000004947 */ /* 0x000fea0003800000 */
[----:B------:R-:W-:Y:S05]  /*0eb0*/  @P0 BRA `(.L_x_3118) ;  /* 0x0000003000000947 */ /* 0x000fea0003800000 */
[----:B------:R-:W-:Y:S05]  /*0ec0*/  BRA `(.L_x_3119) ;  /* 0x0000004000007947 */ /* 0x000fea0003800000 */
.L_x_3117:
[----:B-----5:R-:W-:-:S05]  /*0ed0*/  HADD2.F32 R37, -RZ, R34.H1_H1 ;  /* 0x30000022ff257230 */ /* 0x020fca0000004100 */
[----:B------:R-:W-:-:S05]  /*0ee0*/  FADD.FTZ R104, R37, R104 ;  /* 0x0000006825687221 */ /* 0x000fca0000010000 */
.L_x_3118:
[----:B------:R-:W-:-:S04]  /*0ef0*/  F2FP.PACK_AB R36, RZ, R104 ;  /* 0x00000068ff24723e */ /* 0x000fc800000000ff */
[----:B------:R-:W-:Y:S02]  /*0f00*/  PRMT R30, R30, 0x5410, R36 ;  /* 0x000054101e1e7816 */ /* 0x000fe40000000024 */
.L_x_3119:
[----:B------:R-:W-:-:S05]  /*0f10*/  HADD2.F32 R105, -RZ, R39.H0_H0 ;  /* 0x20000027ff697230 */ /* 0x000fca0000004100 */
[----:B------:R-:W-:Y:S01]  /*0f20*/  FMUL.FTZ R105, R105, R116 ;  /* 0x0000007469697220 */ /* 0x000fe20000410000 */
[----:B------:R-:W-:Y:S05]  /*0f30*/  @P4 BRA `(.L_x_3120) ;  /* 0x0000002000004947 */ /* 0x000fea0003800000 */
[----:B------:R-:W-:Y:S05]  /*0f40*/  @P0 BRA `(.L_x_3121) ;  /* 0x0000003000000947 */ /* 0x000fea0003800000 */
[----:B------:R-:W-:Y:S05]  /*0f50*/  BRA `(.L_x_3122) ;  /* 0x0000004000007947 */ /* 0x000fea0003800000 */
.L_x_3120:
[----:B-----5:R-:W-:-:S05]  /*0f60*/  HADD2.F32 R36, -RZ, R35.H0_H0 ;  /* 0x20000023ff247230 */ /* 0x020fca0000004100 */
[----:B------:R-:W-:-:S05]  /*0f70*/  FADD.FTZ R105, R36, R105 ;  /* 0x0000006924697221 */ /* 0x000fca0000010000 */
.L_x_3121:
[----:B------:R-:W-:-:S04]  /*0f80*/  F2FP.PACK_AB R36, RZ, R105 ;  /* 0x00000069ff24723e */ /* 0x000fc800000000ff */
[----:B------:R-:W-:Y:S02]  /*0f90*/  PRMT R31, R36, 0x7610, R31 ;  /* 0x00007610241f7816 */ /* 0x000fe4000000001f */
.L_x_3122:
[----:B------:R-:W-:-:S05]  /*0fa0*/  HADD2.F32 R39, -RZ, R39.H1_H1 ;  /* 0x30000027ff277230 */ /* 0x000fca0000004100 */
[----:B------:R-:W-:Y:S01]  /*0fb0*/  FMUL.FTZ R112, R39, R116 ;  /* 0x0000007427707220 */ /* 0x000fe20000410000 */
[----:B------:R-:W-:Y:S05]  /*0fc0*/  @P4 BRA `(.L_x_3123) ;  /* 0x0000002000004947 */ /* 0x000fea0003800000 */
[----:B------:R-:W-:Y:S05]  /*0fd0*/  @P0 BRA `(.L_x_3124) ;  /* 0x0000003000000947 */ /* 0x000fea0003800000 */
[----:B------:R-:W-:Y:S05]  /*0fe0*/  BRA `(.L_x_3125) ;  /* 0x0000004000007947 */ /* 0x000fea0003800000 */
.L_x_3123:
[----:B-----5:R-:W-:-:S05]  /*0ff0*/  HADD2.F32 R37, -RZ, R35.H1_H1 ;  /* 0x30000023ff257230 */ /* 0x020fca0000004100 */
[----:B------:R-:W-:-:S05]  /*1000*/  FADD.FTZ R112, R37, R112 ;  /* 0x0000007025707221 */ /* 0x000fca0000010000 */
.L_x_3124:
[----:B------:R-:W-:-:S04]  /*1010*/  F2FP.PACK_AB R36, RZ, R112 ;  /* 0x00000070ff24723e */ /* 0x000fc800000000ff */
[----:B------:R-:W-:Y:S02]  /*1020*/  PRMT R31, R31, 0x5410, R36 ;  /* 0x000054101f1f7816 */ /* 0x000fe40000000024 */
.L_x_3125:
[C---:B------:R-:W-:Y:S02]  /*1030*/  @P0 LEA R36, P4, R80.reuse, c[0x0][0x188], 0x4 ;  /* 0x0000620050240a11 */ /* 0x040fe400078820ff */
[C---:B------:R-:W-:Y:S02]  /*1040*/  IADD3 R117, R80.reuse, 0x100, RZ ;  /* 0x0000010050757810 */ /* 0x040fe40007ffe0ff */
[----:B------:R-:W-:-:S05]  /*1050*/  @P0 LEA.HI.X R37, R80, c[0x0][0x18c], RZ, 0x4, P4 ;  /* 0x0000630050250a11 */ /* 0x000fca00020f24ff */
[----:B------:R0:W-:Y:S04]  /*1060*/  @P0 STG.E.128 [R36.64], R28 ;  /* 0x0000001c24000986 */ /* 0x0001e8000c101d04 */
.L_x_3101:
[----:B------:R-:W-:Y:S05]  /*1070*/  BSYNC B0 ;  /* 0x0000000000007941 */ /* 0x000fea0003800000 */
.L_x_3100:
        /* <DEDUP_REMOVED lines=12> */
[----:B------:R-:W-:Y:S01]  /*1140*/  ISETP.NE.AND.EX P4, PT, RZ, c[0x0][0x184], PT, P4 ;  /* 0x00006100ff007a0c */ /* 0x000fe20003f85340 */
[----:B--2---:R-:W-:-:S05]  /*1150*/  HADD2.F32 R85, -RZ, R36.H0_H0 ;  /* 0x20000024ff557230 */ /* 0x004fca0000004100 */
[----:B------:R-:W-:-:S07]  /*1160*/  FMUL.FTZ R85, R85, R116 ;  /* 0x0000007455557220 */ /* 0x000fce0000410000 */
[----:B------:R-:W-:Y:S05]  /*1170*/  @P4 BRA `(.L_x_3128) ;  /* 0x0000002000004947 */ /* 0x000fea0003800000 */
[----:B0-----:R-:W-:Y:S05]  /*1180*/  @P0 BRA `(.L_x_3129) ;  /* 0x0000003000000947 */ /* 0x001fea0003800000 */
[----:B------:R-:W-:Y:S05]  /*1190*/  BRA `(.L_x_3130) ;  /* 0x0000004000007947 */ /* 0x000fea0003800000 */
.L_x_3128:
[----:B0----5:R-:W-:-:S05]  /*11a0*/  HADD2.F32 R92, -RZ, R32.H0_H0 ;  /* 0x20000020ff5c7230 */ /* 0x021fca0000004100 */
[----:B------:R-:W-:-:S05]  /*11b0*/  FADD.FTZ R85, R92, R85 ;  /* 0x000000555c557221 */ /* 0x000fca0000010000 */
.L_x_3129:
[----:B------:R-:W-:-:S04]  /*11c0*/  F2FP.PACK_AB R91, RZ, R85 ;  /* 0x00000055ff5b723e */ /* 0x000fc800000000ff */
[----:B------:R-:W-:Y:S02]  /*11d0*/  PRMT R28, R91, 0x7610, R28 ;  /* 0x000076105b1c7816 */ /* 0x000fe4000000001c */
.L_x_3130:
[----:B------:R-:W-:-:S05]  /*11e0*/  HADD2.F32 R91, -RZ, R36.H1_H1 ;  /* 0x30000024ff5b7230 */ /* 0x000fca0000004100 */
[----:B------:R-:W-:Y:S01]  /*11f0*/  FMUL.FTZ R92, R91, R116 ;  /* 0x000000745b5c7220 */ /* 0x000fe20000410000 */
[----:B------:R-:W-:Y:S05]  /*1200*/  @P4 BRA `(.L_x_3131) ;  /* 0x0000002000004947 */ /* 0x000fea0003800000 */
[----:B------:R-:W-:Y:S05]  /*1210*/  @P0 BRA `(.L_x_3132) ;  /* 0x0000003000000947 */ /* 0x000fea0003800000 */
[----:B------:R-:W-:Y:S05]  /*1220*/  BRA `(.L_x_3133) ;  /* 0x0000004000007947 */ /* 0x000fea0003800000 */
.L_x_3131:
[----:B-----5:R-:W-:-:S05]  /*1230*/  HADD2.F32 R91, -RZ, R32.H1_H1 ;  /* 0x30000020ff5b7230 */ /* 0x020fca0000004100 */
[----:B------:R-:W-:-:S05]  /*1240*/  FADD.FTZ R92, R91, R92 ;  /* 0x0000005c5b5c7221 */ /* 0x000fca0000010000 */
.L_x_3132:
[----:B------:R-:W-:-:S04]  /*1250*/  F2FP.PACK_AB R36, RZ, R92 ;  /* 0x0000005cff24723e */ /* 0x000fc800000000ff */
[----:B------:R-:W-:Y:S02]  /*1260*/  PRMT R28, R28, 0x5410, R36 ;  /* 0x000054101c1c7816 */ /* 0x000fe40000000024 */
.L_x_3133:
[----:B------:R-:W-:-:S05]  /*1270*/  HADD2.F32 R91, -RZ, R37.H0_H0 ;  /* 0x20000025ff5b7230 */ /* 0x000fca0000004100 */
[----:B------:R-:W-:Y:S01]  /*1280*/  FMUL.FTZ R91, R91, R116 ;  /* 0x000000745b5b7220 */ /* 0x000fe20000410000 */
[----:B------:R-:W-:Y:S05]  /*1290*/  @P4 BRA `(.L_x_3134) ;  /* 0x0000002000004947 */ /* 0x000fea0003800000 */
[----:B------:R-:W-:Y:S05]  /*12a0*/  @P0 BRA `(.L_x_3135) ;  /* 0x0000003000000947 */ /* 0x000fea0003800000 */
[----:B------:R-:W-:Y:S05]  /*12b0*/  BRA `(.L_x_3136) ;  /* 0x0000004000007947 */ /* 0x000fea0003800000 */
.L_x_3134:
[----:B-----5:R-:W-:-:S05]  /*12c0*/  HADD2.F32 R36, -RZ, R33.H0_H0 ;  /* 0x20000021ff247230 */ /* 0x020fca0000004100 */
[----:B------:R-:W-:-:S05]  /*12d0*/  FADD.FTZ R91, R36, R91 ;  /* 0x0000005b245b7221 */ /* 0x000fca0000010000 */
.L_x_3135:
[----:B------:R-:W-:-:S04]  /*12e0*/  F2FP.PACK_AB R36, RZ, R91 ;  /* 0x0000005bff24723e */ /* 0x000fc800000000ff */
[----:B------:R-:W-:Y:S02]  /*12f0*/  PRMT R29, R36, 0x7610, R29 ;  /* 0x00007610241d7816 */ /* 0x000fe4000000001d */
.L_x_3136:
[----:B------:R-:W-:-:S05]  /*1300*/  HADD2.F32 R37, -RZ, R37.H1_H1 ;  /* 0x30000025ff257230 */ /* 0x000fca0000004100 */
[----:B------:R-:W-:Y:S01]  /*1310*/  FMUL.FTZ R98, R37, R116 ;  /* 0x0000007425627220 */ /* 0x000fe20000410000 */
[----:B------:R-:W-:Y:S05]  /*1320*/  @P4 BRA `(.L_x_3137) ;  /* 0x0000002000004947 */ /* 0x000fea0003800000 */
[----:B------:R-:W-:Y:S05]  /*1330*/  @P0 BRA `(.L_x_3138) ;  /* 0x0000003000000947 */ /* 0x000fea0003800000 */
[----:B------:R-:W-:Y:S05]  /*1340*/  BRA `(.L_x_3139) ;  /* 0x0000004000007947 */ /* 0x000fea0003800000 */
.L_x_3137:
[----:B-----5:R-:W-:-:S05]  /*1350*/  HADD2.F32 R37, -RZ, R33.H1_H1 ;  /* 0x30000021ff257230 */ /* 0x020fca0000004100 */
[----:B------:R-:W-:-:S05]  /*1360*/  FADD.FTZ R98, R37, R98 ;  /* 0x0000006225627221 */ /* 0x000fca0000010000 */
.L_x_3138:
[----:B------:R-:W-:-:S04]  /*1370*/  F2FP.PACK_AB R36, RZ, R98 ;  /* 0x00000062ff24723e */ /* 0x000fc800000000ff */
[----:B------:R-:W-:Y:S02]  /*1380*/  PRMT R29, R29, 0x5410, R36 ;  /* 0x000054101d1d7816 */ /* 0x000fe40000000024 */
.L_x_3139:
[----:B------:R-:W-:-:S05]  /*1390*/  HADD2.F32 R99, -RZ, R38.H0_H0 ;  /* 0x20000026ff637230 */ /* 0x000fca0000004100 */
[----:B------:R-:W-:Y:S01]  /*13a0*/  FMUL.FTZ R99, R99, R116 ;  /* 0x0000007463637220 */ /* 0x000fe20000410000 */
[----:B------:R-:W-:Y:S05]  /*13b0*/  @P4 BRA `(.L_x_3140) ;  /* 0x0000002000004947 */ /* 0x000fea0003800000 */
[----:B------:R-:W-:Y:S05]  /*13c0*/  @P0 BRA `(.L_x_3141) ;  /* 0x0000003000000947 */ /* 0x000fea0003800000 */
[----:B------:R-:W-:Y:S05]  /*13d0*/  BRA `(.L_x_3142) ;  /* 0x0000004000007947 */ /* 0x000fea0003800000 */
.L_x_3140:
[----:B-----5:R-:W-:-:S05]  /*13e0*/  HADD2.F32 R36, -RZ, R34.H0_H0 ;  /* 0x20000022ff247230 */ /* 0x020fca0000004100 */
[----:B------:R-:W-:-:S05]  /*13f0*/  FADD.FTZ R99, R36, R99 ;  /* 0x0000006324637221 */ /* 0x000fca0000010000 */
.L_x_3141:
[----:B------:R-:W-:-:S04]  /*1400*/  F2FP.PACK_AB R36, RZ, R99 ;  /* 0x00000063ff24723e */ /* 0x000fc800000000ff */
[----:B------:R-:W-:Y:S02]  /*1410*/  PRMT R30, R36, 0x7610, R30 ;  /* 0x00007610241e7816 */ /* 0x000fe4000000001e */
.L_x_3142:
[----:B------:R-:W-:-:S05]  /*1420*/  HADD2.F32 R37, -RZ, R38.H1_H1 ;  /* 0x30000026ff257230 */ /* 0x000fca0000004100 */
[----:B------:R-:W-:Y:S01]  /*1430*/  FMUL.FTZ R106, R37, R116 ;  /* 0x00000074256a7220 */ /* 0x000fe20000410000 */
[----:B------:R-:W-:Y:S05]  /*1440*/  @P4 BRA `(.L_x_3143) ;  /* 0x0000002000004947 */ /* 0x000fea0003800000 */
[----:B------:R-:W-:Y:S05]  /*1450*/  @P0 BRA `(.L_x_3144) ;  /* 0x0000003000000947 */ /* 0x000fea0003800000 */
[----:B------:R-:W-:Y:S05]  /*1460*/  BRA `(.L_x_3145) ;  /* 0x0000004000007947 */ /* 0x000fea0003800000 */
.L_x_3143:
[----:B-----5:R-:W-:-:S05]  /*1470*/  HADD2.F32 R37, -RZ, R34.H1_H1 ;  /* 0x30000022ff257230 */ /* 0x020fca0000004100 */
[----:B------:R-:W-:-:S05]  /*1480*/  FADD.FTZ R106, R37, R106 ;  /* 0x0000006a256a7221 */ /* 0x000fca0000010000 */
.L_x_3144:
[----:B------:R-:W-:-:S04]  /*1490*/  F2FP.PACK_AB R36, RZ, R106 ;  /* 0x0000006aff24723e */ /* 0x000fc800000000ff */
[----:B------:R-:W-:Y:S02]  /*14a0*/  PRMT R30, R30, 0x5410, R36 ;  /* 0x000054101e1e7816 */ /* 0x000fe40000000024 */
.L_x_3145:
[----:B------:R-:W-:-:S05]  /*14b0*/  HADD2.F32 R107, -RZ, R39.H0_H0 ;  /* 0x20000027ff6b7230 */ /* 0x000fca0000004100 */
[----:B------:R-:W-:Y:S01]  /*14c0*/  FMUL.FTZ R107, R107, R116 ;  /* 0x000000746b6b7220 */ /* 0x000fe20000410000 */
[----:B------:R-:W-:Y:S05]  /*14d0*/  @P4 BRA `(.L_x_3146) ;  /* 0x0000002000004947 */ /* 0x000fea0003800000 */
[----:B------:R-:W-:Y:S05]  /*14e0*/  @P0 BRA `(.L_x_3147) ;  /* 0x0000003000000947 */ /* 0x000fea0003800000 */
[----:B------:R-:W-:Y:S05]  /*14f0*/  BRA `(.L_x_3148) ;  /* 0x0000004000007947 */ /* 0x000fea0003800000 */
.L_x_3146:
[----:B-----5:R-:W-:-:S05]  /*1500*/  HADD2.F32 R36, -RZ, R35.H0_H0 ;  /* 0x20000023ff247230 */ /* 0x020fca0000004100 */
[----:B------:R-:W-:-:S05]  /*1510*/  FADD.FTZ R107, R36, R107 ;  /* 0x0000006b246b7221 */ /* 0x000fca0000010000 */
.L_x_3147:
[----:B------:R-:W-:-:S04]  /*1520*/  F2FP.PACK_AB R36, RZ, R107 ;  /* 0x0000006bff24723e */ /* 0x000fc800000000ff */
[----:B------:R-:W-:Y:S02]  /*1530*/  PRMT R31, R36, 0x7610, R31 ;  /* 0x00007610241f7816 */ /* 0x000fe4000000001f */
.L_x_3148:
[----:B------:R-:W-:-:S05]  /*1540*/  HADD2.F32 R39, -RZ, R39.H1_H1 ;  /* 0x30000027ff277230 */ /* 0x000fca0000004100 */
[----:B------:R-:W-:Y:S01]  /*1550*/  FMUL.FTZ R113, R39, R116 ;  /* 0x0000007427717220 */ /* 0x000fe20000410000 */
[----:B------:R-:W-:Y:S05]  /*1560*/  @P4 BRA `(.L_x_3149) ;  /* 0x0000002000004947 */ /* 0x000fea0003800000 */
[----:B------:R-:W-:Y:S05]  /*1570*/  @P0 BRA `(.L_x_3150) ;  /* 0x0000003000000947 */ /* 0x000fea0003800000 */
[----:B------:R-:W-:Y:S05]  /*1580*/  BRA `(.L_x_3151) ;  /* 0x0000004000007947 */ /* 0x000fea0003800000 */
.L_x_3149:
[----:B-----5:R-:W-:-:S05]  /*1590*/  HADD2.F32 R36, -RZ, R35.H1_H1 ;  /* 0x30000023ff247230 */ /* 0x020fca0000004100 */
[----:B------:R-:W-:-:S05]  /*15a0*/  FADD.FTZ R113, R36, R113 ;  /* 0x0000007124717221 */ /* 0x000fca0000010000 */
.L_x_3150:
[----:B------:R-:W-:-:S04]  /*15b0*/  F2FP.PACK_AB R36, RZ, R113 ;  /* 0x00000071ff24723e */ /* 0x000fc800000000ff */
[----:B------:R-:W-:Y:S02]  /*15c0*/  PRMT R31, R31, 0x5410, R36 ;  /* 0x000054101f1f7816 */ /* 0x000fe40000000024 */
.L_x_3151:
[----:B------:R-:W-:-:S04]  /*15d0*/  @P0 LEA R36, P4, R117, c[0x0][0x188], 0x4 ;  /* 0x0000620075240a11 */ /* 0x000fc800078820ff */
[C---:B------:R-:W-:Y:S02]  /*15e0*/  @P0 LEA.HI.X R37, R117.reuse, c[0x0][0x18c], RZ, 0x4, P4 ;  /* 0x0000630075250a11 */ /* 0x040fe400020f24ff */
[----:B------:R-:W-:-:S03]  /*15f0*/  IADD3 R117, R117, 0x100, RZ ;  /* 0x0000010075757810 */ /* 0x000fc60007ffe0ff */
[----:B------:R0:W-:Y:S04]  /*1600*/  @P0 STG.E.128 [R36.64], R28 ;  /* 0x0000001c24000986 */ /* 0x0001e8000c101d04 */
.L_x_3127:
[----:B------:R-:W-:Y:S05]  /*1610*/  BSYNC B0 ;  /* 0x0000000000007941 */ /* 0x000fea0003800000 */
.L_x_3126:
        /* <DEDUP_REMOVED lines=17> */
.L_x_3154:
[----:B0----5:R-:W-:-:S05]  /*1730*/  HADD2.F32 R89, -RZ, R32.H0_H0 ;  /* 0x20000020ff597230 */ /* 0x021fca0000004100 */
[----:B------:R-:W-:-:S05]  /*1740*/  FADD.FTZ R86, R89, R86 ;  /* 0x0000005659567221 */ /* 0x000fca0000010000 */
.L_x_3155:
[----:B------:R-:W-:-:S04]  /*1750*/  F2FP.PACK_AB R89, RZ, R86 ;  /* 0x00000056ff59723e */ /* 0x000fc800000000ff */
[----:B------:R-:W-:Y:S02]  /*1760*/  PRMT R28, R89, 0x7610, R28 ;  /* 0x00007610591c7816 */ /* 0x000fe4000000001c */
.L_x_3156:
[----:B------:R-:W-:-:S05]  /*1770*/  HADD2.F32 R89, -RZ, R36.H1_H1 ;  /* 0x30000024ff597230 */ /* 0x000fca0000004100 */
[----:B------:R-:W-:Y:S01]  /*1780*/  FMUL.FTZ R90, R89, R116 ;  /* 0x00000074595a7220 */ /* 0x000fe20000410000 */
[----:B------:R-:W-:Y:S05]  /*1790*/  @P4 BRA `(.L_x_3157) ;  /* 0x0000002000004947 */ /* 0x000fea0003800000 */
[----:B------:R-:W-:Y:S05]  /*17a0*/  @P0 BRA `(.L_x_3158) ;  /* 0x0000003000000947 */ /* 0x000fea0003800000 */
[----:B------:R-:W-:Y:S05]  /*17b0*/  BRA `(.L_x_3159) ;  /* 0x0000004000007947 */ /* 0x000fea0003800000 */
.L_x_3157:
[----:B-----5:R-:W-:-:S05]  /*17c0*/  HADD2.F32 R89, -RZ, R32.H1_H1 ;  /* 0x30000020ff597230 */ /* 0x020fca0000004100 */
[----:B------:R-:W-:-:S05]  /*17d0*/  FADD.FTZ R90, R89, R90 ;  /* 0x0000005a595a7221 */ /* 0x000fca0000010000 */
.L_x_3158:
[----:B------:R-:W-:-:S04]  /*17e0*/  F2FP.PACK_AB R36, RZ, R90 ;  /* 0x0000005aff24723e */ /* 0x000fc800000000ff */
[----:B------:R-:W-:Y:S02]  /*17f0*/  PRMT R28, R28, 0x5410, R36 ;  /* 0x000054101c1c7816 */ /* 0x000fe40000000024 */
.L_x_3159:
[----:B------:R-:W-:-:S05]  /*1800*/  HADD2.F32 R89, -RZ, R37.H0_H0 ;  /* 0x20000025ff597230 */ /* 0x000fca0000004100 */
[----:B------:R-:W-:Y:S01]  /*1810*/  FMUL.FTZ R89, R89, R116 ;  /* 0x0000007459597220 */ /* 0x000fe20000410000 */
[----:B------:R-:W-:Y:S05]  /*1820*/  @P4 BRA `(.L_x_3160) ;  /* 0x0000002000004947 */ /* 0x000fea0003800000 */
[----:B------:R-:W-:Y:S05]  /*1830*/  @P0 BRA `(.L_x_3161) ;  /* 0x0000003000000947 */ /* 0x000fea0003800000 */
[----:B------:R-:W-:Y:S05]  /*1840*/  BRA `(.L_x_3162) ;  /* 0x0000004000007947 */ /* 0x000fea0003800000 */
.L_x_3160:
[----:B-----5:R-:W-:-:S05]  /*1850*/  HADD2.F32 R36, -RZ, R33.H0_H0 ;  /* 0x20000021ff247230 */ /* 0x020fca0000004100 */
[----:B------:R-:W-:-:S05]  /*1860*/  FADD.FTZ R89, R36, R89 ;  /* 0x0000005924597221 */ /* 0x000fca0000010000 */
.L_x_3161:
[----:B------:R-:W-:-:S04]  /*1870*/  F2FP.PACK_AB R36, RZ, R89 ;  /* 0x00000059ff24723e */ /* 0x000fc800000000ff */
[----:B------:R-:W-:Y:S02]  /*1880*/  PRMT R29, R36, 0x7610, R29 ;  /* 0x00007610241d7816 */ /* 0x000fe4000000001d */
.L_x_3162:
[----:B------:R-:W-:-:S05]  /*1890*/  HADD2.F32 R37, -RZ, R37.H1_H1 ;  /* 0x30000025ff257230 */ /* 0x000fca0000004100 */
[----:B------:R-:W-:Y:S01]  /*18a0*/  FMUL.FTZ R100, R37, R116 ;  /* 0x0000007425647220 */ /* 0x000fe20000410000 */
[----:B------:R-:W-:Y:S05]  /*18b0*/  @P4 BRA `(.L_x_3163) ;  /* 0x0000002000004947 */ /* 0x000fea0003800000 */
[----:B------:R-:W-:Y:S05]  /*18c0*/  @P0 BRA `(.L_x_3164) ;  /* 0x0000003000000947 */ /* 0x000fea0003800000 */
[----:B------:R-:W-:Y:S05]  /*18d0*/  BRA `(.L_x_3165) ;  /* 0x0000004000007947 */ /* 0x000fea0003800000 */
.L_x_3163:
[----:B-----5:R-:W-:-:S05]  /*18e0*/  HADD2.F32 R37, -RZ, R33.H1_H1 ;  /* 0x30000021ff257230 */ /* 0x020fca0000004100 */
[----:B------:R-:W-:-:S05]  /*18f0*/  FADD.FTZ R100, R37, R100 ;  /* 0x0000006425647221 */ /* 0x000fca0000010000 */
.L_x_3164:
[----:B------:R-:W-:-:S04]  /*1900*/  F2FP.PACK_AB R36, RZ, R100 ;  /* 0x00000064ff24723e */ /* 0x000fc800000000ff */
[----:B------:R-:W-:Y:S02]  /*1910*/  PRMT R29, R29, 0x5410, R36 ;  /* 0x000054101d1d7816 */ /* 0x000fe40000000024 */
.L_x_3165:
[----:B------:R-:W-:-:S05]  /*1920*/  HADD2.F32 R101, -RZ, R38.H0_H0 ;  /* 0x20000026ff657230 */ /* 0x000fca0000004100 */
[----:B------:R-:W-:Y:S01]  /*1930*/  FMUL.FTZ R101, R101, R116 ;  /* 0x0000007465657220 */ /* 0x000fe20000410000 */
[----:B------:R-:W-:Y:S05]  /*1940*/  @P4 BRA `(.L_x_3166) ;  /* 0x0000002000004947 */ /* 0x000fea0003800000 */
[----:B------:R-:W-:Y:S05]  /*1950*/  @P0 BRA `(.L_x_3167) ;  /* 0x0000003000000947 */ /* 0x000fea0003800000 */
[----:B------:R-:W-:Y:S05]  /*1960*/  BRA `(.L_x_3168) ;  /* 0x0000004000007947 */ /* 0x000fea0003800000 */
.L_x_3166:
[----:B-----5:R-:W-:-:S05]  /*1970*/  HADD2.F32 R36, -RZ, R34.H0_H0 ;  /* 0x20000022ff247230 */ /* 0x020fca0000004100 */
[----:B------:R-:W-:-:S05]  /*1980*/  FADD.FTZ R101, R36, R101 ;  /* 0x0000006524657221 */ /* 0x000fca0000010000 */
.L_x_3167:
[----:B------:R-:W-:-:S04]  /*1990*/  F2FP.PACK_AB R36, RZ, R101 ;  /* 0x00000065ff24723e */ /* 0x000fc800000000ff */
[----:B------:R-:W-:Y:S02]  /*19a0*/  PRMT R30, R36, 0x7610, R30 ;  /* 0x00007610241e7816 */ /* 0x000fe4000000001e */
.L_x_3168:
[----:B------:R-:W-:-:S05]  /*19b0*/  HADD2.F32 R37, -RZ, R38.H1_H1 ;  /* 0x30000026ff257230 */ /* 0x000fca0000004100 */
[----:B------:R-:W-:Y:S01]  /*19c0*/  FMUL.FTZ R108, R37, R116 ;  /* 0x00000074256c7220 */ /* 0x000fe20000410000 */
[----:B------:R-:W-:Y:S05]  /*19d0*/  @P4 BRA `(.L_x_3169) ;  /* 0x0000002000004947 */ /* 0x000fea0003800000 */
[----:B------:R-:W-:Y:S05]  /*19e0*/  @P0 BRA `(.L_x_3170) ;  /* 0x0000003000000947 */ /* 0x000fea0003800000 */
[----:B------:R-:W-:Y:S05]  /*19f0*/  BRA `(.L_x_3171) ;  /* 0x0000004000007947 */ /* 0x000fea0003800000 */
.L_x_3169:
[----:B-----5:R-:W-:-:S05]  /*1a00*/  HADD2.F32 R37, -RZ, R34.H1_H1 ;  /* 0x30000022ff257230 */ /* 0x020fca0000004100 */
[----:B------:R-:W-:-:S05]  /*1a10*/  FADD.FTZ R108, R37, R108 ;  /* 0x0000006c256c7221 */ /* 0x000fca0000010000 */
.L_x_3170:
[----:B------:R-:W-:-:S04]  /*1a20*/  F2FP.PACK_AB R36, RZ, R108 ;  /* 0x0000006cff24723e */ /* 0x000fc800000000ff */
[----:B------:R-:W-:Y:S02]  /*1a30*/  PRMT R30, R30, 0x5410, R36 ;  /* 0x000054101e1e7816 */ /* 0x000fe40000000024 */
.L_x_3171:
[----:B------:R-:W-:-:S05]  /*1a40*/  HADD2.F32 R109, -RZ, R39.H0_H0 ;  /* 0x20000027ff6d7230 */ /* 0x000fca0000004100 */
[----:B------:R-:W-:Y:S01]  /*1a50*/  FMUL.FTZ R109, R109, R116 ;  /* 0x000000746d6d7220 */ /* 0x000fe20000410000 */
[----:B------:R-:W-:Y:S05]  /*1a60*/  @P4 BRA `(.L_x_3172) ;  /* 0x0000002000004947 */ /* 0x000fea0003800000 */
[----:B------:R-:W-:Y:S05]  /*1a70*/  @P0 BRA `(.L_x_3173) ;  /* 0x0000003000000947 */ /* 0x000fea0003800000 */
[----:B------:R-:W-:Y:S05]  /*1a80*/  BRA `(.L_x_3174) ;  /* 0x0000004000007947 */ /* 0x000fea0003800000 */
.L_x_3172:
[----:B-----5:R-:W-:-:S05]  /*1a90*/  HADD2.F32 R36, -RZ, R35.H0_H0 ;  /* 0x20000023ff247230 */ /* 0x020fca0000004100 */
[----:B------:R-:W-:-:S05]  /*1aa0*/  FADD.FTZ R109, R36, R109 ;  /* 0x0000006d246d7221 */ /* 0x000fca0000010000 */
.L_x_3173:
[----:B------:R-:W-:-:S04]  /*1ab0*/  F2FP.PACK_AB R36, RZ, R109 ;  /* 0x0000006dff24723e */ /* 0x000fc800000000ff */
[----:B------:R-:W-:Y:S02]  /*1ac0*/  PRMT R31, R36, 0x7610, R31 ;  /* 0x00007610241f7816 */ /* 0x000fe4000000001f */
.L_x_3174:
[----:B------:R-:W-:-:S05]  /*1ad0*/  HADD2.F32 R39, -RZ, R39.H1_H1 ;  /* 0x30000027ff277230 */ /* 0x000fca0000004100 */
[----:B------:R-:W-:Y:S01]  /*1ae0*/  FMUL.FTZ R114, R39, R116 ;  /* 0x0000007427727220 */ /* 0x000fe20000410000 */
[----:B------:R-:W-:Y:S05]  /*1af0*/  @P4 BRA `(.L_x_3175) ;  /* 0x0000002000004947 */ /* 0x000fea0003800000 */
[----:B------:R-:W-:Y:S05]  /*1b00*/  @P0 BRA `(.L_x_3176) ;  /* 0x0000003000000947 */ /* 0x000fea0003800000 */
[----:B------:R-:W-:Y:S05]  /*1b10*/  BRA `(.L_x_3177) ;  /* 0x0000004000007947 */ /* 0x000fea0003800000 */
.L_x_3175:
[----:B-----5:R-:W-:-:S05]  /*1b20*/  HADD2.F32 R37, -RZ, R35.H1_H1 ;  /* 0x30000023ff257230 */ /* 0x020fca0000004100 */
[----:B------:R-:W-:-:S05]  /*1b30*/  FADD.FTZ R114, R37, R114 ;  /* 0x0000007225727221 */ /* 0x000fca0000010000 */
.L_x_3176:
[----:B------:R-:W-:-:S04]  /*1b40*/  F2FP.PACK_AB R36, RZ, R114 ;  /* 0x00000072ff24723e */ /* 0x000fc800000000ff */
[----:B------:R-:W-:Y:S02]  /*1b50*/  PRMT R31, R31, 0x5410, R36 ;  /* 0x000054101f1f7816 */ /* 0x000fe40000000024 */
.L_x_3177:
[----:B------:R-:W-:-:S04]  /*1b60*/  @P0 LEA R36, P4, R117, c[0x0][0x188], 0x4 ;  /* 0x0000620075240a11 */ /* 0x000fc800078820ff */
[C---:B------:R-:W-:Y:S02]  /*1b70*/  @P0 LEA.HI.X R37, R117.reuse, c[0x0][0x18c], RZ, 0x4, P4 ;  /* 0x0000630075250a11 */ /* 0x040fe400020f24ff */
[----:B------:R-:W-:-:S03]  /*1b80*/  IADD3 R117, R117, 0x100, RZ ;  /* 0x0000010075757810 */ /* 0x000fc60007ffe0ff */
[----:B------:R0:W-:Y:S04]  /*1b90*/  @P0 STG.E.128 [R36.64], R28 ;  /* 0x0000001c24000986 */ /* 0x0001e8000c101d04 */
.L_x_3153:
[----:B------:R-:W-:Y:S05]  /*1ba0*/  BSYNC B0 ;  /* 0x0000000000007941 */ /* 0x000fea0003800000 */
.L_x_3152:
        /* <DEDUP_REMOVED lines=17> */
.L_x_3180:
[----:B0----5:R-:W-:-:S05]  /*1cc0*/  HADD2.F32 R88, -RZ, R32.H0_H0 ;  /* 0x20000020ff587230 */ /* 0x021fca0000004100 */
[----:B------:R-:W-:-:S05]  /*1cd0*/  FADD.FTZ R87, R88, R87 ;  /* 0x0000005758577221 */ /* 0x000fca0000010000 */
.L_x_3181:
[----:B------:R-:W-:-:S04]  /*1ce0*/  F2FP.PACK_AB R88, RZ, R87 ;  /* 0x00000057ff58723e */ /* 0x000fc800000000ff */
[----:B------:R-:W-:Y:S02]  /*1cf0*/  PRMT R28, R88, 0x7610, R28 ;  /* 0x00007610581c7816 */ /* 0x000fe4000000001c */
.L_x_3182:
[----:B------:R-:W-:-:S05]  /*1d00*/  HADD2.F32 R95, -RZ, R36.H1_H1 ;  /* 0x30000024ff5f7230 */ /* 0x000fca0000004100 */
[----:B------:R-:W-:Y:S01]  /*1d10*/  FMUL.FTZ R88, R95, R116 ;  /* 0x000000745f587220 */ /* 0x000fe20000410000 */
[----:B------:R-:W-:Y:S05]  /*1d20*/  @P4 BRA `(.L_x_3183) ;  /* 0x0000002000004947 */ /* 0x000fea0003800000 */
[----:B------:R-:W-:Y:S05]  /*1d30*/  @P0 BRA `(.L_x_3184) ;  /* 0x0000003000000947 */ /* 0x000fea0003800000 */
[----:B------:R-:W-:Y:S05]  /*1d40*/  BRA `(.L_x_3185) ;  /* 0x0000004000007947 */ /* 0x000fea0003800000 */
.L_x_3183:
[----:B-----5:R-:W-:-:S05]  /*1d50*/  HADD2.F32 R95, -RZ, R32.H1_H1 ;  /* 0x30000020ff5f7230 */ /* 0x020fca0000004100 */
[----:B------:R-:W-:-:S05]  /*1d60*/  FADD.FTZ R88, R95, R88 ;  /* 0x000000585f587221 */ /* 0x000fca0000010000 */
.L_x_3184:
[----:B------:R-:W-:-:S04]  /*1d70*/  F2FP.PACK_AB R36, RZ, R88 ;  /* 0x00000058ff24723e */ /* 0x000fc800000000ff */
[----:B------:R-:W-:Y:S02]  /*1d80*/  PRMT R28, R28, 0x5410, R36 ;  /* 0x000054101c1c7816 */ /* 0x000fe40000000024 */
.L_x_3185:
[----:B------:R-:W-:-:S05]  /*1d90*/  HADD2.F32 R95, -RZ, R37.H0_H0 ;  /* 0x20000025ff5f7230 */ /* 0x000fca0000004100 */
[----:B------:R-:W-:Y:S01]  /*1da0*/  FMUL.FTZ R95, R95, R116 ;  /* 0x000000745f5f7220 */ /* 0x000fe20000410000 */
[----:B------:R-:W-:Y:S05]  /*1db0*/  @P4 BRA `(.L_x_3186) ;  /* 0x0000002000004947 */ /* 0x000fea0003800000 */
[----:B------:R-:W-:Y:S05]  /*1dc0*/  @P0 BRA `(.L_x_3187) ;  /* 0x0000003000000947 */ /* 0x000fea0003800000 */
[----:B------:R-:W-:Y:S05]  /*1dd0*/  BRA `(.L_x_3188) ;  /* 0x0000004000007947 */ /* 0x000fea0003800000 */
.L_x_3186:
[----:B-----5:R-:W-:-:S05]  /*1de0*/  HADD2.F32 R36, -RZ, R33.H0_H0 ;  /* 0x20000021ff247230 */ /* 0x020fca0000004100 */
[----:B------:R-:W-:-:S05]  /*1df0*/  FADD.FTZ R95, R36, R95 ;  /* 0x0000005f245f7221 */ /* 0x000fca0000010000 */
.L_x_3187:
[----:B------:R-:W-:-:S04]  /*1e00*/  F2FP.PACK_AB R36, RZ, R95 ;  /* 0x0000005fff24723e */ /* 0x000fc800000000ff */
[----:B------:R-:W-:Y:S02]  /*1e10*/  PRMT R29, R36, 0x7610, R29 ;  /* 0x00007610241d7816 */ /* 0x000fe4000000001d */
.L_x_3188:
[----:B------:R-:W-:-:S05]  /*1e20*/  HADD2.F32 R37, -RZ, R37.H1_H1 ;  /* 0x30000025ff257230 */ /* 0x000fca0000004100 */
[----:B------:R-:W-:Y:S01]  /*1e30*/  FMUL.FTZ R102, R37, R116 ;  /* 0x0000007425667220 */ /* 0x000fe20000410000 */
[----:B------:R-:W-:Y:S05]  /*1e40*/  @P4 BRA `(.L_x_3189) ;  /* 0x0000002000004947 */ /* 0x000fea0003800000 */
[----:B------:R-:W-:Y:S05]  /*1e50*/  @P0 BRA `(.L_x_3190) ;  /* 0x0000003000000947 */ /* 0x000fea0003800000 */
[----:B------:R-:W-:Y:S05]  /*1e60*/  BRA `(.L_x_3191) ;  /* 0x0000004000007947 */ /* 0x000fea0003800000 */
.L_x_3189:
[----:B-----5:R-:W-:-:S05]  /*1e70*/  HADD2.F32 R37, -RZ, R33.H1_H1 ;  /* 0x30000021ff257230 */ /* 0x020fca0000004100 */
[----:B------:R-:W-:-:S05]  /*1e80*/  FADD.FTZ R102, R37, R102 ;  /* 0x0000006625667221 */ /* 0x000fca0000010000 */
.L_x_3190:
[----:B------:R-:W-:-:S04]  /*1e90*/  F2FP.PACK_AB R36, RZ, R102 ;  /* 0x00000066ff24723e */ /* 0x000fc800000000ff */
[----:B------:R-:W-:Y:S02]  /*1ea0*/  PRMT R29, R29, 0x5410, R36 ;  /* 0x000054101d1d7816 */ /* 0x000fe40000000024 */
.L_x_3191:
[----:B------:R-:W-:-:S05]  /*1eb0*/  HADD2.F32 R103, -RZ, R38.H0_H0 ;  /* 0x20000026ff677230 */ /* 0x000fca0000004100 */
[----:B------:R-:W-:Y:S01]  /*1ec0*/  FMUL.FTZ R103, R103, R116 ;  /* 0x0000007467677220 */ /* 0x000fe20000410000 */
[----:B------:R-:W-:Y:S05]  /*1ed0*/  @P4 BRA `(.L_x_3192) ;  /* 0x0000002000004947 */ /* 0x000fea0003800000 */
[----:B------:R-:W-:Y:S05]  /*1ee0*/  @P0 BRA `(.L_x_3193) ;  /* 0x0000003000000947 */ /* 0x000fea0003800000 */
[----:B------:R-:W-:Y:S05]  /*1ef0*/  BRA `(.L_x_3194) ;  /* 0x0000004000007947 */ /* 0x000fea0003800000 */
.L_x_3192:
[----:B-----5:R-:W-:-:S05]  /*1f00*/  HADD2.F32 R36, -RZ, R34.H0_H0 ;  /* 0x20000022ff247230 */ /* 0x020fca0000004100 */
[----:B------:R-:W-:-:S05]  /*1f10*/  FADD.FTZ R103, R36, R103 ;  /* 0x0000006724677221 */ /* 0x000fca0000010000 */
.L_x_3193:
[----:B------:R-:W-:-:S04]  /*1f20*/  F2FP.PACK_AB R36, RZ, R103 ;  /* 0x00000067ff24723e */ /* 0x000fc800000000ff */
[----:B------:R-:W-:Y:S02]  /*1f30*/  PRMT R30, R36, 0x7610, R30 ;  /* 0x00007610241e7816 */ /* 0x000fe4000000001e */
.L_x_3194:
[----:B------:R-:W-:-:S05]  /*1f40*/  HADD2.F32 R37, -RZ, R38.H1_H1 ;  /* 0x30000026ff257230 */ /* 0x000fca0000004100 */
[----:B------:R-:W-:Y:S01]  /*1f50*/  FMUL.FTZ R110, R37, R116 ;  /* 0x00000074256e7220 */ /* 0x000fe20000410000 */
[----:B------:R-:W-:Y:S05]  /*1f60*/  @P4 BRA `(.L_x_3195) ;  /* 0x0000002000004947 */ /* 0x000fea0003800000 */
[----:B------:R-:W-:Y:S05]  /*1f70*/  @P0 BRA `(.L_x_3196) ;  /* 0x0000003000000947 */ /* 0x000fea0003800000 */
[----:B------:R-:W-:Y:S05]  /*1f80*/  BRA `(.L_x_3197) ;  /* 0x0000004000007947 */ /* 0x000fea0003800000 */
.L_x_3195:
[----:B-----5:R-:W-:-:S05]  /*1f90*/  HADD2.F32 R37, -RZ, R34.H1_H1 ;  /* 0x30000022ff257230 */ /* 0x020fca0000004100 */
[----:B------:R-:W-:-:S05]  /*1fa0*/  FADD.FTZ R110, R37, R110 ;  /* 0x0000006e256e7221 */ /* 0x000fca0000010000 */
.L_x_3196:
[----:B------:R-:W-:-:S04]  /*1fb0*/  F2FP.PACK_AB R36, RZ, R110 ;  /* 0x0000006eff24723e */ /* 0x000fc800000000ff */
[----:B------:R-:W-:Y:S02]  /*1fc0*/  PRMT R30, R30, 0x5410, R36 ;  /* 0x000054101e1e7816 */ /* 0x000fe40000000024 */
.L_x_3197:
[----:B------:R-:W-:-:S05]  /*1fd0*/  HADD2.F32 R111, -RZ, R39.H0_H0 ;  /* 0x20000027ff6f7230 */ /* 0x000fca0000004100 */
[----:B------:R-:W-:Y:S01]  /*1fe0*/  FMUL.FTZ R111, R111, R116 ;  /* 0x000000746f6f7220 */ /* 0x000fe20000410000 */
[----:B------:R-:W-:Y:S05]  /*1ff0*/  @P4 BRA `(.L_x_3198) ;  /* 0x0000002000004947 */ /* 0x000fea0003800000 */
[----:B------:R-:W-:Y:S05]  /*2000*/  @P0 BRA `(.L_x_3199) ;  /* 0x0000003000000947 */ /* 0x000fea0003800000 */
[----:B------:R-:W-:Y:S05]  /*2010*/  BRA `(.L_x_3200) ;  /* 0x0000004000007947 */ /* 0x000fea0003800000 */
.L_x_3198:
[----:B-----5:R-:W-:-:S05]  /*2020*/  HADD2.F32 R36, -RZ, R35.H0_H0 ;  /* 0x20000023ff247230 */ /* 0x020fca0000004100 */
[----:B------:R-:W-:-:S05]  /*2030*/  FADD.FTZ R111, R36, R111 ;  /* 0x0000006f246f7221 */ /* 0x000fca0000010000 */
.L_x_3199:
[----:B------:R-:W-:-:S04]  /*2040*/  F2FP.PACK_AB R36, RZ, R111 ;  /* 0x0000006fff24723e */ /* 0x000fc800000000ff */
[----:B------:R-:W-:Y:S02]  /*2050*/  PRMT R31, R36, 0x7610, R31 ;  /* 0x00007610241f7816 */ /* 0x000fe4000000001f */
.L_x_3200:
[----:B------:R-:W-:-:S05]  /*2060*/  HADD2.F32 R39, -RZ, R39.H1_H1 ;  /* 0x30000027ff277230 */ /* 0x000fca0000004100 */
[----:B------:R-:W-:Y:S01]  /*2070*/  FMUL.FTZ R115, R39, R116 ;  /* 0x0000007427737220 */ /* 0x000fe20000410000 */
[----:B------:R-:W-:Y:S05]  /*2080*/  @P4 BRA `(.L_x_3201) ;  /* 0x0000002000004947 */ /* 0x000fea0003800000 */
[----:B------:R-:W-:Y:S05]  /*2090*/  @P0 BRA `(.L_x_3202) ;  /* 0x0000003000000947 */ /* 0x000fea0003800000 */
[----:B------:R-:W-:Y:S05]  /*20a0*/  BRA `(.L_x_3203) ;  /* 0x0000004000007947 */ /* 0x000fea0003800000 */
.L_x_3201:
[----:B-----5:R-:W-:-:S05]  /*20b0*/  HADD2.F32 R36, -RZ, R35.H1_H1 ;  /* 0x30000023ff247230 */ /* 0x020fca0000004100 */
[----:B------:R-:W-:-:S05]  /*20c0*/  FADD.FTZ R115, R36, R115 ;  /* 0x0000007324737221 */ /* 0x000fca0000010000 */
.L_x_3202:
[----:B------:R-:W-:-:S04]  /*20d0*/  F2FP.PACK_AB R36, RZ, R115 ;  /* 0x00000073ff24723e */ /* 0x000fc800000000ff */
[----:B------:R-:W-:Y:S02]  /*20e0*/  PRMT R31, R31, 0x5410, R36 ;  /* 0x000054101f1f7816 */ /* 0x000fe40000000024 */
.L_x_3203:
[----:B------:R-:W-:-:S04]  /*20f0*/  @P0 LEA R36, P4, R117, c[0x0][0x188], 0x4 ;  /* 0x0000620075240a11 */ /* 0x000fc800078820ff */
[----:B------:R-:W-:-:S05]  /*2100*/  @P0 LEA.HI.X R37, R117, c[0x0][0x18c], RZ, 0x4, P4 ;  /* 0x0000630075250a11 */ /* 0x000fca00020f24ff */
[----:B------:R0:W-:Y:S04]  /*2110*/  @P0 STG.E.128 [R36.64], R28 ;  /* 0x0000001c24000986 */ /* 0x0001e8000c101d04 */
.L_x_3179:
[----:B------:R-:W-:Y:S05]  /*2120*/  BSYNC B0 ;  /* 0x0000000000007941 */ /* 0x000fea0003800000 */
.L_x_3178:
        /* <DEDUP_REMOVED lines=42> */
.L_x_3216:
        /* <DEDUP_REMOVED lines=85> */
.L_x_3217:
        /* <DEDUP_REMOVED lines=21> */
[----:B------:R-:W-:Y:S10]  /*2a70*/  I2F R117, R120 ;  /* 0x0000007800757306 */ /* 0x000ff40000201400 */
[----:B------:R-:W-:Y:S01]  /*2a80*/  @!P4 MOV R38, 0x4 ;  /* 0x000000040026c802 */ /* 0x000fe20000000f00 */
        /* <DEDUP_REMOVED lines=51> */
[----:B------:R-:W-:-:S05]  /*2dc0*/  FSEL R37, R37, RZ, P5 ;  /* 0x000000ff25257208 */ /* 0x000fca0002800000 */
[----:B------:R-:W-:Y:S01]  /*2dd0*/  FADD.FTZ R117, R36, R37 ;  /* 0x0000002524757221 */ /* 0x000fe20000010000 */
[----:B------:R-:W-:-:S05]  /*2de0*/  @!P4 MOV R36, 0x4 ;  /* 0x000000040024c802 */ /* 0x000fca0000000f00 */
        /* <DEDUP_REMOVED lines=8> */
[--C-:B------:R-:W-:Y:S02]  /*2e70*/  FADD.FTZ R118, R96, -R116.reuse ;  /* 0x8000007460767221 */ /* 0x100fe40000010000 */
[C---:B------:R-:W-:Y:S02]  /*2e80*/  FMUL.FTZ R36, R117.reuse, R36 ;  /* 0x0000002475247220 */ /* 0x040fe40000410000 */
[----:B------:R-:W-:Y:S02]  /*2e90*/  FMUL.FTZ R37, R117, R38 ;  /* 0x0000002675257220 */ /* 0x000fe40000410000 */
[----:B------:R-:W-:-:S02]  /*2ea0*/  FADD.FTZ R38, R93, -R116 ;  /* 0x800000745d267221 */ /* 0x000fc40000010000 */
[----:B------:R-:W-:Y:S02]  /*2eb0*/  FMUL.FTZ R39, R117, R118 ;  /* 0x0000007675277220 */ /* 0x000fe40000410000 */
[----:B------:R-:W-:Y:S02]  /*2ec0*/  FFMA.FTZ R36, R17, R36, R9 ;  /* 0x0000002411247223 */ /* 0x000fe40000010009 */
[----:B------:R-:W-:Y:S02]  /*2ed0*/  FFMA.FTZ R37, R16, R37, R8 ;  /* 0x0000002510257223 */ /* 0x000fe40000010008 */
[--C-:B------:R-:W-:Y:S02]  /*2ee0*/  FADD.FTZ R120, R97, -R116.reuse ;  /* 0x8000007461787221 */ /* 0x100fe40000010000 */
[----:B------:R-:W-:Y:S01]  /*2ef0*/  FADD.FTZ R118, R104, -R116 ;  /* 0x8000007468767221 */ /* 0x000fe20000010000 */
[----:B------:R-:W-:Y:S01]  /*2f00*/  F2FP.PACK_AB R36, R37, R36 ;  /* 0x000000242524723e */ /* 0x000fe200000000ff */
        /* <DEDUP_REMOVED lines=9> */
[----:B------:R-:W-:Y:S01]  /*2fa0*/  F2FP.PACK_AB R37, R38, R37 ;  /* 0x000000252625723e */ /* 0x000fe200000000ff */
[C---:B------:R-:W-:Y:S02]  /*2fb0*/  FMUL.FTZ R122, R117.reuse, R122 ;  /* 0x0000007a757a7220 */ /* 0x040fe40000410000 */
[----:B------:R-:W-:Y:S01]  /*2fc0*/  FMUL.FTZ R121, R117, R124 ;  /* 0x0000007c75797220 */ /* 0x000fe20000410000 */
[----:B------:R-:W-:Y:S01]  /*2fd0*/  F2FP.PACK_AB R38, R119, R120 ;  /* 0x000000787726723e */ /* 0x000fe200000000ff */
[----:B------:R-:W-:Y:S01]  /*2fe0*/  FFMA.FTZ R39, R11, R122, R3 ;  /* 0x0000007a0b277223 */ /* 0x000fe20000010003 */
[----:B------:R-:W-:Y:S01]  /*2ff0*/  MOV R119, 0x10 ;  /* 0x0000001000777802 */ /* 0x000fe20000000f00 */
[----:B------:R-:W-:-:S05]  /*3000*/  FFMA.FTZ R118, R10, R121, R2 ;  /* 0x000000790a767223 */ /* 0x000fca0000010002 */
[----:B------:R-:W-:Y:S01]  /*3010*/  F2FP.PACK_AB R39, R118, R39 ;  /* 0x000000277627723e */ /* 0x000fe200000000ff */
[C---:B------:R-:W-:Y:S01]  /*3020*/  IMAD.WIDE.U32 R118, R80.reuse, R119, c[0x0][0x208] ;  /* 0x0000820050767625 */ /* 0x040fe200078e0077 */
[----:B------:R-:W-:-:S04]  /*3030*/  IADD3 R80, R80, 0x100, RZ ;  /* 0x0000010050507810 */ /* 0x000fc80007ffe0ff */
[----:B------:R0:W-:Y:S03]  /*3040*/  STG.E.128 [R118.64], R36 ;  /* 0x0000002476007986 */ /* 0x0001e6000c101d04 */
.L_x_3207:
[----:B------:R-:W-:Y:S05]  /*3050*/  BSYNC B0 ;  /* 0x0000000000007941 */ /* 0x000fea0003800000 */
.L_x_3206:
        /* <DEDUP_REMOVED lines=11> */
[----:B------:R-:W-:Y:S01]  /*3110*/  F2FP.PACK_AB R36, R37, R36 ;  /* 0x000000242524723e */ /* 0x000fe200000000ff */
[----:B------:R-:W-:Y:S02]  /*3120*/  FMUL.FTZ R37, R117, R38 ;  /* 0x0000002675257220 */ /* 0x000fe40000410000 */
[--C-:B------:R-:W-:Y:S02]  /*3130*/  FADD.FTZ R38, R106, -R116.reuse ;  /* 0x800000746a267221 */ /* 0x100fe40000010000 */
[--C-:B------:R-:W-:Y:S02]  /*3140*/  FADD.FTZ R122, R107, -R116.reuse ;  /* 0x800000746b7a7221 */ /* 0x100fe40000010000 */
[----:B------:R-:W-:-:S02]  /*3150*/  FADD.FTZ R124, R113, -R116 ;  /* 0x80000074717c7221 */ /* 0x000fc40000010000 */
        /* <DEDUP_REMOVED lines=8> */
[----:B------:R-:W-:Y:S01]  /*31e0*/  F2FP.PACK_AB R38, R39, R38 ;  /* 0x000000262726723e */ /* 0x000fe200000000ff */
[----:B------:R-:W-:Y:S02]  /*31f0*/  FADD.FTZ R118, R98, -R116 ;  /* 0x8000007462767221 */ /* 0x000fe40000010000 */
[----:B------:R-:W-:Y:S01]  /*3200*/  FFMA.FTZ R37, R20, R37, R44 ;  /* 0x0000002514257223 */ /* 0x000fe2000001002c */
[----:B------:R-:W-:Y:S01]  /*3210*/  F2FP.PACK_AB R39, R124, R119 ;  /* 0x000000777c27723e */ /* 0x000fe200000000ff */
[----:B------:R-:W-:Y:S01]  /*3220*/  FMUL.FTZ R118, R117, R118 ;  /* 0x0000007675767220 */ /* 0x000fe20000410000 */
[----:B------:R-:W-:-:S03]  /*3230*/  HFMA2.MMA R119, -RZ, RZ, 0, 9.5367431640625e-07 ;  /* 0x00000010ff777435 */ /* 0x000fc600000001ff */
[----:B------:R-:W-:-:S05]  /*3240*/  FFMA.FTZ R118, R23, R118, R49 ;  /* 0x0000007617767223 */ /* 0x000fca0000010031 */
[----:B------:R-:W-:Y:S02]  /*3250*/  F2FP.PACK_AB R37, R118, R37 ;  /* 0x000000257625723e */ /* 0x000fe400000000ff */
[C---:B------:R-:W-:Y:S01]  /*3260*/  IMAD.WIDE.U32 R118, R80.reuse, R119, c[0x0][0x208] ;  /* 0x0000820050767625 */ /* 0x040fe200078e0077 */
[----:B------:R-:W-:-:S04]  /*3270*/  IADD3 R80, R80, 0x100, RZ ;  /* 0x0000010050507810 */ /* 0x000fc80007ffe0ff */
[----:B------:R0:W-:Y:S03]  /*3280*/  STG.E.128 [R118.64], R36 ;  /* 0x0000002476007986 */ /* 0x0001e6000c101d04 */
.L_x_3209:
[----:B------:R-:W-:Y:S05]  /*3290*/  BSYNC B0 ;  /* 0x0000000000007941 */ /* 0x000fea0003800000 */
.L_x_3208:
        /* <DEDUP_REMOVED lines=19> */
[----:B------:R-:W-:Y:S02]  /*33d0*/  FADD.FTZ R118, R100, -R116 ;  /* 0x8000007464767221 */ /* 0x000fe40000010000 */
[----:B------:R-:W-:-:S02]  /*33e0*/  FFMA.FTZ R38, R54, R120, R41 ;  /* 0x0000007836267223 */ /* 0x000fc40000010029 */
[----:B------:R-:W-:Y:S02]  /*33f0*/  FFMA.FTZ R39, R57, R39, R62 ;  /* 0x0000002739277223 */ /* 0x000fe4000001003e */
[----:B------:R-:W-:Y:S02]  /*3400*/  FFMA.FTZ R119, R56, R119, R42 ;  /* 0x0000007738777223 */ /* 0x000fe4000001002a */
[----:B------:R-:W-:Y:S01]  /*3410*/  FFMA.FTZ R124, R58, R124, R63 ;  /* 0x0000007c3a7c7223 */ /* 0x000fe2000001003f */
[----:B------:R-:W-:Y:S01]  /*3420*/  F2FP.PACK_AB R38, R39, R38 ;  /* 0x000000262726723e */ /* 0x000fe200000000ff */
[----:B------:R-:W-:Y:S02]  /*3430*/  FMUL.FTZ R118, R117, R118 ;  /* 0x0000007675767220 */ /* 0x000fe40000410000 */
[----:B------:R-:W-:Y:S01]  /*3440*/  FFMA.FTZ R37, R52, R37, R40 ;  /* 0x0000002534257223 */ /* 0x000fe20000010028 */
[----:B------:R-:W-:Y:S01]  /*3450*/  F2FP.PACK_AB R39, R124, R119 ;  /* 0x000000777c27723e */ /* 0x000fe200000000ff */
[----:B------:R-:W-:Y:S01]  /*3460*/  FFMA.FTZ R118, R55, R118, R61 ;  /* 0x0000007637767223 */ /* 0x000fe2000001003d */
[----:B------:R-:W-:-:S04]  /*3470*/  MOV R119, 0x10 ;  /* 0x0000001000777802 */ /* 0x000fc80000000f00 */
[----:B------:R-:W-:Y:S01]  /*3480*/  F2FP.PACK_AB R37, R118, R37 ;  /* 0x000000257625723e */ /* 0x000fe200000000ff */
[C---:B------:R-:W-:Y:S01]  /*3490*/  IMAD.WIDE.U32 R118, R80.reuse, R119, c[0x0][0x208] ;  /* 0x0000820050767625 */ /* 0x040fe200078e0077 */
[----:B------:R-:W-:-:S04]  /*34a0*/  IADD3 R80, R80, 0x100, RZ ;  /* 0x0000010050507810 */ /* 0x000fc80007ffe0ff */
[----:B------:R0:W-:Y:S03]  /*34b0*/  STG.E.128 [R118.64], R36 ;  /* 0x0000002476007986 */ /* 0x0001e6000c101d04 */
.L_x_3211:
[----:B------:R-:W-:Y:S05]  /*34c0*/  BSYNC B0 ;  /* 0x0000000000007941 */ /* 0x000fea0003800000 */
.L_x_3210:
        /* <DEDUP_REMOVED lines=22> */
[----:B------:R-:W-:Y:S02]  /*3630*/  FFMA.FTZ R39, R68, R124, R77 ;  /* 0x0000007c44277223 */ /* 0x000fe4000001004d */
[----:B------:R-:W-:Y:S01]  /*3640*/  FFMA.FTZ R37, R64, R120, R73 ;  /* 0x0000007840257223 */ /* 0x000fe20000010049 */
[----:B------:R-:W-:Y:S01]  /*3650*/  F2FP.PACK_AB R36, R117, R116 ;  /* 0x000000747524723e */ /* 0x000fe200000000ff */
[----:B------:R-:W-:Y:S01]  /*3660*/  HFMA2.MMA R117, -RZ, RZ, 0, 9.5367431640625e-07 ;  /* 0x00000010ff757435 */ /* 0x000fe200000001ff */
[----:B------:R-:W-:Y:S01]  /*3670*/  FFMA.FTZ R38, R66, R38, R75 ;  /* 0x0000002642267223 */ /* 0x000fe2000001004b */
[----:B------:R-:W-:Y:S01]  /*3680*/  F2FP.PACK_AB R39, R122, R39 ;  /* 0x000000277a27723e */ /* 0x000fe200000000ff */
[----:B------:R-:W-:-:S03]  /*3690*/  FFMA.FTZ R118, R67, R118, R76 ;  /* 0x0000007643767223 */ /* 0x000fc6000001004c */
[----:B------:R-:W-:Y:S02]  /*36a0*/  F2FP.PACK_AB R38, R119, R38 ;  /* 0x000000267726723e */ /* 0x000fe400000000ff */
[----:B------:R-:W-:Y:S02]  /*36b0*/  F2FP.PACK_AB R37, R118, R37 ;  /* 0x000000257625723e */ /* 0x000fe400000000ff */
[----:B------:R-:W-:-:S05]  /*36c0*/  IMAD.WIDE.U32 R116, R80, R117, c[0x0][0x208] ;  /* 0x0000820050747625 */ /* 0x000fca00078e0075 */
[----:B------:R0:W-:Y:S02]  /*36d0*/  STG.E.128 [R116.64], R36 ;  /* 0x0000002474007986 */ /* 0x0001e4000c101d04 */
.L_x_3213:
[----:B------:R-:W-:Y:S05]  /*36e0*/  BSYNC B0 ;  /* 0x0000000000007941 */ /* 0x000fea0003800000 */
.L_x_3212:
[----:B------:R-:W-:Y:S02]  /*36f0*/  IADD3 R83, R83, c[0x0][0x160], RZ ;  /* 0x0000580053537a10 */ /* 0x000fe40007ffe0ff */
[----:B------:R-:W-:Y:S02]  /*3700*/  LOP3.LUT P5, RZ, R82, 0xff, RZ, 0xc0, !PT ;  /* 0x000000ff52ff7812 */ /* 0x000fe400078ac0ff */
[----:B------:R-:W-:Y:S02]  /*3710*/  ISETP.GE.AND P4, PT, R83, c[0x0][0x164], PT ;  /* 0x0000590053007a0c */ /* 0x000fe40003f86270 */
[----:B------:R-:W-:-:S11]  /*3720*/  SEL R82, RZ, 0x1, P5 ;  /* 0x00000001ff527807 */ /* 0x000fd60002800000 */
[----:B0----5:R-:W-:Y:S01]  /*3730*/  @P4 CALL.REL.NOINC `(.L_x_3214) ;  /* 0x0000001000004944 */ /* 0x021fe20003c00000 */
[----:B------:R-:W-:Y:S05]  /*3740*/  BRA `(.L_x_3215) ;  /* 0xffffd2d000007947 */ /* 0x000fea000383ffff */
.L_x_3214:
[----:B------:R-:W-:Y:S05]  /*3750*/  EXIT ;  /* 0x000000000000794d */ /* 0x000fea0003800000 */
.L_x_3204:
[----:B------:R-:W-:Y:S01]  /*3760*/  HFMA2.MMA R118, -RZ, RZ, 0, 5.9604644775390625e-08 ;  /* 0x00000001ff767435 */ /* 0x000fe200000001ff */
[----:B------:R-:W-:Y:S02]  /*3770*/  MOV R37, R36 ;  /* 0x0000002400257202 */ /* 0x000fe40000000f00 */
[----:B------:R-:W-:Y:S02]  /*3780*/  MOV R119, 0x1f ;  /* 0x0000001f00777802 */ /* 0x000fe40000000f00 */
[----:B------:R-:W-:Y:S02]  /*3790*/  MOV R116, 0xffffffff ;  /* 0xffffffff00747802 */ /* 0x000fe40000000f00 */
[----:B------:R-:W-:Y:S02]  /*37a0*/  MOV R38, 0x37c0 ;  /* 0x000037c000267802 */ /* 0x000fe40000000f00 */
[----:B-----5:R-:W-:Y:S05]  /*37b0*/  CALL.REL.NOINC `($__internal_16_$__cuda_sm70_shflsync_bfly_p) ;  /* 0x000007b000007944 */ /* 0x020fea0003c00000 */
[----:B01----:R-:W-:Y:S05]  /*37c0*/  BRA `(.L_x_3216) ;  /* 0xffffec0000007947 */ /* 0x003fea000383ffff */
.L_x_3205:
[----:B------:R-:W-:Y:S01]  /*37d0*/  HFMA2.MMA R118, -RZ, RZ, 0, 1.1920928955078125e-07 ;  /* 0x00000002ff767435 */ /* 0x000fe200000001ff */
[----:B------:R-:W-:Y:S02]  /*37e0*/  MOV R119, 0x1f ;  /* 0x0000001f00777802 */ /* 0x000fe40000000f00 */
[----:B------:R-:W-:-:S02]  /*37f0*/  MOV R116, 0xffffffff ;  /* 0xffffffff00747802 */ /* 0x000fc40000000f00 */
[----:B------:R-:W-:Y:S02]  /*3800*/  MOV R38, 0x3820 ;  /* 0x0000382000267802 */ /* 0x000fe40000000f00 */
[----:B0----5:R-:W-:Y:S05]  /*3810*/  CALL.REL.NOINC `($__internal_16_$__cuda_sm70_shflsync_bfly_p) ;  /* 0x0000075000007944 */ /* 0x021fea0003c00000 */
[----:B0-----:R-:W-:Y:S01]  /*3820*/  HFMA2.MMA R118, -RZ, RZ, 0, 2.384185791015625e-07 ;  /* 0x00000004ff767435 */ /* 0x001fe200000001ff */
[----:B-1----:R-:W-:Y:S01]  /*3830*/  FADD.FTZ R37, R37, R116 ;  /* 0x0000007425257221 */ /* 0x002fe20000010000 */
[----:B------:R-:W-:Y:S02]  /*3840*/  MOV R119, 0x1f ;  /* 0x0000001f00777802 */ /* 0x000fe40000000f00 */
[----:B------:R-:W-:Y:S02]  /*3850*/  MOV R116, 0xffffffff ;  /* 0xffffffff00747802 */ /* 0x000fe40000000f00 */
[----:B------:R-:W-:Y:S02]  /*3860*/  MOV R38, 0x3880 ;  /* 0x0000388000267802 */ /* 0x000fe40000000f00 */
[----:B------:R-:W-:Y:S05]  /*3870*/  CALL.REL.NOINC `($__internal_16_$__cuda_sm70_shflsync_bfly_p) ;  /* 0x000006f000007944 */ /* 0x000fea0003c00000 */
[----:B0-----:R-:W-:Y:S01]  /*3880*/  HFMA2.MMA R118, -RZ, RZ, 0, 4.76837158203125e-07 ;  /* 0x00000008ff767435 */ /* 0x001fe200000001ff */
[----:B-1----:R-:W-:Y:S01]  /*3890*/  FADD.FTZ R37, R37, R116 ;  /* 0x0000007425257221 */ /* 0x002fe20000010000 */
[----:B------:R-:W-:Y:S02]  /*38a0*/  MOV R119, 0x1f ;  /* 0x0000001f00777802 */ /* 0x000fe40000000f00 */
[----:B------:R-:W-:-:S02]  /*38b0*/  MOV R116, 0xffffffff ;  /* 0xffffffff00747802 */ /* 0x000fc40000000f00 */
[----:B------:R-:W-:Y:S02]  /*38c0*/  MOV R38, 0x38e0 ;  /* 0x000038e000267802 */ /* 0x000fe40000000f00 */
[----:B------:R-:W-:Y:S05]  /*38d0*/  CALL.REL.NOINC `($__internal_16_$__cuda_sm70_shflsync_bfly_p) ;  /* 0x0000069000007944 */ /* 0x000fea0003c00000 */
[----:B0-----:R-:W-:Y:S01]  /*38e0*/  HFMA2.MMA R118, -RZ, RZ, 0, 9.5367431640625e-07 ;  /* 0x00000010ff767435 */ /* 0x001fe200000001ff */
[----:B-1----:R-:W-:Y:S01]  /*38f0*/  FADD.FTZ R37, R37, R116 ;  /* 0x0000007425257221 */ /* 0x002fe20000010000 */
[----:B------:R-:W-:Y:S02]  /*3900*/  MOV R119, 0x1f ;  /* 0x0000001f00777802 */ /* 0x000fe40000000f00 */
[----:B------:R-:W-:Y:S02]  /*3910*/  MOV R116, 0xffffffff ;  /* 0xffffffff00747802 */ /* 0x000fe40000000f00 */
[----:B------:R-:W-:Y:S02]  /*3920*/  MOV R38, 0x3940 ;  /* 0x0000394000267802 */ /* 0x000fe40000000f00 */
[----:B------:R-:W-:Y:S05]  /*3930*/  CALL.REL.NOINC `($__internal_16_$__cuda_sm70_shflsync_bfly_p) ;  /* 0x0000063000007944 */ /* 0x000fea0003c00000 */
[----:B01----:R-:W-:Y:S01]  /*3940*/  FADD.FTZ R37, R37, R116 ;  /* 0x0000007425257221 */ /* 0x003fe20000010000 */
[----:B------:R-:W-:Y:S01]  /*3950*/  HFMA2.MMA R118, -RZ, RZ, 0, 5.9604644775390625e-08 ;  /* 0x00000001ff767435 */ /* 0x000fe200000001ff */
        /* <DEDUP_REMOVED lines=69> */
[----:B------:R-:W-:Y:S05]  /*3db0*/  CALL.REL.NOINC `($__internal_16_$__cuda_sm70_shflsync_bfly_p) ;  /* 0x000001b000007944 */ /* 0x000fea0003c00000 */
[----:B0-----:R-:W-:Y:S01]  /*3dc0*/  HFMA2.MMA R118, -RZ, RZ, 0, 1.1920928955078125e-07 ;  /* 0x00000002ff767435 */ /* 0x001fe200000001ff */
[----:B-1----:R-:W-:Y:S01]  /*3dd0*/  FADD.FTZ R37, R37, R116 ;  /* 0x0000007425257221 */ /* 0x002fe20000010000 */
[----:B------:R-:W-:Y:S02]  /*3de0*/  MOV R119, 0x1f ;  /* 0x0000001f00777802 */ /* 0x000fe40000000f00 */
[----:B------:R-:W-:Y:S02]  /*3df0*/  MOV R116, 0xffffffff ;  /* 0xffffffff00747802 */ /* 0x000fe40000000f00 */
[----:B------:R-:W-:Y:S02]  /*3e00*/  MOV R38, 0x3e20 ;  /* 0x00003e2000267802 */ /* 0x000fe40000000f00 */
[----:B------:R-:W-:Y:S05]  /*3e10*/  CALL.REL.NOINC `($__internal_16_$__cuda_sm70_shflsync_bfly_p) ;  /* 0x0000015000007944 */ /* 0x000fea0003c00000 */
[----:B0-----:R-:W-:Y:S01]  /*3e20*/  HFMA2.MMA R118, -RZ, RZ, 0, 2.384185791015625e-07 ;  /* 0x00000004ff767435 */ /* 0x001fe200000001ff */
[----:B-1----:R-:W-:Y:S01]  /*3e30*/  FADD.FTZ R37, R37, R116 ;  /* 0x0000007425257221 */ /* 0x002fe20000010000 */
[----:B------:R-:W-:Y:S02]  /*3e40*/  MOV R119, 0x1f ;  /* 0x0000001f00777802 */ /* 0x000fe40000000f00 */
[----:B------:R-:W-:-:S02]  /*3e50*/  MOV R116, 0xffffffff ;  /* 0xffffffff00747802 */ /* 0x000fc40000000f00 */
[----:B------:R-:W-:Y:S02]  /*3e60*/  MOV R38, 0x3e80 ;  /* 0x00003e8000267802 */ /* 0x000fe40000000f00 */
[----:B------:R-:W-:Y:S05]  /*3e70*/  CALL.REL.NOINC `($__internal_16_$__cuda_sm70_shflsync_bfly_p) ;  /* 0x000000f000007944 */ /* 0x000fea0003c00000 */
[----:B0-----:R-:W-:Y:S01]  /*3e80*/  HFMA2.MMA R118, -RZ, RZ, 0, 4.76837158203125e-07 ;  /* 0x00000008ff767435 */ /* 0x001fe200000001ff */
[----:B-1----:R-:W-:Y:S01]  /*3e90*/  FADD.FTZ R37, R37, R116 ;  /* 0x0000007425257221 */ /* 0x002fe20000010000 */
[----:B------:R-:W-:Y:S02]  /*3ea0*/  MOV R119, 0x1f ;  /* 0x0000001f00777802 */ /* 0x000fe40000000f00 */
[----:B------:R-:W-:Y:S02]  /*3eb0*/  MOV R116, 0xffffffff ;  /* 0xffffffff00747802 */ /* 0x000fe40000000f00 */
[----:B------:R-:W-:Y:S02]  /*3ec0*/  MOV R38, 0x3ee0 ;  /* 0x00003ee000267802 */ /* 0x000fe40000000f00 */
[----:B------:R-:W-:Y:S05]  /*3ed0*/  CALL.REL.NOINC `($__internal_16_$__cuda_sm70_shflsync_bfly_p) ;  /* 0x0000009000007944 */ /* 0x000fea0003c00000 */
[----:B-1----:R-:W-:Y:S01]  /*3ee0*/  FADD.FTZ R120, R37, R116 ;  /* 0x0000007425787221 */ /* 0x002fe20000010000 */
[----:B0-----:R-:W-:Y:S01]  /*3ef0*/  HFMA2.MMA R118, -RZ, RZ, 0, 9.5367431640625e-07 ;  /* 0x00000010ff767435 */ /* 0x001fe200000001ff */
[----:B------:R-:W-:Y:S02]  /*3f00*/  MOV R119, 0x1f ;  /* 0x0000001f00777802 */ /* 0x000fe40000000f00 */
[----:B------:R-:W-:-:S02]  /*3f10*/  MOV R116, 0xffffffff ;  /* 0xffffffff00747802 */ /* 0x000fc40000000f00 */
[----:B------:R-:W-:Y:S02]  /*3f20*/  MOV R37, R120 ;  /* 0x0000007800257202 */ /* 0x000fe40000000f00 */
[----:B------:R-:W-:Y:S02]  /*3f30*/  MOV R38, 0x3f50 ;  /* 0x00003f5000267802 */ /* 0x000fe40000000f00 */
[----:B------:R-:W-:Y:S05]  /*3f40*/  CALL.REL.NOINC `($__internal_16_$__cuda_sm70_shflsync_bfly_p) ;  /* 0x0000002000007944 */ /* 0x000fea0003c00000 */
[----:B01----:R-:W-:Y:S01]  /*3f50*/  MOV R119, R116 ;  /* 0x0000007400777202 */ /* 0x003fe20000000f00 */
[----:B------:R-:W-:Y:S05]  /*3f60*/  BRA `(.L_x_3217) ;  /* 0xffffe9b000007947 */ /* 0x000fea000383ffff */
        .weak           $__internal_16_$__cuda_sm70_shflsync_bfly_p
        .type           $__internal_16_$__cuda_sm70_shflsync_bfly_p,@function
        .size           $__internal_16_$__cuda_sm70_shflsync_bfly_p,(.L_x_29080 - $__internal_16_$__cuda_sm70_shflsync_bfly_p)
$__internal_16_$__cuda_sm70_shflsync_bfly_p:
[----:B------:R-:W-:Y:S01]  /*3f70*/  HFMA2.MMA R39, -RZ, RZ, 0, 0 ;  /* 0x00000000ff277435 */ /* 0x000fe200000001ff */
[----:B------:R-:W-:Y:S04]  /*3f80*/  WARPSYNC R116 ;  /* 0x0000007400007348 */ /* 0x000fe80003800000 */
[----:B------:R0:W1:Y:S01]  /*3f90*/  SHFL.BFLY PT, R116, R37, R118, R119 ;  /* 0x0c00007625747389 */ /* 0x00006200000e0077 */
[----:B------:R-:W-:Y:S05]  /*3fa0*/  RET.REL.NODEC R38 `(_ZN10layer_norm13ln_fwd_kernelINS_13Kernel_traitsI6__halfS2_S2_S2_fjLj8192ELj1ELj1ELj8ELj16ENS_18Kernel_traits_baseILj8192ES2_S2_S2_S2_fjLj256EEEEELb0ELb0ELb0ELb0EEEvNS_9FwdParamsE) ;  /* 0xffffc05026007950 */ /* 0x000fea0003c3ffff */
.L_x_3218:
        /* <DEDUP_REMOVED lines=13> */
.L_x_29080:


//--------------------- .text._ZN10layer_norm13ln_fwd_kernelINS_13Kernel_traitsI6__halfS2_S2_S2_fjLj8192ELj1ELj1ELj8ELj16ENS_18Kernel_traits_baseILj8192ES2_S2_S2_S2_fjLj256EEEEELb0ELb0ELb0ELb1EEEvNS_9FwdParamsE --------------------------
	.section	.text._ZN10layer_norm13ln_fwd_kernelINS_13Kernel_traitsI6__halfS2_S2_S2_fjLj8192ELj1ELj1ELj8ELj16ENS_18Kernel_traits_baseILj8192ES2_S2_S2_S2_fjLj256EEEEELb0ELb0ELb0ELb1EEEvNS_9FwdParamsE,"ax",@progbits
	.sectioninfo	@"SHI_REGISTERS=128"
	.align	128
        .global         _ZN10layer_norm13ln_fwd_kernelINS_13Kernel_traitsI6__halfS2_S2_S2_fjLj8192ELj1ELj1ELj8ELj16ENS_18Kernel_traits_baseILj8192ES2_S2_S2_S2_fjLj256EEEEELb0ELb0ELb0ELb1EEEvNS_9FwdParamsE
        .type           _ZN10layer_norm13ln_fwd_kernelINS_13Kernel_traitsI6__halfS2_S2_S2_fjLj8192ELj1ELj1ELj8ELj16ENS_18Kernel_traits_baseILj8192ES2_S2_S2_S2_fjLj256EEEEELb0ELb0ELb0ELb1EEEvNS_9FwdParamsE,@function
        .size           _ZN10layer_norm13ln_fwd_kernelINS_13Kernel_traitsI6__halfS2_S2_S2_fjLj8192ELj1ELj1ELj8ELj16ENS_18Kernel_traits_baseILj8192ES2_S2_S2_S2_fjLj256EEEEELb0ELb0ELb0ELb1EEEvNS_9FwdParamsE,(.L_x_29081 - _ZN10layer_norm13ln_fwd_kernelINS_13Kernel_traitsI6__halfS2_S2_S2_fjLj8192ELj1ELj1ELj8ELj16ENS_18Kernel_traits_baseILj8192ES2_S2_S2_S2_fjLj256EEEEELb0ELb0ELb0ELb1EEEvNS_9FwdParamsE)
        .other          _ZN10layer_norm13ln_fwd_kernelINS_13Kernel_traitsI6__halfS2_S2_S2_fjLj8192ELj1ELj1ELj8ELj16ENS_18Kernel_traits_baseILj8192ES2_S2_S2_S2_fjLj256EEEEELb0ELb0ELb0ELb1EEEvNS_9FwdParamsE,@"STO_CUDA_ENTRY STV_DEFAULT"
_ZN10layer_norm13ln_fwd_kernelINS_13Kernel_traitsI6__halfS2_S2_S2_fjLj8192ELj1ELj1ELj8ELj16ENS_18Kernel_traits_baseILj8192ES2_S2_S2_S2_fjLj256EEEEELb0ELb0ELb0ELb1EEEvNS_9FwdParamsE:
.text._ZN10layer_norm13ln_fwd_kernelINS_13Kernel_traitsI6__halfS2_S2_S2_fjLj8192ELj1ELj1ELj8ELj16ENS_18Kernel_traits_baseILj8192ES2_S2_S2_S2_fjLj256EEEEELb0ELb0ELb0ELb1EEEvNS_9FwdParamsE:
        /* <DEDUP_REMOVED lines=34> */
[----:B------:R-:W-:Y:S01]  /*0220*/  MOV R0, c[0x0][0x184] ;  /* 0x0000610000007a02 */ /* 0x000fe20000000f00 */
[--C-:B------:R-:W-:Y:S01]  /*0230*/  HADD2.F32 R25, -RZ, R12.reuse.H0_H0 ;  /* 0x2000000cff197230 */ /* 0x100fe20000004100 */
[----:B------:R-:W-:Y:S01]  /*0240*/  SHF.L.U32 R90, R90, 0x3, RZ ;  /* 0x000000035a5a7819 */ /* 0x000fe200000006ff */
[----:B------:R-:W-:Y:S01]  /*0250*/  HADD2.F32 R24, -RZ, R12.H1_H1 ;  /* 0x3000000cff187230 */ /* 0x000fe20000004100 */
[----:B------:R-:W-:Y:S01]  /*0260*/  SHF.R.U32.HI R86, RZ, 0x5, R26 ;  /* 0x00000005ff567819 */ /* 0x000fe2000001161a */
[----:B------:R-:W-:-:S02]  /*0270*/  HADD2.F32 R23, -RZ, R13.H0_H0 ;  /* 0x2000000dff177230 */ /* 0x000fc40000004100 */
[----:B------:R-:W-:Y:S02]  /*0280*/  HADD2.F32 R22, -RZ, R13.H1_H1 ;  /* 0x3000000dff167230 */ /* 0x000fe40000004100 */
[--C-:B------:R-:W-:Y:S02]  /*0290*/  HADD2.F32 R21, -RZ, R14.reuse.H0_H0 ;  /* 0x2000000eff157230 */ /* 0x100fe40000004100 */
[----:B------:R-:W-:Y:S02]  /*02a0*/  HADD2.F32 R20, -RZ, R14.H1_H1 ;  /* 0x3000000eff147230 */ /* 0x000fe40000004100 */
[--C-:B------:R-:W-:Y:S02]  /*02b0*/  HADD2.F32 R19, -RZ, R15.reuse.H0_H0 ;  /* 0x2000000fff137230 */ /* 0x100fe40000004100 */
[----:B------:R-:W-:Y:S01]  /*02c0*/  HADD2.F32 R18, -RZ, R15.H1_H1 ;  /* 0x3000000fff127230 */ /* 0x000fe20000004100 */
[----:B------:R-:W-:Y:S01]  /*02d0*/  LOP3.LUT P0, RZ, R0, c[0x0][0x1c4], RZ, 0xfc, P0 ;  /* 0x0000710000ff7a12 */ /* 0x000fe2000000fcff */
[----:B------:R-:W-:-:S02]  /*02e0*/  HADD2.F32 R17, -RZ, R4.H0_H0 ;  /* 0x20000004ff117230 */ /* 0x000fc40000004100 */
[----:B------:R-:W-:Y:S02]  /*02f0*/  HADD2.F32 R16, -RZ, R4.H1_H1 ;  /* 0x30000004ff107230 */ /* 0x000fe40000004100 */
[--C-:B------:R-:W-:Y:S02]  /*0300*/  HADD2.F32 R15, -RZ, R5.reuse.H0_H0 ;  /* 0x20000005ff0f7230 */ /* 0x100fe40000004100 */
[----:B------:R-:W-:Y:S02]  /*0310*/  HADD2.F32 R14, -RZ, R5.H1_H1 ;  /* 0x30000005ff0e7230 */ /* 0x000fe40000004100 */
[--C-:B------:R-:W-:Y:S02]  /*0320*/  HADD2.F32 R13, -RZ, R6.reuse.H0_H0 ;  /* 0x20000006ff0d7230 */ /* 0x100fe40000004100 */
[----:B------:R-:W-:Y:S02]  /*0330*/  HADD2.F32 R12, -RZ, R6.H1_H1 ;  /* 0x30000006ff0c7230 */ /* 0x000fe40000004100 */
[----:B------:R-:W-:-:S02]  /*0340*/  HADD2.F32 R11, -RZ, R7.H0_H0 ;  /* 0x20000007ff0b7230 */ /* 0x000fc40000004100 */
[----:B------:R-:W-:Y:S01]  /*0350*/  HADD2.F32 R10, -RZ, R7.H1_H1 ;  /* 0x30000007ff0a7230 */ /* 0x000fe20000004100 */
[C---:B------:R-:W-:Y:S01]  /*0360*/  LOP3.LUT R88, R26.reuse, 0x1f, RZ, 0xc0, !PT ;  /* 0x0000001f1a587812 */ /* 0x040fe200078ec0ff */
[--C-:B------:R-:W-:Y:S01]  /*0370*/  HADD2.F32 R9, -RZ, R48.reuse.H0_H0 ;  /* 0x20000030ff097230 */ /* 0x100fe20000004100 */
[----:B------:R-:W-:Y:S01]  /*0380*/  LOP3.LUT R87, R26, 0xff, RZ, 0xc0, !PT ;  /* 0x000000ff1a577812 */ /* 0x000fe200078ec0ff */
[----:B------:R-:W-:Y:S01]  /*0390*/  HADD2.F32 R8, -RZ, R48.H1_H1 ;  /* 0x30000030ff087230 */ /* 0x000fe20000004100 */
[----:B------:R-:W-:Y:S01]  /*03a0*/  LOP3.LUT R86, R86, 0x7, RZ, 0xc0, !PT ;  /* 0x0000000756567812 */ /* 0x000fe200078ec0ff */
[--C-:B------:R-:W-:Y:S01]  /*03b0*/  HADD2.F32 R7, -RZ, R49.reuse.H0_H0 ;  /* 0x20000031ff077230 */ /* 0x100fe20000004100 */
[----:B------:R-:W-:Y:S01]  /*03c0*/  IADD3 R85, R90, 0x8, RZ ;  /* 0x000000085a557810 */ /* 0x000fe20007ffe0ff */
[----:B------:R-:W-:Y:S02]  /*03d0*/  HADD2.F32 R6, -RZ, R49.H1_H1 ;  /* 0x30000031ff067230 */ /* 0x000fe40000004100 */
[----:B------:R-:W-:-:S02]  /*03e0*/  HADD2.F32 R5, -RZ, R50.H0_H0 ;  /* 0x20000032ff057230 */ /* 0x000fc40000004100 */
[----:B------:R-:W-:Y:S02]  /*03f0*/  HADD2.F32 R4, -RZ, R50.H1_H1 ;  /* 0x30000032ff047230 */ /* 0x000fe40000004100 */
[--C-:B0-----:R-:W-:Y:S02]  /*0400*/  HADD2.F32 R3, -RZ, R51.reuse.H0_H0 ;  /* 0x20000033ff037230 */ /* 0x101fe40000004100 */
        /* <DEDUP_REMOVED lines=8> */
[----:B------:R-:W-:Y:S01]  /*0490*/  HADD2.F32 R54, -RZ, R31.H1_H1 ;  /* 0x3000001fff367230 */ /* 0x000fe20000004100 */
[----:B------:R-:W-:Y:S01]  /*04a0*/  ULDC.U8 UR6, c[0x0][0x1f0] ;  /* 0x00007c0000067ab9 */ /* 0x000fe20000000000 */
[----:B--2---:R-:W-:-:S02]  /*04b0*/  HADD2.F32 R73, -RZ, R42.H0_H0 ;  /* 0x2000002aff497230 */ /* 0x004fc40000004100 */
[----:B------:R-:W-:Y:S01]  /*04c0*/  HADD2.F32 R75, -RZ, R42.H1_H1 ;  /* 0x3000002aff4b7230 */ /* 0x000fe20000004100 */
[----:B------:R-:W-:Y:S01]  /*04d0*/  HFMA2.MMA R42, -RZ, RZ, 0, 5.9604644775390625e-08 ;  /* 0x00000001ff2a7435 */ /* 0x000fe200000001ff */
[--C-:B---3--:R-:W-:Y:S02]  /*04e0*/  HADD2.F32 R53, -RZ, R32.reuse.H0_H0 ;  /* 0x20000020ff357230 */ /* 0x108fe40000004100 */
[----:B------:R-:W-:Y:S02]  /*04f0*/  HADD2.F32 R56, -RZ, R32.H1_H1 ;  /* 0x30000020ff387230 */ /* 0x000fe40000004100 */
[--C-:B------:R-:W-:Y:S02]  /*0500*/  HADD2.F32 R55, -RZ, R33.reuse.H0_H0 ;  /* 0x20000021ff377230 */ /* 0x100fe40000004100 */
[----:B------:R-:W-:Y:S02]  /*0510*/  HADD2.F32 R58, -RZ, R33.H1_H1 ;  /* 0x30000021ff3a7230 */ /* 0x000fe40000004100 */
[----:B------:R-:W-:-:S02]  /*0520*/  HADD2.F32 R57, -RZ, R34.H0_H0 ;  /* 0x20000022ff397230 */ /* 0x000fc40000004100 */
[----:B------:R-:W-:Y:S02]  /*0530*/  HADD2.F32 R60, -RZ, R34.H1_H1 ;  /* 0x30000022ff3c7230 */ /* 0x000fe40000004100 */
[--C-:B------:R-:W-:Y:S02]  /*0540*/  HADD2.F32 R59, -RZ, R35.reuse.H0_H0 ;  /* 0x20000023ff3b7230 */ /* 0x100fe40000004100 */
[----:B------:R-:W-:Y:S02]  /*0550*/  HADD2.F32 R62, -RZ, R35.H1_H1 ;  /* 0x30000023ff3e7230 */ /* 0x000fe40000004100 */
[--C-:B----4-:R-:W-:Y:S02]  /*0560*/  HADD2.F32 R61, -RZ, R36.reuse.H0_H0 ;  /* 0x20000024ff3d7230 */ /* 0x110fe40000004100 */
        /* <DEDUP_REMOVED lines=21> */
.L_x_3318:
[----:B------:R-:W-:Y:S01]  /*06c0*/  ISETP.NE.U32.AND P2, PT, RZ, c[0x0][0x1c0], PT ;  /* 0x00007000ff007a0c */ /* 0x000fe20003f45070 */
[----:B------:R-:W-:Y:S01]  /*06d0*/  IMAD R36, R89, c[0x0][0x168], RZ ;  /* 0x00005a0059247a24 */ /* 0x000fe200078e02ff */
[----:B------:R-:W-:Y:S02]  /*06e0*/  ISETP.NE.U32.AND P1, PT, RZ, c[0x0][0x180], PT ;  /* 0x00006000ff007a0c */ /* 0x000fe40003f25070 */
[----:B------:R-:W-:Y:S02]  /*06f0*/  ISETP.NE.AND.EX P2, PT, RZ, c[0x0][0x1c4], PT, P2 ;  /* 0x00007100ff007a0c */ /* 0x000fe40003f45320 */
[----:B------:R-:W-:Y:S02]  /*0700*/  SHF.R.S32.HI R37, RZ, 0x1f, R36 ;  /* 0x0000001fff257819 */ /* 0x000fe40000011424 */
[----:B------:R-:W-:Y:S02]  /*0710*/  ISETP.NE.AND.EX P1, PT, RZ, c[0x0][0x184], PT, P1 ;  /* 0x00006100ff007a0c */ /* 0x000fe40003f25310 */
[----:B------:R-:W-:-:S02]  /*0720*/  LEA.HI R40, R37, R36, RZ, 0x3 ;  /* 0x0000002425287211 */ /* 0x000fc400078f18ff */
[----:B------:R-:W-:Y:S02]  /*0730*/  MOV R113, 0x10 ;  /* 0x0000001000717802 */ /* 0x000fe40000000f00 */
[----:B------:R-:W-:-:S03]  /*0740*/  LEA.HI.SX32 R40, R40, R87, 0x1d ;  /* 0x0000005728287211 */ /* 0x000fc600078feaff */
[----:B------:R-:W-:Y:S02]  /*0750*/  @P2 MOV R46, 0x2 ;  /* 0x00000002002e2802 */ /* 0x000fe40000000f00 */
[----:B------:R-:W-:-:S04]  /*0760*/  IMAD.WIDE.U32 R36, R40, R113, c[0x0][0x170] ;  /* 0x00005c0028247625 */ /* 0x000fc800078e0071 */
[----:B------:R-:W-:Y:S01]  /*0770*/  @P2 IMAD.WIDE R46, R89, R46, c[0x0][0x1c0] ;  /* 0x00007000592e2625 */ /* 0x000fe200078e022e */
[C---:B------:R-:W-:Y:S01]  /*0780*/  @P1 LEA R44, P3, R40.reuse, c[0x0][0x180], 0x4 ;  /* 0x00006000282c1a11 */ /* 0x040fe200078620ff */
[----:B------:R-:W2:Y:S04]  /*0790*/  LDG.E.128 R36, [R36.64] ;  /* 0x0000000424247981 */ /* 0x000ea8000c1e1d00 */
[----:B------:R-:W3:Y:S01]  /*07a0*/  @P2 LDG.E.U16 R46, [R46.64] ;  /* 0x000000042e2e2981 */ /* 0x000ee2000c1e1500 */
[----:B------:R-:W-:-:S05]  /*07b0*/  @P1 LEA.HI.X R45, R40, c[0x0][0x184], RZ, 0x4, P3 ;  /* 0x00006100282d1a11 */ /* 0x000fca00018f24ff */
[----:B------:R0:W5:Y:S01]  /*07c0*/  @P1 LDG.E.128 R28, [R44.64] ;  /* 0x000000042c1c1981 */ /* 0x000162000c1e1d00 */
[----:B------:R-:W-:Y:S02]  /*07d0*/  ISETP.NE.U32.AND P3, PT, RZ, c[0x0][0x180], PT ;  /* 0x00006000ff007a0c */ /* 0x000fe40003f65070 */
[----:B------:R-:W-:Y:S01]  /*07e0*/  MOV R98, 0x3f800000 ;  /* 0x3f80000000627802 */ /* 0x000fe20000000f00 */
[----:B---3--:R-:W-:Y:S01]  /*07f0*/  @P2 HADD2.F32 R98, -RZ, R46.H0_H0 ;  /* 0x2000002eff622230 */ /* 0x008fe20000004100 */
[----:B------:R-:W-:Y:S01]  /*0800*/  ISETP.NE.AND.EX P2, PT, RZ, c[0x0][0x184], PT, P3 ;  /* 0x00006100ff007a0c */ /* 0x000fe20003f45330 */
[----:B--2---:R-:W-:-:S05]  /*0810*/  HADD2.F32 R41, -RZ, R36.H0_H0 ;  /* 0x20000024ff297230 */ /* 0x004fca0000004100 */
[----:B------:R-:W-:-:S07]  /*0820*/  FMUL.FTZ R41, R41, R98 ;  /* 0x0000006229297220 */ /* 0x000fce0000410000 */
[----:B------:R-:W-:Y:S05]  /*0830*/  @P2 BRA `(.L_x_3219) ;  /* 0x0000002000002947 */ /* 0x000fea0003800000 */
[----:B0-----:R-:W-:Y:S05]  /*0840*/  @P0 BRA `(.L_x_3220) ;  /* 0x0000003000000947 */ /* 0x001fea0003800000 */
[----:B------:R-:W-:Y:S05]  /*0850*/  BRA `(.L_x_3221) ;  /* 0x0000004000007947 */ /* 0x000fea0003800000 */
.L_x_3219:
[----:B0----5:R-:W-:-:S05]  /*0860*/  HADD2.F32 R44, -RZ, R28.H0_H0 ;  /* 0x2000001cff2c7230 */ /* 0x021fca0000004100 */
[----:B------:R-:W-:-:S05]  /*0870*/  FADD.FTZ R41, R41, R44 ;  /* 0x0000002c29297221 */ /* 0x000fca0000010000 */
.L_x_3220:
[----:B------:R-:W-:-:S04]  /*0880*/  F2FP.PACK_AB R43, RZ, R41 ;  /* 0x00000029ff2b723e */ /* 0x000fc800000000ff */
[----:B------:R-:W-:Y:S02]  /*0890*/  PRMT R32, R43, 0x7610, R32 ;  /* 0x000076102b207816 */ /* 0x000fe40000000020 */
.L_x_3221:
[----:B------:R-:W-:-:S05]  /*08a0*/  HADD2.F32 R45, -RZ, R36.H1_H1 ;  /* 0x30000024ff2d7230 */ /* 0x000fca0000004100 */
[----:B------:R-:W-:Y:S01]  /*08b0*/  FMUL.FTZ R45, R45, R98 ;  /* 0x000000622d2d7220 */ /* 0x000fe20000410000 */
[----:B------:R-:W-:Y:S05]  /*08c0*/  @P2 BRA `(.L_x_3222) ;  /* 0x0000002000002947 */ /* 0x000fea0003800000 */
[----:B------:R-:W-:Y:S05]  /*08d0*/  @P0 BRA `(.L_x_3223) ;  /* 0x0000003000000947 */ /* 0x000fea0003800000 */
[----:B------:R-:W-:Y:S05]  /*08e0*/  BRA `(.L_x_3224) ;  /* 0x0000004000007947 */ /* 0x000fea0003800000 */
.L_x_3222:
[----:B-----5:R-:W-:-:S05]  /*08f0*/  HADD2.F32 R36, -RZ, R28.H1_H1 ;  /* 0x3000001cff247230 */ /* 0x020fca0000004100 */
[----:B------:R-:W-:-:S05]  /*0900*/  FADD.FTZ R45, R45, R36 ;  /* 0x000000242d2d7221 */ /* 0x000fca0000010000 */
.L_x_3223:
[----:B------:R-:W-:-:S04]  /*0910*/  F2FP.PACK_AB R36, RZ, R45 ;  /* 0x0000002dff24723e */ /* 0x000fc800000000ff */
[----:B------:R-:W-:Y:S02]  /*0920*/  PRMT R32, R32, 0x5410, R36 ;  /* 0x0000541020207816 */ /* 0x000fe40000000024 */
.L_x_3224:
[----:B------:R-:W-:-:S05]  /*0930*/  HADD2.F32 R43, -RZ, R37.H0_H0 ;  /* 0x20000025ff2b7230 */ /* 0x000fca0000004100 */
[----:B------:R-:W-:Y:S01]  /*0940*/  FMUL.FTZ R43, R43, R98 ;  /* 0x000000622b2b7220 */ /* 0x000fe20000410000 */
[----:B------:R-:W-:Y:S05]  /*0950*/  @P2 BRA `(.L_x_3225) ;  /* 0x0000002000002947 */ /* 0x000fea0003800000 */
[----:B------:R-:W-:Y:S05]  /*0960*/  @P0 BRA `(.L_x_3226) ;  /* 0x0000003000000947 */ /* 0x000fea0003800000 */
[----:B------:R-:W-:Y:S05]  /*0970*/  BRA `(.L_x_3227) ;  /* 0x0000004000007947 */ /* 0x000fea0003800000 */
.L_x_3225:
[----:B-----5:R-:W-:-:S05]  /*0980*/  HADD2.F32 R36, -RZ, R29.H0_H0 ;  /* 0x2000001dff247230 */ /* 0x020fca0000004100 */
[----:B------:R-:W-:-:S05]  /*0990*/  FADD.FTZ R43, R43, R36 ;  /* 0x000000242b2b7221 */ /* 0x000fca0000010000 */
.L_x_3226:
[----:B------:R-:W-:-:S04]  /*09a0*/  F2FP.PACK_AB R36, RZ, R43 ;  /* 0x0000002bff24723e */ /* 0x000fc800000000ff */
[----:B------:R-:W-:Y:S02]  /*09b0*/  PRMT R33, R36, 0x7610, R33 ;  /* 0x0000761024217816 */ /* 0x000fe40000000021 */
.L_x_3227:
[----:B------:R-:W-:-:S05]  /*09c0*/  HADD2.F32 R37, -RZ, R37.H1_H1 ;  /* 0x30000025ff257230 */ /* 0x000fca0000004100 */
[----:B------:R-:W-:Y:S01]  /*09d0*/  FMUL.FTZ R47, R37, R98 ;  /* 0x00000062252f7220 */ /* 0x000fe20000410000 */
[----:B------:R-:W-:Y:S05]  /*09e0*/  @P2 BRA `(.L_x_3228) ;  /* 0x0000002000002947 */ /* 0x000fea0003800000 */
[----:B------:R-:W-:Y:S05]  /*09f0*/  @P0 BRA `(.L_x_3229) ;  /* 0x0000003000000947 */ /* 0x000fea0003800000 */
[----:B------:R-:W-:Y:S05]  /*0a00*/  BRA `(.L_x_3230) ;  /* 0x0000004000007947 */ /* 0x000fea0003800000 */
.L_x_3228:
[----:B-----5:R-:W-:-:S05]  /*0a10*/  HADD2.F32 R36, -RZ, R29.H1_H1 ;  /* 0x3000001dff247230 */ /* 0x020fca0000004100 */
[----:B------:R-:W-:-:S05]  /*0a20*/  FADD.FTZ R47, R47, R36 ;  /* 0x000000242f2f7221 */ /* 0x000fca0000010000 */
.L_x_3229:
[----:B------:R-:W-:-:S04]  /*0a30*/  F2FP.PACK_AB R36, RZ, R47 ;  /* 0x0000002fff24723e */ /* 0x000fc800000000ff */
[----:B------:R-:W-:Y:S02]  /*0a40*/  PRMT R33, R33, 0x5410, R36 ;  /* 0x0000541021217816 */ /* 0x000fe40000000024 */
.L_x_3230:
[----:B------:R-:W-:-:S05]  /*0a50*/  HADD2.F32 R37, -RZ, R38.H0_H0 ;  /* 0x20000026ff257230 */ /* 0x000fca0000004100 */
[----:B------:R-:W-:Y:S01]  /*0a60*/  FMUL.FTZ R46, R37, R98 ;  /* 0x00000062252e7220 */ /* 0x000fe20000410000 */
[----:B------:R-:W-:Y:S05]  /*0a70*/  @P2 BRA `(.L_x_3231) ;  /* 0x0000002000002947 */ /* 0x000fea0003800000 */
[----:B------:R-:W-:Y:S05]  /*0a80*/  @P0 BRA `(.L_x_3232) ;  /* 0x0000003000000947 */ /* 0x000fea0003800000 */
[----:B------:R-:W-:Y:S05]  /*0a90*/  BRA `(.L_x_3233) ;  /* 0x0000004000007947 */ /* 0x000fea0003800000 */
.L_x_3231:
[----:B-----5:R-:W-:-:S05]  /*0aa0*/  HADD2.F32 R37, -RZ, R30.H0_H0 ;  /* 0x2000001eff257230 */ /* 0x020fca0000004100 */
[----:B------:R-:W-:-:S05]  /*0ab0*/  FADD.FTZ R46, R46, R37 ;  /* 0x000000252e2e7221 */ /* 0x000fca0000010000 */
.L_x_3232:
[----:B------:R-:W-:-:S04]  /*0ac0*/  F2FP.PACK_AB R36, RZ, R46 ;  /* 0x0000002eff24723e */ /* 0x000fc800000000ff */
[----:B------:R-:W-:Y:S02]  /*0ad0*/  PRMT R34, R36, 0x7610, R34 ;  /* 0x0000761024227816 */ /* 0x000fe40000000022 */
.L_x_3233:
[----:B------:R-:W-:-:S05]  /*0ae0*/  HADD2.F32 R95, -RZ, R38.H1_H1 ;  /* 0x30000026ff5f7230 */ /* 0x000fca0000004100 */
[----:B------:R-:W-:Y:S01]  /*0af0*/  FMUL.FTZ R95, R95, R98 ;  /* 0x000000625f5f7220 */ /* 0x000fe20000410000 */
[----:B------:R-:W-:Y:S05]  /*0b00*/  @P2 BRA `(.L_x_3234) ;  /* 0x0000002000002947 */ /* 0x000fea0003800000 */
[----:B------:R-:W-:Y:S05]  /*0b10*/  @P0 BRA `(.L_x_3235) ;  /* 0x0000003000000947 */ /* 0x000fea0003800000 */
[----:B------:R-:W-:Y:S05]  /*0b20*/  BRA `(.L_x_3236) ;  /* 0x0000004000007947 */ /* 0x000fea0003800000 */
.L_x_3234:
[----:B-----5:R-:W-:-:S05]  /*0b30*/  HADD2.F32 R36, -RZ, R30.H1_H1 ;  /* 0x3000001eff247230 */ /* 0x020fca0000004100 */
[----:B------:R-:W-:-:S05]  /*0b40*/  FADD.FTZ R95, R95, R36 ;  /* 0x000000245f5f7221 */ /* 0x000fca0000010000 */
.L_x_3235:
[----:B------:R-:W-:-:S04]  /*0b50*/  F2FP.PACK_AB R36, RZ, R95 ;  /* 0x0000005fff24723e */ /* 0x000fc800000000ff */
[----:B------:R-:W-:Y:S02]  /*0b60*/  PRMT R34, R34, 0x5410, R36 ;  /* 0x0000541022227816 */ /* 0x000fe40000000024 */
.L_x_3236:
[----:B------:R-:W-:-:S05]  /*0b70*/  HADD2.F32 R37, -RZ, R39.H0_H0 ;  /* 0x20000027ff257230 */ /* 0x000fca0000004100 */
[----:B------:R-:W-:Y:S01]  /*0b80*/  FMUL.FTZ R94, R37, R98 ;  /* 0x00000062255e7220 */ /* 0x000fe20000410000 */
[----:B------:R-:W-:Y:S05]  /*0b90*/  @P2 BRA `(.L_x_3237) ;  /* 0x0000002000002947 */ /* 0x000fea0003800000 */
[----:B------:R-:W-:Y:S05]  /*0ba0*/  @P0 BRA `(.L_x_3238) ;  /* 0x0000003000000947 */ /* 0x000fea0003800000 */
[----:B------:R-:W-:Y:S05]  /*0bb0*/  BRA `(.L_x_3239) ;  /* 0x0000004000007947 */ /* 0x000fea0003800000 */
.L_x_3237:
[----:B-----5:R-:W-:-:S05]  /*0bc0*/  HADD2.F32 R37, -RZ, R31.H0_H0 ;  /* 0x2000001fff257230 */ /* 0x020fca0000004100 */
[----:B------:R-:W-:-:S05]  /*0bd0*/  FADD.FTZ R94, R94, R37 ;  /* 0x000000255e5e7221 */ /* 0x000fca0000010000 */
.L_x_3238:
[----:B------:R-:W-:-:S04]  /*0be0*/  F2FP.PACK_AB R36, RZ, R94 ;  /* 0x0000005eff24723e */ /* 0x000fc800000000ff */
[----:B------:R-:W-:Y:S02]  /*0bf0*/  PRMT R35, R36, 0x7610, R35 ;  /* 0x0000761024237816 */ /* 0x000fe40000000023 */
.L_x_3239:
[----:B------:R-:W-:-:S05]  /*0c00*/  HADD2.F32 R39, -RZ, R39.H1_H1 ;  /* 0x30000027ff277230 */ /* 0x000fca0000004100 */
[----:B------:R-:W-:Y:S01]  /*0c10*/  FMUL.FTZ R97, R39, R98 ;  /* 0x0000006227617220 */ /* 0x000fe20000410000 */
[----:B------:R-:W-:Y:S05]  /*0c20*/  @P2 BRA `(.L_x_3240) ;  /* 0x0000002000002947 */ /* 0x000fea0003800000 */
[----:B------:R-:W-:Y:S05]  /*0c30*/  @P0 BRA `(.L_x_3241) ;  /* 0x0000003000000947 */ /* 0x000fea0003800000 */
[----:B------:R-:W-:Y:S05]  /*0c40*/  BRA `(.L_x_3242) ;  /* 0x0000004000007947 */ /* 0x000fea0003800000 */
.L_x_3240:
[----:B-----5:R-:W-:-:S05]  /*0c50*/  HADD2.F32 R36, -RZ, R31.H1_H1 ;  /* 0x3000001fff247230 */ /* 0x020fca0000004100 */
[----:B------:R-:W-:-:S05]  /*0c60*/  FADD.FTZ R97, R97, R36 ;  /* 0x0000002461617221 */ /* 0x000fca0000010000 */
.L_x_3241:
[----:B------:R-:W-:-:S04]  /*0c70*/  F2FP.PACK_AB R36, RZ, R97 ;  /* 0x00000061ff24723e */ /* 0x000fc800000000ff */
[----:B------:R-:W-:Y:S02]  /*0c80*/  PRMT R35, R35, 0x5410, R36 ;  /* 0x0000541023237816 */ /* 0x000fe40000000024 */
.L_x_3242:
[C---:B------:R-:W-:Y:S02]  /*0c90*/  IADD3 R44, R40.reuse, 0x100, RZ ;  /* 0x00000100282c7810 */ /* 0x040fe40007ffe0ff */
        /* <DEDUP_REMOVED lines=8> */
[----:B--2---:R-:W-:-:S05]  /*0d20*/  HADD2.F32 R99, -RZ, R36.H0_H0 ;  /* 0x20000024ff637230 */ /* 0x004fca0000004100 */
[----:B------:R-:W-:Y:S01]  /*0d30*/  FMUL.FTZ R96, R99, R98 ;  /* 0x0000006263607220 */ /* 0x000fe20000410000 */
[----:B------:R-:W-:Y:S05]  /*0d40*/  @P2 BRA `(.L_x_3243) ;  /* 0x0000002000002947 */ /* 0x000fea0003800000 */
[----:B-1----:R-:W-:Y:S05]  /*0d50*/  @P0 BRA `(.L_x_3244) ;  /* 0x0000003000000947 */ /* 0x002fea0003800000 */
[----:B------:R-:W-:Y:S05]  /*0d60*/  BRA `(.L_x_3245) ;  /* 0x0000004000007947 */ /* 0x000fea0003800000 */
.L_x_3243:
[----:B-1---5:R-:W-:-:S05]  /*0d70*/  HADD2.F32 R93, -RZ, R28.H0_H0 ;  /* 0x2000001cff5d7230 */ /* 0x022fca0000004100 */
[----:B------:R-:W-:-:S05]  /*0d80*/  FADD.FTZ R96, R93, R96 ;  /* 0x000000605d607221 */ /* 0x000fca0000010000 */
.L_x_3244:
[----:B------:R-:W-:-:S04]  /*0d90*/  F2FP.PACK_AB R92, RZ, R96 ;  /* 0x00000060ff5c723e */ /* 0x000fc800000000ff */
[----:B------:R-:W-:Y:S02]  /*0da0*/  PRMT R32, R92, 0x7610, R32 ;  /* 0x000076105c207816 */ /* 0x000fe40000000020 */
.L_x_3245:
[----:B------:R-:W-:-:S05]  /*0db0*/  HADD2.F32 R93, -RZ, R36.H1_H1 ;  /* 0x30000024ff5d7230 */ /* 0x000fca0000004100 */
[----:B------:R-:W-:Y:S01]  /*0dc0*/  FMUL.FTZ R100, R93, R98 ;  /* 0x000000625d647220 */ /* 0x000fe20000410000 */
[----:B------:R-:W-:Y:S05]  /*0dd0*/  @P2 BRA `(.L_x_3246) ;  /* 0x0000002000002947 */ /* 0x000fea0003800000 */
[----:B------:R-:W-:Y:S05]  /*0de0*/  @P0 BRA `(.L_x_3247) ;  /* 0x0000003000000947 */ /* 0x000fea0003800000 */
[----:B------:R-:W-:Y:S05]  /*0df0*/  BRA `(.L_x_3248) ;  /* 0x0000004000007947 */ /* 0x000fea0003800000 */
.L_x_3246:
[----:B-----5:R-:W-:-:S05]  /*0e00*/  HADD2.F32 R93, -RZ, R28.H1_H1 ;  /* 0x3000001cff5d7230 */ /* 0x020fca0000004100 */
[----:B------:R-:W-:-:S05]  /*0e10*/  FADD.FTZ R100, R93, R100 ;  /* 0x000000645d647221 */ /* 0x000fca0000010000 */
.L_x_3247:
[----:B------:R-:W-:-:S04]  /*0e20*/  F2FP.PACK_AB R36, RZ, R100 ;  /* 0x00000064ff24723e */ /* 0x000fc800000000ff */
[----:B------:R-:W-:Y:S02]  /*0e30*/  PRMT R32, R32, 0x5410, R36 ;  /* 0x0000541020207816 */ /* 0x000fe40000000024 */
.L_x_3248:
[----:B------:R-:W-:-:S05]  /*0e40*/  HADD2.F32 R99, -RZ, R37.H0_H0 ;  /* 0x20000025ff637230 */ /* 0x000fca0000004100 */
[----:B------:R-:W-:Y:S01]  /*0e50*/  FMUL.FTZ R99, R99, R98 ;  /* 0x0000006263637220 */ /* 0x000fe20000410000 */
[----:B------:R-:W-:Y:S05]  /*0e60*/  @P2 BRA `(.L_x_3249) ;  /* 0x0000002000002947 */ /* 0x000fea0003800000 */
[----:B------:R-:W-:Y:S05]  /*0e70*/  @P0 BRA `(.L_x_3250) ;  /* 0x0000003000000947 */ /* 0x000fea0003800000 */
[----:B------:R-:W-:Y:S05]  /*0e80*/  BRA `(.L_x_3251) ;  /* 0x0000004000007947 */ /* 0x000fea0003800000 */
.L_x_3249:
[----:B-----5:R-:W-:-:S05]  /*0e90*/  HADD2.F32 R36, -RZ, R29.H0_H0 ;  /* 0x2000001dff247230 */ /* 0x020fca0000004100 */
[----:B------:R-:W-:-:S05]  /*0ea0*/  FADD.FTZ R99, R36, R99 ;  /* 0x0000006324637221 */ /* 0x000fca0000010000 */
.L_x_3250:
[----:B------:R-:W-:-:S04]  /*0eb0*/  F2FP.PACK_AB R36, RZ, R99 ;  /* 0x00000063ff24723e */ /* 0x000fc800000000ff */
[----:B------:R-:W-:Y:S02]  /*0ec0*/  PRMT R33, R36, 0x7610, R33 ;  /* 0x0000761024217816 */ /* 0x000fe40000000021 */
.L_x_3251:
[----:B------:R-:W-:-:S05]  /*0ed0*/  HADD2.F32 R37, -RZ, R37.H1_H1 ;  /* 0x30000025ff257230 */ /* 0x000fca0000004100 */
[----:B------:R-:W-:Y:S01]  /*0ee0*/  FMUL.FTZ R102, R37, R98 ;  /* 0x0000006225667220 */ /* 0x000fe20000410000 */
[----:B------:R-:W-:Y:S05]  /*0ef0*/  @P2 BRA `(.L_x_3252) ;  /* 0x0000002000002947 */ /* 0x000fea0003800000 */
[----:B------:R-:W-:Y:S05]  /*0f00*/  @P0 BRA `(.L_x_3253) ;  /* 0x0000003000000947 */ /* 0x000fea0003800000 */
[----:B------:R-:W-:Y:S05]  /*0f10*/  BRA `(.L_x_3254) ;  /* 0x0000004000007947 */ /* 0x000fea0003800000 */
.L_x_3252:
[----:B-----5:R-:W-:-:S05]  /*0f20*/  HADD2.F32 R37, -RZ, R29.H1_H1 ;  /* 0x3000001dff257230 */ /* 0x020fca0000004100 */
[----:B------:R-:W-:-:S05]  /*0f30*/  FADD.FTZ R102, R37, R102 ;  /* 0x0000006625667221 */ /* 0x000fca0000010000 */
.L_x_3253:
[----:B------:R-:W-:-:S04]  /*0f40*/  F2FP.PACK_AB R36, RZ, R102 ;  /* 0x00000066ff24723e */ /* 0x000fc800000000ff */
[----:B------:R-:W-:Y:S02]  /*0f50*/  PRMT R33, R33, 0x5410, R36 ;  /* 0x0000541021217816 */ /* 0x000fe40000000024 */
.L_x_3254:
[----:B------:R-:W-:-:S05]  /*0f60*/  HADD2.F32 R101, -RZ, R38.H0_H0 ;  /* 0x20000026ff657230 */ /* 0x000fca0000004100 */
[----:B------:R-:W-:Y:S01]  /*0f70*/  FMUL.FTZ R101, R101, R98 ;  /* 0x0000006265657220 */ /* 0x000fe20000410000 */
[----:B------:R-:W-:Y:S05]  /*0f80*/  @P2 BRA `(.L_x_3255) ;  /* 0x0000002000002947 */ /* 0x000fea0003800000 */
[----:B------:R-:W-:Y:S05]  /*0f90*/  @P0 BRA `(.L_x_3256) ;  /* 0x0000003000000947 */ /* 0x000fea0003800000 */
[----:B------:R-:W-:Y:S05]  /*0fa0*/  BRA `(.L_x_3257) ;  /* 0x0000004000007947 */ /* 0x000fea0003800000 */
.L_x_3255:
[----:B-----5:R-:W-:-:S05]  /*0fb0*/  HADD2.F32 R36, -RZ, R30.H0_H0 ;  /* 0x2000001eff247230 */ /* 0x020fca0000004100 */
[----:B------:R-:W-:-:S05]  /*0fc0*/  FADD.FTZ R101, R36, R101 ;  /* 0x0000006524657221 */ /* 0x000fca0000010000 */
.L_x_3256:
[----:B------:R-:W-:-:S04]  /*0fd0*/  F2FP.PACK_AB R36, RZ, R101 ;  /* 0x00000065ff24723e */ /* 0x000fc800000000ff */
[----:B------:R-:W-:Y:S02]  /*0fe0*/  PRMT R34, R36, 0x7610, R34 ;  /* 0x0000761024227816 */ /* 0x000fe40000000022 */
.L_x_3257:
[----:B------:R-:W-:-:S05]  /*0ff0*/  HADD2.F32 R37, -RZ, R38.H1_H1 ;  /* 0x30000026ff257230 */ /* 0x000fca0000004100 */
[----:B------:R-:W-:Y:S01]  /*1000*/  FMUL.FTZ R104, R37, R98 ;  /* 0x0000006225687220 */ /* 0x000fe20000410000 */
[----:B------:R-:W-:Y:S05]  /*1010*/  @P2 BRA `(.L_x_3258) ;  /* 0x0000002000002947 */ /* 0x000fea0003800000 */
[----:B------:R-:W-:Y:S05]  /*1020*/  @P0 BRA `(.L_x_3259) ;  /* 0x0000003000000947 */ /* 0x000fea0003800000 */
[----:B------:R-:W-:Y:S05]  /*1030*/  BRA `(.L_x_3260) ;  /* 0x0000004000007947 */ /* 0x000fea0003800000 */
.L_x_3258:
[----:B-----5:R-:W-:-:S05]  /*1040*/  HADD2.F32 R37, -RZ, R30.H1_H1 ;  /* 0x3000001eff257230 */ /* 0x020fca0000004100 */
[----:B------:R-:W-:-:S05]  /*1050*/  FADD.FTZ R104, R37, R104 ;  /* 0x0000006825687221 */ /* 0x000fca0000010000 */
.L_x_3259:
[----:B------:R-:W-:-:S04]  /*1060*/  F2FP.PACK_AB R36, RZ, R104 ;  /* 0x00000068ff24723e */ /* 0x000fc800000000ff */
[----:B------:R-:W-:Y:S02]  /*1070*/  PRMT R34, R34, 0x5410, R36 ;  /* 0x0000541022227816 */ /* 0x000fe40000000024 */
.L_x_3260:
[----:B------:R-:W-:-:S05]  /*1080*/  HADD2.F32 R103, -RZ, R39.H0_H0 ;  /* 0x20000027ff677230 */ /* 0x000fca0000004100 */
[----:B------:R-:W-:Y:S01]  /*1090*/  FMUL.FTZ R103, R103, R98 ;  /* 0x0000006267677220 */ /* 0x000fe20000410000 */
[----:B------:R-:W-:Y:S05]  /*10a0*/  @P2 BRA `(.L_x_3261) ;  /* 0x0000002000002947 */ /* 0x000fea0003800000 */
[----:B------:R-:W-:Y:S05]  /*10b0*/  @P0 BRA `(.L_x_3262) ;  /* 0x0000003000000947 */ /* 0x000fea0003800000 */
[----:B------:R-:W-:Y:S05]  /*10c0*/  BRA `(.L_x_3263) ;  /* 0x0000004000007947 */ /* 0x000fea0003800000 */
.L_x_3261:
[----:B-----5:R-:W-:-:S05]  /*10d0*/  HADD2.F32 R36, -RZ, R31.H0_H0 ;  /* 0x2000001fff247230 */ /* 0x020fca0000004100 */
[----:B------:R-:W-:-:S05]  /*10e0*/  FADD.FTZ R103, R36, R103 ;  /* 0x0000006724677221 */ /* 0x000fca0000010000 */
.L_x_3262:
[----:B------:R-:W-:-:S04]  /*10f0*/  F2FP.PACK_AB R36, RZ, R103 ;  /* 0x00000067ff24723e */ /* 0x000fc800000000ff */
[----:B------:R-:W-:Y:S02]  /*1100*/  PRMT R35, R36, 0x7610, R35 ;  /* 0x0000761024237816 */ /* 0x000fe40000000023 */
.L_x_3263:
[----:B------:R-:W-:-:S05]  /*1110*/  HADD2.F32 R39, -RZ, R39.H1_H1 ;  /* 0x30000027ff277230 */ /* 0x000fca0000004100 */
[----:B------:R-:W-:Y:S01]  /*1120*/  FMUL.FTZ R106, R39, R98 ;  /* 0x00000062276a7220 */ /* 0x000fe20000410000 */
[----:B------:R-:W-:Y:S05]  /*1130*/  @P2 BRA `(.L_x_3264) ;  /* 0x0000002000002947 */ /* 0x000fea0003800000 */
[----:B------:R-:W-:Y:S05]  /*1140*/  @P0 BRA `(.L_x_3265) ;  /* 0x0000003000000947 */ /* 0x000fea0003800000 */
[----:B------:R-:W-:Y:S05]  /*1150*/  BRA `(.L_x_3266) ;  /* 0x0000004000007947 */ /* 0x000fea0003800000 */
.L_x_3264:
[----:B-----5:R-:W-:-:S05]  /*1160*/  HADD2.F32 R37, -RZ, R31.H1_H1 ;  /* 0x3000001fff257230 */ /* 0x020fca0000004100 */
[----:B------:R-:W-:-:S05]  /*1170*/  FADD.FTZ R106, R37, R106 ;  /* 0x0000006a256a7221 */ /* 0x000fca0000010000 */
.L_x_3265:
[----:B------:R-:W-:-:S04]  /*1180*/  F2FP.PACK_AB R36, RZ, R106 ;  /* 0x0000006aff24723e */ /* 0x000fc800000000ff */
[----:B------:R-:W-:Y:S02]  /*1190*/  PRMT R35, R35, 0x5410, R36 ;  /* 0x0000541023237816 */ /* 0x000fe40000000024 */
.L_x_3266:
        /* <DEDUP_REMOVED lines=14> */
.L_x_3267:
[----:B-1---5:R-:W-:-:S05]  /*1280*/  HADD2.F32 R108, -RZ, R28.H0_H0 ;  /* 0x2000001cff6c7230 */ /* 0x022fca0000004100 */
[----:B------:R-:W-:-:S05]  /*1290*/  FADD.FTZ R105, R108, R105 ;  /* 0x000000696c697221 */ /* 0x000fca0000010000 */
.L_x_3268:
[----:B------:R-:W-:-:S04]  /*12a0*/  F2FP.PACK_AB R93, RZ, R105 ;  /* 0x00000069ff5d723e */ /* 0x000fc800000000ff */
[----:B------:R-:W-:Y:S02]  /*12b0*/  PRMT R32, R93, 0x7610, R32 ;  /* 0x000076105d207816 */ /* 0x000fe40000000020 */
.L_x_3269:
[----:B------:R-:W-:-:S05]  /*12c0*/  HADD2.F32 R93, -RZ, R36.H1_H1 ;  /* 0x30000024ff5d7230 */ /* 0x000fca0000004100 */
[----:B------:R-:W-:Y:S01]  /*12d0*/  FMUL.FTZ R108, R93, R98 ;  /* 0x000000625d6c7220 */ /* 0x000fe20000410000 */
[----:B------:R-:W-:Y:S05]  /*12e0*/  @P2 BRA `(.L_x_3270) ;  /* 0x0000002000002947 */ /* 0x000fea0003800000 */
[----:B------:R-:W-:Y:S05]  /*12f0*/  @P0 BRA `(.L_x_3271) ;  /* 0x0000003000000947 */ /* 0x000fea0003800000 */
[----:B------:R-:W-:Y:S05]  /*1300*/  BRA `(.L_x_3272) ;  /* 0x0000004000007947 */ /* 0x000fea0003800000 */
.L_x_3270:
[----:B-----5:R-:W-:-:S05]  /*1310*/  HADD2.F32 R93, -RZ, R28.H1_H1 ;  /* 0x3000001cff5d7230 */ /* 0x020fca0000004100 */
[----:B------:R-:W-:-:S05]  /*1320*/  FADD.FTZ R108, R93, R108 ;  /* 0x0000006c5d6c7221 */ /* 0x000fca0000010000 */
.L_x_3271:
[----:B------:R-:W-:-:S04]  /*1330*/  F2FP.PACK_AB R36, RZ, R108 ;  /* 0x0000006cff24723e */ /* 0x000fc800000000ff */
[----:B------:R-:W-:Y:S02]  /*1340*/  PRMT R32, R32, 0x5410, R36 ;  /* 0x0000541020207816 */ /* 0x000fe40000000024 */
.L_x_3272:
[----:B------:R-:W-:-:S05]  /*1350*/  HADD2.F32 R107, -RZ, R37.H0_H0 ;  /* 0x20000025ff6b7230 */ /* 0x000fca0000004100 */
[----:B------:R-:W-:Y:S01]  /*1360*/  FMUL.FTZ R107, R107, R98 ;  /* 0x000000626b6b7220 */ /* 0x000fe20000410000 */
[----:B------:R-:W-:Y:S05]  /*1370*/  @P2 BRA `(.L_x_3273) ;  /* 0x0000002000002947 */ /* 0x000fea0003800000 */
[----:B------:R-:W-:Y:S05]  /*1380*/  @P0 BRA `(.L_x_3274) ;  /* 0x0000003000000947 */ /* 0x000fea0003800000 */
[----:B------:R-:W-:Y:S05]  /*1390*/  BRA `(.L_x_3275) ;  /* 0x0000004000007947 */ /* 0x000fea0003800000 */
.L_x_3273:
[----:B-----5:R-:W-:-:S05]  /*13a0*/  HADD2.F32 R36, -RZ, R29.H0_H0 ;  /* 0x2000001dff247230 */ /* 0x020fca0000004100 */
[----:B------:R-:W-:-:S05]  /*13b0*/  FADD.FTZ R107, R36, R107 ;  /* 0x0000006b246b7221 */ /* 0x000fca0000010000 */
.L_x_3274:
[----:B------:R-:W-:-:S04]  /*13c0*/  F2FP.PACK_AB R36, RZ, R107 ;  /* 0x0000006bff24723e */ /* 0x000fc800000000ff */
[----:B------:R-:W-:Y:S02]  /*13d0*/  PRMT R33, R36, 0x7610, R33 ;  /* 0x0000761024217816 */ /* 0x000fe40000000021 */
.L_x_3275:
[----:B------:R-:W-:-:S05]  /*13e0*/  HADD2.F32 R37, -RZ, R37.H1_H1 ;  /* 0x30000025ff257230 */ /* 0x000fca0000004100 */
[----:B------:R-:W-:Y:S01]  /*13f0*/  FMUL.FTZ R110, R37, R98 ;  /* 0x00000062256e7220 */ /* 0x000fe20000410000 */
[----:B------:R-:W-:Y:S05]  /*1400*/  @P2 BRA `(.L_x_3276) ;  /* 0x0000002000002947 */ /* 0x000fea0003800000 */
[----:B------:R-:W-:Y:S05]  /*1410*/  @P0 BRA `(.L_x_3277) ;  /* 0x0000003000000947 */ /* 0x000fea0003800000 */
[----:B------:R-:W-:Y:S05]  /*1420*/  BRA `(.L_x_3278) ;  /* 0x0000004000007947 */ /* 0x000fea0003800000 */
.L_x_3276:
[----:B-----5:R-:W-:-:S05]  /*1430*/  HADD2.F32 R37, -RZ, R29.H1_H1 ;  /* 0x3000001dff257230 */ /* 0x020fca0000004100 */
[----:B------:R-:W-:-:S05]  /*1440*/  FADD.FTZ R110, R37, R110 ;  /* 0x0000006e256e7221 */ /* 0x000fca0000010000 */
.L_x_3277:
[----:B------:R-:W-:-:S04]  /*1450*/  F2FP.PACK_AB R36, RZ, R110 ;  /* 0x0000006eff24723e */ /* 0x000fc800000000ff */
[----:B------:R-:W-:Y:S02]  /*1460*/  PRMT R33, R33, 0x5410, R36 ;  /* 0x0000541021217816 */ /* 0x000fe40000000024 */
.L_x_3278:
[----:B------:R-:W-:-:S05]  /*1470*/  HADD2.F32 R109, -RZ, R38.H0_H0 ;  /* 0x20000026ff6d7230 */ /* 0x000fca0000004100 */
[----:B------:R-:W-:Y:S01]  /*1480*/  FMUL.FTZ R109, R109, R98 ;  /* 0x000000626d6d7220 */ /* 0x000fe20000410000 */
[----:B------:R-:W-:Y:S05]  /*1490*/  @P2 BRA `(.L_x_3279) ;  /* 0x0000002000002947 */ /* 0x000fea0003800000 */
[----:B------:R-:W-:Y:S05]  /*14a0*/  @P0 BRA `(.L_x_3280) ;  /* 0x0000003000000947 */ /* 0x000fea0003800000 */
[----:B------:R-:W-:Y:S05]  /*14b0*/  BRA `(.L_x_3281) ;  /* 0x0000004000007947 */ /* 0x000fea0003800000 */
.L_x_3279:
[----:B-----5:R-:W-:-:S05]  /*14c0*/  HADD2.F32 R36, -RZ, R30.H0_H0 ;  /* 0x2000001eff247230 */ /* 0x020fca0000004100 */
[----:B------:R-:W-:-:S05]  /*14d0*/  FADD.FTZ R109, R36, R109 ;  /* 0x0000006d246d7221 */ /* 0x000fca0000010000 */
.L_x_3280:
[----:B------:R-:W-:-:S04]  /*14e0*/  F2FP.PACK_AB R36, RZ, R109 ;  /* 0x0000006dff24723e */ /* 0x000fc800000000ff */
[----:B------:R-:W-:Y:S02]  /*14f0*/  PRMT R34, R36, 0x7610, R34 ;  /* 0x0000761024227816 */ /* 0x000fe40000000022 */
.L_x_3281:
[----:B------:R-:W-:-:S05]  /*1500*/  HADD2.F32 R37, -RZ, R38.H1_H1 ;  /* 0x30000026ff257230 */ /* 0x000fca0000004100 */
[----:B------:R-:W-:Y:S01]  /*1510*/  FMUL.FTZ R112, R37, R98 ;  /* 0x0000006225707220 */ /* 0x000fe20000410000 */
[----:B------:R-:W-:Y:S05]  /*1520*/  @P2 BRA `(.L_x_3282) ;  /* 0x0000002000002947 */ /* 0x000fea0003800000 */
[----:B------:R-:W-:Y:S05]  /*1530*/  @P0 BRA `(.L_x_3283) ;  /* 0x0000003000000947 */ /* 0x000fea0003800000 */
[----:B------:R-:W-:Y:S05]  /*1540*/  BRA `(.L_x_3284) ;  /* 0x0000004000007947 */ /* 0x000fea0003800000 */
.L_x_3282:
[----:B-----5:R-:W-:-:S05]  /*1550*/  HADD2.F32 R37, -RZ, R30.H1_H1 ;  /* 0x3000001eff257230 */ /* 0x020fca0000004100 */
[----:B------:R-:W-:-:S05]  /*1560*/  FADD.FTZ R112, R37, R112 ;  /* 0x0000007025707221 */ /* 0x000fca0000010000 */
.L_x_3283:
[----:B------:R-:W-:-:S04]  /*1570*/  F2FP.PACK_AB R36, RZ, R112 ;  /* 0x00000070ff24723e */ /* 0x000fc800000000ff */
[----:B------:R-:W-:Y:S02]  /*1580*/  PRMT R34, R34, 0x5410, R36 ;  /* 0x0000541022227816 */ /* 0x000fe40000000024 */
.L_x_3284:
[----:B------:R-:W-:-:S05]  /*1590*/  HADD2.F32 R111, -RZ, R39.H0_H0 ;  /* 0x20000027ff6f7230 */ /* 0x000fca0000004100 */
[----:B------:R-:W-:Y:S01]  /*15a0*/  FMUL.FTZ R111, R111, R98 ;  /* 0x000000626f6f7220 */ /* 0x000fe20000410000 */
[----:B------:R-:W-:Y:S05]  /*15b0*/  @P2 BRA `(.L_x_3285) ;  /* 0x0000002000002947 */ /* 0x000fea0003800000 */
[----:B------:R-:W-:Y:S05]  /*15c0*/  @P0 BRA `(.L_x_3286) ;  /* 0x0000003000000947 */ /* 0x000fea0003800000 */
[----:B------:R-:W-:Y:S05]  /*15d0*/  BRA `(.L_x_3287) ;  /* 0x0000004000007947 */ /* 0x000fea0003800000 */
.L_x_3285:
[----:B-----5:R-:W-:-:S05]  /*15e0*/  HADD2.F32 R36, -RZ, R31.H0_H0 ;  /* 0x2000001fff247230 */ /* 0x020fca0000004100 */
[----:B------:R-:W-:-:S05]  /*15f0*/  FADD.FTZ R111, R36, R111 ;  /* 0x0000006f246f7221 */ /* 0x000fca0000010000 */
.L_x_3286:
[----:B------:R-:W-:-:S04]  /*1600*/  F2FP.PACK_AB R36, RZ, R111 ;  /* 0x0000006fff24723e */ /* 0x000fc800000000ff */
[----:B------:R-:W-:Y:S02]  /*1610*/  PRMT R35, R36, 0x7610, R35 ;  /* 0x0000761024237816 */ /* 0x000fe40000000023 */
.L_x_3287:
[----:B------:R-:W-:-:S05]  /*1620*/  HADD2.F32 R39, -RZ, R39.H1_H1 ;  /* 0x30000027ff277230 */ /* 0x000fca0000004100 */
[----:B------:R-:W-:Y:S01]  /*1630*/  FMUL.FTZ R114, R39, R98 ;  /* 0x0000006227727220 */ /* 0x000fe20000410000 */
[----:B------:R-:W-:Y:S05]  /*1640*/  @P2 BRA `(.L_x_3288) ;  /* 0x0000002000002947 */ /* 0x000fea0003800000 */
[----:B------:R-:W-:Y:S05]  /*1650*/  @P0 BRA `(.L_x_3289) ;  /* 0x0000003000000947 */ /* 0x000fea0003800000 */
[----:B------:R-:W-:Y:S05]  /*1660*/  BRA `(.L_x_3290) ;  /* 0x0000004000007947 */ /* 0x000fea0003800000 */
.L_x_3288:
[----:B-----5:R-:W-:-:S05]  /*1670*/  HADD2.F32 R37, -RZ, R31.H1_H1 ;  /* 0x3000001fff257230 */ /* 0x020fca0000004100 */
[----:B------:R-:W-:-:S05]  /*1680*/  FADD.FTZ R114, R37, R114 ;  /* 0x0000007225727221 */ /* 0x000fca0000010000 */
.L_x_3289:
[----:B------:R-:W-:-:S04]  /*1690*/  F2FP.PACK_AB R36, RZ, R114 ;  /* 0x00000072ff24723e */ /* 0x000fc800000000ff */
[----:B------:R-:W-:Y:S02]  /*16a0*/  PRMT R35, R35, 0x5410, R36 ;  /* 0x0000541023237816 */ /* 0x000fe40000000024 */
.L_x_3290:
        /* <DEDUP_REMOVED lines=14> */
.L_x_3291:
[----:B-1---5:R-:W-:-:S05]  /*1790*/  HADD2.F32 R116, -RZ, R28.H0_H0 ;  /* 0x2000001cff747230 */ /* 0x022fca0000004100 */
[----:B------:R-:W-:-:S05]  /*17a0*/  FADD.FTZ R113, R116, R113 ;  /* 0x0000007174717221 */ /* 0x000fca0000010000 */
.L_x_3292:
[----:B------:R-:W-:-:S04]  /*17b0*/  F2FP.PACK_AB R115, RZ, R113 ;  /* 0x00000071ff73723e */ /* 0x000fc800000000ff */
[----:B------:R-:W-:Y:S02]  /*17c0*/  PRMT R32, R115, 0x7610, R32 ;  /* 0x0000761073207816 */ /* 0x000fe40000000020 */
.L_x_3293:
[----:B------:R-:W-:-:S05]  /*17d0*/  HADD2.F32 R115, -RZ, R36.H1_H1 ;  /* 0x30000024ff737230 */ /* 0x000fca0000004100 */
[----:B------:R-:W-:Y:S01]  /*17e0*/  FMUL.FTZ R115, R115, R98 ;  /* 0x0000006273737220 */ /* 0x000fe20000410000 */
[----:B------:R-:W-:Y:S05]  /*17f0*/  @P2 BRA `(.L_x_3294) ;  /* 0x0000002000002947 */ /* 0x000fea0003800000 */
[----:B------:R-:W-:Y:S05]  /*1800*/  @P0 BRA `(.L_x_3295) ;  /* 0x0000003000000947 */ /* 0x000fea0003800000 */
[----:B------:R-:W-:Y:S05]  /*1810*/  BRA `(.L_x_3296) ;  /* 0x0000004000007947 */ /* 0x000fea0003800000 */
.L_x_3294:
[----:B-----5:R-:W-:-:S05]  /*1820*/  HADD2.F32 R36, -RZ, R28.H1_H1 ;  /* 0x3000001cff247230 */ /* 0x020fca0000004100 */
[----:B------:R-:W-:-:S05]  /*1830*/  FADD.FTZ R115, R36, R115 ;  /* 0x0000007324737221 */ /* 0x000fca0000010000 */
.L_x_3295:
[----:B------:R-:W-:-:S04]  /*1840*/  F2FP.PACK_AB R36, RZ, R115 ;  /* 0x00000073ff24723e */ /* 0x000fc800000000ff */
[----:B------:R-:W-:Y:S02]  /*1850*/  PRMT R32, R32, 0x5410, R36 ;  /* 0x0000541020207816 */ /* 0x000fe40000000024 */
.L_x_3296:
[----:B------:R-:W-:-:S05]  /*1860*/  HADD2.F32 R117, -RZ, R37.H0_H0 ;  /* 0x20000025ff757230 */ /* 0x000fca0000004100 */
[----:B------:R-:W-:Y:S01]  /*1870*/  FMUL.FTZ R116, R117, R98 ;  /* 0x0000006275747220 */ /* 0x000fe20000410000 */
[----:B------:R-:W-:Y:S05]  /*1880*/  @P2 BRA `(.L_x_3297) ;  /* 0x0000002000002947 */ /* 0x000fea0003800000 */
[----:B------:R-:W-:Y:S05]  /*1890*/  @P0 BRA `(.L_x_3298) ;  /* 0x0000003000000947 */ /* 0x000fea0003800000 */
[----:B------:R-:W-:Y:S05]  /*18a0*/  BRA `(.L_x_3299) ;  /* 0x0000004000007947 */ /* 0x000fea0003800000 */
.L_x_3297:
[----:B-----5:R-:W-:-:S05]  /*18b0*/  HADD2.F32 R117, -RZ, R29.H0_H0 ;  /* 0x2000001dff757230 */ /* 0x020fca0000004100 */
[----:B------:R-:W-:-:S05]  /*18c0*/  FADD.FTZ R116, R117, R116 ;  /* 0x0000007475747221 */ /* 0x000fca0000010000 */
.L_x_3298:
[----:B------:R-:W-:-:S04]  /*18d0*/  F2FP.PACK_AB R36, RZ, R116 ;  /* 0x00000074ff24723e */ /* 0x000fc800000000ff */
[----:B------:R-:W-:Y:S02]  /*18e0*/  PRMT R33, R36, 0x7610, R33 ;  /* 0x0000761024217816 */ /* 0x000fe40000000021 */
.L_x_3299:
[----:B------:R-:W-:-:S05]  /*18f0*/  HADD2.F32 R37, -RZ, R37.H1_H1 ;  /* 0x30000025ff257230 */ /* 0x000fca0000004100 */
[----:B------:R-:W-:Y:S01]  /*1900*/  FMUL.FTZ R118, R37, R98 ;  /* 0x0000006225767220 */ /* 0x000fe20000410000 */
[----:B------:R-:W-:Y:S05]  /*1910*/  @P2 BRA `(.L_x_3300) ;  /* 0x0000002000002947 */ /* 0x000fea0003800000 */
[----:B------:R-:W-:Y:S05]  /*1920*/  @P0 BRA `(.L_x_3301) ;  /* 0x0000003000000947 */ /* 0x000fea0003800000 */
[----:B------:R-:W-:Y:S05]  /*1930*/  BRA `(.L_x_3302) ;  /* 0x0000004000007947 */ /* 0x000fea0003800000 */
.L_x_3300:
[----:B-----5:R-:W-:-:S05]  /*1940*/  HADD2.F32 R37, -RZ, R29.H1_H1 ;  /* 0x3000001dff257230 */ /* 0x020fca0000004100 */
[----:B------:R-:W-:-:S05]  /*1950*/  FADD.FTZ R118, R37, R118 ;  /* 0x0000007625767221 */ /* 0x000fca0000010000 */
.L_x_3301:
[----:B------:R-:W-:-:S04]  /*1960*/  F2FP.PACK_AB R36, RZ, R118 ;  /* 0x00000076ff24723e */ /* 0x000fc800000000ff */
[----:B------:R-:W-:Y:S02]  /*1970*/  PRMT R33, R33, 0x5410, R36 ;  /* 0x0000541021217816 */ /* 0x000fe40000000024 */
.L_x_3302:
[----:B------:R-:W-:-:S05]  /*1980*/  HADD2.F32 R117, -RZ, R38.H0_H0 ;  /* 0x20000026ff757230 */ /* 0x000fca0000004100 */
[----:B------:R-:W-:Y:S01]  /*1990*/  FMUL.FTZ R117, R117, R98 ;  /* 0x0000006275757220 */ /* 0x000fe20000410000 */
[----:B------:R-:W-:Y:S05]  /*19a0*/  @P2 BRA `(.L_x_3303) ;  /* 0x0000002000002947 */ /* 0x000fea0003800000 */
[----:B------:R-:W-:Y:S05]  /*19b0*/  @P0 BRA `(.L_x_3304) ;  /* 0x0000003000000947 */ /* 0x000fea0003800000 */
[----:B------:R-:W-:Y:S05]  /*19c0*/  BRA `(.L_x_3305) ;  /* 0x0000004000007947 */ /* 0x000fea0003800000 */
.L_x_3303:
[----:B-----5:R-:W-:-:S05]  /*19d0*/  HADD2.F32 R36, -RZ, R30.H0_H0 ;  /* 0x2000001eff247230 */ /* 0x020fca0000004100 */
[----:B------:R-:W-:-:S05]  /*19e0*/  FADD.FTZ R117, R36, R117 ;  /* 0x0000007524757221 */ /* 0x000fca0000010000 */
.L_x_3304:
[----:B------:R-:W-:-:S04]  /*19f0*/  F2FP.PACK_AB R36, RZ, R117 ;  /* 0x00000075ff24723e */ /* 0x000fc800000000ff */
[----:B------:R-:W-:Y:S02]  /*1a00*/  PRMT R34, R36, 0x7610, R34 ;  /* 0x0000761024227816 */ /* 0x000fe40000000022 */
.L_x_3305:
[----:B------:R-:W-:-:S05]  /*1a10*/  HADD2.F32 R119, -RZ, R38.H1_H1 ;  /* 0x30000026ff777230 */ /* 0x000fca0000004100 */
[----:B------:R-:W-:Y:S01]  /*1a20*/  FMUL.FTZ R119, R119, R98 ;  /* 0x0000006277777220 */ /* 0x000fe20000410000 */
[----:B------:R-:W-:Y:S05]  /*1a30*/  @P2 BRA `(.L_x_3306) ;  /* 0x0000002000002947 */ /* 0x000fea0003800000 */
[----:B------:R-:W-:Y:S05]  /*1a40*/  @P0 BRA `(.L_x_3307) ;  /* 0x0000003000000947 */ /* 0x000fea0003800000 */
[----:B------:R-:W-:Y:S05]  /*1a50*/  BRA `(.L_x_3308) ;  /* 0x0000004000007947 */ /* 0x000fea0003800000 */
.L_x_3306:
[----:B-----5:R-:W-:-:S05]  /*1a60*/  HADD2.F32 R36, -RZ, R30.H1_H1 ;  /* 0x3000001eff247230 */ /* 0x020fca0000004100 */
[----:B------:R-:W-:-:S05]  /*1a70*/  FADD.FTZ R119, R36, R119 ;  /* 0x0000007724777221 */ /* 0x000fca0000010000 */
.L_x_3307:
[----:B------:R-:W-:-:S04]  /*1a80*/  F2FP.PACK_AB R36, RZ, R119 ;  /* 0x00000077ff24723e */ /* 0x000fc800000000ff */
[----:B------:R-:W-:Y:S02]  /*1a90*/  PRMT R34, R34, 0x5410, R36 ;  /* 0x0000541022227816 */ /* 0x000fe40000000024 */
.L_x_3308:
[----:B------:R-:W-:-:S05]  /*1aa0*/  HADD2.F32 R37, -RZ, R39.H0_H0 ;  /* 0x20000027ff257230 */ /* 0x000fca0000004100 */
[----:B------:R-:W-:Y:S01]  /*1ab0*/  FMUL.FTZ R38, R37, R98 ;  /* 0x0000006225267220 */ /* 0x000fe20000410000 */
[----:B------:R-:W-:Y:S05]  /*1ac0*/  @P2 BRA `(.L_x_3309) ;  /* 0x0000002000002947 */ /* 0x000fea0003800000 */
[----:B------:R-:W-:Y:S05]  /*1ad0*/  @P0 BRA `(.L_x_3310) ;  /* 0x0000003000000947 */ /* 0x000fea0003800000 */
[----:B------:R-:W-:Y:S05]  /*1ae0*/  BRA `(.L_x_3311) ;  /* 0x0000004000007947 */ /* 0x000fea0003800000 */
.L_x_3309:
[----:B-----5:R-:W-:-:S05]  /*1af0*/  HADD2.F32 R37, -RZ, R31.H0_H0 ;  /* 0x2000001fff257230 */ /* 0x020fca0000004100 */
[----:B------:R-:W-:-:S05]  /*1b00*/  FADD.FTZ R38, R37, R38 ;  /* 0x0000002625267221 */ /* 0x000fca0000010000 */
.L_x_3310:
[----:B------:R-:W-:-:S04]  /*1b10*/  F2FP.PACK_AB R36, RZ, R38 ;  /* 0x00000026ff24723e */ /* 0x000fc800000000ff */
[----:B------:R-:W-:Y:S02]  /*1b20*/  PRMT R35, R36, 0x7610, R35 ;  /* 0x0000761024237816 */ /* 0x000fe40000000023 */
.L_x_3311:
[----:B------:R-:W-:-:S05]  /*1b30*/  HADD2.F32 R39, -RZ, R39.H1_H1 ;  /* 0x30000027ff277230 */ /* 0x000fca0000004100 */
[----:B------:R-:W-:Y:S01]  /*1b40*/  FMUL.FTZ R98, R39, R98 ;  /* 0x0000006227627220 */ /* 0x000fe20000410000 */
[----:B------:R-:W-:Y:S05]  /*1b50*/  @P2 BRA `(.L_x_3312) ;  /* 0x0000002000002947 */ /* 0x000fea0003800000 */
[----:B------:R-:W-:Y:S05]  /*1b60*/  @P0 BRA `(.L_x_3313) ;  /* 0x0000003000000947 */ /* 0x000fea0003800000 */
[----:B------:R-:W-:Y:S05]  /*1b70*/  BRA `(.L_x_3314) ;  /* 0x0000004000007947 */ /* 0x000fea0003800000 */
.L_x_3312:
[----:B-----5:R-:W-:-:S05]  /*1b80*/  HADD2.F32 R37, -RZ, R31.H1_H1 ;  /* 0x3000001fff257230 */ /* 0x020fca0000004100 */
[----:B------:R-:W-:-:S05]  /*1b90*/  FADD.FTZ R98, R37, R98 ;  /* 0x0000006225627221 */ /* 0x000fca0000010000 */
.L_x_3313:
[----:B------:R-:W-:-:S04]  /*1ba0*/  F2FP.PACK_AB R36, RZ, R98 ;  /* 0x00000062ff24723e */ /* 0x000fc800000000ff */
[----:B------:R-:W-:Y:S02]  /*1bb0*/  PRMT R35, R35, 0x5410, R36 ;  /* 0x0000541023237816 */ /* 0x000fe40000000024 */
.L_x_3314:
[----:B------:R-:W-:Y:S01]  /*1bc0*/  FADD.FTZ R120, RZ, R41 ;  /* 0x00000029ff787221 */ /* 0x000fe20000010000 */
[C---:B------:R-:W-:Y:S02]  /*1bd0*/  @P0 LEA R36, P1, R93.reuse, c[0x0][0x188], 0x4 ;  /* 0x000062005d240a11 */ /* 0x040fe400078220ff */
        /* <DEDUP_REMOVED lines=38> */
.L_x_3319:
        /* <DEDUP_REMOVED lines=84> */
.L_x_3320:
[----:B-1----:R-:W-:Y:S01]  /*2380*/  FADD.FTZ R37, R124, R123 ;  /* 0x0000007b7c257221 */ /* 0x002fe20000010000 */
[----:B------:R-:W-:Y:S01]  /*2390*/  @!P2 IADD3 R120, R86, R39, RZ ;  /* 0x000000275678a210 */ /* 0x000fe20007ffe0ff */
[----:B------:R-:W-:Y:S01]  /*23a0*/  WARPSYNC 0xffffffff ;  /* 0xffffffff00007948 */ /* 0x000fe20003800000 */
[----:B------:R-:W-:Y:S01]  /*23b0*/  ISETP.GT.U32.AND P1, PT, R88, 0x7, PT ;  /* 0x000000075800780c */ /* 0x000fe20003f24070 */
[----:B------:R-:W-:Y:S01]  /*23c0*/  HFMA2.MMA R122, -RZ, RZ, 0, 0 ;  /* 0x00000000ff7a7435 */ /* 0x000fe200000001ff */
[----:B------:R-:W-:Y:S01]  /*23d0*/  ISETP.NE.AND P3, PT, RZ, UR6, PT ;  /* 0x00000006ff007c0c */ /* 0x000fe2000bf65270 */
[----:B------:R1:W-:Y:S04]  /*23e0*/  @!P2 STS.64 [R120.X8], R36 ;  /* 0x000000247800a388 */ /* 0x0003e80000008a00 */
[----:B------:R-:W-:Y:S01]  /*23f0*/  BAR.SYNC.DEFER_BLOCKING 0x0 ;  /* 0x0000000000007b1d */ /* 0x000fe20000010000 */
[----:B------:R-:W-:-:S05]  /*2400*/  LOP3.LUT P2, RZ, R86, 0x1f, R26, 0xf8, !PT ;  /* 0x0000001f56ff7812 */ /* 0x000fca000784f81a */
[----:B------:R-:W-:Y:S01]  /*2410*/  @!P1 IADD3 R124, R88, R39, RZ ;  /* 0x00000027587c9210 */ /* 0x000fe20007ffe0ff */
[----:B-1----:R-:W-:Y:S01]  /*2420*/  CS2R R36, SRZ ;  /* 0x0000000000247805 */ /* 0x002fe2000001ff00 */
[----:B------:R-:W-:-:S04]  /*2430*/  @!P1 MOV R122, 0x400 ;  /* 0x00000400007a9802 */ /* 0x000fc80000000f00 */
[----:B0-----:R-:W-:Y:S01]  /*2440*/  I2F R123, R122 ;  /* 0x0000007a007b7306 */ /* 0x001fe20000201400 */
[----:B------:R-:W0:Y:S04]  /*2450*/  SHFL.DOWN PT, R125, R122, 0x4, 0x1f ;  /* 0x08801f007a7d7f89 */ /* 0x000e2800000e0000 */
[----:B------:R-:W1:Y:S01]  /*2460*/  @!P1 LDS.64 R36, [R124.X8] ;  /* 0x000000007c249984 */ /* 0x000e620000008a00 */
[----:B------:R-:W-:Y:S02]  /*2470*/  LOP3.LUT P1, RZ, R42, 0xff, RZ, 0xc0, !PT ;  /* 0x000000ff2aff7812 */ /* 0x000fe4000782c0ff */
[----:B0-----:R-:W-:Y:S02]  /*2480*/  IADD3 R39, R125, R122, RZ ;  /* 0x0000007a7d277210 */ /* 0x001fe40007ffe0ff */
[----:B------:R-:W0:Y:S01]  /*2490*/  I2F R125, R125 ;  /* 0x0000007d007d7306 */ /* 0x000e220000201400 */
[----:B-1----:R-:W1:Y:S04]  /*24a0*/  SHFL.DOWN PT, R121, R36, 0x4, 0x1f ;  /* 0x08801f0024797f89 */ /* 0x002e6800000e0000 */
[----:B------:R-:W2:Y:S01]  /*24b0*/  SHFL.DOWN PT, R120, R37, 0x4, 0x1f ;  /* 0x08801f0025787f89 */ /* 0x000ea200000e0000 */
[----:B-1----:R-:W-:-:S02]  /*24c0*/  FADD.FTZ R42, -R121, R36 ;  /* 0x00000024792a7221 */ /* 0x002fc40000010100 */
[----:B0-----:R-:W-:Y:S02]  /*24d0*/  FMUL.FTZ R121, R121, R125 ;  /* 0x0000007d79797220 */ /* 0x001fe40000410000 */
[----:B------:R-:W-:Y:S02]  /*24e0*/  FMUL.FTZ R42, R42, R42 ;  /* 0x0000002a2a2a7220 */ /* 0x000fe40000410000 */
[----:B------:R-:W-:Y:S02]  /*24f0*/  FFMA.FTZ R124, R123, R36, R121 ;  /* 0x000000247b7c7223 */ /* 0x000fe40000010079 */
[----:B------:R-:W0:Y:S01]  /*2500*/  I2F R36, R39 ;  /* 0x0000002700247306 */ /* 0x000e220000201400 */
[----:B------:R-:W-:Y:S02]  /*2510*/  FMUL.FTZ R42, R42, R123 ;  /* 0x0000007b2a2a7220 */ /* 0x000fe40000410000 */
[----:B--2---:R-:W-:Y:S02]  /*2520*/  FADD.FTZ R120, R120, R37 ;  /* 0x0000002578787221 */ /* 0x004fe40000010000 */
[----:B------:R-:W-:-:S03]  /*2530*/  FMUL.FTZ R42, R42, R125 ;  /* 0x0000007d2a2a7220 */ /* 0x000fc60000410000 */
[----:B0-----:R-:W0:Y:S02]  /*2540*/  MUFU.RCP R121, R36 ;  /* 0x0000002400797308 */ /* 0x001e240000001000 */
[C---:B0-----:R-:W-:Y:S02]  /*2550*/  FFMA.FTZ R42, R121.reuse, R42, R120 ;  /* 0x0000002a792a7223 */ /* 0x041fe40000010078 */
[----:B------:R-:W-:Y:S02]  /*2560*/  FMUL.FTZ R121, R121, R124 ;  /* 0x0000007c79797220 */ /* 0x000fe40000410000 */
[----:B------:R-:W0:Y:S04]  /*2570*/  SHFL.DOWN PT, R124, R39, 0x2, 0x1f ;  /* 0x08401f00277c7f89 */ /* 0x000e2800000e0000 */
[----:B------:R-:W1:Y:S01]  /*2580*/  SHFL.DOWN PT, R122, R121, 0x2, 0x1f ;  /* 0x08401f00797a7f89 */ /* 0x000e6200000e0000 */
[----:B0-----:R-:W-:-:S02]  /*2590*/  IADD3 R120, R39, R124, RZ ;  /* 0x0000007c27787210 */ /* 0x001fc40007ffe0ff */
[----:B------:R-:W0:Y:S01]  /*25a0*/  I2F R124, R124 ;  /* 0x0000007c007c7306 */ /* 0x000e220000201400 */
[----:B-1----:R-:W-:-:S04]  /*25b0*/  FADD.FTZ R123, R121, -R122 ;  /* 0x8000007a797b7221 */ /* 0x002fc80000010000 */
[----:B------:R-:W-:-:S04]  /*25c0*/  FMUL.FTZ R123, R123, R123 ;  /* 0x0000007b7b7b7220 */ /* 0x000fc80000410000 */
[----:B------:R-:W-:Y:S02]  /*25d0*/  FMUL.FTZ R37, R36, R123 ;  /* 0x0000007b24257220 */ /* 0x000fe40000410000 */
[----:B------:R-:W1:Y:S01]  /*25e0*/  SHFL.DOWN PT, R123, R42, 0x2, 0x1f ;  /* 0x08401f002a7b7f89 */ /* 0x000e6200000e0000 */
[-C--:B0-----:R-:W-:Y:S02]  /*25f0*/  FMUL.FTZ R122, R122, R124.reuse ;  /* 0x0000007c7a7a7220 */ /* 0x081fe40000410000 */
[----:B------:R-:W-:Y:S02]  /*2600*/  FMUL.FTZ R37, R37, R124 ;  /* 0x0000007c25257220 */ /* 0x000fe40000410000 */
[----:B------:R-:W-:Y:S02]  /*2610*/  FFMA.FTZ R125, R36, R121, R122 ;  /* 0x00000079247d7223 */ /* 0x000fe4000001007a */
[----:B------:R-:W0:Y:S01]  /*2620*/  I2F R36, R120 ;  /* 0x0000007800247306 */ /* 0x000e220000201400 */
[----:B-1----:R-:W-:-:S07]  /*2630*/  FADD.FTZ R123, R42, R123 ;  /* 0x0000007b2a7b7221 */ /* 0x002fce0000010000 */
[----:B0-----:R-:W0:Y:S02]  /*2640*/  MUFU.RCP R122, R36 ;  /* 0x00000024007a7308 */ /* 0x001e240000001000 */
[C---:B0-----:R-:W-:Y:S02]  /*2650*/  FFMA.FTZ R37, R122.reuse, R37, R123 ;  /* 0x000000257a257223 */ /* 0x041fe4000001007b */
[----:B------:R-:W0:Y:S01]  /*2660*/  SHFL.DOWN PT, R123, R120, 0x1, 0x1f ;  /* 0x08201f00787b7f89 */ /* 0x000e2200000e0000 */
[----:B------:R-:W-:-:S05]  /*2670*/  FMUL.FTZ R39, R122, R125 ;  /* 0x0000007d7a277220 */ /* 0x000fca0000410000 */
[----:B------:R-:W1:Y:S01]  /*2680*/  SHFL.DOWN PT, R122, R39, 0x1, 0x1f ;  /* 0x08201f00277a7f89 */ /* 0x000e6200000e0000 */
[----:B0-----:R-:W-:Y:S02]  /*2690*/  IADD3 R121, R120, R123, RZ ;  /* 0x0000007b78797210 */ /* 0x001fe40007ffe0ff */
[----:B------:R-:W0:Y:S01]  /*26a0*/  I2F R123, R123 ;  /* 0x0000007b007b7306 */ /* 0x000e220000201400 */
[----:B------:R-:W-:Y:S01]  /*26b0*/  @!P2 MOV R120, 0x4 ;  /* 0x000000040078a802 */ /* 0x000fe20000000f00 */
[----:B-1----:R-:W-:-:S06]  /*26c0*/  FADD.FTZ R124, R39, -R122 ;  /* 0x8000007a277c7221 */ /* 0x002fcc0000010000 */
[----:B------:R-:W1:Y:S01]  /*26d0*/  I2F R121, R121 ;  /* 0x0000007900797306 */ /* 0x000e620000201400 */
[----:B------:R-:W-:-:S04]  /*26e0*/  FMUL.FTZ R125, R124, R124 ;  /* 0x0000007c7c7d7220 */ /* 0x000fc80000410000 */
[----:B------:R-:W-:Y:S02]  /*26f0*/  FMUL.FTZ R42, R36, R125 ;  /* 0x0000007d242a7220 */ /* 0x000fe40000410000 */
[-C--:B0-----:R-:W-:Y:S02]  /*2700*/  FMUL.FTZ R122, R122, R123.reuse ;  /* 0x0000007b7a7a7220 */ /* 0x081fe40000410000 */
[----:B------:R-:W-:Y:S02]  /*2710*/  FMUL.FTZ R42, R42, R123 ;  /* 0x0000007b2a2a7220 */ /* 0x000fe40000410000 */
[----:B------:R-:W-:Y:S02]  /*2720*/  FFMA.FTZ R122, R36, R39, R122 ;  /* 0x00000027247a7223 */ /* 0x000fe4000001007a */
[----:B------:R-:W0:Y:S01]  /*2730*/  SHFL.DOWN PT, R36, R37, 0x1, 0x1f ;  /* 0x08201f0025247f89 */ /* 0x000e2200000e0000 */
[----:B-1----:R-:W1:Y:S02]  /*2740*/  MUFU.RCP R39, R121 ;  /* 0x0000007900277308 */ /* 0x002e640000001000 */
[----:B-1----:R-:W-:-:S05]  /*2750*/  FMUL.FTZ R122, R39, R122 ;  /* 0x0000007a277a7220 */ /* 0x002fca0000410000 */
[----:B------:R-:W1:Y:S01]  /*2760*/  SHFL.IDX PT, R125, R122, RZ, 0x1f ;  /* 0x00001fff7a7d7589 */ /* 0x000e6200000e0000 */
[----:B0-----:R-:W-:-:S04]  /*2770*/  FADD.FTZ R36, R37, R36 ;  /* 0x0000002425247221 */ /* 0x001fc80000010000 */
[----:B------:R-:W-:Y:S01]  /*2780*/  FFMA.FTZ R39, R39, R42, R36 ;  /* 0x0000002a27277223 */ /* 0x000fe20000010024 */
[----:B------:R-:W-:-:S05]  /*2790*/  MOV R36, c[0x0][0x1e0] ;  /* 0x0000780000247a02 */ /* 0x000fca0000000f00 */
[----:B------:R-:W0:Y:S01]  /*27a0*/  SHFL.IDX PT, R39, R39, RZ, 0x1f ;  /* 0x00001fff27277589 */ /* 0x000e2200000e0000 */
[----:B-1----:R-:W-:-:S05]  /*27b0*/  FMUL.FTZ R42, R125, R125 ;  /* 0x0000007d7d2a7220 */ /* 0x002fca0000410000 */
[----:B------:R-:W-:Y:S01]  /*27c0*/  FSEL R37, R42, RZ, P3 ;  /* 0x000000ff2a257208 */ /* 0x000fe20001800000 */
[----:B0-----:R-:W-:-:S04]  /*27d0*/  FFMA.FTZ R36, R39, R36, c[0x0][0x228] ;  /* 0x00008a0027247623 */ /* 0x001fc80000010024 */
[----:B------:R-:W-:Y:S01]  /*27e0*/  FADD.FTZ R42, R36, R37 ;  /* 0x00000025242a7221 */ /* 0x000fe20000010000 */
[----:B------:R-:W-:-:S05]  /*27f0*/  @!P2 MOV R36, 0x4 ;  /* 0x000000040024a802 */ /* 0x000fca0000000f00 */
[----:B------:R-:W0:Y:S01]  /*2800*/  MUFU.RSQ R42, R42 ;  /* 0x0000002a002a7308 */ /* 0x000e220000001400 */
[----:B------:R-:W-:-:S05]  /*2810*/  @!P2 IMAD.WIDE R36, R89, R36, c[0x0][0x1a0] ;  /* 0x000068005924a625 */ /* 0x000fca00078e0224 */
[----:B------:R1:W-:Y:S02]  /*2820*/  @!P2 STG.E [R36.64], R125 ;  /* 0x0000007d2400a986 */ /* 0x0003e4000c101904 */
[----:B-1----:R-:W-:Y:S01]  /*2830*/  @!P2 IMAD.WIDE R36, R89, R120, c[0x0][0x1a8] ;  /* 0x00006a005924a625 */ /* 0x002fe200078e0278 */
[----:B------:R-:W-:Y:S02]  /*2840*/  FSEL R120, R125, RZ, !P3 ;  /* 0x000000ff7d787208 */ /* 0x000fe40005800000 */
[----:B------:R-:W-:Y:S02]  /*2850*/  IADD3 R89, R89, c[0x0][0x160], RZ ;  /* 0x0000580059597a10 */ /* 0x000fe40007ffe0ff */
[----:B0-----:R0:W-:Y:S01]  /*2860*/  @!P2 STG.E [R36.64], R42 ;  /* 0x0000002a2400a986 */ /* 0x0011e2000c101904 */
[C---:B------:R-:W-:Y:S02]  /*2870*/  FADD.FTZ R39, -R120.reuse, R46 ;  /* 0x0000002e78277221 */ /* 0x040fe40000010100 */
[----:B------:R-:W-:-:S02]  /*2880*/  FADD.FTZ R46, -R120, R97 ;  /* 0x00000061782e7221 */ /* 0x000fc40000010100 */
[C---:B------:R-:W-:Y:S02]  /*2890*/  FADD.FTZ R123, -R120.reuse, R95 ;  /* 0x0000005f787b7221 */ /* 0x040fe40000010100 */
[----:B------:R-:W-:Y:S02]  /*28a0*/  FADD.FTZ R125, -R120, R94 ;  /* 0x0000005e787d7221 */ /* 0x000fe40000010100 */
[C---:B------:R-:W-:Y:S02]  /*28b0*/  FMUL.FTZ R123, R42.reuse, R123 ;  /* 0x0000007b2a7b7220 */ /* 0x040fe40000410000 */
[C---:B------:R-:W-:Y:S02]  /*28c0*/  FMUL.FTZ R94, R42.reuse, R125 ;  /* 0x0000007d2a5e7220 */ /* 0x040fe40000410000 */
[C---:B0-----:R-:W-:Y:S02]  /*28d0*/  FMUL.FTZ R37, R42.reuse, R46 ;  /* 0x0000002e2a257220 */ /* 0x041fe40000410000 */
[----:B------:R-:W-:-:S02]  /*28e0*/  FMUL.FTZ R36, R42, R39 ;  /* 0x000000272a247220 */ /* 0x000fc40000410000 */
[----:B------:R-:W-:Y:S02]  /*28f0*/  FFMA.FTZ R46, R62, R37, R18 ;  /* 0x000000253e2e7223 */ /* 0x000fe40000010012 */
[----:B------:R-:W-:Y:S02]  /*2900*/  FFMA.FTZ R36, R57, R36, R21 ;  /* 0x0000002439247223 */ /* 0x000fe40000010015 */
[----:B------:R-:W-:Y:S02]  /*2910*/  FFMA.FTZ R37, R60, R123, R20 ;  /* 0x0000007b3c257223 */ /* 0x000fe40000010014 */
[C---:B------:R-:W-:Y:S02]  /*2920*/  FADD.FTZ R43, -R120.reuse, R43 ;  /* 0x0000002b782b7221 */ /* 0x040fe40000010100 */
[----:B------:R-:W-:Y:S02]  /*2930*/  FADD.FTZ R47, -R120, R47 ;  /* 0x0000002f782f7221 */ /* 0x000fe40000010100 */
[----:B------:R-:W-:-:S02]  /*2940*/  FFMA.FTZ R39, R59, R94, R19 ;  /* 0x0000005e3b277223 */ /* 0x000fc40000010013 */
[----:B------:R-:W-:Y:S01]  /*2950*/  FADD.FTZ R123, -R120, R38 ;  /* 0x00000026787b7221 */ /* 0x000fe20000010100 */
[----:B------:R-:W-:Y:S01]  /*2960*/  F2FP.PACK_AB R38, R37, R36 ;  /* 0x000000242526723e */ /* 0x000fe200000000ff */
[----:B------:R-:W-:Y:S01]  /*2970*/  FMUL.FTZ R36, R42, R43 ;  /* 0x0000002b2a247220 */ /* 0x000fe20000410000 */
[----:B------:R-:W-:Y:S01]  /*2980*/  F2FP.PACK_AB R39, R46, R39 ;  /* 0x000000272e27723e */ /* 0x000fe200000000ff */
[----:B------:R-:W-:Y:S02]  /*2990*/  FMUL.FTZ R47, R42, R47 ;  /* 0x0000002f2a2f7220 */ /* 0x000fe40000410000 */
[C---:B------:R-:W-:Y:S02]  /*29a0*/  FADD.FTZ R41, -R120.reuse, R41 ;  /* 0x0000002978297221 */ /* 0x040fe40000010100 */
[----:B------:R-:W-:Y:S02]  /*29b0*/  FADD.FTZ R45, -R120, R45 ;  /* 0x0000002d782d7221 */ /* 0x000fe40000010100 */
[----:B------:R-:W-:-:S02]  /*29c0*/  FFMA.FTZ R37, R55, R36, R23 ;  /* 0x0000002437257223 */ /* 0x000fc40000010017 */
[----:B------:R-:W-:Y:S02]  /*29d0*/  FFMA.FTZ R46, R58, R47, R22 ;  /* 0x0000002f3a2e7223 */ /* 0x000fe40000010016 */
[C---:B------:R-:W-:Y:S02]  /*29e0*/  FMUL.FTZ R36, R42.reuse, R41 ;  /* 0x000000292a247220 */ /* 0x040fe40000410000 */
[----:B------:R-:W-:Y:S01]  /*29f0*/  FMUL.FTZ R45, R42, R45 ;  /* 0x0000002d2a2d7220 */ /* 0x000fe20000410000 */
[----:B------:R-:W-:Y:S01]  /*2a00*/  F2FP.PACK_AB R37, R46, R37 ;  /* 0x000000252e25723e */ /* 0x000fe200000000ff */
[----:B------:R-:W-:Y:S01]  /*2a10*/  FADD.FTZ R101, -R120, R101 ;  /* 0x0000006578657221 */ /* 0x000fe20000010100 */
[----:B------:R-:W-:Y:S01]  /*2a20*/  LEA R46, P2, R40, c[0x0][0x208], 0x4 ;  /* 0x00008200282e7a11 */ /* 0x000fe200078420ff */
[C---:B------:R-:W-:Y:S02]  /*2a30*/  FADD.FTZ R104, -R120.reuse, R104 ;  /* 0x0000006878687221 */ /* 0x040fe40000010100 */
[----:B------:R-:W-:Y:S01]  /*2a40*/  FADD.FTZ R95, -R120, R96 ;  /* 0x00000060785f7221 */ /* 0x000fe20000010100 */
[----:B------:R-:W-:Y:S01]  /*2a50*/  LEA.HI.X R47, R40, c[0x0][0x20c], RZ, 0x4, P2 ;  /* 0x00008300282f7a11 */ /* 0x000fe200010f24ff */
[----:B------:R-:W-:-:S02]  /*2a60*/  FADD.FTZ R97, -R120, R100 ;  /* 0x0000006478617221 */ /* 0x000fc40000010100 */
[C---:B------:R-:W-:Y:S02]  /*2a70*/  FADD.FTZ R111, -R120.reuse, R111 ;  /* 0x0000006f786f7221 */ /* 0x040fe40000010100 */
[C---:B------:R-:W-:Y:S02]  /*2a80*/  FADD.FTZ R114, -R120.reuse, R114 ;  /* 0x0000007278727221 */ /* 0x040fe40000010100 */
[----:B------:R-:W-:Y:S02]  /*2a90*/  FADD.FTZ R99, -R120, R99 ;  /* 0x0000006378637221 */ /* 0x000fe40000010100 */
[----:B------:R-:W-:Y:S02]  /*2aa0*/  FFMA.FTZ R36, R53, R36, R25 ;  /* 0x0000002435247223 */ /* 0x000fe40000010019 */
[----:B------:R-:W-:Y:S02]  /*2ab0*/  FFMA.FTZ R45, R56, R45, R24 ;  /* 0x0000002d382d7223 */ /* 0x000fe40000010018 */
[----:B------:R-:W-:-:S02]  /*2ac0*/  FADD.FTZ R121, -R120, R102 ;  /* 0x0000006678797221 */ /* 0x000fc40000010100 */
[C---:B------:R-:W-:Y:S01]  /*2ad0*/  FADD.FTZ R106, -R120.reuse, R106 ;  /* 0x0000006a786a7221 */ /* 0x040fe20000010100 */
[----:B------:R-:W-:Y:S01]  /*2ae0*/  F2FP.PACK_AB R36, R45, R36 ;  /* 0x000000242d24723e */ /* 0x000fe200000000ff */
[C---:B------:R-:W-:Y:S02]  /*2af0*/  FADD.FTZ R108, -R120.reuse, R108 ;  /* 0x0000006c786c7221 */ /* 0x040fe40000010100 */
[C---:B------:R-:W-:Y:S02]  /*2b00*/  FADD.FTZ R125, -R120.reuse, R98 ;  /* 0x00000062787d7221 */ /* 0x040fe40000010100 */
[C---:B------:R-:W-:Y:S01]  /*2b10*/  FADD.FTZ R103, -R120.reuse, R103 ;  /* 0x0000006778677221 */ /* 0x040fe20000010100 */
[----:B------:R0:W-:Y:S01]  /*2b20*/  STG.E.128 [R46.64], R36 ;  /* 0x000000242e007986 */ /* 0x0001e2000c101d04 */
        /* <DEDUP_REMOVED lines=34> */
[----:B------:R-:W-:Y:S02]  /*2d50*/  FMUL.FTZ R125, R42, R125 ;  /* 0x0000007d2a7d7220 */ /* 0x000fe40000410000 */
[----:B------:R-:W-:Y:S02]  /*2d60*/  FFMA.FTZ R98, R65, R98, R13 ;  /* 0x0000006241627223 */ /* 0x000fe4000001000d */
[----:B------:R-:W-:Y:S02]  /*2d70*/  FFMA.FTZ R43, R68, R43, R12 ;  /* 0x0000002b442b7223 */ /* 0x000fe4000001000c */
[----:B------:R-:W-:-:S02]  /*2d80*/  FFMA.FTZ R40, R61, R40, R17 ;  /* 0x000000283d287223 */ /* 0x000fc40000010011 */
[----:B------:R-:W-:Y:S01]  /*2d90*/  FFMA.FTZ R97, R64, R97, R16 ;  /* 0x0000006140617223 */ /* 0x000fe20000010010 */
[----:B0-----:R-:W-:Y:S01]  /*2da0*/  F2FP.PACK_AB R38, R43, R98 ;  /* 0x000000622b26723e */ /* 0x001fe200000000ff */
[----:B------:R-:W-:Y:S01]  /*2db0*/  FFMA.FTZ R111, R76, R111, R3 ;  /* 0x0000006f4c6f7223 */ /* 0x000fe20000010003 */
[----:B------:R-:W-:Y:S01]  /*2dc0*/  LEA R98, P2, R44, c[0x0][0x208], 0x4 ;  /* 0x000082002c627a11 */ /* 0x000fe200078420ff */
[----:B------:R-:W-:Y:S01]  /*2dd0*/  FFMA.FTZ R42, R78, R101, R2 ;  /* 0x000000654e2a7223 */ /* 0x000fe20000010002 */
[----:B------:R-:W-:Y:S01]  /*2de0*/  F2FP.PACK_AB R36, R97, R40 ;  /* 0x000000286124723e */ /* 0x000fe200000000ff */
[----:B------:R-:W-:Y:S02]  /*2df0*/  FFMA.FTZ R94, R63, R94, R15 ;  /* 0x0000005e3f5e7223 */ /* 0x000fe4000001000f */
[----:B------:R-:W-:Y:S01]  /*2e00*/  FFMA.FTZ R121, R66, R121, R14 ;  /* 0x0000007942797223 */ /* 0x000fe2000001000e */
[----:B------:R-:W-:Y:S01]  /*2e10*/  F2FP.PACK_AB R43, R42, R111 ;  /* 0x0000006f2a2b723e */ /* 0x000fe200000000ff */
[----:B------:R-:W-:-:S02]  /*2e20*/  FFMA.FTZ R102, R67, R102, R11 ;  /* 0x0000006643667223 */ /* 0x000fc4000001000b */
[----:B------:R-:W-:Y:S01]  /*2e30*/  FFMA.FTZ R99, R70, R99, R10 ;  /* 0x0000006346637223 */ /* 0x000fe2000001000a */
[----:B------:R-:W-:Y:S01]  /*2e40*/  F2FP.PACK_AB R37, R121, R94 ;  /* 0x0000005e7925723e */ /* 0x000fe200000000ff */
[----:B------:R-:W-:Y:S01]  /*2e50*/  FFMA.FTZ R47, R72, R41, R8 ;  /* 0x00000029482f7223 */ /* 0x000fe20000010008 */
[----:B------:R-:W-:Y:S01]  /*2e60*/  LEA R94, P4, R93, c[0x0][0x208], 0x4 ;  /* 0x000082005d5e7a11 */ /* 0x000fe200078820ff */
[----:B------:R-:W-:Y:S01]  /*2e70*/  FFMA.FTZ R46, R74, R95, R6 ;  /* 0x0000005f4a2e7223 */ /* 0x000fe20000010006 */
[----:B------:R-:W-:Y:S01]  /*2e80*/  F2FP.PACK_AB R39, R99, R102 ;  /* 0x000000666327723e */ /* 0x000fe200000000ff */
[----:B------:R-:W-:Y:S01]  /*2e90*/  FFMA.FTZ R40, R69, R96, R9 ;  /* 0x0000006045287223 */ /* 0x000fe20000010009 */
[----:B------:R-:W-:Y:S01]  /*2ea0*/  LEA R96, P3, R92, c[0x0][0x208], 0x4 ;  /* 0x000082005c607a11 */ /* 0x000fe200078620ff */
[----:B------:R-:W-:Y:S01]  /*2eb0*/  FFMA.FTZ R41, R71, R100, R7 ;  /* 0x0000006447297223 */ /* 0x000fe20000010007 */
[----:B------:R-:W-:Y:S01]  /*2ec0*/  LEA.HI.X R99, R44, c[0x0][0x20c], RZ, 0x4, P2 ;  /* 0x000083002c637a11 */ /* 0x000fe200010f24ff */
[----:B------:R-:W-:Y:S01]  /*2ed0*/  FFMA.FTZ R42, R73, R104, R5 ;  /* 0x00000068492a7223 */ /* 0x000fe20000010005 */
[----:B------:R-:W-:Y:S01]  /*2ee0*/  F2FP.PACK_AB R40, R47, R40 ;  /* 0x000000282f28723e */ /* 0x000fe200000000ff */
[----:B------:R-:W-:Y:S01]  /*2ef0*/  FFMA.FTZ R95, R75, R112, R4 ;  /* 0x000000704b5f7223 */ /* 0x000fe20000010004 */
[----:B------:R-:W-:Y:S01]  /*2f00*/  F2FP.PACK_AB R41, R46, R41 ;  /* 0x000000292e29723e */ /* 0x000fe200000000ff */
[----:B------:R-:W-:Y:S01]  /*2f10*/  FFMA.FTZ R106, R81, R106, R49 ;  /* 0x0000006a516a7223 */ /* 0x000fe20000010031 */
[----:B------:R-:W-:Y:S01]  /*2f20*/  LEA.HI.X R97, R92, c[0x0][0x20c], RZ, 0x4, P3 ;  /* 0x000083005c617a11 */ /* 0x000fe200018f24ff */
[----:B------:R-:W-:Y:S01]  /*2f30*/  FFMA.FTZ R108, R83, R108, R51 ;  /* 0x0000006c536c7223 */ /* 0x000fe20000010033 */
[----:B------:R-:W-:Y:S01]  /*2f40*/  F2FP.PACK_AB R42, R95, R42 ;  /* 0x0000002a5f2a723e */ /* 0x000fe200000000ff */
[----:B------:R-:W-:Y:S01]  /*2f50*/  FFMA.FTZ R125, R91, R125, R54 ;  /* 0x0000007d5b7d7223 */ /* 0x000fe20000010036 */
[----:B------:R-:W-:Y:S01]  /*2f60*/  LEA.HI.X R95, R93, c[0x0][0x20c], RZ, 0x4, P4 ;  /* 0x000083005d5f7a11 */ /* 0x000fe200020f24ff */
[----:B------:R-:W-:Y:S01]  /*2f70*/  FFMA.FTZ R119, R84, R119, R52 ;  /* 0x0000007754777223 */ /* 0x000fe20000010034 */
[----:B------:R-:W-:Y:S01]  /*2f80*/  STG.E.128 [R98.64], R36 ;  /* 0x0000002462007986 */ /* 0x000fe2000c101d04 */
[----:B------:R-:W-:Y:S01]  /*2f90*/  FFMA.FTZ R116, R79, R116, R27 ;  /* 0x000000744f747223 */ /* 0x000fe2000001001b */
[----:B------:R-:W-:Y:S01]  /*2fa0*/  F2FP.PACK_AB R47, R125, R108 ;  /* 0x0000006c7d2f723e */ /* 0x000fe200000000ff */
[----:B------:R-:W-:Y:S01]  /*2fb0*/  FFMA.FTZ R45, R82, R45, R50 ;  /* 0x0000002d522d7223 */ /* 0x000fe20000010032 */
[----:B------:R-:W-:Y:S01]  /*2fc0*/  F2FP.PACK_AB R46, R119, R106 ;  /* 0x0000006a772e723e */ /* 0x000fe200000000ff */
[----:B------:R-:W-:Y:S01]  /*2fd0*/  FFMA.FTZ R113, R77, R113, R0 ;  /* 0x000000714d717223 */ /* 0x000fe20000010000 */
[----:B------:R0:W-:Y:S01]  /*2fe0*/  STG.E.128 [R96.64], R40 ;  /* 0x0000002860007986 */ /* 0x0001e2000c101d04 */
[----:B------:R-:W-:Y:S01]  /*2ff0*/  FFMA.FTZ R100, R80, R115, R48 ;  /* 0x0000007350647223 */ /* 0x000fe20000010030 */
[----:B------:R-:W-:-:S02]  /*3000*/  F2FP.PACK_AB R45, R45, R116 ;  /* 0x000000742d2d723e */ /* 0x000fc400000000ff */
[----:B------:R-:W-:Y:S02]  /*3010*/  ISETP.GE.AND P2, PT, R89, c[0x0][0x164], PT ;  /* 0x0000590059007a0c */ /* 0x000fe40003f46270 */
[----:B------:R-:W-:Y:S02]  /*3020*/  F2FP.PACK_AB R44, R100, R113 ;  /* 0x00000071642c723e */ /* 0x000fe400000000ff */
[----:B------:R-:W-:-:S03]  /*3030*/  SEL R92, RZ, 0x1, P1 ;  /* 0x00000001ff5c7807 */ /* 0x000fc60000800000 */
[----:B------:R1:W-:Y:S01]  /*3040*/  STG.E.128 [R94.64], R44 ;  /* 0x0000002c5e007986 */ /* 0x0003e2000c101d04 */
[----:B0-----:R-:W-:-:S05]  /*3050*/  PRMT R42, R92, 0x7610, R42 ;  /* 0x000076105c2a7816 */ /* 0x001fca000000002a */
[----:B-1---5:R-:W-:Y:S01]  /*3060*/  @P2 CALL.REL.NOINC `(.L_x_3317) ;  /* 0x0000001000002944 */ /* 0x022fe20003c00000 */
[----:B------:R-:W-:Y:S05]  /*3070*/  BRA `(.L_x_3318) ;  /* 0xffffd64000007947 */ /* 0x000fea000383ffff */
.L_x_3317:
[----:B------:R-:W-:Y:S05]  /*3080*/  EXIT ;  /* 0x000000000000794d */ /* 0x000fea0003800000 */
.L_x_3315:
[----:B------:R-:W-:Y:S01]  /*3090*/  HFMA2.MMA R122, -RZ, RZ, 0, 5.9604644775390625e-08 ;  /* 0x00000001ff7a7435 */ /* 0x000fe200000001ff */
[----:B------:R-:W-:Y:S02]  /*30a0*/  MOV R123, R36 ;  /* 0x00000024007b7202 */ /* 0x000fe40000000f00 */
[----:B------:R-:W-:Y:S02]  /*30b0*/  MOV R121, 0x1f ;  /* 0x0000001f00797802 */ /* 0x000fe40000000f00 */
[----:B------:R-:W-:Y:S02]  /*30c0*/  MOV R120, 0xffffffff ;  /* 0xffffffff00787802 */ /* 0x000fe40000000f00 */
[----:B------:R-:W-:Y:S02]  /*30d0*/  MOV R37, 0x30f0 ;  /* 0x000030f000257802 */ /* 0x000fe40000000f00 */
[----:B-----5:R-:W-:Y:S05]  /*30e0*/  CALL.REL.NOINC `($__internal_17_$__cuda_sm70_shflsync_bfly_p) ;  /* 0x000007d000007944 */ /* 0x020fea0003c00000 */
[----:B01----:R-:W-:Y:S05]  /*30f0*/  BRA `(.L_x_3319) ;  /* 0xffffed4000007947 */ /* 0x003fea000383ffff */
.L_x_3316:
[----:B------:R-:W-:Y:S01]  /*3100*/  HFMA2.MMA R122, -RZ, RZ, 0, 1.1920928955078125e-07 ;  /* 0x00000002ff7a7435 */ /* 0x000fe200000001ff */
[----:B------:R-:W-:Y:S02]  /*3110*/  MOV R123, R36 ;  /* 0x00000024007b7202 */ /* 0x000fe40000000f00 */
[----:B------:R-:W-:-:S02]  /*3120*/  MOV R121, 0x1f ;  /* 0x0000001f00797802 */ /* 0x000fc40000000f00 */
[----:B------:R-:W-:Y:S02]  /*3130*/  MOV R120, 0xffffffff ;  /* 0xffffffff00787802 */ /* 0x000fe40000000f00 */
[----:B------:R-:W-:Y:S02]  /*3140*/  MOV R37, 0x3160 ;  /* 0x0000316000257802 */ /* 0x000fe40000000f00 */
[----:B-----5:R-:W-:Y:S05]  /*3150*/  CALL.REL.NOINC `($__internal_17_$__cuda_sm70_shflsync_bfly_p) ;  /* 0x0000076000007944 */ /* 0x020fea0003c00000 */
[----:B-1----:R-:W-:Y:S01]  /*3160*/  FADD.FTZ R36, R36, R121 ;  /* 0x0000007924247221 */ /* 0x002fe20000010000 */
[----:B0-----:R-:W-:Y:S01]  /*3170*/  HFMA2.MMA R122, -RZ, RZ, 0, 2.384185791015625e-07 ;  /* 0x00000004ff7a7435 */ /* 0x001fe200000001ff */
[----:B------:R-:W-:Y:S02]  /*3180*/  MOV R121, 0x1f ;  /* 0x0000001f00797802 */ /* 0x000fe40000000f00 */
[----:B------:R-:W-:Y:S02]  /*3190*/  MOV R120, 0xffffffff ;  /* 0xffffffff00787802 */ /* 0x000fe40000000f00 */
[----:B------:R-:W-:Y:S02]  /*31a0*/  MOV R123, R36 ;  /* 0x00000024007b7202 */ /* 0x000fe40000000f00 */
[----:B------:R-:W-:-:S02]  /*31b0*/  MOV R37, 0x31d0 ;  /* 0x000031d000257802 */ /* 0x000fc40000000f00 */
[----:B------:R-:W-:Y:S05]  /*31c0*/  CALL.REL.NOINC `($__internal_17_$__cuda_sm70_shflsync_bfly_p) ;  /* 0x000006f000007944 */ /* 0x000fea0003c00000 */
[----:B-1----:R-:W-:Y:S01]  /*31d0*/  FADD.FTZ R36, R36, R121 ;  /* 0x0000007924247221 */ /* 0x002fe20000010000 */
[----:B0-----:R-:W-:Y:S01]  /*31e0*/  HFMA2.MMA R122, -RZ, RZ, 0, 4.76837158203125e-07 ;  /* 0x00000008ff7a7435 */ /* 0x001fe200000001ff */
[----:B------:R-:W-:-:S02]  /*31f0*/  MOV R121, 0x1f ;  /* 0x0000001f00797802 */ /* 0x000fc40000000f00 */
[----:B------:R-:W-:Y:S02]  /*3200*/  MOV R120, 0xffffffff ;  /* 0xffffffff00787802 */ /* 0x000fe40000000f00 */
[----:B------:R-:W-:Y:S02]  /*3210*/  MOV R123, R36 ;  /* 0x00000024007b7202 */ /* 0x000fe40000000f00 */
[----:B------:R-:W-:Y:S02]  /*3220*/  MOV R37, 0x3240 ;  /* 0x0000324000257802 */ /* 0x000fe40000000f00 */
[----:B------:R-:W-:Y:S05]  /*3230*/  CALL.REL.NOINC `($__internal_17_$__cuda_sm70_shflsync_bfly_p) ;  /* 0x0000068000007944 */ /* 0x000fea0003c00000 */
[----:B-1----:R-:W-:Y:S01]  /*3240*/  FADD.FTZ R36, R36, R121 ;  /* 0x0000007924247221 */ /* 0x002fe20000010000 */
[----:B0-----:R-:W-:Y:S01]  /*3250*/  HFMA2.MMA R122, -RZ, RZ, 0, 9.5367431640625e-07 ;  /* 0x00000010ff7a7435 */ /* 0x001fe200000001ff */
[----:B------:R-:W-:Y:S02]  /*3260*/  MOV R121, 0x1f ;  /* 0x0000001f00797802 */ /* 0x000fe40000000f00 */
[----:B------:R-:W-:Y:S02]  /*3270*/  MOV R120, 0xffffffff ;  /* 0xffffffff00787802 */ /* 0x000fe40000000f00 */
[----:B------:R-:W-:-:S02]  /*3280*/  MOV R123, R36 ;  /* 0x00000024007b7202 */ /* 0x000fc40000000f00 */
[----:B------:R-:W-:Y:S02]  /*3290*/  MOV R37, 0x32b0 ;  /* 0x000032b000257802 */ /* 0x000fe40000000f00 */
[----:B------:R-:W-:Y:S05]  /*32a0*/  CALL.REL.NOINC `($__internal_17_$__cuda_sm70_shflsync_bfly_p) ;  /* 0x0000061000007944 */ /* 0x000fea0003c00000 */
        /* <DEDUP_REMOVED lines=70> */
[----:B------:R-:W-:Y:S05]  /*3710*/  CALL.REL.NOINC `($__internal_17_$__cuda_sm70_shflsync_bfly_p) ;  /* 0x000001a000007944 */ /* 0x000fea0003c00000 */
[----:B0-----:R-:W-:Y:S01]  /*3720*/  HFMA2.MMA R122, -RZ, RZ, 0, 1.1920928955078125e-07 ;  /* 0x00000002ff7a7435 */ /* 0x001fe200000001ff */
[----:B-1----:R-:W-:Y:S01]  /*3730*/  FADD.FTZ R123, R123, R121 ;  /* 0x000000797b7b7221 */ /* 0x002fe20000010000 */
[----:B------:R-:W-:Y:S02]  /*3740*/  MOV R121, 0x1f ;  /* 0x0000001f00797802 */ /* 0x000fe40000000f00 */
[----:B------:R-:W-:Y:S02]  /*3750*/  MOV R120, 0xffffffff ;  /* 0xffffffff00787802 */ /* 0x000fe40000000f00 */
[----:B------:R-:W-:Y:S02]  /*3760*/  MOV R37, 0x3780 ;  /* 0x0000378000257802 */ /* 0x000fe40000000f00 */
[----:B------:R-:W-:Y:S05]  /*3770*/  CALL.REL.NOINC `($__internal_17_$__cuda_sm70_shflsync_bfly_p) ;  /* 0x0000014000007944 */ /* 0x000fea0003c00000 */
[----:B0-----:R-:W-:Y:S01]  /*3780*/  HFMA2.MMA R122, -RZ, RZ, 0, 2.384185791015625e-07 ;  /* 0x00000004ff7a7435 */ /* 0x001fe200000001ff */
[----:B-1----:R-:W-:Y:S01]  /*3790*/  FADD.FTZ R123, R123, R121 ;  /* 0x000000797b7b7221 */ /* 0x002fe20000010000 */
[----:B------:R-:W-:-:S02]  /*37a0*/  MOV R121, 0x1f ;  /* 0x0000001f00797802 */ /* 0x000fc40000000f00 */
[----:B------:R-:W-:Y:S02]  /*37b0*/  MOV R120, 0xffffffff ;  /* 0xffffffff00787802 */ /* 0x000fe40000000f00 */
[----:B------:R-:W-:Y:S02]  /*37c0*/  MOV R37, 0x37e0 ;  /* 0x000037e000257802 */ /* 0x000fe40000000f00 */
[----:B------:R-:W-:Y:S05]  /*37d0*/  CALL.REL.NOINC `($__internal_17_$__cuda_sm70_shflsync_bfly_p) ;  /* 0x000000e000007944 */ /* 0x000fea0003c00000 */
[----:B0-----:R-:W-:Y:S01]  /*37e0*/  HFMA2.MMA R122, -RZ, RZ, 0, 4.76837158203125e-07 ;  /* 0x00000008ff7a7435 */ /* 0x001fe200000001ff */
[----:B-1----:R-:W-:Y:S01]  /*37f0*/  FADD.FTZ R123, R123, R121 ;  /* 0x000000797b7b7221 */ /* 0x002fe20000010000 */
[----:B------:R-:W-:Y:S02]  /*3800*/  MOV R121, 0x1f ;  /* 0x0000001f00797802 */ /* 0x000fe40000000f00 */
[----:B------:R-:W-:Y:S02]  /*3810*/  MOV R120, 0xffffffff ;  /* 0xffffffff00787802 */ /* 0x000fe40000000f00 */
[----:B------:R-:W-:Y:S02]  /*3820*/  MOV R37, 0x3840 ;  /* 0x0000384000257802 */ /* 0x000fe40000000f00 */
[----:B------:R-:W-:Y:S05]  /*3830*/  CALL.REL.NOINC `($__internal_17_$__cuda_sm70_shflsync_bfly_p) ;  /* 0x0000008000007944 */ /* 0x000fea0003c00000 */
[----:B0-----:R-:W-:Y:S01]  /*3840*/  HFMA2.MMA R122, -RZ, RZ, 0, 9.5367431640625e-07 ;  /* 0x00000010ff7a7435 */ /* 0x001fe200000001ff */
[----:B-1----:R-:W-:Y:S01]  /*3850*/  FADD.FTZ R123, R123, R121 ;  /* 0x000000797b7b7221 */ /* 0x002fe20000010000 */
[----:B------:R-:W-:-:S02]  /*3860*/  MOV R121, 0x1f ;  /* 0x0000001f00797802 */ /* 0x000fc40000000f00 */
[----:B------:R-:W-:Y:S02]  /*3870*/  MOV R120, 0xffffffff ;  /* 0xffffffff00787802 */ /* 0x000fe40000000f00 */
[----:B------:R-:W-:Y:S02]  /*3880*/  MOV R37, 0x38a0 ;  /* 0x000038a000257802 */ /* 0x000fe40000000f00 */
[----:B------:R-:W-:Y:S05]  /*3890*/  CALL.REL.NOINC `($__internal_17_$__cuda_sm70_shflsync_bfly_p) ;  /* 0x0000002000007944 */ /* 0x000fea0003c00000 */
[----:B-1----:R-:W-:Y:S01]  /*38a0*/  MOV R124, R121 ;  /* 0x00000079007c7202 */ /* 0x002fe20000000f00 */
[----:B0-----:R-:W-:Y:S05]  /*38b0*/  BRA `(.L_x_3320) ;  /* 0xffffeac000007947 */ /* 0x001fea000383ffff */
        .weak           $__internal_17_$__cuda_sm70_shflsync_bfly_p
        .type           $__internal_17_$__cuda_sm70_shflsync_bfly_p,@function
        .size           $__internal_17_$__cuda_sm70_shflsync_bfly_p,(.L_x_29081 - $__internal_17_$__cuda_sm70_shflsync_bfly_p)
$__internal_17_$__cuda_sm70_shflsync_bfly_p:
[----:B------:R-:W-:Y:S01]  /*38c0*/  HFMA2.MMA R125, -RZ, RZ, 0, 0 ;  /* 0x00000000ff7d7435 */ /* 0x000fe200000001ff */
[----:B------:R-:W-:Y:S01]  /*38d0*/  MOV R124, R37 ;  /* 0x00000025007c7202 */ /* 0x000fe20000000f00 */
[----:B------:R-:W-:Y:S04]  /*38e0*/  WARPSYNC R120 ;  /* 0x0000007800007348 */ /* 0x000fe80003800000 */
[----:B------:R0:W1:Y:S01]  /*38f0*/  SHFL.BFLY PT, R121, R123, R122, R121 ;  /* 0x0c00007a7b797389 */ /* 0x00006200000e0079 */
[----:B------:R-:W-:Y:S05]  /*3900*/  RET.REL.NODEC R124 `(_ZN10layer_norm13ln_fwd_kernelINS_13Kernel_traitsI6__halfS2_S2_S2_fjLj8192ELj1ELj1ELj8ELj16ENS_18Kernel_traits_baseILj8192ES2_S2_S2_S2_fjLj256EEEEELb0ELb0ELb0ELb1EEEvNS_9FwdParamsE) ;  /* 0xffffc6f07c007950 */ /* 0x000fea0003c3ffff */
.L_x_3321:
        /* <DEDUP_REMOVED lines=15> */
.L_x_29081:


//--------------------- .text._ZN10layer_norm13ln_fwd_kernelINS_13Kernel_traitsI6__halfS2_S2_S2_fjLj8192ELj1ELj1ELj8ELj16ENS_18Kernel_traits_baseILj8192ES2_S2_S2_S2_fjLj256EEEEELb0ELb0ELb1ELb0EEEvNS_9FwdParamsE --------------------------
	.section	.text._ZN10layer_norm13ln_fwd_kernelINS_13Kernel_traitsI6__halfS2_S2_S2_fjLj8192ELj1ELj1ELj8ELj16ENS_18Kernel_traits_baseILj8192ES2_S2_S2_S2_fjLj256EEEEELb0ELb0ELb1ELb0EEEvNS_9FwdParamsE,"ax",@progbits
	.sectioninfo	@"SHI_REGISTERS=128"
	.align	128
        .global         _ZN10layer_norm13ln_fwd_kernelINS_13Kernel_traitsI6__halfS2_S2_S2_fjLj8192ELj1ELj1ELj8ELj16ENS_18Kernel_traits_baseILj8192ES2_S2_S2_S2_fjLj256EEEEELb0ELb0ELb1ELb0EEEvNS_9FwdParamsE
        .type           _ZN10layer_norm13ln_fwd_kernelINS_13Kernel_traitsI6__halfS2_S2_S2_fjLj8192ELj1ELj1ELj8ELj16ENS_18Kernel_traits_baseILj8192ES2_S2_S2_S2_fjLj256EEEEELb0ELb0ELb1ELb0EEEvNS_9FwdParamsE,@function
        .size           _ZN10layer_norm13ln_fwd_kernelINS_13Kernel_traitsI6__halfS2_S2_S2_fjLj8192ELj1ELj1ELj8ELj16ENS_18Kernel_traits_baseILj8192ES2_S2_S2_S2_fjLj256EEEEELb0ELb0ELb1ELb0EEEvNS_9FwdParamsE,(.L_x_29082 - _ZN10layer_norm13ln_fwd_kernelINS_13Kernel_traitsI6__halfS2_S2_S2_fjLj8192ELj1ELj1ELj8ELj16ENS_18Kernel_traits_baseILj8192ES2_S2_S2_S2_fjLj256EEEEELb0ELb0ELb1ELb0EEEvNS_9FwdParamsE)
        .other          _ZN10layer_norm13ln_fwd_kernelINS_13Kernel_traitsI6__halfS2_S2_S2_fjLj8192ELj1ELj1ELj8ELj16ENS_18Kernel_traits_baseILj8192ES2_S2_S2_S2_fjLj256EEEEELb0ELb0ELb1ELb0EEEvNS_9FwdParamsE,@"STO_CUDA_ENTRY STV_DEFAULT"
_ZN10layer_norm13ln_fwd_kernelINS_13Kernel_traitsI6__halfS2_S2_S2_fjLj8192ELj1ELj1ELj8ELj16ENS_18Kernel_traits_baseILj8192ES2_S2_S2_S2_fjLj256EEEEELb0ELb0ELb1ELb0EEEvNS_9FwdParamsE:
.text._ZN10layer_norm13ln_fwd_kernelINS_13Kernel_traitsI6__halfS2_S2_S2_fjLj8192ELj1ELj1ELj8ELj16ENS_18Kernel_traits_baseILj8192ES2_S2_S2_S2_fjLj256EEEEELb0ELb0ELb1ELb0EEEvNS_9FwdParamsE:
        /* <DEDUP_REMOVED lines=26> */
.L_x_3323:
[----:B0-----:R-:W-:Y:S05]  /*01a0*/  BSYNC B0 ;  /* 0x0000000000007941 */ /* 0x001fea0003800000 */
.L_x_3322:
        /* <DEDUP_REMOVED lines=13> */
.L_x_3325:
[----:B0-----:R-:W-:Y:S05]  /*0280*/  BSYNC B0 ;  /* 0x0000000000007941 */ /* 0x001fea0003800000 */
.L_x_3324:
        /* <DEDUP_REMOVED lines=13> */
.L_x_3327:
[----:B0-----:R-:W-:Y:S05]  /*0360*/  BSYNC B0 ;  /* 0x0000000000007941 */ /* 0x001fea0003800000 */
.L_x_3326:
        /* <DEDUP_REMOVED lines=12> */
.L_x_3329:
[----:B0-----:R-:W-:Y:S05]  /*0430*/  BSYNC B0 ;  /* 0x0000000000007941 */ /* 0x001fea0003800000 */
.L_x_3328:
[----:B------:R-:W0:Y:S02]  /*0440*/  S2UR UR6, SR_CTAID.X ;  /* 0x00000000000679c3 */ /* 0x000e240000002500 */
        /* <DEDUP_REMOVED lines=33> */
[----:B------:R-:W-:Y:S01]  /*0660*/  LOP3.LUT R36, R56, 0xff, RZ, 0xc0, !PT ;  /* 0x000000ff38247812 */ /* 0x000fe200078ec0ff */
[----:B------:R-:W-:-:S02]  /*0670*/  HADD2.F32 R52, -RZ, R37.H0_H0 ;  /* 0x20000025ff347230 */ /* 0x000fc40000004100 */
        /* <DEDUP_REMOVED lines=31> */
[----:B------:R-:W-:Y:S02]  /*0870*/  HADD2.F32 R24, -RZ, R27.H0_H0 ;  /* 0x2000001bff187230 */ /* 0x000fe40000004100 */
[--C-:B------:R-:W-:Y:S02]  /*0880*/  HADD2.F32 R42, -RZ, R43.reuse.H0_H0 ;  /* 0x2000002bff2a7230 */ /* 0x100fe40000004100 */
[----:B------:R-:W-:Y:S01]  /*0890*/  HADD2.F32 R63, -RZ, R43.H1_H1 ;  /* 0x3000002bff3f7230 */ /* 0x000fe20000004100 */
[----:B0-----:R0:W1:Y:S01]  /*08a0*/  MUFU.RCP R72, R37 ;  /* 0x0000002500487308 */ /* 0x0010620000001000 */
[----:B------:R-:W-:Y:S02]  /*08b0*/  HADD2.F32 R26, -RZ, R26.H1_H1 ;  /* 0x3000001aff1a7230 */ /* 0x000fe40000004100 */
        /* <DEDUP_REMOVED lines=16> */
[----:B01----:R-:W-:Y:S02]  /*09c0*/  HADD2.F32 R93, -RZ, R35.H1_H1 ;  /* 0x30000023ff5d7230 */ /* 0x003fe40000004100 */
.L_x_3445:
[----:B------:R-:W-:-:S05]  /*09d0*/  MOV R39, 0x4 ;  /* 0x0000000400277802 */ /* 0x000fca0000000f00 */
        /* <DEDUP_REMOVED lines=32> */
[----:B-----5:R-:W-:Y:S01]  /*0be0*/  HADD2.F32 R92, -RZ, R32.H0_H0 ;  /* 0x20000020ff5c7230 */ /* 0x020fe20000004100 */
[----:B------:R-:W-:Y:S05]  /*0bf0*/  BRA `(.L_x_3334) ;  /* 0x0000004000007947 */ /* 0x000fea0003800000 */
.L_x_3333:
[----:B0----5:R-:W-:Y:S02]  /*0c00*/  HADD2.F32 R92, -RZ, R28.H0_H0 ;  /* 0x2000001cff5c7230 */ /* 0x021fe40000004100 */
[----:B------:R-:W-:-:S03]  /*0c10*/  @P0 HADD2.F32 R37, -RZ, R32.H0_H0 ;  /* 0x20000020ff250230 */ /* 0x000fc60000004100 */
[----:B------:R-:W-:-:S04]  /*0c20*/  FMUL.FTZ R92, R92, c[0x0][0x1ec] ;  /* 0x00007b005c5c7a20 */ /* 0x000fc80000410000 */
[----:B------:R-:W-:Y:S02]  /*0c30*/  @P0 FADD.FTZ R92, R37, R92 ;  /* 0x0000005c255c0221 */ /* 0x000fe40000010000 */
.L_x_3334:
[----:B------:R-:W-:Y:S05]  /*0c40*/  BSYNC B1 ;  /* 0x0000000000017941 */ /* 0x000fea0003800000 */
.L_x_3332:
[----:B------:R-:W-:Y:S01]  /*0c50*/  BSSY B1, `(.L_x_3335) ;  /* 0x000000a000017945 */ /* 0x000fe20003800000 */
[----:B------:R-:W-:Y:S05]  /*0c60*/  @P6 BRA `(.L_x_3336) ;  /* 0x0000004000006947 */ /* 0x000fea0003800000 */
[----:B------:R-:W-:Y:S01]  /*0c70*/  MOV R91, RZ ;  /* 0x000000ff005b7202 */ /* 0x000fe20000000f00 */
[----:B------:R-:W-:Y:S05]  /*0c80*/  @!P0 BRA `(.L_x_3337) ;  /* 0x0000006000008947 */ /* 0x000fea0003800000 */
[----:B-----5:R-:W-:Y:S01]  /*0c90*/  HADD2.F32 R91, -RZ, R32.H1_H1 ;  /* 0x30000020ff5b7230 */ /* 0x020fe20000004100 */
[----:B------:R-:W-:Y:S05]  /*0ca0*/  BRA `(.L_x_3337) ;  /* 0x0000004000007947 */ /* 0x000fea0003800000 */
.L_x_3336:
[----:B-----5:R-:W-:Y:S02]  /*0cb0*/  HADD2.F32 R91, -RZ, R28.H1_H1 ;  /* 0x3000001cff5b7230 */ /* 0x020fe40000004100 */
[----:B------:R-:W-:-:S03]  /*0cc0*/  @P0 HADD2.F32 R36, -RZ, R32.H1_H1 ;  /* 0x30000020ff240230 */ /* 0x000fc60000004100 */
[----:B------:R-:W-:-:S04]  /*0cd0*/  FMUL.FTZ R91, R91, c[0x0][0x1ec] ;  /* 0x00007b005b5b7a20 */ /* 0x000fc80000410000 */
[----:B------:R-:W-:Y:S02]  /*0ce0*/  @P0 FADD.FTZ R91, R36, R91 ;  /* 0x0000005b245b0221 */ /* 0x000fe40000010000 */
.L_x_3337:
[----:B------:R-:W-:Y:S05]  /*0cf0*/  BSYNC B1 ;  /* 0x0000000000017941 */ /* 0x000fea0003800000 */
.L_x_3335:
[----:B------:R-:W-:Y:S01]  /*0d00*/  BSSY B1, `(.L_x_3338) ;  /* 0x000000a000017945 */ /* 0x000fe20003800000 */
[----:B------:R-:W-:Y:S05]  /*0d10*/  @P6 BRA `(.L_x_3339) ;  /* 0x0000004000006947 */ /* 0x000fea0003800000 */
[----:B------:R-:W-:Y:S01]  /*0d20*/  HFMA2.MMA R90, -RZ, RZ, 0, 0 ;  /* 0x00000000ff5a7435 */ /* 0x000fe200000001ff */
[----:B------:R-:W-:Y:S05]  /*0d30*/  @!P0 BRA `(.L_x_3340) ;  /* 0x0000006000008947 */ /* 0x000fea0003800000 */
[----:B-----5:R-:W-:Y:S01]  /*0d40*/  HADD2.F32 R90, -RZ, R33.H0_H0 ;  /* 0x20000021ff5a7230 */ /* 0x020fe20000004100 */
[----:B------:R-:W-:Y:S05]  /*0d50*/  BRA `(.L_x_3340) ;  /* 0x0000004000007947 */ /* 0x000fea0003800000 */
.L_x_3339:
[----:B-----5:R-:W-:Y:S02]  /*0d60*/  HADD2.F32 R90, -RZ, R29.H0_H0 ;  /* 0x2000001dff5a7230 */ /* 0x020fe40000004100 */
[----:B------:R-:W-:-:S03]  /*0d70*/  @P0 HADD2.F32 R37, -RZ, R33.H0_H0 ;  /* 0x20000021ff250230 */ /* 0x000fc60000004100 */
[----:B------:R-:W-:-:S04]  /*0d80*/  FMUL.FTZ R90, R90, c[0x0][0x1ec] ;  /* 0x00007b005a5a7a20 */ /* 0x000fc80000410000 */
[----:B------:R-:W-:Y:S02]  /*0d90*/  @P0 FADD.FTZ R90, R37, R90 ;  /* 0x0000005a255a0221 */ /* 0x000fe40000010000 */
.L_x_3340:
[----:B------:R-:W-:Y:S05]  /*0da0*/  BSYNC B1 ;  /* 0x0000000000017941 */ /* 0x000fea0003800000 */
.L_x_3338:
[----:B------:R-:W-:Y:S01]  /*0db0*/  BSSY B1, `(.L_x_3341) ;  /* 0x000000a000017945 */ /* 0x000fe20003800000 */
[----:B------:R-:W-:Y:S05]  /*0dc0*/  @P6 BRA `(.L_x_3342) ;  /* 0x0000004000006947 */ /* 0x000fea0003800000 */
[----:B------:R-:W-:Y:S01]  /*0dd0*/  MOV R89, RZ ;  /* 0x000000ff00597202 */ /* 0x000fe20000000f00 */
[----:B------:R-:W-:Y:S05]  /*0de0*/  @!P0 BRA `(.L_x_3343) ;  /* 0x0000006000008947 */ /* 0x000fea0003800000 */
[----:B-----5:R-:W-:Y:S01]  /*0df0*/  HADD2.F32 R89, -RZ, R33.H1_H1 ;  /* 0x30000021ff597230 */ /* 0x020fe20000004100 */
[----:B------:R-:W-:Y:S05]  /*0e00*/  BRA `(.L_x_3343) ;  /* 0x0000004000007947 */ /* 0x000fea0003800000 */
.L_x_3342:
[----:B-----5:R-:W-:Y:S02]  /*0e10*/  HADD2.F32 R89, -RZ, R29.H1_H1 ;  /* 0x3000001dff597230 */ /* 0x020fe40000004100 */
[----:B------:R-:W-:-:S03]  /*0e20*/  @P0 HADD2.F32 R36, -RZ, R33.H1_H1 ;  /* 0x30000021ff240230 */ /* 0x000fc60000004100 */
[----:B------:R-:W-:-:S04]  /*0e30*/  FMUL.FTZ R89, R89, c[0x0][0x1ec] ;  /* 0x00007b0059597a20 */ /* 0x000fc80000410000 */
[----:B------:R-:W-:Y:S02]  /*0e40*/  @P0 FADD.FTZ R89, R36, R89 ;  /* 0x0000005924590221 */ /* 0x000fe40000010000 */
.L_x_3343:
[----:B------:R-:W-:Y:S05]  /*0e50*/  BSYNC B1 ;  /* 0x0000000000017941 */ /* 0x000fea0003800000 */
.L_x_3341:
[----:B------:R-:W-:Y:S01]  /*0e60*/  BSSY B1, `(.L_x_3344) ;  /* 0x000000a000017945 */ /* 0x000fe20003800000 */
[----:B------:R-:W-:Y:S05]  /*0e70*/  @P6 BRA `(.L_x_3345) ;  /* 0x0000004000006947 */ /* 0x000fea0003800000 */
[----:B------:R-:W-:Y:S01]  /*0e80*/  HFMA2.MMA R88, -RZ, RZ, 0, 0 ;  /* 0x00000000ff587435 */ /* 0x000fe200000001ff */
[----:B------:R-:W-:Y:S05]  /*0e90*/  @!P0 BRA `(.L_x_3346) ;  /* 0x0000006000008947 */ /* 0x000fea0003800000 */
[----:B-----5:R-:W-:Y:S01]  /*0ea0*/  HADD2.F32 R88, -RZ, R34.H0_H0 ;  /* 0x20000022ff587230 */ /* 0x020fe20000004100 */
[----:B------:R-:W-:Y:S05]  /*0eb0*/  BRA `(.L_x_3346) ;  /* 0x0000004000007947 */ /* 0x000fea0003800000 */
.L_x_3345:
[----:B-----5:R-:W-:Y:S02]  /*0ec0*/  HADD2.F32 R88, -RZ, R30.H0_H0 ;  /* 0x2000001eff587230 */ /* 0x020fe40000004100 */
[----:B------:R-:W-:-:S03]  /*0ed0*/  @P0 HADD2.F32 R37, -RZ, R34.H0_H0 ;  /* 0x20000022ff250230 */ /* 0x000fc60000004100 */
[----:B------:R-:W-:-:S04]  /*0ee0*/  FMUL.FTZ R88, R88, c[0x0][0x1ec] ;  /* 0x00007b0058587a20 */ /* 0x000fc80000410000 */
[----:B------:R-:W-:Y:S02]  /*0ef0*/  @P0 FADD.FTZ R88, R37, R88 ;  /* 0x0000005825580221 */ /* 0x000fe40000010000 */
.L_x_3346:
[----:B------:R-:W-:Y:S05]  /*0f00*/  BSYNC B1 ;  /* 0x0000000000017941 */ /* 0x000fea0003800000 */
.L_x_3344:
[----:B------:R-:W-:Y:S01]  /*0f10*/  BSSY B1, `(.L_x_3347) ;  /* 0x000000a000017945 */ /* 0x000fe20003800000 */
[----:B------:R-:W-:Y:S05]  /*0f20*/  @P6 BRA `(.L_x_3348) ;  /* 0x0000004000006947 */ /* 0x000fea0003800000 */
[----:B------:R-:W-:Y:S01]  /*0f30*/  MOV R87, RZ ;  /* 0x000000ff00577202 */ /* 0x000fe20000000f00 */
[----:B------:R-:W-:Y:S05]  /*0f40*/  @!P0 BRA `(.L_x_3349) ;  /* 0x0000006000008947 */ /* 0x000fea0003800000 */
[----:B-----5:R-:W-:Y:S01]  /*0f50*/  HADD2.F32 R87, -RZ, R34.H1_H1 ;  /* 0x30000022ff577230 */ /* 0x020fe20000004100 */
[----:B------:R-:W-:Y:S05]  /*0f60*/  BRA `(.L_x_3349) ;  /* 0x0000004000007947 */ /* 0x000fea0003800000 */
.L_x_3348:
[----:B-----5:R-:W-:Y:S02]  /*0f70*/  HADD2.F32 R87, -RZ, R30.H1_H1 ;  /* 0x3000001eff577230 */ /* 0x020fe40000004100 */
[----:B------:R-:W-:-:S03]  /*0f80*/  @P0 HADD2.F32 R36, -RZ, R34.H1_H1 ;  /* 0x30000022ff240230 */ /* 0x000fc60000004100 */
[----:B------:R-:W-:-:S04]  /*0f90*/  FMUL.FTZ R87, R87, c[0x0][0x1ec] ;  /* 0x00007b0057577a20 */ /* 0x000fc80000410000 */
[----:B------:R-:W-:Y:S02]  /*0fa0*/  @P0 FADD.FTZ R87, R36, R87 ;  /* 0x0000005724570221 */ /* 0x000fe40000010000 */
.L_x_3349:
[----:B------:R-:W-:Y:S05]  /*0fb0*/  BSYNC B1 ;  /* 0x0000000000017941 */ /* 0x000fea0003800000 */
.L_x_3347:
[----:B------:R-:W-:Y:S01]  /*0fc0*/  BSSY B1, `(.L_x_3350) ;  /* 0x000000a000017945 */ /* 0x000fe20003800000 */
[----:B------:R-:W-:Y:S05]  /*0fd0*/  @P6 BRA `(.L_x_3351) ;  /* 0x0000004000006947 */ /* 0x000fea0003800000 */
[----:B------:R-:W-:Y:S01]  /*0fe0*/  HFMA2.MMA R86, -RZ, RZ, 0, 0 ;  /* 0x00000000ff567435 */ /* 0x000fe200000001ff */
[----:B------:R-:W-:Y:S05]  /*0ff0*/  @!P0 BRA `(.L_x_3352) ;  /* 0x0000006000008947 */ /* 0x000fea0003800000 */
[----:B-----5:R-:W-:Y:S01]  /*1000*/  HADD2.F32 R86, -RZ, R35.H0_H0 ;  /* 0x20000023ff567230 */ /* 0x020fe20000004100 */
[----:B------:R-:W-:Y:S05]  /*1010*/  BRA `(.L_x_3352) ;  /* 0x0000004000007947 */ /* 0x000fea0003800000 */
.L_x_3351:
[----:B-----5:R-:W-:Y:S02]  /*1020*/  HADD2.F32 R86, -RZ, R31.H0_H0 ;  /* 0x2000001fff567230 */ /* 0x020fe40000004100 */
[----:B------:R-:W-:-:S03]  /*1030*/  @P0 HADD2.F32 R37, -RZ, R35.H0_H0 ;  /* 0x20000023ff250230 */ /* 0x000fc60000004100 */
[----:B------:R-:W-:-:S04]  /*1040*/  FMUL.FTZ R86, R86, c[0x0][0x1ec] ;  /* 0x00007b0056567a20 */ /* 0x000fc80000410000 */
[----:B------:R-:W-:Y:S02]  /*1050*/  @P0 FADD.FTZ R86, R37, R86 ;  /* 0x0000005625560221 */ /* 0x000fe40000010000 */
.L_x_3352:
[----:B------:R-:W-:Y:S05]  /*1060*/  BSYNC B1 ;  /* 0x0000000000017941 */ /* 0x000fea0003800000 */
.L_x_3350:
[----:B------:R-:W-:Y:S01]  /*1070*/  BSSY B1, `(.L_x_3353) ;  /* 0x000000a000017945 */ /* 0x000fe20003800000 */
[----:B------:R-:W-:Y:S05]  /*1080*/  @P6 BRA `(.L_x_3354) ;  /* 0x0000004000006947 */ /* 0x000fea0003800000 */
[----:B------:R-:W-:Y:S01]  /*1090*/  MOV R85, RZ ;  /* 0x000000ff00557202 */ /* 0x000fe20000000f00 */
[----:B------:R-:W-:Y:S05]  /*10a0*/  @!P0 BRA `(.L_x_3355) ;  /* 0x0000006000008947 */ /* 0x000fea0003800000 */
[----:B-----5:R-:W-:Y:S01]  /*10b0*/  HADD2.F32 R85, -RZ, R35.H1_H1 ;  /* 0x30000023ff557230 */ /* 0x020fe20000004100 */
[----:B------:R-:W-:Y:S05]  /*10c0*/  BRA `(.L_x_3355) ;  /* 0x0000004000007947 */ /* 0x000fea0003800000 */
.L_x_3354:
[----:B-----5:R-:W-:Y:S02]  /*10d0*/  HADD2.F32 R85, -RZ, R31.H1_H1 ;  /* 0x3000001fff557230 */ /* 0x020fe40000004100 */
[----:B------:R-:W-:-:S03]  /*10e0*/  @P0 HADD2.F32 R36, -RZ, R35.H1_H1 ;  /* 0x30000023ff240230 */ /* 0x000fc60000004100 */
[----:B------:R-:W-:-:S04]  /*10f0*/  FMUL.FTZ R85, R85, c[0x0][0x1ec] ;  /* 0x00007b0055557a20 */ /* 0x000fc80000410000 */
[----:B------:R-:W-:Y:S02]  /*1100*/  @P0 FADD.FTZ R85, R36, R85 ;  /* 0x0000005524550221 */ /* 0x000fe40000010000 */
.L_x_3355:
[----:B------:R-:W-:Y:S05]  /*1110*/  BSYNC B1 ;  /* 0x0000000000017941 */ /* 0x000fea0003800000 */
.L_x_3353:
[----:B------:R-:W-:Y:S01]  /*1120*/  HFMA2.MMA R121, -RZ, RZ, 0, 9.5367431640625e-07 ;  /* 0x00000010ff797435 */ /* 0x000fe200000001ff */
[----:B------:R-:W-:Y:S02]  /*1130*/  F2FP.PACK_AB R39, R85, R86 ;  /* 0x000000565527723e */ /* 0x000fe400000000ff */
[----:B------:R-:W-:Y:S02]  /*1140*/  F2FP.PACK_AB R38, R87, R88 ;  /* 0x000000585726723e */ /* 0x000fe400000000ff */
[----:B------:R-:W-:Y:S02]  /*1150*/  F2FP.PACK_AB R37, R89, R90 ;  /* 0x0000005a5925723e */ /* 0x000fe400000000ff */
[----:B------:R-:W-:Y:S02]  /*1160*/  F2FP.PACK_AB R36, R91, R92 ;  /* 0x0000005c5b24723e */ /* 0x000fe400000000ff */
[----:B------:R-:W-:Y:S01]  /*1170*/  IADD3 R119, R119, 0x100, RZ ;  /* 0x0000010077777810 */ /* 0x000fe20007ffe0ff */
[C---:B------:R-:W-:Y:S01]  /*1180*/  IMAD.WIDE.U32 R120, R118.reuse, R121, c[0x0][0x188] ;  /* 0x0000620076787625 */ /* 0x040fe200078e0079 */
[----:B------:R-:W-:-:S04]  /*1190*/  IADD3 R118, R118, 0x100, RZ ;  /* 0x0000010076767810 */ /* 0x000fc80007ffe0ff */
[----:B------:R0:W-:Y:S03]  /*11a0*/  STG.E.128 [R120.64], R36 ;  /* 0x0000002478007986 */ /* 0x0001e6000c101d04 */
.L_x_3331:
[----:B0-----:R-:W-:Y:S05]  /*11b0*/  BSYNC B0 ;  /* 0x0000000000007941 */ /* 0x001fea0003800000 */
.L_x_3330:
        /* <DEDUP_REMOVED lines=17> */
.L_x_3359:
[----:B0----5:R-:W-:Y:S02]  /*12d0*/  HADD2.F32 R84, -RZ, R28.H0_H0 ;  /* 0x2000001cff547230 */ /* 0x021fe40000004100 */
[----:B------:R-:W-:-:S03]  /*12e0*/  @P0 HADD2.F32 R37, -RZ, R32.H0_H0 ;  /* 0x20000020ff250230 */ /* 0x000fc60000004100 */
[----:B------:R-:W-:-:S04]  /*12f0*/  FMUL.FTZ R84, R84, c[0x0][0x1ec] ;  /* 0x00007b0054547a20 */ /* 0x000fc80000410000 */
[----:B------:R-:W-:Y:S02]  /*1300*/  @P0 FADD.FTZ R84, R37, R84 ;  /* 0x0000005425540221 */ /* 0x000fe40000010000 */
.L_x_3360:
[----:B------:R-:W-:Y:S05]  /*1310*/  BSYNC B1 ;  /* 0x0000000000017941 */ /* 0x000fea0003800000 */
.L_x_3358:
[----:B------:R-:W-:Y:S01]  /*1320*/  BSSY B1, `(.L_x_3361) ;  /* 0x000000a000017945 */ /* 0x000fe20003800000 */
[----:B------:R-:W-:Y:S05]  /*1330*/  @P6 BRA `(.L_x_3362) ;  /* 0x0000004000006947 */ /* 0x000fea0003800000 */
[----:B------:R-:W-:Y:S01]  /*1340*/  MOV R83, RZ ;  /* 0x000000ff00537202 */ /* 0x000fe20000000f00 */
[----:B------:R-:W-:Y:S05]  /*1350*/  @!P0 BRA `(.L_x_3363) ;  /* 0x0000006000008947 */ /* 0x000fea0003800000 */
[----:B-----5:R-:W-:Y:S01]  /*1360*/  HADD2.F32 R83, -RZ, R32.H1_H1 ;  /* 0x30000020ff537230 */ /* 0x020fe20000004100 */
[----:B------:R-:W-:Y:S05]  /*1370*/  BRA `(.L_x_3363) ;  /* 0x0000004000007947 */ /* 0x000fea0003800000 */
.L_x_3362:
[----:B-----5:R-:W-:Y:S02]  /*1380*/  HADD2.F32 R83, -RZ, R28.H1_H1 ;  /* 0x3000001cff537230 */ /* 0x020fe40000004100 */
[----:B------:R-:W-:-:S03]  /*1390*/  @P0 HADD2.F32 R36, -RZ, R32.H1_H1 ;  /* 0x30000020ff240230 */ /* 0x000fc60000004100 */
[----:B------:R-:W-:-:S04]  /*13a0*/  FMUL.FTZ R83, R83, c[0x0][0x1ec] ;  /* 0x00007b0053537a20 */ /* 0x000fc80000410000 */
[----:B------:R-:W-:Y:S02]  /*13b0*/  @P0 FADD.FTZ R83, R36, R83 ;  /* 0x0000005324530221 */ /* 0x000fe40000010000 */
.L_x_3363:
[----:B------:R-:W-:Y:S05]  /*13c0*/  BSYNC B1 ;  /* 0x0000000000017941 */ /* 0x000fea0003800000 */
.L_x_3361:
[----:B------:R-:W-:Y:S01]  /*13d0*/  BSSY B1, `(.L_x_3364) ;  /* 0x000000a000017945 */ /* 0x000fe20003800000 */
[----:B------:R-:W-:Y:S05]  /*13e0*/  @P6 BRA `(.L_x_3365) ;  /* 0x0000004000006947 */ /* 0x000fea0003800000 */
[----:B------:R-:W-:Y:S01]  /*13f0*/  HFMA2.MMA R82, -RZ, RZ, 0, 0 ;  /* 0x00000000ff527435 */ /* 0x000fe200000001ff */
[----:B------:R-:W-:Y:S05]  /*1400*/  @!P0 BRA `(.L_x_3366) ;  /* 0x0000006000008947 */ /* 0x000fea0003800000 */
[----:B-----5:R-:W-:Y:S01]  /*1410*/  HADD2.F32 R82, -RZ, R33.H0_H0 ;  /* 0x20000021ff527230 */ /* 0x020fe20000004100 */
[----:B------:R-:W-:Y:S05]  /*1420*/  BRA `(.L_x_3366) ;  /* 0x0000004000007947 */ /* 0x000fea0003800000 */
.L_x_3365:
[----:B-----5:R-:W-:Y:S02]  /*1430*/  HADD2.F32 R82, -RZ, R29.H0_H0 ;  /* 0x2000001dff527230 */ /* 0x020fe40000004100 */
[----:B------:R-:W-:-:S03]  /*1440*/  @P0 HADD2.F32 R37, -RZ, R33.H0_H0 ;  /* 0x20000021ff250230 */ /* 0x000fc60000004100 */
[----:B------:R-:W-:-:S04]  /*1450*/  FMUL.FTZ R82, R82, c[0x0][0x1ec] ;  /* 0x00007b0052527a20 */ /* 0x000fc80000410000 */
[----:B------:R-:W-:Y:S02]  /*1460*/  @P0 FADD.FTZ R82, R37, R82 ;  /* 0x0000005225520221 */ /* 0x000fe40000010000 */
.L_x_3366:
[----:B------:R-:W-:Y:S05]  /*1470*/  BSYNC B1 ;  /* 0x0000000000017941 */ /* 0x000fea0003800000 */
.L_x_3364:
[----:B------:R-:W-:Y:S01]  /*1480*/  BSSY B1, `(.L_x_3367) ;  /* 0x000000a000017945 */ /* 0x000fe20003800000 */
[----:B------:R-:W-:Y:S05]  /*1490*/  @P6 BRA `(.L_x_3368) ;  /* 0x0000004000006947 */ /* 0x000fea0003800000 */
[----:B------:R-:W-:Y:S01]  /*14a0*/  MOV R81, RZ ;  /* 0x000000ff00517202 */ /* 0x000fe20000000f00 */
[----:B------:R-:W-:Y:S05]  /*14b0*/  @!P0 BRA `(.L_x_3369) ;  /* 0x0000006000008947 */ /* 0x000fea0003800000 */
[----:B-----5:R-:W-:Y:S01]  /*14c0*/  HADD2.F32 R81, -RZ, R33.H1_H1 ;  /* 0x30000021ff517230 */ /* 0x020fe20000004100 */
[----:B------:R-:W-:Y:S05]  /*14d0*/  BRA `(.L_x_3369) ;  /* 0x0000004000007947 */ /* 0x000fea0003800000 */
.L_x_3368:
[----:B-----5:R-:W-:Y:S02]  /*14e0*/  HADD2.F32 R81, -RZ, R29.H1_H1 ;  /* 0x3000001dff517230 */ /* 0x020fe40000004100 */
[----:B------:R-:W-:-:S03]  /*14f0*/  @P0 HADD2.F32 R36, -RZ, R33.H1_H1 ;  /* 0x30000021ff240230 */ /* 0x000fc60000004100 */
[----:B------:R-:W-:-:S04]  /*1500*/  FMUL.FTZ R81, R81, c[0x0][0x1ec] ;  /* 0x00007b0051517a20 */ /* 0x000fc80000410000 */
[----:B------:R-:W-:Y:S02]  /*1510*/  @P0 FADD.FTZ R81, R36, R81 ;  /* 0x0000005124510221 */ /* 0x000fe40000010000 */
.L_x_3369:
[----:B------:R-:W-:Y:S05]  /*1520*/  BSYNC B1 ;  /* 0x0000000000017941 */ /* 0x000fea0003800000 */
.L_x_3367:
[----:B------:R-:W-:Y:S01]  /*1530*/  BSSY B1, `(.L_x_3370) ;  /* 0x000000a000017945 */ /* 0x000fe20003800000 */
[----:B------:R-:W-:Y:S05]  /*1540*/  @P6 BRA `(.L_x_3371) ;  /* 0x0000004000006947 */ /* 0x000fea0003800000 */
[----:B------:R-:W-:Y:S01]  /*1550*/  HFMA2.MMA R80, -RZ, RZ, 0, 0 ;  /* 0x00000000ff507435 */ /* 0x000fe200000001ff */
[----:B------:R-:W-:Y:S05]  /*1560*/  @!P0 BRA `(.L_x_3372) ;  /* 0x0000006000008947 */ /* 0x000fea0003800000 */
[----:B-----5:R-:W-:Y:S01]  /*1570*/  HADD2.F32 R80, -RZ, R34.H0_H0 ;  /* 0x20000022ff507230 */ /* 0x020fe20000004100 */
[----:B------:R-:W-:Y:S05]  /*1580*/  BRA `(.L_x_3372) ;  /* 0x0000004000007947 */ /* 0x000fea0003800000 */
.L_x_3371:
[----:B-----5:R-:W-:Y:S02]  /*1590*/  HADD2.F32 R80, -RZ, R30.H0_H0 ;  /* 0x2000001eff507230 */ /* 0x020fe40000004100 */
[----:B------:R-:W-:-:S03]  /*15a0*/  @P0 HADD2.F32 R37, -RZ, R34.H0_H0 ;  /* 0x20000022ff250230 */ /* 0x000fc60000004100 */
[----:B------:R-:W-:-:S04]  /*15b0*/  FMUL.FTZ R80, R80, c[0x0][0x1ec] ;  /* 0x00007b0050507a20 */ /* 0x000fc80000410000 */
[----:B------:R-:W-:Y:S02]  /*15c0*/  @P0 FADD.FTZ R80, R37, R80 ;  /* 0x0000005025500221 */ /* 0x000fe40000010000 */
.L_x_3372:
[----:B------:R-:W-:Y:S05]  /*15d0*/  BSYNC B1 ;  /* 0x0000000000017941 */ /* 0x000fea0003800000 */
.L_x_3370:
[----:B------:R-:W-:Y:S01]  /*15e0*/  BSSY B1, `(.L_x_3373) ;  /* 0x000000a000017945 */ /* 0x000fe20003800000 */
[----:B------:R-:W-:Y:S05]  /*15f0*/  @P6 BRA `(.L_x_3374) ;  /* 0x0000004000006947 */ /* 0x000fea0003800000 */
[----:B------:R-:W-:Y:S01]  /*1600*/  MOV R79, RZ ;  /* 0x000000ff004f7202 */ /* 0x000fe20000000f00 */
[----:B------:R-:W-:Y:S05]  /*1610*/  @!P0 BRA `(.L_x_3375) ;  /* 0x0000006000008947 */ /* 0x000fea0003800000 */
[----:B-----5:R-:W-:Y:S01]  /*1620*/  HADD2.F32 R79, -RZ, R34.H1_H1 ;  /* 0x30000022ff4f7230 */ /* 0x020fe20000004100 */
[----:B------:R-:W-:Y:S05]  /*1630*/  BRA `(.L_x_3375) ;  /* 0x0000004000007947 */ /* 0x000fea0003800000 */
.L_x_3374:
[----:B-----5:R-:W-:Y:S02]  /*1640*/  HADD2.F32 R79, -RZ, R30.H1_H1 ;  /* 0x3000001eff4f7230 */ /* 0x020fe40000004100 */
[----:B------:R-:W-:-:S03]  /*1650*/  @P0 HADD2.F32 R36, -RZ, R34.H1_H1 ;  /* 0x30000022ff240230 */ /* 0x000fc60000004100 */
[----:B------:R-:W-:-:S04]  /*1660*/  FMUL.FTZ R79, R79, c[0x0][0x1ec] ;  /* 0x00007b004f4f7a20 */ /* 0x000fc80000410000 */
[----:B------:R-:W-:Y:S02]  /*1670*/  @P0 FADD.FTZ R79, R36, R79 ;  /* 0x0000004f244f0221 */ /* 0x000fe40000010000 */
.L_x_3375:
[----:B------:R-:W-:Y:S05]  /*1680*/  BSYNC B1 ;  /* 0x0000000000017941 */ /* 0x000fea0003800000 */
.L_x_3373:
[----:B------:R-:W-:Y:S01]  /*1690*/  BSSY B1, `(.L_x_3376) ;  /* 0x000000a000017945 */ /* 0x000fe20003800000 */
[----:B------:R-:W-:Y:S05]  /*16a0*/  @P6 BRA `(.L_x_3377) ;  /* 0x0000004000006947 */ /* 0x000fea0003800000 */
[----:B------:R-:W-:Y:S01]  /*16b0*/  HFMA2.MMA R94, -RZ, RZ, 0, 0 ;  /* 0x00000000ff5e7435 */ /* 0x000fe200000001ff */
[----:B------:R-:W-:Y:S05]  /*16c0*/  @!P0 BRA `(.L_x_3378) ;  /* 0x0000006000008947 */ /* 0x000fea0003800000 */
[----:B-----5:R-:W-:Y:S01]  /*16d0*/  HADD2.F32 R94, -RZ, R35.H0_H0 ;  /* 0x20000023ff5e7230 */ /* 0x020fe20000004100 */
[----:B------:R-:W-:Y:S05]  /*16e0*/  BRA `(.L_x_3378) ;  /* 0x0000004000007947 */ /* 0x000fea0003800000 */
.L_x_3377:
[----:B-----5:R-:W-:Y:S02]  /*16f0*/  HADD2.F32 R94, -RZ, R31.H0_H0 ;  /* 0x2000001fff5e7230 */ /* 0x020fe40000004100 */
[----:B------:R-:W-:-:S03]  /*1700*/  @P0 HADD2.F32 R37, -RZ, R35.H0_H0 ;  /* 0x20000023ff250230 */ /* 0x000fc60000004100 */
[----:B------:R-:W-:-:S04]  /*1710*/  FMUL.FTZ R94, R94, c[0x0][0x1ec] ;  /* 0x00007b005e5e7a20 */ /* 0x000fc80000410000 */
[----:B------:R-:W-:Y:S02]  /*1720*/  @P0 FADD.FTZ R94, R37, R94 ;  /* 0x0000005e255e0221 */ /* 0x000fe40000010000 */
.L_x_3378:
[----:B------:R-:W-:Y:S05]  /*1730*/  BSYNC B1 ;  /* 0x0000000000017941 */ /* 0x000fea0003800000 */
.L_x_3376:
[----:B------:R-:W-:Y:S01]  /*1740*/  BSSY B1, `(.L_x_3379) ;  /* 0x000000a000017945 */ /* 0x000fe20003800000 */
[----:B------:R-:W-:Y:S05]  /*1750*/  @P6 BRA `(.L_x_3380) ;  /* 0x0000004000006947 */ /* 0x000fea0003800000 */
[----:B------:R-:W-:Y:S01]  /*1760*/  MOV R95, RZ ;  /* 0x000000ff005f7202 */ /* 0x000fe20000000f00 */
[----:B------:R-:W-:Y:S05]  /*1770*/  @!P0 BRA `(.L_x_3381) ;  /* 0x0000006000008947 */ /* 0x000fea0003800000 */
[----:B-----5:R-:W-:Y:S01]  /*1780*/  HADD2.F32 R95, -RZ, R35.H1_H1 ;  /* 0x30000023ff5f7230 */ /* 0x020fe20000004100 */
[----:B------:R-:W-:Y:S05]  /*1790*/  BRA `(.L_x_3381) ;  /* 0x0000004000007947 */ /* 0x000fea0003800000 */
.L_x_3380:
[----:B-----5:R-:W-:Y:S02]  /*17a0*/  HADD2.F32 R95, -RZ, R31.H1_H1 ;  /* 0x3000001fff5f7230 */ /* 0x020fe40000004100 */
[----:B------:R-:W-:-:S03]  /*17b0*/  @P0 HADD2.F32 R36, -RZ, R35.H1_H1 ;  /* 0x30000023ff240230 */ /* 0x000fc60000004100 */
[----:B------:R-:W-:-:S04]  /*17c0*/  FMUL.FTZ R95, R95, c[0x0][0x1ec] ;  /* 0x00007b005f5f7a20 */ /* 0x000fc80000410000 */
[----:B------:R-:W-:Y:S02]  /*17d0*/  @P0 FADD.FTZ R95, R36, R95 ;  /* 0x0000005f245f0221 */ /* 0x000fe40000010000 */
.L_x_3381:
[----:B------:R-:W-:Y:S05]  /*17e0*/  BSYNC B1 ;  /* 0x0000000000017941 */ /* 0x000fea0003800000 */
.L_x_3379:
        /* <DEDUP_REMOVED lines=9> */
.L_x_3357:
[----:B------:R-:W-:Y:S05]  /*1880*/  BSYNC B0 ;  /* 0x0000000000007941 */ /* 0x000fea0003800000 */
.L_x_3356:
        /* <DEDUP_REMOVED lines=17> */
.L_x_3385:
[----:B0----5:R-:W-:Y:S02]  /*19a0*/  HADD2.F32 R96, -RZ, R28.H0_H0 ;  /* 0x2000001cff607230 */ /* 0x021fe40000004100 */
[----:B------:R-:W-:-:S03]  /*19b0*/  @P0 HADD2.F32 R37, -RZ, R32.H0_H0 ;  /* 0x20000020ff250230 */ /* 0x000fc60000004100 */
[----:B------:R-:W-:-:S04]  /*19c0*/  FMUL.FTZ R96, R96, c[0x0][0x1ec] ;  /* 0x00007b0060607a20 */ /* 0x000fc80000410000 */
[----:B------:R-:W-:Y:S02]  /*19d0*/  @P0 FADD.FTZ R96, R37, R96 ;  /* 0x0000006025600221 */ /* 0x000fe40000010000 */
.L_x_3386:
[----:B------:R-:W-:Y:S05]  /*19e0*/  BSYNC B1 ;  /* 0x0000000000017941 */ /* 0x000fea0003800000 */
.L_x_3384:
[----:B------:R-:W-:Y:S01]  /*19f0*/  BSSY B1, `(.L_x_3387) ;  /* 0x000000a000017945 */ /* 0x000fe20003800000 */
[----:B------:R-:W-:Y:S05]  /*1a00*/  @P6 BRA `(.L_x_3388) ;  /* 0x0000004000006947 */ /* 0x000fea0003800000 */
[----:B------:R-:W-:Y:S01]  /*1a10*/  MOV R97, RZ ;  /* 0x000000ff00617202 */ /* 0x000fe20000000f00 */
[----:B------:R-:W-:Y:S05]  /*1a20*/  @!P0 BRA `(.L_x_3389) ;  /* 0x0000006000008947 */ /* 0x000fea0003800000 */
[----:B-----5:R-:W-:Y:S01]  /*1a30*/  HADD2.F32 R97, -RZ, R32.H1_H1 ;  /* 0x30000020ff617230 */ /* 0x020fe20000004100 */
[----:B------:R-:W-:Y:S05]  /*1a40*/  BRA `(.L_x_3389) ;  /* 0x0000004000007947 */ /* 0x000fea0003800000 */
.L_x_3388:
[----:B-----5:R-:W-:Y:S02]  /*1a50*/  HADD2.F32 R97, -RZ, R28.H1_H1 ;  /* 0x3000001cff617230 */ /* 0x020fe40000004100 */
[----:B------:R-:W-:-:S03]  /*1a60*/  @P0 HADD2.F32 R36, -RZ, R32.H1_H1 ;  /* 0x30000020ff240230 */ /* 0x000fc60000004100 */
[----:B------:R-:W-:-:S04]  /*1a70*/  FMUL.FTZ R97, R97, c[0x0][0x1ec] ;  /* 0x00007b0061617a20 */ /* 0x000fc80000410000 */
[----:B------:R-:W-:Y:S02]  /*1a80*/  @P0 FADD.FTZ R97, R36, R97 ;  /* 0x0000006124610221 */ /* 0x000fe40000010000 */
.L_x_3389:
[----:B------:R-:W-:Y:S05]  /*1a90*/  BSYNC B1 ;  /* 0x0000000000017941 */ /* 0x000fea0003800000 */
.L_x_3387:
[----:B------:R-:W-:Y:S01]  /*1aa0*/  BSSY B1, `(.L_x_3390) ;  /* 0x000000a000017945 */ /* 0x000fe20003800000 */
[----:B------:R-:W-:Y:S05]  /*1ab0*/  @P6 BRA `(.L_x_3391) ;  /* 0x0000004000006947 */ /* 0x000fea0003800000 */
[----:B------:R-:W-:Y:S01]  /*1ac0*/  HFMA2.MMA R98, -RZ, RZ, 0, 0 ;  /* 0x00000000ff627435 */ /* 0x000fe200000001ff */
[----:B------:R-:W-:Y:S05]  /*1ad0*/  @!P0 BRA `(.L_x_3392) ;  /* 0x0000006000008947 */ /* 0x000fea0003800000 */
[----:B-----5:R-:W-:Y:S01]  /*1ae0*/  HADD2.F32 R98, -RZ, R33.H0_H0 ;  /* 0x20000021ff627230 */ /* 0x020fe20000004100 */
[----:B------:R-:W-:Y:S05]  /*1af0*/  BRA `(.L_x_3392) ;  /* 0x0000004000007947 */ /* 0x000fea0003800000 */
.L_x_3391:
[----:B-----5:R-:W-:Y:S02]  /*1b00*/  HADD2.F32 R98, -RZ, R29.H0_H0 ;  /* 0x2000001dff627230 */ /* 0x020fe40000004100 */
[----:B------:R-:W-:-:S03]  /*1b10*/  @P0 HADD2.F32 R37, -RZ, R33.H0_H0 ;  /* 0x20000021ff250230 */ /* 0x000fc60000004100 */
[----:B------:R-:W-:-:S04]  /*1b20*/  FMUL.FTZ R98, R98, c[0x0][0x1ec] ;  /* 0x00007b0062627a20 */ /* 0x000fc80000410000 */
[----:B------:R-:W-:Y:S02]  /*1b30*/  @P0 FADD.FTZ R98, R37, R98 ;  /* 0x0000006225620221 */ /* 0x000fe40000010000 */
.L_x_3392:
[----:B------:R-:W-:Y:S05]  /*1b40*/  BSYNC B1 ;  /* 0x0000000000017941 */ /* 0x000fea0003800000 */
.L_x_3390:
[----:B------:R-:W-:Y:S01]  /*1b50*/  BSSY B1, `(.L_x_3393) ;  /* 0x000000a000017945 */ /* 0x000fe20003800000 */
[----:B------:R-:W-:Y:S05]  /*1b60*/  @P6 BRA `(.L_x_3394) ;  /* 0x0000004000006947 */ /* 0x000fea0003800000 */
[----:B------:R-:W-:Y:S01]  /*1b70*/  MOV R99, RZ ;  /* 0x000000ff00637202 */ /* 0x000fe20000000f00 */
[----:B------:R-:W-:Y:S05]  /*1b80*/  @!P0 BRA `(.L_x_3395) ;  /* 0x0000006000008947 */ /* 0x000fea0003800000 */
[----:B-----5:R-:W-:Y:S01]  /*1b90*/  HADD2.F32 R99, -RZ, R33.H1_H1 ;  /* 0x30000021ff637230 */ /* 0x020fe20000004100 */
[----:B------:R-:W-:Y:S05]  /*1ba0*/  BRA `(.L_x_3395) ;  /* 0x0000004000007947 */ /* 0x000fea0003800000 */
.L_x_3394:
[----:B-----5:R-:W-:Y:S02]  /*1bb0*/  HADD2.F32 R99, -RZ, R29.H1_H1 ;  /* 0x3000001dff637230 */ /* 0x020fe40000004100 */
[----:B------:R-:W-:-:S03]  /*1bc0*/  @P0 HADD2.F32 R36, -RZ, R33.H1_H1 ;  /* 0x30000021ff240230 */ /* 0x000fc60000004100 */
[----:B------:R-:W-:-:S04]  /*1bd0*/  FMUL.FTZ R99, R99, c[0x0][0x1ec] ;  /* 0x00007b0063637a20 */ /* 0x000fc80000410000 */
[----:B------:R-:W-:Y:S02]  /*1be0*/  @P0 FADD.FTZ R99, R36, R99 ;  /* 0x0000006324630221 */ /* 0x000fe40000010000 */
.L_x_3395:
[----:B------:R-:W-:Y:S05]  /*1bf0*/  BSYNC B1 ;  /* 0x0000000000017941 */ /* 0x000fea0003800000 */
.L_x_3393:
[----:B------:R-:W-:Y:S01]  /*1c00*/  BSSY B1, `(.L_x_3396) ;  /* 0x000000a000017945 */ /* 0x000fe20003800000 */
[----:B------:R-:W-:Y:S05]  /*1c10*/  @P6 BRA `(.L_x_3397) ;  /* 0x0000004000006947 */ /* 0x000fea0003800000 */
[----:B------:R-:W-:Y:S01]  /*1c20*/  HFMA2.MMA R100, -RZ, RZ, 0, 0 ;  /* 0x00000000ff647435 */ /* 0x000fe200000001ff */
[----:B------:R-:W-:Y:S05]  /*1c30*/  @!P0 BRA `(.L_x_3398) ;  /* 0x0000006000008947 */ /* 0x000fea0003800000 */
[----:B-----5:R-:W-:Y:S01]  /*1c40*/  HADD2.F32 R100, -RZ, R34.H0_H0 ;  /* 0x20000022ff647230 */ /* 0x020fe20000004100 */
[----:B------:R-:W-:Y:S05]  /*1c50*/  BRA `(.L_x_3398) ;  /* 0x0000004000007947 */ /* 0x000fea0003800000 */
.L_x_3397:
[----:B-----5:R-:W-:Y:S02]  /*1c60*/  HADD2.F32 R100, -RZ, R30.H0_H0 ;  /* 0x2000001eff647230 */ /* 0x020fe40000004100 */
[----:B------:R-:W-:-:S03]  /*1c70*/  @P0 HADD2.F32 R37, -RZ, R34.H0_H0 ;  /* 0x20000022ff250230 */ /* 0x000fc60000004100 */
[----:B------:R-:W-:-:S04]  /*1c80*/  FMUL.FTZ R100, R100, c[0x0][0x1ec] ;  /* 0x00007b0064647a20 */ /* 0x000fc80000410000 */
[----:B------:R-:W-:Y:S02]  /*1c90*/  @P0 FADD.FTZ R100, R37, R100 ;  /* 0x0000006425640221 */ /* 0x000fe40000010000 */
.L_x_3398:
[----:B------:R-:W-:Y:S05]  /*1ca0*/  BSYNC B1 ;  /* 0x0000000000017941 */ /* 0x000fea0003800000 */
.L_x_3396:
[----:B------:R-:W-:Y:S01]  /*1cb0*/  BSSY B1, `(.L_x_3399) ;  /* 0x000000a000017945 */ /* 0x000fe20003800000 */
[----:B------:R-:W-:Y:S05]  /*1cc0*/  @P6 BRA `(.L_x_3400) ;  /* 0x0000004000006947 */ /* 0x000fea0003800000 */
[----:B------:R-:W-:Y:S01]  /*1cd0*/  MOV R101, RZ ;  /* 0x000000ff00657202 */ /* 0x000fe20000000f00 */
[----:B------:R-:W-:Y:S05]  /*1ce0*/  @!P0 BRA `(.L_x_3401) ;  /* 0x0000006000008947 */ /* 0x000fea0003800000 */
[----:B-----5:R-:W-:Y:S01]  /*1cf0*/  HADD2.F32 R101, -RZ, R34.H1_H1 ;  /* 0x30000022ff657230 */ /* 0x020fe20000004100 */
[----:B------:R-:W-:Y:S05]  /*1d00*/  BRA `(.L_x_3401) ;  /* 0x0000004000007947 */ /* 0x000fea0003800000 */
.L_x_3400:
[----:B-----5:R-:W-:Y:S02]  /*1d10*/  HADD2.F32 R101, -RZ, R30.H1_H1 ;  /* 0x3000001eff657230 */ /* 0x020fe40000004100 */
[----:B------:R-:W-:-:S03]  /*1d20*/  @P0 HADD2.F32 R36, -RZ, R34.H1_H1 ;  /* 0x30000022ff240230 */ /* 0x000fc60000004100 */
[----:B------:R-:W-:-:S04]  /*1d30*/  FMUL.FTZ R101, R101, c[0x0][0x1ec] ;  /* 0x00007b0065657a20 */ /* 0x000fc80000410000 */
[----:B------:R-:W-:Y:S02]  /*1d40*/  @P0 FADD.FTZ R101, R36, R101 ;  /* 0x0000006524650221 */ /* 0x000fe40000010000 */
.L_x_3401:
[----:B------:R-:W-:Y:S05]  /*1d50*/  BSYNC B1 ;  /* 0x0000000000017941 */ /* 0x000fea0003800000 */
.L_x_3399:
[----:B------:R-:W-:Y:S01]  /*1d60*/  BSSY B1, `(.L_x_3402) ;  /* 0x000000a000017945 */ /* 0x000fe20003800000 */
[----:B------:R-:W-:Y:S05]  /*1d70*/  @P6 BRA `(.L_x_3403) ;  /* 0x0000004000006947 */ /* 0x000fea0003800000 */
[----:B------:R-:W-:Y:S01]  /*1d80*/  HFMA2.MMA R102, -RZ, RZ, 0, 0 ;  /* 0x00000000ff667435 */ /* 0x000fe200000001ff */
[----:B------:R-:W-:Y:S05]  /*1d90*/  @!P0 BRA `(.L_x_3404) ;  /* 0x0000006000008947 */ /* 0x000fea0003800000 */
[----:B-----5:R-:W-:Y:S01]  /*1da0*/  HADD2.F32 R102, -RZ, R35.H0_H0 ;  /* 0x20000023ff667230 */ /* 0x020fe20000004100 */
[----:B------:R-:W-:Y:S05]  /*1db0*/  BRA `(.L_x_3404) ;  /* 0x0000004000007947 */ /* 0x000fea0003800000 */
.L_x_3403:
[----:B-----5:R-:W-:Y:S02]  /*1dc0*/  HADD2.F32 R102, -RZ, R31.H0_H0 ;  /* 0x2000001fff667230 */ /* 0x020fe40000004100 */
[----:B------:R-:W-:-:S03]  /*1dd0*/  @P0 HADD2.F32 R37, -RZ, R35.H0_H0 ;  /* 0x20000023ff250230 */ /* 0x000fc60000004100 */
[----:B------:R-:W-:-:S04]  /*1de0*/  FMUL.FTZ R102, R102, c[0x0][0x1ec] ;  /* 0x00007b0066667a20 */ /* 0x000fc80000410000 */
[----:B------:R-:W-:Y:S02]  /*1df0*/  @P0 FADD.FTZ R102, R37, R102 ;  /* 0x0000006625660221 */ /* 0x000fe40000010000 */
.L_x_3404:
[----:B------:R-:W-:Y:S05]  /*1e00*/  BSYNC B1 ;  /* 0x0000000000017941 */ /* 0x000fea0003800000 */
.L_x_3402:
[----:B------:R-:W-:Y:S01]  /*1e10*/  BSSY B1, `(.L_x_3405) ;  /* 0x000000a000017945 */ /* 0x000fe20003800000 */
[----:B------:R-:W-:Y:S05]  /*1e20*/  @P6 BRA `(.L_x_3406) ;  /* 0x0000004000006947 */ /* 0x000fea0003800000 */
[----:B------:R-:W-:Y:S01]  /*1e30*/  MOV R103, RZ ;  /* 0x000000ff00677202 */ /* 0x000fe20000000f00 */
[----:B------:R-:W-:Y:S05]  /*1e40*/  @!P0 BRA `(.L_x_3407) ;  /* 0x0000006000008947 */ /* 0x000fea0003800000 */
[----:B-----5:R-:W-:Y:S01]  /*1e50*/  HADD2.F32 R103, -RZ, R35.H1_H1 ;  /* 0x30000023ff677230 */ /* 0x020fe20000004100 */
[----:B------:R-:W-:Y:S05]  /*1e60*/  BRA `(.L_x_3407) ;  /* 0x0000004000007947 */ /* 0x000fea0003800000 */
.L_x_3406:
[----:B-----5:R-:W-:Y:S02]  /*1e70*/  HADD2.F32 R103, -RZ, R31.H1_H1 ;  /* 0x3000001fff677230 */ /* 0x020fe40000004100 */
[----:B------:R-:W-:-:S03]  /*1e80*/  @P0 HADD2.F32 R36, -RZ, R35.H1_H1 ;  /* 0x30000023ff240230 */ /* 0x000fc60000004100 */
[----:B------:R-:W-:-:S04]  /*1e90*/  FMUL.FTZ R103, R103, c[0x0][0x1ec] ;  /* 0x00007b0067677a20 */ /* 0x000fc80000410000 */
[----:B------:R-:W-:Y:S02]  /*1ea0*/  @P0 FADD.FTZ R103, R36, R103 ;  /* 0x0000006724670221 */ /* 0x000fe40000010000 */
.L_x_3407:
[----:B------:R-:W-:Y:S05]  /*1eb0*/  BSYNC B1 ;  /* 0x0000000000017941 */ /* 0x000fea0003800000 */
.L_x_3405:
        /* <DEDUP_REMOVED lines=9> */
.L_x_3383:
[----:B------:R-:W-:Y:S05]  /*1f50*/  BSYNC B0 ;  /* 0x0000000000007941 */ /* 0x000fea0003800000 */
.L_x_3382:
        /* <DEDUP_REMOVED lines=17> */
.L_x_3411:
[----:B0----5:R-:W-:Y:S02]  /*2070*/  HADD2.F32 R104, -RZ, R28.H0_H0 ;  /* 0x2000001cff687230 */ /* 0x021fe40000004100 */
[----:B------:R-:W-:-:S03]  /*2080*/  @P0 HADD2.F32 R37, -RZ, R32.H0_H0 ;  /* 0x20000020ff250230 */ /* 0x000fc60000004100 */
[----:B------:R-:W-:-:S04]  /*2090*/  FMUL.FTZ R104, R104, c[0x0][0x1ec] ;  /* 0x00007b0068687a20 */ /* 0x000fc80000410000 */
[----:B------:R-:W-:Y:S02]  /*20a0*/  @P0 FADD.FTZ R104, R37, R104 ;  /* 0x0000006825680221 */ /* 0x000fe40000010000 */
.L_x_3412:
[----:B------:R-:W-:Y:S05]  /*20b0*/  BSYNC B1 ;  /* 0x0000000000017941 */ /* 0x000fea0003800000 */
.L_x_3410:
[----:B------:R-:W-:Y:S01]  /*20c0*/  BSSY B1, `(.L_x_3413) ;  /* 0x000000a000017945 */ /* 0x000fe20003800000 */
[----:B------:R-:W-:Y:S05]  /*20d0*/  @P5 BRA `(.L_x_3414) ;  /* 0x0000004000005947 */ /* 0x000fea0003800000 */
[----:B------:R-:W-:Y:S01]  /*20e0*/  MOV R105, RZ ;  /* 0x000000ff00697202 */ /* 0x000fe20000000f00 */
[----:B------:R-:W-:Y:S05]  /*20f0*/  @!P0 BRA `(.L_x_3415) ;  /* 0x0000006000008947 */ /* 0x000fea0003800000 */
[----:B-----5:R-:W-:Y:S01]  /*2100*/  HADD2.F32 R105, -RZ, R32.H1_H1 ;  /* 0x30000020ff697230 */ /* 0x020fe20000004100 */
[----:B------:R-:W-:Y:S05]  /*2110*/  BRA `(.L_x_3415) ;  /* 0x0000004000007947 */ /* 0x000fea0003800000 */
.L_x_3414:
[----:B-----5:R-:W-:Y:S02]  /*2120*/  HADD2.F32 R105, -RZ, R28.H1_H1 ;  /* 0x3000001cff697230 */ /* 0x020fe40000004100 */
[----:B------:R-:W-:-:S03]  /*2130*/  @P0 HADD2.F32 R36, -RZ, R32.H1_H1 ;  /* 0x30000020ff240230 */ /* 0x000fc60000004100 */
[----:B------:R-:W-:-:S04]  /*2140*/  FMUL.FTZ R105, R105, c[0x0][0x1ec] ;  /* 0x00007b0069697a20 */ /* 0x000fc80000410000 */
[----:B------:R-:W-:Y:S02]  /*2150*/  @P0 FADD.FTZ R105, R36, R105 ;  /* 0x0000006924690221 */ /* 0x000fe40000010000 */
.L_x_3415:
[----:B------:R-:W-:Y:S05]  /*2160*/  BSYNC B1 ;  /* 0x0000000000017941 */ /* 0x000fea0003800000 */
.L_x_3413:
[----:B------:R-:W-:Y:S01]  /*2170*/  BSSY B1, `(.L_x_3416) ;  /* 0x000000a000017945 */ /* 0x000fe20003800000 */
[----:B------:R-:W-:Y:S05]  /*2180*/  @P5 BRA `(.L_x_3417) ;  /* 0x0000004000005947 */ /* 0x000fea0003800000 */
[----:B------:R-:W-:Y:S01]  /*2190*/  HFMA2.MMA R106, -RZ, RZ, 0, 0 ;  /* 0x00000000ff6a7435 */ /* 0x000fe200000001ff */
[----:B------:R-:W-:Y:S05]  /*21a0*/  @!P0 BRA `(.L_x_3418) ;  /* 0x0000006000008947 */ /* 0x000fea0003800000 */
[----:B-----5:R-:W-:Y:S01]  /*21b0*/  HADD2.F32 R106, -RZ, R33.H0_H0 ;  /* 0x20000021ff6a7230 */ /* 0x020fe20000004100 */
[----:B------:R-:W-:Y:S05]  /*21c0*/  BRA `(.L_x_3418) ;  /* 0x0000004000007947 */ /* 0x000fea0003800000 */
.L_x_3417:
[----:B-----5:R-:W-:Y:S02]  /*21d0*/  HADD2.F32 R106, -RZ, R29.H0_H0 ;  /* 0x2000001dff6a7230 */ /* 0x020fe40000004100 */
[----:B------:R-:W-:-:S03]  /*21e0*/  @P0 HADD2.F32 R37, -RZ, R33.H0_H0 ;  /* 0x20000021ff250230 */ /* 0x000fc60000004100 */
[----:B------:R-:W-:-:S04]  /*21f0*/  FMUL.FTZ R106, R106, c[0x0][0x1ec] ;  /* 0x00007b006a6a7a20 */ /* 0x000fc80000410000 */
[----:B------:R-:W-:Y:S02]  /*2200*/  @P0 FADD.FTZ R106, R37, R106 ;  /* 0x0000006a256a0221 */ /* 0x000fe40000010000 */
.L_x_3418:
[----:B------:R-:W-:Y:S05]  /*2210*/  BSYNC B1 ;  /* 0x0000000000017941 */ /* 0x000fea0003800000 */
.L_x_3416:
[----:B------:R-:W-:Y:S01]  /*2220*/  BSSY B1, `(.L_x_3419) ;  /* 0x000000a000017945 */ /* 0x000fe20003800000 */
[----:B------:R-:W-:Y:S05]  /*2230*/  @P5 BRA `(.L_x_3420) ;  /* 0x0000004000005947 */ /* 0x000fea0003800000 */
[----:B------:R-:W-:Y:S01]  /*2240*/  MOV R107, RZ ;  /* 0x000000ff006b7202 */ /* 0x000fe20000000f00 */
[----:B------:R-:W-:Y:S05]  /*2250*/  @!P0 BRA `(.L_x_3421) ;  /* 0x0000006000008947 */ /* 0x000fea0003800000 */
[----:B-----5:R-:W-:Y:S01]  /*2260*/  HADD2.F32 R107, -RZ, R33.H1_H1 ;  /* 0x30000021ff6b7230 */ /* 0x020fe20000004100 */
[----:B------:R-:W-:Y:S05]  /*2270*/  BRA `(.L_x_3421) ;  /* 0x0000004000007947 */ /* 0x000fea0003800000 */
.L_x_3420:
[----:B-----5:R-:W-:Y:S02]  /*2280*/  HADD2.F32 R107, -RZ, R29.H1_H1 ;  /* 0x3000001dff6b7230 */ /* 0x020fe40000004100 */
[----:B------:R-:W-:-:S03]  /*2290*/  @P0 HADD2.F32 R36, -RZ, R33.H1_H1 ;  /* 0x30000021ff240230 */ /* 0x000fc60000004100 */
[----:B------:R-:W-:-:S04]  /*22a0*/  FMUL.FTZ R107, R107, c[0x0][0x1ec] ;  /* 0x00007b006b6b7a20 */ /* 0x000fc80000410000 */
[----:B------:R-:W-:Y:S02]  /*22b0*/  @P0 FADD.FTZ R107, R36, R107 ;  /* 0x0000006b246b0221 */ /* 0x000fe40000010000 */
.L_x_3421:
[----:B------:R-:W-:Y:S05]  /*22c0*/  BSYNC B1 ;  /* 0x0000000000017941 */ /* 0x000fea0003800000 */
.L_x_3419:
[----:B------:R-:W-:Y:S01]  /*22d0*/  BSSY B1, `(.L_x_3422) ;  /* 0x000000a000017945 */ /* 0x000fe20003800000 */
[----:B------:R-:W-:Y:S05]  /*22e0*/  @P5 BRA `(.L_x_3423) ;  /* 0x0000004000005947 */ /* 0x000fea0003800000 */
[----:B------:R-:W-:Y:S01]  /*22f0*/  HFMA2.MMA R108, -RZ, RZ, 0, 0 ;  /* 0x00000000ff6c7435 */ /* 0x000fe200000001ff */
[----:B------:R-:W-:Y:S05]  /*2300*/  @!P0 BRA `(.L_x_3424) ;  /* 0x0000006000008947 */ /* 0x000fea0003800000 */
[----:B-----5:R-:W-:Y:S01]  /*2310*/  HADD2.F32 R108, -RZ, R34.H0_H0 ;  /* 0x20000022ff6c7230 */ /* 0x020fe20000004100 */
[----:B------:R-:W-:Y:S05]  /*2320*/  BRA `(.L_x_3424) ;  /* 0x0000004000007947 */ /* 0x000fea0003800000 */
.L_x_3423:
[----:B-----5:R-:W-:Y:S02]  /*2330*/  HADD2.F32 R108, -RZ, R30.H0_H0 ;  /* 0x2000001eff6c7230 */ /* 0x020fe40000004100 */
[----:B------:R-:W-:-:S03]  /*2340*/  @P0 HADD2.F32 R37, -RZ, R34.H0_H0 ;  /* 0x20000022ff250230 */ /* 0x000fc60000004100 */
[----:B------:R-:W-:-:S04]  /*2350*/  FMUL.FTZ R108, R108, c[0x0][0x1ec] ;  /* 0x00007b006c6c7a20 */ /* 0x000fc80000410000 */
[----:B------:R-:W-:Y:S02]  /*2360*/  @P0 FADD.FTZ R108, R37, R108 ;  /* 0x0000006c256c0221 */ /* 0x000fe40000010000 */
.L_x_3424:
[----:B------:R-:W-:Y:S05]  /*2370*/  BSYNC B1 ;  /* 0x0000000000017941 */ /* 0x000fea0003800000 */
.L_x_3422:
[----:B------:R-:W-:Y:S01]  /*2380*/  BSSY B1, `(.L_x_3425) ;  /* 0x000000a000017945 */ /* 0x000fe20003800000 */
[----:B------:R-:W-:Y:S05]  /*2390*/  @P5 BRA `(.L_x_3426) ;  /* 0x0000004000005947 */ /* 0x000fea0003800000 */
[----:B------:R-:W-:Y:S01]  /*23a0*/  MOV R109, RZ ;  /* 0x000000ff006d7202 */ /* 0x000fe20000000f00 */
[----:B------:R-:W-:Y:S05]  /*23b0*/  @!P0 BRA `(.L_x_3427) ;  /* 0x0000006000008947 */ /* 0x000fea0003800000 */
[----:B-----5:R-:W-:Y:S01]  /*23c0*/  HADD2.F32 R109, -RZ, R34.H1_H1 ;  /* 0x30000022ff6d7230 */ /* 0x020fe20000004100 */
[----:B------:R-:W-:Y:S05]  /*23d0*/  BRA `(.L_x_3427) ;  /* 0x0000004000007947 */ /* 0x000fea0003800000 */
.L_x_3426:
[----:B-----5:R-:W-:Y:S02]  /*23e0*/  HADD2.F32 R109, -RZ, R30.H1_H1 ;  /* 0x3000001eff6d7230 */ /* 0x020fe40000004100 */
[----:B------:R-:W-:-:S03]  /*23f0*/  @P0 HADD2.F32 R36, -RZ, R34.H1_H1 ;  /* 0x30000022ff240230 */ /* 0x000fc60000004100 */
[----:B------:R-:W-:-:S04]  /*2400*/  FMUL.FTZ R109, R109, c[0x0][0x1ec] ;  /* 0x00007b006d6d7a20 */ /* 0x000fc80000410000 */
[----:B------:R-:W-:Y:S02]  /*2410*/  @P0 FADD.FTZ R109, R36, R109 ;  /* 0x0000006d246d0221 */ /* 0x000fe40000010000 */
.L_x_3427:
[----:B------:R-:W-:Y:S05]  /*2420*/  BSYNC B1 ;  /* 0x0000000000017941 */ /* 0x000fea0003800000 */
.L_x_3425:
[----:B------:R-:W-:Y:S01]  /*2430*/  BSSY B1, `(.L_x_3428) ;  /* 0x000000a000017945 */ /* 0x000fe20003800000 */
[----:B------:R-:W-:Y:S05]  /*2440*/  @P5 BRA `(.L_x_3429) ;  /* 0x0000004000005947 */ /* 0x000fea0003800000 */
[----:B------:R-:W-:Y:S01]  /*2450*/  HFMA2.MMA R110, -RZ, RZ, 0, 0 ;  /* 0x00000000ff6e7435 */ /* 0x000fe200000001ff */
[----:B------:R-:W-:Y:S05]  /*2460*/  @!P0 BRA `(.L_x_3430) ;  /* 0x0000006000008947 */ /* 0x000fea0003800000 */
[----:B-----5:R-:W-:Y:S01]  /*2470*/  HADD2.F32 R110, -RZ, R35.H0_H0 ;  /* 0x20000023ff6e7230 */ /* 0x020fe20000004100 */
[----:B------:R-:W-:Y:S05]  /*2480*/  BRA `(.L_x_3430) ;  /* 0x0000004000007947 */ /* 0x000fea0003800000 */
.L_x_3429:
[----:B-----5:R-:W-:Y:S02]  /*2490*/  HADD2.F32 R110, -RZ, R31.H0_H0 ;  /* 0x2000001fff6e7230 */ /* 0x020fe40000004100 */
[----:B------:R-:W-:-:S03]  /*24a0*/  @P0 HADD2.F32 R37, -RZ, R35.H0_H0 ;  /* 0x20000023ff250230 */ /* 0x000fc60000004100 */
[----:B------:R-:W-:-:S04]  /*24b0*/  FMUL.FTZ R110, R110, c[0x0][0x1ec] ;  /* 0x00007b006e6e7a20 */ /* 0x000fc80000410000 */
[----:B------:R-:W-:Y:S02]  /*24c0*/  @P0 FADD.FTZ R110, R37, R110 ;  /* 0x0000006e256e0221 */ /* 0x000fe40000010000 */
.L_x_3430:
[----:B------:R-:W-:Y:S05]  /*24d0*/  BSYNC B1 ;  /* 0x0000000000017941 */ /* 0x000fea0003800000 */
.L_x_3428:
[----:B------:R-:W-:Y:S01]  /*24e0*/  BSSY B1, `(.L_x_3431) ;  /* 0x000000a000017945 */ /* 0x000fe20003800000 */
[----:B------:R-:W-:Y:S05]  /*24f0*/  @P5 BRA `(.L_x_3432) ;  /* 0x0000004000005947 */ /* 0x000fea0003800000 */
[----:B------:R-:W-:Y:S01]  /*2500*/  MOV R111, RZ ;  /* 0x000000ff006f7202 */ /* 0x000fe20000000f00 */
[----:B------:R-:W-:Y:S05]  /*2510*/  @!P0 BRA `(.L_x_3433) ;  /* 0x0000006000008947 */ /* 0x000fea0003800000 */
[----:B-----5:R-:W-:Y:S01]  /*2520*/  HADD2.F32 R111, -RZ, R35.H1_H1 ;  /* 0x30000023ff6f7230 */ /* 0x020fe20000004100 */
[----:B------:R-:W-:Y:S05]  /*2530*/  BRA `(.L_x_3433) ;  /* 0x0000004000007947 */ /* 0x000fea0003800000 */
.L_x_3432:
[----:B-----5:R-:W-:Y:S02]  /*2540*/  HADD2.F32 R111, -RZ, R31.H1_H1 ;  /* 0x3000001fff6f7230 */ /* 0x020fe40000004100 */
[----:B------:R-:W-:-:S03]  /*2550*/  @P0 HADD2.F32 R36, -RZ, R35.H1_H1 ;  /* 0x30000023ff240230 */ /* 0x000fc60000004100 */
[----:B------:R-:W-:-:S04]  /*2560*/  FMUL.FTZ R111, R111, c[0x0][0x1ec] ;  /* 0x00007b006f6f7a20 */ /* 0x000fc80000410000 */
[----:B------:R-:W-:Y:S02]  /*2570*/  @P0 FADD.FTZ R111, R36, R111 ;  /* 0x0000006f246f0221 */ /* 0x000fe40000010000 */
.L_x_3433:
[----:B------:R-:W-:Y:S05]  /*2580*/  BSYNC B1 ;  /* 0x0000000000017941 */ /* 0x000fea0003800000 */
.L_x_3431:
[----:B------:R-:W-:Y:S01]  /*2590*/  HFMA2.MMA R119, -RZ, RZ, 0, 9.5367431640625e-07 ;  /* 0x00000010ff777435 */ /* 0x000fe200000001ff */
[----:B------:R-:W-:Y:S02]  /*25a0*/  F2FP.PACK_AB R39, R111, R110 ;  /* 0x0000006e6f27723e */ /* 0x000fe400000000ff */
[----:B------:R-:W-:Y:S02]  /*25b0*/  F2FP.PACK_AB R38, R109, R108 ;  /* 0x0000006c6d26723e */ /* 0x000fe400000000ff */
[----:B------:R-:W-:Y:S02]  /*25c0*/  F2FP.PACK_AB R37, R107, R106 ;  /* 0x0000006a6b25723e */ /* 0x000fe400000000ff */
[----:B------:R-:W-:-:S03]  /*25d0*/  F2FP.PACK_AB R36, R105, R104 ;  /* 0x000000686924723e */ /* 0x000fc600000000ff */
[----:B------:R-:W-:-:S05]  /*25e0*/  IMAD.WIDE.U32 R118, R118, R119, c[0x0][0x188] ;  /* 0x0000620076767625 */ /* 0x000fca00078e0077 */
[----:B------:R0:W-:Y:S02]  /*25f0*/  STG.E.128 [R118.64], R36 ;  /* 0x0000002476007986 */ /* 0x0001e4000c101d04 */
.L_x_3409:
[----:B------:R-:W-:Y:S05]  /*2600*/  BSYNC B0 ;  /* 0x0000000000007941 */ /* 0x000fea0003800000 */
.L_x_3408:
        /* <DEDUP_REMOVED lines=42> */
.L_x_3446:
        /* <DEDUP_REMOVED lines=85> */
.L_x_3447:
        /* <DEDUP_REMOVED lines=11> */
[----:B------:R-:W-:Y:S02]  /*2eb0*/  @!P0 IADD3 R121, R117, R118, RZ ;  /* 0x0000007675798210 */ /* 0x000fe40007ffe0ff */
[----:B------:R-:W-:Y:S02]  /*2ec0*/  MOV R120, RZ ;  /* 0x000000ff00787202 */ /* 0x000fe40000000f00 */
[----:B------:R-:W-:Y:S01]  /*2ed0*/  @!P0 MOV R120, R113 ;  /* 0x0000007100788202 */ /* 0x000fe20000000f00 */
[----:B------:R-:W-:Y:S01]  /*2ee0*/  BSSY B0, `(.L_x_3436) ;  /* 0x00000d5000007945 */ /* 0x000fe20003800000 */
[----:B------:R-:W-:Y:S02]  /*2ef0*/  LOP3.LUT P5, RZ, R38, 0x1f, R19, 0xf8, !PT ;  /* 0x0000001f26ff7812 */ /* 0x000fe400078af813 */
[----:B------:R0:W-:Y:S01]  /*2f00*/  I2F R119, R120 ;  /* 0x0000007800777306 */ /* 0x0001e20000201400 */
[----:B------:R-:W1:Y:S04]  /*2f10*/  SHFL.DOWN PT, R123, R120, 0x4, 0x1f ;  /* 0x08801f00787b7f89 */ /* 0x000e6800000e0000 */
[----:B------:R-:W2:Y:S01]  /*2f20*/  @!P0 LDS.64 R36, [R121.X8] ;  /* 0x0000000079248984 */ /* 0x000ea20000008a00 */
[----:B------:R-:W-:-:S02]  /*2f30*/  ISETP.NE.AND P0, PT, RZ, UR6, PT ;  /* 0x00000006ff007c0c */ /* 0x000fc4000bf05270 */
        /* <DEDUP_REMOVED lines=82> */
[----:B------:R-:W-:Y:S01]  /*3460*/  F2FP.PACK_AB R36, R37, R36 ;  /* 0x000000242524723e */ /* 0x000fe200000000ff */
        /* <DEDUP_REMOVED lines=21> */
.L_x_3439:
[----:B------:R-:W-:Y:S05]  /*35c0*/  BSYNC B1 ;  /* 0x0000000000017941 */ /* 0x000fea0003800000 */
.L_x_3438:
        /* <DEDUP_REMOVED lines=11> */
[C---:B------:R-:W-:Y:S02]  /*3680*/  FMUL.FTZ R37, R117.reuse, R38 ;  /* 0x0000002675257220 */ /* 0x040fe40000410000 */
        /* <DEDUP_REMOVED lines=11> */
[----:B------:R-:W-:Y:S01]  /*3740*/  F2FP.PACK_AB R37, R118, R37 ;  /* 0x000000257625723e */ /* 0x000fe200000000ff */
[----:B------:R-:W-:Y:S01]  /*3750*/  FFMA.FTZ R38, R22, R120, R45 ;  /* 0x0000007816267223 */ /* 0x000fe2000001002d */
[----:B------:R-:W-:Y:S01]  /*3760*/  MOV R118, 0x10 ;  /* 0x0000001000767802 */ /* 0x000fe20000000f00 */
[----:B------:R-:W-:Y:S02]  /*3770*/  FFMA.FTZ R39, R26, R39, R50 ;  /* 0x000000271a277223 */ /* 0x000fe40000010032 */
[----:B------:R-:W-:Y:S02]  /*3780*/  FFMA.FTZ R119, R24, R119, R46 ;  /* 0x0000007718777223 */ /* 0x000fe4000001002e */
[----:B------:R-:W-:Y:S01]  /*3790*/  FFMA.FTZ R124, R27, R124, R51 ;  /* 0x0000007c1b7c7223 */ /* 0x000fe20000010033 */
[----:B------:R-:W-:-:S04]  /*37a0*/  F2FP.PACK_AB R38, R39, R38 ;  /* 0x000000262726723e */ /* 0x000fc800000000ff */
[----:B------:R-:W-:Y:S01]  /*37b0*/  F2FP.PACK_AB R39, R124, R119 ;  /* 0x000000777c27723e */ /* 0x000fe200000000ff */
[C---:B------:R-:W-:Y:S01]  /*37c0*/  IMAD.WIDE.U32 R118, R115.reuse, R118, c[0x0][0x208] ;  /* 0x0000820073767625 */ /* 0x040fe200078e0076 */
[----:B------:R-:W-:-:S04]  /*37d0*/  IADD3 R115, R115, 0x100, RZ ;  /* 0x0000010073737810 */ /* 0x000fc80007ffe0ff */
[----:B------:R0:W-:Y:S03]  /*37e0*/  STG.E.128 [R118.64], R36 ;  /* 0x0000002476007986 */ /* 0x0001e6000c101d04 */
.L_x_3441:
[----:B------:R-:W-:Y:S05]  /*37f0*/  BSYNC B1 ;  /* 0x0000000000017941 */ /* 0x000fea0003800000 */
.L_x_3440:
        /* <DEDUP_REMOVED lines=10> */
[----:B------:R-:W-:Y:S01]  /*38a0*/  F2FP.PACK_AB R36, R37, R36 ;  /* 0x000000242524723e */ /* 0x000fe200000000ff */
[C---:B------:R-:W-:Y:S02]  /*38b0*/  FMUL.FTZ R37, R117.reuse, R38 ;  /* 0x0000002675257220 */ /* 0x040fe40000410000 */
[----:B------:R-:W-:Y:S02]  /*38c0*/  FMUL.FTZ R118, R117, R118 ;  /* 0x0000007675767220 */ /* 0x000fe40000410000 */
[----:B------:R-:W-:Y:S02]  /*38d0*/  FFMA.FTZ R37, R52, R37, R40 ;  /* 0x0000002534257223 */ /* 0x000fe40000010028 */
[----:B------:R-:W-:-:S02]  /*38e0*/  FFMA.FTZ R118, R55, R118, R61 ;  /* 0x0000007637767223 */ /* 0x000fc4000001003d */
[--C-:B------:R-:W-:Y:S02]  /*38f0*/  FADD.FTZ R120, R100, -R116.reuse ;  /* 0x8000007464787221 */ /* 0x100fe40000010000 */
[--C-:B------:R-:W-:Y:S01]  /*3900*/  FADD.FTZ R38, R101, -R116.reuse ;  /* 0x8000007465267221 */ /* 0x100fe20000010000 */
[----:B------:R-:W-:Y:S01]  /*3910*/  F2FP.PACK_AB R37, R118, R37 ;  /* 0x000000257625723e */ /* 0x000fe200000000ff */
        /* <DEDUP_REMOVED lines=16> */
.L_x_3443:
[----:B------:R-:W-:Y:S05]  /*3a20*/  BSYNC B1 ;  /* 0x0000000000017941 */ /* 0x000fea0003800000 */
.L_x_3442:
        /* <DEDUP_REMOVED lines=24> */
[----:B------:R-:W-:Y:S01]  /*3bb0*/  FFMA.FTZ R38, R66, R38, R75 ;  /* 0x0000002642267223 */ /* 0x000fe2000001004b */
[----:B------:R-:W-:Y:S01]  /*3bc0*/  MOV R116, 0x10 ;  /* 0x0000001000747802 */ /* 0x000fe20000000f00 */
[----:B------:R-:W-:Y:S01]  /*3bd0*/  FFMA.FTZ R118, R67, R118, R76 ;  /* 0x0000007643767223 */ /* 0x000fe2000001004c */
[----:B------:R-:W-:-:S02]  /*3be0*/  F2FP.PACK_AB R39, R122, R39 ;  /* 0x000000277a27723e */ /* 0x000fc400000000ff */
[----:B------:R-:W-:Y:S01]  /*3bf0*/  F2FP.PACK_AB R38, R119, R38 ;  /* 0x000000267726723e */ /* 0x000fe200000000ff */
[----:B------:R-:W-:Y:S01]  /*3c00*/  IMAD.WIDE.U32 R116, R115, R116, c[0x0][0x208] ;  /* 0x0000820073747625 */ /* 0x000fe200078e0074 */
[----:B------:R-:W-:-:S05]  /*3c10*/  F2FP.PACK_AB R37, R118, R37 ;  /* 0x000000257625723e */ /* 0x000fca00000000ff */
[----:B------:R0:W-:Y:S02]  /*3c20*/  STG.E.128 [R116.64], R36 ;  /* 0x0000002474007986 */ /* 0x0001e4000c101d04 */
.L_x_3437:
[----:B0-----:R-:W-:Y:S05]  /*3c30*/  BSYNC B0 ;  /* 0x0000000000007941 */ /* 0x001fea0003800000 */
.L_x_3436:
[----:B------:R-:W-:Y:S02]  /*3c40*/  IADD3 R114, R114, c[0x0][0x160], RZ ;  /* 0x0000580072727a10 */ /* 0x000fe40007ffe0ff */
[----:B------:R-:W-:Y:S02]  /*3c50*/  LOP3.LUT P5, RZ, R112, 0xff, RZ, 0xc0, !PT ;  /* 0x000000ff70ff7812 */ /* 0x000fe400078ac0ff */
[----:B------:R-:W-:Y:S02]  /*3c60*/  ISETP.GE.AND P0, PT, R114, c[0x0][0x164], PT ;  /* 0x0000590072007a0c */ /* 0x000fe40003f06270 */
[----:B------:R-:W-:-:S11]  /*3c70*/  SEL R112, RZ, 0x1, P5 ;  /* 0x00000001ff707807 */ /* 0x000fd60002800000 */
[----:B------:R-:W-:Y:S01]  /*3c80*/  @P0 CALL.REL.NOINC `(.L_x_3444) ;  /* 0x0000001000000944 */ /* 0x000fe20003c00000 */
[----:B------:R-:W-:Y:S05]  /*3c90*/  BRA `(.L_x_3445) ;  /* 0xffffcd3000007947 */ /* 0x000fea000383ffff */
.L_x_3444:
[----:B------:R-:W-:Y:S05]  /*3ca0*/  EXIT ;  /* 0x000000000000794d */ /* 0x000fea0003800000 */
.L_x_3434:
[----:B------:R-:W-:Y:S01]  /*3cb0*/  HFMA2.MMA R121, -RZ, RZ, 0, 5.9604644775390625e-08 ;  /* 0x00000001ff797435 */ /* 0x000fe200000001ff */
[----:B------:R-:W-:Y:S02]  /*3cc0*/  MOV R119, 0x1f ;  /* 0x0000001f00777802 */ /* 0x000fe40000000f00 */
[----:B------:R-:W-:Y:S02]  /*3cd0*/  MOV R120, 0xffffffff ;  /* 0xffffffff00787802 */ /* 0x000fe40000000f00 */
[----:B------:R-:W-:Y:S02]  /*3ce0*/  MOV R38, 0x3d00 ;  /* 0x00003d0000267802 */ /* 0x000fe40000000f00 */
[----:B-----5:R-:W-:Y:S05]  /*3cf0*/  CALL.REL.NOINC `($__internal_18_$__cuda_sm70_shflsync_bfly_p) ;  /* 0x000007a000007944 */ /* 0x020fea0003c00000 */
[----:B01----:R-:W-:Y:S05]  /*3d00*/  BRA `(.L_x_3446) ;  /* 0xffffeba000007947 */ /* 0x003fea000383ffff */
.L_x_3435:
[----:B------:R-:W-:Y:S01]  /*3d10*/  HFMA2.MMA R121, -RZ, RZ, 0, 1.1920928955078125e-07 ;  /* 0x00000002ff797435 */ /* 0x000fe200000001ff */
[----:B------:R-:W-:Y:S02]  /*3d20*/  MOV R119, 0x1f ;  /* 0x0000001f00777802 */ /* 0x000fe40000000f00 */
[----:B------:R-:W-:Y:S02]  /*3d30*/  MOV R120, 0xffffffff ;  /* 0xffffffff00787802 */ /* 0x000fe40000000f00 */
[----:B------:R-:W-:-:S02]  /*3d40*/  MOV R38, 0x3d60 ;  /* 0x00003d6000267802 */ /* 0x000fc40000000f00 */
[----:B-----5:R-:W-:Y:S05]  /*3d50*/  CALL.REL.NOINC `($__internal_18_$__cuda_sm70_shflsync_bfly_p) ;  /* 0x0000074000007944 */ /* 0x020fea0003c00000 */
[----:B0-----:R-:W-:Y:S01]  /*3d60*/  HFMA2.MMA R121, -RZ, RZ, 0, 2.384185791015625e-07 ;  /* 0x00000004ff797435 */ /* 0x001fe200000001ff */
[----:B-1----:R-:W-:Y:S01]  /*3d70*/  FADD.FTZ R37, R37, R120 ;  /* 0x0000007825257221 */ /* 0x002fe20000010000 */
[----:B------:R-:W-:-:S02]  /*3d80*/  MOV R119, 0x1f ;  /* 0x0000001f00777802 */ /* 0x000fc40000000f00 */
[----:B------:R-:W-:Y:S02]  /*3d90*/  MOV R120, 0xffffffff ;  /* 0xffffffff00787802 */ /* 0x000fe40000000f00 */
[----:B------:R-:W-:Y:S02]  /*3da0*/  MOV R38, 0x3dc0 ;  /* 0x00003dc000267802 */ /* 0x000fe40000000f00 */
[----:B------:R-:W-:Y:S05]  /*3db0*/  CALL.REL.NOINC `($__internal_18_$__cuda_sm70_shflsync_bfly_p) ;  /* 0x000006e000007944 */ /* 0x000fea0003c00000 */
[----:B0-----:R-:W-:Y:S01]  /*3dc0*/  HFMA2.MMA R121, -RZ, RZ, 0, 4.76837158203125e-07 ;  /* 0x00000008ff797435 */ /* 0x001fe200000001ff */
[----:B-1----:R-:W-:Y:S01]  /*3dd0*/  FADD.FTZ R37, R37, R120 ;  /* 0x0000007825257221 */ /* 0x002fe20000010000 */
[----:B------:R-:W-:Y:S02]  /*3de0*/  MOV R119, 0x1f ;  /* 0x0000001f00777802 */ /* 0x000fe40000000f00 */
[----:B------:R-:W-:Y:S02]  /*3df0*/  MOV R120, 0xffffffff ;  /* 0xffffffff00787802 */ /* 0x000fe40000000f00 */
[----:B------:R-:W-:Y:S02]  /*3e00*/  MOV R38, 0x3e20 ;  /* 0x00003e2000267802 */ /* 0x000fe40000000f00 */
[----:B------:R-:W-:Y:S05]  /*3e10*/  CALL.REL.NOINC `($__internal_18_$__cuda_sm70_shflsync_bfly_p) ;  /* 0x0000068000007944 */ /* 0x000fea0003c00000 */
[----:B0-----:R-:W-:Y:S01]  /*3e20*/  HFMA2.MMA R121, -RZ, RZ, 0, 9.5367431640625e-07 ;  /* 0x00000010ff797435 */ /* 0x001fe200000001ff */
[----:B-1----:R-:W-:Y:S01]  /*3e30*/  FADD.FTZ R37, R37, R120 ;  /* 0x0000007825257221 */ /* 0x002fe20000010000 */
[----:B------:R-:W-:-:S02]  /*3e40*/  MOV R119, 0x1f ;  /* 0x0000001f00777802 */ /* 0x000fc40000000f00 */
[----:B------:R-:W-:Y:S02]  /*3e50*/  MOV R120, 0xffffffff ;  /* 0xffffffff00787802 */ /* 0x000fe40000000f00 */
[----:B------:R-:W-:Y:S02]  /*3e60*/  MOV R38, 0x3e80 ;  /* 0x00003e8000267802 */ /* 0x000fe40000000f00 */
[----:B------:R-:W-:Y:S05]  /*3e70*/  CALL.REL.NOINC `($__internal_18_$__cuda_sm70_shflsync_bfly_p) ;  /* 0x0000062000007944 */ /* 0x000fea0003c00000 */
        /* <DEDUP_REMOVED lines=71> */
[----:B------:R-:W-:Y:S05]  /*42f0*/  CALL.REL.NOINC `($__internal_18_$__cuda_sm70_shflsync_bfly_p) ;  /* 0x000001a000007944 */ /* 0x000fea0003c00000 */
[----:B0-----:R-:W-:Y:S01]  /*4300*/  HFMA2.MMA R121, -RZ, RZ, 0, 1.1920928955078125e-07 ;  /* 0x00000002ff797435 */ /* 0x001fe200000001ff */
[----:B-1----:R-:W-:Y:S01]  /*4310*/  FADD.FTZ R37, R37, R120 ;  /* 0x0000007825257221 */ /* 0x002fe20000010000 */
[----:B------:R-:W-:Y:S02]  /*4320*/  MOV R119, 0x1f ;  /* 0x0000001f00777802 */ /* 0x000fe40000000f00 */
[----:B------:R-:W-:Y:S02]  /*4330*/  MOV R120, 0xffffffff ;  /* 0xffffffff00787802 */ /* 0x000fe40000000f00 */
[----:B------:R-:W-:Y:S02]  /*4340*/  MOV R38, 0x4360 ;  /* 0x0000436000267802 */ /* 0x000fe40000000f00 */
[----:B------:R-:W-:Y:S05]  /*4350*/  CALL.REL.NOINC `($__internal_18_$__cuda_sm70_shflsync_bfly_p) ;  /* 0x0000014000007944 */ /* 0x000fea0003c00000 */
[----:B0-----:R-:W-:Y:S01]  /*4360*/  HFMA2.MMA R121, -RZ, RZ, 0, 2.384185791015625e-07 ;  /* 0x00000004ff797435 */ /* 0x001fe200000001ff */
[----:B-1----:R-:W-:Y:S01]  /*4370*/  FADD.FTZ R37, R37, R120 ;  /* 0x0000007825257221 */ /* 0x002fe20000010000 */
[----:B------:R-:W-:Y:S02]  /*4380*/  MOV R119, 0x1f ;  /* 0x0000001f00777802 */ /* 0x000fe40000000f00 */
[----:B------:R-:W-:-:S02]  /*4390*/  MOV R120, 0xffffffff ;  /* 0xffffffff00787802 */ /* 0x000fc40000000f00 */
        /* <DEDUP_REMOVED lines=8> */
[----:B-1----:R-:W-:Y:S01]  /*4420*/  FADD.FTZ R118, R37, R120 ;  /* 0x0000007825767221 */ /* 0x002fe20000010000 */
[----:B0-----:R-:W-:Y:S01]  /*4430*/  HFMA2.MMA R121, -RZ, RZ, 0, 9.5367431640625e-07 ;  /* 0x00000010ff797435 */ /* 0x001fe200000001ff */
[----:B------:R-:W-:Y:S02]  /*4440*/  MOV R119, 0x1f ;  /* 0x0000001f00777802 */ /* 0x000fe40000000f00 */
[----:B------:R-:W-:-:S02]  /*4450*/  MOV R120, 0xffffffff ;  /* 0xffffffff00787802 */ /* 0x000fc40000000f00 */
[----:B------:R-:W-:Y:S02]  /*4460*/  MOV R37, R118 ;  /* 0x0000007600257202 */ /* 0x000fe40000000f00 */
[----:B------:R-:W-:Y:S02]  /*4470*/  MOV R38, 0x4490 ;  /* 0x0000449000267802 */ /* 0x000fe40000000f00 */
[----:B------:R-:W-:Y:S05]  /*4480*/  CALL.REL.NOINC `($__internal_18_$__cuda_sm70_shflsync_bfly_p) ;  /* 0x0000001000007944 */ /* 0x000fea0003c00000 */
[----:B01----:R-:W-:Y:S05]  /*4490*/  BRA `(.L_x_3447) ;  /* 0xffffe96000007947 */ /* 0x003fea000383ffff */
        .weak           $__internal_18_$__cuda_sm70_shflsync_bfly_p
        .type           $__internal_18_$__cuda_sm70_shflsync_bfly_p,@function
        .size           $__internal_18_$__cuda_sm70_shflsync_bfly_p,(.L_x_29082 - $__internal_18_$__cuda_sm70_shflsync_bfly_p)
$__internal_18_$__cuda_sm70_shflsync_bfly_p:
[----:B------:R-:W-:Y:S01]  /*44a0*/  HFMA2.MMA R39, -RZ, RZ, 0, 0 ;  /* 0x00000000ff277435 */ /* 0x000fe200000001ff */
[----:B------:R-:W-:Y:S04]  /*44b0*/  WARPSYNC R120 ;  /* 0x0000007800007348 */ /* 0x000fe80003800000 */
[----:B------:R0:W1:Y:S01]  /*44c0*/  SHFL.BFLY PT, R120, R37, R121, R119 ;  /* 0x0c00007925787389 */ /* 0x00006200000e0077 */
[----:B------:R-:W-:Y:S05]  /*44d0*/  RET.REL.NODEC R38 `(_ZN10layer_norm13ln_fwd_kernelINS_13Kernel_traitsI6__halfS2_S2_S2_fjLj8192ELj1ELj1ELj8ELj16ENS_18Kernel_traits_baseILj8192ES2_S2_S2_S2_fjLj256EEEEELb0ELb0ELb1ELb0EEEvNS_9FwdParamsE) ;  /* 0xffffbb2026007950 */ /* 0x000fea0003c3ffff */
.L_x_3448:
        /* <DEDUP_REMOVED lines=10> */
.L_x_29082:


//--------------------- .text._ZN10layer_norm13ln_fwd_kernelINS_13Kernel_traitsI6__halfS2_S2_S2_fjLj8192ELj1ELj1ELj8ELj16ENS_18Kernel_traits_baseILj8192ES2_S2_S2_S2_fjLj256EEEEELb0ELb0ELb1ELb1EEEvNS_9FwdParamsE --------------------------
	.section	.text._ZN10layer_norm13ln_fwd_kernelINS_13Kernel_traitsI6__halfS2_S2_S2_fjLj8192ELj1ELj1ELj8ELj16ENS_18Kernel_traits_baseILj8192ES2_S2_S2_S2_fjLj256EEEEELb0ELb0ELb1ELb1EEEvNS_9FwdParamsE,"ax",@progbits
	.sectioninfo	@"SHI_REGISTERS=128"
	.align	128
        .global         _ZN10layer_norm13ln_fwd_kernelINS_13Kernel_traitsI6__halfS2_S2_S2_fjLj8192ELj1ELj1ELj8ELj16ENS_18Kernel_traits_baseILj8192ES2_S2_S2_S2_fjLj256EEEEELb0ELb0ELb1ELb1EEEvNS_9FwdParamsE
        .type           _ZN10layer_norm13ln_fwd_kernelINS_13Kernel_traitsI6__halfS2_S2_S2_fjLj8192ELj1ELj1ELj8ELj16ENS_18Kernel_traits_baseILj8192ES2_S2_S2_S2_fjLj256EEEEELb0ELb0ELb1ELb1EEEvNS_9FwdParamsE,@function
        .size           _ZN10layer_norm13ln_fwd_kernelINS_13Kernel_traitsI6__halfS2_S2_S2_fjLj8192ELj1ELj1ELj8ELj16ENS_18Kernel_traits_baseILj8192ES2_S2_S2_S2_fjLj256EEEEELb0ELb0ELb1ELb1EEEvNS_9FwdParamsE,(.L_x_29083 - _ZN10layer_norm13ln_fwd_kernelINS_13Kernel_traitsI6__halfS2_S2_S2_fjLj8192ELj1ELj1ELj8ELj16ENS_18Kernel_traits_baseILj8192ES2_S2_S2_S2_fjLj256EEEEELb0ELb0ELb1ELb1EEEvNS_9FwdParamsE)
        .other          _ZN10layer_norm13ln_fwd_kernelINS_13Kernel_traitsI6__halfS2_S2_S2_fjLj8192ELj1ELj1ELj8ELj16ENS_18Kernel_traits_baseILj8192ES2_S2_S2_S2_fjLj256EEEEELb0ELb0ELb1ELb1EEEvNS_9FwdParamsE,@"STO_CUDA_ENTRY STV_DEFAULT"
_ZN10layer_norm13ln_fwd_kernelINS_13Kernel_traitsI6__halfS2_S2_S2_fjLj8192ELj1ELj1ELj8ELj16ENS_18Kernel_traits_baseILj8192ES2_S2_S2_S2_fjLj256EEEEELb0ELb0ELb1ELb1EEEvNS_9FwdParamsE:
.text._ZN10layer_norm13ln_fwd_kernelINS_13Kernel_traitsI6__halfS2_S2_S2_fjLj8192ELj1ELj1ELj8ELj16ENS_18Kernel_traits_baseILj8192ES2_S2_S2_S2_fjLj256EEEEELb0ELb0ELb1ELb1EEEvNS_9FwdParamsE:
        /* <DEDUP_REMOVED lines=12> */
[----:B------:R0:W5:Y:S04]  /*00c0*/  @P0 LDG.E.128 R20, [R2.64+0x2000] ;  /* 0x0020000402140981 */ /* 0x000168000c1e1d00 */
[----:B------:R0:W5:Y:S01]  /*00d0*/  @P0 LDG.E.128 R16, [R2.64+0x3000] ;  /* 0x0030000402100981 */ /* 0x000162000c1e1d00 */
[----:B------:R-:W-:-:S04]  /*00e0*/  IADD3 R24, P2, R24, c[0x0][0x1b0], RZ ;  /* 0x00006c0018187a10 */ /* 0x000fc80007f5e0ff */
[----:B------:R-:W-:Y:S02]  /*00f0*/  IADD3.X R25, RZ, c[0x0][0x1b4], RZ, P2, !PT ;  /* 0x00006d00ff197a10 */ /* 0x000fe400017fe4ff */
[----:B-1----:R-:W-:-:S04]  /*0100*/  LEA.HI R74, R0, UR6, RZ, 0x18 ;  /* 0x00000006004a7c11 */ /* 0x002fc8000f8fc0ff */
[----:B------:R-:W-:-:S13]  /*0110*/  ISETP.GE.AND P1, PT, R74, c[0x0][0x164], PT ;  /* 0x000059004a007a0c */ /* 0x000fda0003f26270 */
[----:B------:R-:W-:Y:S05]  /*0120*/  @P1 EXIT ;  /* 0x000000000000194d */ /* 0x000fea0003800000 */
[----:B0-----:R0:W5:Y:S04]  /*0130*/  LDG.E.128 R52, [R24.64] ;  /* 0x0000000418347981 */ /* 0x001168000c1e1d00 */
[----:B------:R0:W5:Y:S04]  /*0140*/  LDG.E.128 R12, [R24.64+0x1000] ;  /* 0x00100004180c7981 */ /* 0x000168000c1e1d00 */
[----:B------:R0:W5:Y:S04]  /*0150*/  LDG.E.128 R8, [R24.64+0x2000] ;  /* 0x0020000418087981 */ /* 0x000168000c1e1d00 */
[----:B------:R0:W5:Y:S02]  /*0160*/  LDG.E.128 R4, [R24.64+0x3000] ;  /* 0x0030000418047981 */ /* 0x000164000c1e1d00 */
        /* <DEDUP_REMOVED lines=9> */
[--C-:B------:R-:W-:Y:S01]  /*0200*/  HADD2.F32 R2, -RZ, R28.reuse.H0_H0 ;  /* 0x2000001cff027230 */ /* 0x100fe20000004100 */
[----:B------:R-:W-:Y:S01]  /*0210*/  ULDC.U8 UR6, c[0x0][0x1f0] ;  /* 0x00007c0000067ab9 */ /* 0x000fe20000000000 */
[----:B------:R-:W-:-:S02]  /*0220*/  HADD2.F32 R3, -RZ, R28.H1_H1 ;  /* 0x3000001cff037230 */ /* 0x000fc40000004100 */
[--C-:B------:R-:W-:Y:S02]  /*0230*/  HADD2.F32 R40, -RZ, R29.reuse.H0_H0 ;  /* 0x2000001dff287230 */ /* 0x100fe40000004100 */
[----:B------:R-:W-:Y:S02]  /*0240*/  HADD2.F32 R41, -RZ, R29.H1_H1 ;  /* 0x3000001dff297230 */ /* 0x000fe40000004100 */
[--C-:B------:R-:W-:Y:S02]  /*0250*/  HADD2.F32 R42, -RZ, R30.reuse.H0_H0 ;  /* 0x2000001eff2a7230 */ /* 0x100fe40000004100 */
[----:B------:R-:W-:Y:S02]  /*0260*/  HADD2.F32 R43, -RZ, R30.H1_H1 ;  /* 0x3000001eff2b7230 */ /* 0x000fe40000004100 */
[--C-:B------:R-:W-:Y:S02]  /*0270*/  HADD2.F32 R44, -RZ, R31.reuse.H0_H0 ;  /* 0x2000001fff2c7230 */ /* 0x100fe40000004100 */
        /* <DEDUP_REMOVED lines=24> */
[----:B0-----:R-:W-:-:S02]  /*0400*/  HADD2.F32 R73, -RZ, R19.H1_H1 ;  /* 0x30000013ff497230 */ /* 0x001fc40000004100 */
.L_x_3550:
        /* <DEDUP_REMOVED lines=9> */
[----:B------:R0:W5:Y:S01]  /*04a0*/  LDG.E R32, [R32.64] ;  /* 0x0000000420207981 */ /* 0x000162000c1e1900 */
        /* <DEDUP_REMOVED lines=21> */
[----:B-----5:R-:W-:Y:S01]  /*0600*/  HADD2.F32 R83, -RZ, R16.H0_H0 ;  /* 0x20000010ff537230 */ /* 0x020fe20000004100 */
[----:B------:R-:W-:Y:S05]  /*0610*/  BRA `(.L_x_3451) ;  /* 0x0000004000007947 */ /* 0x000fea0003800000 */
.L_x_3450:
[----:B0----5:R-:W-:Y:S02]  /*0620*/  HADD2.F32 R83, -RZ, R20.H0_H0 ;  /* 0x20000014ff537230 */ /* 0x021fe40000004100 */
[----:B------:R-:W-:-:S03]  /*0630*/  @P0 HADD2.F32 R24, -RZ, R16.H0_H0 ;  /* 0x20000010ff180230 */ /* 0x000fc60000004100 */
[----:B------:R-:W-:-:S04]  /*0640*/  FMUL.FTZ R83, R83, c[0x0][0x1ec] ;  /* 0x00007b0053537a20 */ /* 0x000fc80000410000 */
[----:B------:R-:W-:Y:S02]  /*0650*/  @P0 FADD.FTZ R83, R83, R24 ;  /* 0x0000001853530221 */ /* 0x000fe40000010000 */
.L_x_3451:
[----:B------:R-:W-:Y:S05]  /*0660*/  BSYNC B0 ;  /* 0x0000000000007941 */ /* 0x000fea0003800000 */
.L_x_3449:
[----:B------:R-:W-:Y:S01]  /*0670*/  BSSY B0, `(.L_x_3452) ;  /* 0x000000a000007945 */ /* 0x000fe20003800000 */
[----:B------:R-:W-:Y:S05]  /*0680*/  @P2 BRA `(.L_x_3453) ;  /* 0x0000004000002947 */ /* 0x000fea0003800000 */
[----:B------:R-:W-:Y:S01]  /*0690*/  MOV R81, RZ ;  /* 0x000000ff00517202 */ /* 0x000fe20000000f00 */
[----:B------:R-:W-:Y:S05]  /*06a0*/  @!P0 BRA `(.L_x_3454) ;  /* 0x0000006000008947 */ /* 0x000fea0003800000 */
[----:B-----5:R-:W-:Y:S01]  /*06b0*/  HADD2.F32 R81, -RZ, R16.H1_H1 ;  /* 0x30000010ff517230 */ /* 0x020fe20000004100 */
[----:B------:R-:W-:Y:S05]  /*06c0*/  BRA `(.L_x_3454) ;  /* 0x0000004000007947 */ /* 0x000fea0003800000 */
.L_x_3453:
[----:B-----5:R-:W-:Y:S02]  /*06d0*/  HADD2.F32 R81, -RZ, R20.H1_H1 ;  /* 0x30000014ff517230 */ /* 0x020fe40000004100 */
[----:B------:R-:W-:-:S03]  /*06e0*/  @P0 HADD2.F32 R24, -RZ, R16.H1_H1 ;  /* 0x30000010ff180230 */ /* 0x000fc60000004100 */
[----:B------:R-:W-:-:S04]  /*06f0*/  FMUL.FTZ R81, R81, c[0x0][0x1ec] ;  /* 0x00007b0051517a20 */ /* 0x000fc80000410000 */
[----:B------:R-:W-:Y:S02]  /*0700*/  @P0 FADD.FTZ R81, R81, R24 ;  /* 0x0000001851510221 */ /* 0x000fe40000010000 */
.L_x_3454:
[----:B------:R-:W-:Y:S05]  /*0710*/  BSYNC B0 ;  /* 0x0000000000007941 */ /* 0x000fea0003800000 */
.L_x_3452:
[----:B------:R-:W-:Y:S01]  /*0720*/  BSSY B0, `(.L_x_3455) ;  /* 0x000000a000007945 */ /* 0x000fe20003800000 */
[----:B------:R-:W-:Y:S05]  /*0730*/  @P2 BRA `(.L_x_3456) ;  /* 0x0000004000002947 */ /* 0x000fea0003800000 */
[----:B------:R-:W-:Y:S01]  /*0740*/  HFMA2.MMA R79, -RZ, RZ, 0, 0 ;  /* 0x00000000ff4f7435 */ /* 0x000fe200000001ff */
[----:B------:R-:W-:Y:S05]  /*0750*/  @!P0 BRA `(.L_x_3457) ;  /* 0x0000006000008947 */ /* 0x000fea0003800000 */
[----:B-----5:R-:W-:Y:S01]  /*0760*/  HADD2.F32 R79, -RZ, R17.H0_H0 ;  /* 0x20000011ff4f7230 */ /* 0x020fe20000004100 */
[----:B------:R-:W-:Y:S05]  /*0770*/  BRA `(.L_x_3457) ;  /* 0x0000004000007947 */ /* 0x000fea0003800000 */
.L_x_3456:
[----:B-----5:R-:W-:Y:S02]  /*0780*/  HADD2.F32 R79, -RZ, R21.H0_H0 ;  /* 0x20000015ff4f7230 */ /* 0x020fe40000004100 */
[----:B------:R-:W-:-:S03]  /*0790*/  @P0 HADD2.F32 R24, -RZ, R17.H0_H0 ;  /* 0x20000011ff180230 */ /* 0x000fc60000004100 */
[----:B------:R-:W-:-:S04]  /*07a0*/  FMUL.FTZ R79, R79, c[0x0][0x1ec] ;  /* 0x00007b004f4f7a20 */ /* 0x000fc80000410000 */
[----:B------:R-:W-:Y:S02]  /*07b0*/  @P0 FADD.FTZ R79, R79, R24 ;  /* 0x000000184f4f0221 */ /* 0x000fe40000010000 */
.L_x_3457:
[----:B------:R-:W-:Y:S05]  /*07c0*/  BSYNC B0 ;  /* 0x0000000000007941 */ /* 0x000fea0003800000 */
.L_x_3455:
[----:B------:R-:W-:Y:S01]  /*07d0*/  BSSY B0, `(.L_x_3458) ;  /* 0x000000a000007945 */ /* 0x000fe20003800000 */
[----:B------:R-:W-:Y:S05]  /*07e0*/  @P2 BRA `(.L_x_3459) ;  /* 0x0000004000002947 */ /* 0x000fea0003800000 */
[----:B------:R-:W-:Y:S01]  /*07f0*/  MOV R77, RZ ;  /* 0x000000ff004d7202 */ /* 0x000fe20000000f00 */
[----:B------:R-:W-:Y:S05]  /*0800*/  @!P0 BRA `(.L_x_3460) ;  /* 0x0000006000008947 */ /* 0x000fea0003800000 */
[----:B-----5:R-:W-:Y:S01]  /*0810*/  HADD2.F32 R77, -RZ, R17.H1_H1 ;  /* 0x30000011ff4d7230 */ /* 0x020fe20000004100 */
[----:B------:R-:W-:Y:S05]  /*0820*/  BRA `(.L_x_3460) ;  /* 0x0000004000007947 */ /* 0x000fea0003800000 */
.L_x_3459:
[----:B-----5:R-:W-:Y:S02]  /*0830*/  HADD2.F32 R77, -RZ, R21.H1_H1 ;  /* 0x30000015ff4d7230 */ /* 0x020fe40000004100 */
[----:B------:R-:W-:-:S03]  /*0840*/  @P0 HADD2.F32 R24, -RZ, R17.H1_H1 ;  /* 0x30000011ff180230 */ /* 0x000fc60000004100 */
[----:B------:R-:W-:-:S04]  /*0850*/  FMUL.FTZ R77, R77, c[0x0][0x1ec] ;  /* 0x00007b004d4d7a20 */ /* 0x000fc80000410000 */
[----:B------:R-:W-:Y:S02]  /*0860*/  @P0 FADD.FTZ R77, R77, R24 ;  /* 0x000000184d4d0221 */ /* 0x000fe40000010000 */
.L_x_3460:
[----:B------:R-:W-:Y:S05]  /*0870*/  BSYNC B0 ;  /* 0x0000000000007941 */ /* 0x000fea0003800000 */
.L_x_3458:
[----:B------:R-:W-:Y:S01]  /*0880*/  BSSY B0, `(.L_x_3461) ;  /* 0x000000a000007945 */ /* 0x000fe20003800000 */
[----:B------:R-:W-:Y:S05]  /*0890*/  @P2 BRA `(.L_x_3462) ;  /* 0x0000004000002947 */ /* 0x000fea0003800000 */
[----:B------:R-:W-:Y:S01]  /*08a0*/  HFMA2.MMA R39, -RZ, RZ, 0, 0 ;  /* 0x00000000ff277435 */ /* 0x000fe200000001ff */
[----:B------:R-:W-:Y:S05]  /*08b0*/  @!P0 BRA `(.L_x_3463) ;  /* 0x0000006000008947 */ /* 0x000fea0003800000 */
[----:B-----5:R-:W-:Y:S01]  /*08c0*/  HADD2.F32 R39, -RZ, R18.H0_H0 ;  /* 0x20000012ff277230 */ /* 0x020fe20000004100 */
[----:B------:R-:W-:Y:S05]  /*08d0*/  BRA `(.L_x_3463) ;  /* 0x0000004000007947 */ /* 0x000fea0003800000 */
.L_x_3462:
[----:B-----5:R-:W-:Y:S02]  /*08e0*/  HADD2.F32 R39, -RZ, R22.H0_H0 ;  /* 0x20000016ff277230 */ /* 0x020fe40000004100 */
[----:B------:R-:W-:-:S03]  /*08f0*/  @P0 HADD2.F32 R24, -RZ, R18.H0_H0 ;  /* 0x20000012ff180230 */ /* 0x000fc60000004100 */
[----:B------:R-:W-:-:S04]  /*0900*/  FMUL.FTZ R39, R39, c[0x0][0x1ec] ;  /* 0x00007b0027277a20 */ /* 0x000fc80000410000 */
[----:B------:R-:W-:Y:S02]  /*0910*/  @P0 FADD.FTZ R39, R39, R24 ;  /* 0x0000001827270221 */ /* 0x000fe40000010000 */
.L_x_3463:
[----:B------:R-:W-:Y:S05]  /*0920*/  BSYNC B0 ;  /* 0x0000000000007941 */ /* 0x000fea0003800000 */
.L_x_3461:
[----:B------:R-:W-:Y:S01]  /*0930*/  BSSY B0, `(.L_x_3464) ;  /* 0x000000a000007945 */ /* 0x000fe20003800000 */
[----:B------:R-:W-:Y:S05]  /*0940*/  @P2 BRA `(.L_x_3465) ;  /* 0x0000004000002947 */ /* 0x000fea0003800000 */
[----:B------:R-:W-:Y:S01]  /*0950*/  MOV R37, RZ ;  /* 0x000000ff00257202 */ /* 0x000fe20000000f00 */
[----:B------:R-:W-:Y:S05]  /*0960*/  @!P0 BRA `(.L_x_3466) ;  /* 0x0000006000008947 */ /* 0x000fea0003800000 */
[----:B-----5:R-:W-:Y:S01]  /*0970*/  HADD2.F32 R37, -RZ, R18.H1_H1 ;  /* 0x30000012ff257230 */ /* 0x020fe20000004100 */
[----:B------:R-:W-:Y:S05]  /*0980*/  BRA `(.L_x_3466) ;  /* 0x0000004000007947 */ /* 0x000fea0003800000 */
.L_x_3465:
[----:B-----5:R-:W-:Y:S02]  /*0990*/  HADD2.F32 R37, -RZ, R22.H1_H1 ;  /* 0x30000016ff257230 */ /* 0x020fe40000004100 */
[----:B------:R-:W-:-:S03]  /*09a0*/  @P0 HADD2.F32 R24, -RZ, R18.H1_H1 ;  /* 0x30000012ff180230 */ /* 0x000fc60000004100 */
[----:B------:R-:W-:-:S04]  /*09b0*/  FMUL.FTZ R37, R37, c[0x0][0x1ec] ;  /* 0x00007b0025257a20 */ /* 0x000fc80000410000 */
[----:B------:R-:W-:Y:S02]  /*09c0*/  @P0 FADD.FTZ R37, R37, R24 ;  /* 0x0000001825250221 */ /* 0x000fe40000010000 */
.L_x_3466:
[----:B------:R-:W-:Y:S05]  /*09d0*/  BSYNC B0 ;  /* 0x0000000000007941 */ /* 0x000fea0003800000 */
.L_x_3464:
[----:B------:R-:W-:Y:S01]  /*09e0*/  BSSY B0, `(.L_x_3467) ;  /* 0x000000a000007945 */ /* 0x000fe20003800000 */
[----:B------:R-:W-:Y:S05]  /*09f0*/  @P2 BRA `(.L_x_3468) ;  /* 0x0000004000002947 */ /* 0x000fea0003800000 */
[----:B------:R-:W-:Y:S01]  /*0a00*/  HFMA2.MMA R35, -RZ, RZ, 0, 0 ;  /* 0x00000000ff237435 */ /* 0x000fe200000001ff */
[----:B------:R-:W-:Y:S05]  /*0a10*/  @!P0 BRA `(.L_x_3469) ;  /* 0x0000006000008947 */ /* 0x000fea0003800000 */
[----:B-----5:R-:W-:Y:S01]  /*0a20*/  HADD2.F32 R35, -RZ, R19.H0_H0 ;  /* 0x20000013ff237230 */ /* 0x020fe20000004100 */
[----:B------:R-:W-:Y:S05]  /*0a30*/  BRA `(.L_x_3469) ;  /* 0x0000004000007947 */ /* 0x000fea0003800000 */
.L_x_3468:
[----:B-----5:R-:W-:Y:S02]  /*0a40*/  HADD2.F32 R35, -RZ, R23.H0_H0 ;  /* 0x20000017ff237230 */ /* 0x020fe40000004100 */
[----:B------:R-:W-:-:S03]  /*0a50*/  @P0 HADD2.F32 R24, -RZ, R19.H0_H0 ;  /* 0x20000013ff180230 */ /* 0x000fc60000004100 */
[----:B------:R-:W-:-:S04]  /*0a60*/  FMUL.FTZ R35, R35, c[0x0][0x1ec] ;  /* 0x00007b0023237a20 */ /* 0x000fc80000410000 */
[----:B------:R-:W-:Y:S02]  /*0a70*/  @P0 FADD.FTZ R35, R35, R24 ;  /* 0x0000001823230221 */ /* 0x000fe40000010000 */
.L_x_3469:
[----:B------:R-:W-:Y:S05]  /*0a80*/  BSYNC B0 ;  /* 0x0000000000007941 */ /* 0x000fea0003800000 */
.L_x_3467:
[----:B------:R-:W-:Y:S01]  /*0a90*/  BSSY B0, `(.L_x_3470) ;  /* 0x000000a000007945 */ /* 0x000fe20003800000 */
[----:B------:R-:W-:Y:S05]  /*0aa0*/  @P2 BRA `(.L_x_3471) ;  /* 0x0000004000002947 */ /* 0x000fea0003800000 */
[----:B------:R-:W-:Y:S01]  /*0ab0*/  MOV R33, RZ ;  /* 0x000000ff00217202 */ /* 0x000fe20000000f00 */
[----:B------:R-:W-:Y:S05]  /*0ac0*/  @!P0 BRA `(.L_x_3472) ;  /* 0x0000006000008947 */ /* 0x000fea0003800000 */
[----:B-----5:R-:W-:Y:S01]  /*0ad0*/  HADD2.F32 R33, -RZ, R19.H1_H1 ;  /* 0x30000013ff217230 */ /* 0x020fe20000004100 */
[----:B------:R-:W-:Y:S05]  /*0ae0*/  BRA `(.L_x_3472) ;  /* 0x0000004000007947 */ /* 0x000fea0003800000 */
.L_x_3471:
[----:B-----5:R-:W-:Y:S02]  /*0af0*/  HADD2.F32 R33, -RZ, R23.H1_H1 ;  /* 0x30000017ff217230 */ /* 0x020fe40000004100 */
[----:B------:R-:W-:-:S03]  /*0b00*/  @P0 HADD2.F32 R24, -RZ, R19.H1_H1 ;  /* 0x30000013ff180230 */ /* 0x000fc60000004100 */
[----:B------:R-:W-:-:S04]  /*0b10*/  FMUL.FTZ R33, R33, c[0x0][0x1ec] ;  /* 0x00007b0021217a20 */ /* 0x000fc80000410000 */
[----:B------:R-:W-:Y:S02]  /*0b20*/  @P0 FADD.FTZ R33, R33, R24 ;  /* 0x0000001821210221 */ /* 0x000fe40000010000 */
.L_x_3472:
[----:B------:R-:W-:Y:S05]  /*0b30*/  BSYNC B0 ;  /* 0x0000000000007941 */ /* 0x000fea0003800000 */
.L_x_3470:
[----:B------:R-:W-:Y:S01]  /*0b40*/  HFMA2.MMA R34, -RZ, RZ, 0, 9.5367431640625e-07 ;  /* 0x00000010ff227435 */ /* 0x000fe200000001ff */
[----:B------:R-:W-:Y:S02]  /*0b50*/  @P1 IADD3 R31, R36, 0x100, RZ ;  /* 0x00000100241f1810 */ /* 0x000fe40007ffe0ff */
[----:B------:R-:W-:Y:S02]  /*0b60*/  IADD3 R105, R121, 0x100, RZ ;  /* 0x0000010079697810 */ /* 0x000fe40007ffe0ff */
[----:B------:R-:W-:Y:S02]  /*0b70*/  F2FP.PACK_AB R27, R33, R35 ;  /* 0x00000023211b723e */ /* 0x000fe400000000ff */
[----:B------:R-:W-:Y:S02]  /*0b80*/  F2FP.PACK_AB R26, R37, R39 ;  /* 0x00000027251a723e */ /* 0x000fe400000000ff */
[----:B------:R-:W-:Y:S01]  /*0b90*/  F2FP.PACK_AB R25, R77, R79 ;  /* 0x0000004f4d19723e */ /* 0x000fe200000000ff */
[----:B------:R-:W-:Y:S01]  /*0ba0*/  IMAD.WIDE.U32 R28, R121, R34, c[0x0][0x188] ;  /* 0x00006200791c7625 */ /* 0x000fe200078e0022 */
[----:B------:R-:W-:-:S03]  /*0bb0*/  F2FP.PACK_AB R24, R81, R83 ;  /* 0x000000535118723e */ /* 0x000fc600000000ff */
        /* <DEDUP_REMOVED lines=9> */
[----:B-----5:R-:W-:Y:S01]  /*0c50*/  HADD2.F32 R103, -RZ, R16.H0_H0 ;  /* 0x20000010ff677230 */ /* 0x020fe20000004100 */
[----:B------:R-:W-:Y:S05]  /*0c60*/  BRA `(.L_x_3475) ;  /* 0x0000004000007947 */ /* 0x000fea0003800000 */
.L_x_3474:
[----:B-----5:R-:W-:Y:S02]  /*0c70*/  HADD2.F32 R103, -RZ, R20.H0_H0 ;  /* 0x20000014ff677230 */ /* 0x020fe40000004100 */
[----:B0-----:R-:W-:-:S03]  /*0c80*/  @P0 HADD2.F32 R24, -RZ, R16.H0_H0 ;  /* 0x20000010ff180230 */ /* 0x001fc60000004100 */
[----:B------:R-:W-:-:S04]  /*0c90*/  FMUL.FTZ R103, R103, c[0x0][0x1ec] ;  /* 0x00007b0067677a20 */ /* 0x000fc80000410000 */
[----:B------:R-:W-:Y:S02]  /*0ca0*/  @P0 FADD.FTZ R103, R24, R103 ;  /* 0x0000006718670221 */ /* 0x000fe40000010000 */
.L_x_3475:
[----:B------:R-:W-:Y:S05]  /*0cb0*/  BSYNC B0 ;  /* 0x0000000000007941 */ /* 0x000fea0003800000 */
.L_x_3473:
[----:B------:R-:W-:Y:S01]  /*0cc0*/  BSSY B0, `(.L_x_3476) ;  /* 0x000000a000007945 */ /* 0x000fe20003800000 */
[----:B------:R-:W-:Y:S05]  /*0cd0*/  @P2 BRA `(.L_x_3477) ;  /* 0x0000004000002947 */ /* 0x000fea0003800000 */
[----:B------:R-:W-:Y:S01]  /*0ce0*/  MOV R101, RZ ;  /* 0x000000ff00657202 */ /* 0x000fe20000000f00 */
[----:B------:R-:W-:Y:S05]  /*0cf0*/  @!P0 BRA `(.L_x_3478) ;  /* 0x0000006000008947 */ /* 0x000fea0003800000 */
[----:B-----5:R-:W-:Y:S01]  /*0d00*/  HADD2.F32 R101, -RZ, R16.H1_H1 ;  /* 0x30000010ff657230 */ /* 0x020fe20000004100 */
[----:B------:R-:W-:Y:S05]  /*0d10*/  BRA `(.L_x_3478) ;  /* 0x0000004000007947 */ /* 0x000fea0003800000 */
.L_x_3477:
[----:B-----5:R-:W-:Y:S02]  /*0d20*/  HADD2.F32 R101, -RZ, R20.H1_H1 ;  /* 0x30000014ff657230 */ /* 0x020fe40000004100 */
[----:B0-----:R-:W-:-:S03]  /*0d30*/  @P0 HADD2.F32 R24, -RZ, R16.H1_H1 ;  /* 0x30000010ff180230 */ /* 0x001fc60000004100 */
[----:B------:R-:W-:-:S04]  /*0d40*/  FMUL.FTZ R101, R101, c[0x0][0x1ec] ;  /* 0x00007b0065657a20 */ /* 0x000fc80000410000 */
[----:B------:R-:W-:Y:S02]  /*0d50*/  @P0 FADD.FTZ R101, R24, R101 ;  /* 0x0000006518650221 */ /* 0x000fe40000010000 */
.L_x_3478:
[----:B------:R-:W-:Y:S05]  /*0d60*/  BSYNC B0 ;  /* 0x0000000000007941 */ /* 0x000fea0003800000 */
.L_x_3476:
[----:B------:R-:W-:Y:S01]  /*0d70*/  BSSY B0, `(.L_x_3479) ;  /* 0x000000a000007945 */ /* 0x000fe20003800000 */
[----:B------:R-:W-:Y:S05]  /*0d80*/  @P2 BRA `(.L_x_3480) ;  /* 0x0000004000002947 */ /* 0x000fea0003800000 */
[----:B------:R-:W-:Y:S01]  /*0d90*/  HFMA2.MMA R99, -RZ, RZ, 0, 0 ;  /* 0x00000000ff637435 */ /* 0x000fe200000001ff */
[----:B------:R-:W-:Y:S05]  /*0da0*/  @!P0 BRA `(.L_x_3481) ;  /* 0x0000006000008947 */ /* 0x000fea0003800000 */
[----:B-----5:R-:W-:Y:S01]  /*0db0*/  HADD2.F32 R99, -RZ, R17.H0_H0 ;  /* 0x20000011ff637230 */ /* 0x020fe20000004100 */
[----:B------:R-:W-:Y:S05]  /*0dc0*/  BRA `(.L_x_3481) ;  /* 0x0000004000007947 */ /* 0x000fea0003800000 */
.L_x_3480:
[----:B-----5:R-:W-:Y:S02]  /*0dd0*/  HADD2.F32 R99, -RZ, R21.H0_H0 ;  /* 0x20000015ff637230 */ /* 0x020fe40000004100 */
[----:B0-----:R-:W-:-:S03]  /*0de0*/  @P0 HADD2.F32 R24, -RZ, R17.H0_H0 ;  /* 0x20000011ff180230 */ /* 0x001fc60000004100 */
[----:B------:R-:W-:-:S04]  /*0df0*/  FMUL.FTZ R99, R99, c[0x0][0x1ec] ;  /* 0x00007b0063637a20 */ /* 0x000fc80000410000 */
[----:B------:R-:W-:Y:S02]  /*0e00*/  @P0 FADD.FTZ R99, R24, R99 ;  /* 0x0000006318630221 */ /* 0x000fe40000010000 */
.L_x_3481:
[----:B------:R-:W-:Y:S05]  /*0e10*/  BSYNC B0 ;  /* 0x0000000000007941 */ /* 0x000fea0003800000 */
.L_x_3479:
[----:B------:R-:W-:Y:S01]  /*0e20*/  BSSY B0, `(.L_x_3482) ;  /* 0x000000a000007945 */ /* 0x000fe20003800000 */
[----:B------:R-:W-:Y:S05]  /*0e30*/  @P2 BRA `(.L_x_3483) ;  /* 0x0000004000002947 */ /* 0x000fea0003800000 */
[----:B------:R-:W-:Y:S01]  /*0e40*/  MOV R97, RZ ;  /* 0x000000ff00617202 */ /* 0x000fe20000000f00 */
[----:B------:R-:W-:Y:S05]  /*0e50*/  @!P0 BRA `(.L_x_3484) ;  /* 0x0000006000008947 */ /* 0x000fea0003800000 */
[----:B-----5:R-:W-:Y:S01]  /*0e60*/  HADD2.F32 R97, -RZ, R17.H1_H1 ;  /* 0x30000011ff617230 */ /* 0x020fe20000004100 */
[----:B------:R-:W-:Y:S05]  /*0e70*/  BRA `(.L_x_3484) ;  /* 0x0000004000007947 */ /* 0x000fea0003800000 */
.L_x_3483:
[----:B-----5:R-:W-:Y:S02]  /*0e80*/  HADD2.F32 R97, -RZ, R21.H1_H1 ;  /* 0x30000015ff617230 */ /* 0x020fe40000004100 */
[----:B0-----:R-:W-:-:S03]  /*0e90*/  @P0 HADD2.F32 R24, -RZ, R17.H1_H1 ;  /* 0x30000011ff180230 */ /* 0x001fc60000004100 */
[----:B------:R-:W-:-:S04]  /*0ea0*/  FMUL.FTZ R97, R97, c[0x0][0x1ec] ;  /* 0x00007b0061617a20 */ /* 0x000fc80000410000 */
[----:B------:R-:W-:Y:S02]  /*0eb0*/  @P0 FADD.FTZ R97, R24, R97 ;  /* 0x0000006118610221 */ /* 0x000fe40000010000 */
.L_x_3484:
[----:B------:R-:W-:Y:S05]  /*0ec0*/  BSYNC B0 ;  /* 0x0000000000007941 */ /* 0x000fea0003800000 */
.L_x_3482:
[----:B------:R-:W-:Y:S01]  /*0ed0*/  BSSY B0, `(.L_x_3485) ;  /* 0x000000a000007945 */ /* 0x000fe20003800000 */
[----:B------:R-:W-:Y:S05]  /*0ee0*/  @P2 BRA `(.L_x_3486) ;  /* 0x0000004000002947 */ /* 0x000fea0003800000 */
[----:B------:R-:W-:Y:S01]  /*0ef0*/  HFMA2.MMA R95, -RZ, RZ, 0, 0 ;  /* 0x00000000ff5f7435 */ /* 0x000fe200000001ff */
[----:B------:R-:W-:Y:S05]  /*0f00*/  @!P0 BRA `(.L_x_3487) ;  /* 0x0000006000008947 */ /* 0x000fea0003800000 */
[----:B-----5:R-:W-:Y:S01]  /*0f10*/  HADD2.F32 R95, -RZ, R18.H0_H0 ;  /* 0x20000012ff5f7230 */ /* 0x020fe20000004100 */
[----:B------:R-:W-:Y:S05]  /*0f20*/  BRA `(.L_x_3487) ;  /* 0x0000004000007947 */ /* 0x000fea0003800000 */
.L_x_3486:
[----:B-----5:R-:W-:Y:S02]  /*0f30*/  HADD2.F32 R95, -RZ, R22.H0_H0 ;  /* 0x20000016ff5f7230 */ /* 0x020fe40000004100 */
[----:B0-----:R-:W-:-:S03]  /*0f40*/  @P0 HADD2.F32 R24, -RZ, R18.H0_H0 ;  /* 0x20000012ff180230 */ /* 0x001fc60000004100 */
[----:B------:R-:W-:-:S04]  /*0f50*/  FMUL.FTZ R95, R95, c[0x0][0x1ec] ;  /* 0x00007b005f5f7a20 */ /* 0x000fc80000410000 */
[----:B------:R-:W-:Y:S02]  /*0f60*/  @P0 FADD.FTZ R95, R24, R95 ;  /* 0x0000005f185f0221 */ /* 0x000fe40000010000 */
.L_x_3487:
[----:B------:R-:W-:Y:S05]  /*0f70*/  BSYNC B0 ;  /* 0x0000000000007941 */ /* 0x000fea0003800000 */
.L_x_3485:
[----:B------:R-:W-:Y:S01]  /*0f80*/  BSSY B0, `(.L_x_3488) ;  /* 0x000000a000007945 */ /* 0x000fe20003800000 */
[----:B------:R-:W-:Y:S05]  /*0f90*/  @P2 BRA `(.L_x_3489) ;  /* 0x0000004000002947 */ /* 0x000fea0003800000 */
[----:B------:R-:W-:Y:S01]  /*0fa0*/  MOV R93, RZ ;  /* 0x000000ff005d7202 */ /* 0x000fe20000000f00 */
[----:B------:R-:W-:Y:S05]  /*0fb0*/  @!P0 BRA `(.L_x_3490) ;  /* 0x0000006000008947 */ /* 0x000fea0003800000 */
[----:B-----5:R-:W-:Y:S01]  /*0fc0*/  HADD2.F32 R93, -RZ, R18.H1_H1 ;  /* 0x30000012ff5d7230 */ /* 0x020fe20000004100 */
[----:B------:R-:W-:Y:S05]  /*0fd0*/  BRA `(.L_x_3490) ;  /* 0x0000004000007947 */ /* 0x000fea0003800000 */
.L_x_3489:
[----:B-----5:R-:W-:Y:S02]  /*0fe0*/  HADD2.F32 R93, -RZ, R22.H1_H1 ;  /* 0x30000016ff5d7230 */ /* 0x020fe40000004100 */
[----:B0-----:R-:W-:-:S03]  /*0ff0*/  @P0 HADD2.F32 R24, -RZ, R18.H1_H1 ;  /* 0x30000012ff180230 */ /* 0x001fc60000004100 */
[----:B------:R-:W-:-:S04]  /*1000*/  FMUL.FTZ R93, R93, c[0x0][0x1ec] ;  /* 0x00007b005d5d7a20 */ /* 0x000fc80000410000 */
[----:B------:R-:W-:Y:S02]  /*1010*/  @P0 FADD.FTZ R93, R24, R93 ;  /* 0x0000005d185d0221 */ /* 0x000fe40000010000 */
.L_x_3490:
[----:B------:R-:W-:Y:S05]  /*1020*/  BSYNC B0 ;  /* 0x0000000000007941 */ /* 0x000fea0003800000 */
.L_x_3488:
[----:B------:R-:W-:Y:S01]  /*1030*/  BSSY B0, `(.L_x_3491) ;  /* 0x000000a000007945 */ /* 0x000fe20003800000 */
[----:B------:R-:W-:Y:S05]  /*1040*/  @P2 BRA `(.L_x_3492) ;  /* 0x0000004000002947 */ /* 0x000fea0003800000 */
[----:B------:R-:W-:Y:S01]  /*1050*/  HFMA2.MMA R91, -RZ, RZ, 0, 0 ;  /* 0x00000000ff5b7435 */ /* 0x000fe200000001ff */
[----:B------:R-:W-:Y:S05]  /*1060*/  @!P0 BRA `(.L_x_3493) ;  /* 0x0000006000008947 */ /* 0x000fea0003800000 */
[----:B-----5:R-:W-:Y:S01]  /*1070*/  HADD2.F32 R91, -RZ, R19.H0_H0 ;  /* 0x20000013ff5b7230 */ /* 0x020fe20000004100 */
[----:B------:R-:W-:Y:S05]  /*1080*/  BRA `(.L_x_3493) ;  /* 0x0000004000007947 */ /* 0x000fea0003800000 */
.L_x_3492:
[----:B-----5:R-:W-:Y:S02]  /*1090*/  HADD2.F32 R91, -RZ, R23.H0_H0 ;  /* 0x20000017ff5b7230 */ /* 0x020fe40000004100 */
[----:B0-----:R-:W-:-:S03]  /*10a0*/  @P0 HADD2.F32 R24, -RZ, R19.H0_H0 ;  /* 0x20000013ff180230 */ /* 0x001fc60000004100 */
[----:B------:R-:W-:-:S04]  /*10b0*/  FMUL.FTZ R91, R91, c[0x0][0x1ec] ;  /* 0x00007b005b5b7a20 */ /* 0x000fc80000410000 */
[----:B------:R-:W-:Y:S02]  /*10c0*/  @P0 FADD.FTZ R91, R24, R91 ;  /* 0x0000005b185b0221 */ /* 0x000fe40000010000 */
.L_x_3493:
[----:B------:R-:W-:Y:S05]  /*10d0*/  BSYNC B0 ;  /* 0x0000000000007941 */ /* 0x000fea0003800000 */
.L_x_3491:
[----:B------:R-:W-:Y:S01]  /*10e0*/  BSSY B0, `(.L_x_3494) ;  /* 0x000000a000007945 */ /* 0x000fe20003800000 */
[----:B------:R-:W-:Y:S05]  /*10f0*/  @P2 BRA `(.L_x_3495) ;  /* 0x0000004000002947 */ /* 0x000fea0003800000 */
[----:B------:R-:W-:Y:S01]  /*1100*/  MOV R89, RZ ;  /* 0x000000ff00597202 */ /* 0x000fe20000000f00 */
[----:B------:R-:W-:Y:S05]  /*1110*/  @!P0 BRA `(.L_x_3496) ;  /* 0x0000006000008947 */ /* 0x000fea0003800000 */
[----:B-----5:R-:W-:Y:S01]  /*1120*/  HADD2.F32 R89, -RZ, R19.H1_H1 ;  /* 0x30000013ff597230 */ /* 0x020fe20000004100 */
[----:B------:R-:W-:Y:S05]  /*1130*/  BRA `(.L_x_3496) ;  /* 0x0000004000007947 */ /* 0x000fea0003800000 */
.L_x_3495:
[----:B-----5:R-:W-:Y:S02]  /*1140*/  HADD2.F32 R89, -RZ, R23.H1_H1 ;  /* 0x30000017ff597230 */ /* 0x020fe40000004100 */
[----:B0-----:R-:W-:-:S03]  /*1150*/  @P0 HADD2.F32 R24, -RZ, R19.H1_H1 ;  /* 0x30000013ff180230 */ /* 0x001fc60000004100 */
[----:B------:R-:W-:-:S04]  /*1160*/  FMUL.FTZ R89, R89, c[0x0][0x1ec] ;  /* 0x00007b0059597a20 */ /* 0x000fc80000410000 */
[----:B------:R-:W-:Y:S02]  /*1170*/  @P0 FADD.FTZ R89, R24, R89 ;  /* 0x0000005918590221 */ /* 0x000fe40000010000 */
.L_x_3496:
[----:B------:R-:W-:Y:S05]  /*1180*/  BSYNC B0 ;  /* 0x0000000000007941 */ /* 0x000fea0003800000 */
.L_x_3494:
[----:B0-----:R-:W-:Y:S01]  /*1190*/  @P1 IADD3 R31, R36, 0x200, RZ ;  /* 0x00000200241f1810 */ /* 0x001fe20007ffe0ff */
[-C--:B------:R-:W-:Y:S01]  /*11a0*/  IMAD.WIDE.U32 R28, R105, R34.reuse, c[0x0][0x188] ;  /* 0x00006200691c7625 */ /* 0x080fe200078e0022 */
[----:B------:R-:W-:Y:S02]  /*11b0*/  IADD3 R123, R121, 0x200, RZ ;  /* 0x00000200797b7810 */ /* 0x000fe40007ffe0ff */
[----:B------:R-:W-:Y:S01]  /*11c0*/  F2FP.PACK_AB R27, R89, R91 ;  /* 0x0000005b591b723e */ /* 0x000fe200000000ff */
[-C--:B------:R-:W-:Y:S01]  /*11d0*/  @P1 IMAD.WIDE.U32 R30, R31, R34.reuse, c[0x0][0x170] ;  /* 0x00005c001f1e1625 */ /* 0x080fe200078e0022 */
[----:B------:R-:W-:Y:S02]  /*11e0*/  F2FP.PACK_AB R26, R93, R95 ;  /* 0x0000005f5d1a723e */ /* 0x000fe400000000ff */
[----:B------:R-:W-:Y:S01]  /*11f0*/  F2FP.PACK_AB R25, R97, R99 ;  /* 0x000000636119723e */ /* 0x000fe200000000ff */
[----:B------:R-:W-:Y:S01]  /*1200*/  @P0 IMAD.WIDE.U32 R86, R123, R34, c[0x0][0x180] ;  /* 0x000060007b560625 */ /* 0x000fe200078e0022 */
[----:B------:R-:W-:-:S05]  /*1210*/  F2FP.PACK_AB R24, R101, R103 ;  /* 0x000000676518723e */ /* 0x000fca00000000ff */
[----:B------:R0:W-:Y:S04]  /*1220*/  STG.E.128 [R28.64], R24 ;  /* 0x000000181c007986 */ /* 0x0001e8000c101d04 */
[----:B-----5:R0:W5:Y:S04]  /*1230*/  @P1 LDG.E.128 R20, [R30.64] ;  /* 0x000000041e141981 */ /* 0x020168000c1e1d00 */
[----:B------:R0:W5:Y:S01]  /*1240*/  @P0 LDG.E.128 R16, [R86.64] ;  /* 0x0000000456100981 */ /* 0x000162000c1e1d00 */
[----:B------:R-:W-:Y:S01]  /*1250*/  BSSY B0, `(.L_x_3497) ;  /* 0x000000a000007945 */ /* 0x000fe20003800000 */
[----:B------:R-:W-:Y:S05]  /*1260*/  @P2 BRA `(.L_x_3498) ;  /* 0x0000004000002947 */ /* 0x000fea0003800000 */
[----:B------:R-:W-:Y:S01]  /*1270*/  HFMA2.MMA R113, -RZ, RZ, 0, 0 ;  /* 0x00000000ff717435 */ /* 0x000fe200000001ff */
[----:B------:R-:W-:Y:S05]  /*1280*/  @!P0 BRA `(.L_x_3499) ;  /* 0x0000006000008947 */ /* 0x000fea0003800000 */
[----:B-----5:R-:W-:Y:S01]  /*1290*/  HADD2.F32 R113, -RZ, R16.H0_H0 ;  /* 0x20000010ff717230 */ /* 0x020fe20000004100 */
[----:B------:R-:W-:Y:S05]  /*12a0*/  BRA `(.L_x_3499) ;  /* 0x0000004000007947 */ /* 0x000fea0003800000 */
.L_x_3498:
[----:B-----5:R-:W-:Y:S02]  /*12b0*/  HADD2.F32 R113, -RZ, R20.H0_H0 ;  /* 0x20000014ff717230 */ /* 0x020fe40000004100 */
[----:B0-----:R-:W-:-:S03]  /*12c0*/  @P0 HADD2.F32 R24, -RZ, R16.H0_H0 ;  /* 0x20000010ff180230 */ /* 0x001fc60000004100 */
[----:B------:R-:W-:-:S04]  /*12d0*/  FMUL.FTZ R113, R113, c[0x0][0x1ec] ;  /* 0x00007b0071717a20 */ /* 0x000fc80000410000 */
[----:B------:R-:W-:Y:S02]  /*12e0*/  @P0 FADD.FTZ R113, R24, R113 ;  /* 0x0000007118710221 */ /* 0x000fe40000010000 */
.L_x_3499:
[----:B------:R-:W-:Y:S05]  /*12f0*/  BSYNC B0 ;  /* 0x0000000000007941 */ /* 0x000fea0003800000 */
.L_x_3497:
[----:B------:R-:W-:Y:S01]  /*1300*/  BSSY B0, `(.L_x_3500) ;  /* 0x000000a000007945 */ /* 0x000fe20003800000 */
[----:B------:R-:W-:Y:S05]  /*1310*/  @P2 BRA `(.L_x_3501) ;  /* 0x0000004000002947 */ /* 0x000fea0003800000 */
[----:B------:R-:W-:Y:S01]  /*1320*/  MOV R119, RZ ;  /* 0x000000ff00777202 */ /* 0x000fe20000000f00 */
[----:B------:R-:W-:Y:S05]  /*1330*/  @!P0 BRA `(.L_x_3502) ;  /* 0x0000006000008947 */ /* 0x000fea0003800000 */
[----:B-----5:R-:W-:Y:S01]  /*1340*/  HADD2.F32 R119, -RZ, R16.H1_H1 ;  /* 0x30000010ff777230 */ /* 0x020fe20000004100 */
[----:B------:R-:W-:Y:S05]  /*1350*/  BRA `(.L_x_3502) ;  /* 0x0000004000007947 */ /* 0x000fea0003800000 */
.L_x_3501:
[----:B-----5:R-:W-:Y:S02]  /*1360*/  HADD2.F32 R119, -RZ, R20.H1_H1 ;  /* 0x30000014ff777230 */ /* 0x020fe40000004100 */
[----:B0-----:R-:W-:-:S03]  /*1370*/  @P0 HADD2.F32 R24, -RZ, R16.H1_H1 ;  /* 0x30000010ff180230 */ /* 0x001fc60000004100 */
[----:B------:R-:W-:-:S04]  /*1380*/  FMUL.FTZ R119, R119, c[0x0][0x1ec] ;  /* 0x00007b0077777a20 */ /* 0x000fc80000410000 */
[----:B------:R-:W-:Y:S02]  /*1390*/  @P0 FADD.FTZ R119, R24, R119 ;  /* 0x0000007718770221 */ /* 0x000fe40000010000 */
.L_x_3502:
[----:B------:R-:W-:Y:S05]  /*13a0*/  BSYNC B0 ;  /* 0x0000000000007941 */ /* 0x000fea0003800000 */
.L_x_3500:
[----:B------:R-:W-:Y:S01]  /*13b0*/  BSSY B0, `(.L_x_3503) ;  /* 0x000000a000007945 */ /* 0x000fe20003800000 */
[----:B------:R-:W-:Y:S05]  /*13c0*/  @P2 BRA `(.L_x_3504) ;  /* 0x0000004000002947 */ /* 0x000fea0003800000 */
[----:B------:R-:W-:Y:S01]  /*13d0*/  HFMA2.MMA R107, -RZ, RZ, 0, 0 ;  /* 0x00000000ff6b7435 */ /* 0x000fe200000001ff */
[----:B------:R-:W-:Y:S05]  /*13e0*/  @!P0 BRA `(.L_x_3505) ;  /* 0x0000006000008947 */ /* 0x000fea0003800000 */
[----:B-----5:R-:W-:Y:S01]  /*13f0*/  HADD2.F32 R107, -RZ, R17.H0_H0 ;  /* 0x20000011ff6b7230 */ /* 0x020fe20000004100 */
[----:B------:R-:W-:Y:S05]  /*1400*/  BRA `(.L_x_3505) ;  /* 0x0000004000007947 */ /* 0x000fea0003800000 */
.L_x_3504:
[----:B-----5:R-:W-:Y:S02]  /*1410*/  HADD2.F32 R107, -RZ, R21.H0_H0 ;  /* 0x20000015ff6b7230 */ /* 0x020fe40000004100 */
[----:B0-----:R-:W-:-:S03]  /*1420*/  @P0 HADD2.F32 R24, -RZ, R17.H0_H0 ;  /* 0x20000011ff180230 */ /* 0x001fc60000004100 */
[----:B------:R-:W-:-:S04]  /*1430*/  FMUL.FTZ R107, R107, c[0x0][0x1ec] ;  /* 0x00007b006b6b7a20 */ /* 0x000fc80000410000 */
[----:B------:R-:W-:Y:S02]  /*1440*/  @P0 FADD.FTZ R107, R24, R107 ;  /* 0x0000006b186b0221 */ /* 0x000fe40000010000 */
.L_x_3505:
[----:B------:R-:W-:Y:S05]  /*1450*/  BSYNC B0 ;  /* 0x0000000000007941 */ /* 0x000fea0003800000 */
.L_x_3503:
[----:B------:R-:W-:Y:S01]  /*1460*/  BSSY B0, `(.L_x_3506) ;  /* 0x000000a000007945 */ /* 0x000fe20003800000 */
[----:B------:R-:W-:Y:S05]  /*1470*/  @P2 BRA `(.L_x_3507) ;  /* 0x0000004000002947 */ /* 0x000fea0003800000 */
[----:B------:R-:W-:Y:S01]  /*1480*/  MOV R115, RZ ;  /* 0x000000ff00737202 */ /* 0x000fe20000000f00 */
[----:B------:R-:W-:Y:S05]  /*1490*/  @!P0 BRA `(.L_x_3508) ;  /* 0x0000006000008947 */ /* 0x000fea0003800000 */
[----:B-----5:R-:W-:Y:S01]  /*14a0*/  HADD2.F32 R115, -RZ, R17.H1_H1 ;  /* 0x30000011ff737230 */ /* 0x020fe20000004100 */
[----:B------:R-:W-:Y:S05]  /*14b0*/  BRA `(.L_x_3508) ;  /* 0x0000004000007947 */ /* 0x000fea0003800000 */
.L_x_3507:
[----:B-----5:R-:W-:Y:S02]  /*14c0*/  HADD2.F32 R115, -RZ, R21.H1_H1 ;  /* 0x30000015ff737230 */ /* 0x020fe40000004100 */
[----:B0-----:R-:W-:-:S03]  /*14d0*/  @P0 HADD2.F32 R24, -RZ, R17.H1_H1 ;  /* 0x30000011ff180230 */ /* 0x001fc60000004100 */
[----:B------:R-:W-:-:S04]  /*14e0*/  FMUL.FTZ R115, R115, c[0x0][0x1ec] ;  /* 0x00007b0073737a20 */ /* 0x000fc80000410000 */
[----:B------:R-:W-:Y:S02]  /*14f0*/  @P0 FADD.FTZ R115, R24, R115 ;  /* 0x0000007318730221 */ /* 0x000fe40000010000 */
.L_x_3508:
[----:B------:R-:W-:Y:S05]  /*1500*/  BSYNC B0 ;  /* 0x0000000000007941 */ /* 0x000fea0003800000 */
.L_x_3506:
[----:B------:R-:W-:Y:S01]  /*1510*/  BSSY B0, `(.L_x_3509) ;  /* 0x000000a000007945 */ /* 0x000fe20003800000 */
[----:B------:R-:W-:Y:S05]  /*1520*/  @P2 BRA `(.L_x_3510) ;  /* 0x0000004000002947 */ /* 0x000fea0003800000 */
[----:B------:R-:W-:Y:S01]  /*1530*/  HFMA2.MMA R105, -RZ, RZ, 0, 0 ;  /* 0x00000000ff697435 */ /* 0x000fe200000001ff */
[----:B------:R-:W-:Y:S05]  /*1540*/  @!P0 BRA `(.L_x_3511) ;  /* 0x0000006000008947 */ /* 0x000fea0003800000 */
[----:B-----5:R-:W-:Y:S01]  /*1550*/  HADD2.F32 R105, -RZ, R18.H0_H0 ;  /* 0x20000012ff697230 */ /* 0x020fe20000004100 */
[----:B------:R-:W-:Y:S05]  /*1560*/  BRA `(.L_x_3511) ;  /* 0x0000004000007947 */ /* 0x000fea0003800000 */
.L_x_3510:
[----:B-----5:R-:W-:Y:S02]  /*1570*/  HADD2.F32 R105, -RZ, R22.H0_H0 ;  /* 0x20000016ff697230 */ /* 0x020fe40000004100 */
[----:B0-----:R-:W-:-:S03]  /*1580*/  @P0 HADD2.F32 R24, -RZ, R18.H0_H0 ;  /* 0x20000012ff180230 */ /* 0x001fc60000004100 */
[----:B------:R-:W-:-:S04]  /*1590*/  FMUL.FTZ R105, R105, c[0x0][0x1ec] ;  /* 0x00007b0069697a20 */ /* 0x000fc80000410000 */
[----:B------:R-:W-:Y:S02]  /*15a0*/  @P0 FADD.FTZ R105, R24, R105 ;  /* 0x0000006918690221 */ /* 0x000fe40000010000 */
.L_x_3511:
[----:B------:R-:W-:Y:S05]  /*15b0*/  BSYNC B0 ;  /* 0x0000000000007941 */ /* 0x000fea0003800000 */
.L_x_3509:
[----:B------:R-:W-:Y:S01]  /*15c0*/  BSSY B0, `(.L_x_3512) ;  /* 0x000000a000007945 */ /* 0x000fe20003800000 */
[----:B------:R-:W-:Y:S05]  /*15d0*/  @P2 BRA `(.L_x_3513) ;  /* 0x0000004000002947 */ /* 0x000fea0003800000 */
[----:B------:R-:W-:Y:S01]  /*15e0*/  MOV R111, RZ ;  /* 0x000000ff006f7202 */ /* 0x000fe20000000f00 */
[----:B------:R-:W-:Y:S05]  /*15f0*/  @!P0 BRA `(.L_x_3514) ;  /* 0x0000006000008947 */ /* 0x000fea0003800000 */
[----:B-----5:R-:W-:Y:S01]  /*1600*/  HADD2.F32 R111, -RZ, R18.H1_H1 ;  /* 0x30000012ff6f7230 */ /* 0x020fe20000004100 */
[----:B------:R-:W-:Y:S05]  /*1610*/  BRA `(.L_x_3514) ;  /* 0x0000004000007947 */ /* 0x000fea0003800000 */
.L_x_3513:
[----:B-----5:R-:W-:Y:S02]  /*1620*/  HADD2.F32 R111, -RZ, R22.H1_H1 ;  /* 0x30000016ff6f7230 */ /* 0x020fe40000004100 */
[----:B0-----:R-:W-:-:S03]  /*1630*/  @P0 HADD2.F32 R24, -RZ, R18.H1_H1 ;  /* 0x30000012ff180230 */ /* 0x001fc60000004100 */
[----:B------:R-:W-:-:S04]  /*1640*/  FMUL.FTZ R111, R111, c[0x0][0x1ec] ;  /* 0x00007b006f6f7a20 */ /* 0x000fc80000410000 */
[----:B------:R-:W-:Y:S02]  /*1650*/  @P0 FADD.FTZ R111, R24, R111 ;  /* 0x0000006f186f0221 */ /* 0x000fe40000010000 */
.L_x_3514:
[----:B------:R-:W-:Y:S05]  /*1660*/  BSYNC B0 ;  /* 0x0000000000007941 */ /* 0x000fea0003800000 */
.L_x_3512:
[----:B------:R-:W-:Y:S01]  /*1670*/  BSSY B0, `(.L_x_3515) ;  /* 0x000000a000007945 */ /* 0x000fe20003800000 */
[----:B------:R-:W-:Y:S05]  /*1680*/  @P2 BRA `(.L_x_3516) ;  /* 0x0000004000002947 */ /* 0x000fea0003800000 */
[----:B------:R-:W-:Y:S01]  /*1690*/  HFMA2.MMA R109, -RZ, RZ, 0, 0 ;  /* 0x00000000ff6d7435 */ /* 0x000fe200000001ff */
[----:B------:R-:W-:Y:S05]  /*16a0*/  @!P0 BRA `(.L_x_3517) ;  /* 0x0000006000008947 */ /* 0x000fea0003800000 */
[----:B-----5:R-:W-:Y:S01]  /*16b0*/  HADD2.F32 R109, -RZ, R19.H0_H0 ;  /* 0x20000013ff6d7230 */ /* 0x020fe20000004100 */
[----:B------:R-:W-:Y:S05]  /*16c0*/  BRA `(.L_x_3517) ;  /* 0x0000004000007947 */ /* 0x000fea0003800000 */
.L_x_3516:
[----:B-----5:R-:W-:Y:S02]  /*16d0*/  HADD2.F32 R109, -RZ, R23.H0_H0 ;  /* 0x20000017ff6d7230 */ /* 0x020fe40000004100 */
[----:B0-----:R-:W-:-:S03]  /*16e0*/  @P0 HADD2.F32 R24, -RZ, R19.H0_H0 ;  /* 0x20000013ff180230 */ /* 0x001fc60000004100 */
[----:B------:R-:W-:-:S04]  /*16f0*/  FMUL.FTZ R109, R109, c[0x0][0x1ec] ;  /* 0x00007b006d6d7a20 */ /* 0x000fc80000410000 */
[----:B------:R-:W-:Y:S02]  /*1700*/  @P0 FADD.FTZ R109, R24, R109 ;  /* 0x0000006d186d0221 */ /* 0x000fe40000010000 */
.L_x_3517:
[----:B------:R-:W-:Y:S05]  /*1710*/  BSYNC B0 ;  /* 0x0000000000007941 */ /* 0x000fea0003800000 */
.L_x_3515:
[----:B------:R-:W-:Y:S01]  /*1720*/  BSSY B0, `(.L_x_3518) ;  /* 0x000000a000007945 */ /* 0x000fe20003800000 */
[----:B------:R-:W-:Y:S05]  /*1730*/  @P2 BRA `(.L_x_3519) ;  /* 0x0000004000002947 */ /* 0x000fea0003800000 */
[----:B------:R-:W-:Y:S01]  /*1740*/  MOV R117, RZ ;  /* 0x000000ff00757202 */ /* 0x000fe20000000f00 */
[----:B------:R-:W-:Y:S05]  /*1750*/  @!P0 BRA `(.L_x_3520) ;  /* 0x0000006000008947 */ /* 0x000fea0003800000 */
[----:B-----5:R-:W-:Y:S01]  /*1760*/  HADD2.F32 R117, -RZ, R19.H1_H1 ;  /* 0x30000013ff757230 */ /* 0x020fe20000004100 */
[----:B------:R-:W-:Y:S05]  /*1770*/  BRA `(.L_x_3520) ;  /* 0x0000004000007947 */ /* 0x000fea0003800000 */
.L_x_3519:
[----:B-----5:R-:W-:Y:S02]  /*1780*/  HADD2.F32 R117, -RZ, R23.H1_H1 ;  /* 0x30000017ff757230 */ /* 0x020fe40000004100 */
[----:B0-----:R-:W-:-:S03]  /*1790*/  @P0 HADD2.F32 R24, -RZ, R19.H1_H1 ;  /* 0x30000013ff180230 */ /* 0x001fc60000004100 */
[----:B------:R-:W-:-:S04]  /*17a0*/  FMUL.FTZ R117, R117, c[0x0][0x1ec] ;  /* 0x00007b0075757a20 */ /* 0x000fc80000410000 */
[----:B------:R-:W-:Y:S02]  /*17b0*/  @P0 FADD.FTZ R117, R24, R117 ;  /* 0x0000007518750221 */ /* 0x000fe40000010000 */
.L_x_3520:
[----:B------:R-:W-:Y:S05]  /*17c0*/  BSYNC B0 ;  /* 0x0000000000007941 */ /* 0x000fea0003800000 */
.L_x_3518:
[----:B------:R-:W-:Y:S01]  /*17d0*/  IADD3 R76, R121, 0x300, RZ ;  /* 0x00000300794c7810 */ /* 0x000fe20007ffe0ff */
[-C--:B0-----:R-:W-:Y:S01]  /*17e0*/  IMAD.WIDE.U32 R28, R123, R34.reuse, c[0x0][0x188] ;  /* 0x000062007b1c7625 */ /* 0x081fe200078e0022 */
[----:B------:R-:W-:Y:S02]  /*17f0*/  @P1 IADD3 R31, R36, 0x300, RZ ;  /* 0x00000300241f1810 */ /* 0x000fe40007ffe0ff */
        /* <DEDUP_REMOVED lines=15> */
.L_x_3522:
[----:B-----5:R-:W-:Y:S02]  /*18f0*/  HADD2.F32 R38, -RZ, R20.H0_H0 ;  /* 0x20000014ff267230 */ /* 0x020fe40000004100 */
[----:B0-----:R-:W-:-:S03]  /*1900*/  @P0 HADD2.F32 R25, -RZ, R16.H0_H0 ;  /* 0x20000010ff190230 */ /* 0x001fc60000004100 */
[----:B------:R-:W-:-:S04]  /*1910*/  FMUL.FTZ R38, R38, c[0x0][0x1ec] ;  /* 0x00007b0026267a20 */ /* 0x000fc80000410000 */
[----:B------:R-:W-:Y:S02]  /*1920*/  @P0 FADD.FTZ R38, R25, R38 ;  /* 0x0000002619260221 */ /* 0x000fe40000010000 */
.L_x_3523:
[----:B------:R-:W-:Y:S05]  /*1930*/  BSYNC B0 ;  /* 0x0000000000007941 */ /* 0x000fea0003800000 */
.L_x_3521:
[----:B------:R-:W-:Y:S01]  /*1940*/  BSSY B0, `(.L_x_3524) ;  /* 0x000000a000007945 */ /* 0x000fe20003800000 */
[----:B------:R-:W-:Y:S05]  /*1950*/  @P2 BRA `(.L_x_3525) ;  /* 0x0000004000002947 */ /* 0x000fea0003800000 */
[----:B------:R-:W-:Y:S01]  /*1960*/  MOV R36, RZ ;  /* 0x000000ff00247202 */ /* 0x000fe20000000f00 */
[----:B------:R-:W-:Y:S05]  /*1970*/  @!P0 BRA `(.L_x_3526) ;  /* 0x0000006000008947 */ /* 0x000fea0003800000 */
[----:B-----5:R-:W-:Y:S01]  /*1980*/  HADD2.F32 R36, -RZ, R16.H1_H1 ;  /* 0x30000010ff247230 */ /* 0x020fe20000004100 */
[----:B------:R-:W-:Y:S05]  /*1990*/  BRA `(.L_x_3526) ;  /* 0x0000004000007947 */ /* 0x000fea0003800000 */
.L_x_3525:
[----:B-----5:R-:W-:Y:S02]  /*19a0*/  HADD2.F32 R36, -RZ, R20.H1_H1 ;  /* 0x30000014ff247230 */ /* 0x020fe40000004100 */
[----:B0-----:R-:W-:-:S03]  /*19b0*/  @P0 HADD2.F32 R25, -RZ, R16.H1_H1 ;  /* 0x30000010ff190230 */ /* 0x001fc60000004100 */
[----:B------:R-:W-:-:S04]  /*19c0*/  FMUL.FTZ R36, R36, c[0x0][0x1ec] ;  /* 0x00007b0024247a20 */ /* 0x000fc80000410000 */
[----:B------:R-:W-:Y:S02]  /*19d0*/  @P0 FADD.FTZ R36, R25, R36 ;  /* 0x0000002419240221 */ /* 0x000fe40000010000 */
.L_x_3526:
[----:B------:R-:W-:Y:S05]  /*19e0*/  BSYNC B0 ;  /* 0x0000000000007941 */ /* 0x000fea0003800000 */
.L_x_3524:
[----:B------:R-:W-:Y:S01]  /*19f0*/  BSSY B0, `(.L_x_3527) ;  /* 0x000000a000007945 */ /* 0x000fe20003800000 */
[----:B------:R-:W-:Y:S05]  /*1a00*/  @P2 BRA `(.L_x_3528) ;  /* 0x0000004000002947 */ /* 0x000fea0003800000 */
[----:B------:R-:W-:Y:S01]  /*1a10*/  HFMA2.MMA R121, -RZ, RZ, 0, 0 ;  /* 0x00000000ff797435 */ /* 0x000fe200000001ff */
[----:B------:R-:W-:Y:S05]  /*1a20*/  @!P0 BRA `(.L_x_3529) ;  /* 0x0000006000008947 */ /* 0x000fea0003800000 */
[----:B-----5:R-:W-:Y:S01]  /*1a30*/  HADD2.F32 R121, -RZ, R17.H0_H0 ;  /* 0x20000011ff797230 */ /* 0x020fe20000004100 */
[----:B------:R-:W-:Y:S05]  /*1a40*/  BRA `(.L_x_3529) ;  /* 0x0000004000007947 */ /* 0x000fea0003800000 */
.L_x_3528:
[----:B-----5:R-:W-:Y:S02]  /*1a50*/  HADD2.F32 R121, -RZ, R21.H0_H0 ;  /* 0x20000015ff797230 */ /* 0x020fe40000004100 */
[----:B0-----:R-:W-:-:S03]  /*1a60*/  @P0 HADD2.F32 R24, -RZ, R17.H0_H0 ;  /* 0x20000011ff180230 */ /* 0x001fc60000004100 */
[----:B------:R-:W-:-:S04]  /*1a70*/  FMUL.FTZ R121, R121, c[0x0][0x1ec] ;  /* 0x00007b0079797a20 */ /* 0x000fc80000410000 */
[----:B------:R-:W-:Y:S02]  /*1a80*/  @P0 FADD.FTZ R121, R24, R121 ;  /* 0x0000007918790221 */ /* 0x000fe40000010000 */
.L_x_3529:
[----:B------:R-:W-:Y:S05]  /*1a90*/  BSYNC B0 ;  /* 0x0000000000007941 */ /* 0x000fea0003800000 */
.L_x_3527:
[----:B------:R-:W-:Y:S01]  /*1aa0*/  BSSY B0, `(.L_x_3530) ;  /* 0x000000a000007945 */ /* 0x000fe20003800000 */
[----:B------:R-:W-:Y:S05]  /*1ab0*/  @P2 BRA `(.L_x_3531) ;  /* 0x0000004000002947 */ /* 0x000fea0003800000 */
[----:B0-----:R-:W-:Y:S01]  /*1ac0*/  MOV R87, RZ ;  /* 0x000000ff00577202 */ /* 0x001fe20000000f00 */
[----:B------:R-:W-:Y:S05]  /*1ad0*/  @!P0 BRA `(.L_x_3532) ;  /* 0x0000006000008947 */ /* 0x000fea0003800000 */
[----:B-----5:R-:W-:Y:S01]  /*1ae0*/  HADD2.F32 R87, -RZ, R17.H1_H1 ;  /* 0x30000011ff577230 */ /* 0x020fe20000004100 */
[----:B------:R-:W-:Y:S05]  /*1af0*/  BRA `(.L_x_3532) ;  /* 0x0000004000007947 */ /* 0x000fea0003800000 */
.L_x_3531:
[----:B0----5:R-:W-:Y:S02]  /*1b00*/  HADD2.F32 R87, -RZ, R21.H1_H1 ;  /* 0x30000015ff577230 */ /* 0x021fe40000004100 */
[----:B------:R-:W-:-:S03]  /*1b10*/  @P0 HADD2.F32 R24, -RZ, R17.H1_H1 ;  /* 0x30000011ff180230 */ /* 0x000fc60000004100 */
[----:B------:R-:W-:-:S04]  /*1b20*/  FMUL.FTZ R87, R87, c[0x0][0x1ec] ;  /* 0x00007b0057577a20 */ /* 0x000fc80000410000 */
[----:B------:R-:W-:Y:S02]  /*1b30*/  @P0 FADD.FTZ R87, R24, R87 ;  /* 0x0000005718570221 */ /* 0x000fe40000010000 */
.L_x_3532:
[----:B------:R-:W-:Y:S05]  /*1b40*/  BSYNC B0 ;  /* 0x0000000000007941 */ /* 0x000fea0003800000 */
.L_x_3530:
[----:B------:R-:W-:Y:S01]  /*1b50*/  BSSY B0, `(.L_x_3533) ;  /* 0x000000a000007945 */ /* 0x000fe20003800000 */
[----:B------:R-:W-:Y:S05]  /*1b60*/  @P2 BRA `(.L_x_3534) ;  /* 0x0000004000002947 */ /* 0x000fea0003800000 */
[----:B------:R-:W-:Y:S01]  /*1b70*/  HFMA2.MMA R31, -RZ, RZ, 0, 0 ;  /* 0x00000000ff1f7435 */ /* 0x000fe200000001ff */
[----:B------:R-:W-:Y:S05]  /*1b80*/  @!P0 BRA `(.L_x_3535) ;  /* 0x0000006000008947 */ /* 0x000fea0003800000 */
[----:B-----5:R-:W-:Y:S01]  /*1b90*/  HADD2.F32 R31, -RZ, R18.H0_H0 ;  /* 0x20000012ff1f7230 */ /* 0x020fe20000004100 */
[----:B------:R-:W-:Y:S05]  /*1ba0*/  BRA `(.L_x_3535) ;  /* 0x0000004000007947 */ /* 0x000fea0003800000 */
.L_x_3534:
[----:B-----5:R-:W-:Y:S02]  /*1bb0*/  HADD2.F32 R31, -RZ, R22.H0_H0 ;  /* 0x20000016ff1f7230 */ /* 0x020fe40000004100 */
[----:B------:R-:W-:-:S03]  /*1bc0*/  @P0 HADD2.F32 R24, -RZ, R18.H0_H0 ;  /* 0x20000012ff180230 */ /* 0x000fc60000004100 */
[----:B------:R-:W-:-:S04]  /*1bd0*/  FMUL.FTZ R31, R31, c[0x0][0x1ec] ;  /* 0x00007b001f1f7a20 */ /* 0x000fc80000410000 */
[----:B------:R-:W-:Y:S02]  /*1be0*/  @P0 FADD.FTZ R31, R24, R31 ;  /* 0x0000001f181f0221 */ /* 0x000fe40000010000 */
.L_x_3535:
[----:B------:R-:W-:Y:S05]  /*1bf0*/  BSYNC B0 ;  /* 0x0000000000007941 */ /* 0x000fea0003800000 */
.L_x_3533:
[----:B------:R-:W-:Y:S01]  /*1c00*/  BSSY B0, `(.L_x_3536) ;  /* 0x000000a000007945 */ /* 0x000fe20003800000 */
[----:B------:R-:W-:Y:S05]  /*1c10*/  @P2 BRA `(.L_x_3537) ;  /* 0x0000004000002947 */ /* 0x000fea0003800000 */
[----:B------:R-:W-:Y:S01]  /*1c20*/  MOV R123, RZ ;  /* 0x000000ff007b7202 */ /* 0x000fe20000000f00 */
[----:B------:R-:W-:Y:S05]  /*1c30*/  @!P0 BRA `(.L_x_3538) ;  /* 0x0000006000008947 */ /* 0x000fea0003800000 */
[----:B-----5:R-:W-:Y:S01]  /*1c40*/  HADD2.F32 R123, -RZ, R18.H1_H1 ;  /* 0x30000012ff7b7230 */ /* 0x020fe20000004100 */
[----:B------:R-:W-:Y:S05]  /*1c50*/  BRA `(.L_x_3538) ;  /* 0x0000004000007947 */ /* 0x000fea0003800000 */
.L_x_3537:
[----:B-----5:R-:W-:Y:S02]  /*1c60*/  HADD2.F32 R123, -RZ, R22.H1_H1 ;  /* 0x30000016ff7b7230 */ /* 0x020fe40000004100 */
[----:B------:R-:W-:-:S03]  /*1c70*/  @P0 HADD2.F32 R24, -RZ, R18.H1_H1 ;  /* 0x30000012ff180230 */ /* 0x000fc60000004100 */
[----:B------:R-:W-:-:S04]  /*1c80*/  FMUL.FTZ R123, R123, c[0x0][0x1ec] ;  /* 0x00007b007b7b7a20 */ /* 0x000fc80000410000 */
[----:B------:R-:W-:Y:S02]  /*1c90*/  @P0 FADD.FTZ R123, R24, R123 ;  /* 0x0000007b187b0221 */ /* 0x000fe40000010000 */
.L_x_3538:
[----:B------:R-:W-:Y:S05]  /*1ca0*/  BSYNC B0 ;  /* 0x0000000000007941 */ /* 0x000fea0003800000 */
.L_x_3536:
[----:B------:R-:W-:Y:S01]  /*1cb0*/  BSSY B0, `(.L_x_3539) ;  /* 0x000000a000007945 */ /* 0x000fe20003800000 */
[----:B------:R-:W-:Y:S05]  /*1cc0*/  @P2 BRA `(.L_x_3540) ;  /* 0x0000004000002947 */ /* 0x000fea0003800000 */
[----:B------:R-:W-:Y:S01]  /*1cd0*/  HFMA2.MMA R30, -RZ, RZ, 0, 0 ;  /* 0x00000000ff1e7435 */ /* 0x000fe200000001ff */
[----:B------:R-:W-:Y:S05]  /*1ce0*/  @!P0 BRA `(.L_x_3541) ;  /* 0x0000006000008947 */ /* 0x000fea0003800000 */
[----:B-----5:R-:W-:Y:S01]  /*1cf0*/  HADD2.F32 R30, -RZ, R19.H0_H0 ;  /* 0x20000013ff1e7230 */ /* 0x020fe20000004100 */
[----:B------:R-:W-:Y:S05]  /*1d00*/  BRA `(.L_x_3541) ;  /* 0x0000004000007947 */ /* 0x000fea0003800000 */
.L_x_3540:
[----:B-----5:R-:W-:Y:S02]  /*1d10*/  HADD2.F32 R30, -RZ, R23.H0_H0 ;  /* 0x20000017ff1e7230 */ /* 0x020fe40000004100 */
[----:B------:R-:W-:-:S03]  /*1d20*/  @P0 HADD2.F32 R25, -RZ, R19.H0_H0 ;  /* 0x20000013ff190230 */ /* 0x000fc60000004100 */
[----:B------:R-:W-:-:S04]  /*1d30*/  FMUL.FTZ R30, R30, c[0x0][0x1ec] ;  /* 0x00007b001e1e7a20 */ /* 0x000fc80000410000 */
[----:B------:R-:W-:Y:S02]  /*1d40*/  @P0 FADD.FTZ R30, R25, R30 ;  /* 0x0000001e191e0221 */ /* 0x000fe40000010000 */
.L_x_3541:
[----:B------:R-:W-:Y:S05]  /*1d50*/  BSYNC B0 ;  /* 0x0000000000007941 */ /* 0x000fea0003800000 */
.L_x_3539:
[----:B------:R-:W-:Y:S01]  /*1d60*/  BSSY B0, `(.L_x_3542) ;  /* 0x000000a000007945 */ /* 0x000fe20003800000 */
[----:B------:R-:W-:Y:S05]  /*1d70*/  @P2 BRA `(.L_x_3543) ;  /* 0x0000004000002947 */ /* 0x000fea0003800000 */
[----:B------:R-:W-:Y:S01]  /*1d80*/  MOV R125, RZ ;  /* 0x000000ff007d7202 */ /* 0x000fe20000000f00 */
[----:B------:R-:W-:Y:S05]  /*1d90*/  @!P0 BRA `(.L_x_3544) ;  /* 0x0000006000008947 */ /* 0x000fea0003800000 */
[----:B-----5:R-:W-:Y:S01]  /*1da0*/  HADD2.F32 R125, -RZ, R19.H1_H1 ;  /* 0x30000013ff7d7230 */ /* 0x020fe20000004100 */
[----:B------:R-:W-:Y:S05]  /*1db0*/  BRA `(.L_x_3544) ;  /* 0x0000004000007947 */ /* 0x000fea0003800000 */
.L_x_3543:
[----:B-----5:R-:W-:Y:S02]  /*1dc0*/  HADD2.F32 R125, -RZ, R23.H1_H1 ;  /* 0x30000017ff7d7230 */ /* 0x020fe40000004100 */
[----:B------:R-:W-:-:S03]  /*1dd0*/  @P0 HADD2.F32 R24, -RZ, R19.H1_H1 ;  /* 0x30000013ff180230 */ /* 0x000fc60000004100 */
[----:B------:R-:W-:-:S04]  /*1de0*/  FMUL.FTZ R125, R125, c[0x0][0x1ec] ;  /* 0x00007b007d7d7a20 */ /* 0x000fc80000410000 */
[----:B------:R-:W-:Y:S02]  /*1df0*/  @P0 FADD.FTZ R125, R24, R125 ;  /* 0x0000007d187d0221 */ /* 0x000fe40000010000 */
.L_x_3544:
[----:B------:R-:W-:Y:S05]  /*1e00*/  BSYNC B0 ;  /* 0x0000000000007941 */ /* 0x000fea0003800000 */
.L_x_3542:
[----:B------:R-:W-:Y:S01]  /*1e10*/  FADD.FTZ R24, RZ, R83 ;  /* 0x00000053ff187221 */ /* 0x000fe20000010000 */
[----:B------:R-:W-:Y:S01]  /*1e20*/  F2FP.PACK_AB R27, R125, R30 ;  /* 0x0000001e7d1b723e */ /* 0x000fe200000000ff */
[----:B------:R-:W-:Y:S01]  /*1e30*/  IMAD.WIDE.U32 R28, R76, R34, c[0x0][0x188] ;  /* 0x000062004c1c7625 */ /* 0x000fe200078e0022 */
[----:B------:R-:W-:Y:S02]  /*1e40*/  F2FP.PACK_AB R26, R123, R31 ;  /* 0x0000001f7b1a723e */ /* 0x000fe400000000ff */
[----:B------:R-:W-:Y:S01]  /*1e50*/  LOP3.LUT P1, RZ, R75, 0xff, RZ, 0xc0, !PT ;  /* 0x000000ff4bff7812 */ /* 0x000fe2000782c0ff */
[----:B------:R-:W-:Y:S01]  /*1e60*/  FADD.FTZ R24, R24, R81 ;  /* 0x0000005118187221 */ /* 0x000fe20000010000 */
[----:B------:R-:W-:-:S03]  /*1e70*/  LOP3.LUT P0, RZ, R0, 0x1f, RZ, 0xc0, !PT ;  /* 0x0000001f00ff7812 */ /* 0x000fc6000780c0ff */
        /* <DEDUP_REMOVED lines=22> */
[----:B------:R-:W-:-:S03]  /*1fe0*/  F2FP.PACK_AB R24, R36, R38 ;  /* 0x000000262418723e */ /* 0x000fc600000000ff */
[----:B------:R-:W-:-:S04]  /*1ff0*/  FADD.FTZ R25, R25, R38 ;  /* 0x0000002619197221 */ /* 0x000fc80000010000 */
[----:B------:R-:W-:Y:S01]  /*2000*/  FADD.FTZ R34, R25, R36 ;  /* 0x0000002419227221 */ /* 0x000fe20000010000 */
[----:B------:R-:W-:-:S03]  /*2010*/  F2FP.PACK_AB R25, R87, R121 ;  /* 0x000000795719723e */ /* 0x000fc600000000ff */
        /* <DEDUP_REMOVED lines=12> */
.L_x_3551:
        /* <DEDUP_REMOVED lines=84> */
.L_x_3552:
        /* <DEDUP_REMOVED lines=103> */
[C---:B------:R-:W-:Y:S01]  /*2c90*/  FADD.FTZ R108, -R25.reuse, R89 ;  /* 0x00000059196c7221 */ /* 0x040fe20000010100 */
[----:B------:R-:W-:Y:S01]  /*2ca0*/  HADD2.F32 R89, -RZ, R55.H0_H0 ;  /* 0x20000037ff597230 */ /* 0x000fe20000004100 */
        /* <DEDUP_REMOVED lines=9> */
[C---:B------:R-:W-:Y:S01]  /*2d40*/  FADD.FTZ R112, -R25.reuse, R30 ;  /* 0x0000001e19707221 */ /* 0x040fe20000010100 */
[----:B------:R-:W-:Y:S01]  /*2d50*/  HADD2.F32 R30, -RZ, R55.H1_H1 ;  /* 0x30000037ff1e7230 */ /* 0x000fe20000004100 */
[----:B------:R-:W-:Y:S02]  /*2d60*/  FADD.FTZ R125, -R25, R125 ;  /* 0x0000007d197d7221 */ /* 0x000fe40000010100 */
[C---:B------:R-:W-:Y:S02]  /*2d70*/  FMUL.FTZ R91, R29.reuse, R80 ;  /* 0x000000501d5b7220 */ /* 0x040fe40000410000 */
[C---:B------:R-:W-:Y:S02]  /*2d80*/  FMUL.FTZ R99, R29.reuse, R82 ;  /* 0x000000521d637220 */ /* 0x040fe40000410000 */
[C---:B------:R-:W-:Y:S01]  /*2d90*/  FMUL.FTZ R80, R29.reuse, R92 ;  /* 0x0000005c1d507220 */ /* 0x040fe20000410000 */
[----:B------:R-:W-:Y:S01]  /*2da0*/  HADD2.F32 R92, -RZ, R54.H0_H0 ;  /* 0x20000036ff5c7230 */ /* 0x000fe20000004100 */
[----:B------:R-:W-:-:S02]  /*2db0*/  FMUL.FTZ R25, R29, R76 ;  /* 0x0000004c1d197220 */ /* 0x000fc40000410000 */
[C---:B------:R-:W-:Y:S02]  /*2dc0*/  FMUL.FTZ R27, R29.reuse, R34 ;  /* 0x000000221d1b7220 */ /* 0x040fe40000410000 */
[C---:B------:R-:W-:Y:S02]  /*2dd0*/  FMUL.FTZ R93, R29.reuse, R28 ;  /* 0x0000001c1d5d7220 */ /* 0x040fe40000410000 */
[C---:B------:R-:W-:Y:S02]  /*2de0*/  FMUL.FTZ R97, R29.reuse, R78 ;  /* 0x0000004e1d617220 */ /* 0x040fe40000410000 */
[C---:B------:R-:W-:Y:S02]  /*2df0*/  FMUL.FTZ R83, R29.reuse, R86 ;  /* 0x000000561d537220 */ /* 0x040fe40000410000 */
[C---:B------:R-:W-:Y:S01]  /*2e00*/  FMUL.FTZ R36, R29.reuse, R94 ;  /* 0x0000005e1d247220 */ /* 0x040fe20000410000 */
[----:B------:R-:W-:Y:S01]  /*2e10*/  HADD2.F32 R94, -RZ, R54.H1_H1 ;  /* 0x30000036ff5e7230 */ /* 0x000fe20000004100 */
        /* <DEDUP_REMOVED lines=15> */
[C---:B------:R-:W-:Y:S01]  /*2f10*/  FMUL.FTZ R76, R29.reuse, R96 ;  /* 0x000000601d4c7220 */ /* 0x040fe20000410000 */
[----:B------:R-:W-:Y:S01]  /*2f20*/  HADD2.F32 R96, -RZ, R52.H1_H1 ;  /* 0x30000034ff607230 */ /* 0x000fe20000004100 */
[C---:B------:R-:W-:Y:S02]  /*2f30*/  FMUL.FTZ R85, R29.reuse, R120 ;  /* 0x000000781d557220 */ /* 0x040fe40000410000 */
[C---:B------:R-:W-:Y:S02]  /*2f40*/  FMUL.FTZ R84, R29.reuse, R117 ;  /* 0x000000751d547220 */ /* 0x040fe40000410000 */
[----:B------:R-:W-:-:S02]  /*2f50*/  FMUL.FTZ R79, R29, R122 ;  /* 0x0000007a1d4f7220 */ /* 0x000fc40000410000 */
[C---:B------:R-:W-:Y:S02]  /*2f60*/  FMUL.FTZ R87, R29.reuse, R110 ;  /* 0x0000006e1d577220 */ /* 0x040fe40000410000 */
[C---:B------:R-:W-:Y:S02]  /*2f70*/  FMUL.FTZ R88, R29.reuse, R116 ;  /* 0x000000741d587220 */ /* 0x040fe40000410000 */
[C---:B------:R-:W-:Y:S02]  /*2f80*/  FMUL.FTZ R95, R29.reuse, R112 ;  /* 0x000000701d5f7220 */ /* 0x040fe40000410000 */
[----:B------:R-:W-:Y:S01]  /*2f90*/  FMUL.FTZ R90, R29, R125 ;  /* 0x0000007d1d5a7220 */ /* 0x000fe20000410000 */
[----:B------:R-:W-:Y:S01]  /*2fa0*/  IADD3 R29, R32, -0x1, RZ ;  /* 0xffffffff201d7810 */ /* 0x000fe20007ffe0ff */
[----:B------:R-:W-:Y:S01]  /*2fb0*/  FFMA.FTZ R93, R93, R92, R42 ;  /* 0x0000005c5d5d7223 */ /* 0x000fe2000001002a */
[----:B------:R-:W-:Y:S01]  /*2fc0*/  HADD2.F32 R92, -RZ, R53.H0_H0 ;  /* 0x20000035ff5c7230 */ /* 0x000fe20000004100 */
[----:B------:R-:W-:Y:S01]  /*2fd0*/  FFMA.FTZ R32, R91, R94, R43 ;  /* 0x0000005e5b207223 */ /* 0x000fe2000001002b */
[----:B------:R-:W-:Y:S01]  /*2fe0*/  HADD2.F32 R91, -RZ, R52.H0_H0 ;  /* 0x20000034ff5b7230 */ /* 0x000fe20000004100 */
[----:B------:R-:W-:-:S02]  /*2ff0*/  IMAD R94, R29, c[0x0][0x168], RZ ;  /* 0x00005a001d5e7a24 */ /* 0x000fc400078e02ff */
[----:B------:R-:W-:Y:S01]  /*3000*/  FFMA.FTZ R89, R97, R89, R44 ;  /* 0x0000005961597223 */ /* 0x000fe2000001002c */
[----:B------:R-:W-:Y:S01]  /*3010*/  HADD2.F32 R97, -RZ, R53.H1_H1 ;  /* 0x30000035ff617230 */ /* 0x000fe20000004100 */
[----:B------:R-:W-:Y:S01]  /*3020*/  FFMA.FTZ R29, R27, R92, R40 ;  /* 0x0000005c1b1d7223 */ /* 0x000fe20000010028 */
[----:B------:R-:W-:Y:S01]  /*3030*/  SHF.R.S32.HI R27, RZ, 0x1f, R94 ;  /* 0x0000001fff1b7819 */ /* 0x000fe2000001145e */
[----:B------:R-:W-:Y:S02]  /*3040*/  FFMA.FTZ R91, R25, R91, R2 ;  /* 0x0000005b195b7223 */ /* 0x000fe40000010002 */
[----:B------:R-:W-:Y:S01]  /*3050*/  FFMA.FTZ R92, R26, R97, R41 ;  /* 0x000000611a5c7223 */ /* 0x000fe20000010029 */
[----:B------:R-:W-:Y:S01]  /*3060*/  HADD2.F32 R26, -RZ, R15.H0_H0 ;  /* 0x2000000fff1a7230 */ /* 0x000fe20000004100 */
[----:B------:R-:W-:Y:S01]  /*3070*/  LEA.HI R25, R27, R94, RZ, 0x3 ;  /* 0x0000005e1b197211 */ /* 0x000fe200078f18ff */
[--C-:B------:R-:W-:Y:S01]  /*3080*/  HADD2.F32 R27, -RZ, R14.reuse.H0_H0 ;  /* 0x2000000eff1b7230 */ /* 0x100fe20000004100 */
[----:B------:R-:W-:Y:S01]  /*3090*/  FFMA.FTZ R24, R24, R96, R3 ;  /* 0x0000006018187223 */ /* 0x000fe20000010003 */
[----:B------:R-:W-:Y:S01]  /*30a0*/  HADD2.F32 R94, -RZ, R14.H1_H1 ;  /* 0x3000000eff5e7230 */ /* 0x000fe20000004100 */
[----:B------:R-:W-:Y:S01]  /*30b0*/  FFMA.FTZ R83, R83, R26, R56 ;  /* 0x0000001a53537223 */ /* 0x000fe20000010038 */
[--C-:B------:R-:W-:Y:S01]  /*30c0*/  HADD2.F32 R26, -RZ, R13.reuse.H0_H0 ;  /* 0x2000000dff1a7230 */ /* 0x100fe20000004100 */
[----:B------:R-:W-:Y:S01]  /*30d0*/  FFMA.FTZ R77, R77, R27, R50 ;  /* 0x0000001b4d4d7223 */ /* 0x000fe20000010032 */
[----:B------:R-:W-:Y:S01]  /*30e0*/  HADD2.F32 R27, -RZ, R13.H1_H1 ;  /* 0x3000000dff1b7230 */ /* 0x000fe20000004100 */
[----:B------:R-:W-:Y:S01]  /*30f0*/  FFMA.FTZ R78, R78, R94, R51 ;  /* 0x0000005e4e4e7223 */ /* 0x000fe20000010033 */
[--C-:B------:R-:W-:Y:S01]  /*3100*/  HADD2.F32 R97, -RZ, R12.reuse.H1_H1 ;  /* 0x3000000cff617230 */ /* 0x100fe20000004100 */
[----:B------:R-:W-:Y:S01]  /*3110*/  FFMA.FTZ R33, R33, R26, R48 ;  /* 0x0000001a21217223 */ /* 0x000fe20000010030 */
[--C-:B------:R-:W-:Y:S01]  /*3120*/  HADD2.F32 R26, -RZ, R11.reuse.H0_H0 ;  /* 0x2000000bff1a7230 */ /* 0x100fe20000004100 */
[----:B------:R-:W-:Y:S01]  /*3130*/  FFMA.FTZ R34, R34, R27, R49 ;  /* 0x0000001b22227223 */ /* 0x000fe20000010031 */
[----:B------:R-:W-:Y:S01]  /*3140*/  HADD2.F32 R27, -RZ, R11.H1_H1 ;  /* 0x3000000bff1b7230 */ /* 0x000fe20000004100 */
[----:B------:R-:W-:Y:S01]  /*3150*/  FFMA.FTZ R97, R28, R97, R47 ;  /* 0x000000611c617223 */ /* 0x000fe2000001002f */
[----:B------:R-:W-:Y:S01]  /*3160*/  HADD2.F32 R94, -RZ, R12.H0_H0 ;  /* 0x2000000cff5e7230 */ /* 0x000fe20000004100 */
[----:B------:R-:W-:Y:S01]  /*3170*/  FFMA.FTZ R85, R85, R26, R64 ;  /* 0x0000001a55557223 */ /* 0x000fe20000010040 */
        /* <DEDUP_REMOVED lines=8> */
[----:B------:R-:W-:Y:S01]  /*3200*/  HADD2.F32 R31, -RZ, R10.H1_H1 ;  /* 0x3000000aff1f7230 */ /* 0x000fe20000004100 */
        /* <DEDUP_REMOVED lines=21> */
[----:B------:R-:W-:Y:S01]  /*3360*/  LOP3.LUT R28, R0, 0xff, RZ, 0xc0, !PT ;  /* 0x000000ff001c7812 */ /* 0x000fe200078ec0ff */
[----:B------:R-:W-:Y:S01]  /*3370*/  FFMA.FTZ R36, R79, R26, R66 ;  /* 0x0000001a4f247223 */ /* 0x000fe20000010042 */
[----:B------:R-:W-:Y:S01]  /*3380*/  F2FP.PACK_AB R26, R32, R93 ;  /* 0x0000005d201a723e */ /* 0x000fe200000000ff */
[----:B------:R-:W-:Y:S01]  /*3390*/  FFMA.FTZ R82, R82, R31, R69 ;  /* 0x0000001f52527223 */ /* 0x000fe20000010045 */
[----:B------:R-:W-:Y:S01]  /*33a0*/  LEA.HI.SX32 R79, R25, R28, 0x1d ;  /* 0x0000001c194f7211 */ /* 0x000fe200078feaff */
[----:B------:R-:W-:Y:S01]  /*33b0*/  FFMA.FTZ R81, R80, R27, R67 ;  /* 0x0000001b50517223 */ /* 0x000fe20000010043 */
[----:B------:R-:W-:-:S02]  /*33c0*/  F2FP.PACK_AB R27, R30, R89 ;  /* 0x000000591e1b723e */ /* 0x000fc400000000ff */
[----:B------:R-:W-:Y:S02]  /*33d0*/  F2FP.PACK_AB R25, R92, R29 ;  /* 0x0000001d5c19723e */ /* 0x000fe400000000ff */
[----:B------:R-:W-:Y:S02]  /*33e0*/  F2FP.PACK_AB R31, R86, R83 ;  /* 0x00000053561f723e */ /* 0x000fe400000000ff */
[----:B------:R-:W-:Y:S02]  /*33f0*/  F2FP.PACK_AB R30, R78, R77 ;  /* 0x0000004d4e1e723e */ /* 0x000fe400000000ff */
[----:B------:R-:W-:Y:S02]  /*3400*/  F2FP.PACK_AB R29, R34, R33 ;  /* 0x00000021221d723e */ /* 0x000fe400000000ff */
[----:B------:R-:W-:Y:S02]  /*3410*/  MOV R83, 0x10 ;  /* 0x0000001000537802 */ /* 0x000fe40000000f00 */
[----:B------:R-:W-:-:S02]  /*3420*/  F2FP.PACK_AB R33, R96, R37 ;  /* 0x000000256021723e */ /* 0x000fc400000000ff */
[C---:B------:R-:W-:Y:S02]  /*3430*/  IADD3 R78, R79.reuse, 0x100, RZ ;  /* 0x000001004f4e7810 */ /* 0x040fe40007ffe0ff */
[----:B------:R-:W-:Y:S02]  /*3440*/  F2FP.PACK_AB R37, R82, R87 ;  /* 0x000000575225723e */ /* 0x000fe400000000ff */
[C---:B------:R-:W-:Y:S02]  /*3450*/  IADD3 R80, R79.reuse, 0x200, RZ ;  /* 0x000002004f507810 */ /* 0x040fe40007ffe0ff */
[C---:B------:R-:W-:Y:S02]  /*3460*/  IADD3 R82, R79.reuse, 0x300, RZ ;  /* 0x000003004f527810 */ /* 0x040fe40007ffe0ff */
[----:B------:R-:W-:Y:S01]  /*3470*/  F2FP.PACK_AB R34, R76, R39 ;  /* 0x000000274c22723e */ /* 0x000fe200000000ff */
[----:B------:R-:W-:Y:S01]  /*3480*/  IMAD.WIDE.U32 R76, R79, R83, c[0x0][0x208] ;  /* 0x000082004f4c7625 */ /* 0x000fe200078e0053 */
[----:B------:R-:W-:-:S02]  /*3490*/  F2FP.PACK_AB R24, R24, R91 ;  /* 0x0000005b1818723e */ /* 0x000fc400000000ff */
[----:B------:R-:W-:Y:S01]  /*34a0*/  F2FP.PACK_AB R28, R97, R94 ;  /* 0x0000005e611c723e */ /* 0x000fe200000000ff */
[----:B------:R-:W-:Y:S01]  /*34b0*/  IMAD.WIDE.U32 R78, R78, R83, c[0x0][0x208] ;  /* 0x000082004e4e7625 */ /* 0x000fe200078e0053 */
[----:B------:R-:W-:Y:S01]  /*34c0*/  F2FP.PACK_AB R36, R81, R36 ;  /* 0x000000245124723e */ /* 0x000fe200000000ff */
[----:B------:R0:W-:Y:S01]  /*34d0*/  STG.E.128 [R76.64], R24 ;  /* 0x000000184c007986 */ /* 0x0001e2000c101d04 */
[----:B------:R-:W-:Y:S01]  /*34e0*/  F2FP.PACK_AB R35, R84, R85 ;  /* 0x000000555423723e */ /* 0x000fe200000000ff */
[-C--:B------:R-:W-:Y:S01]  /*34f0*/  IMAD.WIDE.U32 R80, R80, R83.reuse, c[0x0][0x208] ;  /* 0x0000820050507625 */ /* 0x080fe200078e0053 */
[----:B------:R-:W-:Y:S01]  /*3500*/  F2FP.PACK_AB R32, R99, R38 ;  /* 0x000000266320723e */ /* 0x000fe200000000ff */
[----:B------:R0:W-:Y:S01]  /*3510*/  STG.E.128 [R78.64], R28 ;  /* 0x0000001c4e007986 */ /* 0x0001e2000c101d04 */
[----:B------:R-:W-:Y:S01]  /*3520*/  F2FP.PACK_AB R39, R101, R98 ;  /* 0x000000626527723e */ /* 0x000fe200000000ff */
[----:B------:R-:W-:Y:S01]  /*3530*/  IMAD.WIDE.U32 R82, R82, R83, c[0x0][0x208] ;  /* 0x0000820052527625 */ /* 0x000fe200078e0053 */
[----:B------:R-:W-:Y:S01]  /*3540*/  F2FP.PACK_AB R38, R95, R90 ;  /* 0x0000005a5f26723e */ /* 0x000fe200000000ff */
[----:B------:R0:W-:Y:S04]  /*3550*/  STG.E.128 [R80.64], R32 ;  /* 0x0000002050007986 */ /* 0x0001e8000c101d04 */
[----:B------:R0:W-:Y:S02]  /*3560*/  STG.E.128 [R82.64], R36 ;  /* 0x0000002452007986 */ /* 0x0001e4000c101d04 */
.L_x_3548:
[----:B-1----:R-:W-:Y:S05]  /*3570*/  BSYNC B0 ;  /* 0x0000000000007941 */ /* 0x002fea0003800000 */
.L_x_3547:
[----:B------:R-:W-:Y:S02]  /*3580*/  IADD3 R74, R74, c[0x0][0x160], RZ ;  /* 0x000058004a4a7a10 */ /* 0x000fe40007ffe0ff */
[----:B------:R-:W-:-:S02]  /*3590*/  LOP3.LUT P1, RZ, R75, 0xff, RZ, 0xc0, !PT ;  /* 0x000000ff4bff7812 */ /* 0x000fc4000782c0ff */
[----:B------:R-:W-:Y:S02]  /*35a0*/  ISETP.GE.AND P0, PT, R74, c[0x0][0x164], PT ;  /* 0x000059004a007a0c */ /* 0x000fe40003f06270 */
[----:B------:R-:W-:-:S11]  /*35b0*/  SEL R75, RZ, 0x1, P1 ;  /* 0x00000001ff4b7807 */ /* 0x000fd60000800000 */
[----:B0----5:R-:W-:Y:S01]  /*35c0*/  @P0 CALL.REL.NOINC `(.L_x_3549) ;  /* 0x0000001000000944 */ /* 0x021fe20003c00000 */
[----:B------:R-:W-:Y:S05]  /*35d0*/  BRA `(.L_x_3550) ;  /* 0xffffce3000007947 */ /* 0x000fea000383ffff */
.L_x_3549:
[----:B------:R-:W-:Y:S05]  /*35e0*/  EXIT ;  /* 0x000000000000794d */ /* 0x000fea0003800000 */
.L_x_3545:
[----:B0-----:R-:W-:Y:S01]  /*35f0*/  HFMA2.MMA R29, -RZ, RZ, 0, 5.9604644775390625e-08 ;  /* 0x00000001ff1d7435 */ /* 0x001fe200000001ff */
[----:B------:R-:W-:Y:S02]  /*3600*/  MOV R25, 0x1f ;  /* 0x0000001f00197802 */ /* 0x000fe40000000f00 */
[----:B------:R-:W-:Y:S02]  /*3610*/  MOV R28, 0xffffffff ;  /* 0xffffffff001c7802 */ /* 0x000fe40000000f00 */
[----:B------:R-:W-:Y:S02]  /*3620*/  MOV R26, 0x3640 ;  /* 0x00003640001a7802 */ /* 0x000fe40000000f00 */
[----:B-----5:R-:W-:Y:S05]  /*3630*/  CALL.REL.NOINC `($__internal_19_$__cuda_sm70_shflsync_bfly_p) ;  /* 0x0000079000007944 */ /* 0x020fea0003c00000 */
[----:B-1----:R-:W-:Y:S01]  /*3640*/  MOV R24, R29 ;  /* 0x0000001d00187202 */ /* 0x002fe20000000f00 */
[----:B0-----:R-:W-:Y:S05]  /*3650*/  BRA `(.L_x_3551) ;  /* 0xffffea8000007947 */ /* 0x001fea000383ffff */
.L_x_3546:
[----:B------:R-:W-:Y:S01]  /*3660*/  HFMA2.MMA R29, -RZ, RZ, 0, 1.1920928955078125e-07 ;  /* 0x00000002ff1d7435 */ /* 0x000fe200000001ff */
[----:B------:R-:W-:Y:S02]  /*3670*/  MOV R25, 0x1f ;  /* 0x0000001f00197802 */ /* 0x000fe40000000f00 */
[----:B------:R-:W-:Y:S02]  /*3680*/  MOV R28, 0xffffffff ;  /* 0xffffffff001c7802 */ /* 0x000fe40000000f00 */
[----:B------:R-:W-:-:S02]  /*3690*/  MOV R26, 0x36b0 ;  /* 0x000036b0001a7802 */ /* 0x000fc40000000f00 */
[----:B-----5:R-:W-:Y:S05]  /*36a0*/  CALL.REL.NOINC `($__internal_19_$__cuda_sm70_shflsync_bfly_p) ;  /* 0x0000072000007944 */ /* 0x020fea0003c00000 */
[----:B01----:R-:W-:Y:S01]  /*36b0*/  FADD.FTZ R76, R76, R29 ;  /* 0x0000001d4c4c7221 */ /* 0x003fe20000010000 */
[----:B------:R-:W-:Y:S01]  /*36c0*/  HFMA2.MMA R29, -RZ, RZ, 0, 2.384185791015625e-07 ;  /* 0x00000004ff1d7435 */ /* 0x000fe200000001ff */
[----:B------:R-:W-:-:S02]  /*36d0*/  MOV R25, 0x1f ;  /* 0x0000001f00197802 */ /* 0x000fc40000000f00 */
[----:B------:R-:W-:Y:S02]  /*36e0*/  MOV R28, 0xffffffff ;  /* 0xffffffff001c7802 */ /* 0x000fe40000000f00 */
[----:B------:R-:W-:Y:S02]  /*36f0*/  MOV R26, 0x3710 ;  /* 0x00003710001a7802 */ /* 0x000fe40000000f00 */
[----:B------:R-:W-:Y:S05]  /*3700*/  CALL.REL.NOINC `($__internal_19_$__cuda_sm70_shflsync_bfly_p) ;  /* 0x000006c000007944 */ /* 0x000fea0003c00000 */
[----:B01----:R-:W-:Y:S01]  /*3710*/  FADD.FTZ R76, R76, R29 ;  /* 0x0000001d4c4c7221 */ /* 0x003fe20000010000 */
[----:B------:R-:W-:Y:S01]  /*3720*/  HFMA2.MMA R29, -RZ, RZ, 0, 4.76837158203125e-07 ;  /* 0x00000008ff1d7435 */ /* 0x000fe200000001ff */
[----:B------:R-:W-:Y:S02]  /*3730*/  MOV R25, 0x1f ;  /* 0x0000001f00197802 */ /* 0x000fe40000000f00 */
[----:B------:R-:W-:Y:S02]  /*3740*/  MOV R28, 0xffffffff ;  /* 0xffffffff001c7802 */ /* 0x000fe40000000f00 */
[----:B------:R-:W-:Y:S02]  /*3750*/  MOV R26, 0x3770 ;  /* 0x00003770001a7802 */ /* 0x000fe40000000f00 */
[----:B------:R-:W-:Y:S05]  /*3760*/  CALL.REL.NOINC `($__internal_19_$__cuda_sm70_shflsync_bfly_p) ;  /* 0x0000066000007944 */ /* 0x000fea0003c00000 */
[----:B01----:R-:W-:Y:S01]  /*3770*/  FADD.FTZ R76, R76, R29 ;  /* 0x0000001d4c4c7221 */ /* 0x003fe20000010000 */
[----:B------:R-:W-:Y:S01]  /*3780*/  HFMA2.MMA R29, -RZ, RZ, 0, 9.5367431640625e-07 ;  /* 0x00000010ff1d7435 */ /* 0x000fe200000001ff */
[----:B------:R-:W-:-:S02]  /*3790*/  MOV R25, 0x1f ;  /* 0x0000001f00197802 */ /* 0x000fc40000000f00 */
[----:B------:R-:W-:Y:S02]  /*37a0*/  MOV R28, 0xffffffff ;  /* 0xffffffff001c7802 */ /* 0x000fe40000000f00 */
[----:B------:R-:W-:Y:S02]  /*37b0*/  MOV R26, 0x37d0 ;  /* 0x000037d0001a7802 */ /* 0x000fe40000000f00 */
[----:B------:R-:W-:Y:S05]  /*37c0*/  CALL.REL.NOINC `($__internal_19_$__cuda_sm70_shflsync_bfly_p) ;  /* 0x0000060000007944 */ /* 0x000fea0003c00000 */
        /* <DEDUP_REMOVED lines=70> */
[----:B------:R-:W-:Y:S05]  /*3c30*/  CALL.REL.NOINC `($__internal_19_$__cuda_sm70_shflsync_bfly_p) ;  /* 0x0000019000007944 */ /* 0x000fea0003c00000 */
[----:B01----:R-:W-:Y:S01]  /*3c40*/  FADD.FTZ R76, R76, R29 ;  /* 0x0000001d4c4c7221 */ /* 0x003fe20000010000 */
[----:B------:R-:W-:Y:S01]  /*3c50*/  HFMA2.MMA R29, -RZ, RZ, 0, 1.1920928955078125e-07 ;  /* 0x00000002ff1d7435 */ /* 0x000fe200000001ff */
[----:B------:R-:W-:Y:S02]  /*3c60*/  MOV R25, 0x1f ;  /* 0x0000001f00197802 */ /* 0x000fe40000000f00 */
[----:B------:R-:W-:Y:S02]  /*3c70*/  MOV R28, 0xffffffff ;  /* 0xffffffff001c7802 */ /* 0x000fe40000000f00 */
[----:B------:R-:W-:Y:S02]  /*3c80*/  MOV R26, 0x3ca0 ;  /* 0x00003ca0001a7802 */ /* 0x000fe40000000f00 */
[----:B------:R-:W-:Y:S05]  /*3c90*/  CALL.REL.NOINC `($__internal_19_$__cuda_sm70_shflsync_bfly_p) ;  /* 0x0000013000007944 */ /* 0x000fea0003c00000 */
        /* <DEDUP_REMOVED lines=18> */
[----:B01----:R-:W-:Y:S05]  /*3dc0*/  BRA `(.L_x_3552) ;  /* 0xffffe85000007947 */ /* 0x003fea000383ffff */
        .weak           $__internal_19_$__cuda_sm70_shflsync_bfly_p
        .type           $__internal_19_$__cuda_sm70_shflsync_bfly_p,@function
        .size           $__internal_19_$__cuda_sm70_shflsync_bfly_p,(.L_x_29083 - $__internal_19_$__cuda_sm70_shflsync_bfly_p)
$__internal_19_$__cuda_sm70_shflsync_bfly_p:
[----:B------:R-:W-:Y:S01]  /*3dd0*/  HFMA2.MMA R27, -RZ, RZ, 0, 0 ;  /* 0x00000000ff1b7435 */ /* 0x000fe200000001ff */
[----:B------:R-:W-:Y:S04]  /*3de0*/  WARPSYNC R28 ;  /* 0x0000001c00007348 */ /* 0x000fe80003800000 */
[----:B------:R0:W1:Y:S01]  /*3df0*/  SHFL.BFLY PT, R29, R76, R29, R25 ;  /* 0x0c00001d4c1d7389 */ /* 0x00006200000e0019 */
[----:B------:R-:W-:Y:S05]  /*3e00*/  RET.REL.NODEC R26 `(_ZN10layer_norm13ln_fwd_kernelINS_13Kernel_traitsI6__halfS2_S2_S2_fjLj8192ELj1ELj1ELj8ELj16ENS_18Kernel_traits_baseILj8192ES2_S2_S2_S2_fjLj256EEEEELb0ELb0ELb1ELb1EEEvNS_9FwdParamsE) ;  /* 0xffffc1f01a007950 */ /* 0x000fea0003c3ffff */
.L_x_3553:
        /* <DEDUP_REMOVED lines=15> */
.L_x_29083:


//--------------------- .text._ZN10layer_norm13ln_fwd_kernelINS_13Kernel_traitsI6__halfS2_S2_S2_fjLj8192ELj1ELj1ELj8ELj16ENS_18Kernel_traits_baseILj8192ES2_S2_S2_S2_fjLj256EEEEELb0ELb1ELb0ELb0EEEvNS_9FwdParamsE --------------------------
	.section	.text._ZN10layer_norm13ln_fwd_kernelINS_13Kernel_traitsI6__halfS2_S2_S2_fjLj8192ELj1ELj1ELj8ELj16ENS_18Kernel_traits_baseILj8192ES2_S2_S2_S2_fjLj256EEEEELb0ELb1ELb0ELb0EEEvNS_9FwdParamsE,"ax",@progbits
	.sectioninfo	@"SHI_REGISTERS=188"
	.align	128
        .global         _ZN10layer_norm13ln_fwd_kernelINS_13Kernel_traitsI6__halfS2_S2_S2_fjLj8192ELj1ELj1ELj8ELj16ENS_18Kernel_traits_baseILj8192ES2_S2_S2_S2_fjLj256EEEEELb0ELb1ELb0ELb0EEEvNS_9FwdParamsE
        .type           _ZN10layer_norm13ln_fwd_kernelINS_13Kernel_traitsI6__halfS2_S2_S2_fjLj8192ELj1ELj1ELj8ELj16ENS_18Kernel_traits_baseILj8192ES2_S2_S2_S2_fjLj256EEEEELb0ELb1ELb0ELb0EEEvNS_9FwdParamsE,@function
        .size           _ZN10layer_norm13ln_fwd_kernelINS_13Kernel_traitsI6__halfS2_S2_S2_fjLj8192ELj1ELj1ELj8ELj16ENS_18Kernel_traits_baseILj8192ES2_S2_S2_S2_fjLj256EEEEELb0ELb1ELb0ELb0EEEvNS_9FwdParamsE,(.L_x_29084 - _ZN10layer_norm13ln_fwd_kernelINS_13Kernel_traitsI6__halfS2_S2_S2_fjLj8192ELj1ELj1ELj8ELj16ENS_18Kernel_traits_baseILj8192ES2_S2_S2_S2_fjLj256EEEEELb0ELb1ELb0ELb0EEEvNS_9FwdParamsE)
        .other          _ZN10layer_norm13ln_fwd_kernelINS_13Kernel_traitsI6__halfS2_S2_S2_fjLj8192ELj1ELj1ELj8ELj16ENS_18Kernel_traits_baseILj8192ES2_S2_S2_S2_fjLj256EEEEELb0ELb1ELb0ELb0EEEvNS_9FwdParamsE,@"STO_CUDA_ENTRY STV_DEFAULT"
_ZN10layer_norm13ln_fwd_kernelINS_13Kernel_traitsI6__halfS2_S2_S2_fjLj8192ELj1ELj1ELj8ELj16ENS_18Kernel_traits_baseILj8192ES2_S2_S2_S2_fjLj256EEEEELb0ELb1ELb0ELb0EEEvNS_9FwdParamsE:
.text._ZN10layer_norm13ln_fwd_kernelINS_13Kernel_traitsI6__halfS2_S2_S2_fjLj8192ELj1ELj1ELj8ELj16ENS_18Kernel_traits_baseILj8192ES2_S2_S2_S2_fjLj256EEEEELb0ELb1ELb0ELb0EEEvNS_9FwdParamsE:
        /* <DEDUP_REMOVED lines=29> */
.L_x_3555:
[----:B0-----:R-:W-:Y:S05]  /*01d0*/  BSYNC B0 ;  /* 0x0000000000007941 */ /* 0x001fea0003800000 */
.L_x_3554:
        /* <DEDUP_REMOVED lines=16> */
.L_x_3557:
[----:B0-----:R-:W-:Y:S05]  /*02e0*/  BSYNC B0 ;  /* 0x0000000000007941 */ /* 0x001fea0003800000 */
.L_x_3556:
        /* <DEDUP_REMOVED lines=16> */
.L_x_3559:
[----:B0-----:R-:W-:Y:S05]  /*03f0*/  BSYNC B0 ;  /* 0x0000000000007941 */ /* 0x001fea0003800000 */
.L_x_3558:
        /* <DEDUP_REMOVED lines=15> */
.L_x_3561:
[----:B0-----:R-:W-:Y:S05]  /*04f0*/  BSYNC B0 ;  /* 0x0000000000007941 */ /* 0x001fea0003800000 */
.L_x_3560:
[----:B------:R-:W0:Y:S02]  /*0500*/  S2UR UR6, SR_CTAID.X ;  /* 0x00000000000679c3 */ /* 0x000e240000002500 */
[----:B0-----:R-:W-:-:S04]  /*0510*/  LEA.HI R110, R69, UR6, RZ, 0x18 ;  /* 0x00000006456e7c11 */ /* 0x001fc8000f8fc0ff */
[----:B------:R-:W-:-:S13]  /*0520*/  ISETP.GE.AND P0, PT, R110, c[0x0][0x164], PT ;  /* 0x000059006e007a0c */ /* 0x000fda0003f06270 */
[----:B------:R-:W-:Y:S05]  /*0530*/  @P0 EXIT ;  /* 0x000000000000094d */ /* 0x000fea0003800000 */
[----:B------:R-:W-:Y:S01]  /*0540*/  SHF.R.S32.HI R2, RZ, 0x3, R86 ;  /* 0x00000003ff027819 */ /* 0x000fe20000011456 */
[--C-:B-----5:R-:W-:Y:S01]  /*0550*/  HADD2.F32 R51, -RZ, R40.reuse.H0_H0 ;  /* 0x20000028ff337230 */ /* 0x120fe20000004100 */
[----:B------:R-:W-:Y:S01]  /*0560*/  LOP3.LUT R88, R69, 0xe0, RZ, 0xc0, !PT ;  /* 0x000000e045587812 */ /* 0x000fe200078ec0ff */
[----:B------:R-:W-:Y:S01]  /*0570*/  HADD2.F32 R50, -RZ, R40.H1_H1 ;  /* 0x30000028ff327230 */ /* 0x000fe20000004100 */
[----:B------:R-:W-:Y:S01]  /*0580*/  LOP3.LUT R3, R2, 0xff, RZ, 0xc0, !PT ;  /* 0x000000ff02037812 */ /* 0x000fe200078ec0ff */
[--C-:B------:R-:W-:Y:S01]  /*0590*/  HADD2.F32 R49, -RZ, R41.reuse.H0_H0 ;  /* 0x20000029ff317230 */ /* 0x100fe20000004100 */
[----:B------:R-:W-:Y:S01]  /*05a0*/  SHF.R.U32.HI R89, RZ, 0x3, R2 ;  /* 0x00000003ff597819 */ /* 0x000fe20000011602 */
[----:B------:R-:W-:Y:S01]  /*05b0*/  HADD2.F32 R48, -RZ, R41.H1_H1 ;  /* 0x30000029ff307230 */ /* 0x000fe20000004100 */
[----:B------:R-:W-:Y:S01]  /*05c0*/  IADD3 R88, R3, -R88, RZ ;  /* 0x8000005803587210 */ /* 0x000fe20007ffe0ff */
[--C-:B------:R-:W-:Y:S01]  /*05d0*/  HADD2.F32 R47, -RZ, R42.reuse.H0_H0 ;  /* 0x2000002aff2f7230 */ /* 0x100fe20000004100 */
[----:B------:R-:W-:Y:S01]  /*05e0*/  LOP3.LUT R101, R89, 0x1fffffe0, RZ, 0xc0, !PT ;  /* 0x1fffffe059657812 */ /* 0x000fe200078ec0ff */
[----:B------:R-:W-:Y:S01]  /*05f0*/  HADD2.F32 R46, -RZ, R42.H1_H1 ;  /* 0x3000002aff2e7230 */ /* 0x000fe20000004100 */
[----:B------:R-:W-:Y:S01]  /*0600*/  IMNMX R2, RZ, R88, !PT ;  /* 0x00000058ff027217 */ /* 0x000fe20007800200 */
[--C-:B------:R-:W-:Y:S01]  /*0610*/  HADD2.F32 R45, -RZ, R43.reuse.H0_H0 ;  /* 0x2000002bff2d7230 */ /* 0x100fe20000004100 */
[----:B------:R-:W-:Y:S01]  /*0620*/  SHF.L.U32 R90, R69, 0x5, RZ ;  /* 0x00000005455a7819 */ /* 0x000fe200000006ff */
[----:B------:R-:W-:Y:S01]  /*0630*/  HADD2.F32 R44, -RZ, R43.H1_H1 ;  /* 0x3000002bff2c7230 */ /* 0x000fe20000004100 */
[----:B------:R-:W-:Y:S01]  /*0640*/  IMNMX R2, R2, 0x20, PT ;  /* 0x0000002002027817 */ /* 0x000fe20003800200 */
[----:B------:R-:W-:Y:S01]  /*0650*/  HADD2.F32 R93, -RZ, R18.H1_H1 ;  /* 0x30000012ff5d7230 */ /* 0x000fe20000004100 */
[----:B------:R-:W-:Y:S01]  /*0660*/  LOP3.LUT R90, R90, 0x3e0, RZ, 0xc0, !PT ;  /* 0x000003e05a5a7812 */ /* 0x000fe200078ec0ff */
[--C-:B------:R-:W-:Y:S01]  /*0670*/  HADD2.F32 R67, -RZ, R32.reuse.H0_H0 ;  /* 0x20000020ff437230 */ /* 0x100fe20000004100 */
[----:B------:R-:W-:Y:S01]  /*0680*/  IADD3 R2, R2, R101, RZ ;  /* 0x0000006502027210 */ /* 0x000fe20007ffe0ff */
[----:B------:R-:W-:Y:S01]  /*0690*/  HADD2.F32 R66, -RZ, R32.H1_H1 ;  /* 0x30000020ff427230 */ /* 0x000fe20000004100 */
[----:B------:R-:W-:Y:S01]  /*06a0*/  IADD3 R3, R3, -R90, RZ ;  /* 0x8000005a03037210 */ /* 0x000fe20007ffe0ff */
[----:B------:R-:W-:Y:S01]  /*06b0*/  HADD2.F32 R90, -RZ, R18.H0_H0 ;  /* 0x20000012ff5a7230 */ /* 0x000fe20000004100 */
[----:B------:R-:W-:Y:S01]  /*06c0*/  SHF.L.U32 R2, R2, 0x3, RZ ;  /* 0x0000000302027819 */ /* 0x000fe200000006ff */
[--C-:B------:R-:W-:Y:S01]  /*06d0*/  HADD2.F32 R65, -RZ, R33.reuse.H0_H0 ;  /* 0x20000021ff417230 */ /* 0x100fe20000004100 */
[----:B------:R-:W-:Y:S01]  /*06e0*/  IMNMX R3, RZ, R3, !PT ;  /* 0x00000003ff037217 */ /* 0x000fe20007800200 */
[----:B------:R-:W-:Y:S01]  /*06f0*/  HADD2.F32 R64, -RZ, R33.H1_H1 ;  /* 0x30000021ff407230 */ /* 0x000fe20000004100 */
[----:B------:R-:W-:Y:S01]  /*0700*/  HFMA2.MMA R111, -RZ, RZ, 0, 5.9604644775390625e-08 ;  /* 0x00000001ff6f7435 */ /* 0x000fe200000001ff */
[--C-:B------:R-:W-:Y:S01]  /*0710*/  HADD2.F32 R63, -RZ, R34.reuse.H0_H0 ;  /* 0x20000022ff3f7230 */ /* 0x100fe20000004100 */
[----:B------:R-:W0:Y:S01]  /*0720*/  I2F.U32 R2, R2 ;  /* 0x0000000200027306 */ /* 0x000e220000201000 */
        /* <DEDUP_REMOVED lines=8> */
[--C-:B------:R-:W-:Y:S01]  /*07b0*/  HADD2.F32 R55, -RZ, R38.reuse.H0_H0 ;  /* 0x20000026ff377230 */ /* 0x100fe20000004100 */
[----:B0-----:R0:W1:Y:S01]  /*07c0*/  MUFU.RCP R104, R2 ;  /* 0x0000000200687308 */ /* 0x0010620000001000 */
        /* <DEDUP_REMOVED lines=20> */
[----:B------:R-:W-:Y:S01]  /*0910*/  HADD2.F32 R92, -RZ, R4.H1_H1 ;  /* 0x30000004ff5c7230 */ /* 0x000fe20000004100 */
[----:B------:R-:W-:Y:S01]  /*0920*/  IMNMX R4, R3, 0x20, PT ;  /* 0x0000002003047817 */ /* 0x000fe20003800200 */
[--C-:B------:R-:W-:Y:S02]  /*0930*/  HADD2.F32 R31, -RZ, R74.reuse.H0_H0 ;  /* 0x2000004aff1f7230 */ /* 0x100fe40000004100 */
[----:B------:R-:W-:Y:S01]  /*0940*/  HADD2.F32 R30, -RZ, R74.H1_H1 ;  /* 0x3000004aff1e7230 */ /* 0x000fe20000004100 */
[----:B------:R-:W-:Y:S01]  /*0950*/  IADD3 R4, R101, R4, RZ ;  /* 0x0000000465047210 */ /* 0x000fe20007ffe0ff */
[--C-:B------:R-:W-:Y:S02]  /*0960*/  HADD2.F32 R0, -RZ, R76.reuse.H0_H0 ;  /* 0x2000004cff007230 */ /* 0x100fe40000004100 */
[----:B------:R-:W-:Y:S01]  /*0970*/  HADD2.F32 R71, -RZ, R76.H1_H1 ;  /* 0x3000004cff477230 */ /* 0x000fe20000004100 */
[----:B------:R-:W-:Y:S01]  /*0980*/  SHF.L.U32 R112, R4, 0x3, RZ ;  /* 0x0000000304707819 */ /* 0x000fe200000006ff */
        /* <DEDUP_REMOVED lines=26> */
[----:B------:R-:W-:Y:S02]  /*0b30*/  HADD2.F32 R26, -RZ, R12.H0_H0 ;  /* 0x2000000cff1a7230 */ /* 0x000fe40000004100 */
[----:B------:R-:W-:Y:S02]  /*0b40*/  HADD2.F32 R13, -RZ, R14.H0_H0 ;  /* 0x2000000eff0d7230 */ /* 0x000fe40000004100 */
[----:B------:R-:W-:Y:S02]  /*0b50*/  HADD2.F32 R88, -RZ, R15.H0_H0 ;  /* 0x2000000fff587230 */ /* 0x000fe40000004100 */
[----:B------:R-:W-:Y:S02]  /*0b60*/  HADD2.F32 R16, -RZ, R17.H0_H0 ;  /* 0x20000011ff107230 */ /* 0x000fe40000004100 */
[----:B------:R-:W-:-:S02]  /*0b70*/  HADD2.F32 R12, -RZ, R12.H1_H1 ;  /* 0x3000000cff0c7230 */ /* 0x000fc40000004100 */
[----:B------:R-:W-:Y:S02]  /*0b80*/  HADD2.F32 R14, -RZ, R14.H1_H1 ;  /* 0x3000000eff0e7230 */ /* 0x000fe40000004100 */
[----:B------:R-:W-:Y:S02]  /*0b90*/  HADD2.F32 R15, -RZ, R15.H1_H1 ;  /* 0x3000000fff0f7230 */ /* 0x000fe40000004100 */
        /* <DEDUP_REMOVED lines=15> */
.L_x_3581:
        /* <DEDUP_REMOVED lines=22> */
[----:B------:R-:W3:Y:S01]  /*0df0*/  @P0 LDG.E.128 R4, [R2.64] ;  /* 0x0000000402040981 */ /* 0x000ee2000c1e1d00 */
[----:B--2---:R-:W-:Y:S02]  /*0e00*/  HADD2.F32 R163, -RZ, R8.H0_H0 ;  /* 0x20000008ffa37230 */ /* 0x004fe40000004100 */
[--C-:B------:R-:W-:Y:S02]  /*0e10*/  HADD2.F32 R169, -RZ, R10.reuse.H0_H0 ;  /* 0x2000000affa97230 */ /* 0x100fe40000004100 */
[----:B------:R-:W-:Y:S01]  /*0e20*/  HADD2.F32 R171, -RZ, R10.H1_H1 ;  /* 0x3000000affab7230 */ /* 0x000fe20000004100 */
[----:B------:R-:W-:Y:S01]  /*0e30*/  FMUL.FTZ R10, R163, R114 ;  /* 0x00000072a30a7220 */ /* 0x000fe20000410000 */
[----:B------:R-:W-:Y:S02]  /*0e40*/  HADD2.F32 R165, -RZ, R8.H1_H1 ;  /* 0x30000008ffa57230 */ /* 0x000fe40000004100 */
[--C-:B---3--:R-:W-:Y:S01]  /*0e50*/  @P0 HADD2.F32 R8, -RZ, R4.reuse.H0_H0 ;  /* 0x20000004ff080230 */ /* 0x108fe20000004100 */
[----:B------:R-:W-:Y:S01]  /*0e60*/  FMUL.FTZ R163, R67, R10 ;  /* 0x0000000a43a37220 */ /* 0x000fe20000410000 */
[----:B------:R-:W-:Y:S01]  /*0e70*/  HADD2.F32 R167, -RZ, R9.H0_H0 ;  /* 0x20000009ffa77230 */ /* 0x000fe20000004100 */
[-C--:B------:R-:W-:Y:S01]  /*0e80*/  FMUL.FTZ R165, R165, R114.reuse ;  /* 0x00000072a5a57220 */ /* 0x080fe20000410000 */
[----:B------:R-:W-:Y:S01]  /*0e90*/  @P0 HADD2.F32 R2, -RZ, R4.H1_H1 ;  /* 0x30000004ff020230 */ /* 0x000fe20000004100 */
[----:B------:R-:W-:Y:S01]  /*0ea0*/  @P0 FADD.FTZ R163, R8, R163 ;  /* 0x000000a308a30221 */ /* 0x000fe20000010000 */
[----:B------:R-:W-:Y:S01]  /*0eb0*/  HADD2.F32 R175, -RZ, R11.H0_H0 ;  /* 0x2000000bffaf7230 */ /* 0x000fe20000004100 */
[-C--:B------:R-:W-:Y:S01]  /*0ec0*/  FMUL.FTZ R8, R167, R114.reuse ;  /* 0x00000072a7087220 */ /* 0x080fe20000410000 */
[----:B------:R-:W-:Y:S01]  /*0ed0*/  HADD2.F32 R173, -RZ, R9.H1_H1 ;  /* 0x30000009ffad7230 */ /* 0x000fe20000004100 */
[----:B------:R-:W-:Y:S01]  /*0ee0*/  FMUL.FTZ R10, R169, R114 ;  /* 0x00000072a90a7220 */ /* 0x000fe20000410000 */
[----:B------:R-:W-:Y:S01]  /*0ef0*/  HADD2.F32 R11, -RZ, R11.H1_H1 ;  /* 0x3000000bff0b7230 */ /* 0x000fe20000004100 */
[----:B------:R-:W-:Y:S01]  /*0f00*/  FMUL.FTZ R167, R65, R8 ;  /* 0x0000000841a77220 */ /* 0x000fe20000410000 */
[----:B------:R-:W-:Y:S01]  /*0f10*/  @P0 HADD2.F32 R8, -RZ, R6.H0_H0 ;  /* 0x20000006ff080230 */ /* 0x000fe20000004100 */
[----:B------:R-:W-:Y:S01]  /*0f20*/  FMUL.FTZ R165, R66, R165 ;  /* 0x000000a542a57220 */ /* 0x000fe20000410000 */
[--C-:B------:R-:W-:Y:S01]  /*0f30*/  @P0 HADD2.F32 R116, -RZ, R7.reuse.H1_H1 ;  /* 0x30000007ff740230 */ /* 0x100fe20000004100 */
[----:B------:R-:W-:Y:S01]  /*0f40*/  FMUL.FTZ R169, R63, R10 ;  /* 0x0000000a3fa97220 */ /* 0x000fe20000410000 */
[----:B------:R-:W-:Y:S01]  /*0f50*/  @P0 HADD2.F32 R10, -RZ, R7.H0_H0 ;  /* 0x20000007ff0a0230 */ /* 0x000fe20000004100 */
[----:B------:R-:W-:Y:S01]  /*0f60*/  @P0 FADD.FTZ R165, R2, R165 ;  /* 0x000000a502a50221 */ /* 0x000fe20000010000 */
[----:B------:R-:W-:Y:S01]  /*0f70*/  @P0 HADD2.F32 R2, -RZ, R5.H0_H0 ;  /* 0x20000005ff020230 */ /* 0x000fe20000004100 */
[----:B------:R-:W-:-:S02]  /*0f80*/  @P0 FADD.FTZ R169, R8, R169 ;  /* 0x000000a908a90221 */ /* 0x000fc40000010000 */
[-C--:B------:R-:W-:Y:S02]  /*0f90*/  FMUL.FTZ R8, R175, R114.reuse ;  /* 0x00000072af087220 */ /* 0x080fe40000410000 */
[-C--:B------:R-:W-:Y:S02]  /*0fa0*/  FMUL.FTZ R171, R171, R114.reuse ;  /* 0x00000072abab7220 */ /* 0x080fe40000410000 */
[-C--:B------:R-:W-:Y:S02]  /*0fb0*/  FMUL.FTZ R173, R173, R114.reuse ;  /* 0x00000072adad7220 */ /* 0x080fe40000410000 */
[----:B------:R-:W-:Y:S02]  /*0fc0*/  FMUL.FTZ R11, R11, R114 ;  /* 0x000000720b0b7220 */ /* 0x000fe40000410000 */
[----:B------:R-:W-:Y:S01]  /*0fd0*/  @P0 FADD.FTZ R167, R2, R167 ;  /* 0x000000a702a70221 */ /* 0x000fe20000010000 */
[----:B------:R-:W-:Y:S01]  /*0fe0*/  @P0 HADD2.F32 R2, -RZ, R6.H1_H1 ;  /* 0x30000006ff020230 */ /* 0x000fe20000004100 */
[----:B------:R-:W-:Y:S01]  /*0ff0*/  FMUL.FTZ R175, R61, R8 ;  /* 0x000000083daf7220 */ /* 0x000fe20000410000 */
[----:B------:R-:W-:Y:S01]  /*1000*/  @P0 HADD2.F32 R8, -RZ, R5.H1_H1 ;  /* 0x30000005ff080230 */ /* 0x000fe20000004100 */
[----:B------:R-:W-:-:S02]  /*1010*/  FMUL.FTZ R171, R62, R171 ;  /* 0x000000ab3eab7220 */ /* 0x000fc40000410000 */
[----:B------:R-:W-:Y:S02]  /*1020*/  FMUL.FTZ R173, R64, R173 ;  /* 0x000000ad40ad7220 */ /* 0x000fe40000410000 */
[----:B------:R-:W-:Y:S02]  /*1030*/  FMUL.FTZ R177, R60, R11 ;  /* 0x0000000b3cb17220 */ /* 0x000fe40000410000 */
[----:B------:R-:W-:Y:S01]  /*1040*/  @P0 FADD.FTZ R171, R2, R171 ;  /* 0x000000ab02ab0221 */ /* 0x000fe20000010000 */
[----:B------:R-:W-:Y:S01]  /*1050*/  LEA R2, P5, R113, c[0x0][0x188], 0x4 ;  /* 0x0000620071027a11 */ /* 0x000fe200078a20ff */
[----:B------:R-:W-:Y:S01]  /*1060*/  @P0 FADD.FTZ R173, R8, R173 ;  /* 0x000000ad08ad0221 */ /* 0x000fe20000010000 */
[----:B------:R-:W-:Y:S01]  /*1070*/  F2FP.PACK_AB R8, R165, R163 ;  /* 0x000000a3a508723e */ /* 0x000fe200000000ff */
[----:B------:R-:W-:Y:S01]  /*1080*/  @P0 FADD.FTZ R175, R10, R175 ;  /* 0x000000af0aaf0221 */ /* 0x000fe20000010000 */
[----:B------:R-:W-:Y:S01]  /*1090*/  LEA.HI.X R3, R113, c[0x0][0x18c], RZ, 0x4, P5 ;  /* 0x0000630071037a11 */ /* 0x000fe200028f24ff */
[----:B------:R-:W-:Y:S01]  /*10a0*/  @P0 FADD.FTZ R177, R116, R177 ;  /* 0x000000b174b10221 */ /* 0x000fe20000010000 */
[----:B------:R-:W-:-:S02]  /*10b0*/  F2FP.PACK_AB R10, R171, R169 ;  /* 0x000000a9ab0a723e */ /* 0x000fc400000000ff */
[----:B------:R-:W-:Y:S02]  /*10c0*/  F2FP.PACK_AB R9, R173, R167 ;  /* 0x000000a7ad09723e */ /* 0x000fe400000000ff */
[----:B------:R-:W-:Y:S02]  /*10d0*/  F2FP.PACK_AB R11, R177, R175 ;  /* 0x000000afb10b723e */ /* 0x000fe400000000ff */
[----:B------:R-:W-:-:S03]  /*10e0*/  IADD3 R116, R113, 0x100, RZ ;  /* 0x0000010071747810 */ /* 0x000fc60007ffe0ff */
[----:B------:R0:W-:Y:S04]  /*10f0*/  STG.E.128 [R2.64], R8 ;  /* 0x0000000802007986 */ /* 0x0001e8000c101d04 */
.L_x_3563:
[----:B------:R-:W-:Y:S05]  /*1100*/  BSYNC B0 ;  /* 0x0000000000007941 */ /* 0x000fea0003800000 */
.L_x_3562:
        /* <DEDUP_REMOVED lines=9> */
[----:B------:R-:W3:Y:S01]  /*11a0*/  @P0 LDG.E.128 R4, [R2.64] ;  /* 0x0000000402040981 */ /* 0x000ee2000c1e1d00 */
[----:B--2---:R-:W-:Y:S02]  /*11b0*/  HADD2.F32 R115, -RZ, R8.H0_H0 ;  /* 0x20000008ff737230 */ /* 0x004fe40000004100 */
[--C-:B------:R-:W-:Y:S02]  /*11c0*/  HADD2.F32 R129, -RZ, R10.reuse.H0_H0 ;  /* 0x2000000aff817230 */ /* 0x100fe40000004100 */
[----:B------:R-:W-:Y:S01]  /*11d0*/  HADD2.F32 R131, -RZ, R10.H1_H1 ;  /* 0x3000000aff837230 */ /* 0x000fe20000004100 */
[----:B------:R-:W-:Y:S01]  /*11e0*/  FMUL.FTZ R10, R115, R114 ;  /* 0x00000072730a7220 */ /* 0x000fe20000410000 */
[----:B------:R-:W-:Y:S02]  /*11f0*/  HADD2.F32 R117, -RZ, R8.H1_H1 ;  /* 0x30000008ff757230 */ /* 0x000fe40000004100 */
[----:B------:R-:W-:Y:S01]  /*1200*/  HADD2.F32 R127, -RZ, R9.H0_H0 ;  /* 0x20000009ff7f7230 */ /* 0x000fe20000004100 */
[----:B------:R-:W-:Y:S01]  /*1210*/  FMUL.FTZ R115, R59, R10 ;  /* 0x0000000a3b737220 */ /* 0x000fe20000410000 */
[----:B---3--:R-:W-:Y:S01]  /*1220*/  @P0 HADD2.F32 R8, -RZ, R4.H0_H0 ;  /* 0x20000004ff080230 */ /* 0x008fe20000004100 */
[----:B------:R-:W-:-:S02]  /*1230*/  FMUL.FTZ R117, R117, R114 ;  /* 0x0000007275757220 */ /* 0x000fc40000410000 */
[-C--:B------:R-:W-:Y:S01]  /*1240*/  FMUL.FTZ R2, R127, R114.reuse ;  /* 0x000000727f027220 */ /* 0x080fe20000410000 */
[----:B------:R-:W-:Y:S01]  /*1250*/  @P0 HADD2.F32 R10, -RZ, R4.H1_H1 ;  /* 0x30000004ff0a0230 */ /* 0x000fe20000004100 */
[----:B------:R-:W-:Y:S02]  /*1260*/  @P0 FADD.FTZ R115, R8, R115 ;  /* 0x0000007308730221 */ /* 0x000fe40000010000 */
[----:B------:R-:W-:Y:S02]  /*1270*/  FMUL.FTZ R8, R129, R114 ;  /* 0x0000007281087220 */ /* 0x000fe40000410000 */
[----:B------:R-:W-:Y:S01]  /*1280*/  FMUL.FTZ R117, R58, R117 ;  /* 0x000000753a757220 */ /* 0x000fe20000410000 */
[----:B------:R-:W-:Y:S01]  /*1290*/  HADD2.F32 R135, -RZ, R11.H0_H0 ;  /* 0x2000000bff877230 */ /* 0x000fe20000004100 */
[----:B------:R-:W-:Y:S01]  /*12a0*/  FMUL.FTZ R127, R57, R2 ;  /* 0x00000002397f7220 */ /* 0x000fe20000410000 */
[--C-:B------:R-:W-:Y:S01]  /*12b0*/  @P0 HADD2.F32 R2, -RZ, R6.reuse.H0_H0 ;  /* 0x20000006ff020230 */ /* 0x100fe20000004100 */
[----:B------:R-:W-:Y:S01]  /*12c0*/  FMUL.FTZ R131, R131, R114 ;  /* 0x0000007283837220 */ /* 0x000fe20000410000 */
[----:B------:R-:W-:Y:S01]  /*12d0*/  HADD2.F32 R133, -RZ, R9.H1_H1 ;  /* 0x30000009ff857230 */ /* 0x000fe20000004100 */
[----:B------:R-:W-:Y:S01]  /*12e0*/  FMUL.FTZ R129, R55, R8 ;  /* 0x0000000837817220 */ /* 0x000fe20000410000 */
[----:B------:R-:W-:Y:S01]  /*12f0*/  HADD2.F32 R11, -RZ, R11.H1_H1 ;  /* 0x3000000bff0b7230 */ /* 0x000fe20000004100 */
[----:B------:R-:W-:Y:S01]  /*1300*/  @P0 FADD.FTZ R117, R10, R117 ;  /* 0x000000750a750221 */ /* 0x000fe20000010000 */
[----:B------:R-:W-:Y:S01]  /*1310*/  @P0 HADD2.F32 R10, -RZ, R5.H0_H0 ;  /* 0x20000005ff0a0230 */ /* 0x000fe20000004100 */
[----:B------:R-:W-:Y:S01]  /*1320*/  FMUL.FTZ R131, R54, R131 ;  /* 0x0000008336837220 */ /* 0x000fe20000410000 */
[----:B------:R-:W-:Y:S01]  /*1330*/  @P0 HADD2.F32 R8, -RZ, R6.H1_H1 ;  /* 0x30000006ff080230 */ /* 0x000fe20000004100 */
[----:B------:R-:W-:-:S02]  /*1340*/  @P0 FADD.FTZ R129, R2, R129 ;  /* 0x0000008102810221 */ /* 0x000fc40000010000 */
[-C--:B------:R-:W-:Y:S02]  /*1350*/  FMUL.FTZ R133, R133, R114.reuse ;  /* 0x0000007285857220 */ /* 0x080fe40000410000 */
[-C--:B------:R-:W-:Y:S02]  /*1360*/  FMUL.FTZ R2, R135, R114.reuse ;  /* 0x0000007287027220 */ /* 0x080fe40000410000 */
[----:B------:R-:W-:Y:S01]  /*1370*/  FMUL.FTZ R11, R11, R114 ;  /* 0x000000720b0b7220 */ /* 0x000fe20000410000 */
[--C-:B------:R-:W-:Y:S01]  /*1380*/  @P0 HADD2.F32 R118, -RZ, R7.reuse.H1_H1 ;  /* 0x30000007ff760230 */ /* 0x100fe20000004100 */
[----:B------:R-:W-:Y:S01]  /*1390*/  @P0 FADD.FTZ R127, R10, R127 ;  /* 0x0000007f0a7f0221 */ /* 0x000fe20000010000 */
[----:B------:R-:W-:Y:S01]  /*13a0*/  @P0 HADD2.F32 R10, -RZ, R7.H0_H0 ;  /* 0x20000007ff0a0230 */ /* 0x000fe20000004100 */
[----:B------:R-:W-:Y:S01]  /*13b0*/  @P0 FADD.FTZ R131, R8, R131 ;  /* 0x0000008308830221 */ /* 0x000fe20000010000 */
[----:B------:R-:W-:Y:S01]  /*13c0*/  @P0 HADD2.F32 R8, -RZ, R5.H1_H1 ;  /* 0x30000005ff080230 */ /* 0x000fe20000004100 */
[----:B------:R-:W-:-:S02]  /*13d0*/  FMUL.FTZ R133, R56, R133 ;  /* 0x0000008538857220 */ /* 0x000fc40000410000 */
[----:B------:R-:W-:Y:S02]  /*13e0*/  FMUL.FTZ R135, R53, R2 ;  /* 0x0000000235877220 */ /* 0x000fe40000410000 */
[----:B------:R-:W-:Y:S01]  /*13f0*/  FMUL.FTZ R137, R52, R11 ;  /* 0x0000000b34897220 */ /* 0x000fe20000410000 */
[----:B------:R-:W-:Y:S01]  /*1400*/  LEA R2, P5, R116, c[0x0][0x188], 0x4 ;  /* 0x0000620074027a11 */ /* 0x000fe200078a20ff */
[----:B------:R-:W-:Y:S02]  /*1410*/  @P0 FADD.FTZ R133, R8, R133 ;  /* 0x0000008508850221 */ /* 0x000fe40000010000 */
[----:B------:R-:W-:Y:S02]  /*1420*/  @P0 FADD.FTZ R135, R10, R135 ;  /* 0x000000870a870221 */ /* 0x000fe40000010000 */
[----:B------:R-:W-:Y:S01]  /*1430*/  @P0 FADD.FTZ R137, R118, R137 ;  /* 0x0000008976890221 */ /* 0x000fe20000010000 */
[----:B------:R-:W-:Y:S02]  /*1440*/  LEA.HI.X R3, R116, c[0x0][0x18c], RZ, 0x4, P5 ;  /* 0x0000630074037a11 */ /* 0x000fe400028f24ff */
[----:B------:R-:W-:-:S02]  /*1450*/  F2FP.PACK_AB R10, R131, R129 ;  /* 0x00000081830a723e */ /* 0x000fc400000000ff */
[----:B------:R-:W-:Y:S02]  /*1460*/  F2FP.PACK_AB R9, R133, R127 ;  /* 0x0000007f8509723e */ /* 0x000fe400000000ff */
[----:B------:R-:W-:Y:S02]  /*1470*/  F2FP.PACK_AB R8, R117, R115 ;  /* 0x000000737508723e */ /* 0x000fe400000000ff */
[----:B------:R-:W-:-:S05]  /*1480*/  F2FP.PACK_AB R11, R137, R135 ;  /* 0x00000087890b723e */ /* 0x000fca00000000ff */
[----:B------:R0:W-:Y:S01]  /*1490*/  STG.E.128 [R2.64], R8 ;  /* 0x0000000802007986 */ /* 0x0001e2000c101d04 */
[----:B------:R-:W-:-:S03]  /*14a0*/  IADD3 R116, R116, 0x100, RZ ;  /* 0x0000010074747810 */ /* 0x000fc60007ffe0ff */
.L_x_3565:
[----:B------:R-:W-:Y:S05]  /*14b0*/  BSYNC B0 ;  /* 0x0000000000007941 */ /* 0x000fea0003800000 */
.L_x_3564:
        /* <DEDUP_REMOVED lines=17> */
[--C-:B---3--:R-:W-:Y:S01]  /*15d0*/  @P0 HADD2.F32 R8, -RZ, R4.reuse.H0_H0 ;  /* 0x20000004ff080230 */ /* 0x108fe20000004100 */
[-C--:B------:R-:W-:Y:S01]  /*15e0*/  FMUL.FTZ R121, R121, R114.reuse ;  /* 0x0000007279797220 */ /* 0x080fe20000410000 */
[----:B------:R-:W-:Y:S01]  /*15f0*/  @P0 HADD2.F32 R10, -RZ, R4.H1_H1 ;  /* 0x30000004ff0a0230 */ /* 0x000fe20000004100 */
[-C--:B------:R-:W-:Y:S01]  /*1600*/  FMUL.FTZ R2, R139, R114.reuse ;  /* 0x000000728b027220 */ /* 0x080fe20000410000 */
[----:B------:R-:W-:Y:S01]  /*1610*/  HADD2.F32 R147, -RZ, R11.H0_H0 ;  /* 0x2000000bff937230 */ /* 0x000fe20000004100 */
[----:B------:R-:W-:Y:S01]  /*1620*/  @P0 FADD.FTZ R119, R8, R119 ;  /* 0x0000007708770221 */ /* 0x000fe20000010000 */
[----:B------:R-:W-:Y:S01]  /*1630*/  HADD2.F32 R145, -RZ, R9.H1_H1 ;  /* 0x30000009ff917230 */ /* 0x000fe20000004100 */
[----:B------:R-:W-:Y:S01]  /*1640*/  FMUL.FTZ R8, R141, R114 ;  /* 0x000000728d087220 */ /* 0x000fe20000410000 */
[----:B------:R-:W-:Y:S01]  /*1650*/  HADD2.F32 R11, -RZ, R11.H1_H1 ;  /* 0x3000000bff0b7230 */ /* 0x000fe20000004100 */
[----:B------:R-:W-:Y:S01]  /*1660*/  FMUL.FTZ R121, R50, R121 ;  /* 0x0000007932797220 */ /* 0x000fe20000410000 */
[----:B------:R-:W-:Y:S01]  /*1670*/  @P0 HADD2.F32 R118, -RZ, R7.H1_H1 ;  /* 0x30000007ff760230 */ /* 0x000fe20000004100 */
[----:B------:R-:W-:Y:S01]  /*1680*/  FMUL.FTZ R139, R49, R2 ;  /* 0x00000002318b7220 */ /* 0x000fe20000410000 */
[----:B------:R-:W-:Y:S01]  /*1690*/  @P0 HADD2.F32 R2, -RZ, R6.H0_H0 ;  /* 0x20000006ff020230 */ /* 0x000fe20000004100 */
[----:B------:R-:W-:-:S02]  /*16a0*/  FMUL.FTZ R143, R143, R114 ;  /* 0x000000728f8f7220 */ /* 0x000fc40000410000 */
[----:B------:R-:W-:Y:S01]  /*16b0*/  FMUL.FTZ R141, R47, R8 ;  /* 0x000000082f8d7220 */ /* 0x000fe20000410000 */
[----:B------:R-:W-:Y:S01]  /*16c0*/  @P0 HADD2.F32 R8, -RZ, R6.H1_H1 ;  /* 0x30000006ff080230 */ /* 0x000fe20000004100 */
[----:B------:R-:W-:Y:S01]  /*16d0*/  @P0 FADD.FTZ R121, R10, R121 ;  /* 0x000000790a790221 */ /* 0x000fe20000010000 */
[----:B------:R-:W-:Y:S01]  /*16e0*/  @P0 HADD2.F32 R10, -RZ, R5.H0_H0 ;  /* 0x20000005ff0a0230 */ /* 0x000fe20000004100 */
[----:B------:R-:W-:Y:S02]  /*16f0*/  FMUL.FTZ R143, R46, R143 ;  /* 0x0000008f2e8f7220 */ /* 0x000fe40000410000 */
[----:B------:R-:W-:Y:S02]  /*1700*/  @P0 FADD.FTZ R141, R2, R141 ;  /* 0x0000008d028d0221 */ /* 0x000fe40000010000 */
[-C--:B------:R-:W-:Y:S02]  /*1710*/  FMUL.FTZ R145, R145, R114.reuse ;  /* 0x0000007291917220 */ /* 0x080fe40000410000 */
[----:B------:R-:W-:-:S02]  /*1720*/  FMUL.FTZ R2, R147, R114 ;  /* 0x0000007293027220 */ /* 0x000fc40000410000 */
[----:B------:R-:W-:Y:S02]  /*1730*/  FMUL.FTZ R11, R11, R114 ;  /* 0x000000720b0b7220 */ /* 0x000fe40000410000 */
[----:B------:R-:W-:Y:S01]  /*1740*/  @P0 FADD.FTZ R139, R10, R139 ;  /* 0x0000008b0a8b0221 */ /* 0x000fe20000010000 */
[----:B------:R-:W-:Y:S01]  /*1750*/  @P0 HADD2.F32 R10, -RZ, R7.H0_H0 ;  /* 0x20000007ff0a0230 */ /* 0x000fe20000004100 */
[----:B------:R-:W-:Y:S01]  /*1760*/  @P0 FADD.FTZ R143, R8, R143 ;  /* 0x0000008f088f0221 */ /* 0x000fe20000010000 */
[----:B------:R-:W-:Y:S01]  /*1770*/  @P0 HADD2.F32 R8, -RZ, R5.H1_H1 ;  /* 0x30000005ff080230 */ /* 0x000fe20000004100 */
[----:B------:R-:W-:Y:S02]  /*1780*/  FMUL.FTZ R145, R48, R145 ;  /* 0x0000009130917220 */ /* 0x000fe40000410000 */
[----:B------:R-:W-:Y:S01]  /*1790*/  FMUL.FTZ R147, R45, R2 ;  /* 0x000000022d937220 */ /* 0x000fe20000410000 */
[----:B------:R-:W-:Y:S01]  /*17a0*/  LEA R2, P5, R116, c[0x0][0x188], 0x4 ;  /* 0x0000620074027a11 */ /* 0x000fe200078a20ff */
[----:B------:R-:W-:-:S02]  /*17b0*/  FMUL.FTZ R149, R44, R11 ;  /* 0x0000000b2c957220 */ /* 0x000fc40000410000 */
[----:B------:R-:W-:Y:S01]  /*17c0*/  @P0 FADD.FTZ R145, R8, R145 ;  /* 0x0000009108910221 */ /* 0x000fe20000010000 */
[----:B------:R-:W-:Y:S01]  /*17d0*/  LEA.HI.X R3, R116, c[0x0][0x18c], RZ, 0x4, P5 ;  /* 0x0000630074037a11 */ /* 0x000fe200028f24ff */
[----:B------:R-:W-:Y:S01]  /*17e0*/  @P0 FADD.FTZ R147, R10, R147 ;  /* 0x000000930a930221 */ /* 0x000fe20000010000 */
[----:B------:R-:W-:Y:S01]  /*17f0*/  F2FP.PACK_AB R10, R143, R141 ;  /* 0x0000008d8f0a723e */ /* 0x000fe200000000ff */
[----:B------:R-:W-:Y:S01]  /*1800*/  @P0 FADD.FTZ R149, R118, R149 ;  /* 0x0000009576950221 */ /* 0x000fe20000010000 */
[----:B------:R-:W-:Y:S02]  /*1810*/  F2FP.PACK_AB R9, R145, R139 ;  /* 0x0000008b9109723e */ /* 0x000fe400000000ff */
[----:B------:R-:W-:Y:S02]  /*1820*/  F2FP.PACK_AB R8, R121, R119 ;  /* 0x000000777908723e */ /* 0x000fe400000000ff */
[----:B------:R-:W-:Y:S02]  /*1830*/  F2FP.PACK_AB R11, R149, R147 ;  /* 0x00000093950b723e */ /* 0x000fe400000000ff */
[----:B------:R-:W-:-:S03]  /*1840*/  IADD3 R116, R116, 0x100, RZ ;  /* 0x0000010074747810 */ /* 0x000fc60007ffe0ff */
[----:B------:R0:W-:Y:S04]  /*1850*/  STG.E.128 [R2.64], R8 ;  /* 0x0000000802007986 */ /* 0x0001e8000c101d04 */
.L_x_3567:
[----:B------:R-:W-:Y:S05]  /*1860*/  BSYNC B0 ;  /* 0x0000000000007941 */ /* 0x000fea0003800000 */
.L_x_3566:
        /* <DEDUP_REMOVED lines=10> */
[----:B--2---:R-:W-:Y:S02]  /*1910*/  HADD2.F32 R123, -RZ, R8.H0_H0 ;  /* 0x20000008ff7b7230 */ /* 0x004fe40000004100 */
[----:B------:R-:W-:Y:S02]  /*1920*/  HADD2.F32 R155, -RZ, R10.H0_H0 ;  /* 0x2000000aff9b7230 */ /* 0x000fe40000004100 */
[----:B------:R-:W-:Y:S02]  /*1930*/  HADD2.F32 R151, -RZ, R9.H0_H0 ;  /* 0x20000009ff977230 */ /* 0x000fe40000004100 */
[----:B------:R-:W-:Y:S01]  /*1940*/  HADD2.F32 R125, -RZ, R8.H1_H1 ;  /* 0x30000008ff7d7230 */ /* 0x000fe20000004100 */
[-C--:B------:R-:W-:Y:S01]  /*1950*/  FMUL.FTZ R8, R123, R114.reuse ;  /* 0x000000727b087220 */ /* 0x080fe20000410000 */
[----:B------:R-:W-:Y:S01]  /*1960*/  HADD2.F32 R157, -RZ, R10.H1_H1 ;  /* 0x3000000aff9d7230 */ /* 0x000fe20000004100 */
[-C--:B------:R-:W-:Y:S01]  /*1970*/  FMUL.FTZ R10, R155, R114.reuse ;  /* 0x000000729b0a7220 */ /* 0x080fe20000410000 */
[----:B------:R-:W-:Y:S01]  /*1980*/  HADD2.F32 R179, -RZ, R11.H0_H0 ;  /* 0x2000000bffb37230 */ /* 0x000fe20000004100 */
[----:B0-----:R-:W-:Y:S01]  /*1990*/  FMUL.FTZ R2, R151, R114 ;  /* 0x0000007297027220 */ /* 0x001fe20000410000 */
[----:B------:R-:W-:Y:S01]  /*19a0*/  HADD2.F32 R153, -RZ, R9.H1_H1 ;  /* 0x30000009ff997230 */ /* 0x000fe20000004100 */
[----:B------:R-:W-:Y:S01]  /*19b0*/  FMUL.FTZ R151, R43, R8 ;  /* 0x000000082b977220 */ /* 0x000fe20000410000 */
[----:B------:R-:W-:Y:S01]  /*19c0*/  HADD2.F32 R11, -RZ, R11.H1_H1 ;  /* 0x3000000bff0b7230 */ /* 0x000fe20000004100 */
[-C--:B------:R-:W-:Y:S01]  /*19d0*/  FMUL.FTZ R159, R157, R114.reuse ;  /* 0x000000729d9f7220 */ /* 0x080fe20000410000 */
[----:B---3--:R-:W-:Y:S01]  /*19e0*/  @P0 HADD2.F32 R118, -RZ, R4.H0_H0 ;  /* 0x20000004ff760230 */ /* 0x008fe20000004100 */
[----:B------:R-:W-:-:S02]  /*19f0*/  FMUL.FTZ R125, R125, R114 ;  /* 0x000000727d7d7220 */ /* 0x000fc40000410000 */
[-C--:B------:R-:W-:Y:S02]  /*1a00*/  FMUL.FTZ R161, R153, R114.reuse ;  /* 0x0000007299a17220 */ /* 0x080fe40000410000 */
[-C--:B------:R-:W-:Y:S02]  /*1a10*/  FMUL.FTZ R8, R179, R114.reuse ;  /* 0x00000072b3087220 */ /* 0x080fe40000410000 */
[----:B------:R-:W-:Y:S01]  /*1a20*/  FMUL.FTZ R11, R11, R114 ;  /* 0x000000720b0b7220 */ /* 0x000fe20000410000 */
[----:B------:R-:W-:Y:S01]  /*1a30*/  @P0 HADD2.F32 R114, -RZ, R6.H0_H0 ;  /* 0x20000006ff720230 */ /* 0x000fe20000004100 */
[----:B------:R-:W-:Y:S01]  /*1a40*/  FMUL.FTZ R157, R39, R10 ;  /* 0x0000000a279d7220 */ /* 0x000fe20000410000 */
[----:B------:R-:W-:Y:S01]  /*1a50*/  @P0 HADD2.F32 R10, -RZ, R5.H0_H0 ;  /* 0x20000005ff0a0230 */ /* 0x000fe20000004100 */
[----:B------:R-:W-:Y:S01]  /*1a60*/  FMUL.FTZ R155, R41, R2 ;  /* 0x00000002299b7220 */ /* 0x000fe20000410000 */
[----:B------:R-:W-:Y:S01]  /*1a70*/  @P0 HADD2.F32 R2, -RZ, R4.H1_H1 ;  /* 0x30000004ff020230 */ /* 0x000fe20000004100 */
[----:B------:R-:W-:-:S02]  /*1a80*/  FMUL.FTZ R153, R42, R125 ;  /* 0x0000007d2a997220 */ /* 0x000fc40000410000 */
[----:B------:R-:W-:Y:S01]  /*1a90*/  @P0 FADD.FTZ R151, R118, R151 ;  /* 0x0000009776970221 */ /* 0x000fe20000010000 */
[----:B------:R-:W-:Y:S01]  /*1aa0*/  @P0 HADD2.F32 R118, -RZ, R6.H1_H1 ;  /* 0x30000006ff760230 */ /* 0x000fe20000004100 */
[----:B------:R-:W-:Y:S01]  /*1ab0*/  @P0 FADD.FTZ R155, R10, R155 ;  /* 0x0000009b0a9b0221 */ /* 0x000fe20000010000 */
[--C-:B------:R-:W-:Y:S01]  /*1ac0*/  @P0 HADD2.F32 R10, -RZ, R7.reuse.H0_H0 ;  /* 0x20000007ff0a0230 */ /* 0x100fe20000004100 */
[----:B------:R-:W-:Y:S01]  /*1ad0*/  @P0 FADD.FTZ R157, R114, R157 ;  /* 0x0000009d729d0221 */ /* 0x000fe20000010000 */
[----:B------:R-:W-:Y:S01]  /*1ae0*/  @P0 HADD2.F32 R114, -RZ, R7.H1_H1 ;  /* 0x30000007ff720230 */ /* 0x000fe20000004100 */
[----:B------:R-:W-:Y:S01]  /*1af0*/  FMUL.FTZ R125, R37, R8 ;  /* 0x00000008257d7220 */ /* 0x000fe20000410000 */
[----:B------:R-:W-:Y:S01]  /*1b00*/  @P0 HADD2.F32 R8, -RZ, R5.H1_H1 ;  /* 0x30000005ff080230 */ /* 0x000fe20000004100 */
[----:B------:R-:W-:Y:S02]  /*1b10*/  FMUL.FTZ R159, R38, R159 ;  /* 0x0000009f269f7220 */ /* 0x000fe40000410000 */
[----:B------:R-:W-:-:S02]  /*1b20*/  FMUL.FTZ R161, R40, R161 ;  /* 0x000000a128a17220 */ /* 0x000fc40000410000 */
[----:B------:R-:W-:Y:S02]  /*1b30*/  FMUL.FTZ R123, R36, R11 ;  /* 0x0000000b247b7220 */ /* 0x000fe40000410000 */
[----:B------:R-:W-:Y:S01]  /*1b40*/  @P0 FADD.FTZ R153, R2, R153 ;  /* 0x0000009902990221 */ /* 0x000fe20000010000 */
[----:B------:R-:W-:Y:S01]  /*1b50*/  LEA R2, P5, R116, c[0x0][0x188], 0x4 ;  /* 0x0000620074027a11 */ /* 0x000fe200078a20ff */
[----:B------:R-:W-:Y:S02]  /*1b60*/  @P0 FADD.FTZ R159, R118, R159 ;  /* 0x0000009f769f0221 */ /* 0x000fe40000010000 */
[----:B------:R-:W-:Y:S01]  /*1b70*/  @P0 FADD.FTZ R161, R8, R161 ;  /* 0x000000a108a10221 */ /* 0x000fe20000010000 */
[----:B------:R-:W-:Y:S01]  /*1b80*/  LEA.HI.X R3, R116, c[0x0][0x18c], RZ, 0x4, P5 ;  /* 0x0000630074037a11 */ /* 0x000fe200028f24ff */
[----:B------:R-:W-:Y:S01]  /*1b90*/  @P0 FADD.FTZ R125, R10, R125 ;  /* 0x0000007d0a7d0221 */ /* 0x000fe20000010000 */
[----:B------:R-:W-:Y:S01]  /*1ba0*/  F2FP.PACK_AB R10, R159, R157 ;  /* 0x0000009d9f0a723e */ /* 0x000fe200000000ff */
[----:B------:R-:W-:Y:S01]  /*1bb0*/  @P0 FADD.FTZ R123, R114, R123 ;  /* 0x0000007b727b0221 */ /* 0x000fe20000010000 */
[----:B------:R-:W-:-:S02]  /*1bc0*/  F2FP.PACK_AB R9, R161, R155 ;  /* 0x0000009ba109723e */ /* 0x000fc400000000ff */
[----:B------:R-:W-:Y:S02]  /*1bd0*/  F2FP.PACK_AB R8, R153, R151 ;  /* 0x000000979908723e */ /* 0x000fe400000000ff */
[----:B------:R-:W-:-:S05]  /*1be0*/  F2FP.PACK_AB R11, R123, R125 ;  /* 0x0000007d7b0b723e */ /* 0x000fca00000000ff */
[----:B------:R0:W-:Y:S02]  /*1bf0*/  STG.E.128 [R2.64], R8 ;  /* 0x0000000802007986 */ /* 0x0001e4000c101d04 */
.L_x_3569:
[----:B------:R-:W-:Y:S05]  /*1c00*/  BSYNC B0 ;  /* 0x0000000000007941 */ /* 0x000fea0003800000 */
.L_x_3568:
        /* <DEDUP_REMOVED lines=42> */
.L_x_3582:
        /* <DEDUP_REMOVED lines=85> */
.L_x_3583:
        /* <DEDUP_REMOVED lines=91> */
[----:B------:R-:W-:Y:S01]  /*29b0*/  F2FP.PACK_AB R8, R3, R2 ;  /* 0x000000020308723e */ /* 0x000fe200000000ff */
        /* <DEDUP_REMOVED lines=11> */
[----:B------:R-:W-:Y:S01]  /*2a70*/  FFMA.FTZ R3, R30, R116, R75 ;  /* 0x000000741e037223 */ /* 0x000fe2000001004b */
[----:B------:R-:W-:Y:S01]  /*2a80*/  MOV R116, 0x10 ;  /* 0x0000001000747802 */ /* 0x000fe20000000f00 */
[----:B------:R-:W-:Y:S02]  /*2a90*/  FFMA.FTZ R9, R33, R10, R70 ;  /* 0x0000000a21097223 */ /* 0x000fe40000010046 */
[----:B------:R-:W-:Y:S01]  /*2aa0*/  FFMA.FTZ R114, R32, R114, R73 ;  /* 0x0000007220727223 */ /* 0x000fe20000010049 */
[----:B------:R-:W-:Y:S01]  /*2ab0*/  F2FP.PACK_AB R10, R3, R2 ;  /* 0x00000002030a723e */ /* 0x000fe200000000ff */
[----:B------:R-:W-:-:S02]  /*2ac0*/  FFMA.FTZ R11, R29, R118, R74 ;  /* 0x000000761d0b7223 */ /* 0x000fc4000001004a */
[----:B------:R-:W-:Y:S01]  /*2ad0*/  FFMA.FTZ R120, R28, R120, R77 ;  /* 0x000000781c787223 */ /* 0x000fe2000001004d */
[----:B------:R-:W-:Y:S01]  /*2ae0*/  F2FP.PACK_AB R9, R114, R9 ;  /* 0x000000097209723e */ /* 0x000fe200000000ff */
[C---:B------:R-:W-:Y:S01]  /*2af0*/  IMAD.WIDE.U32 R2, R113.reuse, R116, c[0x0][0x208] ;  /* 0x0000820071027625 */ /* 0x040fe200078e0074 */
[----:B------:R-:W-:Y:S02]  /*2b00*/  IADD3 R113, R113, 0x100, RZ ;  /* 0x0000010071717810 */ /* 0x000fe40007ffe0ff */
[----:B------:R-:W-:-:S05]  /*2b10*/  F2FP.PACK_AB R11, R120, R11 ;  /* 0x0000000b780b723e */ /* 0x000fca00000000ff */
[----:B------:R0:W-:Y:S02]  /*2b20*/  STG.E.128 [R2.64], R8 ;  /* 0x0000000802007986 */ /* 0x0001e4000c101d04 */
.L_x_3573:
[----:B------:R-:W-:Y:S05]  /*2b30*/  BSYNC B0 ;  /* 0x0000000000007941 */ /* 0x000fea0003800000 */
.L_x_3572:
[----:B------:R-:W-:Y:S01]  /*2b40*/  BSSY B0, `(.L_x_3574) ;  /* 0x0000022000007945 */ /* 0x000fe20003800000 */
        /* <DEDUP_REMOVED lines=14> */
[----:B------:R-:W-:Y:S02]  /*2c30*/  FADD.FTZ R120, R137, -R122 ;  /* 0x8000007a89787221 */ /* 0x000fe40000010000 */
[----:B------:R-:W-:Y:S01]  /*2c40*/  FFMA.FTZ R3, R80, R116, R87 ;  /* 0x0000007450037223 */ /* 0x000fe20000010057 */
[----:B------:R-:W-:Y:S01]  /*2c50*/  HFMA2.MMA R116, -RZ, RZ, 0, 9.5367431640625e-07 ;  /* 0x00000010ff747435 */ /* 0x000fe200000001ff */
[C---:B------:R-:W-:Y:S02]  /*2c60*/  FMUL.FTZ R2, R179.reuse, R2 ;  /* 0x00000002b3027220 */ /* 0x040fe40000410000 */
[C---:B------:R-:W-:Y:S02]  /*2c70*/  FMUL.FTZ R10, R179.reuse, R10 ;  /* 0x0000000ab30a7220 */ /* 0x040fe40000410000 */
[C---:B------:R-:W-:Y:S02]  /*2c80*/  FMUL.FTZ R114, R179.reuse, R114 ;  /* 0x00000072b3727220 */ /* 0x040fe40000410000 */
[----:B------:R-:W-:-:S02]  /*2c90*/  FMUL.FTZ R118, R179, R118 ;  /* 0x00000076b3767220 */ /* 0x000fc40000410000 */
[----:B------:R-:W-:Y:S02]  /*2ca0*/  FMUL.FTZ R120, R179, R120 ;  /* 0x00000078b3787220 */ /* 0x000fe40000410000 */
[----:B------:R-:W-:Y:S02]  /*2cb0*/  FFMA.FTZ R2, R21, R2, R24 ;  /* 0x0000000215027223 */ /* 0x000fe40000010018 */
[----:B------:R-:W-:Y:S02]  /*2cc0*/  FFMA.FTZ R9, R20, R10, R83 ;  /* 0x0000000a14097223 */ /* 0x000fe40000010053 */
[----:B------:R-:W-:Y:S01]  /*2cd0*/  FFMA.FTZ R114, R79, R114, R82 ;  /* 0x000000724f727223 */ /* 0x000fe20000010052 */
[----:B------:R-:W-:Y:S01]  /*2ce0*/  F2FP.PACK_AB R10, R3, R2 ;  /* 0x00000002030a723e */ /* 0x000fe200000000ff */
[----:B------:R-:W-:Y:S02]  /*2cf0*/  FFMA.FTZ R11, R22, R118, R25 ;  /* 0x00000076160b7223 */ /* 0x000fe40000010019 */
[----:B------:R-:W-:Y:S01]  /*2d00*/  FFMA.FTZ R120, R81, R120, R84 ;  /* 0x0000007851787223 */ /* 0x000fe20000010054 */
[----:B------:R-:W-:Y:S01]  /*2d10*/  F2FP.PACK_AB R9, R114, R9 ;  /* 0x000000097209723e */ /* 0x000fe200000000ff */
[C---:B------:R-:W-:Y:S01]  /*2d20*/  IMAD.WIDE.U32 R2, R113.reuse, R116, c[0x0][0x208] ;  /* 0x0000820071027625 */ /* 0x040fe200078e0074 */
[----:B------:R-:W-:-:S02]  /*2d30*/  IADD3 R113, R113, 0x100, RZ ;  /* 0x0000010071717810 */ /* 0x000fc40007ffe0ff */
[----:B------:R-:W-:-:S05]  /*2d40*/  F2FP.PACK_AB R11, R120, R11 ;  /* 0x0000000b780b723e */ /* 0x000fca00000000ff */
[----:B------:R0:W-:Y:S02]  /*2d50*/  STG.E.128 [R2.64], R8 ;  /* 0x0000000802007986 */ /* 0x0001e4000c101d04 */
.L_x_3575:
[----:B------:R-:W-:Y:S05]  /*2d60*/  BSYNC B0 ;  /* 0x0000000000007941 */ /* 0x000fea0003800000 */
.L_x_3574:
        /* <DEDUP_REMOVED lines=23> */
[----:B------:R-:W-:Y:S01]  /*2ee0*/  MOV R116, 0x10 ;  /* 0x0000001000747802 */ /* 0x000fe20000000f00 */
        /* <DEDUP_REMOVED lines=10> */
.L_x_3577:
[----:B------:R-:W-:Y:S05]  /*2f90*/  BSYNC B0 ;  /* 0x0000000000007941 */ /* 0x000fea0003800000 */
.L_x_3576:
[----:B------:R-:W-:Y:S01]  /*2fa0*/  BSSY B0, `(.L_x_3578) ;  /* 0x0000021000007945 */ /* 0x000fe20003800000 */
[----:B------:R-:W-:Y:S05]  /*2fb0*/  @!P4 BRA `(.L_x_3579) ;  /* 0x000001f00000c947 */ /* 0x000fea0003800000 */
[--C-:B0-----:R-:W-:Y:S02]  /*2fc0*/  FADD.FTZ R10, R155, -R122.reuse ;  /* 0x8000007a9b0a7221 */ /* 0x101fe40000010000 */
[--C-:B------:R-:W-:Y:S02]  /*2fd0*/  FADD.FTZ R116, R157, -R122.reuse ;  /* 0x8000007a9d747221 */ /* 0x100fe40000010000 */
[C---:B------:R-:W-:Y:S02]  /*2fe0*/  FMUL.FTZ R10, R179.reuse, R10 ;  /* 0x0000000ab30a7220 */ /* 0x040fe40000410000 */
[----:B------:R-:W-:Y:S02]  /*2ff0*/  FMUL.FTZ R116, R179, R116 ;  /* 0x00000074b3747220 */ /* 0x000fe40000410000 */
[--C-:B-1----:R-:W-:Y:S02]  /*3000*/  FADD.FTZ R2, R151, -R122.reuse ;  /* 0x8000007a97027221 */ /* 0x102fe40000010000 */
[----:B------:R-:W-:-:S02]  /*3010*/  FADD.FTZ R8, R153, -R122 ;  /* 0x8000007a99087221 */ /* 0x000fc40000010000 */
[--C-:B------:R-:W-:Y:S02]  /*3020*/  FADD.FTZ R114, R161, -R122.reuse ;  /* 0x8000007aa1727221 */ /* 0x100fe40000010000 */
[--C-:B------:R-:W-:Y:S02]  /*3030*/  FADD.FTZ R118, R159, -R122.reuse ;  /* 0x8000007a9f767221 */ /* 0x100fe40000010000 */
[--C-:B------:R-:W-:Y:S02]  /*3040*/  FADD.FTZ R120, R125, -R122.reuse ;  /* 0x8000007a7d787221 */ /* 0x100fe40000010000 */
[----:B------:R-:W-:Y:S02]  /*3050*/  FADD.FTZ R122, R123, -R122 ;  /* 0x8000007a7b7a7221 */ /* 0x000fe40000010000 */
[----:B------:R-:W-:Y:S02]  /*3060*/  FFMA.FTZ R9, R94, R10, R103 ;  /* 0x0000000a5e097223 */ /* 0x000fe40000010067 */
[----:B------:R-:W-:Y:S01]  /*3070*/  FFMA.FTZ R10, R97, R116, R106 ;  /* 0x00000074610a7223 */ /* 0x000fe2000001006a */
[----:B------:R-:W-:Y:S01]  /*3080*/  HFMA2.MMA R116, -RZ, RZ, 0, 9.5367431640625e-07 ;  /* 0x00000010ff747435 */ /* 0x000fe200000001ff */
[----:B------:R-:W-:-:S02]  /*3090*/  FMUL.FTZ R2, R179, R2 ;  /* 0x00000002b3027220 */ /* 0x000fc40000410000 */
[C---:B------:R-:W-:Y:S02]  /*30a0*/  FMUL.FTZ R8, R179.reuse, R8 ;  /* 0x00000008b3087220 */ /* 0x040fe40000410000 */
[C---:B------:R-:W-:Y:S02]  /*30b0*/  FMUL.FTZ R114, R179.reuse, R114 ;  /* 0x00000072b3727220 */ /* 0x040fe40000410000 */
[C---:B------:R-:W-:Y:S02]  /*30c0*/  FMUL.FTZ R118, R179.reuse, R118 ;  /* 0x00000076b3767220 */ /* 0x040fe40000410000 */
[C---:B------:R-:W-:Y:S02]  /*30d0*/  FMUL.FTZ R120, R179.reuse, R120 ;  /* 0x00000078b3787220 */ /* 0x040fe40000410000 */
[----:B------:R-:W-:Y:S02]  /*30e0*/  FMUL.FTZ R122, R179, R122 ;  /* 0x0000007ab37a7220 */ /* 0x000fe40000410000 */
[----:B------:R-:W-:-:S02]  /*30f0*/  FFMA.FTZ R2, R19, R2, R102 ;  /* 0x0000000213027223 */ /* 0x000fc40000010066 */
[----:B------:R-:W-:Y:S02]  /*3100*/  FFMA.FTZ R3, R92, R8, R101 ;  /* 0x000000085c037223 */ /* 0x000fe40000010065 */
[----:B------:R-:W-:Y:S02]  /*3110*/  FFMA.FTZ R11, R99, R120, R108 ;  /* 0x00000078630b7223 */ /* 0x000fe4000001006c */
[----:B------:R-:W-:Y:S01]  /*3120*/  FFMA.FTZ R122, R100, R122, R109 ;  /* 0x0000007a647a7223 */ /* 0x000fe2000001006d */
[----:B------:R-:W-:Y:S01]  /*3130*/  F2FP.PACK_AB R8, R3, R2 ;  /* 0x000000020308723e */ /* 0x000fe200000000ff */
[----:B------:R-:W-:Y:S02]  /*3140*/  FFMA.FTZ R179, R98, R118, R107 ;  /* 0x0000007662b37223 */ /* 0x000fe4000001006b */
[----:B------:R-:W-:Y:S01]  /*3150*/  FFMA.FTZ R114, R96, R114, R105 ;  /* 0x0000007260727223 */ /* 0x000fe20000010069 */
[----:B------:R-:W-:Y:S01]  /*3160*/  F2FP.PACK_AB R11, R122, R11 ;  /* 0x0000000b7a0b723e */ /* 0x000fe200000000ff */
[----:B------:R-:W-:Y:S01]  /*3170*/  IMAD.WIDE.U32 R2, R113, R116, c[0x0][0x208] ;  /* 0x0000820071027625 */ /* 0x000fe200078e0074 */
[----:B------:R-:W-:-:S02]  /*3180*/  F2FP.PACK_AB R10, R179, R10 ;  /* 0x0000000ab30a723e */ /* 0x000fc400000000ff */
[----:B------:R-:W-:-:S05]  /*3190*/  F2FP.PACK_AB R9, R114, R9 ;  /* 0x000000097209723e */ /* 0x000fca00000000ff */
[----:B------:R0:W-:Y:S02]  /*31a0*/  STG.E.128 [R2.64], R8 ;  /* 0x0000000802007986 */ /* 0x0001e4000c101d04 */
.L_x_3579:
[----:B------:R-:W-:Y:S05]  /*31b0*/  BSYNC B0 ;  /* 0x0000000000007941 */ /* 0x000fea0003800000 */
.L_x_3578:
[----:B------:R-:W-:Y:S02]  /*31c0*/  IADD3 R110, R110, c[0x0][0x160], RZ ;  /* 0x000058006e6e7a10 */ /* 0x000fe40007ffe0ff */
[----:B------:R-:W-:Y:S02]  /*31d0*/  LOP3.LUT P5, RZ, R111, 0xff, RZ, 0xc0, !PT ;  /* 0x000000ff6fff7812 */ /* 0x000fe400078ac0ff */
[----:B------:R-:W-:Y:S02]  /*31e0*/  ISETP.GE.AND P0, PT, R110, c[0x0][0x164], PT ;  /* 0x000059006e007a0c */ /* 0x000fe40003f06270 */
[----:B------:R-:W-:-:S11]  /*31f0*/  SEL R111, RZ, 0x1, P5 ;  /* 0x00000001ff6f7807 */ /* 0x000fd60002800000 */
[----:B01----:R-:W-:Y:S01]  /*3200*/  @P0 CALL.REL.NOINC `(.L_x_3580) ;  /* 0x0000001000000944 */ /* 0x003fe20003c00000 */
[----:B------:R-:W-:Y:S05]  /*3210*/  BRA `(.L_x_3581) ;  /* 0xffffda7000007947 */ /* 0x000fea000383ffff */
.L_x_3580:
[----:B------:R-:W-:Y:S05]  /*3220*/  EXIT ;  /* 0x000000000000794d */ /* 0x000fea0003800000 */
.L_x_3570:
[----:B------:R-:W-:Y:S01]  /*3230*/  HFMA2.MMA R3, -RZ, RZ, 0, 5.9604644775390625e-08 ;  /* 0x00000001ff037435 */ /* 0x000fe200000001ff */
[----:B------:R-:W-:Y:S02]  /*3240*/  MOV R114, R2 ;  /* 0x0000000200727202 */ /* 0x000fe40000000f00 */
[----:B------:R-:W-:Y:S02]  /*3250*/  MOV R11, 0x1f ;  /* 0x0000001f000b7802 */ /* 0x000fe40000000f00 */
[----:B------:R-:W-:Y:S02]  /*3260*/  MOV R118, 0xffffffff ;  /* 0xffffffff00767802 */ /* 0x000fe40000000f00 */
[----:B------:R-:W-:Y:S02]  /*3270*/  MOV R8, 0x3290 ;  /* 0x0000329000087802 */ /* 0x000fe40000000f00 */
[----:B------:R-:W-:Y:S05]  /*3280*/  CALL.REL.NOINC `($__internal_20_$__cuda_sm70_shflsync_bfly_p) ;  /* 0x000007b000007944 */ /* 0x000fea0003c00000 */
[----:B01----:R-:W-:Y:S05]  /*3290*/  BRA `(.L_x_3582) ;  /* 0xffffec1000007947 */ /* 0x003fea000383ffff */
.L_x_3571:
[----:B------:R-:W-:Y:S01]  /*32a0*/  HFMA2.MMA R3, -RZ, RZ, 0, 1.1920928955078125e-07 ;  /* 0x00000002ff037435 */ /* 0x000fe200000001ff */
[----:B------:R-:W-:Y:S02]  /*32b0*/  MOV R11, 0x1f ;  /* 0x0000001f000b7802 */ /* 0x000fe40000000f00 */
[----:B------:R-:W-:-:S02]  /*32c0*/  MOV R118, 0xffffffff ;  /* 0xffffffff00767802 */ /* 0x000fc40000000f00 */
[----:B------:R-:W-:Y:S02]  /*32d0*/  MOV R8, 0x32f0 ;  /* 0x000032f000087802 */ /* 0x000fe40000000f00 */
[----:B0-----:R-:W-:Y:S05]  /*32e0*/  CALL.REL.NOINC `($__internal_20_$__cuda_sm70_shflsync_bfly_p) ;  /* 0x0000075000007944 */ /* 0x001fea0003c00000 */
[----:B01----:R-:W-:Y:S01]  /*32f0*/  FADD.FTZ R114, R114, R3 ;  /* 0x0000000372727221 */ /* 0x003fe20000010000 */
[----:B------:R-:W-:Y:S01]  /*3300*/  HFMA2.MMA R3, -RZ, RZ, 0, 2.384185791015625e-07 ;  /* 0x00000004ff037435 */ /* 0x000fe200000001ff */
[----:B------:R-:W-:Y:S02]  /*3310*/  MOV R11, 0x1f ;  /* 0x0000001f000b7802 */ /* 0x000fe40000000f00 */
[----:B------:R-:W-:Y:S02]  /*3320*/  MOV R118, 0xffffffff ;  /* 0xffffffff00767802 */ /* 0x000fe40000000f00 */
[----:B------:R-:W-:Y:S02]  /*3330*/  MOV R8, 0x3350 ;  /* 0x0000335000087802 */ /* 0x000fe40000000f00 */
[----:B------:R-:W-:Y:S05]  /*3340*/  CALL.REL.NOINC `($__internal_20_$__cuda_sm70_shflsync_bfly_p) ;  /* 0x000006f000007944 */ /* 0x000fea0003c00000 */
[----:B01----:R-:W-:Y:S01]  /*3350*/  FADD.FTZ R114, R114, R3 ;  /* 0x0000000372727221 */ /* 0x003fe20000010000 */
[----:B------:R-:W-:Y:S01]  /*3360*/  HFMA2.MMA R3, -RZ, RZ, 0, 4.76837158203125e-07 ;  /* 0x00000008ff037435 */ /* 0x000fe200000001ff */
[----:B------:R-:W-:Y:S02]  /*3370*/  MOV R11, 0x1f ;  /* 0x0000001f000b7802 */ /* 0x000fe40000000f00 */
[----:B------:R-:W-:-:S02]  /*3380*/  MOV R118, 0xffffffff ;  /* 0xffffffff00767802 */ /* 0x000fc40000000f00 */
[----:B------:R-:W-:Y:S02]  /*3390*/  MOV R8, 0x33b0 ;  /* 0x000033b000087802 */ /* 0x000fe40000000f00 */
[----:B------:R-:W-:Y:S05]  /*33a0*/  CALL.REL.NOINC `($__internal_20_$__cuda_sm70_shflsync_bfly_p) ;  /* 0x0000069000007944 */ /* 0x000fea0003c00000 */
[----:B01----:R-:W-:Y:S01]  /*33b0*/  FADD.FTZ R114, R114, R3 ;  /* 0x0000000372727221 */ /* 0x003fe20000010000 */
[----:B------:R-:W-:Y:S01]  /*33c0*/  HFMA2.MMA R3, -RZ, RZ, 0, 9.5367431640625e-07 ;  /* 0x00000010ff037435 */ /* 0x000fe200000001ff */
[----:B------:R-:W-:Y:S02]  /*33d0*/  MOV R11, 0x1f ;  /* 0x0000001f000b7802 */ /* 0x000fe40000000f00 */
[----:B------:R-:W-:Y:S02]  /*33e0*/  MOV R118, 0xffffffff ;  /* 0xffffffff00767802 */ /* 0x000fe40000000f00 */
[----:B------:R-:W-:Y:S02]  /*33f0*/  MOV R8, 0x3410 ;  /* 0x0000341000087802 */ /* 0x000fe40000000f00 */
[----:B------:R-:W-:Y:S05]  /*3400*/  CALL.REL.NOINC `($__internal_20_$__cuda_sm70_shflsync_bfly_p) ;  /* 0x0000063000007944 */ /* 0x000fea0003c00000 */
        /* <DEDUP_REMOVED lines=71> */
[----:B------:R-:W-:Y:S05]  /*3880*/  CALL.REL.NOINC `($__internal_20_$__cuda_sm70_shflsync_bfly_p) ;  /* 0x000001b000007944 */ /* 0x000fea0003c00000 */
[----:B01----:R-:W-:Y:S01]  /*3890*/  FADD.FTZ R114, R114, R3 ;  /* 0x0000000372727221 */ /* 0x003fe20000010000 */
[----:B------:R-:W-:Y:S01]  /*38a0*/  HFMA2.MMA R3, -RZ, RZ, 0, 1.1920928955078125e-07 ;  /* 0x00000002ff037435 */ /* 0x000fe200000001ff */
[----:B------:R-:W-:Y:S02]  /*38b0*/  MOV R11, 0x1f ;  /* 0x0000001f000b7802 */ /* 0x000fe40000000f00 */
[----:B------:R-:W-:Y:S02]  /*38c0*/  MOV R118, 0xffffffff ;  /* 0xffffffff00767802 */ /* 0x000fe40000000f00 */
[----:B------:R-:W-:Y:S02]  /*38d0*/  MOV R8, 0x38f0 ;  /* 0x000038f000087802 */ /* 0x000fe40000000f00 */
[----:B------:R-:W-:Y:S05]  /*38e0*/  CALL.REL.NOINC `($__internal_20_$__cuda_sm70_shflsync_bfly_p) ;  /* 0x0000015000007944 */ /* 0x000fea0003c00000 */
[----:B01----:R-:W-:Y:S01]  /*38f0*/  FADD.FTZ R114, R114, R3 ;  /* 0x0000000372727221 */ /* 0x003fe20000010000 */
[----:B------:R-:W-:Y:S01]  /*3900*/  HFMA2.MMA R3, -RZ, RZ, 0, 2.384185791015625e-07 ;  /* 0x00000004ff037435 */ /* 0x000fe200000001ff */
[----:B------:R-:W-:-:S02]  /*3910*/  MOV R11, 0x1f ;  /* 0x0000001f000b7802 */ /* 0x000fc40000000f00 */
[----:B------:R-:W-:Y:S02]  /*3920*/  MOV R118, 0xffffffff ;  /* 0xffffffff00767802 */ /* 0x000fe40000000f00 */
[----:B------:R-:W-:Y:S02]  /*3930*/  MOV R8, 0x3950 ;  /* 0x0000395000087802 */ /* 0x000fe40000000f00 */
[----:B------:R-:W-:Y:S05]  /*3940*/  CALL.REL.NOINC `($__internal_20_$__cuda_sm70_shflsync_bfly_p) ;  /* 0x000000f000007944 */ /* 0x000fea0003c00000 */
[----:B01----:R-:W-:Y:S01]  /*3950*/  FADD.FTZ R114, R114, R3 ;  /* 0x0000000372727221 */ /* 0x003fe20000010000 */
[----:B------:R-:W-:Y:S01]  /*3960*/  HFMA2.MMA R3, -RZ, RZ, 0, 4.76837158203125e-07 ;  /* 0x00000008ff037435 */ /* 0x000fe200000001ff */
[----:B------:R-:W-:Y:S02]  /*3970*/  MOV R11, 0x1f ;  /* 0x0000001f000b7802 */ /* 0x000fe40000000f00 */
[----:B------:R-:W-:Y:S02]  /*3980*/  MOV R118, 0xffffffff ;  /* 0xffffffff00767802 */ /* 0x000fe40000000f00 */
[----:B------:R-:W-:Y:S02]  /*3990*/  MOV R8, 0x39b0 ;  /* 0x000039b000087802 */ /* 0x000fe40000000f00 */
[----:B------:R-:W-:Y:S05]  /*39a0*/  CALL.REL.NOINC `($__internal_20_$__cuda_sm70_shflsync_bfly_p) ;  /* 0x0000009000007944 */ /* 0x000fea0003c00000 */
[----:B-1----:R-:W-:Y:S01]  /*39b0*/  FADD.FTZ R116, R114, R3 ;  /* 0x0000000372747221 */ /* 0x002fe20000010000 */
[----:B------:R-:W-:Y:S01]  /*39c0*/  HFMA2.MMA R3, -RZ, RZ, 0, 9.5367431640625e-07 ;  /* 0x00000010ff037435 */ /* 0x000fe200000001ff */
[----:B0-----:R-:W-:-:S02]  /*39d0*/  MOV R11, 0x1f ;  /* 0x0000001f000b7802 */ /* 0x001fc40000000f00 */
[----:B------:R-:W-:Y:S02]  /*39e0*/  MOV R118, 0xffffffff ;  /* 0xffffffff00767802 */ /* 0x000fe40000000f00 */
[----:B------:R-:W-:Y:S02]  /*39f0*/  MOV R114, R116 ;  /* 0x0000007400727202 */ /* 0x000fe40000000f00 */
[----:B------:R-:W-:Y:S02]  /*3a00*/  MOV R8, 0x3a20 ;  /* 0x00003a2000087802 */ /* 0x000fe40000000f00 */
[----:B------:R-:W-:Y:S05]  /*3a10*/  CALL.REL.NOINC `($__internal_20_$__cuda_sm70_shflsync_bfly_p) ;  /* 0x0000002000007944 */ /* 0x000fea0003c00000 */
[----:B-1----:R-:W-:Y:S01]  /*3a20*/  MOV R9, R3 ;  /* 0x0000000300097202 */ /* 0x002fe20000000f00 */
[----:B0-----:R-:W-:Y:S05]  /*3a30*/  BRA `(.L_x_3583) ;  /* 0xffffe9c000007947 */ /* 0x001fea000383ffff */
        .weak           $__internal_20_$__cuda_sm70_shflsync_bfly_p
        .type           $__internal_20_$__cuda_sm70_shflsync_bfly_p,@function
        .size           $__internal_20_$__cuda_sm70_shflsync_bfly_p,(.L_x_29084 - $__internal_20_$__cuda_sm70_shflsync_bfly_p)
$__internal_20_$__cuda_sm70_shflsync_bfly_p:
[----:B------:R-:W-:Y:S01]  /*3a40*/  HFMA2.MMA R9, -RZ, RZ, 0, 0 ;  /* 0x00000000ff097435 */ /* 0x000fe200000001ff */
[----:B------:R-:W-:Y:S04]  /*3a50*/  WARPSYNC R118 ;  /* 0x0000007600007348 */ /* 0x000fe80003800000 */
[----:B------:R0:W1:Y:S01]  /*3a60*/  SHFL.BFLY PT, R3, R114, R3, R11 ;  /* 0x0c00000372037389 */ /* 0x00006200000e000b */
[----:B------:R-:W-:Y:S05]  /*3a70*/  RET.REL.NODEC R8 `(_ZN10layer_norm13ln_fwd_kernelINS_13Kernel_traitsI6__halfS2_S2_S2_fjLj8192ELj1ELj1ELj8ELj16ENS_18Kernel_traits_baseILj8192ES2_S2_S2_S2_fjLj256EEEEELb0ELb1ELb0ELb0EEEvNS_9FwdParamsE) ;  /* 0xffffc58008007950 */ /* 0x000fea0003c3ffff */
.L_x_3584:
        /* <DEDUP_REMOVED lines=16> */
.L_x_29084:


//--------------------- .text._ZN10layer_norm13ln_fwd_kernelINS_13Kernel_traitsI6__halfS2_S2_S2_fjLj8192ELj1ELj1ELj8ELj16ENS_18Kernel_traits_baseILj8192ES2_S2_S2_S2_fjLj256EEEEELb0ELb1ELb0ELb1EEEvNS_9FwdParamsE --------------------------
	.section	.text._ZN10layer_norm13ln_fwd_kernelINS_13Kernel_traitsI6__halfS2_S2_S2_fjLj8192ELj1ELj1ELj8ELj16ENS_18Kernel_traits_baseILj8192ES2_S2_S2_S2_fjLj256EEEEELb0ELb1ELb0ELb1EEEvNS_9FwdParamsE,"ax",@progbits
	.sectioninfo	@"SHI_REGISTERS=186"
	.align	128
        .global         _ZN10layer_norm13ln_fwd_kernelINS_13Kernel_traitsI6__halfS2_S2_S2_fjLj8192ELj1ELj1ELj8ELj16ENS_18Kernel_traits_baseILj8192ES2_S2_S2_S2_fjLj256EEEEELb0ELb1ELb0ELb1EEEvNS_9FwdParamsE
        .type           _ZN10layer_norm13ln_fwd_kernelINS_13Kernel_traitsI6__halfS2_S2_S2_fjLj8192ELj1ELj1ELj8ELj16ENS_18Kernel_traits_baseILj8192ES2_S2_S2_S2_fjLj256EEEEELb0ELb1ELb0ELb1EEEvNS_9FwdParamsE,@function
        .size           _ZN10layer_norm13ln_fwd_kernelINS_13Kernel_traitsI6__halfS2_S2_S2_fjLj8192ELj1ELj1ELj8ELj16ENS_18Kernel_traits_baseILj8192ES2_S2_S2_S2_fjLj256EEEEELb0ELb1ELb0ELb1EEEvNS_9FwdParamsE,(.L_x_29085 - _ZN10layer_norm13ln_fwd_kernelINS_13Kernel_traitsI6__halfS2_S2_S2_fjLj8192ELj1ELj1ELj8ELj16ENS_18Kernel_traits_baseILj8192ES2_S2_S2_S2_fjLj256EEEEELb0ELb1ELb0ELb1EEEvNS_9FwdParamsE)
        .other          _ZN10layer_norm13ln_fwd_kernelINS_13Kernel_traitsI6__halfS2_S2_S2_fjLj8192ELj1ELj1ELj8ELj16ENS_18Kernel_traits_baseILj8192ES2_S2_S2_S2_fjLj256EEEEELb0ELb1ELb0ELb1EEEvNS_9FwdParamsE,@"STO_CUDA_ENTRY STV_DEFAULT"
_ZN10layer_norm13ln_fwd_kernelINS_13Kernel_traitsI6__halfS2_S2_S2_fjLj8192ELj1ELj1ELj8ELj16ENS_18Kernel_traits_baseILj8192ES2_S2_S2_S2_fjLj256EEEEELb0ELb1ELb0ELb1EEEvNS_9FwdParamsE:
.text._ZN10layer_norm13ln_fwd_kernelINS_13Kernel_traitsI6__halfS2_S2_S2_fjLj8192ELj1ELj1ELj8ELj16ENS_18Kernel_traits_baseILj8192ES2_S2_S2_S2_fjLj256EEEEELb0ELb1ELb0ELb1EEEvNS_9FwdParamsE:
        /* <DEDUP_REMOVED lines=22> */
[----:B------:R-:W2:Y:S03]  /*0160*/  LDG.E.128 R72, [R28.64] ;  /* 0x000000041c487981 */ /* 0x000ea6000c1e1d00 */
        /* <DEDUP_REMOVED lines=16> */
[----:B------:R-:W-:Y:S01]  /*0270*/  SHF.L.U32 R117, R117, 0x3, RZ ;  /* 0x0000000375757819 */ /* 0x000fe200000006ff */
[--C-:B------:R-:W-:Y:S01]  /*0280*/  HADD2.F32 R67, -RZ, R32.reuse.H0_H0 ;  /* 0x20000020ff437230 */ /* 0x100fe20000004100 */
[----:B------:R-:W-:Y:S01]  /*0290*/  SHF.R.U32.HI R120, RZ, 0x5, R69 ;  /* 0x00000005ff787819 */ /* 0x000fe20000011645 */
[----:B------:R-:W-:Y:S01]  /*02a0*/  HADD2.F32 R66, -RZ, R32.H1_H1 ;  /* 0x30000020ff427230 */ /* 0x000fe20000004100 */
[----:B------:R-:W-:Y:S01]  /*02b0*/  HFMA2.MMA R121, -RZ, RZ, 0, 5.9604644775390625e-08 ;  /* 0x00000001ff797435 */ /* 0x000fe200000001ff */
        /* <DEDUP_REMOVED lines=23> */
[--C-:B------:R-:W-:Y:S01]  /*0430*/  HADD2.F32 R43, -RZ, R80.reuse.H0_H0 ;  /* 0x20000050ff2b7230 */ /* 0x100fe20000004100 */
[----:B------:R-:W-:Y:S01]  /*0440*/  LOP3.LUT R120, R120, 0x7, RZ, 0xc0, !PT ;  /* 0x0000000778787812 */ /* 0x000fe200078ec0ff */
[----:B------:R-:W-:Y:S01]  /*0450*/  HADD2.F32 R42, -RZ, R80.H1_H1 ;  /* 0x30000050ff2a7230 */ /* 0x000fe20000004100 */
[----:B------:R-:W-:Y:S01]  /*0460*/  IADD3 R122, R117, 0x8, RZ ;  /* 0x00000008757a7810 */ /* 0x000fe20007ffe0ff */
        /* <DEDUP_REMOVED lines=8> */
[----:B------:R-:W-:Y:S02]  /*04f0*/  HADD2.F32 R34, -RZ, R72.H1_H1 ;  /* 0x30000048ff227230 */ /* 0x000fe40000004100 */
[--C-:B------:R-:W-:Y:S02]  /*0500*/  HADD2.F32 R33, -RZ, R73.reuse.H0_H0 ;  /* 0x20000049ff217230 */ /* 0x100fe40000004100 */
[----:B------:R-:W-:Y:S02]  /*0510*/  HADD2.F32 R32, -RZ, R73.H1_H1 ;  /* 0x30000049ff207230 */ /* 0x000fe40000004100 */
[--C-:B------:R-:W-:Y:S02]  /*0520*/  HADD2.F32 R31, -RZ, R74.reuse.H0_H0 ;  /* 0x2000004aff1f7230 */ /* 0x100fe40000004100 */
[----:B------:R-:W-:Y:S02]  /*0530*/  HADD2.F32 R30, -RZ, R74.H1_H1 ;  /* 0x3000004aff1e7230 */ /* 0x000fe40000004100 */
[----:B0-----:R-:W-:-:S02]  /*0540*/  HADD2.F32 R29, -RZ, R75.H0_H0 ;  /* 0x2000004bff1d7230 */ /* 0x001fc40000004100 */
[----:B------:R-:W-:Y:S02]  /*0550*/  HADD2.F32 R28, -RZ, R75.H1_H1 ;  /* 0x3000004bff1c7230 */ /* 0x000fe40000004100 */
[--C-:B---3--:R-:W-:Y:S02]  /*0560*/  HADD2.F32 R0, -RZ, R76.reuse.H0_H0 ;  /* 0x2000004cff007230 */ /* 0x108fe40000004100 */
        /* <DEDUP_REMOVED lines=16> */
[----:B------:R-:W-:Y:S02]  /*0670*/  HADD2.F32 R22, -RZ, R23.H0_H0 ;  /* 0x20000017ff167230 */ /* 0x000fe40000004100 */
[----:B------:R-:W-:Y:S02]  /*0680*/  HADD2.F32 R24, -RZ, R25.H0_H0 ;  /* 0x20000019ff187230 */ /* 0x000fe40000004100 */
[----:B------:R-:W-:Y:S02]  /*0690*/  HADD2.F32 R26, -RZ, R27.H0_H0 ;  /* 0x2000001bff1a7230 */ /* 0x000fe40000004100 */
        /* <DEDUP_REMOVED lines=32> */
[----:B------:R-:W-:-:S02]  /*08a0*/  HADD2.F32 R21, -RZ, R21.H1_H1 ;  /* 0x30000015ff157230 */ /* 0x000fc40000004100 */
[----:B------:R-:W-:Y:S02]  /*08b0*/  HADD2.F32 R23, -RZ, R23.H1_H1 ;  /* 0x30000017ff177230 */ /* 0x000fe40000004100 */
[----:B------:R-:W-:Y:S02]  /*08c0*/  HADD2.F32 R25, -RZ, R25.H1_H1 ;  /* 0x30000019ff197230 */ /* 0x000fe40000004100 */
[----:B------:R-:W-:Y:S02]  /*08d0*/  HADD2.F32 R27, -RZ, R27.H1_H1 ;  /* 0x3000001bff1b7230 */ /* 0x000fe40000004100 */
.L_x_3588:
        /* <DEDUP_REMOVED lines=9> */
[----:B------:R-:W-:-:S04]  /*0970*/  @P0 MOV R9, 0x2 ;  /* 0x0000000200090802 */ /* 0x000fc80000000f00 */
[----:B------:R-:W-:Y:S01]  /*0980*/  @P1 LEA R12, P2, R169, c[0x0][0x180], 0x4 ;  /* 0x00006000a90c1a11 */ /* 0x000fe200078420ff */
[----:B------:R-:W-:-:S04]  /*0990*/  @P0 IMAD.WIDE R2, R118, R9, c[0x0][0x1c0] ;  /* 0x0000700076020625 */ /* 0x000fc800078e0209 */
[C---:B------:R-:W-:Y:S02]  /*09a0*/  IMAD.WIDE.U32 R8, R169.reuse, R134, c[0x0][0x170] ;  /* 0x00005c00a9087625 */ /* 0x040fe400078e0086 */
[----:B------:R-:W2:Y:S01]  /*09b0*/  @P0 LDG.E.U16 R2, [R2.64] ;  /* 0x0000000402020981 */ /* 0x000ea2000c1e1500 */
[----:B------:R-:W-:-:S03]  /*09c0*/  @P1 LEA.HI.X R13, R169, c[0x0][0x184], RZ, 0x4, P2 ;  /* 0x00006100a90d1a11 */ /* 0x000fc600010f24ff */
[----:B------:R-:W3:Y:S04]  /*09d0*/  LDG.E.128 R8, [R8.64] ;  /* 0x0000000408087981 */ /* 0x000ee8000c1e1d00 */
[----:B------:R-:W4:Y:S01]  /*09e0*/  @P1 LDG.E.128 R4, [R12.64] ;  /* 0x000000040c041981 */ /* 0x000f22000c1e1d00 */
[----:B------:R-:W-:Y:S02]  /*09f0*/  MOV R124, 0x3f800000 ;  /* 0x3f800000007c7802 */ /* 0x000fe40000000f00 */
[----:B------:R-:W-:Y:S02]  /*0a00*/  IADD3 R153, R169, 0x100, RZ ;  /* 0x00000100a9997810 */ /* 0x000fe40007ffe0ff */
[----:B------:R-:W-:Y:S01]  /*0a10*/  SHF.R.U32.HI R136, RZ, 0x1c, R169 ;  /* 0x0000001cff887819 */ /* 0x000fe200000116a9 */
[----:B--2---:R-:W-:-:S02]  /*0a20*/  @P0 HADD2.F32 R124, -RZ, R2.H0_H0 ;  /* 0x20000002ff7c0230 */ /* 0x004fc40000004100 */
[--C-:B---3--:R-:W-:Y:S02]  /*0a30*/  HADD2.F32 R15, -RZ, R8.reuse.H0_H0 ;  /* 0x20000008ff0f7230 */ /* 0x108fe40000004100 */
[----:B------:R-:W-:Y:S02]  /*0a40*/  HADD2.F32 R17, -RZ, R8.H1_H1 ;  /* 0x30000008ff117230 */ /* 0x000fe40000004100 */
[--C-:B------:R-:W-:Y:S01]  /*0a50*/  HADD2.F32 R125, -RZ, R9.reuse.H0_H0 ;  /* 0x20000009ff7d7230 */ /* 0x100fe20000004100 */
[-C--:B------:R-:W-:Y:S01]  /*0a60*/  FMUL.FTZ R2, R15, R124.reuse ;  /* 0x0000007c0f027220 */ /* 0x080fe20000410000 */
[----:B------:R-:W-:Y:S01]  /*0a70*/  HADD2.F32 R133, -RZ, R9.H1_H1 ;  /* 0x30000009ff857230 */ /* 0x000fe20000004100 */
[----:B------:R-:W-:Y:S01]  /*0a80*/  FMUL.FTZ R17, R17, R124 ;  /* 0x0000007c11117220 */ /* 0x000fe20000410000 */
[--C-:B------:R-:W-:Y:S01]  /*0a90*/  HADD2.F32 R9, -RZ, R11.reuse.H0_H0 ;  /* 0x2000000bff097230 */ /* 0x100fe20000004100 */
[----:B------:R-:W-:Y:S01]  /*0aa0*/  FMUL.FTZ R19, R35, R2 ;  /* 0x0000000223137220 */ /* 0x000fe20000410000 */
[--C-:B------:R-:W-:Y:S01]  /*0ab0*/  HADD2.F32 R127, -RZ, R10.reuse.H0_H0 ;  /* 0x2000000aff7f7230 */ /* 0x100fe20000004100 */
[----:B------:R-:W-:Y:S01]  /*0ac0*/  FMUL.FTZ R123, R34, R17 ;  /* 0x00000011227b7220 */ /* 0x000fe20000410000 */
[----:B------:R-:W-:Y:S01]  /*0ad0*/  HADD2.F32 R3, -RZ, R10.H1_H1 ;  /* 0x3000000aff037230 */ /* 0x000fe20000004100 */
[-C--:B------:R-:W-:Y:S01]  /*0ae0*/  FMUL.FTZ R2, R125, R124.reuse ;  /* 0x0000007c7d027220 */ /* 0x080fe20000410000 */
[--C-:B----4-:R-:W-:Y:S01]  /*0af0*/  @P1 HADD2.F32 R8, -RZ, R4.reuse.H0_H0 ;  /* 0x20000004ff081230 */ /* 0x110fe20000004100 */
[----:B------:R-:W-:Y:S01]  /*0b00*/  FMUL.FTZ R14, R9, R124 ;  /* 0x0000007c090e7220 */ /* 0x000fe20000410000 */
[----:B------:R-:W-:Y:S01]  /*0b10*/  HADD2.F32 R11, -RZ, R11.H1_H1 ;  /* 0x3000000bff0b7230 */ /* 0x000fe20000004100 */
[----:B------:R-:W-:Y:S01]  /*0b20*/  FMUL.FTZ R125, R33, R2 ;  /* 0x00000002217d7220 */ /* 0x000fe20000410000 */
[----:B------:R-:W-:Y:S01]  /*0b30*/  @P1 HADD2.F32 R10, -RZ, R4.H1_H1 ;  /* 0x30000004ff0a1230 */ /* 0x000fe20000004100 */
[----:B------:R-:W-:Y:S01]  /*0b40*/  @P1 FADD.FTZ R19, R19, R8 ;  /* 0x0000000813131221 */ /* 0x000fe20000010000 */
[----:B------:R-:W-:Y:S01]  /*0b50*/  @P1 HADD2.F32 R8, -RZ, R5.H0_H0 ;  /* 0x20000005ff081230 */ /* 0x000fe20000004100 */
[-C--:B------:R-:W-:Y:S01]  /*0b60*/  FMUL.FTZ R11, R11, R124.reuse ;  /* 0x0000007c0b0b7220 */ /* 0x080fe20000410000 */
[--C-:B------:R-:W-:Y:S01]  /*0b70*/  @P1 HADD2.F32 R18, -RZ, R7.reuse.H1_H1 ;  /* 0x30000007ff121230 */ /* 0x100fe20000004100 */
[----:B------:R-:W-:Y:S01]  /*0b80*/  @P1 FADD.FTZ R123, R123, R10 ;  /* 0x0000000a7b7b1221 */ /* 0x000fe20000010000 */
[----:B------:R-:W-:Y:S01]  /*0b90*/  @P1 HADD2.F32 R12, -RZ, R6.H0_H0 ;  /* 0x20000006ff0c1230 */ /* 0x000fe20000004100 */
[----:B------:R-:W-:Y:S01]  /*0ba0*/  FMUL.FTZ R10, R127, R124 ;  /* 0x0000007c7f0a7220 */ /* 0x000fe20000410000 */
[----:B------:R-:W-:Y:S01]  /*0bb0*/  @P1 HADD2.F32 R16, -RZ, R7.H0_H0 ;  /* 0x20000007ff101230 */ /* 0x000fe20000004100 */
[----:B------:R-:W-:-:S02]  /*0bc0*/  FMUL.FTZ R131, R28, R11 ;  /* 0x0000000b1c837220 */ /* 0x000fc40000410000 */
[-C--:B------:R-:W-:Y:S02]  /*0bd0*/  FMUL.FTZ R3, R3, R124.reuse ;  /* 0x0000007c03037220 */ /* 0x080fe40000410000 */
[----:B------:R-:W-:Y:S02]  /*0be0*/  FMUL.FTZ R135, R133, R124 ;  /* 0x0000007c85877220 */ /* 0x000fe40000410000 */
[----:B------:R-:W-:Y:S01]  /*0bf0*/  FMUL.FTZ R127, R31, R10 ;  /* 0x0000000a1f7f7220 */ /* 0x000fe20000410000 */
[----:B------:R-:W-:Y:S01]  /*0c00*/  @P1 HADD2.F32 R10, -RZ, R6.H1_H1 ;  /* 0x30000006ff0a1230 */ /* 0x000fe20000004100 */
[----:B------:R-:W-:Y:S01]  /*0c10*/  @P1 FADD.FTZ R125, R125, R8 ;  /* 0x000000087d7d1221 */ /* 0x000fe20000010000 */
[----:B------:R-:W-:Y:S01]  /*0c20*/  @P1 HADD2.F32 R8, -RZ, R5.H1_H1 ;  /* 0x30000005ff081230 */ /* 0x000fe20000004100 */
[----:B------:R-:W-:Y:S02]  /*0c30*/  FMUL.FTZ R129, R29, R14 ;  /* 0x0000000e1d817220 */ /* 0x000fe40000410000 */
[----:B------:R-:W-:Y:S01]  /*0c40*/  @P1 FADD.FTZ R131, R131, R18 ;  /* 0x0000001283831221 */ /* 0x000fe20000010000 */
[----:B------:R-:W-:Y:S01]  /*0c50*/  SHF.L.U32 R18, R169, 0x4, RZ ;  /* 0x00000004a9127819 */ /* 0x000fe200000006ff */
[----:B------:R-:W-:-:S02]  /*0c60*/  FMUL.FTZ R133, R30, R3 ;  /* 0x000000031e857220 */ /* 0x000fc40000410000 */
[----:B------:R-:W-:Y:S01]  /*0c70*/  FMUL.FTZ R135, R32, R135 ;  /* 0x0000008720877220 */ /* 0x000fe20000410000 */
[----:B------:R-:W-:Y:S01]  /*0c80*/  IADD3 R2, P0, R18, c[0x0][0x188], RZ ;  /* 0x0000620012027a10 */ /* 0x000fe20007f1e0ff */
[----:B------:R-:W-:Y:S02]  /*0c90*/  @P1 FADD.FTZ R127, R127, R12 ;  /* 0x0000000c7f7f1221 */ /* 0x000fe40000010000 */
[----:B------:R-:W-:Y:S01]  /*0ca0*/  @P1 FADD.FTZ R129, R129, R16 ;  /* 0x0000001081811221 */ /* 0x000fe20000010000 */
[----:B------:R-:W-:Y:S01]  /*0cb0*/  IADD3.X R3, R136, c[0x0][0x18c], RZ, P0, !PT ;  /* 0x0000630088037a10 */ /* 0x000fe200007fe4ff */
[----:B------:R-:W-:Y:S01]  /*0cc0*/  @P1 FADD.FTZ R133, R133, R10 ;  /* 0x0000000a85851221 */ /* 0x000fe20000010000 */
[----:B------:R-:W-:Y:S01]  /*0cd0*/  @P1 LEA R16, P0, R153, c[0x0][0x180], 0x4 ;  /* 0x0000600099101a11 */ /* 0x000fe200078020ff */
[----:B------:R-:W-:Y:S01]  /*0ce0*/  @P1 FADD.FTZ R135, R135, R8 ;  /* 0x0000000887871221 */ /* 0x000fe20000010000 */
[----:B------:R-:W-:Y:S01]  /*0cf0*/  F2FP.PACK_AB R11, R131, R129 ;  /* 0x00000081830b723e */ /* 0x000fe200000000ff */
[----:B------:R-:W-:Y:S01]  /*0d00*/  IMAD.WIDE.U32 R12, R153, R134, c[0x0][0x170] ;  /* 0x00005c00990c7625 */ /* 0x000fe200078e0086 */
[----:B------:R-:W-:-:S02]  /*0d10*/  F2FP.PACK_AB R10, R133, R127 ;  /* 0x0000007f850a723e */ /* 0x000fc400000000ff */
[----:B------:R-:W-:Y:S02]  /*0d20*/  F2FP.PACK_AB R9, R135, R125 ;  /* 0x0000007d8709723e */ /* 0x000fe400000000ff */
[----:B------:R-:W-:-:S05]  /*0d30*/  F2FP.PACK_AB R8, R123, R19 ;  /* 0x000000137b08723e */ /* 0x000fca00000000ff */
[----:B------:R0:W-:Y:S01]  /*0d40*/  STG.E.128 [R2.64], R8 ;  /* 0x0000000802007986 */ /* 0x0001e2000c101d04 */
[----:B------:R-:W-:-:S03]  /*0d50*/  @P1 LEA.HI.X R17, R153, c[0x0][0x184], RZ, 0x4, P0 ;  /* 0x0000610099111a11 */ /* 0x000fc600000f24ff */
[----:B------:R-:W2:Y:S04]  /*0d60*/  LDG.E.128 R12, [R12.64] ;  /* 0x000000040c0c7981 */ /* 0x000ea8000c1e1d00 */
[----:B------:R-:W0:Y:S01]  /*0d70*/  @P1 LDG.E.128 R4, [R16.64] ;  /* 0x0000000410041981 */ /* 0x000e22000c1e1d00 */
[----:B------:R-:W-:Y:S02]  /*0d80*/  SHF.L.U32 R128, R153, 0x4, RZ ;  /* 0x0000000499807819 */ /* 0x000fe400000006ff */
[----:B------:R-:W-:Y:S02]  /*0d90*/  IADD3 R171, R169, 0x200, RZ ;  /* 0x00000200a9ab7810 */ /* 0x000fe40007ffe0ff */
[----:B------:R-:W-:Y:S01]  /*0da0*/  SHF.R.U32.HI R126, RZ, 0x1c, R153 ;  /* 0x0000001cff7e7819 */ /* 0x000fe20000011699 */
[----:B--2---:R-:W-:-:S02]  /*0db0*/  HADD2.F32 R137, -RZ, R12.H0_H0 ;  /* 0x2000000cff897230 */ /* 0x004fc40000004100 */
[----:B------:R-:W-:Y:S02]  /*0dc0*/  HADD2.F32 R139, -RZ, R12.H1_H1 ;  /* 0x3000000cff8b7230 */ /* 0x000fe40000004100 */
[----:B0-----:R-:W-:Y:S01]  /*0dd0*/  @P1 HADD2.F32 R8, -RZ, R4.H0_H0 ;  /* 0x20000004ff081230 */ /* 0x001fe20000004100 */
[-C--:B------:R-:W-:Y:S01]  /*0de0*/  FMUL.FTZ R137, R137, R124.reuse ;  /* 0x0000007c89897220 */ /* 0x080fe20000410000 */
[--C-:B------:R-:W-:Y:S01]  /*0df0*/  HADD2.F32 R143, -RZ, R14.reuse.H0_H0 ;  /* 0x2000000eff8f7230 */ /* 0x100fe20000004100 */
[----:B------:R-:W-:Y:S01]  /*0e00*/  FMUL.FTZ R2, R139, R124 ;  /* 0x0000007c8b027220 */ /* 0x000fe20000410000 */
[----:B------:R-:W-:Y:S01]  /*0e10*/  HADD2.F32 R3, -RZ, R15.H0_H0 ;  /* 0x2000000fff037230 */ /* 0x000fe20000004100 */
[----:B------:R-:W-:Y:S01]  /*0e20*/  FMUL.FTZ R137, R0, R137 ;  /* 0x0000008900897220 */ /* 0x000fe20000410000 */
[----:B------:R-:W-:Y:S01]  /*0e30*/  HADD2.F32 R151, -RZ, R14.H1_H1 ;  /* 0x3000000eff977230 */ /* 0x000fe20000004100 */
[----:B------:R-:W-:Y:S01]  /*0e40*/  FMUL.FTZ R139, R71, R2 ;  /* 0x00000002478b7220 */ /* 0x000fe20000410000 */
[--C-:B------:R-:W-:Y:S01]  /*0e50*/  HADD2.F32 R141, -RZ, R13.reuse.H0_H0 ;  /* 0x2000000dff8d7230 */ /* 0x100fe20000004100 */
[----:B------:R-:W-:Y:S01]  /*0e60*/  @P1 FADD.FTZ R137, R8, R137 ;  /* 0x0000008908891221 */ /* 0x000fe20000010000 */
[----:B------:R-:W-:Y:S01]  /*0e70*/  HADD2.F32 R149, -RZ, R13.H1_H1 ;  /* 0x3000000dff957230 */ /* 0x000fe20000004100 */
[-C--:B------:R-:W-:Y:S01]  /*0e80*/  FMUL.FTZ R2, R143, R124.reuse ;  /* 0x0000007c8f027220 */ /* 0x080fe20000410000 */
[----:B------:R-:W-:Y:S01]  /*0e90*/  HADD2.F32 R15, -RZ, R15.H1_H1 ;  /* 0x3000000fff0f7230 */ /* 0x000fe20000004100 */
[-C--:B------:R-:W-:Y:S01]  /*0ea0*/  FMUL.FTZ R8, R3, R124.reuse ;  /* 0x0000007c03087220 */ /* 0x080fe20000410000 */
[----:B------:R-:W-:Y:S01]  /*0eb0*/  @P1 HADD2.F32 R10, -RZ, R4.H1_H1 ;  /* 0x30000004ff0a1230 */ /* 0x000fe20000004100 */
[-C--:B------:R-:W-:Y:S01]  /*0ec0*/  FMUL.FTZ R3, R151, R124.reuse ;  /* 0x0000007c97037220 */ /* 0x080fe20000410000 */
[----:B------:R-:W-:Y:S01]  /*0ed0*/  @P1 HADD2.F32 R12, -RZ, R6.H0_H0 ;  /* 0x20000006ff0c1230 */ /* 0x000fe20000004100 */
[-C--:B------:R-:W-:Y:S01]  /*0ee0*/  FMUL.FTZ R141, R141, R124.reuse ;  /* 0x0000007c8d8d7220 */ /* 0x080fe20000410000 */
[--C-:B------:R-:W-:Y:S01]  /*0ef0*/  @P1 HADD2.F32 R14, -RZ, R7.reuse.H0_H0 ;  /* 0x20000007ff0e1230 */ /* 0x100fe20000004100 */
[-C--:B------:R-:W-:Y:S01]  /*0f00*/  FMUL.FTZ R15, R15, R124.reuse ;  /* 0x0000007c0f0f7220 */ /* 0x080fe20000410000 */
[----:B------:R-:W-:Y:S01]  /*0f10*/  @P1 HADD2.F32 R16, -RZ, R7.H1_H1 ;  /* 0x30000007ff101230 */ /* 0x000fe20000004100 */
[----:B------:R-:W-:-:S02]  /*0f20*/  FMUL.FTZ R151, R149, R124 ;  /* 0x0000007c95977220 */ /* 0x000fc40000410000 */
[----:B------:R-:W-:Y:S01]  /*0f30*/  @P1 FADD.FTZ R139, R10, R139 ;  /* 0x0000008b0a8b1221 */ /* 0x000fe20000010000 */
[--C-:B------:R-:W-:Y:S01]  /*0f40*/  @P1 HADD2.F32 R10, -RZ, R5.reuse.H0_H0 ;  /* 0x20000005ff0a1230 */ /* 0x100fe20000004100 */
[----:B------:R-:W-:Y:S01]  /*0f50*/  FMUL.FTZ R143, R73, R2 ;  /* 0x00000002498f7220 */ /* 0x000fe20000410000 */
[----:B------:R-:W-:Y:S01]  /*0f60*/  @P1 HADD2.F32 R2, -RZ, R5.H1_H1 ;  /* 0x30000005ff021230 */ /* 0x000fe20000004100 */
[----:B------:R-:W-:Y:S01]  /*0f70*/  FMUL.FTZ R145, R75, R8 ;  /* 0x000000084b917220 */ /* 0x000fe20000410000 */
[----:B------:R-:W-:Y:S01]  /*0f80*/  @P1 HADD2.F32 R8, -RZ, R6.H1_H1 ;  /* 0x30000006ff081230 */ /* 0x000fe20000004100 */
[----:B------:R-:W-:Y:S02]  /*0f90*/  FMUL.FTZ R141, R70, R141 ;  /* 0x0000008d468d7220 */ /* 0x000fe40000410000 */
[----:B------:R-:W-:Y:S02]  /*0fa0*/  FMUL.FTZ R147, R76, R15 ;  /* 0x0000000f4c937220 */ /* 0x000fe40000410000 */
[----:B------:R-:W-:-:S02]  /*0fb0*/  FMUL.FTZ R149, R74, R3 ;  /* 0x000000034a957220 */ /* 0x000fc40000410000 */
[----:B------:R-:W-:Y:S02]  /*0fc0*/  FMUL.FTZ R151, R72, R151 ;  /* 0x0000009748977220 */ /* 0x000fe40000410000 */
[----:B------:R-:W-:Y:S02]  /*0fd0*/  @P1 FADD.FTZ R141, R10, R141 ;  /* 0x0000008d0a8d1221 */ /* 0x000fe40000010000 */
[----:B------:R-:W-:Y:S02]  /*0fe0*/  @P1 FADD.FTZ R143, R12, R143 ;  /* 0x0000008f0c8f1221 */ /* 0x000fe40000010000 */
[----:B------:R-:W-:Y:S02]  /*0ff0*/  @P1 FADD.FTZ R145, R14, R145 ;  /* 0x000000910e911221 */ /* 0x000fe40000010000 */
[----:B------:R-:W-:Y:S01]  /*1000*/  @P1 FADD.FTZ R147, R16, R147 ;  /* 0x0000009310931221 */ /* 0x000fe20000010000 */
[----:B------:R-:W-:Y:S01]  /*1010*/  IADD3 R16, P0, R128, c[0x0][0x188], RZ ;  /* 0x0000620080107a10 */ /* 0x000fe20007f1e0ff */
[----:B------:R-:W-:Y:S01]  /*1020*/  @P1 FADD.FTZ R149, R8, R149 ;  /* 0x0000009508951221 */ /* 0x000fe20000010000 */
[----:B------:R-:W-:Y:S01]  /*1030*/  F2FP.PACK_AB R8, R139, R137 ;  /* 0x000000898b08723e */ /* 0x000fe200000000ff */
[----:B------:R-:W-:Y:S01]  /*1040*/  @P1 FADD.FTZ R151, R2, R151 ;  /* 0x0000009702971221 */ /* 0x000fe20000010000 */
[----:B------:R-:W-:Y:S01]  /*1050*/  IADD3.X R17, R126, c[0x0][0x18c], RZ, P0, !PT ;  /* 0x000063007e117a10 */ /* 0x000fe200007fe4ff */
[----:B------:R-:W-:Y:S01]  /*1060*/  IMAD.WIDE.U32 R12, R171, R134, c[0x0][0x170] ;  /* 0x00005c00ab0c7625 */ /* 0x000fe200078e0086 */
[----:B------:R-:W-:-:S02]  /*1070*/  F2FP.PACK_AB R11, R147, R145 ;  /* 0x00000091930b723e */ /* 0x000fc400000000ff */
[----:B------:R-:W-:Y:S02]  /*1080*/  F2FP.PACK_AB R10, R149, R143 ;  /* 0x0000008f950a723e */ /* 0x000fe400000000ff */
[----:B------:R-:W-:Y:S02]  /*1090*/  F2FP.PACK_AB R9, R151, R141 ;  /* 0x0000008d9709723e */ /* 0x000fe400000000ff */
[----:B------:R-:W-:-:S03]  /*10a0*/  @P1 LEA R2, P0, R171, c[0x0][0x180], 0x4 ;  /* 0x00006000ab021a11 */ /* 0x000fc600078020ff */
[----:B------:R0:W-:Y:S01]  /*10b0*/  STG.E.128 [R16.64], R8 ;  /* 0x0000000810007986 */ /* 0x0001e2000c101d04 */
[----:B------:R-:W-:-:S03]  /*10c0*/  @P1 LEA.HI.X R3, R171, c[0x0][0x184], RZ, 0x4, P0 ;  /* 0x00006100ab031a11 */ /* 0x000fc600000f24ff */
[----:B------:R-:W2:Y:S04]  /*10d0*/  LDG.E.128 R12, [R12.64] ;  /* 0x000000040c0c7981 */ /* 0x000ea8000c1e1d00 */
[----:B------:R1:W0:Y:S01]  /*10e0*/  @P1 LDG.E.128 R4, [R2.64] ;  /* 0x0000000402041981 */ /* 0x000222000c1e1d00 */
[----:B------:R-:W-:Y:S01]  /*10f0*/  IADD3 R183, R169, 0x300, RZ ;  /* 0x00000300a9b77810 */ /* 0x000fe20007ffe0ff */
[--C-:B--2---:R-:W-:Y:S02]  /*1100*/  HADD2.F32 R153, -RZ, R12.reuse.H0_H0 ;  /* 0x2000000cff997230 */ /* 0x104fe40000004100 */
[----:B------:R-:W-:Y:S02]  /*1110*/  HADD2.F32 R155, -RZ, R12.H1_H1 ;  /* 0x3000000cff9b7230 */ /* 0x000fe40000004100 */
[----:B------:R-:W-:-:S02]  /*1120*/  HADD2.F32 R159, -RZ, R14.H0_H0 ;  /* 0x2000000eff9f7230 */ /* 0x000fc40000004100 */
[----:B------:R-:W-:Y:S01]  /*1130*/  HADD2.F32 R167, -RZ, R14.H1_H1 ;  /* 0x3000000effa77230 */ /* 0x000fe20000004100 */
[-C--:B------:R-:W-:Y:S01]  /*1140*/  FMUL.FTZ R14, R153, R124.reuse ;  /* 0x0000007c990e7220 */ /* 0x080fe20000410000 */
[--C-:B-1----:R-:W-:Y:S01]  /*1150*/  HADD2.F32 R3, -RZ, R15.reuse.H0_H0 ;  /* 0x2000000fff037230 */ /* 0x102fe20000004100 */
[----:B------:R-:W-:Y:S01]  /*1160*/  FMUL.FTZ R155, R155, R124 ;  /* 0x0000007c9b9b7220 */ /* 0x000fe20000410000 */
[----:B------:R-:W-:Y:S01]  /*1170*/  HADD2.F32 R15, -RZ, R15.H1_H1 ;  /* 0x3000000fff0f7230 */ /* 0x000fe20000004100 */
[----:B------:R-:W-:Y:S01]  /*1180*/  FMUL.FTZ R153, R77, R14 ;  /* 0x0000000e4d997220 */ /* 0x000fe20000410000 */
[--C-:B0-----:R-:W-:Y:S01]  /*1190*/  @P1 HADD2.F32 R8, -RZ, R4.reuse.H0_H0 ;  /* 0x20000004ff081230 */ /* 0x101fe20000004100 */
[----:B------:R-:W-:Y:S01]  /*11a0*/  FMUL.FTZ R155, R78, R155 ;  /* 0x0000009b4e9b7220 */ /* 0x000fe20000410000 */
[----:B------:R-:W-:Y:S01]  /*11b0*/  @P1 HADD2.F32 R10, -RZ, R4.H1_H1 ;  /* 0x30000004ff0a1230 */ /* 0x000fe20000004100 */
[-C--:B------:R-:W-:Y:S01]  /*11c0*/  FMUL.FTZ R12, R15, R124.reuse ;  /* 0x0000007c0f0c7220 */ /* 0x080fe20000410000 */
[--C-:B------:R-:W-:Y:S01]  /*11d0*/  HADD2.F32 R157, -RZ, R13.reuse.H0_H0 ;  /* 0x2000000dff9d7230 */ /* 0x100fe20000004100 */
[----:B------:R-:W-:Y:S01]  /*11e0*/  @P1 FADD.FTZ R153, R8, R153 ;  /* 0x0000009908991221 */ /* 0x000fe20000010000 */
[----:B------:R-:W-:Y:S01]  /*11f0*/  HADD2.F32 R165, -RZ, R13.H1_H1 ;  /* 0x3000000dffa57230 */ /* 0x000fe20000004100 */
[----:B------:R-:W-:Y:S01]  /*1200*/  @P1 FADD.FTZ R155, R10, R155 ;  /* 0x0000009b0a9b1221 */ /* 0x000fe20000010000 */
[----:B------:R-:W-:Y:S01]  /*1210*/  @P1 HADD2.F32 R132, -RZ, R7.H1_H1 ;  /* 0x30000007ff841230 */ /* 0x000fe20000004100 */
[-C--:B------:R-:W-:Y:S01]  /*1220*/  FMUL.FTZ R2, R157, R124.reuse ;  /* 0x0000007c9d027220 */ /* 0x080fe20000410000 */
[----:B------:R-:W-:Y:S01]  /*1230*/  @P1 HADD2.F32 R14, -RZ, R5.H0_H0 ;  /* 0x20000005ff0e1230 */ /* 0x000fe20000004100 */
[-C--:B------:R-:W-:Y:S01]  /*1240*/  FMUL.FTZ R8, R159, R124.reuse ;  /* 0x0000007c9f087220 */ /* 0x080fe20000410000 */
[----:B------:R-:W-:Y:S01]  /*1250*/  @P1 HADD2.F32 R16, -RZ, R6.H0_H0 ;  /* 0x20000006ff101230 */ /* 0x000fe20000004100 */
[-C--:B------:R-:W-:Y:S01]  /*1260*/  FMUL.FTZ R10, R3, R124.reuse ;  /* 0x0000007c030a7220 */ /* 0x080fe20000410000 */
[----:B------:R-:W-:Y:S01]  /*1270*/  @P1 HADD2.F32 R130, -RZ, R7.H0_H0 ;  /* 0x20000007ff821230 */ /* 0x000fe20000004100 */
[----:B------:R-:W-:-:S02]  /*1280*/  FMUL.FTZ R3, R167, R124 ;  /* 0x0000007ca7037220 */ /* 0x000fc40000410000 */
[----:B------:R-:W-:Y:S02]  /*1290*/  FMUL.FTZ R163, R85, R12 ;  /* 0x0000000c55a37220 */ /* 0x000fe40000410000 */
[----:B------:R-:W-:Y:S02]  /*12a0*/  FMUL.FTZ R167, R165, R124 ;  /* 0x0000007ca5a77220 */ /* 0x000fe40000410000 */
[----:B------:R-:W-:Y:S01]  /*12b0*/  FMUL.FTZ R157, R79, R2 ;  /* 0x000000024f9d7220 */ /* 0x000fe20000410000 */
[----:B------:R-:W-:Y:S01]  /*12c0*/  @P1 HADD2.F32 R2, -RZ, R5.H1_H1 ;  /* 0x30000005ff021230 */ /* 0x000fe20000004100 */
[----:B------:R-:W-:Y:S01]  /*12d0*/  FMUL.FTZ R159, R81, R8 ;  /* 0x00000008519f7220 */ /* 0x000fe20000410000 */
[----:B------:R-:W-:Y:S01]  /*12e0*/  @P1 HADD2.F32 R8, -RZ, R6.H1_H1 ;  /* 0x30000006ff081230 */ /* 0x000fe20000004100 */
[----:B------:R-:W-:Y:S02]  /*12f0*/  FMUL.FTZ R161, R83, R10 ;  /* 0x0000000a53a17220 */ /* 0x000fe40000410000 */
[----:B------:R-:W-:Y:S01]  /*1300*/  @P1 FADD.FTZ R163, R132, R163 ;  /* 0x000000a384a31221 */ /* 0x000fe20000010000 */
[----:B------:R-:W-:Y:S01]  /*1310*/  SHF.L.U32 R132, R171, 0x4, RZ ;  /* 0x00000004ab847819 */ /* 0x000fe200000006ff */
[----:B------:R-:W-:-:S02]  /*1320*/  FMUL.FTZ R165, R82, R3 ;  /* 0x0000000352a57220 */ /* 0x000fc40000410000 */
[----:B------:R-:W-:Y:S02]  /*1330*/  FMUL.FTZ R167, R80, R167 ;  /* 0x000000a750a77220 */ /* 0x000fe40000410000 */
[----:B------:R-:W-:Y:S02]  /*1340*/  @P1 FADD.FTZ R157, R14, R157 ;  /* 0x0000009d0e9d1221 */ /* 0x000fe40000010000 */
[----:B------:R-:W-:Y:S01]  /*1350*/  @P1 FADD.FTZ R159, R16, R159 ;  /* 0x0000009f109f1221 */ /* 0x000fe20000010000 */
[----:B------:R-:W-:Y:S01]  /*1360*/  IADD3 R16, P0, R132, c[0x0][0x188], RZ ;  /* 0x0000620084107a10 */ /* 0x000fe20007f1e0ff */
[----:B------:R-:W-:Y:S01]  /*1370*/  @P1 FADD.FTZ R161, R130, R161 ;  /* 0x000000a182a11221 */ /* 0x000fe20000010000 */
[----:B------:R-:W-:Y:S01]  /*1380*/  SHF.R.U32.HI R130, RZ, 0x1c, R171 ;  /* 0x0000001cff827819 */ /* 0x000fe200000116ab */
        /* <DEDUP_REMOVED lines=12> */
[----:B------:R1:W3:Y:S01]  /*1450*/  @P1 LDG.E.128 R4, [R2.64] ;  /* 0x0000000402041981 */ /* 0x0002e2000c1e1d00 */
[----:B0-----:R-:W-:Y:S01]  /*1460*/  SHF.L.U32 R16, R183, 0x4, RZ ;  /* 0x00000004b7107819 */ /* 0x001fe200000006ff */
[----:B--2---:R-:W-:Y:S02]  /*1470*/  HADD2.F32 R173, -RZ, R13.H0_H0 ;  /* 0x2000000dffad7230 */ /* 0x004fe40000004100 */
[--C-:B------:R-:W-:Y:S02]  /*1480*/  HADD2.F32 R169, -RZ, R12.reuse.H0_H0 ;  /* 0x2000000cffa97230 */ /* 0x100fe40000004100 */
[----:B------:R-:W-:Y:S01]  /*1490*/  HADD2.F32 R171, -RZ, R12.H1_H1 ;  /* 0x3000000cffab7230 */ /* 0x000fe20000004100 */
[-C--:B-1----:R-:W-:Y:S01]  /*14a0*/  FMUL.FTZ R2, R173, R124.reuse ;  /* 0x0000007cad027220 */ /* 0x082fe20000410000 */
[----:B---3--:R-:W-:Y:S01]  /*14b0*/  @P1 HADD2.F32 R12, -RZ, R5.H0_H0 ;  /* 0x20000005ff0c1230 */ /* 0x008fe20000004100 */
[----:B------:R-:W-:Y:S01]  /*14c0*/  FMUL.FTZ R169, R169, R124 ;  /* 0x0000007ca9a97220 */ /* 0x000fe20000410000 */
[----:B------:R-:W-:Y:S01]  /*14d0*/  HADD2.F32 R177, -RZ, R15.H1_H1 ;  /* 0x3000000fffb17230 */ /* 0x000fe20000004100 */
[----:B------:R-:W-:Y:S01]  /*14e0*/  FMUL.FTZ R17, R87, R2 ;  /* 0x0000000257117220 */ /* 0x000fe20000410000 */
[----:B------:R-:W-:-:S02]  /*14f0*/  HADD2.F32 R179, -RZ, R14.H0_H0 ;  /* 0x2000000effb37230 */ /* 0x000fc40000004100 */
[----:B------:R-:W-:Y:S01]  /*1500*/  HADD2.F32 R175, -RZ, R13.H1_H1 ;  /* 0x3000000dffaf7230 */ /* 0x000fe20000004100 */
[----:B------:R-:W-:Y:S01]  /*1510*/  @P1 FADD.FTZ R17, R12, R17 ;  /* 0x000000110c111221 */ /* 0x000fe20000010000 */
[----:B------:R-:W-:Y:S01]  /*1520*/  HADD2.F32 R181, -RZ, R14.H1_H1 ;  /* 0x3000000effb57230 */ /* 0x000fe20000004100 */
[----:B------:R-:W-:Y:S01]  /*1530*/  FADD.FTZ R12, RZ, R19 ;  /* 0x00000013ff0c7221 */ /* 0x000fe20000010000 */
[----:B------:R-:W-:Y:S01]  /*1540*/  HADD2.F32 R15, -RZ, R15.H0_H0 ;  /* 0x2000000fff0f7230 */ /* 0x000fe20000004100 */
[-C--:B------:R-:W-:Y:S01]  /*1550*/  FMUL.FTZ R13, R177, R124.reuse ;  /* 0x0000007cb10d7220 */ /* 0x080fe20000410000 */
[----:B------:R-:W-:Y:S01]  /*1560*/  @P1 HADD2.F32 R10, -RZ, R7.H1_H1 ;  /* 0x30000007ff0a1230 */ /* 0x000fe20000004100 */
[----:B------:R-:W-:Y:S01]  /*1570*/  FADD.FTZ R12, R12, R123 ;  /* 0x0000007b0c0c7221 */ /* 0x000fe20000010000 */
[----:B------:R-:W-:Y:S01]  /*1580*/  @P1 HADD2.F32 R2, -RZ, R5.H1_H1 ;  /* 0x30000005ff021230 */ /* 0x000fe20000004100 */
[----:B------:R-:W-:Y:S02]  /*1590*/  FMUL.FTZ R8, R179, R124 ;  /* 0x0000007cb3087220 */ /* 0x000fe40000410000 */
[----:B------:R-:W-:-:S02]  /*15a0*/  FADD.FTZ R12, R12, R125 ;  /* 0x0000007d0c0c7221 */ /* 0x000fc40000010000 */
[-C--:B------:R-:W-:Y:S02]  /*15b0*/  FMUL.FTZ R177, R171, R124.reuse ;  /* 0x0000007cabb17220 */ /* 0x080fe40000410000 */
[----:B------:R-:W-:Y:S02]  /*15c0*/  FADD.FTZ R12, R12, R135 ;  /* 0x000000870c0c7221 */ /* 0x000fe40000010000 */
[-C--:B------:R-:W-:Y:S02]  /*15d0*/  FMUL.FTZ R175, R175, R124.reuse ;  /* 0x0000007cafaf7220 */ /* 0x080fe40000410000 */
[----:B------:R-:W-:Y:S02]  /*15e0*/  FADD.FTZ R12, R12, R127 ;  /* 0x0000007f0c0c7221 */ /* 0x000fe40000010000 */
[----:B------:R-:W-:Y:S02]  /*15f0*/  FMUL.FTZ R181, R181, R124 ;  /* 0x0000007cb5b57220 */ /* 0x000fe40000410000 */
[----:B------:R-:W-:-:S02]  /*1600*/  FADD.FTZ R12, R12, R133 ;  /* 0x000000850c0c7221 */ /* 0x000fc40000010000 */
[----:B------:R-:W-:Y:S02]  /*1610*/  FMUL.FTZ R13, R92, R13 ;  /* 0x0000000d5c0d7220 */ /* 0x000fe40000410000 */
[----:B------:R-:W-:Y:S02]  /*1620*/  FADD.FTZ R12, R12, R129 ;  /* 0x000000810c0c7221 */ /* 0x000fe40000010000 */
[----:B------:R-:W-:Y:S02]  /*1630*/  FMUL.FTZ R124, R15, R124 ;  /* 0x0000007c0f7c7220 */ /* 0x000fe40000410000 */
[----:B------:R-:W-:Y:S02]  /*1640*/  FADD.FTZ R12, R12, R131 ;  /* 0x000000830c0c7221 */ /* 0x000fe40000010000 */
[----:B------:R-:W-:Y:S02]  /*1650*/  FMUL.FTZ R15, R84, R169 ;  /* 0x000000a9540f7220 */ /* 0x000fe40000410000 */
[----:B------:R-:W-:-:S02]  /*1660*/  FADD.FTZ R12, R12, R137 ;  /* 0x000000890c0c7221 */ /* 0x000fc40000010000 */
[----:B------:R-:W-:Y:S01]  /*1670*/  FMUL.FTZ R171, R89, R8 ;  /* 0x0000000859ab7220 */ /* 0x000fe20000410000 */
[----:B------:R-:W-:Y:S01]  /*1680*/  @P1 HADD2.F32 R8, -RZ, R7.H0_H0 ;  /* 0x20000007ff081230 */ /* 0x000fe20000004100 */
[----:B------:R-:W-:Y:S02]  /*1690*/  FADD.FTZ R12, R12, R139 ;  /* 0x0000008b0c0c7221 */ /* 0x000fe40000010000 */
[----:B------:R-:W-:Y:S02]  /*16a0*/  FMUL.FTZ R169, R88, R175 ;  /* 0x000000af58a97220 */ /* 0x000fe40000410000 */
[----:B------:R-:W-:Y:S02]  /*16b0*/  FADD.FTZ R12, R12, R141 ;  /* 0x0000008d0c0c7221 */ /* 0x000fe40000010000 */
[----:B------:R-:W-:Y:S01]  /*16c0*/  @P1 FADD.FTZ R13, R10, R13 ;  /* 0x0000000d0a0d1221 */ /* 0x000fe20000010000 */
[----:B------:R-:W-:Y:S01]  /*16d0*/  @P1 HADD2.F32 R10, -RZ, R4.H0_H0 ;  /* 0x20000004ff0a1230 */ /* 0x000fe20000004100 */
[----:B------:R-:W-:-:S02]  /*16e0*/  FADD.FTZ R12, R12, R151 ;  /* 0x000000970c0c7221 */ /* 0x000fc40000010000 */
[----:B------:R-:W-:Y:S01]  /*16f0*/  FMUL.FTZ R175, R91, R124 ;  /* 0x0000007c5baf7220 */ /* 0x000fe20000410000 */
[----:B------:R-:W-:Y:S01]  /*1700*/  SHF.R.U32.HI R124, RZ, 0x1c, R183 ;  /* 0x0000001cff7c7819 */ /* 0x000fe200000116b7 */
[----:B------:R-:W-:Y:S02]  /*1710*/  FADD.FTZ R12, R12, R143 ;  /* 0x0000008f0c0c7221 */ /* 0x000fe40000010000 */
[----:B------:R-:W-:Y:S01]  /*1720*/  @P1 FADD.FTZ R175, R8, R175 ;  /* 0x000000af08af1221 */ /* 0x000fe20000010000 */
[----:B------:R-:W-:Y:S01]  /*1730*/  @P1 HADD2.F32 R8, -RZ, R4.H1_H1 ;  /* 0x30000004ff081230 */ /* 0x000fe20000004100 */
[----:B------:R-:W-:Y:S02]  /*1740*/  FADD.FTZ R12, R12, R149 ;  /* 0x000000950c0c7221 */ /* 0x000fe40000010000 */
[----:B------:R-:W-:Y:S01]  /*1750*/  @P1 FADD.FTZ R15, R10, R15 ;  /* 0x0000000f0a0f1221 */ /* 0x000fe20000010000 */
[----:B------:R-:W-:Y:S01]  /*1760*/  @P1 HADD2.F32 R10, -RZ, R6.H1_H1 ;  /* 0x30000006ff0a1230 */ /* 0x000fe20000004100 */
[----:B------:R-:W-:Y:S01]  /*1770*/  FADD.FTZ R12, R12, R145 ;  /* 0x000000910c0c7221 */ /* 0x000fe20000010000 */
[----:B------:R-:W-:Y:S01]  /*1780*/  F2FP.PACK_AB R11, R13, R175 ;  /* 0x000000af0d0b723e */ /* 0x000fe200000000ff */
[----:B------:R-:W-:-:S02]  /*1790*/  FMUL.FTZ R177, R86, R177 ;  /* 0x000000b156b17220 */ /* 0x000fc40000410000 */
[----:B------:R-:W-:Y:S02]  /*17a0*/  FADD.FTZ R12, R12, R147 ;  /* 0x000000930c0c7221 */ /* 0x000fe40000010000 */
[----:B------:R-:W-:Y:S02]  /*17b0*/  @P1 FADD.FTZ R177, R8, R177 ;  /* 0x000000b108b11221 */ /* 0x000fe40000010000 */
[----:B------:R-:W-:Y:S02]  /*17c0*/  FADD.FTZ R12, R12, R153 ;  /* 0x000000990c0c7221 */ /* 0x000fe40000010000 */
[----:B------:R-:W-:Y:S01]  /*17d0*/  @P1 FADD.FTZ R169, R2, R169 ;  /* 0x000000a902a91221 */ /* 0x000fe20000010000 */
[----:B------:R-:W-:Y:S01]  /*17e0*/  @P1 HADD2.F32 R2, -RZ, R6.H0_H0 ;  /* 0x20000006ff021230 */ /* 0x000fe20000004100 */
[----:B------:R-:W-:Y:S01]  /*17f0*/  FADD.FTZ R12, R12, R155 ;  /* 0x0000009b0c0c7221 */ /* 0x000fe20000010000 */
[----:B------:R-:W-:Y:S01]  /*1800*/  F2FP.PACK_AB R8, R177, R15 ;  /* 0x0000000fb108723e */ /* 0x000fe200000000ff */
[----:B------:R-:W-:Y:S01]  /*1810*/  FMUL.FTZ R173, R90, R181 ;  /* 0x000000b55aad7220 */ /* 0x000fe20000410000 */
[----:B------:R-:W-:Y:S01]  /*1820*/  F2FP.PACK_AB R9, R169, R17 ;  /* 0x00000011a909723e */ /* 0x000fe200000000ff */
[----:B------:R-:W-:-:S02]  /*1830*/  FADD.FTZ R12, R12, R157 ;  /* 0x0000009d0c0c7221 */ /* 0x000fc40000010000 */
[----:B------:R-:W-:Y:S01]  /*1840*/  @P1 FADD.FTZ R171, R2, R171 ;  /* 0x000000ab02ab1221 */ /* 0x000fe20000010000 */
[----:B------:R-:W-:Y:S01]  /*1850*/  IADD3 R2, P0, R16, c[0x0][0x188], RZ ;  /* 0x0000620010027a10 */ /* 0x000fe20007f1e0ff */
[----:B------:R-:W-:Y:S02]  /*1860*/  FADD.FTZ R12, R12, R167 ;  /* 0x000000a70c0c7221 */ /* 0x000fe40000010000 */
[----:B------:R-:W-:Y:S01]  /*1870*/  @P1 FADD.FTZ R173, R10, R173 ;  /* 0x000000ad0aad1221 */ /* 0x000fe20000010000 */
[----:B------:R-:W-:Y:S01]  /*1880*/  IADD3.X R3, R124, c[0x0][0x18c], RZ, P0, !PT ;  /* 0x000063007c037a10 */ /* 0x000fe200007fe4ff */
[----:B------:R-:W-:Y:S01]  /*1890*/  FADD.FTZ R12, R12, R159 ;  /* 0x0000009f0c0c7221 */ /* 0x000fe20000010000 */
[----:B------:R-:W-:Y:S02]  /*18a0*/  LOP3.LUT P0, RZ, R121, 0xff, RZ, 0xc0, !PT ;  /* 0x000000ff79ff7812 */ /* 0x000fe4000780c0ff */
[----:B------:R-:W-:Y:S01]  /*18b0*/  F2FP.PACK_AB R10, R173, R171 ;  /* 0x000000abad0a723e */ /* 0x000fe200000000ff */
[----:B------:R-:W-:-:S04]  /*18c0*/  FADD.FTZ R12, R12, R165 ;  /* 0x000000a50c0c7221 */ /* 0x000fc80000010000 */
[----:B------:R-:W-:Y:S01]  /*18d0*/  FADD.FTZ R12, R12, R161 ;  /* 0x000000a10c0c7221 */ /* 0x000fe20000010000 */
[----:B------:R0:W-:Y:S03]  /*18e0*/  STG.E.128 [R2.64], R8 ;  /* 0x0000000802007986 */ /* 0x0001e6000c101d04 */
        /* <DEDUP_REMOVED lines=12> */
.L_x_3589:
        /* <DEDUP_REMOVED lines=84> */
.L_x_3590:
        /* <DEDUP_REMOVED lines=128> */
[----:B------:R-:W-:Y:S01]  /*26f0*/  ISETP.GE.AND P0, PT, R118, c[0x0][0x164], PT ;  /* 0x0000590076007a0c */ /* 0x000fe20003f06270 */
[----:B------:R-:W-:Y:S01]  /*2700*/  FFMA.FTZ R133, R97, R133, R62 ;  /* 0x0000008561857223 */ /* 0x000fe2000001003e */
[----:B------:R-:W-:Y:S01]  /*2710*/  F2FP.PACK_AB R11, R12, R11 ;  /* 0x0000000b0c0b723e */ /* 0x000fe200000000ff */
[----:B------:R-:W-:Y:S02]  /*2720*/  FFMA.FTZ R2, R95, R135, R64 ;  /* 0x000000875f027223 */ /* 0x000fe40000010040 */
[----:B------:R-:W-:Y:S01]  /*2730*/  FFMA.FTZ R123, R93, R123, R66 ;  /* 0x0000007b5d7b7223 */ /* 0x000fe20000010042 */
[----:B------:R-:W-:Y:S01]  /*2740*/  F2FP.PACK_AB R10, R133, R10 ;  /* 0x0000000a850a723e */ /* 0x000fe200000000ff */
[----:B------:R-:W-:Y:S01]  /*2750*/  FMUL.FTZ R145, R14, R145 ;  /* 0x000000910e917220 */ /* 0x000fe20000410000 */
[----:B------:R-:W-:Y:S01]  /*2760*/  F2FP.PACK_AB R9, R2, R9 ;  /* 0x000000090209723e */ /* 0x000fe200000000ff */
[C---:B------:R-:W-:Y:S01]  /*2770*/  FMUL.FTZ R147, R14.reuse, R147 ;  /* 0x000000930e937220 */ /* 0x040fe20000410000 */
[----:B------:R-:W-:Y:S01]  /*2780*/  F2FP.PACK_AB R8, R123, R8 ;  /* 0x000000087b08723e */ /* 0x000fe200000000ff */
[----:B------:R-:W-:Y:S01]  /*2790*/  FMUL.FTZ R137, R14, R137 ;  /* 0x000000890e897220 */ /* 0x000fe20000410000 */
[----:B------:R-:W-:Y:S01]  /*27a0*/  IADD3.X R133, R130, c[0x0][0x20c], RZ, P1, !PT ;  /* 0x0000830082857a10 */ /* 0x000fe20000ffe4ff */
[----:B------:R-:W-:Y:S01]  /*27b0*/  FMUL.FTZ R139, R14, R139 ;  /* 0x0000008b0e8b7220 */ /* 0x000fe20000410000 */
[----:B------:R-:W-:Y:S01]  /*27c0*/  LOP3.LUT P1, RZ, R121, 0xff, RZ, 0xc0, !PT ;  /* 0x000000ff79ff7812 */ /* 0x000fe2000782c0ff */
[----:B------:R-:W-:Y:S01]  /*27d0*/  FFMA.FTZ R145, R108, R145, R53 ;  /* 0x000000916c917223 */ /* 0x000fe20000010035 */
[----:B------:R0:W-:Y:S01]  /*27e0*/  STG.E.128 [R18.64], R8 ;  /* 0x0000000812007986 */ /* 0x0001e2000c101d04 */
[----:B------:R-:W-:Y:S01]  /*27f0*/  FFMA.FTZ R134, R107, R147, R52 ;  /* 0x000000936b867223 */ /* 0x000fe20000010034 */
[----:B------:R-:W-:Y:S01]  /*2800*/  SEL R121, RZ, 0x1, P1 ;  /* 0x00000001ff797807 */ /* 0x000fe20000800000 */
[----:B------:R-:W-:-:S02]  /*2810*/  FMUL.FTZ R141, R14, R141 ;  /* 0x0000008d0e8d7220 */ /* 0x000fc40000410000 */
[C---:B------:R-:W-:Y:S02]  /*2820*/  FMUL.FTZ R151, R14.reuse, R151 ;  /* 0x000000970e977220 */ /* 0x040fe40000410000 */
[C---:B------:R-:W-:Y:S02]  /*2830*/  FMUL.FTZ R143, R14.reuse, R143 ;  /* 0x0000008f0e8f7220 */ /* 0x040fe40000410000 */
[C---:B------:R-:W-:Y:S02]  /*2840*/  FMUL.FTZ R149, R14.reuse, R149 ;  /* 0x000000950e957220 */ /* 0x040fe40000410000 */
[C---:B------:R-:W-:Y:S02]  /*2850*/  FMUL.FTZ R175, R14.reuse, R175 ;  /* 0x000000af0eaf7220 */ /* 0x040fe40000410000 */
[----:B------:R-:W-:Y:S02]  /*2860*/  FMUL.FTZ R123, R14, R13 ;  /* 0x0000000d0e7b7220 */ /* 0x000fe40000410000 */
[----:B------:R-:W-:-:S02]  /*2870*/  FFMA.FTZ R137, R102, R137, R59 ;  /* 0x0000008966897223 */ /* 0x000fc4000001003b */
[----:B------:R-:W-:Y:S01]  /*2880*/  FFMA.FTZ R2, R101, R139, R58 ;  /* 0x0000008b65027223 */ /* 0x000fe2000001003a */
[----:B0-----:R-:W-:Y:S01]  /*2890*/  F2FP.PACK_AB R11, R134, R145 ;  /* 0x00000091860b723e */ /* 0x001fe200000000ff */
[C---:B------:R-:W-:Y:S02]  /*28a0*/  FMUL.FTZ R161, R14.reuse, R161 ;  /* 0x000000a10ea17220 */ /* 0x040fe40000410000 */
[----:B------:R-:W-:Y:S01]  /*28b0*/  FMUL.FTZ R163, R14, R163 ;  /* 0x000000a30ea37220 */ /* 0x000fe20000410000 */
[----:B------:R-:W-:Y:S01]  /*28c0*/  F2FP.PACK_AB R8, R2, R137 ;  /* 0x000000890208723e */ /* 0x000fe200000000ff */
        /* <DEDUP_REMOVED lines=15> */
[----:B------:R-:W-:Y:S02]  /*29c0*/  FFMA.FTZ R12, R103, R151, R56 ;  /* 0x00000097670c7223 */ /* 0x000fe40000010038 */
[----:B------:R-:W-:Y:S01]  /*29d0*/  FFMA.FTZ R19, R26, R175, R37 ;  /* 0x000000af1a137223 */ /* 0x000fe20000010025 */
[----:B------:R-:W-:Y:S01]  /*29e0*/  F2FP.PACK_AB R10, R14, R143 ;  /* 0x0000008f0e0a723e */ /* 0x000fe200000000ff */
[----:B------:R-:W-:Y:S01]  /*29f0*/  FFMA.FTZ R134, R27, R123, R36 ;  /* 0x0000007b1b867223 */ /* 0x000fe20000010024 */
[----:B------:R-:W-:Y:S01]  /*2a00*/  F2FP.PACK_AB R9, R12, R141 ;  /* 0x0000008d0c09723e */ /* 0x000fe200000000ff */
[----:B------:R-:W-:Y:S02]  /*2a10*/  FFMA.FTZ R15, R22, R161, R45 ;  /* 0x000000a1160f7223 */ /* 0x000fe4000001002d */
[----:B------:R-:W-:Y:S01]  /*2a20*/  FFMA.FTZ R136, R23, R163, R44 ;  /* 0x000000a317887223 */ /* 0x000fe2000001002c */
[----:B------:R-:W-:Y:S01]  /*2a30*/  F2FP.PACK_AB R19, R134, R19 ;  /* 0x000000138613723e */ /* 0x000fe200000000ff */
[----:B------:R-:W-:Y:S01]  /*2a40*/  FFMA.FTZ R13, R20, R157, R49 ;  /* 0x0000009d140d7223 */ /* 0x000fe20000010031 */
[----:B------:R0:W-:Y:S01]  /*2a50*/  STG.E.128 [R128.64], R8 ;  /* 0x0000000880007986 */ /* 0x0001e2000c101d04 */
[----:B------:R-:W-:Y:S01]  /*2a60*/  FFMA.FTZ R2, R21, R167, R48 ;  /* 0x000000a715027223 */ /* 0x000fe20000010030 */
[----:B------:R-:W-:Y:S01]  /*2a70*/  F2FP.PACK_AB R15, R136, R15 ;  /* 0x0000000f880f723e */ /* 0x000fe200000000ff */
[----:B------:R-:W-:-:S02]  /*2a80*/  FFMA.FTZ R12, R110, R153, R51 ;  /* 0x000000996e0c7223 */ /* 0x000fc40000010033 */
[----:B------:R-:W-:Y:S01]  /*2a90*/  FFMA.FTZ R155, R109, R155, R50 ;  /* 0x0000009b6d9b7223 */ /* 0x000fe20000010032 */
[----:B------:R-:W-:Y:S01]  /*2aa0*/  F2FP.PACK_AB R13, R2, R13 ;  /* 0x0000000d020d723e */ /* 0x000fe200000000ff */
[----:B------:R-:W-:Y:S01]  /*2ab0*/  FFMA.FTZ R14, R112, R159, R47 ;  /* 0x0000009f700e7223 */ /* 0x000fe2000001002f */
[----:B------:R-:W-:Y:S01]  /*2ac0*/  IADD3 R2, P2, R16, c[0x0][0x208], RZ ;  /* 0x0000820010027a10 */ /* 0x000fe20007f5e0ff */
        /* <DEDUP_REMOVED lines=9> */
[----:B------:R-:W-:Y:S01]  /*2b60*/  IADD3.X R3, R124, c[0x0][0x20c], RZ, P2, !PT ;  /* 0x000083007c037a10 */ /* 0x000fe200017fe4ff */
[----:B------:R-:W-:Y:S01]  /*2b70*/  FFMA.FTZ R136, R25, R169, R40 ;  /* 0x000000a919887223 */ /* 0x000fe20000010028 */
[----:B------:R-:W-:Y:S01]  /*2b80*/  F2FP.PACK_AB R18, R173, R18 ;  /* 0x00000012ad12723e */ /* 0x000fe200000000ff */
[----:B------:R0:W-:Y:S03]  /*2b90*/  STG.E.128 [R132.64], R12 ;  /* 0x0000000c84007986 */ /* 0x0001e6000c101d04 */
[----:B------:R-:W-:-:S05]  /*2ba0*/  F2FP.PACK_AB R17, R136, R17 ;  /* 0x000000118811723e */ /* 0x000fca00000000ff */
[----:B------:R0:W-:Y:S02]  /*2bb0*/  STG.E.128 [R2.64], R16 ;  /* 0x0000001002007986 */ /* 0x0001e4000c101d04 */
[----:B0-----:R-:W-:Y:S01]  /*2bc0*/  @P0 CALL.REL.NOINC `(.L_x_3587) ;  /* 0x0000001000000944 */ /* 0x001fe20003c00000 */
[----:B------:R-:W-:Y:S05]  /*2bd0*/  BRA `(.L_x_3588) ;  /* 0xffffdd0000007947 */ /* 0x000fea000383ffff */
.L_x_3587:
[----:B------:R-:W-:Y:S05]  /*2be0*/  EXIT ;  /* 0x000000000000794d */ /* 0x000fea0003800000 */
.L_x_3585:
[----:B------:R-:W-:Y:S01]  /*2bf0*/  HFMA2.MMA R3, -RZ, RZ, 0, 5.9604644775390625e-08 ;  /* 0x00000001ff037435 */ /* 0x000fe200000001ff */
[----:B------:R-:W-:Y:S02]  /*2c00*/  MOV R11, 0x1f ;  /* 0x0000001f000b7802 */ /* 0x000fe40000000f00 */
[----:B------:R-:W-:Y:S02]  /*2c10*/  MOV R12, 0xffffffff ;  /* 0xffffffff000c7802 */ /* 0x000fe40000000f00 */
[----:B------:R-:W-:Y:S02]  /*2c20*/  MOV R8, 0x2c40 ;  /* 0x00002c4000087802 */ /* 0x000fe40000000f00 */
[----:B------:R-:W-:Y:S05]  /*2c30*/  CALL.REL.NOINC `($__internal_21_$__cuda_sm70_shflsync_bfly_p) ;  /* 0x000007a000007944 */ /* 0x000fea0003c00000 */
[----:B-1----:R-:W-:Y:S01]  /*2c40*/  MOV R2, R3 ;  /* 0x0000000300027202 */ /* 0x002fe20000000f00 */
[----:B0-----:R-:W-:Y:S05]  /*2c50*/  BRA `(.L_x_3589) ;  /* 0xffffed5000007947 */ /* 0x001fea000383ffff */
.L_x_3586:
[----:B------:R-:W-:Y:S01]  /*2c60*/  HFMA2.MMA R3, -RZ, RZ, 0, 1.1920928955078125e-07 ;  /* 0x00000002ff037435 */ /* 0x000fe200000001ff */
[----:B------:R-:W-:Y:S02]  /*2c70*/  MOV R11, 0x1f ;  /* 0x0000001f000b7802 */ /* 0x000fe40000000f00 */
[----:B------:R-:W-:-:S02]  /*2c80*/  MOV R12, 0xffffffff ;  /* 0xffffffff000c7802 */ /* 0x000fc40000000f00 */
[----:B------:R-:W-:Y:S02]  /*2c90*/  MOV R8, 0x2cb0 ;  /* 0x00002cb000087802 */ /* 0x000fe40000000f00 */
[----:B------:R-:W-:Y:S05]  /*2ca0*/  CALL.REL.NOINC `($__internal_21_$__cuda_sm70_shflsync_bfly_p) ;  /* 0x0000073000007944 */ /* 0x000fea0003c00000 */
[----:B01----:R-:W-:Y:S01]  /*2cb0*/  FADD.FTZ R14, R14, R3 ;  /* 0x000000030e0e7221 */ /* 0x003fe20000010000 */
[----:B------:R-:W-:Y:S01]  /*2cc0*/  HFMA2.MMA R3, -RZ, RZ, 0, 2.384185791015625e-07 ;  /* 0x00000004ff037435 */ /* 0x000fe200000001ff */
[----:B------:R-:W-:Y:S02]  /*2cd0*/  MOV R11, 0x1f ;  /* 0x0000001f000b7802 */ /* 0x000fe40000000f00 */
[----:B------:R-:W-:Y:S02]  /*2ce0*/  MOV R12, 0xffffffff ;  /* 0xffffffff000c7802 */ /* 0x000fe40000000f00 */
[----:B------:R-:W-:Y:S02]  /*2cf0*/  MOV R8, 0x2d10 ;  /* 0x00002d1000087802 */ /* 0x000fe40000000f00 */
[----:B------:R-:W-:Y:S05]  /*2d00*/  CALL.REL.NOINC `($__internal_21_$__cuda_sm70_shflsync_bfly_p) ;  /* 0x000006d000007944 */ /* 0x000fea0003c00000 */
[----:B01----:R-:W-:Y:S01]  /*2d10*/  FADD.FTZ R14, R14, R3 ;  /* 0x000000030e0e7221 */ /* 0x003fe20000010000 */
[----:B------:R-:W-:Y:S01]  /*2d20*/  HFMA2.MMA R3, -RZ, RZ, 0, 4.76837158203125e-07 ;  /* 0x00000008ff037435 */ /* 0x000fe200000001ff */
[----:B------:R-:W-:Y:S02]  /*2d30*/  MOV R11, 0x1f ;  /* 0x0000001f000b7802 */ /* 0x000fe40000000f00 */
[----:B------:R-:W-:-:S02]  /*2d40*/  MOV R12, 0xffffffff ;  /* 0xffffffff000c7802 */ /* 0x000fc40000000f00 */
[----:B------:R-:W-:Y:S02]  /*2d50*/  MOV R8, 0x2d70 ;  /* 0x00002d7000087802 */ /* 0x000fe40000000f00 */
[----:B------:R-:W-:Y:S05]  /*2d60*/  CALL.REL.NOINC `($__internal_21_$__cuda_sm70_shflsync_bfly_p) ;  /* 0x0000067000007944 */ /* 0x000fea0003c00000 */
[----:B01----:R-:W-:Y:S01]  /*2d70*/  FADD.FTZ R14, R14, R3 ;  /* 0x000000030e0e7221 */ /* 0x003fe20000010000 */
[----:B------:R-:W-:Y:S01]  /*2d80*/  HFMA2.MMA R3, -RZ, RZ, 0, 9.5367431640625e-07 ;  /* 0x00000010ff037435 */ /* 0x000fe200000001ff */
[----:B------:R-:W-:Y:S02]  /*2d90*/  MOV R11, 0x1f ;  /* 0x0000001f000b7802 */ /* 0x000fe40000000f00 */
[----:B------:R-:W-:Y:S02]  /*2da0*/  MOV R12, 0xffffffff ;  /* 0xffffffff000c7802 */ /* 0x000fe40000000f00 */
[----:B------:R-:W-:Y:S02]  /*2db0*/  MOV R8, 0x2dd0 ;  /* 0x00002dd000087802 */ /* 0x000fe40000000f00 */
[----:B------:R-:W-:Y:S05]  /*2dc0*/  CALL.REL.NOINC `($__internal_21_$__cuda_sm70_shflsync_bfly_p) ;  /* 0x0000061000007944 */ /* 0x000fea0003c00000 */
        /* <DEDUP_REMOVED lines=70> */
[----:B------:R-:W-:Y:S05]  /*3230*/  CALL.REL.NOINC `($__internal_21_$__cuda_sm70_shflsync_bfly_p) ;  /* 0x000001a000007944 */ /* 0x000fea0003c00000 */
[----:B01----:R-:W-:Y:S01]  /*3240*/  FADD.FTZ R14, R14, R3 ;  /* 0x000000030e0e7221 */ /* 0x003fe20000010000 */
[----:B------:R-:W-:Y:S01]  /*3250*/  HFMA2.MMA R3, -RZ, RZ, 0, 1.1920928955078125e-07 ;  /* 0x00000002ff037435 */ /* 0x000fe200000001ff */
[----:B------:R-:W-:Y:S02]  /*3260*/  MOV R11, 0x1f ;  /* 0x0000001f000b7802 */ /* 0x000fe40000000f00 */
[----:B------:R-:W-:Y:S02]  /*3270*/  MOV R12, 0xffffffff ;  /* 0xffffffff000c7802 */ /* 0x000fe40000000f00 */
[----:B------:R-:W-:Y:S02]  /*3280*/  MOV R8, 0x32a0 ;  /* 0x000032a000087802 */ /* 0x000fe40000000f00 */
[----:B------:R-:W-:Y:S05]  /*3290*/  CALL.REL.NOINC `($__internal_21_$__cuda_sm70_shflsync_bfly_p) ;  /* 0x0000014000007944 */ /* 0x000fea0003c00000 */
[----:B01----:R-:W-:Y:S01]  /*32a0*/  FADD.FTZ R14, R14, R3 ;  /* 0x000000030e0e7221 */ /* 0x003fe20000010000 */
[----:B------:R-:W-:Y:S01]  /*32b0*/  HFMA2.MMA R3, -RZ, RZ, 0, 2.384185791015625e-07 ;  /* 0x00000004ff037435 */ /* 0x000fe200000001ff */
[----:B------:R-:W-:-:S02]  /*32c0*/  MOV R11, 0x1f ;  /* 0x0000001f000b7802 */ /* 0x000fc40000000f00 */
[----:B------:R-:W-:Y:S02]  /*32d0*/  MOV R12, 0xffffffff ;  /* 0xffffffff000c7802 */ /* 0x000fe40000000f00 */
[----:B------:R-:W-:Y:S02]  /*32e0*/  MOV R8, 0x3300 ;  /* 0x0000330000087802 */ /* 0x000fe40000000f00 */
[----:B------:R-:W-:Y:S05]  /*32f0*/  CALL.REL.NOINC `($__internal_21_$__cuda_sm70_shflsync_bfly_p) ;  /* 0x000000e000007944 */ /* 0x000fea0003c00000 */
[----:B01----:R-:W-:Y:S01]  /*3300*/  FADD.FTZ R14, R14, R3 ;  /* 0x000000030e0e7221 */ /* 0x003fe20000010000 */
[----:B------:R-:W-:Y:S01]  /*3310*/  HFMA2.MMA R3, -RZ, RZ, 0, 4.76837158203125e-07 ;  /* 0x00000008ff037435 */ /* 0x000fe200000001ff */
[----:B------:R-:W-:Y:S02]  /*3320*/  MOV R11, 0x1f ;  /* 0x0000001f000b7802 */ /* 0x000fe40000000f00 */
[----:B------:R-:W-:Y:S02]  /*3330*/  MOV R12, 0xffffffff ;  /* 0xffffffff000c7802 */ /* 0x000fe40000000f00 */
[----:B------:R-:W-:Y:S02]  /*3340*/  MOV R8, 0x3360 ;  /* 0x0000336000087802 */ /* 0x000fe40000000f00 */
[----:B------:R-:W-:Y:S05]  /*3350*/  CALL.REL.NOINC `($__internal_21_$__cuda_sm70_shflsync_bfly_p) ;  /* 0x0000008000007944 */ /* 0x000fea0003c00000 */
[----:B01----:R-:W-:Y:S01]  /*3360*/  FADD.FTZ R14, R14, R3 ;  /* 0x000000030e0e7221 */ /* 0x003fe20000010000 */
[----:B------:R-:W-:Y:S01]  /*3370*/  HFMA2.MMA R3, -RZ, RZ, 0, 9.5367431640625e-07 ;  /* 0x00000010ff037435 */ /* 0x000fe200000001ff */
[----:B------:R-:W-:-:S02]  /*3380*/  MOV R11, 0x1f ;  /* 0x0000001f000b7802 */ /* 0x000fc40000000f00 */
[----:B------:R-:W-:Y:S02]  /*3390*/  MOV R12, 0xffffffff ;  /* 0xffffffff000c7802 */ /* 0x000fe40000000f00 */
[----:B------:R-:W-:Y:S02]  /*33a0*/  MOV R8, 0x33c0 ;  /* 0x000033c000087802 */ /* 0x000fe40000000f00 */
[----:B------:R-:W-:Y:S05]  /*33b0*/  CALL.REL.NOINC `($__internal_21_$__cuda_sm70_shflsync_bfly_p) ;  /* 0x0000002000007944 */ /* 0x000fea0003c00000 */
[----:B-1----:R-:W-:Y:S01]  /*33c0*/  MOV R9, R3 ;  /* 0x0000000300097202 */ /* 0x002fe20000000f00 */
[----:B0-----:R-:W-:Y:S05]  /*33d0*/  BRA `(.L_x_3590) ;  /* 0xffffeb1000007947 */ /* 0x001fea000383ffff */
        .weak           $__internal_21_$__cuda_sm70_shflsync_bfly_p
        .type           $__internal_21_$__cuda_sm70_shflsync_bfly_p,@function
        .size           $__internal_21_$__cuda_sm70_shflsync_bfly_p,(.L_x_29085 - $__internal_21_$__cuda_sm70_shflsync_bfly_p)
$__internal_21_$__cuda_sm70_shflsync_bfly_p:
[----:B------:R-:W-:Y:S01]  /*33e0*/  HFMA2.MMA R9, -RZ, RZ, 0, 0 ;  /* 0x00000000ff097435 */ /* 0x000fe200000001ff */
[----:B------:R-:W-:Y:S04]  /*33f0*/  WARPSYNC R12 ;  /* 0x0000000c00007348 */ /* 0x000fe80003800000 */
[----:B------:R0:W1:Y:S01]  /*3400*/  SHFL.BFLY PT, R3, R14, R3, R11 ;  /* 0x0c0000030e037389 */ /* 0x00006200000e000b */
[----:B------:R-:W-:Y:S05]  /*3410*/  RET.REL.NODEC R8 `(_ZN10layer_norm13ln_fwd_kernelINS_13Kernel_traitsI6__halfS2_S2_S2_fjLj8192ELj1ELj1ELj8ELj16ENS_18Kernel_traits_baseILj8192ES2_S2_S2_S2_fjLj256EEEEELb0ELb1ELb0ELb1EEEvNS_9FwdParamsE) ;  /* 0xffffcbe008007950 */ /* 0x000fea0003c3ffff */
.L_x_3591:
        /* <DEDUP_REMOVED lines=14> */
.L_x_29085:


//--------------------- .text._ZN10layer_norm13ln_fwd_kernelINS_13Kernel_traitsI6__halfS2_S2_S2_fjLj8192ELj1ELj1ELj8ELj16ENS_18Kernel_traits_baseILj8192ES2_S2_S2_S2_fjLj256EEEEELb0ELb1ELb1ELb0EEEvNS_9FwdParamsE --------------------------
	.section	.text._ZN10layer_norm13ln_fwd_kernelINS_13Kernel_traitsI6__halfS2_S2_S2_fjLj8192ELj1ELj1ELj8ELj16ENS_18Kernel_traits_baseILj8192ES2_S2_S2_S2_fjLj256EEEEELb0ELb1ELb1ELb0EEEvNS_9FwdParamsE,"ax",@progbits
	.sectioninfo	@"SHI_REGISTERS=190"
	.align	128
        .global         _ZN10layer_norm13ln_fwd_kernelINS_13Kernel_traitsI6__halfS2_S2_S2_fjLj8192ELj1ELj1ELj8ELj16ENS_18Kernel_traits_baseILj8192ES2_S2_S2_S2_fjLj256EEEEELb0ELb1ELb1ELb0EEEvNS_9FwdParamsE
        .type           _ZN10layer_norm13ln_fwd_kernelINS_13Kernel_traitsI6__halfS2_S2_S2_fjLj8192ELj1ELj1ELj8ELj16ENS_18Kernel_traits_baseILj8192ES2_S2_S2_S2_fjLj256EEEEELb0ELb1ELb1ELb0EEEvNS_9FwdParamsE,@function
        .size           _ZN10layer_norm13ln_fwd_kernelINS_13Kernel_traitsI6__halfS2_S2_S2_fjLj8192ELj1ELj1ELj8ELj16ENS_18Kernel_traits_baseILj8192ES2_S2_S2_S2_fjLj256EEEEELb0ELb1ELb1ELb0EEEvNS_9FwdParamsE,(.L_x_29086 - _ZN10layer_norm13ln_fwd_kernelINS_13Kernel_traitsI6__halfS2_S2_S2_fjLj8192ELj1ELj1ELj8ELj16ENS_18Kernel_traits_baseILj8192ES2_S2_S2_S2_fjLj256EEEEELb0ELb1ELb1ELb0EEEvNS_9FwdParamsE)
        .other          _ZN10layer_norm13ln_fwd_kernelINS_13Kernel_traitsI6__halfS2_S2_S2_fjLj8192ELj1ELj1ELj8ELj16ENS_18Kernel_traits_baseILj8192ES2_S2_S2_S2_fjLj256EEEEELb0ELb1ELb1ELb0EEEvNS_9FwdParamsE,@"STO_CUDA_ENTRY STV_DEFAULT"
_ZN10layer_norm13ln_fwd_kernelINS_13Kernel_traitsI6__halfS2_S2_S2_fjLj8192ELj1ELj1ELj8ELj16ENS_18Kernel_traits_baseILj8192ES2_S2_S2_S2_fjLj256EEEEELb0ELb1ELb1ELb0EEEvNS_9FwdParamsE:
.text._ZN10layer_norm13ln_fwd_kernelINS_13Kernel_traitsI6__halfS2_S2_S2_fjLj8192ELj1ELj1ELj8ELj16ENS_18Kernel_traits_baseILj8192ES2_S2_S2_S2_fjLj256EEEEELb0ELb1ELb1ELb0EEEvNS_9FwdParamsE:
        /* <DEDUP_REMOVED lines=29> */
.L_x_3593:
[----:B0-----:R-:W-:Y:S05]  /*01d0*/  BSYNC B0 ;  /* 0x0000000000007941 */ /* 0x001fea0003800000 */
.L_x_3592:
        /* <DEDUP_REMOVED lines=16> */
.L_x_3595:
[----:B0-----:R-:W-:Y:S05]  /*02e0*/  BSYNC B0 ;  /* 0x0000000000007941 */ /* 0x001fea0003800000 */
.L_x_3594:
        /* <DEDUP_REMOVED lines=16> */
.L_x_3597:
[----:B0-----:R-:W-:Y:S05]  /*03f0*/  BSYNC B0 ;  /* 0x0000000000007941 */ /* 0x001fea0003800000 */
.L_x_3596:
        /* <DEDUP_REMOVED lines=15> */
.L_x_3599:
[----:B0-----:R-:W-:Y:S05]  /*04f0*/  BSYNC B0 ;  /* 0x0000000000007941 */ /* 0x001fea0003800000 */
.L_x_3598:
[----:B------:R-:W0:Y:S02]  /*0500*/  S2UR UR6, SR_CTAID.X ;  /* 0x00000000000679c3 */ /* 0x000e240000002500 */
[----:B0-----:R-:W-:-:S04]  /*0510*/  LEA.HI R114, R69, UR6, RZ, 0x18 ;  /* 0x0000000645727c11 */ /* 0x001fc8000f8fc0ff */
[----:B------:R-:W-:-:S13]  /*0520*/  ISETP.GE.AND P0, PT, R114, c[0x0][0x164], PT ;  /* 0x0000590072007a0c */ /* 0x000fda0003f06270 */
[----:B------:R-:W-:Y:S05]  /*0530*/  @P0 EXIT ;  /* 0x000000000000094d */ /* 0x000fea0003800000 */
[--C-:B-----5:R-:W-:Y:S01]  /*0540*/  HADD2.F32 R81, -RZ, R24.reuse.H0_H0 ;  /* 0x20000018ff517230 */ /* 0x120fe20000004100 */
[----:B------:R-:W-:Y:S01]  /*0550*/  SHF.R.S32.HI R2, RZ, 0x3, R84 ;  /* 0x00000003ff027819 */ /* 0x000fe20000011454 */
[----:B------:R-:W-:Y:S01]  /*0560*/  HADD2.F32 R83, -RZ, R24.H1_H1 ;  /* 0x30000018ff537230 */ /* 0x000fe20000004100 */
[----:B------:R-:W-:Y:S01]  /*0570*/  HFMA2.MMA R115, -RZ, RZ, 0, 5.9604644775390625e-08 ;  /* 0x00000001ff737435 */ /* 0x000fe200000001ff */
[--C-:B------:R-:W-:Y:S01]  /*0580*/  HADD2.F32 R85, -RZ, R25.reuse.H0_H0 ;  /* 0x20000019ff557230 */ /* 0x100fe20000004100 */
[----:B------:R-:W-:Y:S01]  /*0590*/  LOP3.LUT R3, R2, 0xff, RZ, 0xc0, !PT ;  /* 0x000000ff02037812 */ /* 0x000fe200078ec0ff */
[----:B------:R-:W-:Y:S01]  /*05a0*/  HADD2.F32 R24, -RZ, R25.H1_H1 ;  /* 0x30000019ff187230 */ /* 0x000fe20000004100 */
[----:B------:R-:W-:Y:S01]  /*05b0*/  SHF.R.U32.HI R2, RZ, 0x3, R2 ;  /* 0x00000003ff027819 */ /* 0x000fe20000011602 */
[--C-:B------:R-:W-:Y:S01]  /*05c0*/  HADD2.F32 R82, -RZ, R26.reuse.H0_H0 ;  /* 0x2000001aff527230 */ /* 0x100fe20000004100 */
[----:B------:R-:W-:Y:S01]  /*05d0*/  ULDC.U8 UR6, c[0x0][0x1f0] ;  /* 0x00007c0000067ab9 */ /* 0x000fe20000000000 */
[----:B------:R-:W-:-:S02]  /*05e0*/  HADD2.F32 R25, -RZ, R26.H1_H1 ;  /* 0x3000001aff197230 */ /* 0x000fc40000004100 */
[--C-:B------:R-:W-:Y:S02]  /*05f0*/  HADD2.F32 R87, -RZ, R27.reuse.H0_H0 ;  /* 0x2000001bff577230 */ /* 0x100fe40000004100 */
[----:B------:R-:W-:Y:S02]  /*0600*/  HADD2.F32 R26, -RZ, R27.H1_H1 ;  /* 0x3000001bff1a7230 */ /* 0x000fe40000004100 */
[--C-:B------:R-:W-:Y:S02]  /*0610*/  HADD2.F32 R27, -RZ, R12.reuse.H0_H0 ;  /* 0x2000000cff1b7230 */ /* 0x100fe40000004100 */
[----:B------:R-:W-:Y:S01]  /*0620*/  HADD2.F32 R84, -RZ, R12.H1_H1 ;  /* 0x3000000cff547230 */ /* 0x000fe20000004100 */
[----:B------:R-:W-:Y:S01]  /*0630*/  LOP3.LUT R12, R69, 0xe0, RZ, 0xc0, !PT ;  /* 0x000000e0450c7812 */ /* 0x000fe200078ec0ff */
[--C-:B------:R-:W-:Y:S02]  /*0640*/  HADD2.F32 R86, -RZ, R13.reuse.H0_H0 ;  /* 0x2000000dff567230 */ /* 0x100fe40000004100 */
[----:B------:R-:W-:Y:S01]  /*0650*/  HADD2.F32 R88, -RZ, R13.H1_H1 ;  /* 0x3000000dff587230 */ /* 0x000fe20000004100 */
[----:B------:R-:W-:Y:S01]  /*0660*/  IADD3 R12, R3, -R12, RZ ;  /* 0x8000000c030c7210 */ /* 0x000fe20007ffe0ff */
[--C-:B------:R-:W-:Y:S01]  /*0670*/  HADD2.F32 R89, -RZ, R14.reuse.H0_H0 ;  /* 0x2000000eff597230 */ /* 0x100fe20000004100 */
[----:B------:R-:W-:Y:S01]  /*0680*/  SHF.L.U32 R13, R69, 0x5, RZ ;  /* 0x00000005450d7819 */ /* 0x000fe200000006ff */
[----:B------:R-:W-:Y:S01]  /*0690*/  HADD2.F32 R90, -RZ, R14.H1_H1 ;  /* 0x3000000eff5a7230 */ /* 0x000fe20000004100 */
[----:B------:R-:W-:Y:S01]  /*06a0*/  IMNMX R12, RZ, R12, !PT ;  /* 0x0000000cff0c7217 */ /* 0x000fe20007800200 */
[--C-:B------:R-:W-:Y:S01]  /*06b0*/  HADD2.F32 R51, -RZ, R40.reuse.H0_H0 ;  /* 0x20000028ff337230 */ /* 0x100fe20000004100 */
[----:B------:R-:W-:Y:S01]  /*06c0*/  LOP3.LUT R14, R13, 0x3e0, RZ, 0xc0, !PT ;  /* 0x000003e00d0e7812 */ /* 0x000fe200078ec0ff */
[----:B------:R-:W-:Y:S01]  /*06d0*/  HADD2.F32 R50, -RZ, R40.H1_H1 ;  /* 0x30000028ff327230 */ /* 0x000fe20000004100 */
[----:B------:R-:W-:Y:S01]  /*06e0*/  LOP3.LUT R13, R2, 0x1fffffe0, RZ, 0xc0, !PT ;  /* 0x1fffffe0020d7812 */ /* 0x000fe200078ec0ff */
[--C-:B------:R-:W-:Y:S01]  /*06f0*/  HADD2.F32 R49, -RZ, R41.reuse.H0_H0 ;  /* 0x20000029ff317230 */ /* 0x100fe20000004100 */
[----:B------:R-:W-:Y:S01]  /*0700*/  IMNMX R12, R12, 0x20, PT ;  /* 0x000000200c0c7817 */ /* 0x000fe20003800200 */
[----:B------:R-:W-:Y:S01]  /*0710*/  HADD2.F32 R48, -RZ, R41.H1_H1 ;  /* 0x30000029ff307230 */ /* 0x000fe20000004100 */
[----:B------:R-:W-:Y:S01]  /*0720*/  IADD3 R14, R3, -R14, RZ ;  /* 0x8000000e030e7210 */ /* 0x000fe20007ffe0ff */
[--C-:B------:R-:W-:Y:S01]  /*0730*/  HADD2.F32 R47, -RZ, R42.reuse.H0_H0 ;  /* 0x2000002aff2f7230 */ /* 0x100fe20000004100 */
[----:B------:R-:W-:Y:S01]  /*0740*/  IADD3 R12, R12, R13, RZ ;  /* 0x0000000d0c0c7210 */ /* 0x000fe20007ffe0ff */
[----:B------:R-:W-:Y:S01]  /*0750*/  HADD2.F32 R46, -RZ, R42.H1_H1 ;  /* 0x3000002aff2e7230 */ /* 0x000fe20000004100 */
[----:B------:R-:W-:Y:S01]  /*0760*/  IMNMX R14, RZ, R14, !PT ;  /* 0x0000000eff0e7217 */ /* 0x000fe20007800200 */
[--C-:B------:R-:W-:Y:S01]  /*0770*/  HADD2.F32 R45, -RZ, R43.reuse.H0_H0 ;  /* 0x2000002bff2d7230 */ /* 0x100fe20000004100 */
[----:B------:R-:W-:Y:S01]  /*0780*/  SHF.L.U32 R12, R12, 0x3, RZ ;  /* 0x000000030c0c7819 */ /* 0x000fe200000006ff */
[----:B------:R-:W-:Y:S01]  /*0790*/  HADD2.F32 R44, -RZ, R43.H1_H1 ;  /* 0x3000002bff2c7230 */ /* 0x000fe20000004100 */
[----:B------:R-:W-:Y:S01]  /*07a0*/  IMNMX R14, R14, 0x20, PT ;  /* 0x000000200e0e7817 */ /* 0x000fe20003800200 */
[----:B------:R-:W-:-:S02]  /*07b0*/  HADD2.F32 R67, -RZ, R32.H0_H0 ;  /* 0x20000020ff437230 */ /* 0x000fc40000004100 */
[----:B------:R-:W-:Y:S01]  /*07c0*/  HADD2.F32 R66, -RZ, R32.H1_H1 ;  /* 0x30000020ff427230 */ /* 0x000fe20000004100 */
[----:B------:R-:W0:Y:S01]  /*07d0*/  I2F.U32 R12, R12 ;  /* 0x0000000c000c7306 */ /* 0x000e220000201000 */
[--C-:B------:R-:W-:Y:S01]  /*07e0*/  HADD2.F32 R65, -RZ, R33.reuse.H0_H0 ;  /* 0x20000021ff417230 */ /* 0x100fe20000004100 */
[----:B------:R-:W-:Y:S01]  /*07f0*/  IADD3 R14, R13, R14, RZ ;  /* 0x0000000e0d0e7210 */ /* 0x000fe20007ffe0ff */
[----:B------:R-:W-:Y:S02]  /*0800*/  HADD2.F32 R64, -RZ, R33.H1_H1 ;  /* 0x30000021ff407230 */ /* 0x000fe40000004100 */
[--C-:B------:R-:W-:Y:S01]  /*0810*/  HADD2.F32 R63, -RZ, R34.reuse.H0_H0 ;  /* 0x20000022ff3f7230 */ /* 0x100fe20000004100 */
[----:B------:R-:W-:Y:S01]  /*0820*/  SHF.L.U32 R116, R14, 0x3, RZ ;  /* 0x000000030e747819 */ /* 0x000fe200000006ff */
        /* <DEDUP_REMOVED lines=42> */
[----:B------:R-:W-:Y:S02]  /*0ad0*/  HADD2.F32 R20, -RZ, R21.H0_H0 ;  /* 0x20000015ff147230 */ /* 0x000fe40000004100 */
[----:B------:R-:W-:Y:S02]  /*0ae0*/  HADD2.F32 R79, -RZ, R22.H0_H0 ;  /* 0x20000016ff4f7230 */ /* 0x000fe40000004100 */
[----:B------:R-:W-:-:S02]  /*0af0*/  HADD2.F32 R80, -RZ, R23.H0_H0 ;  /* 0x20000017ff507230 */ /* 0x000fc40000004100 */
[----:B------:R-:W-:Y:S02]  /*0b00*/  HADD2.F32 R95, -RZ, R17.H0_H0 ;  /* 0x20000011ff5f7230 */ /* 0x000fe40000004100 */
[----:B------:R-:W-:Y:S02]  /*0b10*/  HADD2.F32 R18, -RZ, R19.H0_H0 ;  /* 0x20000013ff127230 */ /* 0x000fe40000004100 */
[----:B------:R-:W-:Y:S02]  /*0b20*/  HADD2.F32 R21, -RZ, R21.H1_H1 ;  /* 0x30000015ff157230 */ /* 0x000fe40000004100 */
[----:B------:R-:W-:Y:S02]  /*0b30*/  HADD2.F32 R22, -RZ, R22.H1_H1 ;  /* 0x30000016ff167230 */ /* 0x000fe40000004100 */
[----:B------:R-:W-:Y:S02]  /*0b40*/  HADD2.F32 R23, -RZ, R23.H1_H1 ;  /* 0x30000017ff177230 */ /* 0x000fe40000004100 */
[----:B------:R-:W-:-:S02]  /*0b50*/  HADD2.F32 R91, -RZ, R15.H0_H0 ;  /* 0x2000000fff5b7230 */ /* 0x000fc40000004100 */
        /* <DEDUP_REMOVED lines=18> */
[----:B01----:R-:W-:Y:S02]  /*0c80*/  HADD2.F32 R113, -RZ, R11.H1_H1 ;  /* 0x3000000bff717230 */ /* 0x003fe40000004100 */
.L_x_3715:
[----:B------:R-:W-:-:S05]  /*0c90*/  MOV R9, 0x4 ;  /* 0x0000000400097802 */ /* 0x000fca0000000f00 */
[----:B------:R-:W-:-:S05]  /*0ca0*/  IMAD.WIDE R2, R114, R9, c[0x0][0x1d0] ;  /* 0x0000740072027625 */ /* 0x000fca00078e0209 */
[----:B------:R0:W2:Y:S01]  /*0cb0*/  LDG.E R120, [R2.64] ;  /* 0x0000000402787981 */ /* 0x0000a2000c1e1900 */
[----:B------:R-:W-:-:S05]  /*0cc0*/  IMAD.WIDE R8, R114, R9, c[0x0][0x1d8] ;  /* 0x0000760072087625 */ /* 0x000fca00078e0209 */
[----:B------:R1:W5:Y:S01]  /*0cd0*/  LDG.E R118, [R8.64] ;  /* 0x0000000408767981 */ /* 0x000362000c1e1900 */
[----:B------:R-:W-:Y:S01]  /*0ce0*/  IMAD R10, R114, c[0x0][0x168], RZ ;  /* 0x00005a00720a7a24 */ /* 0x000fe200078e02ff */
[----:B------:R-:W-:Y:S01]  /*0cf0*/  BSSY B0, `(.L_x_3600) ;  /* 0x0000080000007945 */ /* 0x000fe20003800000 */
[----:B------:R-:W-:Y:S02]  /*0d00*/  MOV R124, RZ ;  /* 0x000000ff007c7202 */ /* 0x000fe40000000f00 */
        /* <DEDUP_REMOVED lines=27> */
.L_x_3603:
[----:B0----5:R-:W-:Y:S02]  /*0ec0*/  HADD2.F32 R2, -RZ, R12.H0_H0 ;  /* 0x2000000cff027230 */ /* 0x021fe40000004100 */
[----:B------:R-:W-:-:S03]  /*0ed0*/  @P0 HADD2.F32 R8, -RZ, R4.H0_H0 ;  /* 0x20000004ff080230 */ /* 0x000fc60000004100 */
[----:B------:R-:W-:-:S04]  /*0ee0*/  FMUL.FTZ R2, R2, c[0x0][0x1ec] ;  /* 0x00007b0002027a20 */ /* 0x000fc80000410000 */
[----:B------:R-:W-:-:S04]  /*0ef0*/  FMUL.FTZ R165, R67, R2 ;  /* 0x0000000243a57220 */ /* 0x000fc80000410000 */
[----:B------:R-:W-:Y:S02]  /*0f00*/  @P0 FADD.FTZ R165, R8, R165 ;  /* 0x000000a508a50221 */ /* 0x000fe40000010000 */
.L_x_3604:
[----:B------:R-:W-:Y:S05]  /*0f10*/  BSYNC B1 ;  /* 0x0000000000017941 */ /* 0x000fea0003800000 */
.L_x_3602:
[----:B------:R-:W-:Y:S01]  /*0f20*/  BSSY B1, `(.L_x_3605) ;  /* 0x000000b000017945 */ /* 0x000fe20003800000 */
[----:B------:R-:W-:Y:S05]  /*0f30*/  @P6 BRA `(.L_x_3606) ;  /* 0x0000004000006947 */ /* 0x000fea0003800000 */
[----:B------:R-:W-:Y:S01]  /*0f40*/  MOV R167, RZ ;  /* 0x000000ff00a77202 */ /* 0x000fe20000000f00 */
[----:B------:R-:W-:Y:S05]  /*0f50*/  @!P0 BRA `(.L_x_3607) ;  /* 0x0000007000008947 */ /* 0x000fea0003800000 */
[----:B-----5:R-:W-:Y:S01]  /*0f60*/  HADD2.F32 R167, -RZ, R4.H1_H1 ;  /* 0x30000004ffa77230 */ /* 0x020fe20000004100 */
[----:B------:R-:W-:Y:S05]  /*0f70*/  BRA `(.L_x_3607) ;  /* 0x0000005000007947 */ /* 0x000fea0003800000 */
.L_x_3606:
[----:B-----5:R-:W-:-:S05]  /*0f80*/  HADD2.F32 R2, -RZ, R12.H1_H1 ;  /* 0x3000000cff027230 */ /* 0x020fca0000004100 */
[----:B------:R-:W-:Y:S01]  /*0f90*/  FMUL.FTZ R167, R2, c[0x0][0x1ec] ;  /* 0x00007b0002a77a20 */ /* 0x000fe20000410000 */
[----:B------:R-:W-:-:S03]  /*0fa0*/  @P0 HADD2.F32 R2, -RZ, R4.H1_H1 ;  /* 0x30000004ff020230 */ /* 0x000fc60000004100 */
[----:B------:R-:W-:-:S04]  /*0fb0*/  FMUL.FTZ R167, R66, R167 ;  /* 0x000000a742a77220 */ /* 0x000fc80000410000 */
[----:B------:R-:W-:Y:S02]  /*0fc0*/  @P0 FADD.FTZ R167, R2, R167 ;  /* 0x000000a702a70221 */ /* 0x000fe40000010000 */
.L_x_3607:
[----:B------:R-:W-:Y:S05]  /*0fd0*/  BSYNC B1 ;  /* 0x0000000000017941 */ /* 0x000fea0003800000 */
.L_x_3605:
[----:B------:R-:W-:Y:S01]  /*0fe0*/  BSSY B1, `(.L_x_3608) ;  /* 0x000000b000017945 */ /* 0x000fe20003800000 */
[----:B------:R-:W-:Y:S05]  /*0ff0*/  @P6 BRA `(.L_x_3609) ;  /* 0x0000004000006947 */ /* 0x000fea0003800000 */
[----:B------:R-:W-:Y:S01]  /*1000*/  HFMA2.MMA R169, -RZ, RZ, 0, 0 ;  /* 0x00000000ffa97435 */ /* 0x000fe200000001ff */
[----:B------:R-:W-:Y:S05]  /*1010*/  @!P0 BRA `(.L_x_3610) ;  /* 0x0000007000008947 */ /* 0x000fea0003800000 */
[----:B-----5:R-:W-:Y:S01]  /*1020*/  HADD2.F32 R169, -RZ, R5.H0_H0 ;  /* 0x20000005ffa97230 */ /* 0x020fe20000004100 */
[----:B------:R-:W-:Y:S05]  /*1030*/  BRA `(.L_x_3610) ;  /* 0x0000005000007947 */ /* 0x000fea0003800000 */
.L_x_3609:
[----:B-----5:R-:W-:Y:S02]  /*1040*/  HADD2.F32 R2, -RZ, R13.H0_H0 ;  /* 0x2000000dff027230 */ /* 0x020fe40000004100 */
[----:B------:R-:W-:-:S03]  /*1050*/  @P0 HADD2.F32 R8, -RZ, R5.H0_H0 ;  /* 0x20000005ff080230 */ /* 0x000fc60000004100 */
[----:B------:R-:W-:-:S04]  /*1060*/  FMUL.FTZ R2, R2, c[0x0][0x1ec] ;  /* 0x00007b0002027a20 */ /* 0x000fc80000410000 */
[----:B------:R-:W-:-:S04]  /*1070*/  FMUL.FTZ R169, R65, R2 ;  /* 0x0000000241a97220 */ /* 0x000fc80000410000 */
[----:B------:R-:W-:Y:S02]  /*1080*/  @P0 FADD.FTZ R169, R8, R169 ;  /* 0x000000a908a90221 */ /* 0x000fe40000010000 */
.L_x_3610:
[----:B------:R-:W-:Y:S05]  /*1090*/  BSYNC B1 ;  /* 0x0000000000017941 */ /* 0x000fea0003800000 */
.L_x_3608:
[----:B------:R-:W-:Y:S01]  /*10a0*/  BSSY B1, `(.L_x_3611) ;  /* 0x000000b000017945 */ /* 0x000fe20003800000 */
[----:B------:R-:W-:Y:S05]  /*10b0*/  @P6 BRA `(.L_x_3612) ;  /* 0x0000004000006947 */ /* 0x000fea0003800000 */
[----:B------:R-:W-:Y:S01]  /*10c0*/  MOV R171, RZ ;  /* 0x000000ff00ab7202 */ /* 0x000fe20000000f00 */
[----:B------:R-:W-:Y:S05]  /*10d0*/  @!P0 BRA `(.L_x_3613) ;  /* 0x0000007000008947 */ /* 0x000fea0003800000 */
[----:B-----5:R-:W-:Y:S01]  /*10e0*/  HADD2.F32 R171, -RZ, R5.H1_H1 ;  /* 0x30000005ffab7230 */ /* 0x020fe20000004100 */
[----:B------:R-:W-:Y:S05]  /*10f0*/  BRA `(.L_x_3613) ;  /* 0x0000005000007947 */ /* 0x000fea0003800000 */
.L_x_3612:
[----:B-----5:R-:W-:-:S05]  /*1100*/  HADD2.F32 R2, -RZ, R13.H1_H1 ;  /* 0x3000000dff027230 */ /* 0x020fca0000004100 */
[----:B------:R-:W-:Y:S01]  /*1110*/  FMUL.FTZ R171, R2, c[0x0][0x1ec] ;  /* 0x00007b0002ab7a20 */ /* 0x000fe20000410000 */
[----:B------:R-:W-:-:S03]  /*1120*/  @P0 HADD2.F32 R2, -RZ, R5.H1_H1 ;  /* 0x30000005ff020230 */ /* 0x000fc60000004100 */
[----:B------:R-:W-:-:S04]  /*1130*/  FMUL.FTZ R171, R64, R171 ;  /* 0x000000ab40ab7220 */ /* 0x000fc80000410000 */
[----:B------:R-:W-:Y:S02]  /*1140*/  @P0 FADD.FTZ R171, R2, R171 ;  /* 0x000000ab02ab0221 */ /* 0x000fe40000010000 */
.L_x_3613:
[----:B------:R-:W-:Y:S05]  /*1150*/  BSYNC B1 ;  /* 0x0000000000017941 */ /* 0x000fea0003800000 */
.L_x_3611:
[----:B------:R-:W-:Y:S01]  /*1160*/  BSSY B1, `(.L_x_3614) ;  /* 0x000000b000017945 */ /* 0x000fe20003800000 */
[----:B------:R-:W-:Y:S05]  /*1170*/  @P6 BRA `(.L_x_3615) ;  /* 0x0000004000006947 */ /* 0x000fea0003800000 */
[----:B------:R-:W-:Y:S01]  /*1180*/  HFMA2.MMA R173, -RZ, RZ, 0, 0 ;  /* 0x00000000ffad7435 */ /* 0x000fe200000001ff */
[----:B------:R-:W-:Y:S05]  /*1190*/  @!P0 BRA `(.L_x_3616) ;  /* 0x0000007000008947 */ /* 0x000fea0003800000 */
[----:B-----5:R-:W-:Y:S01]  /*11a0*/  HADD2.F32 R173, -RZ, R6.H0_H0 ;  /* 0x20000006ffad7230 */ /* 0x020fe20000004100 */
[----:B------:R-:W-:Y:S05]  /*11b0*/  BRA `(.L_x_3616) ;  /* 0x0000005000007947 */ /* 0x000fea0003800000 */
.L_x_3615:
[----:B-----5:R-:W-:Y:S02]  /*11c0*/  HADD2.F32 R2, -RZ, R14.H0_H0 ;  /* 0x2000000eff027230 */ /* 0x020fe40000004100 */
[----:B------:R-:W-:-:S03]  /*11d0*/  @P0 HADD2.F32 R8, -RZ, R6.H0_H0 ;  /* 0x20000006ff080230 */ /* 0x000fc60000004100 */
[----:B------:R-:W-:-:S04]  /*11e0*/  FMUL.FTZ R2, R2, c[0x0][0x1ec] ;  /* 0x00007b0002027a20 */ /* 0x000fc80000410000 */
[----:B------:R-:W-:-:S04]  /*11f0*/  FMUL.FTZ R173, R63, R2 ;  /* 0x000000023fad7220 */ /* 0x000fc80000410000 */
[----:B------:R-:W-:Y:S02]  /*1200*/  @P0 FADD.FTZ R173, R8, R173 ;  /* 0x000000ad08ad0221 */ /* 0x000fe40000010000 */
.L_x_3616:
[----:B------:R-:W-:Y:S05]  /*1210*/  BSYNC B1 ;  /* 0x0000000000017941 */ /* 0x000fea0003800000 */
.L_x_3614:
[----:B------:R-:W-:Y:S01]  /*1220*/  BSSY B1, `(.L_x_3617) ;  /* 0x000000b000017945 */ /* 0x000fe20003800000 */
[----:B------:R-:W-:Y:S05]  /*1230*/  @P6 BRA `(.L_x_3618) ;  /* 0x0000004000006947 */ /* 0x000fea0003800000 */
[----:B------:R-:W-:Y:S01]  /*1240*/  MOV R175, RZ ;  /* 0x000000ff00af7202 */ /* 0x000fe20000000f00 */
[----:B------:R-:W-:Y:S05]  /*1250*/  @!P0 BRA `(.L_x_3619) ;  /* 0x0000007000008947 */ /* 0x000fea0003800000 */
[----:B-----5:R-:W-:Y:S01]  /*1260*/  HADD2.F32 R175, -RZ, R6.H1_H1 ;  /* 0x30000006ffaf7230 */ /* 0x020fe20000004100 */
[----:B------:R-:W-:Y:S05]  /*1270*/  BRA `(.L_x_3619) ;  /* 0x0000005000007947 */ /* 0x000fea0003800000 */
.L_x_3618:
[----:B-----5:R-:W-:-:S05]  /*1280*/  HADD2.F32 R2, -RZ, R14.H1_H1 ;  /* 0x3000000eff027230 */ /* 0x020fca0000004100 */
[----:B------:R-:W-:Y:S01]  /*1290*/  FMUL.FTZ R175, R2, c[0x0][0x1ec] ;  /* 0x00007b0002af7a20 */ /* 0x000fe20000410000 */
[----:B------:R-:W-:-:S03]  /*12a0*/  @P0 HADD2.F32 R2, -RZ, R6.H1_H1 ;  /* 0x30000006ff020230 */ /* 0x000fc60000004100 */
[----:B------:R-:W-:-:S04]  /*12b0*/  FMUL.FTZ R175, R62, R175 ;  /* 0x000000af3eaf7220 */ /* 0x000fc80000410000 */
[----:B------:R-:W-:Y:S02]  /*12c0*/  @P0 FADD.FTZ R175, R2, R175 ;  /* 0x000000af02af0221 */ /* 0x000fe40000010000 */
.L_x_3619:
[----:B------:R-:W-:Y:S05]  /*12d0*/  BSYNC B1 ;  /* 0x0000000000017941 */ /* 0x000fea0003800000 */
.L_x_3617:
[----:B------:R-:W-:Y:S01]  /*12e0*/  BSSY B1, `(.L_x_3620) ;  /* 0x000000b000017945 */ /* 0x000fe20003800000 */
[----:B------:R-:W-:Y:S05]  /*12f0*/  @P6 BRA `(.L_x_3621) ;  /* 0x0000004000006947 */ /* 0x000fea0003800000 */
[----:B------:R-:W-:Y:S01]  /*1300*/  HFMA2.MMA R177, -RZ, RZ, 0, 0 ;  /* 0x00000000ffb17435 */ /* 0x000fe200000001ff */
[----:B------:R-:W-:Y:S05]  /*1310*/  @!P0 BRA `(.L_x_3622) ;  /* 0x0000007000008947 */ /* 0x000fea0003800000 */
[----:B-----5:R-:W-:Y:S01]  /*1320*/  HADD2.F32 R177, -RZ, R7.H0_H0 ;  /* 0x20000007ffb17230 */ /* 0x020fe20000004100 */
[----:B------:R-:W-:Y:S05]  /*1330*/  BRA `(.L_x_3622) ;  /* 0x0000005000007947 */ /* 0x000fea0003800000 */
.L_x_3621:
[----:B-----5:R-:W-:Y:S02]  /*1340*/  HADD2.F32 R2, -RZ, R15.H0_H0 ;  /* 0x2000000fff027230 */ /* 0x020fe40000004100 */
[----:B------:R-:W-:-:S03]  /*1350*/  @P0 HADD2.F32 R8, -RZ, R7.H0_H0 ;  /* 0x20000007ff080230 */ /* 0x000fc60000004100 */
[----:B------:R-:W-:-:S04]  /*1360*/  FMUL.FTZ R2, R2, c[0x0][0x1ec] ;  /* 0x00007b0002027a20 */ /* 0x000fc80000410000 */
[----:B------:R-:W-:-:S04]  /*1370*/  FMUL.FTZ R177, R61, R2 ;  /* 0x000000023db17220 */ /* 0x000fc80000410000 */
[----:B------:R-:W-:Y:S02]  /*1380*/  @P0 FADD.FTZ R177, R8, R177 ;  /* 0x000000b108b10221 */ /* 0x000fe40000010000 */
.L_x_3622:
[----:B------:R-:W-:Y:S05]  /*1390*/  BSYNC B1 ;  /* 0x0000000000017941 */ /* 0x000fea0003800000 */
.L_x_3620:
[----:B------:R-:W-:Y:S01]  /*13a0*/  BSSY B1, `(.L_x_3623) ;  /* 0x000000b000017945 */ /* 0x000fe20003800000 */
[----:B------:R-:W-:Y:S05]  /*13b0*/  @P6 BRA `(.L_x_3624) ;  /* 0x0000004000006947 */ /* 0x000fea0003800000 */
[----:B------:R-:W-:Y:S01]  /*13c0*/  MOV R179, RZ ;  /* 0x000000ff00b37202 */ /* 0x000fe20000000f00 */
[----:B------:R-:W-:Y:S05]  /*13d0*/  @!P0 BRA `(.L_x_3625) ;  /* 0x0000007000008947 */ /* 0x000fea0003800000 */
[----:B-----5:R-:W-:Y:S01]  /*13e0*/  HADD2.F32 R179, -RZ, R7.H1_H1 ;  /* 0x30000007ffb37230 */ /* 0x020fe20000004100 */
[----:B------:R-:W-:Y:S05]  /*13f0*/  BRA `(.L_x_3625) ;  /* 0x0000005000007947 */ /* 0x000fea0003800000 */
.L_x_3624:
[----:B-----5:R-:W-:-:S05]  /*1400*/  HADD2.F32 R2, -RZ, R15.H1_H1 ;  /* 0x3000000fff027230 */ /* 0x020fca0000004100 */
[----:B------:R-:W-:Y:S01]  /*1410*/  FMUL.FTZ R179, R2, c[0x0][0x1ec] ;  /* 0x00007b0002b37a20 */ /* 0x000fe20000410000 */
[----:B------:R-:W-:-:S03]  /*1420*/  @P0 HADD2.F32 R2, -RZ, R7.H1_H1 ;  /* 0x30000007ff020230 */ /* 0x000fc60000004100 */
[----:B------:R-:W-:-:S04]  /*1430*/  FMUL.FTZ R179, R60, R179 ;  /* 0x000000b33cb37220 */ /* 0x000fc80000410000 */
[----:B------:R-:W-:Y:S02]  /*1440*/  @P0 FADD.FTZ R179, R2, R179 ;  /* 0x000000b302b30221 */ /* 0x000fe40000010000 */
.L_x_3625:
[----:B------:R-:W-:Y:S05]  /*1450*/  BSYNC B1 ;  /* 0x0000000000017941 */ /* 0x000fea0003800000 */
.L_x_3623:
        /* <DEDUP_REMOVED lines=9> */
.L_x_3601:
[----:B-1----:R-:W-:Y:S05]  /*14f0*/  BSYNC B0 ;  /* 0x0000000000007941 */ /* 0x002fea0003800000 */
.L_x_3600:
        /* <DEDUP_REMOVED lines=17> */
.L_x_3629:
[----:B0----5:R-:W-:Y:S02]  /*1610*/  HADD2.F32 R2, -RZ, R12.H0_H0 ;  /* 0x2000000cff027230 */ /* 0x021fe40000004100 */
[----:B------:R-:W-:-:S03]  /*1620*/  @P0 HADD2.F32 R8, -RZ, R4.H0_H0 ;  /* 0x20000004ff080230 */ /* 0x000fc60000004100 */
[----:B------:R-:W-:-:S04]  /*1630*/  FMUL.FTZ R2, R2, c[0x0][0x1ec] ;  /* 0x00007b0002027a20 */ /* 0x000fc80000410000 */
[----:B------:R-:W-:-:S04]  /*1640*/  FMUL.FTZ R117, R59, R2 ;  /* 0x000000023b757220 */ /* 0x000fc80000410000 */
[----:B------:R-:W-:Y:S02]  /*1650*/  @P0 FADD.FTZ R117, R8, R117 ;  /* 0x0000007508750221 */ /* 0x000fe40000010000 */
.L_x_3630:
[----:B------:R-:W-:Y:S05]  /*1660*/  BSYNC B1 ;  /* 0x0000000000017941 */ /* 0x000fea0003800000 */
.L_x_3628:
[----:B------:R-:W-:Y:S01]  /*1670*/  BSSY B1, `(.L_x_3631) ;  /* 0x000000b000017945 */ /* 0x000fe20003800000 */
[----:B------:R-:W-:Y:S05]  /*1680*/  @P6 BRA `(.L_x_3632) ;  /* 0x0000004000006947 */ /* 0x000fea0003800000 */
[----:B------:R-:W-:Y:S01]  /*1690*/  MOV R119, RZ ;  /* 0x000000ff00777202 */ /* 0x000fe20000000f00 */
[----:B------:R-:W-:Y:S05]  /*16a0*/  @!P0 BRA `(.L_x_3633) ;  /* 0x0000007000008947 */ /* 0x000fea0003800000 */
[----:B-----5:R-:W-:Y:S01]  /*16b0*/  HADD2.F32 R119, -RZ, R4.H1_H1 ;  /* 0x30000004ff777230 */ /* 0x020fe20000004100 */
[----:B------:R-:W-:Y:S05]  /*16c0*/  BRA `(.L_x_3633) ;  /* 0x0000005000007947 */ /* 0x000fea0003800000 */
.L_x_3632:
[----:B-----5:R-:W-:-:S05]  /*16d0*/  HADD2.F32 R2, -RZ, R12.H1_H1 ;  /* 0x3000000cff027230 */ /* 0x020fca0000004100 */
[----:B------:R-:W-:Y:S01]  /*16e0*/  FMUL.FTZ R119, R2, c[0x0][0x1ec] ;  /* 0x00007b0002777a20 */ /* 0x000fe20000410000 */
[----:B------:R-:W-:-:S03]  /*16f0*/  @P0 HADD2.F32 R2, -RZ, R4.H1_H1 ;  /* 0x30000004ff020230 */ /* 0x000fc60000004100 */
[----:B------:R-:W-:-:S04]  /*1700*/  FMUL.FTZ R119, R58, R119 ;  /* 0x000000773a777220 */ /* 0x000fc80000410000 */
[----:B------:R-:W-:Y:S02]  /*1710*/  @P0 FADD.FTZ R119, R2, R119 ;  /* 0x0000007702770221 */ /* 0x000fe40000010000 */
.L_x_3633:
[----:B------:R-:W-:Y:S05]  /*1720*/  BSYNC B1 ;  /* 0x0000000000017941 */ /* 0x000fea0003800000 */
.L_x_3631:
[----:B------:R-:W-:Y:S01]  /*1730*/  BSSY B1, `(.L_x_3634) ;  /* 0x000000b000017945 */ /* 0x000fe20003800000 */
[----:B------:R-:W-:Y:S05]  /*1740*/  @P6 BRA `(.L_x_3635) ;  /* 0x0000004000006947 */ /* 0x000fea0003800000 */
[----:B------:R-:W-:Y:S01]  /*1750*/  HFMA2.MMA R121, -RZ, RZ, 0, 0 ;  /* 0x00000000ff797435 */ /* 0x000fe200000001ff */
[----:B------:R-:W-:Y:S05]  /*1760*/  @!P0 BRA `(.L_x_3636) ;  /* 0x0000007000008947 */ /* 0x000fea0003800000 */
[----:B-----5:R-:W-:Y:S01]  /*1770*/  HADD2.F32 R121, -RZ, R5.H0_H0 ;  /* 0x20000005ff797230 */ /* 0x020fe20000004100 */
[----:B------:R-:W-:Y:S05]  /*1780*/  BRA `(.L_x_3636) ;  /* 0x0000005000007947 */ /* 0x000fea0003800000 */
.L_x_3635:
[----:B-----5:R-:W-:Y:S02]  /*1790*/  HADD2.F32 R2, -RZ, R13.H0_H0 ;  /* 0x2000000dff027230 */ /* 0x020fe40000004100 */
[----:B------:R-:W-:-:S03]  /*17a0*/  @P0 HADD2.F32 R8, -RZ, R5.H0_H0 ;  /* 0x20000005ff080230 */ /* 0x000fc60000004100 */
[----:B------:R-:W-:-:S04]  /*17b0*/  FMUL.FTZ R2, R2, c[0x0][0x1ec] ;  /* 0x00007b0002027a20 */ /* 0x000fc80000410000 */
[----:B------:R-:W-:-:S04]  /*17c0*/  FMUL.FTZ R121, R57, R2 ;  /* 0x0000000239797220 */ /* 0x000fc80000410000 */
[----:B------:R-:W-:Y:S02]  /*17d0*/  @P0 FADD.FTZ R121, R8, R121 ;  /* 0x0000007908790221 */ /* 0x000fe40000010000 */
.L_x_3636:
[----:B------:R-:W-:Y:S05]  /*17e0*/  BSYNC B1 ;  /* 0x0000000000017941 */ /* 0x000fea0003800000 */
.L_x_3634:
[----:B------:R-:W-:Y:S01]  /*17f0*/  BSSY B1, `(.L_x_3637) ;  /* 0x000000b000017945 */ /* 0x000fe20003800000 */
[----:B------:R-:W-:Y:S05]  /*1800*/  @P6 BRA `(.L_x_3638) ;  /* 0x0000004000006947 */ /* 0x000fea0003800000 */
[----:B------:R-:W-:Y:S01]  /*1810*/  MOV R123, RZ ;  /* 0x000000ff007b7202 */ /* 0x000fe20000000f00 */
[----:B------:R-:W-:Y:S05]  /*1820*/  @!P0 BRA `(.L_x_3639) ;  /* 0x0000007000008947 */ /* 0x000fea0003800000 */
[----:B-----5:R-:W-:Y:S01]  /*1830*/  HADD2.F32 R123, -RZ, R5.H1_H1 ;  /* 0x30000005ff7b7230 */ /* 0x020fe20000004100 */
[----:B------:R-:W-:Y:S05]  /*1840*/  BRA `(.L_x_3639) ;  /* 0x0000005000007947 */ /* 0x000fea0003800000 */
.L_x_3638:
[----:B-----5:R-:W-:-:S05]  /*1850*/  HADD2.F32 R2, -RZ, R13.H1_H1 ;  /* 0x3000000dff027230 */ /* 0x020fca0000004100 */
[----:B------:R-:W-:Y:S01]  /*1860*/  FMUL.FTZ R123, R2, c[0x0][0x1ec] ;  /* 0x00007b00027b7a20 */ /* 0x000fe20000410000 */
[----:B------:R-:W-:-:S03]  /*1870*/  @P0 HADD2.F32 R2, -RZ, R5.H1_H1 ;  /* 0x30000005ff020230 */ /* 0x000fc60000004100 */
[----:B------:R-:W-:-:S04]  /*1880*/  FMUL.FTZ R123, R56, R123 ;  /* 0x0000007b387b7220 */ /* 0x000fc80000410000 */
[----:B------:R-:W-:Y:S02]  /*1890*/  @P0 FADD.FTZ R123, R2, R123 ;  /* 0x0000007b027b0221 */ /* 0x000fe40000010000 */
.L_x_3639:
[----:B------:R-:W-:Y:S05]  /*18a0*/  BSYNC B1 ;  /* 0x0000000000017941 */ /* 0x000fea0003800000 */
.L_x_3637:
[----:B------:R-:W-:Y:S01]  /*18b0*/  BSSY B1, `(.L_x_3640) ;  /* 0x000000b000017945 */ /* 0x000fe20003800000 */
[----:B------:R-:W-:Y:S05]  /*18c0*/  @P6 BRA `(.L_x_3641) ;  /* 0x0000004000006947 */ /* 0x000fea0003800000 */
[----:B------:R-:W-:Y:S01]  /*18d0*/  HFMA2.MMA R125, -RZ, RZ, 0, 0 ;  /* 0x00000000ff7d7435 */ /* 0x000fe200000001ff */
[----:B------:R-:W-:Y:S05]  /*18e0*/  @!P0 BRA `(.L_x_3642) ;  /* 0x0000007000008947 */ /* 0x000fea0003800000 */
[----:B-----5:R-:W-:Y:S01]  /*18f0*/  HADD2.F32 R125, -RZ, R6.H0_H0 ;  /* 0x20000006ff7d7230 */ /* 0x020fe20000004100 */
[----:B------:R-:W-:Y:S05]  /*1900*/  BRA `(.L_x_3642) ;  /* 0x0000005000007947 */ /* 0x000fea0003800000 */
.L_x_3641:
[----:B-----5:R-:W-:Y:S02]  /*1910*/  HADD2.F32 R2, -RZ, R14.H0_H0 ;  /* 0x2000000eff027230 */ /* 0x020fe40000004100 */
[----:B------:R-:W-:-:S03]  /*1920*/  @P0 HADD2.F32 R8, -RZ, R6.H0_H0 ;  /* 0x20000006ff080230 */ /* 0x000fc60000004100 */
[----:B------:R-:W-:-:S04]  /*1930*/  FMUL.FTZ R2, R2, c[0x0][0x1ec] ;  /* 0x00007b0002027a20 */ /* 0x000fc80000410000 */
[----:B------:R-:W-:-:S04]  /*1940*/  FMUL.FTZ R125, R55, R2 ;  /* 0x00000002377d7220 */ /* 0x000fc80000410000 */
[----:B------:R-:W-:Y:S02]  /*1950*/  @P0 FADD.FTZ R125, R8, R125 ;  /* 0x0000007d087d0221 */ /* 0x000fe40000010000 */
.L_x_3642:
[----:B------:R-:W-:Y:S05]  /*1960*/  BSYNC B1 ;  /* 0x0000000000017941 */ /* 0x000fea0003800000 */
.L_x_3640:
[----:B------:R-:W-:Y:S01]  /*1970*/  BSSY B1, `(.L_x_3643) ;  /* 0x000000b000017945 */ /* 0x000fe20003800000 */
[----:B------:R-:W-:Y:S05]  /*1980*/  @P6 BRA `(.L_x_3644) ;  /* 0x0000004000006947 */ /* 0x000fea0003800000 */
[----:B------:R-:W-:Y:S01]  /*1990*/  MOV R127, RZ ;  /* 0x000000ff007f7202 */ /* 0x000fe20000000f00 */
[----:B------:R-:W-:Y:S05]  /*19a0*/  @!P0 BRA `(.L_x_3645) ;  /* 0x0000007000008947 */ /* 0x000fea0003800000 */
[----:B-----5:R-:W-:Y:S01]  /*19b0*/  HADD2.F32 R127, -RZ, R6.H1_H1 ;  /* 0x30000006ff7f7230 */ /* 0x020fe20000004100 */
[----:B------:R-:W-:Y:S05]  /*19c0*/  BRA `(.L_x_3645) ;  /* 0x0000005000007947 */ /* 0x000fea0003800000 */
.L_x_3644:
[----:B-----5:R-:W-:-:S05]  /*19d0*/  HADD2.F32 R2, -RZ, R14.H1_H1 ;  /* 0x3000000eff027230 */ /* 0x020fca0000004100 */
[----:B------:R-:W-:Y:S01]  /*19e0*/  FMUL.FTZ R127, R2, c[0x0][0x1ec] ;  /* 0x00007b00027f7a20 */ /* 0x000fe20000410000 */
[----:B------:R-:W-:-:S03]  /*19f0*/  @P0 HADD2.F32 R2, -RZ, R6.H1_H1 ;  /* 0x30000006ff020230 */ /* 0x000fc60000004100 */
[----:B------:R-:W-:-:S04]  /*1a00*/  FMUL.FTZ R127, R54, R127 ;  /* 0x0000007f367f7220 */ /* 0x000fc80000410000 */
[----:B------:R-:W-:Y:S02]  /*1a10*/  @P0 FADD.FTZ R127, R2, R127 ;  /* 0x0000007f027f0221 */ /* 0x000fe40000010000 */
.L_x_3645:
[----:B------:R-:W-:Y:S05]  /*1a20*/  BSYNC B1 ;  /* 0x0000000000017941 */ /* 0x000fea0003800000 */
.L_x_3643:
[----:B------:R-:W-:Y:S01]  /*1a30*/  BSSY B1, `(.L_x_3646) ;  /* 0x000000b000017945 */ /* 0x000fe20003800000 */
[----:B------:R-:W-:Y:S05]  /*1a40*/  @P6 BRA `(.L_x_3647) ;  /* 0x0000004000006947 */ /* 0x000fea0003800000 */
[----:B------:R-:W-:Y:S01]  /*1a50*/  HFMA2.MMA R129, -RZ, RZ, 0, 0 ;  /* 0x00000000ff817435 */ /* 0x000fe200000001ff */
[----:B------:R-:W-:Y:S05]  /*1a60*/  @!P0 BRA `(.L_x_3648) ;  /* 0x0000007000008947 */ /* 0x000fea0003800000 */
[----:B-----5:R-:W-:Y:S01]  /*1a70*/  HADD2.F32 R129, -RZ, R7.H0_H0 ;  /* 0x20000007ff817230 */ /* 0x020fe20000004100 */
[----:B------:R-:W-:Y:S05]  /*1a80*/  BRA `(.L_x_3648) ;  /* 0x0000005000007947 */ /* 0x000fea0003800000 */
.L_x_3647:
[----:B-----5:R-:W-:Y:S02]  /*1a90*/  HADD2.F32 R2, -RZ, R15.H0_H0 ;  /* 0x2000000fff027230 */ /* 0x020fe40000004100 */
[----:B------:R-:W-:-:S03]  /*1aa0*/  @P0 HADD2.F32 R8, -RZ, R7.H0_H0 ;  /* 0x20000007ff080230 */ /* 0x000fc60000004100 */
[----:B------:R-:W-:-:S04]  /*1ab0*/  FMUL.FTZ R2, R2, c[0x0][0x1ec] ;  /* 0x00007b0002027a20 */ /* 0x000fc80000410000 */
[----:B------:R-:W-:-:S04]  /*1ac0*/  FMUL.FTZ R129, R53, R2 ;  /* 0x0000000235817220 */ /* 0x000fc80000410000 */
[----:B------:R-:W-:Y:S02]  /*1ad0*/  @P0 FADD.FTZ R129, R8, R129 ;  /* 0x0000008108810221 */ /* 0x000fe40000010000 */
.L_x_3648:
[----:B------:R-:W-:Y:S05]  /*1ae0*/  BSYNC B1 ;  /* 0x0000000000017941 */ /* 0x000fea0003800000 */
.L_x_3646:
[----:B------:R-:W-:Y:S01]  /*1af0*/  BSSY B1, `(.L_x_3649) ;  /* 0x000000b000017945 */ /* 0x000fe20003800000 */
[----:B------:R-:W-:Y:S05]  /*1b00*/  @P6 BRA `(.L_x_3650) ;  /* 0x0000004000006947 */ /* 0x000fea0003800000 */
[----:B------:R-:W-:Y:S01]  /*1b10*/  MOV R131, RZ ;  /* 0x000000ff00837202 */ /* 0x000fe20000000f00 */
[----:B------:R-:W-:Y:S05]  /*1b20*/  @!P0 BRA `(.L_x_3651) ;  /* 0x0000007000008947 */ /* 0x000fea0003800000 */
[----:B-----5:R-:W-:Y:S01]  /*1b30*/  HADD2.F32 R131, -RZ, R7.H1_H1 ;  /* 0x30000007ff837230 */ /* 0x020fe20000004100 */
[----:B------:R-:W-:Y:S05]  /*1b40*/  BRA `(.L_x_3651) ;  /* 0x0000005000007947 */ /* 0x000fea0003800000 */
.L_x_3650:
[----:B-----5:R-:W-:-:S05]  /*1b50*/  HADD2.F32 R2, -RZ, R15.H1_H1 ;  /* 0x3000000fff027230 */ /* 0x020fca0000004100 */
[----:B------:R-:W-:Y:S01]  /*1b60*/  FMUL.FTZ R131, R2, c[0x0][0x1ec] ;  /* 0x00007b0002837a20 */ /* 0x000fe20000410000 */
[----:B------:R-:W-:-:S03]  /*1b70*/  @P0 HADD2.F32 R2, -RZ, R7.H1_H1 ;  /* 0x30000007ff020230 */ /* 0x000fc60000004100 */
[----:B------:R-:W-:-:S04]  /*1b80*/  FMUL.FTZ R131, R52, R131 ;  /* 0x0000008334837220 */ /* 0x000fc80000410000 */
[----:B------:R-:W-:Y:S02]  /*1b90*/  @P0 FADD.FTZ R131, R2, R131 ;  /* 0x0000008302830221 */ /* 0x000fe40000010000 */
.L_x_3651:
[----:B------:R-:W-:Y:S05]  /*1ba0*/  BSYNC B1 ;  /* 0x0000000000017941 */ /* 0x000fea0003800000 */
.L_x_3649:
        /* <DEDUP_REMOVED lines=9> */
.L_x_3627:
[----:B------:R-:W-:Y:S05]  /*1c40*/  BSYNC B0 ;  /* 0x0000000000007941 */ /* 0x000fea0003800000 */
.L_x_3626:
        /* <DEDUP_REMOVED lines=17> */
.L_x_3655:
[----:B0----5:R-:W-:Y:S02]  /*1d60*/  HADD2.F32 R2, -RZ, R12.H0_H0 ;  /* 0x2000000cff027230 */ /* 0x021fe40000004100 */
[----:B------:R-:W-:-:S03]  /*1d70*/  @P0 HADD2.F32 R8, -RZ, R4.H0_H0 ;  /* 0x20000004ff080230 */ /* 0x000fc60000004100 */
[----:B------:R-:W-:-:S04]  /*1d80*/  FMUL.FTZ R2, R2, c[0x0][0x1ec] ;  /* 0x00007b0002027a20 */ /* 0x000fc80000410000 */
[----:B------:R-:W-:-:S04]  /*1d90*/  FMUL.FTZ R133, R51, R2 ;  /* 0x0000000233857220 */ /* 0x000fc80000410000 */
[----:B------:R-:W-:Y:S02]  /*1da0*/  @P0 FADD.FTZ R133, R8, R133 ;  /* 0x0000008508850221 */ /* 0x000fe40000010000 */
.L_x_3656:
[----:B------:R-:W-:Y:S05]  /*1db0*/  BSYNC B1 ;  /* 0x0000000000017941 */ /* 0x000fea0003800000 */
.L_x_3654:
[----:B------:R-:W-:Y:S01]  /*1dc0*/  BSSY B1, `(.L_x_3657) ;  /* 0x000000b000017945 */ /* 0x000fe20003800000 */
[----:B------:R-:W-:Y:S05]  /*1dd0*/  @P6 BRA `(.L_x_3658) ;  /* 0x0000004000006947 */ /* 0x000fea0003800000 */
[----:B------:R-:W-:Y:S01]  /*1de0*/  MOV R135, RZ ;  /* 0x000000ff00877202 */ /* 0x000fe20000000f00 */
[----:B------:R-:W-:Y:S05]  /*1df0*/  @!P0 BRA `(.L_x_3659) ;  /* 0x0000007000008947 */ /* 0x000fea0003800000 */
[----:B-----5:R-:W-:Y:S01]  /*1e00*/  HADD2.F32 R135, -RZ, R4.H1_H1 ;  /* 0x30000004ff877230 */ /* 0x020fe20000004100 */
[----:B------:R-:W-:Y:S05]  /*1e10*/  BRA `(.L_x_3659) ;  /* 0x0000005000007947 */ /* 0x000fea0003800000 */
.L_x_3658:
[----:B-----5:R-:W-:-:S05]  /*1e20*/  HADD2.F32 R2, -RZ, R12.H1_H1 ;  /* 0x3000000cff027230 */ /* 0x020fca0000004100 */
[----:B------:R-:W-:Y:S01]  /*1e30*/  FMUL.FTZ R135, R2, c[0x0][0x1ec] ;  /* 0x00007b0002877a20 */ /* 0x000fe20000410000 */
[----:B------:R-:W-:-:S03]  /*1e40*/  @P0 HADD2.F32 R2, -RZ, R4.H1_H1 ;  /* 0x30000004ff020230 */ /* 0x000fc60000004100 */
[----:B------:R-:W-:-:S04]  /*1e50*/  FMUL.FTZ R135, R50, R135 ;  /* 0x0000008732877220 */ /* 0x000fc80000410000 */
[----:B------:R-:W-:Y:S02]  /*1e60*/  @P0 FADD.FTZ R135, R2, R135 ;  /* 0x0000008702870221 */ /* 0x000fe40000010000 */
.L_x_3659:
[----:B------:R-:W-:Y:S05]  /*1e70*/  BSYNC B1 ;  /* 0x0000000000017941 */ /* 0x000fea0003800000 */
.L_x_3657:
[----:B------:R-:W-:Y:S01]  /*1e80*/  BSSY B1, `(.L_x_3660) ;  /* 0x000000b000017945 */ /* 0x000fe20003800000 */
[----:B------:R-:W-:Y:S05]  /*1e90*/  @P6 BRA `(.L_x_3661) ;  /* 0x0000004000006947 */ /* 0x000fea0003800000 */
[----:B------:R-:W-:Y:S01]  /*1ea0*/  HFMA2.MMA R137, -RZ, RZ, 0, 0 ;  /* 0x00000000ff897435 */ /* 0x000fe200000001ff */
[----:B------:R-:W-:Y:S05]  /*1eb0*/  @!P0 BRA `(.L_x_3662) ;  /* 0x0000007000008947 */ /* 0x000fea0003800000 */
[----:B-----5:R-:W-:Y:S01]  /*1ec0*/  HADD2.F32 R137, -RZ, R5.H0_H0 ;  /* 0x20000005ff897230 */ /* 0x020fe20000004100 */
[----:B------:R-:W-:Y:S05]  /*1ed0*/  BRA `(.L_x_3662) ;  /* 0x0000005000007947 */ /* 0x000fea0003800000 */
.L_x_3661:
[----:B-----5:R-:W-:Y:S02]  /*1ee0*/  HADD2.F32 R2, -RZ, R13.H0_H0 ;  /* 0x2000000dff027230 */ /* 0x020fe40000004100 */
[----:B------:R-:W-:-:S03]  /*1ef0*/  @P0 HADD2.F32 R8, -RZ, R5.H0_H0 ;  /* 0x20000005ff080230 */ /* 0x000fc60000004100 */
[----:B------:R-:W-:-:S04]  /*1f00*/  FMUL.FTZ R2, R2, c[0x0][0x1ec] ;  /* 0x00007b0002027a20 */ /* 0x000fc80000410000 */
[----:B------:R-:W-:-:S04]  /*1f10*/  FMUL.FTZ R137, R49, R2 ;  /* 0x0000000231897220 */ /* 0x000fc80000410000 */
[----:B------:R-:W-:Y:S02]  /*1f20*/  @P0 FADD.FTZ R137, R8, R137 ;  /* 0x0000008908890221 */ /* 0x000fe40000010000 */
.L_x_3662:
[----:B------:R-:W-:Y:S05]  /*1f30*/  BSYNC B1 ;  /* 0x0000000000017941 */ /* 0x000fea0003800000 */
.L_x_3660:
[----:B------:R-:W-:Y:S01]  /*1f40*/  BSSY B1, `(.L_x_3663) ;  /* 0x000000b000017945 */ /* 0x000fe20003800000 */
[----:B------:R-:W-:Y:S05]  /*1f50*/  @P6 BRA `(.L_x_3664) ;  /* 0x0000004000006947 */ /* 0x000fea0003800000 */
[----:B------:R-:W-:Y:S01]  /*1f60*/  MOV R139, RZ ;  /* 0x000000ff008b7202 */ /* 0x000fe20000000f00 */
[----:B------:R-:W-:Y:S05]  /*1f70*/  @!P0 BRA `(.L_x_3665) ;  /* 0x0000007000008947 */ /* 0x000fea0003800000 */
[----:B-----5:R-:W-:Y:S01]  /*1f80*/  HADD2.F32 R139, -RZ, R5.H1_H1 ;  /* 0x30000005ff8b7230 */ /* 0x020fe20000004100 */
[----:B------:R-:W-:Y:S05]  /*1f90*/  BRA `(.L_x_3665) ;  /* 0x0000005000007947 */ /* 0x000fea0003800000 */
.L_x_3664:
[----:B-----5:R-:W-:-:S05]  /*1fa0*/  HADD2.F32 R2, -RZ, R13.H1_H1 ;  /* 0x3000000dff027230 */ /* 0x020fca0000004100 */
[----:B------:R-:W-:Y:S01]  /*1fb0*/  FMUL.FTZ R139, R2, c[0x0][0x1ec] ;  /* 0x00007b00028b7a20 */ /* 0x000fe20000410000 */
[----:B------:R-:W-:-:S03]  /*1fc0*/  @P0 HADD2.F32 R2, -RZ, R5.H1_H1 ;  /* 0x30000005ff020230 */ /* 0x000fc60000004100 */
[----:B------:R-:W-:-:S04]  /*1fd0*/  FMUL.FTZ R139, R48, R139 ;  /* 0x0000008b308b7220 */ /* 0x000fc80000410000 */
[----:B------:R-:W-:Y:S02]  /*1fe0*/  @P0 FADD.FTZ R139, R2, R139 ;  /* 0x0000008b028b0221 */ /* 0x000fe40000010000 */
.L_x_3665:
[----:B------:R-:W-:Y:S05]  /*1ff0*/  BSYNC B1 ;  /* 0x0000000000017941 */ /* 0x000fea0003800000 */
.L_x_3663:
[----:B------:R-:W-:Y:S01]  /*2000*/  BSSY B1, `(.L_x_3666) ;  /* 0x000000b000017945 */ /* 0x000fe20003800000 */
[----:B------:R-:W-:Y:S05]  /*2010*/  @P6 BRA `(.L_x_3667) ;  /* 0x0000004000006947 */ /* 0x000fea0003800000 */
[----:B------:R-:W-:Y:S01]  /*2020*/  HFMA2.MMA R141, -RZ, RZ, 0, 0 ;  /* 0x00000000ff8d7435 */ /* 0x000fe200000001ff */
[----:B------:R-:W-:Y:S05]  /*2030*/  @!P0 BRA `(.L_x_3668) ;  /* 0x0000007000008947 */ /* 0x000fea0003800000 */
[----:B-----5:R-:W-:Y:S01]  /*2040*/  HADD2.F32 R141, -RZ, R6.H0_H0 ;  /* 0x20000006ff8d7230 */ /* 0x020fe20000004100 */
[----:B------:R-:W-:Y:S05]  /*2050*/  BRA `(.L_x_3668) ;  /* 0x0000005000007947 */ /* 0x000fea0003800000 */
.L_x_3667:
[----:B-----5:R-:W-:Y:S02]  /*2060*/  HADD2.F32 R2, -RZ, R14.H0_H0 ;  /* 0x2000000eff027230 */ /* 0x020fe40000004100 */
[----:B------:R-:W-:-:S03]  /*2070*/  @P0 HADD2.F32 R8, -RZ, R6.H0_H0 ;  /* 0x20000006ff080230 */ /* 0x000fc60000004100 */
[----:B------:R-:W-:-:S04]  /*2080*/  FMUL.FTZ R2, R2, c[0x0][0x1ec] ;  /* 0x00007b0002027a20 */ /* 0x000fc80000410000 */
[----:B------:R-:W-:-:S04]  /*2090*/  FMUL.FTZ R141, R47, R2 ;  /* 0x000000022f8d7220 */ /* 0x000fc80000410000 */
[----:B------:R-:W-:Y:S02]  /*20a0*/  @P0 FADD.FTZ R141, R8, R141 ;  /* 0x0000008d088d0221 */ /* 0x000fe40000010000 */
.L_x_3668:
[----:B------:R-:W-:Y:S05]  /*20b0*/  BSYNC B1 ;  /* 0x0000000000017941 */ /* 0x000fea0003800000 */
.L_x_3666:
[----:B------:R-:W-:Y:S01]  /*20c0*/  BSSY B1, `(.L_x_3669) ;  /* 0x000000b000017945 */ /* 0x000fe20003800000 */
[----:B------:R-:W-:Y:S05]  /*20d0*/  @P6 BRA `(.L_x_3670) ;  /* 0x0000004000006947 */ /* 0x000fea0003800000 */
[----:B------:R-:W-:Y:S01]  /*20e0*/  MOV R143, RZ ;  /* 0x000000ff008f7202 */ /* 0x000fe20000000f00 */
[----:B------:R-:W-:Y:S05]  /*20f0*/  @!P0 BRA `(.L_x_3671) ;  /* 0x0000007000008947 */ /* 0x000fea0003800000 */
[----:B-----5:R-:W-:Y:S01]  /*2100*/  HADD2.F32 R143, -RZ, R6.H1_H1 ;  /* 0x30000006ff8f7230 */ /* 0x020fe20000004100 */
[----:B------:R-:W-:Y:S05]  /*2110*/  BRA `(.L_x_3671) ;  /* 0x0000005000007947 */ /* 0x000fea0003800000 */
.L_x_3670:
[----:B-----5:R-:W-:-:S05]  /*2120*/  HADD2.F32 R2, -RZ, R14.H1_H1 ;  /* 0x3000000eff027230 */ /* 0x020fca0000004100 */
[----:B------:R-:W-:Y:S01]  /*2130*/  FMUL.FTZ R143, R2, c[0x0][0x1ec] ;  /* 0x00007b00028f7a20 */ /* 0x000fe20000410000 */
[----:B------:R-:W-:-:S03]  /*2140*/  @P0 HADD2.F32 R2, -RZ, R6.H1_H1 ;  /* 0x30000006ff020230 */ /* 0x000fc60000004100 */
[----:B------:R-:W-:-:S04]  /*2150*/  FMUL.FTZ R143, R46, R143 ;  /* 0x0000008f2e8f7220 */ /* 0x000fc80000410000 */
[----:B------:R-:W-:Y:S02]  /*2160*/  @P0 FADD.FTZ R143, R2, R143 ;  /* 0x0000008f028f0221 */ /* 0x000fe40000010000 */
.L_x_3671:
[----:B------:R-:W-:Y:S05]  /*2170*/  BSYNC B1 ;  /* 0x0000000000017941 */ /* 0x000fea0003800000 */
.L_x_3669:
[----:B------:R-:W-:Y:S01]  /*2180*/  BSSY B1, `(.L_x_3672) ;  /* 0x000000b000017945 */ /* 0x000fe20003800000 */
[----:B------:R-:W-:Y:S05]  /*2190*/  @P6 BRA `(.L_x_3673) ;  /* 0x0000004000006947 */ /* 0x000fea0003800000 */
[----:B------:R-:W-:Y:S01]  /*21a0*/  HFMA2.MMA R145, -RZ, RZ, 0, 0 ;  /* 0x00000000ff917435 */ /* 0x000fe200000001ff */
[----:B------:R-:W-:Y:S05]  /*21b0*/  @!P0 BRA `(.L_x_3674) ;  /* 0x0000007000008947 */ /* 0x000fea0003800000 */
[----:B-----5:R-:W-:Y:S01]  /*21c0*/  HADD2.F32 R145, -RZ, R7.H0_H0 ;  /* 0x20000007ff917230 */ /* 0x020fe20000004100 */
[----:B------:R-:W-:Y:S05]  /*21d0*/  BRA `(.L_x_3674) ;  /* 0x0000005000007947 */ /* 0x000fea0003800000 */
.L_x_3673:
[----:B-----5:R-:W-:Y:S02]  /*21e0*/  HADD2.F32 R2, -RZ, R15.H0_H0 ;  /* 0x2000000fff027230 */ /* 0x020fe40000004100 */
[----:B------:R-:W-:-:S03]  /*21f0*/  @P0 HADD2.F32 R8, -RZ, R7.H0_H0 ;  /* 0x20000007ff080230 */ /* 0x000fc60000004100 */
[----:B------:R-:W-:-:S04]  /*2200*/  FMUL.FTZ R2, R2, c[0x0][0x1ec] ;  /* 0x00007b0002027a20 */ /* 0x000fc80000410000 */
[----:B------:R-:W-:-:S04]  /*2210*/  FMUL.FTZ R145, R45, R2 ;  /* 0x000000022d917220 */ /* 0x000fc80000410000 */
[----:B------:R-:W-:Y:S02]  /*2220*/  @P0 FADD.FTZ R145, R8, R145 ;  /* 0x0000009108910221 */ /* 0x000fe40000010000 */
.L_x_3674:
[----:B------:R-:W-:Y:S05]  /*2230*/  BSYNC B1 ;  /* 0x0000000000017941 */ /* 0x000fea0003800000 */
.L_x_3672:
[----:B------:R-:W-:Y:S01]  /*2240*/  BSSY B1, `(.L_x_3675) ;  /* 0x000000b000017945 */ /* 0x000fe20003800000 */
[----:B------:R-:W-:Y:S05]  /*2250*/  @P6 BRA `(.L_x_3676) ;  /* 0x0000004000006947 */ /* 0x000fea0003800000 */
[----:B------:R-:W-:Y:S01]  /*2260*/  MOV R147, RZ ;  /* 0x000000ff00937202 */ /* 0x000fe20000000f00 */
[----:B------:R-:W-:Y:S05]  /*2270*/  @!P0 BRA `(.L_x_3677) ;  /* 0x0000007000008947 */ /* 0x000fea0003800000 */
[----:B-----5:R-:W-:Y:S01]  /*2280*/  HADD2.F32 R147, -RZ, R7.H1_H1 ;  /* 0x30000007ff937230 */ /* 0x020fe20000004100 */
[----:B------:R-:W-:Y:S05]  /*2290*/  BRA `(.L_x_3677) ;  /* 0x0000005000007947 */ /* 0x000fea0003800000 */
.L_x_3676:
[----:B-----5:R-:W-:-:S05]  /*22a0*/  HADD2.F32 R2, -RZ, R15.H1_H1 ;  /* 0x3000000fff027230 */ /* 0x020fca0000004100 */
[----:B------:R-:W-:Y:S01]  /*22b0*/  FMUL.FTZ R147, R2, c[0x0][0x1ec] ;  /* 0x00007b0002937a20 */ /* 0x000fe20000410000 */
[----:B------:R-:W-:-:S03]  /*22c0*/  @P0 HADD2.F32 R2, -RZ, R7.H1_H1 ;  /* 0x30000007ff020230 */ /* 0x000fc60000004100 */
[----:B------:R-:W-:-:S04]  /*22d0*/  FMUL.FTZ R147, R44, R147 ;  /* 0x000000932c937220 */ /* 0x000fc80000410000 */
[----:B------:R-:W-:Y:S02]  /*22e0*/  @P0 FADD.FTZ R147, R2, R147 ;  /* 0x0000009302930221 */ /* 0x000fe40000010000 */
.L_x_3677:
[----:B------:R-:W-:Y:S05]  /*22f0*/  BSYNC B1 ;  /* 0x0000000000017941 */ /* 0x000fea0003800000 */
.L_x_3675:
        /* <DEDUP_REMOVED lines=9> */
.L_x_3653:
[----:B------:R-:W-:Y:S05]  /*2390*/  BSYNC B0 ;  /* 0x0000000000007941 */ /* 0x000fea0003800000 */
.L_x_3652:
        /* <DEDUP_REMOVED lines=17> */
.L_x_3681:
[----:B0----5:R-:W-:Y:S02]  /*24b0*/  HADD2.F32 R2, -RZ, R12.H0_H0 ;  /* 0x2000000cff027230 */ /* 0x021fe40000004100 */
[----:B------:R-:W-:-:S03]  /*24c0*/  @P0 HADD2.F32 R8, -RZ, R4.H0_H0 ;  /* 0x20000004ff080230 */ /* 0x000fc60000004100 */
[----:B------:R-:W-:-:S04]  /*24d0*/  FMUL.FTZ R2, R2, c[0x0][0x1ec] ;  /* 0x00007b0002027a20 */ /* 0x000fc80000410000 */
[----:B------:R-:W-:-:S04]  /*24e0*/  FMUL.FTZ R149, R43, R2 ;  /* 0x000000022b957220 */ /* 0x000fc80000410000 */
[----:B------:R-:W-:Y:S02]  /*24f0*/  @P0 FADD.FTZ R149, R8, R149 ;  /* 0x0000009508950221 */ /* 0x000fe40000010000 */
.L_x_3682:
[----:B------:R-:W-:Y:S05]  /*2500*/  BSYNC B1 ;  /* 0x0000000000017941 */ /* 0x000fea0003800000 */
.L_x_3680:
[----:B------:R-:W-:Y:S01]  /*2510*/  BSSY B1, `(.L_x_3683) ;  /* 0x000000b000017945 */ /* 0x000fe20003800000 */
[----:B------:R-:W-:Y:S05]  /*2520*/  @P5 BRA `(.L_x_3684) ;  /* 0x0000004000005947 */ /* 0x000fea0003800000 */
[----:B------:R-:W-:Y:S01]  /*2530*/  MOV R151, RZ ;  /* 0x000000ff00977202 */ /* 0x000fe20000000f00 */
[----:B------:R-:W-:Y:S05]  /*2540*/  @!P0 BRA `(.L_x_3685) ;  /* 0x0000007000008947 */ /* 0x000fea0003800000 */
[----:B-----5:R-:W-:Y:S01]  /*2550*/  HADD2.F32 R151, -RZ, R4.H1_H1 ;  /* 0x30000004ff977230 */ /* 0x020fe20000004100 */
[----:B------:R-:W-:Y:S05]  /*2560*/  BRA `(.L_x_3685) ;  /* 0x0000005000007947 */ /* 0x000fea0003800000 */
.L_x_3684:
[----:B-----5:R-:W-:-:S05]  /*2570*/  HADD2.F32 R2, -RZ, R12.H1_H1 ;  /* 0x3000000cff027230 */ /* 0x020fca0000004100 */
[----:B------:R-:W-:Y:S01]  /*2580*/  FMUL.FTZ R151, R2, c[0x0][0x1ec] ;  /* 0x00007b0002977a20 */ /* 0x000fe20000410000 */
[----:B------:R-:W-:-:S03]  /*2590*/  @P0 HADD2.F32 R2, -RZ, R4.H1_H1 ;  /* 0x30000004ff020230 */ /* 0x000fc60000004100 */
[----:B------:R-:W-:-:S04]  /*25a0*/  FMUL.FTZ R151, R42, R151 ;  /* 0x000000972a977220 */ /* 0x000fc80000410000 */
[----:B------:R-:W-:Y:S02]  /*25b0*/  @P0 FADD.FTZ R151, R2, R151 ;  /* 0x0000009702970221 */ /* 0x000fe40000010000 */
.L_x_3685:
[----:B------:R-:W-:Y:S05]  /*25c0*/  BSYNC B1 ;  /* 0x0000000000017941 */ /* 0x000fea0003800000 */
.L_x_3683:
[----:B------:R-:W-:Y:S01]  /*25d0*/  BSSY B1, `(.L_x_3686) ;  /* 0x000000b000017945 */ /* 0x000fe20003800000 */
[----:B------:R-:W-:Y:S05]  /*25e0*/  @P5 BRA `(.L_x_3687) ;  /* 0x0000004000005947 */ /* 0x000fea0003800000 */
[----:B------:R-:W-:Y:S01]  /*25f0*/  HFMA2.MMA R153, -RZ, RZ, 0, 0 ;  /* 0x00000000ff997435 */ /* 0x000fe200000001ff */
[----:B------:R-:W-:Y:S05]  /*2600*/  @!P0 BRA `(.L_x_3688) ;  /* 0x0000007000008947 */ /* 0x000fea0003800000 */
[----:B-----5:R-:W-:Y:S01]  /*2610*/  HADD2.F32 R153, -RZ, R5.H0_H0 ;  /* 0x20000005ff997230 */ /* 0x020fe20000004100 */
[----:B------:R-:W-:Y:S05]  /*2620*/  BRA `(.L_x_3688) ;  /* 0x0000005000007947 */ /* 0x000fea0003800000 */
.L_x_3687:
[----:B-----5:R-:W-:Y:S02]  /*2630*/  HADD2.F32 R2, -RZ, R13.H0_H0 ;  /* 0x2000000dff027230 */ /* 0x020fe40000004100 */
[----:B------:R-:W-:-:S03]  /*2640*/  @P0 HADD2.F32 R8, -RZ, R5.H0_H0 ;  /* 0x20000005ff080230 */ /* 0x000fc60000004100 */
[----:B------:R-:W-:-:S04]  /*2650*/  FMUL.FTZ R2, R2, c[0x0][0x1ec] ;  /* 0x00007b0002027a20 */ /* 0x000fc80000410000 */
[----:B------:R-:W-:-:S04]  /*2660*/  FMUL.FTZ R153, R41, R2 ;  /* 0x0000000229997220 */ /* 0x000fc80000410000 */
[----:B------:R-:W-:Y:S02]  /*2670*/  @P0 FADD.FTZ R153, R8, R153 ;  /* 0x0000009908990221 */ /* 0x000fe40000010000 */
.L_x_3688:
[----:B------:R-:W-:Y:S05]  /*2680*/  BSYNC B1 ;  /* 0x0000000000017941 */ /* 0x000fea0003800000 */
.L_x_3686:
[----:B------:R-:W-:Y:S01]  /*2690*/  BSSY B1, `(.L_x_3689) ;  /* 0x000000b000017945 */ /* 0x000fe20003800000 */
[----:B------:R-:W-:Y:S05]  /*26a0*/  @P5 BRA `(.L_x_3690) ;  /* 0x0000004000005947 */ /* 0x000fea0003800000 */
[----:B------:R-:W-:Y:S01]  /*26b0*/  MOV R155, RZ ;  /* 0x000000ff009b7202 */ /* 0x000fe20000000f00 */
[----:B------:R-:W-:Y:S05]  /*26c0*/  @!P0 BRA `(.L_x_3691) ;  /* 0x0000007000008947 */ /* 0x000fea0003800000 */
[----:B-----5:R-:W-:Y:S01]  /*26d0*/  HADD2.F32 R155, -RZ, R5.H1_H1 ;  /* 0x30000005ff9b7230 */ /* 0x020fe20000004100 */
[----:B------:R-:W-:Y:S05]  /*26e0*/  BRA `(.L_x_3691) ;  /* 0x0000005000007947 */ /* 0x000fea0003800000 */
.L_x_3690:
[----:B-----5:R-:W-:-:S05]  /*26f0*/  HADD2.F32 R2, -RZ, R13.H1_H1 ;  /* 0x3000000dff027230 */ /* 0x020fca0000004100 */
[----:B------:R-:W-:Y:S01]  /*2700*/  FMUL.FTZ R155, R2, c[0x0][0x1ec] ;  /* 0x00007b00029b7a20 */ /* 0x000fe20000410000 */
[----:B------:R-:W-:-:S03]  /*2710*/  @P0 HADD2.F32 R2, -RZ, R5.H1_H1 ;  /* 0x30000005ff020230 */ /* 0x000fc60000004100 */
[----:B------:R-:W-:-:S04]  /*2720*/  FMUL.FTZ R155, R40, R155 ;  /* 0x0000009b289b7220 */ /* 0x000fc80000410000 */
[----:B------:R-:W-:Y:S02]  /*2730*/  @P0 FADD.FTZ R155, R2, R155 ;  /* 0x0000009b029b0221 */ /* 0x000fe40000010000 */
.L_x_3691:
[----:B------:R-:W-:Y:S05]  /*2740*/  BSYNC B1 ;  /* 0x0000000000017941 */ /* 0x000fea0003800000 */
.L_x_3689:
[----:B------:R-:W-:Y:S01]  /*2750*/  BSSY B1, `(.L_x_3692) ;  /* 0x000000b000017945 */ /* 0x000fe20003800000 */
[----:B------:R-:W-:Y:S05]  /*2760*/  @P5 BRA `(.L_x_3693) ;  /* 0x0000004000005947 */ /* 0x000fea0003800000 */
[----:B------:R-:W-:Y:S01]  /*2770*/  HFMA2.MMA R157, -RZ, RZ, 0, 0 ;  /* 0x00000000ff9d7435 */ /* 0x000fe200000001ff */
[----:B------:R-:W-:Y:S05]  /*2780*/  @!P0 BRA `(.L_x_3694) ;  /* 0x0000007000008947 */ /* 0x000fea0003800000 */
[----:B-----5:R-:W-:Y:S01]  /*2790*/  HADD2.F32 R157, -RZ, R6.H0_H0 ;  /* 0x20000006ff9d7230 */ /* 0x020fe20000004100 */
[----:B------:R-:W-:Y:S05]  /*27a0*/  BRA `(.L_x_3694) ;  /* 0x0000005000007947 */ /* 0x000fea0003800000 */
.L_x_3693:
[----:B-----5:R-:W-:Y:S02]  /*27b0*/  HADD2.F32 R2, -RZ, R14.H0_H0 ;  /* 0x2000000eff027230 */ /* 0x020fe40000004100 */
[----:B------:R-:W-:-:S03]  /*27c0*/  @P0 HADD2.F32 R8, -RZ, R6.H0_H0 ;  /* 0x20000006ff080230 */ /* 0x000fc60000004100 */
[----:B------:R-:W-:-:S04]  /*27d0*/  FMUL.FTZ R2, R2, c[0x0][0x1ec] ;  /* 0x00007b0002027a20 */ /* 0x000fc80000410000 */
[----:B------:R-:W-:-:S04]  /*27e0*/  FMUL.FTZ R157, R39, R2 ;  /* 0x00000002279d7220 */ /* 0x000fc80000410000 */
[----:B------:R-:W-:Y:S02]  /*27f0*/  @P0 FADD.FTZ R157, R8, R157 ;  /* 0x0000009d089d0221 */ /* 0x000fe40000010000 */
.L_x_3694:
[----:B------:R-:W-:Y:S05]  /*2800*/  BSYNC B1 ;  /* 0x0000000000017941 */ /* 0x000fea0003800000 */
.L_x_3692:
[----:B------:R-:W-:Y:S01]  /*2810*/  BSSY B1, `(.L_x_3695) ;  /* 0x000000b000017945 */ /* 0x000fe20003800000 */
[----:B------:R-:W-:Y:S05]  /*2820*/  @P5 BRA `(.L_x_3696) ;  /* 0x0000004000005947 */ /* 0x000fea0003800000 */
[----:B------:R-:W-:Y:S01]  /*2830*/  MOV R159, RZ ;  /* 0x000000ff009f7202 */ /* 0x000fe20000000f00 */
[----:B------:R-:W-:Y:S05]  /*2840*/  @!P0 BRA `(.L_x_3697) ;  /* 0x0000007000008947 */ /* 0x000fea0003800000 */
[----:B-----5:R-:W-:Y:S01]  /*2850*/  HADD2.F32 R159, -RZ, R6.H1_H1 ;  /* 0x30000006ff9f7230 */ /* 0x020fe20000004100 */
[----:B------:R-:W-:Y:S05]  /*2860*/  BRA `(.L_x_3697) ;  /* 0x0000005000007947 */ /* 0x000fea0003800000 */
.L_x_3696:
[----:B-----5:R-:W-:-:S05]  /*2870*/  HADD2.F32 R2, -RZ, R14.H1_H1 ;  /* 0x3000000eff027230 */ /* 0x020fca0000004100 */
[----:B------:R-:W-:Y:S01]  /*2880*/  FMUL.FTZ R159, R2, c[0x0][0x1ec] ;  /* 0x00007b00029f7a20 */ /* 0x000fe20000410000 */
[----:B------:R-:W-:-:S03]  /*2890*/  @P0 HADD2.F32 R2, -RZ, R6.H1_H1 ;  /* 0x30000006ff020230 */ /* 0x000fc60000004100 */
[----:B------:R-:W-:-:S04]  /*28a0*/  FMUL.FTZ R159, R38, R159 ;  /* 0x0000009f269f7220 */ /* 0x000fc80000410000 */
[----:B------:R-:W-:Y:S02]  /*28b0*/  @P0 FADD.FTZ R159, R2, R159 ;  /* 0x0000009f029f0221 */ /* 0x000fe40000010000 */
.L_x_3697:
[----:B------:R-:W-:Y:S05]  /*28c0*/  BSYNC B1 ;  /* 0x0000000000017941 */ /* 0x000fea0003800000 */
.L_x_3695:
[----:B------:R-:W-:Y:S01]  /*28d0*/  BSSY B1, `(.L_x_3698) ;  /* 0x000000b000017945 */ /* 0x000fe20003800000 */
[----:B------:R-:W-:Y:S05]  /*28e0*/  @P5 BRA `(.L_x_3699) ;  /* 0x0000004000005947 */ /* 0x000fea0003800000 */
[----:B------:R-:W-:Y:S01]  /*28f0*/  HFMA2.MMA R161, -RZ, RZ, 0, 0 ;  /* 0x00000000ffa17435 */ /* 0x000fe200000001ff */
[----:B------:R-:W-:Y:S05]  /*2900*/  @!P0 BRA `(.L_x_3700) ;  /* 0x0000007000008947 */ /* 0x000fea0003800000 */
[----:B-----5:R-:W-:Y:S01]  /*2910*/  HADD2.F32 R161, -RZ, R7.H0_H0 ;  /* 0x20000007ffa17230 */ /* 0x020fe20000004100 */
[----:B------:R-:W-:Y:S05]  /*2920*/  BRA `(.L_x_3700) ;  /* 0x0000005000007947 */ /* 0x000fea0003800000 */
.L_x_3699:
[----:B-----5:R-:W-:Y:S02]  /*2930*/  HADD2.F32 R2, -RZ, R15.H0_H0 ;  /* 0x2000000fff027230 */ /* 0x020fe40000004100 */
[----:B------:R-:W-:-:S03]  /*2940*/  @P0 HADD2.F32 R8, -RZ, R7.H0_H0 ;  /* 0x20000007ff080230 */ /* 0x000fc60000004100 */
[----:B------:R-:W-:-:S04]  /*2950*/  FMUL.FTZ R2, R2, c[0x0][0x1ec] ;  /* 0x00007b0002027a20 */ /* 0x000fc80000410000 */
[----:B------:R-:W-:-:S04]  /*2960*/  FMUL.FTZ R161, R37, R2 ;  /* 0x0000000225a17220 */ /* 0x000fc80000410000 */
[----:B------:R-:W-:Y:S02]  /*2970*/  @P0 FADD.FTZ R161, R8, R161 ;  /* 0x000000a108a10221 */ /* 0x000fe40000010000 */
.L_x_3700:
[----:B------:R-:W-:Y:S05]  /*2980*/  BSYNC B1 ;  /* 0x0000000000017941 */ /* 0x000fea0003800000 */
.L_x_3698:
[----:B------:R-:W-:Y:S01]  /*2990*/  BSSY B1, `(.L_x_3701) ;  /* 0x000000b000017945 */ /* 0x000fe20003800000 */
[----:B------:R-:W-:Y:S05]  /*29a0*/  @P5 BRA `(.L_x_3702) ;  /* 0x0000004000005947 */ /* 0x000fea0003800000 */
[----:B------:R-:W-:Y:S01]  /*29b0*/  MOV R163, RZ ;  /* 0x000000ff00a37202 */ /* 0x000fe20000000f00 */
[----:B------:R-:W-:Y:S05]  /*29c0*/  @!P0 BRA `(.L_x_3703) ;  /* 0x0000007000008947 */ /* 0x000fea0003800000 */
[----:B-----5:R-:W-:Y:S01]  /*29d0*/  HADD2.F32 R163, -RZ, R7.H1_H1 ;  /* 0x30000007ffa37230 */ /* 0x020fe20000004100 */
[----:B------:R-:W-:Y:S05]  /*29e0*/  BRA `(.L_x_3703) ;  /* 0x0000005000007947 */ /* 0x000fea0003800000 */
.L_x_3702:
[----:B-----5:R-:W-:-:S05]  /*29f0*/  HADD2.F32 R2, -RZ, R15.H1_H1 ;  /* 0x3000000fff027230 */ /* 0x020fca0000004100 */
[----:B------:R-:W-:Y:S01]  /*2a00*/  FMUL.FTZ R163, R2, c[0x0][0x1ec] ;  /* 0x00007b0002a37a20 */ /* 0x000fe20000410000 */
[----:B------:R-:W-:-:S03]  /*2a10*/  @P0 HADD2.F32 R2, -RZ, R7.H1_H1 ;  /* 0x30000007ff020230 */ /* 0x000fc60000004100 */
[----:B------:R-:W-:-:S04]  /*2a20*/  FMUL.FTZ R163, R36, R163 ;  /* 0x000000a324a37220 */ /* 0x000fc80000410000 */
[----:B------:R-:W-:Y:S02]  /*2a30*/  @P0 FADD.FTZ R163, R2, R163 ;  /* 0x000000a302a30221 */ /* 0x000fe40000010000 */
.L_x_3703:
[----:B------:R-:W-:Y:S05]  /*2a40*/  BSYNC B1 ;  /* 0x0000000000017941 */ /* 0x000fea0003800000 */
.L_x_3701:
[----:B------:R-:W-:Y:S01]  /*2a50*/  HFMA2.MMA R3, -RZ, RZ, 0, 9.5367431640625e-07 ;  /* 0x00000010ff037435 */ /* 0x000fe200000001ff */
[----:B------:R-:W-:Y:S02]  /*2a60*/  F2FP.PACK_AB R11, R163, R161 ;  /* 0x000000a1a30b723e */ /* 0x000fe400000000ff */
[----:B------:R-:W-:Y:S02]  /*2a70*/  F2FP.PACK_AB R10, R159, R157 ;  /* 0x0000009d9f0a723e */ /* 0x000fe400000000ff */
[----:B------:R-:W-:Y:S02]  /*2a80*/  F2FP.PACK_AB R9, R155, R153 ;  /* 0x000000999b09723e */ /* 0x000fe400000000ff */
[----:B------:R-:W-:-:S03]  /*2a90*/  F2FP.PACK_AB R8, R151, R149 ;  /* 0x000000959708723e */ /* 0x000fc600000000ff */
[----:B------:R-:W-:-:S05]  /*2aa0*/  IMAD.WIDE.U32 R2, R122, R3, c[0x0][0x188] ;  /* 0x000062007a027625 */ /* 0x000fca00078e0003 */
[----:B------:R0:W-:Y:S02]  /*2ab0*/  STG.E.128 [R2.64], R8 ;  /* 0x0000000802007986 */ /* 0x0001e4000c101d04 */
.L_x_3679:
[----:B------:R-:W-:Y:S05]  /*2ac0*/  BSYNC B0 ;  /* 0x0000000000007941 */ /* 0x000fea0003800000 */
.L_x_3678:
        /* <DEDUP_REMOVED lines=42> */
.L_x_3716:
        /* <DEDUP_REMOVED lines=85> */
.L_x_3717:
        /* <DEDUP_REMOVED lines=11> */
[----:B------:R-:W-:Y:S02]  /*3370*/  @!P0 IADD3 R10, R10, R11, RZ ;  /* 0x0000000b0a0a8210 */ /* 0x000fe40007ffe0ff */
[----:B------:R-:W-:Y:S02]  /*3380*/  MOV R9, RZ ;  /* 0x000000ff00097202 */ /* 0x000fe40000000f00 */
[----:B------:R-:W-:Y:S01]  /*3390*/  @!P0 MOV R9, R116 ;  /* 0x0000007400098202 */ /* 0x000fe20000000f00 */
[----:B------:R-:W-:Y:S01]  /*33a0*/  BSSY B0, `(.L_x_3706) ;  /* 0x00000d5000007945 */ /* 0x000fe20003800000 */
[----:B------:R-:W-:Y:S02]  /*33b0*/  LOP3.LUT P5, RZ, R8, 0x1f, R69, 0xf8, !PT ;  /* 0x0000001f08ff7812 */ /* 0x000fe400078af845 */
[----:B------:R-:W-:Y:S01]  /*33c0*/  I2F R128, R9 ;  /* 0x0000000900807306 */ /* 0x000fe20000201400 */
[----:B------:R-:W1:Y:S01]  /*33d0*/  SHFL.DOWN PT, R120, R9, 0x4, 0x1f ;  /* 0x08801f0009787f89 */ /* 0x000e6200000e0000 */
[----:B------:R-:W-:-:S03]  /*33e0*/  MOV R8, c[0x0][0x1e0] ;  /* 0x0000780000087a02 */ /* 0x000fc60000000f00 */
[----:B------:R-:W2:Y:S01]  /*33f0*/  @!P0 LDS.64 R2, [R10.X8] ;  /* 0x000000000a028984 */ /* 0x000ea20000008a00 */
[----:B------:R-:W-:Y:S02]  /*3400*/  ISETP.NE.AND P0, PT, RZ, UR6, PT ;  /* 0x00000006ff007c0c */ /* 0x000fe4000bf05270 */
[----:B01----:R-:W-:Y:S02]  /*3410*/  IADD3 R122, R120, R9, RZ ;  /* 0x00000009787a7210 */ /* 0x003fe40007ffe0ff */
[----:B------:R-:W-:Y:S03]  /*3420*/  I2F R120, R120 ;  /* 0x0000007800787306 */ /* 0x000fe60000201400 */
[----:B------:R-:W0:Y:S05]  /*3430*/  SHFL.DOWN PT, R185, R122, 0x2, 0x1f ;  /* 0x08401f007ab97f89 */ /* 0x000e2a00000e0000 */
[----:B------:R-:W1:Y:S08]  /*3440*/  I2F R124, R122 ;  /* 0x0000007a007c7306 */ /* 0x000e700000201400 */
[----:B-1----:R-:W1:Y:S01]  /*3450*/  MUFU.RCP R126, R124 ;  /* 0x0000007c007e7308 */ /* 0x002e620000001000 */
[----:B--2---:R-:W2:Y:S01]  /*3460*/  SHFL.DOWN PT, R11, R2, 0x4, 0x1f ;  /* 0x08801f00020b7f89 */ /* 0x004ea200000e0000 */
[----:B0-----:R-:W-:-:S03]  /*3470*/  IADD3 R9, R122, R185, RZ ;  /* 0x000000b97a097210 */ /* 0x001fc60007ffe0ff */
[----:B------:R-:W0:Y:S03]  /*3480*/  SHFL.DOWN PT, R10, R3, 0x4, 0x1f ;  /* 0x08801f00030a7f89 */ /* 0x000e2600000e0000 */
[----:B------:R-:W-:Y:S01]  /*3490*/  I2F R185, R185 ;  /* 0x000000b900b97306 */ /* 0x000fe20000201400 */
[----:B------:R-:W-:Y:S01]  /*34a0*/  SHFL.DOWN PT, R122, R9, 0x1, 0x1f ;  /* 0x08201f00097a7f89 */ /* 0x000fe200000e0000 */
[C---:B--2---:R-:W-:Y:S02]  /*34b0*/  FMUL.FTZ R183, R11.reuse, R120 ;  /* 0x000000780bb77220 */ /* 0x044fe40000410000 */
[----:B------:R-:W-:Y:S02]  /*34c0*/  FADD.FTZ R11, -R11, R2 ;  /* 0x000000020b0b7221 */ /* 0x000fe40000010100 */
[----:B------:R-:W-:Y:S02]  /*34d0*/  FFMA.FTZ R183, R128, R2, R183 ;  /* 0x0000000280b77223 */ /* 0x000fe400000100b7 */
[----:B------:R-:W-:-:S02]  /*34e0*/  FMUL.FTZ R11, R11, R11 ;  /* 0x0000000b0b0b7220 */ /* 0x000fc40000410000 */
[----:B-1----:R-:W-:Y:S02]  /*34f0*/  FMUL.FTZ R183, R126, R183 ;  /* 0x000000b77eb77220 */ /* 0x002fe40000410000 */
[----:B------:R-:W-:Y:S02]  /*3500*/  FMUL.FTZ R11, R11, R128 ;  /* 0x000000800b0b7220 */ /* 0x000fe40000410000 */
[----:B------:R-:W1:Y:S01]  /*3510*/  I2F R128, R9 ;  /* 0x0000000900807306 */ /* 0x000e620000201400 */
[----:B------:R-:W2:Y:S01]  /*3520*/  SHFL.DOWN PT, R2, R183, 0x2, 0x1f ;  /* 0x08401f00b7027f89 */ /* 0x000ea200000e0000 */
[----:B------:R-:W-:Y:S02]  /*3530*/  FMUL.FTZ R11, R11, R120 ;  /* 0x000000780b0b7220 */ /* 0x000fe40000410000 */
        /* <DEDUP_REMOVED lines=67> */
[C---:B------:R-:W-:Y:S01]  /*3970*/  FMUL.FTZ R122, R183.reuse, R122 ;  /* 0x0000007ab77a7220 */ /* 0x040fe20000410000 */
[----:B------:R-:W-:Y:S01]  /*3980*/  HFMA2.MMA R3, -RZ, RZ, 0, 9.5367431640625e-07 ;  /* 0x00000010ff037435 */ /* 0x000fe200000001ff */
[----:B------:R-:W-:Y:S01]  /*3990*/  FMUL.FTZ R124, R183, R124 ;  /* 0x0000007cb77c7220 */ /* 0x000fe20000410000 */
[----:B------:R-:W-:Y:S01]  /*39a0*/  F2FP.PACK_AB R9, R120, R9 ;  /* 0x000000097809723e */ /* 0x000fe200000000ff */
[--C-:B------:R-:W-:Y:S02]  /*39b0*/  FADD.FTZ R2, R177, -R128.reuse ;  /* 0x80000080b1027221 */ /* 0x100fe40000010000 */
[----:B------:R-:W-:-:S02]  /*39c0*/  FADD.FTZ R120, R179, -R128 ;  /* 0x80000080b3787221 */ /* 0x000fc40000010000 */
[----:B------:R-:W-:Y:S02]  /*39d0*/  FFMA.FTZ R10, R31, R122, R72 ;  /* 0x0000007a1f0a7223 */ /* 0x000fe40000010048 */
[----:B------:R-:W-:Y:S02]  /*39e0*/  FFMA.FTZ R11, R30, R124, R75 ;  /* 0x0000007c1e0b7223 */ /* 0x000fe4000001004b */
[C---:B------:R-:W-:Y:S02]  /*39f0*/  FMUL.FTZ R2, R183.reuse, R2 ;  /* 0x00000002b7027220 */ /* 0x040fe40000410000 */
[----:B------:R-:W-:Y:S01]  /*3a00*/  FMUL.FTZ R120, R183, R120 ;  /* 0x00000078b7787220 */ /* 0x000fe20000410000 */
[----:B------:R-:W-:Y:S01]  /*3a10*/  F2FP.PACK_AB R10, R11, R10 ;  /* 0x0000000a0b0a723e */ /* 0x000fe200000000ff */
[----:B------:R-:W-:Y:S02]  /*3a20*/  FFMA.FTZ R2, R29, R2, R74 ;  /* 0x000000021d027223 */ /* 0x000fe4000001004a */
[----:B------:R-:W-:-:S05]  /*3a30*/  FFMA.FTZ R11, R28, R120, R77 ;  /* 0x000000781c0b7223 */ /* 0x000fca000001004d */
[----:B------:R-:W-:Y:S01]  /*3a40*/  F2FP.PACK_AB R11, R11, R2 ;  /* 0x000000020b0b723e */ /* 0x000fe200000000ff */
[C---:B------:R-:W-:Y:S01]  /*3a50*/  IMAD.WIDE.U32 R2, R118.reuse, R3, c[0x0][0x208] ;  /* 0x0000820076027625 */ /* 0x040fe200078e0003 */
[----:B------:R-:W-:-:S04]  /*3a60*/  IADD3 R118, R118, 0x100, RZ ;  /* 0x0000010076767810 */ /* 0x000fc80007ffe0ff */
[----:B------:R0:W-:Y:S03]  /*3a70*/  STG.E.128 [R2.64], R8 ;  /* 0x0000000802007986 */ /* 0x0001e6000c101d04 */
.L_x_3709:
[----:B------:R-:W-:Y:S05]  /*3a80*/  BSYNC B1 ;  /* 0x0000000000017941 */ /* 0x000fea0003800000 */
.L_x_3708:
        /* <DEDUP_REMOVED lines=18> */
[----:B------:R-:W-:Y:S01]  /*3bb0*/  MOV R3, 0x10 ;  /* 0x0000001000037802 */ /* 0x000fe20000000f00 */
        /* <DEDUP_REMOVED lines=15> */
.L_x_3711:
[----:B------:R-:W-:Y:S05]  /*3cb0*/  BSYNC B1 ;  /* 0x0000000000017941 */ /* 0x000fea0003800000 */
.L_x_3710:
        /* <DEDUP_REMOVED lines=34> */
.L_x_3713:
[----:B------:R-:W-:Y:S05]  /*3ee0*/  BSYNC B1 ;  /* 0x0000000000017941 */ /* 0x000fea0003800000 */
.L_x_3712:
[----:B------:R-:W-:Y:S05]  /*3ef0*/  @!P4 BRA `(.L_x_3707) ;  /* 0x000001f00000c947 */ /* 0x000fea0003800000 */
[--C-:B------:R-:W-:Y:S01]  /*3f00*/  FADD.FTZ R122, R157, -R128.reuse ;  /* 0x800000809d7a7221 */ /* 0x100fe20000010000 */
[----:B------:R-:W-:Y:S01]  /*3f10*/  MOV R181, 0x10 ;  /* 0x0000001000b57802 */ /* 0x000fe20000000f00 */
        /* <DEDUP_REMOVED lines=13> */
[----:B------:R-:W-:Y:S01]  /*3ff0*/  F2FP.PACK_AB R10, R9, R122 ;  /* 0x0000007a090a723e */ /* 0x000fe200000000ff */
        /* <DEDUP_REMOVED lines=9> */
[----:B------:R-:W-:Y:S01]  /*4090*/  F2FP.PACK_AB R8, R3, R2 ;  /* 0x000000020308723e */ /* 0x000fe200000000ff */
[----:B------:R-:W-:-:S02]  /*40a0*/  FFMA.FTZ R120, R100, R120, R109 ;  /* 0x0000007864787223 */ /* 0x000fc4000001006d */
[----:B------:R-:W-:Y:S01]  /*40b0*/  IMAD.WIDE.U32 R2, R118, R181, c[0x0][0x208] ;  /* 0x0000820076027625 */ /* 0x000fe200078e00b5 */
[----:B------:R-:W-:Y:S02]  /*40c0*/  F2FP.PACK_AB R11, R128, R11 ;  /* 0x0000000b800b723e */ /* 0x000fe400000000ff */
[----:B------:R-:W-:-:S05]  /*40d0*/  F2FP.PACK_AB R9, R120, R9 ;  /* 0x000000097809723e */ /* 0x000fca00000000ff */
[----:B------:R0:W-:Y:S02]  /*40e0*/  STG.E.128 [R2.64], R8 ;  /* 0x0000000802007986 */ /* 0x0001e4000c101d04 */
.L_x_3707:
[----:B-1----:R-:W-:Y:S05]  /*40f0*/  BSYNC B0 ;  /* 0x0000000000007941 */ /* 0x002fea0003800000 */
.L_x_3706:
[----:B------:R-:W-:Y:S02]  /*4100*/  IADD3 R114, R114, c[0x0][0x160], RZ ;  /* 0x0000580072727a10 */ /* 0x000fe40007ffe0ff */
[----:B------:R-:W-:Y:S02]  /*4110*/  LOP3.LUT P5, RZ, R115, 0xff, RZ, 0xc0, !PT ;  /* 0x000000ff73ff7812 */ /* 0x000fe400078ac0ff */
[----:B------:R-:W-:Y:S02]  /*4120*/  ISETP.GE.AND P0, PT, R114, c[0x0][0x164], PT ;  /* 0x0000590072007a0c */ /* 0x000fe40003f06270 */
[----:B------:R-:W-:-:S11]  /*4130*/  SEL R115, RZ, 0x1, P5 ;  /* 0x00000001ff737807 */ /* 0x000fd60002800000 */
[----:B0-----:R-:W-:Y:S01]  /*4140*/  @P0 CALL.REL.NOINC `(.L_x_3714) ;  /* 0x0000001000000944 */ /* 0x001fe20003c00000 */
[----:B------:R-:W-:Y:S05]  /*4150*/  BRA `(.L_x_3715) ;  /* 0xffffcb3000007947 */ /* 0x000fea000383ffff */
.L_x_3714:
[----:B------:R-:W-:Y:S05]  /*4160*/  EXIT ;  /* 0x000000000000794d */ /* 0x000fea0003800000 */
.L_x_3704:
[----:B------:R-:W-:Y:S01]  /*4170*/  HFMA2.MMA R3, -RZ, RZ, 0, 5.9604644775390625e-08 ;  /* 0x00000001ff037435 */ /* 0x000fe200000001ff */
[----:B------:R-:W-:Y:S02]  /*4180*/  MOV R120, R2 ;  /* 0x0000000200787202 */ /* 0x000fe40000000f00 */
[----:B------:R-:W-:Y:S02]  /*4190*/  MOV R11, 0x1f ;  /* 0x0000001f000b7802 */ /* 0x000fe40000000f00 */
[----:B------:R-:W-:Y:S02]  /*41a0*/  MOV R124, 0xffffffff ;  /* 0xffffffff007c7802 */ /* 0x000fe40000000f00 */
[----:B------:R-:W-:Y:S02]  /*41b0*/  MOV R8, 0x41d0 ;  /* 0x000041d000087802 */ /* 0x000fe40000000f00 */
[----:B-----5:R-:W-:Y:S05]  /*41c0*/  CALL.REL.NOINC `($__internal_22_$__cuda_sm70_shflsync_bfly_p) ;  /* 0x000007b000007944 */ /* 0x020fea0003c00000 */
[----:B01----:R-:W-:Y:S05]  /*41d0*/  BRA `(.L_x_3716) ;  /* 0xffffeb9000007947 */ /* 0x003fea000383ffff */
.L_x_3705:
[----:B------:R-:W-:Y:S01]  /*41e0*/  HFMA2.MMA R3, -RZ, RZ, 0, 1.1920928955078125e-07 ;  /* 0x00000002ff037435 */ /* 0x000fe200000001ff */
[----:B------:R-:W-:Y:S02]  /*41f0*/  MOV R11, 0x1f ;  /* 0x0000001f000b7802 */ /* 0x000fe40000000f00 */
[----:B------:R-:W-:-:S02]  /*4200*/  MOV R124, 0xffffffff ;  /* 0xffffffff007c7802 */ /* 0x000fc40000000f00 */
[----:B------:R-:W-:Y:S02]  /*4210*/  MOV R8, 0x4230 ;  /* 0x0000423000087802 */ /* 0x000fe40000000f00 */
[----:B0----5:R-:W-:Y:S05]  /*4220*/  CALL.REL.NOINC `($__internal_22_$__cuda_sm70_shflsync_bfly_p) ;  /* 0x0000075000007944 */ /* 0x021fea0003c00000 */
[----:B01----:R-:W-:Y:S01]  /*4230*/  FADD.FTZ R120, R120, R3 ;  /* 0x0000000378787221 */ /* 0x003fe20000010000 */
[----:B------:R-:W-:Y:S01]  /*4240*/  HFMA2.MMA R3, -RZ, RZ, 0, 2.384185791015625e-07 ;  /* 0x00000004ff037435 */ /* 0x000fe200000001ff */
[----:B------:R-:W-:Y:S02]  /*4250*/  MOV R11, 0x1f ;  /* 0x0000001f000b7802 */ /* 0x000fe40000000f00 */
[----:B------:R-:W-:Y:S02]  /*4260*/  MOV R124, 0xffffffff ;  /* 0xffffffff007c7802 */ /* 0x000fe40000000f00 */
[----:B------:R-:W-:Y:S02]  /*4270*/  MOV R8, 0x4290 ;  /* 0x0000429000087802 */ /* 0x000fe40000000f00 */
[----:B------:R-:W-:Y:S05]  /*4280*/  CALL.REL.NOINC `($__internal_22_$__cuda_sm70_shflsync_bfly_p) ;  /* 0x000006f000007944 */ /* 0x000fea0003c00000 */
[----:B01----:R-:W-:Y:S01]  /*4290*/  FADD.FTZ R120, R120, R3 ;  /* 0x0000000378787221 */ /* 0x003fe20000010000 */
[----:B------:R-:W-:Y:S01]  /*42a0*/  HFMA2.MMA R3, -RZ, RZ, 0, 4.76837158203125e-07 ;  /* 0x00000008ff037435 */ /* 0x000fe200000001ff */
[----:B------:R-:W-:Y:S02]  /*42b0*/  MOV R11, 0x1f ;  /* 0x0000001f000b7802 */ /* 0x000fe40000000f00 */
[----:B------:R-:W-:-:S02]  /*42c0*/  MOV R124, 0xffffffff ;  /* 0xffffffff007c7802 */ /* 0x000fc40000000f00 */
[----:B------:R-:W-:Y:S02]  /*42d0*/  MOV R8, 0x42f0 ;  /* 0x000042f000087802 */ /* 0x000fe40000000f00 */
[----:B------:R-:W-:Y:S05]  /*42e0*/  CALL.REL.NOINC `($__internal_22_$__cuda_sm70_shflsync_bfly_p) ;  /* 0x0000069000007944 */ /* 0x000fea0003c00000 */
[----:B01----:R-:W-:Y:S01]  /*42f0*/  FADD.FTZ R120, R120, R3 ;  /* 0x0000000378787221 */ /* 0x003fe20000010000 */
[----:B------:R-:W-:Y:S01]  /*4300*/  HFMA2.MMA R3, -RZ, RZ, 0, 9.5367431640625e-07 ;  /* 0x00000010ff037435 */ /* 0x000fe200000001ff */
[----:B------:R-:W-:Y:S02]  /*4310*/  MOV R11, 0x1f ;  /* 0x0000001f000b7802 */ /* 0x000fe40000000f00 */
[----:B------:R-:W-:Y:S02]  /*4320*/  MOV R124, 0xffffffff ;  /* 0xffffffff007c7802 */ /* 0x000fe40000000f00 */
[----:B------:R-:W-:Y:S02]  /*4330*/  MOV R8, 0x4350 ;  /* 0x0000435000087802 */ /* 0x000fe40000000f00 */
[----:B------:R-:W-:Y:S05]  /*4340*/  CALL.REL.NOINC `($__internal_22_$__cuda_sm70_shflsync_bfly_p) ;  /* 0x0000063000007944 */ /* 0x000fea0003c00000 */
        /* <DEDUP_REMOVED lines=69> */
[----:B------:R-:W-:Y:S01]  /*47a0*/  HFMA2.MMA R3, -RZ, RZ, 0, 5.9604644775390625e-08 ;  /* 0x00000001ff037435 */ /* 0x000fe200000001ff */
[----:B------:R-:W-:-:S05]  /*47b0*/  MOV R8, 0x47d0 ;  /* 0x000047d000087802 */ /* 0x000fca0000000f00 */
[----:B------:R-:W-:Y:S05]  /*47c0*/  CALL.REL.NOINC `($__internal_22_$__cuda_sm70_shflsync_bfly_p) ;  /* 0x000001b000007944 */ /* 0x000fea0003c00000 */
[----:B01----:R-:W-:Y:S01]  /*47d0*/  FADD.FTZ R120, R120, R3 ;  /* 0x0000000378787221 */ /* 0x003fe20000010000 */
[----:B------:R-:W-:Y:S01]  /*47e0*/  HFMA2.MMA R3, -RZ, RZ, 0, 1.1920928955078125e-07 ;  /* 0x00000002ff037435 */ /* 0x000fe200000001ff */
[----:B------:R-:W-:Y:S02]  /*47f0*/  MOV R11, 0x1f ;  /* 0x0000001f000b7802 */ /* 0x000fe40000000f00 */
[----:B------:R-:W-:Y:S02]  /*4800*/  MOV R124, 0xffffffff ;  /* 0xffffffff007c7802 */ /* 0x000fe40000000f00 */
[----:B------:R-:W-:Y:S02]  /*4810*/  MOV R8, 0x4830 ;  /* 0x0000483000087802 */ /* 0x000fe40000000f00 */
[----:B------:R-:W-:Y:S05]  /*4820*/  CALL.REL.NOINC `($__internal_22_$__cuda_sm70_shflsync_bfly_p) ;  /* 0x0000015000007944 */ /* 0x000fea0003c00000 */
[----:B01----:R-:W-:Y:S01]  /*4830*/  FADD.FTZ R120, R120, R3 ;  /* 0x0000000378787221 */ /* 0x003fe20000010000 */
[----:B------:R-:W-:Y:S01]  /*4840*/  HFMA2.MMA R3, -RZ, RZ, 0, 2.384185791015625e-07 ;  /* 0x00000004ff037435 */ /* 0x000fe200000001ff */
[----:B------:R-:W-:-:S02]  /*4850*/  MOV R11, 0x1f ;  /* 0x0000001f000b7802 */ /* 0x000fc40000000f00 */
[----:B------:R-:W-:Y:S02]  /*4860*/  MOV R124, 0xffffffff ;  /* 0xffffffff007c7802 */ /* 0x000fe40000000f00 */
[----:B------:R-:W-:Y:S02]  /*4870*/  MOV R8, 0x4890 ;  /* 0x0000489000087802 */ /* 0x000fe40000000f00 */
[----:B------:R-:W-:Y:S05]  /*4880*/  CALL.REL.NOINC `($__internal_22_$__cuda_sm70_shflsync_bfly_p) ;  /* 0x000000f000007944 */ /* 0x000fea0003c00000 */
[----:B01----:R-:W-:Y:S01]  /*4890*/  FADD.FTZ R120, R120, R3 ;  /* 0x0000000378787221 */ /* 0x003fe20000010000 */
[----:B------:R-:W-:Y:S01]  /*48a0*/  HFMA2.MMA R3, -RZ, RZ, 0, 4.76837158203125e-07 ;  /* 0x00000008ff037435 */ /* 0x000fe200000001ff */
[----:B------:R-:W-:Y:S02]  /*48b0*/  MOV R11, 0x1f ;  /* 0x0000001f000b7802 */ /* 0x000fe40000000f00 */
[----:B------:R-:W-:Y:S02]  /*48c0*/  MOV R124, 0xffffffff ;  /* 0xffffffff007c7802 */ /* 0x000fe40000000f00 */
[----:B------:R-:W-:Y:S02]  /*48d0*/  MOV R8, 0x48f0 ;  /* 0x000048f000087802 */ /* 0x000fe40000000f00 */
[----:B------:R-:W-:Y:S05]  /*48e0*/  CALL.REL.NOINC `($__internal_22_$__cuda_sm70_shflsync_bfly_p) ;  /* 0x0000009000007944 */ /* 0x000fea0003c00000 */
[----:B-1----:R-:W-:Y:S01]  /*48f0*/  FADD.FTZ R122, R120, R3 ;  /* 0x00000003787a7221 */ /* 0x002fe20000010000 */
[----:B------:R-:W-:Y:S01]  /*4900*/  HFMA2.MMA R3, -RZ, RZ, 0, 9.5367431640625e-07 ;  /* 0x00000010ff037435 */ /* 0x000fe200000001ff */
[----:B0-----:R-:W-:-:S02]  /*4910*/  MOV R11, 0x1f ;  /* 0x0000001f000b7802 */ /* 0x001fc40000000f00 */
[----:B------:R-:W-:Y:S02]  /*4920*/  MOV R124, 0xffffffff ;  /* 0xffffffff007c7802 */ /* 0x000fe40000000f00 */
[----:B------:R-:W-:Y:S02]  /*4930*/  MOV R120, R122 ;  /* 0x0000007a00787202 */ /* 0x000fe40000000f00 */
[----:B------:R-:W-:Y:S02]  /*4940*/  MOV R8, 0x4960 ;  /* 0x0000496000087802 */ /* 0x000fe40000000f00 */
[----:B------:R-:W-:Y:S05]  /*4950*/  CALL.REL.NOINC `($__internal_22_$__cuda_sm70_shflsync_bfly_p) ;  /* 0x0000002000007944 */ /* 0x000fea0003c00000 */
[----:B-1----:R-:W-:Y:S01]  /*4960*/  MOV R9, R3 ;  /* 0x0000000300097202 */ /* 0x002fe20000000f00 */
[----:B0-----:R-:W-:Y:S05]  /*4970*/  BRA `(.L_x_3717) ;  /* 0xffffe94000007947 */ /* 0x001fea000383ffff */
        .weak           $__internal_22_$__cuda_sm70_shflsync_bfly_p
        .type           $__internal_22_$__cuda_sm70_shflsync_bfly_p,@function
        .size           $__internal_22_$__cuda_sm70_shflsync_bfly_p,(.L_x_29086 - $__internal_22_$__cuda_sm70_shflsync_bfly_p)
$__internal_22_$__cuda_sm70_shflsync_bfly_p:
[----:B------:R-:W-:Y:S01]  /*4980*/  HFMA2.MMA R9, -RZ, RZ, 0, 0 ;  /* 0x00000000ff097435 */ /* 0x000fe200000001ff */
[----:B------:R-:W-:Y:S04]  /*4990*/  WARPSYNC R124 ;  /* 0x0000007c00007348 */ /* 0x000fe80003800000 */
[----:B------:R0:W1:Y:S01]  /*49a0*/  SHFL.BFLY PT, R3, R120, R3, R11 ;  /* 0x0c00000378037389 */ /* 0x00006200000e000b */
[----:B------:R-:W-:Y:S05]  /*49b0*/  RET.REL.NODEC R8 `(_ZN10layer_norm13ln_fwd_kernelINS_13Kernel_traitsI6__halfS2_S2_S2_fjLj8192ELj1ELj1ELj8ELj16ENS_18Kernel_traits_baseILj8192ES2_S2_S2_S2_fjLj256EEEEELb0ELb1ELb1ELb0EEEvNS_9FwdParamsE) ;  /* 0xffffb64008007950 */ /* 0x000fea0003c3ffff */
.L_x_3718:
        /* <DEDUP_REMOVED lines=12> */
.L_x_29086:


//--------------------- .text._ZN10layer_norm13ln_fwd_kernelINS_13Kernel_traitsI6__halfS2_S2_S2_fjLj8192ELj1ELj1ELj8ELj16ENS_18Kernel_traits_baseILj8192ES2_S2_S2_S2_fjLj256EEEEELb0ELb1ELb1ELb1EEEvNS_9FwdParamsE --------------------------
	.section	.text._ZN10layer_norm13ln_fwd_kernelINS_13Kernel_traitsI6__halfS2_S2_S2_fjLj8192ELj1ELj1ELj8ELj16ENS_18Kernel_traits_baseILj8192ES2_S2_S2_S2_fjLj256EEEEELb0ELb1ELb1ELb1EEEvNS_9FwdParamsE,"ax",@progbits
	.sectioninfo	@"SHI_REGISTERS=194"
	.align	128
        .global         _ZN10layer_norm13ln_fwd_kernelINS_13Kernel_traitsI6__halfS2_S2_S2_fjLj8192ELj1ELj1ELj8ELj16ENS_18Kernel_traits_baseILj8192ES2_S2_S2_S2_fjLj256EEEEELb0ELb1ELb1ELb1EEEvNS_9FwdParamsE
        .type           _ZN10layer_norm13ln_fwd_kernelINS_13Kernel_traitsI6__halfS2_S2_S2_fjLj8192ELj1ELj1ELj8ELj16ENS_18Kernel_traits_baseILj8192ES2_S2_S2_S2_fjLj256EEEEELb0ELb1ELb1ELb1EEEvNS_9FwdParamsE,@function
        .size           _ZN10layer_norm13ln_fwd_kernelINS_13Kernel_traitsI6__halfS2_S2_S2_fjLj8192ELj1ELj1ELj8ELj16ENS_18Kernel_traits_baseILj8192ES2_S2_S2_S2_fjLj256EEEEELb0ELb1ELb1ELb1EEEvNS_9FwdParamsE,(.L_x_29087 - _ZN10layer_norm13ln_fwd_kernelINS_13Kernel_traitsI6__halfS2_S2_S2_fjLj8192ELj1ELj1ELj8ELj16ENS_18Kernel_traits_baseILj8192ES2_S2_S2_S2_fjLj256EEEEELb0ELb1ELb1ELb1EEEvNS_9FwdParamsE)
        .other          _ZN10layer_norm13ln_fwd_kernelINS_13Kernel_traitsI6__halfS2_S2_S2_fjLj8192ELj1ELj1ELj8ELj16ENS_18Kernel_traits_baseILj8192ES2_S2_S2_S2_fjLj256EEEEELb0ELb1ELb1ELb1EEEvNS_9FwdParamsE,@"STO_CUDA_ENTRY STV_DEFAULT"
_ZN10layer_norm13ln_fwd_kernelINS_13Kernel_traitsI6__halfS2_S2_S2_fjLj8192ELj1ELj1ELj8ELj16ENS_18Kernel_traits_baseILj8192ES2_S2_S2_S2_fjLj256EEEEELb0ELb1ELb1ELb1EEEvNS_9FwdParamsE:
.text._ZN10layer_norm13ln_fwd_kernelINS_13Kernel_traitsI6__halfS2_S2_S2_fjLj8192ELj1ELj1ELj8ELj16ENS_18Kernel_traits_baseILj8192ES2_S2_S2_S2_fjLj256EEEEELb0ELb1ELb1ELb1EEEvNS_9FwdParamsE:
        /* <DEDUP_REMOVED lines=39> */
[--C-:B------:R-:W-:Y:S01]  /*0270*/  HADD2.F32 R29, -RZ, R36.reuse.H0_H0 ;  /* 0x20000024ff1d7230 */ /* 0x100fe20000004100 */
[----:B------:R-:W-:Y:S01]  /*0280*/  SHF.L.U32 R125, R125, 0x3, RZ ;  /* 0x000000037d7d7819 */ /* 0x000fe200000006ff */
[----:B0-----:R-:W-:Y:S01]  /*0290*/  HADD2.F32 R30, -RZ, R36.H1_H1 ;  /* 0x30000024ff1e7230 */ /* 0x001fe20000004100 */
[----:B------:R-:W-:Y:S01]  /*02a0*/  SHF.R.U32.HI R129, RZ, 0x5, R0 ;  /* 0x00000005ff817819 */ /* 0x000fe20000011600 */
[--C-:B------:R-:W-:Y:S01]  /*02b0*/  HADD2.F32 R31, -RZ, R37.reuse.H0_H0 ;  /* 0x20000025ff1f7230 */ /* 0x100fe20000004100 */
[----:B------:R-:W-:Y:S01]  /*02c0*/  HFMA2.MMA R128, -RZ, RZ, 0, 5.9604644775390625e-08 ;  /* 0x00000001ff807435 */ /* 0x000fe200000001ff */
[----:B------:R-:W-:Y:S01]  /*02d0*/  HADD2.F32 R32, -RZ, R37.H1_H1 ;  /* 0x30000025ff207230 */ /* 0x000fe20000004100 */
[----:B------:R-:W-:Y:S01]  /*02e0*/  LOP3.LUT R127, R0, 0x1f, RZ, 0xc0, !PT ;  /* 0x0000001f007f7812 */ /* 0x000fe200078ec0ff */
[--C-:B------:R-:W-:Y:S01]  /*02f0*/  HADD2.F32 R33, -RZ, R38.reuse.H0_H0 ;  /* 0x20000026ff217230 */ /* 0x100fe20000004100 */
[----:B------:R-:W-:Y:S01]  /*0300*/  LOP3.LUT R129, R129, 0x7, RZ, 0xc0, !PT ;  /* 0x0000000781817812 */ /* 0x000fe200078ec0ff */
[----:B------:R-:W-:Y:S01]  /*0310*/  HADD2.F32 R34, -RZ, R38.H1_H1 ;  /* 0x30000026ff227230 */ /* 0x000fe20000004100 */
[----:B------:R-:W-:Y:S01]  /*0320*/  IADD3 R130, R125, 0x8, RZ ;  /* 0x000000087d827810 */ /* 0x000fe20007ffe0ff */
        /* <DEDUP_REMOVED lines=27> */
[--C-:B--2---:R-:W-:Y:S02]  /*04e0*/  HADD2.F32 R61, -RZ, R68.reuse.H0_H0 ;  /* 0x20000044ff3d7230 */ /* 0x104fe40000004100 */
[----:B------:R-:W-:Y:S02]  /*04f0*/  HADD2.F32 R62, -RZ, R68.H1_H1 ;  /* 0x30000044ff3e7230 */ /* 0x000fe40000004100 */
[--C-:B------:R-:W-:Y:S02]  /*0500*/  HADD2.F32 R63, -RZ, R69.reuse.H0_H0 ;  /* 0x20000045ff3f7230 */ /* 0x100fe40000004100 */
[----:B------:R-:W-:Y:S02]  /*0510*/  HADD2.F32 R64, -RZ, R69.H1_H1 ;  /* 0x30000045ff407230 */ /* 0x000fe40000004100 */
[--C-:B------:R-:W-:Y:S02]  /*0520*/  HADD2.F32 R65, -RZ, R70.reuse.H0_H0 ;  /* 0x20000046ff417230 */ /* 0x100fe40000004100 */
[----:B------:R-:W-:-:S02]  /*0530*/  HADD2.F32 R66, -RZ, R70.H1_H1 ;  /* 0x30000046ff427230 */ /* 0x000fc40000004100 */
[--C-:B------:R-:W-:Y:S02]  /*0540*/  HADD2.F32 R67, -RZ, R71.reuse.H0_H0 ;  /* 0x20000047ff437230 */ /* 0x100fe40000004100 */
[----:B------:R-:W-:Y:S02]  /*0550*/  HADD2.F32 R68, -RZ, R71.H1_H1 ;  /* 0x30000047ff447230 */ /* 0x000fe40000004100 */
[--C-:B---3--:R-:W-:Y:S02]  /*0560*/  HADD2.F32 R69, -RZ, R72.reuse.H0_H0 ;  /* 0x20000048ff457230 */ /* 0x108fe40000004100 */
[----:B------:R-:W-:Y:S02]  /*0570*/  HADD2.F32 R70, -RZ, R72.H1_H1 ;  /* 0x30000048ff467230 */ /* 0x000fe40000004100 */
[--C-:B------:R-:W-:Y:S02]  /*0580*/  HADD2.F32 R71, -RZ, R73.reuse.H0_H0 ;  /* 0x20000049ff477230 */ /* 0x100fe40000004100 */
[----:B------:R-:W-:-:S02]  /*0590*/  HADD2.F32 R72, -RZ, R73.H1_H1 ;  /* 0x30000049ff487230 */ /* 0x000fc40000004100 */
[--C-:B------:R-:W-:Y:S02]  /*05a0*/  HADD2.F32 R73, -RZ, R74.reuse.H0_H0 ;  /* 0x2000004aff497230 */ /* 0x100fe40000004100 */
[--C-:B------:R-:W-:Y:S02]  /*05b0*/  HADD2.F32 R76, -RZ, R75.reuse.H0_H0 ;  /* 0x2000004bff4c7230 */ /* 0x100fe40000004100 */
[----:B------:R-:W-:Y:S02]  /*05c0*/  HADD2.F32 R74, -RZ, R74.H1_H1 ;  /* 0x3000004aff4a7230 */ /* 0x000fe40000004100 */
[----:B------:R-:W-:Y:S02]  /*05d0*/  HADD2.F32 R75, -RZ, R75.H1_H1 ;  /* 0x3000004bff4b7230 */ /* 0x000fe40000004100 */
[--C-:B----4-:R-:W-:Y:S02]  /*05e0*/  HADD2.F32 R77, -RZ, R4.reuse.H0_H0 ;  /* 0x20000004ff4d7230 */ /* 0x110fe40000004100 */
        /* <DEDUP_REMOVED lines=47> */
.L_x_3820:
        /* <DEDUP_REMOVED lines=32> */
.L_x_3720:
[----:B0----5:R-:W-:Y:S02]  /*0ae0*/  HADD2.F32 R2, -RZ, R8.H0_H0 ;  /* 0x20000008ff027230 */ /* 0x021fe40000004100 */
[----:B------:R-:W-:-:S03]  /*0af0*/  @P0 HADD2.F32 R12, -RZ, R4.H0_H0 ;  /* 0x20000004ff0c0230 */ /* 0x000fc60000004100 */
[----:B------:R-:W-:-:S04]  /*0b00*/  FMUL.FTZ R2, R2, c[0x0][0x1ec] ;  /* 0x00007b0002027a20 */ /* 0x000fc80000410000 */
[----:B------:R-:W-:-:S04]  /*0b10*/  FMUL.FTZ R21, R61, R2 ;  /* 0x000000023d157220 */ /* 0x000fc80000410000 */
[----:B------:R-:W-:Y:S02]  /*0b20*/  @P0 FADD.FTZ R21, R21, R12 ;  /* 0x0000000c15150221 */ /* 0x000fe40000010000 */
.L_x_3721:
[----:B------:R-:W-:Y:S05]  /*0b30*/  BSYNC B0 ;  /* 0x0000000000007941 */ /* 0x000fea0003800000 */
.L_x_3719:
[----:B------:R-:W-:Y:S01]  /*0b40*/  BSSY B0, `(.L_x_3722) ;  /* 0x000000b000007945 */ /* 0x000fe20003800000 */
[----:B------:R-:W-:Y:S05]  /*0b50*/  @P2 BRA `(.L_x_3723) ;  /* 0x0000004000002947 */ /* 0x000fea0003800000 */
[----:B------:R-:W-:Y:S01]  /*0b60*/  MOV R23, RZ ;  /* 0x000000ff00177202 */ /* 0x000fe20000000f00 */
[----:B------:R-:W-:Y:S05]  /*0b70*/  @!P0 BRA `(.L_x_3724) ;  /* 0x0000007000008947 */ /* 0x000fea0003800000 */
[----:B-----5:R-:W-:Y:S01]  /*0b80*/  HADD2.F32 R23, -RZ, R4.H1_H1 ;  /* 0x30000004ff177230 */ /* 0x020fe20000004100 */
[----:B------:R-:W-:Y:S05]  /*0b90*/  BRA `(.L_x_3724) ;  /* 0x0000005000007947 */ /* 0x000fea0003800000 */
.L_x_3723:
[----:B-----5:R-:W-:-:S05]  /*0ba0*/  HADD2.F32 R2, -RZ, R8.H1_H1 ;  /* 0x30000008ff027230 */ /* 0x020fca0000004100 */
[----:B------:R-:W-:Y:S01]  /*0bb0*/  FMUL.FTZ R23, R2, c[0x0][0x1ec] ;  /* 0x00007b0002177a20 */ /* 0x000fe20000410000 */
[----:B------:R-:W-:-:S03]  /*0bc0*/  @P0 HADD2.F32 R2, -RZ, R4.H1_H1 ;  /* 0x30000004ff020230 */ /* 0x000fc60000004100 */
[----:B------:R-:W-:-:S04]  /*0bd0*/  FMUL.FTZ R23, R62, R23 ;  /* 0x000000173e177220 */ /* 0x000fc80000410000 */
[----:B------:R-:W-:Y:S02]  /*0be0*/  @P0 FADD.FTZ R23, R23, R2 ;  /* 0x0000000217170221 */ /* 0x000fe40000010000 */
.L_x_3724:
[----:B------:R-:W-:Y:S05]  /*0bf0*/  BSYNC B0 ;  /* 0x0000000000007941 */ /* 0x000fea0003800000 */
.L_x_3722:
[----:B------:R-:W-:Y:S01]  /*0c00*/  BSSY B0, `(.L_x_3725) ;  /* 0x000000b000007945 */ /* 0x000fe20003800000 */
[----:B------:R-:W-:Y:S05]  /*0c10*/  @P2 BRA `(.L_x_3726) ;  /* 0x0000004000002947 */ /* 0x000fea0003800000 */
[----:B------:R-:W-:Y:S01]  /*0c20*/  HFMA2.MMA R25, -RZ, RZ, 0, 0 ;  /* 0x00000000ff197435 */ /* 0x000fe200000001ff */
[----:B------:R-:W-:Y:S05]  /*0c30*/  @!P0 BRA `(.L_x_3727) ;  /* 0x0000007000008947 */ /* 0x000fea0003800000 */
[----:B-----5:R-:W-:Y:S01]  /*0c40*/  HADD2.F32 R25, -RZ, R5.H0_H0 ;  /* 0x20000005ff197230 */ /* 0x020fe20000004100 */
[----:B------:R-:W-:Y:S05]  /*0c50*/  BRA `(.L_x_3727) ;  /* 0x0000005000007947 */ /* 0x000fea0003800000 */
.L_x_3726:
[----:B-----5:R-:W-:Y:S02]  /*0c60*/  HADD2.F32 R2, -RZ, R9.H0_H0 ;  /* 0x20000009ff027230 */ /* 0x020fe40000004100 */
[----:B------:R-:W-:-:S03]  /*0c70*/  @P0 HADD2.F32 R12, -RZ, R5.H0_H0 ;  /* 0x20000005ff0c0230 */ /* 0x000fc60000004100 */
[----:B------:R-:W-:-:S04]  /*0c80*/  FMUL.FTZ R2, R2, c[0x0][0x1ec] ;  /* 0x00007b0002027a20 */ /* 0x000fc80000410000 */
[----:B------:R-:W-:-:S04]  /*0c90*/  FMUL.FTZ R25, R63, R2 ;  /* 0x000000023f197220 */ /* 0x000fc80000410000 */
[----:B------:R-:W-:Y:S02]  /*0ca0*/  @P0 FADD.FTZ R25, R25, R12 ;  /* 0x0000000c19190221 */ /* 0x000fe40000010000 */
.L_x_3727:
[----:B------:R-:W-:Y:S05]  /*0cb0*/  BSYNC B0 ;  /* 0x0000000000007941 */ /* 0x000fea0003800000 */
.L_x_3725:
[----:B------:R-:W-:Y:S01]  /*0cc0*/  BSSY B0, `(.L_x_3728) ;  /* 0x000000b000007945 */ /* 0x000fe20003800000 */
[----:B------:R-:W-:Y:S05]  /*0cd0*/  @P2 BRA `(.L_x_3729) ;  /* 0x0000004000002947 */ /* 0x000fea0003800000 */
[----:B------:R-:W-:Y:S01]  /*0ce0*/  MOV R27, RZ ;  /* 0x000000ff001b7202 */ /* 0x000fe20000000f00 */
[----:B------:R-:W-:Y:S05]  /*0cf0*/  @!P0 BRA `(.L_x_3730) ;  /* 0x0000007000008947 */ /* 0x000fea0003800000 */
[----:B-----5:R-:W-:Y:S01]  /*0d00*/  HADD2.F32 R27, -RZ, R5.H1_H1 ;  /* 0x30000005ff1b7230 */ /* 0x020fe20000004100 */
[----:B------:R-:W-:Y:S05]  /*0d10*/  BRA `(.L_x_3730) ;  /* 0x0000005000007947 */ /* 0x000fea0003800000 */
.L_x_3729:
[----:B-----5:R-:W-:-:S05]  /*0d20*/  HADD2.F32 R2, -RZ, R9.H1_H1 ;  /* 0x30000009ff027230 */ /* 0x020fca0000004100 */
[----:B------:R-:W-:Y:S01]  /*0d30*/  FMUL.FTZ R27, R2, c[0x0][0x1ec] ;  /* 0x00007b00021b7a20 */ /* 0x000fe20000410000 */
[----:B------:R-:W-:-:S03]  /*0d40*/  @P0 HADD2.F32 R2, -RZ, R5.H1_H1 ;  /* 0x30000005ff020230 */ /* 0x000fc60000004100 */
[----:B------:R-:W-:-:S04]  /*0d50*/  FMUL.FTZ R27, R64, R27 ;  /* 0x0000001b401b7220 */ /* 0x000fc80000410000 */
[----:B------:R-:W-:Y:S02]  /*0d60*/  @P0 FADD.FTZ R27, R27, R2 ;  /* 0x000000021b1b0221 */ /* 0x000fe40000010000 */
.L_x_3730:
[----:B------:R-:W-:Y:S05]  /*0d70*/  BSYNC B0 ;  /* 0x0000000000007941 */ /* 0x000fea0003800000 */
.L_x_3728:
[----:B------:R-:W-:Y:S01]  /*0d80*/  BSSY B0, `(.L_x_3731) ;  /* 0x000000b000007945 */ /* 0x000fe20003800000 */
[----:B------:R-:W-:Y:S05]  /*0d90*/  @P2 BRA `(.L_x_3732) ;  /* 0x0000004000002947 */ /* 0x000fea0003800000 */
[----:B------:R-:W-:Y:S01]  /*0da0*/  HFMA2.MMA R131, -RZ, RZ, 0, 0 ;  /* 0x00000000ff837435 */ /* 0x000fe200000001ff */
[----:B------:R-:W-:Y:S05]  /*0db0*/  @!P0 BRA `(.L_x_3733) ;  /* 0x0000007000008947 */ /* 0x000fea0003800000 */
[----:B-----5:R-:W-:Y:S01]  /*0dc0*/  HADD2.F32 R131, -RZ, R6.H0_H0 ;  /* 0x20000006ff837230 */ /* 0x020fe20000004100 */
[----:B------:R-:W-:Y:S05]  /*0dd0*/  BRA `(.L_x_3733) ;  /* 0x0000005000007947 */ /* 0x000fea0003800000 */
.L_x_3732:
[----:B-----5:R-:W-:Y:S02]  /*0de0*/  HADD2.F32 R2, -RZ, R10.H0_H0 ;  /* 0x2000000aff027230 */ /* 0x020fe40000004100 */
[----:B------:R-:W-:-:S03]  /*0df0*/  @P0 HADD2.F32 R12, -RZ, R6.H0_H0 ;  /* 0x20000006ff0c0230 */ /* 0x000fc60000004100 */
[----:B------:R-:W-:-:S04]  /*0e00*/  FMUL.FTZ R2, R2, c[0x0][0x1ec] ;  /* 0x00007b0002027a20 */ /* 0x000fc80000410000 */
[----:B------:R-:W-:-:S04]  /*0e10*/  FMUL.FTZ R131, R65, R2 ;  /* 0x0000000241837220 */ /* 0x000fc80000410000 */
[----:B------:R-:W-:Y:S02]  /*0e20*/  @P0 FADD.FTZ R131, R131, R12 ;  /* 0x0000000c83830221 */ /* 0x000fe40000010000 */
.L_x_3733:
[----:B------:R-:W-:Y:S05]  /*0e30*/  BSYNC B0 ;  /* 0x0000000000007941 */ /* 0x000fea0003800000 */
.L_x_3731:
[----:B------:R-:W-:Y:S01]  /*0e40*/  BSSY B0, `(.L_x_3734) ;  /* 0x000000b000007945 */ /* 0x000fe20003800000 */
[----:B------:R-:W-:Y:S05]  /*0e50*/  @P2 BRA `(.L_x_3735) ;  /* 0x0000004000002947 */ /* 0x000fea0003800000 */
[----:B------:R-:W-:Y:S01]  /*0e60*/  MOV R133, RZ ;  /* 0x000000ff00857202 */ /* 0x000fe20000000f00 */
[----:B------:R-:W-:Y:S05]  /*0e70*/  @!P0 BRA `(.L_x_3736) ;  /* 0x0000007000008947 */ /* 0x000fea0003800000 */
[----:B-----5:R-:W-:Y:S01]  /*0e80*/  HADD2.F32 R133, -RZ, R6.H1_H1 ;  /* 0x30000006ff857230 */ /* 0x020fe20000004100 */
[----:B------:R-:W-:Y:S05]  /*0e90*/  BRA `(.L_x_3736) ;  /* 0x0000005000007947 */ /* 0x000fea0003800000 */
.L_x_3735:
[----:B-----5:R-:W-:-:S05]  /*0ea0*/  HADD2.F32 R2, -RZ, R10.H1_H1 ;  /* 0x3000000aff027230 */ /* 0x020fca0000004100 */
[----:B------:R-:W-:Y:S01]  /*0eb0*/  FMUL.FTZ R133, R2, c[0x0][0x1ec] ;  /* 0x00007b0002857a20 */ /* 0x000fe20000410000 */
[----:B------:R-:W-:-:S03]  /*0ec0*/  @P0 HADD2.F32 R2, -RZ, R6.H1_H1 ;  /* 0x30000006ff020230 */ /* 0x000fc60000004100 */
[----:B------:R-:W-:-:S04]  /*0ed0*/  FMUL.FTZ R133, R66, R133 ;  /* 0x0000008542857220 */ /* 0x000fc80000410000 */
[----:B------:R-:W-:Y:S02]  /*0ee0*/  @P0 FADD.FTZ R133, R133, R2 ;  /* 0x0000000285850221 */ /* 0x000fe40000010000 */
.L_x_3736:
[----:B------:R-:W-:Y:S05]  /*0ef0*/  BSYNC B0 ;  /* 0x0000000000007941 */ /* 0x000fea0003800000 */
.L_x_3734:
[----:B------:R-:W-:Y:S01]  /*0f00*/  BSSY B0, `(.L_x_3737) ;  /* 0x000000b000007945 */ /* 0x000fe20003800000 */
[----:B------:R-:W-:Y:S05]  /*0f10*/  @P2 BRA `(.L_x_3738) ;  /* 0x0000004000002947 */ /* 0x000fea0003800000 */
[----:B------:R-:W-:Y:S01]  /*0f20*/  HFMA2.MMA R135, -RZ, RZ, 0, 0 ;  /* 0x00000000ff877435 */ /* 0x000fe200000001ff */
[----:B------:R-:W-:Y:S05]  /*0f30*/  @!P0 BRA `(.L_x_3739) ;  /* 0x0000007000008947 */ /* 0x000fea0003800000 */
[----:B-----5:R-:W-:Y:S01]  /*0f40*/  HADD2.F32 R135, -RZ, R7.H0_H0 ;  /* 0x20000007ff877230 */ /* 0x020fe20000004100 */
[----:B------:R-:W-:Y:S05]  /*0f50*/  BRA `(.L_x_3739) ;  /* 0x0000005000007947 */ /* 0x000fea0003800000 */
.L_x_3738:
[----:B-----5:R-:W-:Y:S02]  /*0f60*/  HADD2.F32 R2, -RZ, R11.H0_H0 ;  /* 0x2000000bff027230 */ /* 0x020fe40000004100 */
[----:B------:R-:W-:-:S03]  /*0f70*/  @P0 HADD2.F32 R12, -RZ, R7.H0_H0 ;  /* 0x20000007ff0c0230 */ /* 0x000fc60000004100 */
[----:B------:R-:W-:-:S04]  /*0f80*/  FMUL.FTZ R2, R2, c[0x0][0x1ec] ;  /* 0x00007b0002027a20 */ /* 0x000fc80000410000 */
[----:B------:R-:W-:-:S04]  /*0f90*/  FMUL.FTZ R135, R67, R2 ;  /* 0x0000000243877220 */ /* 0x000fc80000410000 */
[----:B------:R-:W-:Y:S02]  /*0fa0*/  @P0 FADD.FTZ R135, R135, R12 ;  /* 0x0000000c87870221 */ /* 0x000fe40000010000 */
.L_x_3739:
[----:B------:R-:W-:Y:S05]  /*0fb0*/  BSYNC B0 ;  /* 0x0000000000007941 */ /* 0x000fea0003800000 */
.L_x_3737:
[----:B------:R-:W-:Y:S01]  /*0fc0*/  BSSY B0, `(.L_x_3740) ;  /* 0x000000b000007945 */ /* 0x000fe20003800000 */
[----:B------:R-:W-:Y:S05]  /*0fd0*/  @P2 BRA `(.L_x_3741) ;  /* 0x0000004000002947 */ /* 0x000fea0003800000 */
[----:B------:R-:W-:Y:S01]  /*0fe0*/  MOV R137, RZ ;  /* 0x000000ff00897202 */ /* 0x000fe20000000f00 */
[----:B------:R-:W-:Y:S05]  /*0ff0*/  @!P0 BRA `(.L_x_3742) ;  /* 0x0000007000008947 */ /* 0x000fea0003800000 */
[----:B-----5:R-:W-:Y:S01]  /*1000*/  HADD2.F32 R137, -RZ, R7.H1_H1 ;  /* 0x30000007ff897230 */ /* 0x020fe20000004100 */
[----:B------:R-:W-:Y:S05]  /*1010*/  BRA `(.L_x_3742) ;  /* 0x0000005000007947 */ /* 0x000fea0003800000 */
.L_x_3741:
[----:B-----5:R-:W-:-:S05]  /*1020*/  HADD2.F32 R2, -RZ, R11.H1_H1 ;  /* 0x3000000bff027230 */ /* 0x020fca0000004100 */
[----:B------:R-:W-:Y:S01]  /*1030*/  FMUL.FTZ R137, R2, c[0x0][0x1ec] ;  /* 0x00007b0002897a20 */ /* 0x000fe20000410000 */
[----:B------:R-:W-:-:S03]  /*1040*/  @P0 HADD2.F32 R2, -RZ, R7.H1_H1 ;  /* 0x30000007ff020230 */ /* 0x000fc60000004100 */
[----:B------:R-:W-:-:S04]  /*1050*/  FMUL.FTZ R137, R68, R137 ;  /* 0x0000008944897220 */ /* 0x000fc80000410000 */
[----:B------:R-:W-:Y:S02]  /*1060*/  @P0 FADD.FTZ R137, R137, R2 ;  /* 0x0000000289890221 */ /* 0x000fe40000010000 */
.L_x_3742:
[----:B------:R-:W-:Y:S05]  /*1070*/  BSYNC B0 ;  /* 0x0000000000007941 */ /* 0x000fea0003800000 */
.L_x_3740:
        /* <DEDUP_REMOVED lines=17> */
[----:B-----5:R-:W-:Y:S01]  /*1190*/  HADD2.F32 R139, -RZ, R4.H0_H0 ;  /* 0x20000004ff8b7230 */ /* 0x020fe20000004100 */
[----:B------:R-:W-:Y:S05]  /*11a0*/  BRA `(.L_x_3745) ;  /* 0x0000005000007947 */ /* 0x000fea0003800000 */
.L_x_3744:
[----:B0----5:R-:W-:Y:S02]  /*11b0*/  HADD2.F32 R2, -RZ, R8.H0_H0 ;  /* 0x20000008ff027230 */ /* 0x021fe40000004100 */
[----:B------:R-:W-:-:S03]  /*11c0*/  @P0 HADD2.F32 R12, -RZ, R4.H0_H0 ;  /* 0x20000004ff0c0230 */ /* 0x000fc60000004100 */
[----:B------:R-:W-:-:S04]  /*11d0*/  FMUL.FTZ R2, R2, c[0x0][0x1ec] ;  /* 0x00007b0002027a20 */ /* 0x000fc80000410000 */
[----:B------:R-:W-:-:S04]  /*11e0*/  FMUL.FTZ R139, R69, R2 ;  /* 0x00000002458b7220 */ /* 0x000fc80000410000 */
[----:B------:R-:W-:Y:S02]  /*11f0*/  @P0 FADD.FTZ R139, R12, R139 ;  /* 0x0000008b0c8b0221 */ /* 0x000fe40000010000 */
.L_x_3745:
[----:B------:R-:W-:Y:S05]  /*1200*/  BSYNC B0 ;  /* 0x0000000000007941 */ /* 0x000fea0003800000 */
.L_x_3743:
[----:B------:R-:W-:Y:S01]  /*1210*/  BSSY B0, `(.L_x_3746) ;  /* 0x000000b000007945 */ /* 0x000fe20003800000 */
[----:B------:R-:W-:Y:S05]  /*1220*/  @P2 BRA `(.L_x_3747) ;  /* 0x0000004000002947 */ /* 0x000fea0003800000 */
[----:B------:R-:W-:Y:S01]  /*1230*/  MOV R141, RZ ;  /* 0x000000ff008d7202 */ /* 0x000fe20000000f00 */
[----:B------:R-:W-:Y:S05]  /*1240*/  @!P0 BRA `(.L_x_3748) ;  /* 0x0000007000008947 */ /* 0x000fea0003800000 */
[----:B-----5:R-:W-:Y:S01]  /*1250*/  HADD2.F32 R141, -RZ, R4.H1_H1 ;  /* 0x30000004ff8d7230 */ /* 0x020fe20000004100 */
[----:B------:R-:W-:Y:S05]  /*1260*/  BRA `(.L_x_3748) ;  /* 0x0000005000007947 */ /* 0x000fea0003800000 */
.L_x_3747:
[----:B-----5:R-:W-:-:S05]  /*1270*/  HADD2.F32 R2, -RZ, R8.H1_H1 ;  /* 0x30000008ff027230 */ /* 0x020fca0000004100 */
[----:B------:R-:W-:Y:S01]  /*1280*/  FMUL.FTZ R141, R2, c[0x0][0x1ec] ;  /* 0x00007b00028d7a20 */ /* 0x000fe20000410000 */
[----:B------:R-:W-:-:S03]  /*1290*/  @P0 HADD2.F32 R2, -RZ, R4.H1_H1 ;  /* 0x30000004ff020230 */ /* 0x000fc60000004100 */
[----:B------:R-:W-:-:S04]  /*12a0*/  FMUL.FTZ R141, R70, R141 ;  /* 0x0000008d468d7220 */ /* 0x000fc80000410000 */
[----:B------:R-:W-:Y:S02]  /*12b0*/  @P0 FADD.FTZ R141, R2, R141 ;  /* 0x0000008d028d0221 */ /* 0x000fe40000010000 */
.L_x_3748:
[----:B------:R-:W-:Y:S05]  /*12c0*/  BSYNC B0 ;  /* 0x0000000000007941 */ /* 0x000fea0003800000 */
.L_x_3746:
[----:B------:R-:W-:Y:S01]  /*12d0*/  BSSY B0, `(.L_x_3749) ;  /* 0x000000b000007945 */ /* 0x000fe20003800000 */
[----:B------:R-:W-:Y:S05]  /*12e0*/  @P2 BRA `(.L_x_3750) ;  /* 0x0000004000002947 */ /* 0x000fea0003800000 */
[----:B------:R-:W-:Y:S01]  /*12f0*/  HFMA2.MMA R145, -RZ, RZ, 0, 0 ;  /* 0x00000000ff917435 */ /* 0x000fe200000001ff */
[----:B------:R-:W-:Y:S05]  /*1300*/  @!P0 BRA `(.L_x_3751) ;  /* 0x0000007000008947 */ /* 0x000fea0003800000 */
[----:B-----5:R-:W-:Y:S01]  /*1310*/  HADD2.F32 R145, -RZ, R5.H0_H0 ;  /* 0x20000005ff917230 */ /* 0x020fe20000004100 */
[----:B------:R-:W-:Y:S05]  /*1320*/  BRA `(.L_x_3751) ;  /* 0x0000005000007947 */ /* 0x000fea0003800000 */
.L_x_3750:
[----:B-----5:R-:W-:Y:S02]  /*1330*/  HADD2.F32 R2, -RZ, R9.H0_H0 ;  /* 0x20000009ff027230 */ /* 0x020fe40000004100 */
[----:B------:R-:W-:-:S03]  /*1340*/  @P0 HADD2.F32 R12, -RZ, R5.H0_H0 ;  /* 0x20000005ff0c0230 */ /* 0x000fc60000004100 */
[----:B------:R-:W-:-:S04]  /*1350*/  FMUL.FTZ R2, R2, c[0x0][0x1ec] ;  /* 0x00007b0002027a20 */ /* 0x000fc80000410000 */
[----:B------:R-:W-:-:S04]  /*1360*/  FMUL.FTZ R145, R71, R2 ;  /* 0x0000000247917220 */ /* 0x000fc80000410000 */
[----:B------:R-:W-:Y:S02]  /*1370*/  @P0 FADD.FTZ R145, R12, R145 ;  /* 0x000000910c910221 */ /* 0x000fe40000010000 */
.L_x_3751:
[----:B------:R-:W-:Y:S05]  /*1380*/  BSYNC B0 ;  /* 0x0000000000007941 */ /* 0x000fea0003800000 */
.L_x_3749:
[----:B------:R-:W-:Y:S01]  /*1390*/  BSSY B0, `(.L_x_3752) ;  /* 0x000000b000007945 */ /* 0x000fe20003800000 */
[----:B------:R-:W-:Y:S05]  /*13a0*/  @P2 BRA `(.L_x_3753) ;  /* 0x0000004000002947 */ /* 0x000fea0003800000 */
[----:B------:R-:W-:Y:S01]  /*13b0*/  MOV R147, RZ ;  /* 0x000000ff00937202 */ /* 0x000fe20000000f00 */
[----:B------:R-:W-:Y:S05]  /*13c0*/  @!P0 BRA `(.L_x_3754) ;  /* 0x0000007000008947 */ /* 0x000fea0003800000 */
[----:B-----5:R-:W-:Y:S01]  /*13d0*/  HADD2.F32 R147, -RZ, R5.H1_H1 ;  /* 0x30000005ff937230 */ /* 0x020fe20000004100 */
[----:B------:R-:W-:Y:S05]  /*13e0*/  BRA `(.L_x_3754) ;  /* 0x0000005000007947 */ /* 0x000fea0003800000 */
.L_x_3753:
[----:B-----5:R-:W-:-:S05]  /*13f0*/  HADD2.F32 R2, -RZ, R9.H1_H1 ;  /* 0x30000009ff027230 */ /* 0x020fca0000004100 */
[----:B------:R-:W-:Y:S01]  /*1400*/  FMUL.FTZ R147, R2, c[0x0][0x1ec] ;  /* 0x00007b0002937a20 */ /* 0x000fe20000410000 */
[----:B------:R-:W-:-:S03]  /*1410*/  @P0 HADD2.F32 R2, -RZ, R5.H1_H1 ;  /* 0x30000005ff020230 */ /* 0x000fc60000004100 */
[----:B------:R-:W-:-:S04]  /*1420*/  FMUL.FTZ R147, R72, R147 ;  /* 0x0000009348937220 */ /* 0x000fc80000410000 */
[----:B------:R-:W-:Y:S02]  /*1430*/  @P0 FADD.FTZ R147, R2, R147 ;  /* 0x0000009302930221 */ /* 0x000fe40000010000 */
.L_x_3754:
[----:B------:R-:W-:Y:S05]  /*1440*/  BSYNC B0 ;  /* 0x0000000000007941 */ /* 0x000fea0003800000 */
.L_x_3752:
[----:B------:R-:W-:Y:S01]  /*1450*/  BSSY B0, `(.L_x_3755) ;  /* 0x000000b000007945 */ /* 0x000fe20003800000 */
[----:B------:R-:W-:Y:S05]  /*1460*/  @P2 BRA `(.L_x_3756) ;  /* 0x0000004000002947 */ /* 0x000fea0003800000 */
[----:B------:R-:W-:Y:S01]  /*1470*/  HFMA2.MMA R149, -RZ, RZ, 0, 0 ;  /* 0x00000000ff957435 */ /* 0x000fe200000001ff */
[----:B------:R-:W-:Y:S05]  /*1480*/  @!P0 BRA `(.L_x_3757) ;  /* 0x0000007000008947 */ /* 0x000fea0003800000 */
[----:B-----5:R-:W-:Y:S01]  /*1490*/  HADD2.F32 R149, -RZ, R6.H0_H0 ;  /* 0x20000006ff957230 */ /* 0x020fe20000004100 */
[----:B------:R-:W-:Y:S05]  /*14a0*/  BRA `(.L_x_3757) ;  /* 0x0000005000007947 */ /* 0x000fea0003800000 */
.L_x_3756:
[----:B-----5:R-:W-:Y:S02]  /*14b0*/  HADD2.F32 R2, -RZ, R10.H0_H0 ;  /* 0x2000000aff027230 */ /* 0x020fe40000004100 */
[----:B------:R-:W-:-:S03]  /*14c0*/  @P0 HADD2.F32 R12, -RZ, R6.H0_H0 ;  /* 0x20000006ff0c0230 */ /* 0x000fc60000004100 */
[----:B------:R-:W-:-:S04]  /*14d0*/  FMUL.FTZ R2, R2, c[0x0][0x1ec] ;  /* 0x00007b0002027a20 */ /* 0x000fc80000410000 */
[----:B------:R-:W-:-:S04]  /*14e0*/  FMUL.FTZ R149, R73, R2 ;  /* 0x0000000249957220 */ /* 0x000fc80000410000 */
[----:B------:R-:W-:Y:S02]  /*14f0*/  @P0 FADD.FTZ R149, R12, R149 ;  /* 0x000000950c950221 */ /* 0x000fe40000010000 */
.L_x_3757:
[----:B------:R-:W-:Y:S05]  /*1500*/  BSYNC B0 ;  /* 0x0000000000007941 */ /* 0x000fea0003800000 */
.L_x_3755:
[----:B------:R-:W-:Y:S01]  /*1510*/  BSSY B0, `(.L_x_3758) ;  /* 0x000000b000007945 */ /* 0x000fe20003800000 */
[----:B------:R-:W-:Y:S05]  /*1520*/  @P2 BRA `(.L_x_3759) ;  /* 0x0000004000002947 */ /* 0x000fea0003800000 */
[----:B------:R-:W-:Y:S01]  /*1530*/  MOV R151, RZ ;  /* 0x000000ff00977202 */ /* 0x000fe20000000f00 */
[----:B------:R-:W-:Y:S05]  /*1540*/  @!P0 BRA `(.L_x_3760) ;  /* 0x0000007000008947 */ /* 0x000fea0003800000 */
[----:B-----5:R-:W-:Y:S01]  /*1550*/  HADD2.F32 R151, -RZ, R6.H1_H1 ;  /* 0x30000006ff977230 */ /* 0x020fe20000004100 */
[----:B------:R-:W-:Y:S05]  /*1560*/  BRA `(.L_x_3760) ;  /* 0x0000005000007947 */ /* 0x000fea0003800000 */
.L_x_3759:
[----:B-----5:R-:W-:-:S05]  /*1570*/  HADD2.F32 R2, -RZ, R10.H1_H1 ;  /* 0x3000000aff027230 */ /* 0x020fca0000004100 */
[----:B------:R-:W-:Y:S01]  /*1580*/  FMUL.FTZ R151, R2, c[0x0][0x1ec] ;  /* 0x00007b0002977a20 */ /* 0x000fe20000410000 */
[----:B------:R-:W-:-:S03]  /*1590*/  @P0 HADD2.F32 R2, -RZ, R6.H1_H1 ;  /* 0x30000006ff020230 */ /* 0x000fc60000004100 */
[----:B------:R-:W-:-:S04]  /*15a0*/  FMUL.FTZ R151, R74, R151 ;  /* 0x000000974a977220 */ /* 0x000fc80000410000 */
[----:B------:R-:W-:Y:S02]  /*15b0*/  @P0 FADD.FTZ R151, R2, R151 ;  /* 0x0000009702970221 */ /* 0x000fe40000010000 */
.L_x_3760:
[----:B------:R-:W-:Y:S05]  /*15c0*/  BSYNC B0 ;  /* 0x0000000000007941 */ /* 0x000fea0003800000 */
.L_x_3758:
[----:B------:R-:W-:Y:S01]  /*15d0*/  BSSY B0, `(.L_x_3761) ;  /* 0x000000b000007945 */ /* 0x000fe20003800000 */
[----:B------:R-:W-:Y:S05]  /*15e0*/  @P2 BRA `(.L_x_3762) ;  /* 0x0000004000002947 */ /* 0x000fea0003800000 */
[----:B------:R-:W-:Y:S01]  /*15f0*/  HFMA2.MMA R153, -RZ, RZ, 0, 0 ;  /* 0x00000000ff997435 */ /* 0x000fe200000001ff */
[----:B------:R-:W-:Y:S05]  /*1600*/  @!P0 BRA `(.L_x_3763) ;  /* 0x0000007000008947 */ /* 0x000fea0003800000 */
[----:B-----5:R-:W-:Y:S01]  /*1610*/  HADD2.F32 R153, -RZ, R7.H0_H0 ;  /* 0x20000007ff997230 */ /* 0x020fe20000004100 */
[----:B------:R-:W-:Y:S05]  /*1620*/  BRA `(.L_x_3763) ;  /* 0x0000005000007947 */ /* 0x000fea0003800000 */
.L_x_3762:
[----:B-----5:R-:W-:-:S05]  /*1630*/  HADD2.F32 R2, -RZ, R11.H0_H0 ;  /* 0x2000000bff027230 */ /* 0x020fca0000004100 */
[----:B------:R-:W-:Y:S01]  /*1640*/  FMUL.FTZ R153, R2, c[0x0][0x1ec] ;  /* 0x00007b0002997a20 */ /* 0x000fe20000410000 */
[----:B------:R-:W-:-:S03]  /*1650*/  @P0 HADD2.F32 R2, -RZ, R7.H0_H0 ;  /* 0x20000007ff020230 */ /* 0x000fc60000004100 */
[----:B------:R-:W-:-:S04]  /*1660*/  FMUL.FTZ R153, R76, R153 ;  /* 0x000000994c997220 */ /* 0x000fc80000410000 */
[----:B------:R-:W-:Y:S02]  /*1670*/  @P0 FADD.FTZ R153, R2, R153 ;  /* 0x0000009902990221 */ /* 0x000fe40000010000 */
.L_x_3763:
[----:B------:R-:W-:Y:S05]  /*1680*/  BSYNC B0 ;  /* 0x0000000000007941 */ /* 0x000fea0003800000 */
.L_x_3761:
[----:B------:R-:W-:Y:S01]  /*1690*/  BSSY B0, `(.L_x_3764) ;  /* 0x000000b000007945 */ /* 0x000fe20003800000 */
[----:B------:R-:W-:Y:S05]  /*16a0*/  @P2 BRA `(.L_x_3765) ;  /* 0x0000004000002947 */ /* 0x000fea0003800000 */
[----:B------:R-:W-:Y:S01]  /*16b0*/  MOV R155, RZ ;  /* 0x000000ff009b7202 */ /* 0x000fe20000000f00 */
[----:B------:R-:W-:Y:S05]  /*16c0*/  @!P0 BRA `(.L_x_3766) ;  /* 0x0000007000008947 */ /* 0x000fea0003800000 */
[----:B-----5:R-:W-:Y:S01]  /*16d0*/  HADD2.F32 R155, -RZ, R7.H1_H1 ;  /* 0x30000007ff9b7230 */ /* 0x020fe20000004100 */
[----:B------:R-:W-:Y:S05]  /*16e0*/  BRA `(.L_x_3766) ;  /* 0x0000005000007947 */ /* 0x000fea0003800000 */
.L_x_3765:
[----:B-----5:R-:W-:Y:S02]  /*16f0*/  HADD2.F32 R2, -RZ, R11.H1_H1 ;  /* 0x3000000bff027230 */ /* 0x020fe40000004100 */
[----:B------:R-:W-:-:S03]  /*1700*/  @P0 HADD2.F32 R12, -RZ, R7.H1_H1 ;  /* 0x30000007ff0c0230 */ /* 0x000fc60000004100 */
[----:B------:R-:W-:-:S04]  /*1710*/  FMUL.FTZ R2, R2, c[0x0][0x1ec] ;  /* 0x00007b0002027a20 */ /* 0x000fc80000410000 */
[----:B------:R-:W-:-:S04]  /*1720*/  FMUL.FTZ R155, R75, R2 ;  /* 0x000000024b9b7220 */ /* 0x000fc80000410000 */
[----:B------:R-:W-:Y:S02]  /*1730*/  @P0 FADD.FTZ R155, R12, R155 ;  /* 0x0000009b0c9b0221 */ /* 0x000fe40000010000 */
.L_x_3766:
[----:B------:R-:W-:Y:S05]  /*1740*/  BSYNC B0 ;  /* 0x0000000000007941 */ /* 0x000fea0003800000 */
.L_x_3764:
[----:B------:R-:W-:Y:S01]  /*1750*/  @P1 IADD3 R17, R22, 0x200, RZ ;  /* 0x0000020016111810 */ /* 0x000fe20007ffe0ff */
        /* <DEDUP_REMOVED lines=17> */
.L_x_3768:
[----:B0----5:R-:W-:Y:S02]  /*1870*/  HADD2.F32 R2, -RZ, R8.H0_H0 ;  /* 0x20000008ff027230 */ /* 0x021fe40000004100 */
[----:B------:R-:W-:-:S03]  /*1880*/  @P0 HADD2.F32 R12, -RZ, R4.H0_H0 ;  /* 0x20000004ff0c0230 */ /* 0x000fc60000004100 */
[----:B------:R-:W-:-:S04]  /*1890*/  FMUL.FTZ R2, R2, c[0x0][0x1ec] ;  /* 0x00007b0002027a20 */ /* 0x000fc80000410000 */
[----:B------:R-:W-:-:S04]  /*18a0*/  FMUL.FTZ R157, R77, R2 ;  /* 0x000000024d9d7220 */ /* 0x000fc80000410000 */
[----:B------:R-:W-:Y:S02]  /*18b0*/  @P0 FADD.FTZ R157, R12, R157 ;  /* 0x0000009d0c9d0221 */ /* 0x000fe40000010000 */
.L_x_3769:
[----:B------:R-:W-:Y:S05]  /*18c0*/  BSYNC B0 ;  /* 0x0000000000007941 */ /* 0x000fea0003800000 */
.L_x_3767:
[----:B------:R-:W-:Y:S01]  /*18d0*/  BSSY B0, `(.L_x_3770) ;  /* 0x000000b000007945 */ /* 0x000fe20003800000 */
[----:B------:R-:W-:Y:S05]  /*18e0*/  @P2 BRA `(.L_x_3771) ;  /* 0x0000004000002947 */ /* 0x000fea0003800000 */
[----:B------:R-:W-:Y:S01]  /*18f0*/  MOV R159, RZ ;  /* 0x000000ff009f7202 */ /* 0x000fe20000000f00 */
[----:B------:R-:W-:Y:S05]  /*1900*/  @!P0 BRA `(.L_x_3772) ;  /* 0x0000007000008947 */ /* 0x000fea0003800000 */
[----:B-----5:R-:W-:Y:S01]  /*1910*/  HADD2.F32 R159, -RZ, R4.H1_H1 ;  /* 0x30000004ff9f7230 */ /* 0x020fe20000004100 */
[----:B------:R-:W-:Y:S05]  /*1920*/  BRA `(.L_x_3772) ;  /* 0x0000005000007947 */ /* 0x000fea0003800000 */
.L_x_3771:
[----:B0----5:R-:W-:-:S05]  /*1930*/  HADD2.F32 R2, -RZ, R8.H1_H1 ;  /* 0x30000008ff027230 */ /* 0x021fca0000004100 */
[----:B------:R-:W-:Y:S01]  /*1940*/  FMUL.FTZ R159, R2, c[0x0][0x1ec] ;  /* 0x00007b00029f7a20 */ /* 0x000fe20000410000 */
[----:B------:R-:W-:-:S03]  /*1950*/  @P0 HADD2.F32 R2, -RZ, R4.H1_H1 ;  /* 0x30000004ff020230 */ /* 0x000fc60000004100 */
[----:B------:R-:W-:-:S04]  /*1960*/  FMUL.FTZ R159, R78, R159 ;  /* 0x0000009f4e9f7220 */ /* 0x000fc80000410000 */
[----:B------:R-:W-:Y:S02]  /*1970*/  @P0 FADD.FTZ R159, R2, R159 ;  /* 0x0000009f029f0221 */ /* 0x000fe40000010000 */
.L_x_3772:
[----:B------:R-:W-:Y:S05]  /*1980*/  BSYNC B0 ;  /* 0x0000000000007941 */ /* 0x000fea0003800000 */
.L_x_3770:
[----:B------:R-:W-:Y:S01]  /*1990*/  BSSY B0, `(.L_x_3773) ;  /* 0x000000b000007945 */ /* 0x000fe20003800000 */
[----:B------:R-:W-:Y:S05]  /*19a0*/  @P2 BRA `(.L_x_3774) ;  /* 0x0000004000002947 */ /* 0x000fea0003800000 */
[----:B------:R-:W-:Y:S01]  /*19b0*/  HFMA2.MMA R161, -RZ, RZ, 0, 0 ;  /* 0x00000000ffa17435 */ /* 0x000fe200000001ff */
[----:B------:R-:W-:Y:S05]  /*19c0*/  @!P0 BRA `(.L_x_3775) ;  /* 0x0000007000008947 */ /* 0x000fea0003800000 */
[----:B-----5:R-:W-:Y:S01]  /*19d0*/  HADD2.F32 R161, -RZ, R5.H0_H0 ;  /* 0x20000005ffa17230 */ /* 0x020fe20000004100 */
[----:B------:R-:W-:Y:S05]  /*19e0*/  BRA `(.L_x_3775) ;  /* 0x0000005000007947 */ /* 0x000fea0003800000 */
.L_x_3774:
[----:B0----5:R-:W-:Y:S02]  /*19f0*/  HADD2.F32 R2, -RZ, R9.H0_H0 ;  /* 0x20000009ff027230 */ /* 0x021fe40000004100 */
[----:B------:R-:W-:-:S03]  /*1a00*/  @P0 HADD2.F32 R12, -RZ, R5.H0_H0 ;  /* 0x20000005ff0c0230 */ /* 0x000fc60000004100 */
[----:B------:R-:W-:-:S04]  /*1a10*/  FMUL.FTZ R2, R2, c[0x0][0x1ec] ;  /* 0x00007b0002027a20 */ /* 0x000fc80000410000 */
[----:B------:R-:W-:-:S04]  /*1a20*/  FMUL.FTZ R161, R79, R2 ;  /* 0x000000024fa17220 */ /* 0x000fc80000410000 */
[----:B------:R-:W-:Y:S02]  /*1a30*/  @P0 FADD.FTZ R161, R12, R161 ;  /* 0x000000a10ca10221 */ /* 0x000fe40000010000 */
.L_x_3775:
[----:B------:R-:W-:Y:S05]  /*1a40*/  BSYNC B0 ;  /* 0x0000000000007941 */ /* 0x000fea0003800000 */
.L_x_3773:
[----:B------:R-:W-:Y:S01]  /*1a50*/  BSSY B0, `(.L_x_3776) ;  /* 0x000000b000007945 */ /* 0x000fe20003800000 */
[----:B------:R-:W-:Y:S05]  /*1a60*/  @P2 BRA `(.L_x_3777) ;  /* 0x0000004000002947 */ /* 0x000fea0003800000 */
[----:B------:R-:W-:Y:S01]  /*1a70*/  MOV R163, RZ ;  /* 0x000000ff00a37202 */ /* 0x000fe20000000f00 */
[----:B------:R-:W-:Y:S05]  /*1a80*/  @!P0 BRA `(.L_x_3778) ;  /* 0x0000007000008947 */ /* 0x000fea0003800000 */
[----:B-----5:R-:W-:Y:S01]  /*1a90*/  HADD2.F32 R163, -RZ, R5.H1_H1 ;  /* 0x30000005ffa37230 */ /* 0x020fe20000004100 */
[----:B------:R-:W-:Y:S05]  /*1aa0*/  BRA `(.L_x_3778) ;  /* 0x0000005000007947 */ /* 0x000fea0003800000 */
.L_x_3777:
[----:B0----5:R-:W-:-:S05]  /*1ab0*/  HADD2.F32 R2, -RZ, R9.H1_H1 ;  /* 0x30000009ff027230 */ /* 0x021fca0000004100 */
[----:B------:R-:W-:Y:S01]  /*1ac0*/  FMUL.FTZ R163, R2, c[0x0][0x1ec] ;  /* 0x00007b0002a37a20 */ /* 0x000fe20000410000 */
[----:B------:R-:W-:-:S03]  /*1ad0*/  @P0 HADD2.F32 R2, -RZ, R5.H1_H1 ;  /* 0x30000005ff020230 */ /* 0x000fc60000004100 */
[----:B------:R-:W-:-:S04]  /*1ae0*/  FMUL.FTZ R163, R80, R163 ;  /* 0x000000a350a37220 */ /* 0x000fc80000410000 */
[----:B------:R-:W-:Y:S02]  /*1af0*/  @P0 FADD.FTZ R163, R2, R163 ;  /* 0x000000a302a30221 */ /* 0x000fe40000010000 */
.L_x_3778:
[----:B------:R-:W-:Y:S05]  /*1b00*/  BSYNC B0 ;  /* 0x0000000000007941 */ /* 0x000fea0003800000 */
.L_x_3776:
[----:B------:R-:W-:Y:S01]  /*1b10*/  BSSY B0, `(.L_x_3779) ;  /* 0x000000b000007945 */ /* 0x000fe20003800000 */
[----:B------:R-:W-:Y:S05]  /*1b20*/  @P2 BRA `(.L_x_3780) ;  /* 0x0000004000002947 */ /* 0x000fea0003800000 */
[----:B------:R-:W-:Y:S01]  /*1b30*/  HFMA2.MMA R165, -RZ, RZ, 0, 0 ;  /* 0x00000000ffa57435 */ /* 0x000fe200000001ff */
[----:B------:R-:W-:Y:S05]  /*1b40*/  @!P0 BRA `(.L_x_3781) ;  /* 0x0000007000008947 */ /* 0x000fea0003800000 */
[----:B-----5:R-:W-:Y:S01]  /*1b50*/  HADD2.F32 R165, -RZ, R6.H0_H0 ;  /* 0x20000006ffa57230 */ /* 0x020fe20000004100 */
[----:B------:R-:W-:Y:S05]  /*1b60*/  BRA `(.L_x_3781) ;  /* 0x0000005000007947 */ /* 0x000fea0003800000 */
.L_x_3780:
[----:B0----5:R-:W-:Y:S02]  /*1b70*/  HADD2.F32 R2, -RZ, R10.H0_H0 ;  /* 0x2000000aff027230 */ /* 0x021fe40000004100 */
[----:B------:R-:W-:-:S03]  /*1b80*/  @P0 HADD2.F32 R12, -RZ, R6.H0_H0 ;  /* 0x20000006ff0c0230 */ /* 0x000fc60000004100 */
[----:B------:R-:W-:-:S04]  /*1b90*/  FMUL.FTZ R2, R2, c[0x0][0x1ec] ;  /* 0x00007b0002027a20 */ /* 0x000fc80000410000 */
[----:B------:R-:W-:-:S04]  /*1ba0*/  FMUL.FTZ R165, R81, R2 ;  /* 0x0000000251a57220 */ /* 0x000fc80000410000 */
[----:B------:R-:W-:Y:S02]  /*1bb0*/  @P0 FADD.FTZ R165, R12, R165 ;  /* 0x000000a50ca50221 */ /* 0x000fe40000010000 */
.L_x_3781:
[----:B------:R-:W-:Y:S05]  /*1bc0*/  BSYNC B0 ;  /* 0x0000000000007941 */ /* 0x000fea0003800000 */
.L_x_3779:
[----:B------:R-:W-:Y:S01]  /*1bd0*/  BSSY B0, `(.L_x_3782) ;  /* 0x000000b000007945 */ /* 0x000fe20003800000 */
[----:B------:R-:W-:Y:S05]  /*1be0*/  @P2 BRA `(.L_x_3783) ;  /* 0x0000004000002947 */ /* 0x000fea0003800000 */
[----:B------:R-:W-:Y:S01]  /*1bf0*/  MOV R167, RZ ;  /* 0x000000ff00a77202 */ /* 0x000fe20000000f00 */
[----:B------:R-:W-:Y:S05]  /*1c00*/  @!P0 BRA `(.L_x_3784) ;  /* 0x0000007000008947 */ /* 0x000fea0003800000 */
[----:B-----5:R-:W-:Y:S01]  /*1c10*/  HADD2.F32 R167, -RZ, R6.H1_H1 ;  /* 0x30000006ffa77230 */ /* 0x020fe20000004100 */
[----:B------:R-:W-:Y:S05]  /*1c20*/  BRA `(.L_x_3784) ;  /* 0x0000005000007947 */ /* 0x000fea0003800000 */
.L_x_3783:
[----:B0----5:R-:W-:-:S05]  /*1c30*/  HADD2.F32 R2, -RZ, R10.H1_H1 ;  /* 0x3000000aff027230 */ /* 0x021fca0000004100 */
[----:B------:R-:W-:Y:S01]  /*1c40*/  FMUL.FTZ R167, R2, c[0x0][0x1ec] ;  /* 0x00007b0002a77a20 */ /* 0x000fe20000410000 */
[----:B------:R-:W-:-:S03]  /*1c50*/  @P0 HADD2.F32 R2, -RZ, R6.H1_H1 ;  /* 0x30000006ff020230 */ /* 0x000fc60000004100 */
[----:B------:R-:W-:-:S04]  /*1c60*/  FMUL.FTZ R167, R82, R167 ;  /* 0x000000a752a77220 */ /* 0x000fc80000410000 */
[----:B------:R-:W-:Y:S02]  /*1c70*/  @P0 FADD.FTZ R167, R2, R167 ;  /* 0x000000a702a70221 */ /* 0x000fe40000010000 */
.L_x_3784:
[----:B------:R-:W-:Y:S05]  /*1c80*/  BSYNC B0 ;  /* 0x0000000000007941 */ /* 0x000fea0003800000 */
.L_x_3782:
[----:B------:R-:W-:Y:S01]  /*1c90*/  BSSY B0, `(.L_x_3785) ;  /* 0x000000b000007945 */ /* 0x000fe20003800000 */
[----:B------:R-:W-:Y:S05]  /*1ca0*/  @P2 BRA `(.L_x_3786) ;  /* 0x0000004000002947 */ /* 0x000fea0003800000 */
[----:B------:R-:W-:Y:S01]  /*1cb0*/  HFMA2.MMA R169, -RZ, RZ, 0, 0 ;  /* 0x00000000ffa97435 */ /* 0x000fe200000001ff */
[----:B------:R-:W-:Y:S05]  /*1cc0*/  @!P0 BRA `(.L_x_3787) ;  /* 0x0000007000008947 */ /* 0x000fea0003800000 */
[----:B-----5:R-:W-:Y:S01]  /*1cd0*/  HADD2.F32 R169, -RZ, R7.H0_H0 ;  /* 0x20000007ffa97230 */ /* 0x020fe20000004100 */
[----:B------:R-:W-:Y:S05]  /*1ce0*/  BRA `(.L_x_3787) ;  /* 0x0000005000007947 */ /* 0x000fea0003800000 */
.L_x_3786:
[----:B0----5:R-:W-:Y:S02]  /*1cf0*/  HADD2.F32 R2, -RZ, R11.H0_H0 ;  /* 0x2000000bff027230 */ /* 0x021fe40000004100 */
[----:B------:R-:W-:-:S03]  /*1d00*/  @P0 HADD2.F32 R12, -RZ, R7.H0_H0 ;  /* 0x20000007ff0c0230 */ /* 0x000fc60000004100 */
[----:B------:R-:W-:-:S04]  /*1d10*/  FMUL.FTZ R2, R2, c[0x0][0x1ec] ;  /* 0x00007b0002027a20 */ /* 0x000fc80000410000 */
[----:B------:R-:W-:-:S04]  /*1d20*/  FMUL.FTZ R169, R83, R2 ;  /* 0x0000000253a97220 */ /* 0x000fc80000410000 */
[----:B------:R-:W-:Y:S02]  /*1d30*/  @P0 FADD.FTZ R169, R12, R169 ;  /* 0x000000a90ca90221 */ /* 0x000fe40000010000 */
.L_x_3787:
[----:B------:R-:W-:Y:S05]  /*1d40*/  BSYNC B0 ;  /* 0x0000000000007941 */ /* 0x000fea0003800000 */
.L_x_3785:
[----:B------:R-:W-:Y:S01]  /*1d50*/  BSSY B0, `(.L_x_3788) ;  /* 0x000000b000007945 */ /* 0x000fe20003800000 */
[----:B------:R-:W-:Y:S05]  /*1d60*/  @P2 BRA `(.L_x_3789) ;  /* 0x0000004000002947 */ /* 0x000fea0003800000 */
[----:B------:R-:W-:Y:S01]  /*1d70*/  MOV R171, RZ ;  /* 0x000000ff00ab7202 */ /* 0x000fe20000000f00 */
[----:B------:R-:W-:Y:S05]  /*1d80*/  @!P0 BRA `(.L_x_3790) ;  /* 0x0000007000008947 */ /* 0x000fea0003800000 */
[----:B-----5:R-:W-:Y:S01]  /*1d90*/  HADD2.F32 R171, -RZ, R7.H1_H1 ;  /* 0x30000007ffab7230 */ /* 0x020fe20000004100 */
[----:B------:R-:W-:Y:S05]  /*1da0*/  BRA `(.L_x_3790) ;  /* 0x0000005000007947 */ /* 0x000fea0003800000 */
.L_x_3789:
[----:B0----5:R-:W-:Y:S02]  /*1db0*/  HADD2.F32 R2, -RZ, R11.H1_H1 ;  /* 0x3000000bff027230 */ /* 0x021fe40000004100 */
[----:B------:R-:W-:-:S03]  /*1dc0*/  @P0 HADD2.F32 R12, -RZ, R7.H1_H1 ;  /* 0x30000007ff0c0230 */ /* 0x000fc60000004100 */
[----:B------:R-:W-:-:S04]  /*1dd0*/  FMUL.FTZ R2, R2, c[0x0][0x1ec] ;  /* 0x00007b0002027a20 */ /* 0x000fc80000410000 */
[----:B------:R-:W-:-:S04]  /*1de0*/  FMUL.FTZ R171, R85, R2 ;  /* 0x0000000255ab7220 */ /* 0x000fc80000410000 */
[----:B------:R-:W-:Y:S02]  /*1df0*/  @P0 FADD.FTZ R171, R12, R171 ;  /* 0x000000ab0cab0221 */ /* 0x000fe40000010000 */
.L_x_3790:
[----:B------:R-:W-:Y:S05]  /*1e00*/  BSYNC B0 ;  /* 0x0000000000007941 */ /* 0x000fea0003800000 */
.L_x_3788:
        /* <DEDUP_REMOVED lines=14> */
[----:B0-----:R-:W-:Y:S01]  /*1ef0*/  HFMA2.MMA R17, -RZ, RZ, 0, 0 ;  /* 0x00000000ff117435 */ /* 0x001fe200000001ff */
[----:B------:R-:W-:Y:S05]  /*1f00*/  @!P0 BRA `(.L_x_3793) ;  /* 0x0000007000008947 */ /* 0x000fea0003800000 */
[----:B-----5:R-:W-:Y:S01]  /*1f10*/  HADD2.F32 R17, -RZ, R4.H0_H0 ;  /* 0x20000004ff117230 */ /* 0x020fe20000004100 */
[----:B------:R-:W-:Y:S05]  /*1f20*/  BRA `(.L_x_3793) ;  /* 0x0000005000007947 */ /* 0x000fea0003800000 */
.L_x_3792:
[----:B0----5:R-:W-:-:S05]  /*1f30*/  HADD2.F32 R2, -RZ, R8.H0_H0 ;  /* 0x20000008ff027230 */ /* 0x021fca0000004100 */
[----:B------:R-:W-:Y:S01]  /*1f40*/  FMUL.FTZ R17, R2, c[0x0][0x1ec] ;  /* 0x00007b0002117a20 */ /* 0x000fe20000410000 */
[----:B------:R-:W-:-:S03]  /*1f50*/  @P0 HADD2.F32 R2, -RZ, R4.H0_H0 ;  /* 0x20000004ff020230 */ /* 0x000fc60000004100 */
[----:B------:R-:W-:-:S04]  /*1f60*/  FMUL.FTZ R17, R84, R17 ;  /* 0x0000001154117220 */ /* 0x000fc80000410000 */
[----:B------:R-:W-:Y:S02]  /*1f70*/  @P0 FADD.FTZ R17, R2, R17 ;  /* 0x0000001102110221 */ /* 0x000fe40000010000 */
.L_x_3793:
[----:B------:R-:W-:Y:S05]  /*1f80*/  BSYNC B0 ;  /* 0x0000000000007941 */ /* 0x000fea0003800000 */
.L_x_3791:
[----:B------:R-:W-:Y:S01]  /*1f90*/  BSSY B0, `(.L_x_3794) ;  /* 0x000000b000007945 */ /* 0x000fe20003800000 */
[----:B------:R-:W-:Y:S05]  /*1fa0*/  @P2 BRA `(.L_x_3795) ;  /* 0x0000004000002947 */ /* 0x000fea0003800000 */
[----:B------:R-:W-:Y:S01]  /*1fb0*/  MOV R143, RZ ;  /* 0x000000ff008f7202 */ /* 0x000fe20000000f00 */
[----:B------:R-:W-:Y:S05]  /*1fc0*/  @!P0 BRA `(.L_x_3796) ;  /* 0x0000007000008947 */ /* 0x000fea0003800000 */
[----:B-----5:R-:W-:Y:S01]  /*1fd0*/  HADD2.F32 R143, -RZ, R4.H1_H1 ;  /* 0x30000004ff8f7230 */ /* 0x020fe20000004100 */
[----:B------:R-:W-:Y:S05]  /*1fe0*/  BRA `(.L_x_3796) ;  /* 0x0000005000007947 */ /* 0x000fea0003800000 */
.L_x_3795:
[----:B-----5:R-:W-:-:S05]  /*1ff0*/  HADD2.F32 R2, -RZ, R8.H1_H1 ;  /* 0x30000008ff027230 */ /* 0x020fca0000004100 */
[----:B------:R-:W-:Y:S01]  /*2000*/  FMUL.FTZ R143, R2, c[0x0][0x1ec] ;  /* 0x00007b00028f7a20 */ /* 0x000fe20000410000 */
[----:B------:R-:W-:-:S03]  /*2010*/  @P0 HADD2.F32 R2, -RZ, R4.H1_H1 ;  /* 0x30000004ff020230 */ /* 0x000fc60000004100 */
[----:B------:R-:W-:-:S04]  /*2020*/  FMUL.FTZ R143, R86, R143 ;  /* 0x0000008f568f7220 */ /* 0x000fc80000410000 */
[----:B------:R-:W-:Y:S02]  /*2030*/  @P0 FADD.FTZ R143, R2, R143 ;  /* 0x0000008f028f0221 */ /* 0x000fe40000010000 */
.L_x_3796:
[----:B------:R-:W-:Y:S05]  /*2040*/  BSYNC B0 ;  /* 0x0000000000007941 */ /* 0x000fea0003800000 */
.L_x_3794:
[----:B------:R-:W-:Y:S01]  /*2050*/  BSSY B0, `(.L_x_3797) ;  /* 0x000000b000007945 */ /* 0x000fe20003800000 */
[----:B------:R-:W-:Y:S05]  /*2060*/  @P2 BRA `(.L_x_3798) ;  /* 0x0000004000002947 */ /* 0x000fea0003800000 */
[----:B------:R-:W-:Y:S01]  /*2070*/  HFMA2.MMA R173, -RZ, RZ, 0, 0 ;  /* 0x00000000ffad7435 */ /* 0x000fe200000001ff */
[----:B------:R-:W-:Y:S05]  /*2080*/  @!P0 BRA `(.L_x_3799) ;  /* 0x0000007000008947 */ /* 0x000fea0003800000 */
[----:B-----5:R-:W-:Y:S01]  /*2090*/  HADD2.F32 R173, -RZ, R5.H0_H0 ;  /* 0x20000005ffad7230 */ /* 0x020fe20000004100 */
[----:B------:R-:W-:Y:S05]  /*20a0*/  BRA `(.L_x_3799) ;  /* 0x0000005000007947 */ /* 0x000fea0003800000 */
.L_x_3798:
[----:B-----5:R-:W-:Y:S02]  /*20b0*/  HADD2.F32 R2, -RZ, R9.H0_H0 ;  /* 0x20000009ff027230 */ /* 0x020fe40000004100 */
[----:B------:R-:W-:-:S03]  /*20c0*/  @P0 HADD2.F32 R12, -RZ, R5.H0_H0 ;  /* 0x20000005ff0c0230 */ /* 0x000fc60000004100 */
[----:B------:R-:W-:-:S04]  /*20d0*/  FMUL.FTZ R2, R2, c[0x0][0x1ec] ;  /* 0x00007b0002027a20 */ /* 0x000fc80000410000 */
[----:B------:R-:W-:-:S04]  /*20e0*/  FMUL.FTZ R173, R87, R2 ;  /* 0x0000000257ad7220 */ /* 0x000fc80000410000 */
[----:B------:R-:W-:Y:S02]  /*20f0*/  @P0 FADD.FTZ R173, R12, R173 ;  /* 0x000000ad0cad0221 */ /* 0x000fe40000010000 */
.L_x_3799:
[----:B------:R-:W-:Y:S05]  /*2100*/  BSYNC B0 ;  /* 0x0000000000007941 */ /* 0x000fea0003800000 */
.L_x_3797:
[----:B------:R-:W-:Y:S01]  /*2110*/  BSSY B0, `(.L_x_3800) ;  /* 0x000000b000007945 */ /* 0x000fe20003800000 */
[----:B------:R-:W-:Y:S05]  /*2120*/  @P2 BRA `(.L_x_3801) ;  /* 0x0000004000002947 */ /* 0x000fea0003800000 */
[----:B------:R-:W-:Y:S01]  /*2130*/  MOV R175, RZ ;  /* 0x000000ff00af7202 */ /* 0x000fe20000000f00 */
[----:B------:R-:W-:Y:S05]  /*2140*/  @!P0 BRA `(.L_x_3802) ;  /* 0x0000007000008947 */ /* 0x000fea0003800000 */
[----:B-----5:R-:W-:Y:S01]  /*2150*/  HADD2.F32 R175, -RZ, R5.H1_H1 ;  /* 0x30000005ffaf7230 */ /* 0x020fe20000004100 */
[----:B------:R-:W-:Y:S05]  /*2160*/  BRA `(.L_x_3802) ;  /* 0x0000005000007947 */ /* 0x000fea0003800000 */
.L_x_3801:
[----:B-----5:R-:W-:-:S05]  /*2170*/  HADD2.F32 R2, -RZ, R9.H1_H1 ;  /* 0x30000009ff027230 */ /* 0x020fca0000004100 */
[----:B------:R-:W-:Y:S01]  /*2180*/  FMUL.FTZ R175, R2, c[0x0][0x1ec] ;  /* 0x00007b0002af7a20 */ /* 0x000fe20000410000 */
[----:B------:R-:W-:-:S03]  /*2190*/  @P0 HADD2.F32 R2, -RZ, R5.H1_H1 ;  /* 0x30000005ff020230 */ /* 0x000fc60000004100 */
[----:B------:R-:W-:-:S04]  /*21a0*/  FMUL.FTZ R175, R88, R175 ;  /* 0x000000af58af7220 */ /* 0x000fc80000410000 */
[----:B------:R-:W-:Y:S02]  /*21b0*/  @P0 FADD.FTZ R175, R2, R175 ;  /* 0x000000af02af0221 */ /* 0x000fe40000010000 */
.L_x_3802:
[----:B------:R-:W-:Y:S05]  /*21c0*/  BSYNC B0 ;  /* 0x0000000000007941 */ /* 0x000fea0003800000 */
.L_x_3800:
[----:B------:R-:W-:Y:S01]  /*21d0*/  BSSY B0, `(.L_x_3803) ;  /* 0x000000b000007945 */ /* 0x000fe20003800000 */
[----:B------:R-:W-:Y:S05]  /*21e0*/  @P2 BRA `(.L_x_3804) ;  /* 0x0000004000002947 */ /* 0x000fea0003800000 */
[----:B------:R-:W-:Y:S01]  /*21f0*/  HFMA2.MMA R177, -RZ, RZ, 0, 0 ;  /* 0x00000000ffb17435 */ /* 0x000fe200000001ff */
[----:B------:R-:W-:Y:S05]  /*2200*/  @!P0 BRA `(.L_x_3805) ;  /* 0x0000007000008947 */ /* 0x000fea0003800000 */
[----:B-----5:R-:W-:Y:S01]  /*2210*/  HADD2.F32 R177, -RZ, R6.H0_H0 ;  /* 0x20000006ffb17230 */ /* 0x020fe20000004100 */
[----:B------:R-:W-:Y:S05]  /*2220*/  BRA `(.L_x_3805) ;  /* 0x0000005000007947 */ /* 0x000fea0003800000 */
.L_x_3804:
[----:B-----5:R-:W-:Y:S02]  /*2230*/  HADD2.F32 R2, -RZ, R10.H0_H0 ;  /* 0x2000000aff027230 */ /* 0x020fe40000004100 */
[----:B------:R-:W-:-:S03]  /*2240*/  @P0 HADD2.F32 R12, -RZ, R6.H0_H0 ;  /* 0x20000006ff0c0230 */ /* 0x000fc60000004100 */
[----:B------:R-:W-:-:S04]  /*2250*/  FMUL.FTZ R2, R2, c[0x0][0x1ec] ;  /* 0x00007b0002027a20 */ /* 0x000fc80000410000 */
[----:B------:R-:W-:-:S04]  /*2260*/  FMUL.FTZ R177, R89, R2 ;  /* 0x0000000259b17220 */ /* 0x000fc80000410000 */
[----:B------:R-:W-:Y:S02]  /*2270*/  @P0 FADD.FTZ R177, R12, R177 ;  /* 0x000000b10cb10221 */ /* 0x000fe40000010000 */
.L_x_3805:
[----:B------:R-:W-:Y:S05]  /*2280*/  BSYNC B0 ;  /* 0x0000000000007941 */ /* 0x000fea0003800000 */
.L_x_3803:
[----:B------:R-:W-:Y:S01]  /*2290*/  BSSY B0, `(.L_x_3806) ;  /* 0x000000b000007945 */ /* 0x000fe20003800000 */
[----:B------:R-:W-:Y:S05]  /*22a0*/  @P2 BRA `(.L_x_3807) ;  /* 0x0000004000002947 */ /* 0x000fea0003800000 */
[----:B------:R-:W-:Y:S01]  /*22b0*/  MOV R179, RZ ;  /* 0x000000ff00b37202 */ /* 0x000fe20000000f00 */
[----:B------:R-:W-:Y:S05]  /*22c0*/  @!P0 BRA `(.L_x_3808) ;  /* 0x0000007000008947 */ /* 0x000fea0003800000 */
[----:B-----5:R-:W-:Y:S01]  /*22d0*/  HADD2.F32 R179, -RZ, R6.H1_H1 ;  /* 0x30000006ffb37230 */ /* 0x020fe20000004100 */
[----:B------:R-:W-:Y:S05]  /*22e0*/  BRA `(.L_x_3808) ;  /* 0x0000005000007947 */ /* 0x000fea0003800000 */
.L_x_3807:
[----:B-----5:R-:W-:-:S05]  /*22f0*/  HADD2.F32 R2, -RZ, R10.H1_H1 ;  /* 0x3000000aff027230 */ /* 0x020fca0000004100 */
[----:B------:R-:W-:Y:S01]  /*2300*/  FMUL.FTZ R179, R2, c[0x0][0x1ec] ;  /* 0x00007b0002b37a20 */ /* 0x000fe20000410000 */
[----:B------:R-:W-:-:S03]  /*2310*/  @P0 HADD2.F32 R2, -RZ, R6.H1_H1 ;  /* 0x30000006ff020230 */ /* 0x000fc60000004100 */
[----:B------:R-:W-:-:S04]  /*2320*/  FMUL.FTZ R179, R90, R179 ;  /* 0x000000b35ab37220 */ /* 0x000fc80000410000 */
[----:B------:R-:W-:Y:S02]  /*2330*/  @P0 FADD.FTZ R179, R2, R179 ;  /* 0x000000b302b30221 */ /* 0x000fe40000010000 */
.L_x_3808:
[----:B------:R-:W-:Y:S05]  /*2340*/  BSYNC B0 ;  /* 0x0000000000007941 */ /* 0x000fea0003800000 */
.L_x_3806:
[----:B------:R-:W-:Y:S01]  /*2350*/  BSSY B0, `(.L_x_3809) ;  /* 0x000000b000007945 */ /* 0x000fe20003800000 */
[----:B------:R-:W-:Y:S05]  /*2360*/  @P2 BRA `(.L_x_3810) ;  /* 0x0000004000002947 */ /* 0x000fea0003800000 */
[----:B------:R-:W-:Y:S01]  /*2370*/  HFMA2.MMA R181, -RZ, RZ, 0, 0 ;  /* 0x00000000ffb57435 */ /* 0x000fe200000001ff */
[----:B------:R-:W-:Y:S05]  /*2380*/  @!P0 BRA `(.L_x_3811) ;  /* 0x0000007000008947 */ /* 0x000fea0003800000 */
[----:B-----5:R-:W-:Y:S01]  /*2390*/  HADD2.F32 R181, -RZ, R7.H0_H0 ;  /* 0x20000007ffb57230 */ /* 0x020fe20000004100 */
[----:B------:R-:W-:Y:S05]  /*23a0*/  BRA `(.L_x_3811) ;  /* 0x0000005000007947 */ /* 0x000fea0003800000 */
.L_x_3810:
[----:B-----5:R-:W-:Y:S02]  /*23b0*/  HADD2.F32 R2, -RZ, R11.H0_H0 ;  /* 0x2000000bff027230 */ /* 0x020fe40000004100 */
[----:B------:R-:W-:-:S03]  /*23c0*/  @P0 HADD2.F32 R12, -RZ, R7.H0_H0 ;  /* 0x20000007ff0c0230 */ /* 0x000fc60000004100 */
[----:B------:R-:W-:-:S04]  /*23d0*/  FMUL.FTZ R2, R2, c[0x0][0x1ec] ;  /* 0x00007b0002027a20 */ /* 0x000fc80000410000 */
[----:B------:R-:W-:-:S04]  /*23e0*/  FMUL.FTZ R181, R91, R2 ;  /* 0x000000025bb57220 */ /* 0x000fc80000410000 */
[----:B------:R-:W-:Y:S02]  /*23f0*/  @P0 FADD.FTZ R181, R12, R181 ;  /* 0x000000b50cb50221 */ /* 0x000fe40000010000 */
.L_x_3811:
[----:B------:R-:W-:Y:S05]  /*2400*/  BSYNC B0 ;  /* 0x0000000000007941 */ /* 0x000fea0003800000 */
.L_x_3809:
[----:B------:R-:W-:Y:S01]  /*2410*/  BSSY B0, `(.L_x_3812) ;  /* 0x000000b000007945 */ /* 0x000fe20003800000 */
[----:B------:R-:W-:Y:S05]  /*2420*/  @P2 BRA `(.L_x_3813) ;  /* 0x0000004000002947 */ /* 0x000fea0003800000 */
[----:B------:R-:W-:Y:S01]  /*2430*/  MOV R183, RZ ;  /* 0x000000ff00b77202 */ /* 0x000fe20000000f00 */
[----:B------:R-:W-:Y:S05]  /*2440*/  @!P0 BRA `(.L_x_3814) ;  /* 0x0000007000008947 */ /* 0x000fea0003800000 */
[----:B-----5:R-:W-:Y:S01]  /*2450*/  HADD2.F32 R183, -RZ, R7.H1_H1 ;  /* 0x30000007ffb77230 */ /* 0x020fe20000004100 */
[----:B------:R-:W-:Y:S05]  /*2460*/  BRA `(.L_x_3814) ;  /* 0x0000005000007947 */ /* 0x000fea0003800000 */
.L_x_3813:
[----:B-----5:R-:W-:-:S05]  /*2470*/  HADD2.F32 R2, -RZ, R11.H1_H1 ;  /* 0x3000000bff027230 */ /* 0x020fca0000004100 */
[----:B------:R-:W-:Y:S01]  /*2480*/  FMUL.FTZ R183, R2, c[0x0][0x1ec] ;  /* 0x00007b0002b77a20 */ /* 0x000fe20000410000 */
[----:B------:R-:W-:-:S03]  /*2490*/  @P0 HADD2.F32 R2, -RZ, R7.H1_H1 ;  /* 0x30000007ff020230 */ /* 0x000fc60000004100 */
[----:B------:R-:W-:-:S04]  /*24a0*/  FMUL.FTZ R183, R92, R183 ;  /* 0x000000b75cb77220 */ /* 0x000fc80000410000 */
[----:B------:R-:W-:Y:S02]  /*24b0*/  @P0 FADD.FTZ R183, R2, R183 ;  /* 0x000000b702b70221 */ /* 0x000fe40000010000 */
.L_x_3814:
[----:B------:R-:W-:Y:S05]  /*24c0*/  BSYNC B0 ;  /* 0x0000000000007941 */ /* 0x000fea0003800000 */
.L_x_3812:
[----:B------:R-:W-:Y:S01]  /*24d0*/  FADD.FTZ R16, RZ, R21 ;  /* 0x00000015ff107221 */ /* 0x000fe20000010000 */
[----:B------:R-:W-:Y:S01]  /*24e0*/  F2FP.PACK_AB R15, R183, R181 ;  /* 0x000000b5b70f723e */ /* 0x000fe200000000ff */
[----:B------:R-:W-:Y:S01]  /*24f0*/  IMAD.WIDE.U32 R2, R185, R20, c[0x0][0x188] ;  /* 0x00006200b9027625 */ /* 0x000fe200078e0014 */
[----:B------:R-:W-:Y:S02]  /*2500*/  F2FP.PACK_AB R14, R179, R177 ;  /* 0x000000b1b30e723e */ /* 0x000fe400000000ff */
[----:B------:R-:W-:Y:S01]  /*2510*/  F2FP.PACK_AB R13, R175, R173 ;  /* 0x000000adaf0d723e */ /* 0x000fe200000000ff */
[----:B------:R-:W-:Y:S01]  /*2520*/  FADD.FTZ R16, R16, R23 ;  /* 0x0000001710107221 */ /* 0x000fe20000010000 */
[----:B------:R-:W-:Y:S02]  /*2530*/  F2FP.PACK_AB R12, R143, R17 ;  /* 0x000000118f0c723e */ /* 0x000fe400000000ff */
        /* <DEDUP_REMOVED lines=35> */
.L_x_3821:
        /* <DEDUP_REMOVED lines=84> */
.L_x_3822:
        /* <DEDUP_REMOVED lines=127> */
[----:B------:R-:W-:Y:S01]  /*34a0*/  F2FP.PACK_AB R13, R2, R13 ;  /* 0x0000000d020d723e */ /* 0x000fe200000000ff */
[----:B------:R-:W-:Y:S01]  /*34b0*/  FFMA.FTZ R12, R94, R21, R29 ;  /* 0x000000155e0c7223 */ /* 0x000fe2000001001d */
[----:B------:R-:W-:Y:S01]  /*34c0*/  IADD3 R136, R3, 0x300, RZ ;  /* 0x0000030003887810 */ /* 0x000fe20007ffe0ff */
[----:B------:R-:W-:-:S02]  /*34d0*/  FFMA.FTZ R23, R93, R23, R30 ;  /* 0x000000175d177223 */ /* 0x000fc4000001001e */
[C---:B------:R-:W-:Y:S02]  /*34e0*/  FMUL.FTZ R135, R14.reuse, R135 ;  /* 0x000000870e877220 */ /* 0x040fe40000410000 */
[C---:B------:R-:W-:Y:S01]  /*34f0*/  FMUL.FTZ R137, R14.reuse, R137 ;  /* 0x000000890e897220 */ /* 0x040fe20000410000 */
[----:B------:R-:W-:Y:S01]  /*3500*/  F2FP.PACK_AB R12, R23, R12 ;  /* 0x0000000c170c723e */ /* 0x000fe200000000ff */
        /* <DEDUP_REMOVED lines=12> */
[----:B------:R-:W-:Y:S01]  /*35d0*/  F2FP.PACK_AB R17, R2, R17 ;  /* 0x000000110211723e */ /* 0x000fe200000000ff */
[----:B------:R-:W-:Y:S02]  /*35e0*/  FMUL.FTZ R163, R14, R163 ;  /* 0x000000a30ea37220 */ /* 0x000fe40000410000 */
[----:B------:R-:W-:Y:S02]  /*35f0*/  FFMA.FTZ R15, R100, R135, R35 ;  /* 0x00000087640f7223 */ /* 0x000fe40000010023 */
[----:B------:R-:W-:Y:S01]  /*3600*/  FFMA.FTZ R16, R99, R137, R36 ;  /* 0x0000008963107223 */ /* 0x000fe20000010024 */
[----:B------:R-:W-:Y:S01]  /*3610*/  MOV R137, 0x10 ;  /* 0x0000001000897802 */ /* 0x000fe20000000f00 */
[----:B------:R-:W-:-:S02]  /*3620*/  FFMA.FTZ R19, R108, R153, R43 ;  /* 0x000000996c137223 */ /* 0x000fc4000001002b */
[----:B------:R-:W-:Y:S01]  /*3630*/  FFMA.FTZ R18, R107, R155, R44 ;  /* 0x0000009b6b127223 */ /* 0x000fe2000001002c */
[----:B------:R-:W-:Y:S01]  /*3640*/  F2FP.PACK_AB R15, R16, R15 ;  /* 0x0000000f100f723e */ /* 0x000fe200000000ff */
[----:B------:R-:W-:Y:S02]  /*3650*/  FFMA.FTZ R25, R120, R173, R55 ;  /* 0x000000ad78197223 */ /* 0x000fe40000010037 */
[----:B------:R-:W-:Y:S01]  /*3660*/  FFMA.FTZ R132, R119, R175, R56 ;  /* 0x000000af77847223 */ /* 0x000fe20000010038 */
[----:B------:R-:W-:Y:S01]  /*3670*/  F2FP.PACK_AB R19, R18, R19 ;  /* 0x000000131213723e */ /* 0x000fe200000000ff */
[C---:B------:R-:W-:Y:S02]  /*3680*/  FMUL.FTZ R131, R14.reuse, R131 ;  /* 0x000000830e837220 */ /* 0x040fe40000410000 */
[----:B------:R-:W-:Y:S01]  /*3690*/  FMUL.FTZ R133, R14, R133 ;  /* 0x000000850e857220 */ /* 0x000fe20000410000 */
[----:B------:R-:W-:Y:S01]  /*36a0*/  F2FP.PACK_AB R25, R132, R25 ;  /* 0x000000198419723e */ /* 0x000fe200000000ff */
[----:B------:R-:W-:Y:S01]  /*36b0*/  FFMA.FTZ R23, R116, R169, R51 ;  /* 0x000000a974177223 */ /* 0x000fe20000010033 */
[----:B------:R-:W-:Y:S01]  /*36c0*/  IADD3 R132, R3, 0x100, RZ ;  /* 0x0000010003847810 */ /* 0x000fe20007ffe0ff */
[----:B------:R-:W-:-:S02]  /*36d0*/  FFMA.FTZ R20, R115, R171, R52 ;  /* 0x000000ab73147223 */ /* 0x000fc40000010034 */
[----:B------:R-:W-:Y:S02]  /*36e0*/  FFMA.FTZ R27, R124, R181, R59 ;  /* 0x000000b57c1b7223 */ /* 0x000fe4000001003b */
[----:B------:R-:W-:Y:S01]  /*36f0*/  FMUL.FTZ R139, R14, R139 ;  /* 0x0000008b0e8b7220 */ /* 0x000fe20000410000 */
[----:B------:R-:W-:Y:S01]  /*3700*/  F2FP.PACK_AB R23, R20, R23 ;  /* 0x000000171417723e */ /* 0x000fe200000000ff */
[----:B------:R-:W-:Y:S01]  /*3710*/  FMUL.FTZ R141, R14, R141 ;  /* 0x0000008d0e8d7220 */ /* 0x000fe20000410000 */
[----:B------:R-:W-:Y:S01]  /*3720*/  F2FP.PACK_AB R27, R134, R27 ;  /* 0x0000001b861b723e */ /* 0x000fe200000000ff */
        /* <DEDUP_REMOVED lines=33> */
[----:B------:R-:W-:-:S03]  /*3940*/  IMAD.WIDE.U32 R2, R3, R137, c[0x0][0x208] ;  /* 0x0000820003027625 */ /* 0x000fc600078e0089 */
[----:B------:R-:W-:Y:S01]  /*3950*/  F2FP.PACK_AB R24, R143, R24 ;  /* 0x000000188f18723e */ /* 0x000fe200000000ff */
[-C--:B------:R-:W-:Y:S01]  /*3960*/  IMAD.WIDE.U32 R132, R132, R137.reuse, c[0x0][0x208] ;  /* 0x0000820084847625 */ /* 0x080fe200078e0089 */
[----:B------:R0:W-:Y:S03]  /*3970*/  STG.E.128 [R2.64], R12 ;  /* 0x0000000c02007986 */ /* 0x0001e6000c101d04 */
[-C--:B------:R-:W-:Y:S01]  /*3980*/  IMAD.WIDE.U32 R134, R134, R137.reuse, c[0x0][0x208] ;  /* 0x0000820086867625 */ /* 0x080fe200078e0089 */
[----:B------:R0:W-:Y:S03]  /*3990*/  STG.E.128 [R132.64], R16 ;  /* 0x0000001084007986 */ /* 0x0001e6000c101d04 */
[----:B------:R-:W-:Y:S01]  /*39a0*/  IMAD.WIDE.U32 R136, R136, R137, c[0x0][0x208] ;  /* 0x0000820088887625 */ /* 0x000fe200078e0089 */
[----:B------:R0:W-:Y:S04]  /*39b0*/  STG.E.128 [R134.64], R20 ;  /* 0x0000001486007986 */ /* 0x0001e8000c101d04 */
[----:B------:R0:W-:Y:S02]  /*39c0*/  STG.E.128 [R136.64], R24 ;  /* 0x0000001888007986 */ /* 0x0001e4000c101d04 */
.L_x_3818:
[----:B-1----:R-:W-:Y:S05]  /*39d0*/  BSYNC B0 ;  /* 0x0000000000007941 */ /* 0x002fea0003800000 */
.L_x_3817:
[----:B------:R-:W-:Y:S02]  /*39e0*/  IADD3 R126, R126, c[0x0][0x160], RZ ;  /* 0x000058007e7e7a10 */ /* 0x000fe40007ffe0ff */
[----:B------:R-:W-:-:S02]  /*39f0*/  LOP3.LUT P1, RZ, R128, 0xff, RZ, 0xc0, !PT ;  /* 0x000000ff80ff7812 */ /* 0x000fc4000782c0ff */
[----:B------:R-:W-:Y:S02]  /*3a00*/  ISETP.GE.AND P0, PT, R126, c[0x0][0x164], PT ;  /* 0x000059007e007a0c */ /* 0x000fe40003f06270 */
[----:B------:R-:W-:-:S11]  /*3a10*/  SEL R128, RZ, 0x1, P1 ;  /* 0x00000001ff807807 */ /* 0x000fd60000800000 */
[----:B0----5:R-:W-:Y:S01]  /*3a20*/  @P0 CALL.REL.NOINC `(.L_x_3819) ;  /* 0x0000001000000944 */ /* 0x021fe20003c00000 */
[----:B------:R-:W-:Y:S05]  /*3a30*/  BRA `(.L_x_3820) ;  /* 0xffffcea000007947 */ /* 0x000fea000383ffff */
.L_x_3819:
[----:B------:R-:W-:Y:S05]  /*3a40*/  EXIT ;  /* 0x000000000000794d */ /* 0x000fea0003800000 */
.L_x_3815:
[----:B------:R-:W-:Y:S01]  /*3a50*/  HFMA2.MMA R3, -RZ, RZ, 0, 5.9604644775390625e-08 ;  /* 0x00000001ff037435 */ /* 0x000fe200000001ff */
[----:B------:R-:W-:Y:S02]  /*3a60*/  MOV R15, 0x1f ;  /* 0x0000001f000f7802 */ /* 0x000fe40000000f00 */
[----:B------:R-:W-:Y:S02]  /*3a70*/  MOV R16, 0xffffffff ;  /* 0xffffffff00107802 */ /* 0x000fe40000000f00 */
[----:B------:R-:W-:Y:S02]  /*3a80*/  MOV R12, 0x3aa0 ;  /* 0x00003aa0000c7802 */ /* 0x000fe40000000f00 */
[----:B-----5:R-:W-:Y:S05]  /*3a90*/  CALL.REL.NOINC `($__internal_23_$__cuda_sm70_shflsync_bfly_p) ;  /* 0x000007a000007944 */ /* 0x020fea0003c00000 */
[----:B-1----:R-:W-:Y:S01]  /*3aa0*/  MOV R2, R3 ;  /* 0x0000000300027202 */ /* 0x002fe20000000f00 */
[----:B0-----:R-:W-:Y:S05]  /*3ab0*/  BRA `(.L_x_3821) ;  /* 0xffffecb000007947 */ /* 0x001fea000383ffff */
.L_x_3816:
[----:B------:R-:W-:Y:S01]  /*3ac0*/  HFMA2.MMA R3, -RZ, RZ, 0, 1.1920928955078125e-07 ;  /* 0x00000002ff037435 */ /* 0x000fe200000001ff */
[----:B------:R-:W-:Y:S02]  /*3ad0*/  MOV R15, 0x1f ;  /* 0x0000001f000f7802 */ /* 0x000fe40000000f00 */
[----:B------:R-:W-:Y:S02]  /*3ae0*/  MOV R16, 0xffffffff ;  /* 0xffffffff00107802 */ /* 0x000fe40000000f00 */
[----:B------:R-:W-:-:S02]  /*3af0*/  MOV R12, 0x3b10 ;  /* 0x00003b10000c7802 */ /* 0x000fc40000000f00 */
[----:B-----5:R-:W-:Y:S05]  /*3b00*/  CALL.REL.NOINC `($__internal_23_$__cuda_sm70_shflsync_bfly_p) ;  /* 0x0000073000007944 */ /* 0x020fea0003c00000 */
[----:B01----:R-:W-:Y:S01]  /*3b10*/  FADD.FTZ R20, R20, R3 ;  /* 0x0000000314147221 */ /* 0x003fe20000010000 */
[----:B------:R-:W-:Y:S01]  /*3b20*/  HFMA2.MMA R3, -RZ, RZ, 0, 2.384185791015625e-07 ;  /* 0x00000004ff037435 */ /* 0x000fe200000001ff */
[----:B------:R-:W-:-:S02]  /*3b30*/  MOV R15, 0x1f ;  /* 0x0000001f000f7802 */ /* 0x000fc40000000f00 */
[----:B------:R-:W-:Y:S02]  /*3b40*/  MOV R16, 0xffffffff ;  /* 0xffffffff00107802 */ /* 0x000fe40000000f00 */
[----:B------:R-:W-:Y:S02]  /*3b50*/  MOV R12, 0x3b70 ;  /* 0x00003b70000c7802 */ /* 0x000fe40000000f00 */
[----:B------:R-:W-:Y:S05]  /*3b60*/  CALL.REL.NOINC `($__internal_23_$__cuda_sm70_shflsync_bfly_p) ;  /* 0x000006d000007944 */ /* 0x000fea0003c00000 */
[----:B01----:R-:W-:Y:S01]  /*3b70*/  FADD.FTZ R20, R20, R3 ;  /* 0x0000000314147221 */ /* 0x003fe20000010000 */
[----:B------:R-:W-:Y:S01]  /*3b80*/  HFMA2.MMA R3, -RZ, RZ, 0, 4.76837158203125e-07 ;  /* 0x00000008ff037435 */ /* 0x000fe200000001ff */
[----:B------:R-:W-:Y:S02]  /*3b90*/  MOV R15, 0x1f ;  /* 0x0000001f000f7802 */ /* 0x000fe40000000f00 */
[----:B------:R-:W-:Y:S02]  /*3ba0*/  MOV R16, 0xffffffff ;  /* 0xffffffff00107802 */ /* 0x000fe40000000f00 */
[----:B------:R-:W-:Y:S02]  /*3bb0*/  MOV R12, 0x3bd0 ;  /* 0x00003bd0000c7802 */ /* 0x000fe40000000f00 */
[----:B------:R-:W-:Y:S05]  /*3bc0*/  CALL.REL.NOINC `($__internal_23_$__cuda_sm70_shflsync_bfly_p) ;  /* 0x0000067000007944 */ /* 0x000fea0003c00000 */
[----:B01----:R-:W-:Y:S01]  /*3bd0*/  FADD.FTZ R20, R20, R3 ;  /* 0x0000000314147221 */ /* 0x003fe20000010000 */
[----:B------:R-:W-:Y:S01]  /*3be0*/  HFMA2.MMA R3, -RZ, RZ, 0, 9.5367431640625e-07 ;  /* 0x00000010ff037435 */ /* 0x000fe200000001ff */
[----:B------:R-:W-:-:S02]  /*3bf0*/  MOV R15, 0x1f ;  /* 0x0000001f000f7802 */ /* 0x000fc40000000f00 */
[----:B------:R-:W-:Y:S02]  /*3c00*/  MOV R16, 0xffffffff ;  /* 0xffffffff00107802 */ /* 0x000fe40000000f00 */
[----:B------:R-:W-:Y:S02]  /*3c10*/  MOV R12, 0x3c30 ;  /* 0x00003c30000c7802 */ /* 0x000fe40000000f00 */
[----:B------:R-:W-:Y:S05]  /*3c20*/  CALL.REL.NOINC `($__internal_23_$__cuda_sm70_shflsync_bfly_p) ;  /* 0x0000061000007944 */ /* 0x000fea0003c00000 */
        /* <DEDUP_REMOVED lines=70> */
[----:B------:R-:W-:Y:S05]  /*4090*/  CALL.REL.NOINC `($__internal_23_$__cuda_sm70_shflsync_bfly_p) ;  /* 0x000001a000007944 */ /* 0x000fea0003c00000 */
[----:B01----:R-:W-:Y:S01]  /*40a0*/  FADD.FTZ R20, R20, R3 ;  /* 0x0000000314147221 */ /* 0x003fe20000010000 */
[----:B------:R-:W-:Y:S01]  /*40b0*/  HFMA2.MMA R3, -RZ, RZ, 0, 1.1920928955078125e-07 ;  /* 0x00000002ff037435 */ /* 0x000fe200000001ff */
[----:B------:R-:W-:Y:S02]  /*40c0*/  MOV R15, 0x1f ;  /* 0x0000001f000f7802 */ /* 0x000fe40000000f00 */
[----:B------:R-:W-:Y:S02]  /*40d0*/  MOV R16, 0xffffffff ;  /* 0xffffffff00107802 */ /* 0x000fe40000000f00 */
[----:B------:R-:W-:Y:S02]  /*40e0*/  MOV R12, 0x4100 ;  /* 0x00004100000c7802 */ /* 0x000fe40000000f00 */
[----:B------:R-:W-:Y:S05]  /*40f0*/  CALL.REL.NOINC `($__internal_23_$__cuda_sm70_shflsync_bfly_p) ;  /* 0x0000014000007944 */ /* 0x000fea0003c00000 */
        /* <DEDUP_REMOVED lines=18> */
[----:B-1----:R-:W-:Y:S01]  /*4220*/  MOV R13, R3 ;  /* 0x00000003000d7202 */ /* 0x002fe20000000f00 */
[----:B0-----:R-:W-:Y:S05]  /*4230*/  BRA `(.L_x_3822) ;  /* 0xffffea7000007947 */ /* 0x001fea000383ffff */
        .weak           $__internal_23_$__cuda_sm70_shflsync_bfly_p
        .type           $__internal_23_$__cuda_sm70_shflsync_bfly_p,@function
        .size           $__internal_23_$__cuda_sm70_shflsync_bfly_p,(.L_x_29087 - $__internal_23_$__cuda_sm70_shflsync_bfly_p)
$__internal_23_$__cuda_sm70_shflsync_bfly_p:
[----:B------:R-:W-:Y:S01]  /*4240*/  HFMA2.MMA R13, -RZ, RZ, 0, 0 ;  /* 0x00000000ff0d7435 */ /* 0x000fe200000001ff */
[----:B------:R-:W-:Y:S04]  /*4250*/  WARPSYNC R16 ;  /* 0x0000001000007348 */ /* 0x000fe80003800000 */
[----:B------:R0:W1:Y:S01]  /*4260*/  SHFL.BFLY PT, R3, R20, R3, R15 ;  /* 0x0c00000314037389 */ /* 0x00006200000e000f */
[----:B------:R-:W-:Y:S05]  /*4270*/  RET.REL.NODEC R12 `(_ZN10layer_norm13ln_fwd_kernelINS_13Kernel_traitsI6__halfS2_S2_S2_fjLj8192ELj1ELj1ELj8ELj16ENS_18Kernel_traits_baseILj8192ES2_S2_S2_S2_fjLj256EEEEELb0ELb1ELb1ELb1EEEvNS_9FwdParamsE) ;  /* 0xffffbd800c007950 */ /* 0x000fea0003c3ffff */
.L_x_3823:
        /* <DEDUP_REMOVED lines=16> */
.L_x_29087:


//--------------------- .text._ZN10layer_norm13ln_fwd_kernelINS_13Kernel_traitsI6__halfS2_S2_S2_fjLj8192ELj1ELj1ELj8ELj16ENS_18Kernel_traits_baseILj8192ES2_S2_S2_S2_fjLj256EEEEELb1ELb0ELb0ELb0EEEvNS_9FwdParamsE --------------------------
	.section	.text._ZN10layer_norm13ln_fwd_kernelINS_13Kernel_traitsI6__halfS2_S2_S2_fjLj8192ELj1ELj1ELj8ELj16ENS_18Kernel_traits_baseILj8192ES2_S2_S2_S2_fjLj256EEEEELb1ELb0ELb0ELb0EEEvNS_9FwdParamsE,"ax",@progbits
	.sectioninfo	@"SHI_REGISTERS=128"
	.align	128
        .global         _ZN10layer_norm13ln_fwd_kernelINS_13Kernel_traitsI6__halfS2_S2_S2_fjLj8192ELj1ELj1ELj8ELj16ENS_18Kernel_traits_baseILj8192ES2_S2_S2_S2_fjLj256EEEEELb1ELb0ELb0ELb0EEEvNS_9FwdParamsE
        .type           _ZN10layer_norm13ln_fwd_kernelINS_13Kernel_traitsI6__halfS2_S2_S2_fjLj8192ELj1ELj1ELj8ELj16ENS_18Kernel_traits_baseILj8192ES2_S2_S2_S2_fjLj256EEEEELb1ELb0ELb0ELb0EEEvNS_9FwdParamsE,@function
        .size           _ZN10layer_norm13ln_fwd_kernelINS_13Kernel_traitsI6__halfS2_S2_S2_fjLj8192ELj1ELj1ELj8ELj16ENS_18Kernel_traits_baseILj8192ES2_S2_S2_S2_fjLj256EEEEELb1ELb0ELb0ELb0EEEvNS_9FwdParamsE,(.L_x_29088 - _ZN10layer_norm13ln_fwd_kernelINS_13Kernel_traitsI6__halfS2_S2_S2_fjLj8192ELj1ELj1ELj8ELj16ENS_18Kernel_traits_baseILj8192ES2_S2_S2_S2_fjLj256EEEEELb1ELb0ELb0ELb0EEEvNS_9FwdParamsE)
        .other          _ZN10layer_norm13ln_fwd_kernelINS_13Kernel_traitsI6__halfS2_S2_S2_fjLj8192ELj1ELj1ELj8ELj16ENS_18Kernel_traits_baseILj8192ES2_S2_S2_S2_fjLj256EEEEELb1ELb0ELb0ELb0EEEvNS_9FwdParamsE,@"STO_CUDA_ENTRY STV_DEFAULT"
_ZN10layer_norm13ln_fwd_kernelINS_13Kernel_traitsI6__halfS2_S2_S2_fjLj8192ELj1ELj1ELj8ELj16ENS_18Kernel_traits_baseILj8192ES2_S2_S2_S2_fjLj256EEEEELb1ELb0ELb0ELb0EEEvNS_9FwdParamsE:
.text._ZN10layer_norm13ln_fwd_kernelINS_13Kernel_traitsI6__halfS2_S2_S2_fjLj8192ELj1ELj1ELj8ELj16ENS_18Kernel_traits_baseILj8192ES2_S2_S2_S2_fjLj256EEEEELb1ELb0ELb0ELb0EEEvNS_9FwdParamsE:
[----:B------:R-:W-:-:S04]  /*0000*/  IMAD.MOV.U32 R1, RZ, RZ, c[0x0][0x28] ;  /* 0x00000a00ff017624 */ /* 0x000fc800078e00ff */
[----:B------:R-:W-:Y:S01]  /*0010*/  ULDC.U8 UR4, c[0x0][0x244] ;  /* 0x0000910000047ab9 */ /* 0x000fe20000000000 */
[----:B------:R-:W-:Y:S01]  /*0020*/  IADD3 R1, R1, -0x18, RZ ;  /* 0xffffffe801017810 */ /* 0x000fe20007ffe0ff */
[----:B------:R-:W-:Y:S01]  /*0030*/  ULDC.64 UR6, c[0x0][0x118] ;  /* 0x0000460000067ab9 */ /* 0x000fe20000000a00 */
[----:B------:R-:W-:Y:S01]  /*0040*/  ISETP.NE.AND P0, PT, RZ, UR4, PT ;  /* 0x00000004ff007c0c */ /* 0x000fe2000bf05270 */
[----:B------:R-:W-:Y:S02]  /*0050*/  ULDC.64 UR4, c[0x0][0x230] ;  /* 0x00008c0000047ab9 */ /* 0x000fe40000000a00 */
[----:B------:R-:W-:Y:S02]  /*0060*/  IMAD.U32 R6, RZ, RZ, UR4 ;  /* 0x00000004ff067e24 */ /* 0x000fe4000f8e00ff */
[----:B------:R-:W-:Y:S01]  /*0070*/  IMAD.U32 R7, RZ, RZ, UR5 ;  /* 0x00000005ff077e24 */ /* 0x000fe2000f8e00ff */
[----:B------:R-:W-:Y:S01]  /*0080*/  MOV R20, c[0x0][0x238] ;  /* 0x00008e0000147a02 */ /* 0x000fe20000000f00 */
[----:B------:R-:W-:-:S06]  /*0090*/  IMAD.MOV.U32 R21, RZ, RZ, c[0x0][0x23c] ;  /* 0x00008f00ff157624 */ /* 0x000fcc00078e00ff */
[----:B------:R-:W2:Y:S01]  /*00a0*/  @P0 LDG.E.64 R6, [R6.64] ;  /* 0x0000000606060981 */ /* 0x000ea2000c1e1b00 */
[----:B------:R-:W-:Y:S02]  /*00b0*/  @P0 IMAD.MOV.U32 R12, RZ, RZ, R20 ;  /* 0x000000ffff0c0224 */ /* 0x000fe400078e0014 */
[----:B------:R-:W-:-:S05]  /*00c0*/  @P0 IMAD.MOV.U32 R13, RZ, RZ, R21 ;  /* 0x000000ffff0d0224 */ /* 0x000fca00078e0015 */
[----:B------:R-:W3:Y:S01]  /*00d0*/  @P0 LDG.E.64 R2, [R12.64] ;  /* 0x000000060c020981 */ /* 0x000ee2000c1e1b00 */
[----:B------:R-:W-:Y:S03]  /*00e0*/  BSSY B0, `(.L_x_3824) ;  /* 0x0000059000007945 */ /* 0x000fe60003800000 */
[----:B------:R-:W0:Y:S04]  /*00f0*/  S2R R0, SR_TID.X ;  /* 0x0000000000007919 */ /* 0x000e280000002100 */
[----:B------:R-:W0:Y:S01]  /*0100*/  S2R R15, SR_CTAID.X ;  /* 0x00000000000f7919 */ /* 0x000e220000002500 */
[----:B--2---:R-:W1:Y:S08]  /*0110*/  @P0 R2UR UR4, R6 ;  /* 0x00000000060403c2 */ /* 0x004e7000000e0000 */
[----:B------:R2:W4:Y:S01]  /*0120*/  @P0 R2UR UR5, R7 ;  /* 0x00000000070503c2 */ /* 0x00052200000e0000 */
[----:B---3--:R-:W-:Y:S01]  /*0130*/  @P0 IADD3 R20, P1, R2, c[0x0][0x240], RZ ;  /* 0x0000900002140a10 */ /* 0x008fe20007f3e0ff */
[----:B0-----:R-:W-:-:S03]  /*0140*/  IMAD R2, R15, c[0x0][0x0], R0 ;  /* 0x000000000f027a24 */ /* 0x001fc600078e0200 */
[----:B------:R-:W-:Y:S01]  /*0150*/  @P0 IADD3.X R21, RZ, R3, RZ, P1, !PT ;  /* 0x00000003ff150210 */ /* 0x000fe20000ffe4ff */
[----:B------:R-:W-:-:S03]  /*0160*/  IMAD.WIDE.U32 R10, R2, -0x326172a9, RZ ;  /* 0xcd9e8d57020a7825 */ /* 0x000fc600078e00ff */
[--C-:B------:R-:W-:Y:S02]  /*0170*/  SHF.R.U64 R3, R20, 0x2, R21.reuse ;  /* 0x0000000214037819 */ /* 0x100fe40000001215 */
[----:B------:R-:W-:-:S03]  /*0180*/  SHF.R.U32.HI R4, RZ, 0x2, R21 ;  /* 0x00000002ff047819 */ /* 0x000fc60000011615 */
[----:B------:R-:W-:Y:S01]  /*0190*/  IMAD.WIDE.U32 R8, R3, -0x2daee0ad, RZ ;  /* 0xd2511f5303087825 */ /* 0x000fe200078e00ff */
[----:B-1----:R-:W-:Y:S01]  /*01a0*/  LOP3.LUT R5, R11, UR4, R4, 0x96, !PT ;  /* 0x000000040b057c12 */ /* 0x002fe2000f8e9604 */
[----:B------:R-:W-:Y:S02]  /*01b0*/  UIADD3 UR9, UR4, -0x61c88647, URZ ;  /* 0x9e3779b904097890 */ /* 0x000fe4000fffe03f */
[----:B------:R-:W-:Y:S02]  /*01c0*/  UIADD3 UR11, UR4, 0x3c6ef372, URZ ;  /* 0x3c6ef372040b7890 */ /* 0x000fe4000fffe03f */
[----:B--2---:R-:W-:Y:S01]  /*01d0*/  IMAD.WIDE.U32 R6, R5, -0x2daee0ad, RZ ;  /* 0xd2511f5305067825 */ /* 0x004fe200078e00ff */
[----:B------:R-:W-:Y:S01]  /*01e0*/  UIADD3 UR13, UR4, -0x255992d5, URZ ;  /* 0xdaa66d2b040d7890 */ /* 0x000fe2000fffe03f */
[----:B----4-:R-:W-:Y:S01]  /*01f0*/  LOP3.LUT R12, R9, UR5, RZ, 0x3c, !PT ;  /* 0x00000005090c7c12 */ /* 0x010fe2000f8e3cff */
[----:B------:R-:W-:Y:S01]  /*0200*/  UIADD3 UR10, UR5, -0x4498517b, URZ ;  /* 0xbb67ae85050a7890 */ /* 0x000fe2000fffe03f */
[----:B------:R-:W-:Y:S01]  /*0210*/  IMAD.MOV.U32 R5, RZ, RZ, c[0x0][0x168] ;  /* 0x00005a00ff057624 */ /* 0x000fe200078e00ff */
        /* <DEDUP_REMOVED lines=29> */
[----:B------:R-:W-:-:S04]  /*03f0*/  IMAD.WIDE.U32 R6, R7, -0x2daee0ad, RZ ;  /* 0xd2511f5307067825 */ /* 0x000fc800078e00ff */
[----:B------:R-:W-:Y:S01]  /*0400*/  IMAD.WIDE.U32 R12, R12, -0x326172a9, RZ ;  /* 0xcd9e8d570c0c7825 */ /* 0x000fe200078e00ff */
[----:B------:R-:W-:Y:S02]  /*0410*/  LOP3.LUT R8, R7, UR18, R8, 0x96, !PT ;  /* 0x0000001207087c12 */ /* 0x000fe4000f8e9608 */
[----:B------:R-:W-:Y:S02]  /*0420*/  SHF.R.S32.HI R7, RZ, 0x1f, R5 ;  /* 0x0000001fff077819 */ /* 0x000fe40000011405 */
[----:B------:R-:W-:Y:S01]  /*0430*/  LOP3.LUT R22, R13, UR17, R10, 0x96, !PT ;  /* 0x000000110d167c12 */ /* 0x000fe2000f8e960a */
[----:B------:R-:W-:Y:S01]  /*0440*/  IMAD.WIDE.U32 R8, R8, -0x326172a9, RZ ;  /* 0xcd9e8d5708087825 */ /* 0x000fe200078e00ff */
[----:B------:R-:W-:Y:S02]  /*0450*/  LOP3.LUT R10, R0, 0xff, RZ, 0xc0, !PT ;  /* 0x000000ff000a7812 */ /* 0x000fe400078ec0ff */
[----:B------:R-:W-:Y:S01]  /*0460*/  LEA.HI R7, R7, c[0x0][0x168], RZ, 0x3 ;  /* 0x00005a0007077a11 */ /* 0x000fe200078f18ff */
[----:B------:R-:W-:Y:S01]  /*0470*/  IMAD.WIDE.U32 R22, R22, -0x2daee0ad, RZ ;  /* 0xd2511f5316167825 */ /* 0x000fe200078e00ff */
[----:B------:R-:W-:-:S02]  /*0480*/  LOP3.LUT R14, R10, 0xff, RZ, 0x3c, !PT ;  /* 0x000000ff0a0e7812 */ /* 0x000fc400078e3cff */
[----:B------:R-:W-:Y:S02]  /*0490*/  LOP3.LUT R30, R9, UR19, R12, 0x96, !PT ;  /* 0x00000013091e7c12 */ /* 0x000fe4000f8e960c */
[----:B------:R-:W-:Y:S02]  /*04a0*/  LEA.HI.SX32 R5, R7, R14, 0x1d ;  /* 0x0000000e07057211 */ /* 0x000fe400078feaff */
[----:B------:R-:W-:Y:S01]  /*04b0*/  LOP3.LUT R40, R23, UR20, R6, 0x96, !PT ;  /* 0x0000001417287c12 */ /* 0x000fe2000f8e9606 */
[----:B------:R-:W-:Y:S01]  /*04c0*/  IMAD.WIDE.U32 R30, R30, -0x2daee0ad, RZ ;  /* 0xd2511f531e1e7825 */ /* 0x000fe200078e00ff */
[C---:B------:R-:W-:Y:S02]  /*04d0*/  LOP3.LUT P5, RZ, R5.reuse, 0xffffff00, RZ, 0xc0, !PT ;  /* 0xffffff0005ff7812 */ /* 0x040fe400078ac0ff */
[----:B------:R-:W-:Y:S01]  /*04e0*/  ISETP.GE.U32.AND P4, PT, R5, 0x200, PT ;  /* 0x000002000500780c */ /* 0x000fe20003f86070 */
[----:B------:R-:W-:Y:S01]  /*04f0*/  IMAD.WIDE.U32 R40, R40, -0x326172a9, RZ ;  /* 0xcd9e8d5728287825 */ /* 0x000fe200078e00ff */
[----:B------:R-:W-:-:S02]  /*0500*/  LOP3.LUT R22, R31, UR22, R22, 0x96, !PT ;  /* 0x000000161f167c12 */ /* 0x000fc4000f8e9616 */
[----:B------:R-:W-:Y:S02]  /*0510*/  ISETP.GE.U32.AND P3, PT, R5, 0x300, PT ;  /* 0x000003000500780c */ /* 0x000fe40003f66070 */
[----:B------:R-:W-:Y:S01]  /*0520*/  LOP3.LUT R23, R41, UR21, R8, 0x96, !PT ;  /* 0x0000001529177c12 */ /* 0x000fe2000f8e9608 */
[----:B------:R-:W-:Y:S01]  /*0530*/  IMAD.HI.U32 R25, R22, -0x326172a9, RZ ;  /* 0xcd9e8d5716197827 */ /* 0x000fe200078e00ff */
[----:B------:R-:W-:Y:S02]  /*0540*/  ISETP.GE.U32.AND P2, PT, R5, 0x400, PT ;  /* 0x000004000500780c */ /* 0x000fe40003f46070 */
[----:B------:R-:W-:Y:S01]  /*0550*/  P2R R21, PR, RZ, 0x20 ;  /* 0x00000020ff157803 */ /* 0x000fe20000000000 */
[----:B------:R-:W-:Y:S01]  /*0560*/  IMAD.HI.U32 R27, R23, -0x2daee0ad, RZ ;  /* 0xd2511f53171b7827 */ /* 0x000fe200078e00ff */
[----:B------:R-:W-:Y:S02]  /*0570*/  P2R R24, PR, RZ, 0x10 ;  /* 0x00000010ff187803 */ /* 0x000fe40000000000 */
[----:B------:R-:W-:-:S02]  /*0580*/  P2R R26, PR, RZ, 0x8 ;  /* 0x00000008ff1a7803 */ /* 0x000fc40000000000 */
[----:B------:R-:W-:Y:S02]  /*0590*/  LEA.HI R6, R0, R15, RZ, 0x18 ;  /* 0x0000000f00067211 */ /* 0x000fe400078fc0ff */
[----:B------:R-:W-:Y:S01]  /*05a0*/  P2R R28, PR, RZ, 0x4 ;  /* 0x00000004ff1c7803 */ /* 0x000fe20000000000 */
        /* <DEDUP_REMOVED lines=9> */
[----:B------:R-:W-:Y:S01]  /*0640*/  LOP3.LUT R10, R10, 0x100, RZ, 0xfc, !PT ;  /* 0x000001000a0a7812 */ /* 0x000fe200078efcff */
[----:B------:R-:W-:Y:S01]  /*0650*/  @!P0 CS2R R112, SRZ ;  /* 0x0000000000708805 */ /* 0x000fe2000001ff00 */
[----:B------:R-:W-:Y:S02]  /*0660*/  @!P0 CS2R R114, SRZ ;  /* 0x0000000000728805 */ /* 0x000fe4000001ff00 */
.L_x_3825:
[----:B0-----:R-:W-:Y:S05]  /*0670*/  BSYNC B0 ;  /* 0x0000000000007941 */ /* 0x001fea0003800000 */
.L_x_3824:
        /* <DEDUP_REMOVED lines=13> */
.L_x_3827:
[----:B0-----:R-:W-:Y:S05]  /*0750*/  BSYNC B0 ;  /* 0x0000000000007941 */ /* 0x001fea0003800000 */
.L_x_3826:
        /* <DEDUP_REMOVED lines=13> */
.L_x_3829:
[----:B0-----:R-:W-:Y:S05]  /*0830*/  BSYNC B0 ;  /* 0x0000000000007941 */ /* 0x001fea0003800000 */
.L_x_3828:
[----:B------:R-:W-:Y:S01]  /*0840*/  BSSY B0, `(.L_x_3830) ;  /* 0x000000c000007945 */ /* 0x000fe20003800000 */
[----:B------:R-:W-:Y:S05]  /*0850*/  @!P2 BRA `(.L_x_3831) ;  /* 0x000000a00000a947 */ /* 0x000fea0003800000 */
[----:B------:R-:W-:Y:S01]  /*0860*/  ISETP.NE.U32.AND P0, PT, RZ, c[0x0][0x218], PT ;  /* 0x00008600ff007a0c */ /* 0x000fe20003f05070 */
[----:B------:R-:W-:-:S03]  /*0870*/  IMAD.MOV.U32 R9, RZ, RZ, 0x10 ;  /* 0x00000010ff097424 */ /* 0x000fc600078e00ff */
[----:B------:R-:W-:Y:S01]  /*0880*/  ISETP.NE.AND.EX P0, PT, RZ, c[0x0][0x21c], PT, P0 ;  /* 0x00008700ff007a0c */ /* 0x000fe20003f05300 */
[----:B------:R-:W-:-:S12]  /*0890*/  IMAD.WIDE.U32 R8, R10, R9, c[0x0][0x1b0] ;  /* 0x00006c000a087625 */ /* 0x000fd800078e0009 */
[----:B------:R-:W-:-:S04]  /*08a0*/  @P0 LEA R42, P1, R10, c[0x0][0x218], 0x4 ;  /* 0x000086000a2a0a11 */ /* 0x000fc800078220ff */
[----:B------:R-:W-:Y:S02]  /*08b0*/  @P0 LEA.HI.X R43, R10, c[0x0][0x21c], RZ, 0x4, P1 ;  /* 0x000087000a2b0a11 */ /* 0x000fe400008f24ff */
[----:B------:R-:W5:Y:S04]  /*08c0*/  LDG.E.128 R8, [R8.64] ;  /* 0x0000000608087981 */ /* 0x000f68000c1e1d00 */
[----:B------:R0:W5:Y:S01]  /*08d0*/  @P0 LDG.E.128 R12, [R42.64] ;  /* 0x000000062a0c0981 */ /* 0x000162000c1e1d00 */
[----:B------:R-:W-:Y:S01]  /*08e0*/  @!P0 CS2R R12, SRZ ;  /* 0x00000000000c8805 */ /* 0x000fe2000001ff00 */
[----:B------:R-:W-:Y:S02]  /*08f0*/  @!P0 CS2R R14, SRZ ;  /* 0x00000000000e8805 */ /* 0x000fe4000001ff00 */
.L_x_3831:
[----:B0-----:R-:W-:Y:S05]  /*0900*/  BSYNC B0 ;  /* 0x0000000000007941 */ /* 0x001fea0003800000 */
.L_x_3830:
[----:B------:R-:W-:Y:S02]  /*0910*/  ISETP.GE.AND P0, PT, R6, c[0x0][0x164], PT ;  /* 0x0000590006007a0c */ /* 0x000fe40003f06270 */
[----:B------:R-:W-:-:S02]  /*0920*/  LOP3.LUT R25, R25, UR23, R40, 0x96, !PT ;  /* 0x0000001719197c12 */ /* 0x000fc4000f8e9628 */
[----:B------:R-:W-:-:S09]  /*0930*/  LOP3.LUT R27, R27, UR24, R30, 0x96, !PT ;  /* 0x000000181b1b7c12 */ /* 0x000fd2000f8e961e */
[----:B------:R-:W-:Y:S05]  /*0940*/  @P0 EXIT ;  /* 0x000000000000094d */ /* 0x000fea0003800000 */
[--C-:B-----5:R-:W-:Y:S01]  /*0950*/  HADD2.F32 R31, -RZ, R36.reuse.H0_H0 ;  /* 0x20000024ff1f7230 */ /* 0x120fe20000004100 */
[----:B------:R-:W-:Y:S01]  /*0960*/  SHF.R.S32.HI R7, RZ, 0x3, R7 ;  /* 0x00000003ff077819 */ /* 0x000fe20000011407 */
[----:B------:R-:W-:Y:S01]  /*0970*/  HADD2.F32 R30, -RZ, R36.H1_H1 ;  /* 0x30000024ff1e7230 */ /* 0x000fe20000004100 */
[----:B------:R-:W-:Y:S01]  /*0980*/  IMAD R23, R23, -0x2daee0ad, RZ ;  /* 0xd2511f5317177824 */ /* 0x000fe200078e02ff */
[----:B------:R-:W-:Y:S01]  /*0990*/  HADD2.F32 R29, -RZ, R37.H0_H0 ;  /* 0x20000025ff1d7230 */ /* 0x000fe20000004100 */
[----:B------:R-:W-:Y:S01]  /*09a0*/  STL [R1+0x10], R31 ;  /* 0x0000101f01007387 */ /* 0x000fe20000100800 */
[--C-:B------:R-:W-:Y:S01]  /*09b0*/  HADD2.F32 R109, -RZ, R97.reuse.H0_H0 ;  /* 0x20000061ff6d7230 */ /* 0x100fe20000004100 */
[----:B------:R-:W-:Y:S01]  /*09c0*/  ULDC.U8 UR8, c[0x0][0x1f0] ;  /* 0x00007c0000087ab9 */ /* 0x000fe20000000000 */
[----:B------:R-:W-:Y:S01]  /*09d0*/  HADD2.F32 R107, -RZ, R97.H1_H1 ;  /* 0x30000061ff6b7230 */ /* 0x000fe20000004100 */
[----:B------:R0:W-:Y:S01]  /*09e0*/  STL [R1+0x8], R30 ;  /* 0x0000081e01007387 */ /* 0x0001e20000100800 */
[----:B------:R-:W-:-:S02]  /*09f0*/  HADD2.F32 R97, -RZ, R16.H0_H0 ;  /* 0x20000010ff617230 */ /* 0x000fc40000004100 */
[----:B------:R-:W-:Y:S01]  /*0a00*/  HADD2.F32 R95, -RZ, R16.H1_H1 ;  /* 0x30000010ff5f7230 */ /* 0x000fe20000004100 */
[----:B------:R1:W-:Y:S01]  /*0a10*/  STL [R1], R29 ;  /* 0x0000001d01007387 */ /* 0x0003e20000100800 */
[----:B------:R-:W-:Y:S01]  /*0a20*/  LOP3.LUT R16, R7, 0xff, RZ, 0xc0, !PT ;  /* 0x000000ff07107812 */ /* 0x000fe200078ec0ff */
[--C-:B------:R-:W-:Y:S01]  /*0a30*/  HADD2.F32 R89, -RZ, R18.reuse.H0_H0 ;  /* 0x20000012ff597230 */ /* 0x100fe20000004100 */
[----:B------:R-:W-:Y:S01]  /*0a40*/  SHF.R.U32.HI R7, RZ, 0x3, R7 ;  /* 0x00000003ff077819 */ /* 0x000fe20000011607 */
[----:B------:R-:W-:Y:S02]  /*0a50*/  HADD2.F32 R87, -RZ, R18.H1_H1 ;  /* 0x30000012ff577230 */ /* 0x000fe40000004100 */
[--C-:B0-----:R-:W-:Y:S01]  /*0a60*/  HADD2.F32 R30, -RZ, R112.reuse.H0_H0 ;  /* 0x20000070ff1e7230 */ /* 0x101fe20000004100 */
[----:B------:R-:W-:Y:S01]  /*0a70*/  LOP3.LUT R18, R7, 0x1fffffe0, RZ, 0xc0, !PT ;  /* 0x1fffffe007127812 */ /* 0x000fe200078ec0ff */
[--C-:B------:R-:W-:Y:S02]  /*0a80*/  HADD2.F32 R94, -RZ, R81.reuse.H0_H0 ;  /* 0x20000051ff5e7230 */ /* 0x100fe40000004100 */
[----:B-1----:R-:W-:Y:S01]  /*0a90*/  HADD2.F32 R29, -RZ, R112.H1_H1 ;  /* 0x30000070ff1d7230 */ /* 0x002fe20000004100 */
[----:B------:R-:W-:Y:S01]  /*0aa0*/  STL [R1+0xc], R30 ;  /* 0x00000c1e01007387 */ /* 0x000fe20000100800 */
[----:B------:R-:W-:-:S02]  /*0ab0*/  HADD2.F32 R92, -RZ, R81.H1_H1 ;  /* 0x30000051ff5c7230 */ /* 0x000fc40000004100 */
[--C-:B------:R-:W-:Y:S01]  /*0ac0*/  HADD2.F32 R81, -RZ, R8.reuse.H0_H0 ;  /* 0x20000008ff517230 */ /* 0x100fe20000004100 */
[----:B------:R0:W-:Y:S01]  /*0ad0*/  STL [R1+0x4], R29 ;  /* 0x0000041d01007387 */ /* 0x0001e20000100800 */
[----:B------:R-:W-:Y:S01]  /*0ae0*/  HADD2.F32 R79, -RZ, R8.H1_H1 ;  /* 0x30000008ff4f7230 */ /* 0x000fe20000004100 */
[----:B------:R-:W-:Y:S01]  /*0af0*/  IMAD.SHL.U32 R8, R0, 0x20, RZ ;  /* 0x0000002000087824 */ /* 0x000fe200078e00ff */
[--C-:B------:R-:W-:Y:S02]  /*0b00*/  HADD2.F32 R93, -RZ, R17.reuse.H0_H0 ;  /* 0x20000011ff5d7230 */ /* 0x100fe40000004100 */
[----:B------:R-:W-:Y:S02]  /*0b10*/  HADD2.F32 R91, -RZ, R17.H1_H1 ;  /* 0x30000011ff5b7230 */ /* 0x000fe40000004100 */
[----:B------:R-:W-:Y:S01]  /*0b20*/  LOP3.LUT R17, R8, 0x3e0, RZ, 0xc0, !PT ;  /* 0x000003e008117812 */ /* 0x000fe200078ec0ff */
[--C-:B------:R-:W-:Y:S01]  /*0b30*/  HADD2.F32 R70, -RZ, R10.reuse.H0_H0 ;  /* 0x2000000aff467230 */ /* 0x100fe20000004100 */
[----:B0-----:R-:W-:Y:S01]  /*0b40*/  LOP3.LUT R29, R0, 0xe0, RZ, 0xc0, !PT ;  /* 0x000000e0001d7812 */ /* 0x001fe200078ec0ff */
[----:B------:R-:W-:-:S02]  /*0b50*/  HADD2.F32 R7, -RZ, R10.H1_H1 ;  /* 0x3000000aff077230 */ /* 0x000fc40000004100 */
[C---:B------:R-:W-:Y:S01]  /*0b60*/  IMAD.IADD R17, R16.reuse, 0x1, -R17 ;  /* 0x0000000110117824 */ /* 0x040fe200078e0a11 */
[--C-:B------:R-:W-:Y:S01]  /*0b70*/  HADD2.F32 R76, -RZ, R13.reuse.H0_H0 ;  /* 0x2000000dff4c7230 */ /* 0x100fe20000004100 */
[----:B------:R-:W-:Y:S01]  /*0b80*/  IMAD.IADD R29, R16, 0x1, -R29 ;  /* 0x00000001101d7824 */ /* 0x000fe200078e0a1d */
[----:B------:R-:W-:Y:S01]  /*0b90*/  HADD2.F32 R74, -RZ, R13.H1_H1 ;  /* 0x3000000dff4a7230 */ /* 0x000fe20000004100 */
[----:B------:R-:W-:Y:S01]  /*0ba0*/  IMAD R13, R22, -0x326172a9, RZ ;  /* 0xcd9e8d57160d7824 */ /* 0x000fe200078e02ff */
[--C-:B------:R-:W-:Y:S01]  /*0bb0*/  HADD2.F32 R69, -RZ, R14.reuse.H0_H0 ;  /* 0x2000000eff457230 */ /* 0x100fe20000004100 */
[----:B------:R-:W-:Y:S01]  /*0bc0*/  IMNMX R17, RZ, R17, !PT ;  /* 0x00000011ff117217 */ /* 0x000fe20007800200 */
[----:B------:R-:W-:Y:S01]  /*0bd0*/  HADD2.F32 R10, -RZ, R14.H1_H1 ;  /* 0x3000000eff0a7230 */ /* 0x000fe20000004100 */
[----:B------:R-:W-:Y:S01]  /*0be0*/  IMNMX R29, RZ, R29, !PT ;  /* 0x0000001dff1d7217 */ /* 0x000fe20007800200 */
[----:B------:R-:W-:Y:S01]  /*0bf0*/  IMAD.HI.U32 R14, R27, -0x326172a9, RZ ;  /* 0xcd9e8d571b0e7827 */ /* 0x000fe200078e00ff */
[----:B------:R-:W-:Y:S01]  /*0c00*/  IMNMX R17, R17, 0x20, PT ;  /* 0x0000002011117817 */ /* 0x000fe20003800200 */
[--C-:B------:R-:W-:Y:S01]  /*0c10*/  HADD2.F32 R125, -RZ, R113.reuse.H0_H0 ;  /* 0x20000071ff7d7230 */ /* 0x100fe20000004100 */
[----:B------:R-:W-:Y:S01]  /*0c20*/  IMNMX R29, R29, 0x20, PT ;  /* 0x000000201d1d7817 */ /* 0x000fe20003800200 */
[----:B------:R-:W-:Y:S01]  /*0c30*/  HADD2.F32 R123, -RZ, R113.H1_H1 ;  /* 0x30000071ff7b7230 */ /* 0x000fe20000004100 */
[----:B------:R-:W-:Y:S01]  /*0c40*/  LOP3.LUT R13, R14, UR25, R13, 0x96, !PT ;  /* 0x000000190e0d7c12 */ /* 0x000fe2000f8e960d */
[----:B------:R-:W-:Y:S01]  /*0c50*/  IMAD.HI.U32 R16, R25, -0x2daee0ad, RZ ;  /* 0xd2511f5319107827 */ /* 0x000fe200078e00ff */
[----:B------:R-:W-:Y:S01]  /*0c60*/  IADD3 R29, R29, R18, RZ ;  /* 0x000000121d1d7210 */ /* 0x000fe20007ffe0ff */
[----:B------:R-:W-:-:S02]  /*0c70*/  HADD2.F32 R113, -RZ, R96.H0_H0 ;  /* 0x20000060ff717230 */ /* 0x000fc40000004100 */
[----:B------:R-:W-:Y:S01]  /*0c80*/  HADD2.F32 R111, -RZ, R96.H1_H1 ;  /* 0x30000060ff6f7230 */ /* 0x000fe20000004100 */
[----:B------:R-:W-:Y:S01]  /*0c90*/  IMAD.IADD R86, R18, 0x1, R17 ;  /* 0x0000000112567824 */ /* 0x000fe200078e0211 */
[--C-:B------:R-:W-:Y:S01]  /*0ca0*/  HADD2.F32 R105, -RZ, R98.reuse.H0_H0 ;  /* 0x20000062ff697230 */ /* 0x100fe20000004100 */
[----:B------:R-:W-:Y:S01]  /*0cb0*/  IMAD.SHL.U32 R29, R29, 0x8, RZ ;  /* 0x000000081d1d7824 */ /* 0x000fe200078e00ff */
[----:B------:R-:W-:Y:S01]  /*0cc0*/  HADD2.F32 R103, -RZ, R98.H1_H1 ;  /* 0x30000062ff677230 */ /* 0x000fe20000004100 */
[----:B------:R-:W-:Y:S01]  /*0cd0*/  IMAD R17, R27, -0x326172a9, RZ ;  /* 0xcd9e8d571b117824 */ /* 0x000fe200078e02ff */
[--C-:B------:R-:W-:Y:S01]  /*0ce0*/  HADD2.F32 R98, -RZ, R80.reuse.H0_H0 ;  /* 0x20000050ff627230 */ /* 0x100fe20000004100 */
[----:B------:R-:W-:Y:S01]  /*0cf0*/  IMAD R18, R25, -0x2daee0ad, RZ ;  /* 0xd2511f5319127824 */ /* 0x000fe200078e02ff */
[----:B------:R-:W-:Y:S01]  /*0d00*/  HADD2.F32 R96, -RZ, R80.H1_H1 ;  /* 0x30000050ff607230 */ /* 0x000fe20000004100 */
[----:B------:R-:W0:Y:S01]  /*0d10*/  I2F.U32 R29, R29 ;  /* 0x0000001d001d7306 */ /* 0x000e220000201000 */
[--C-:B------:R-:W-:Y:S01]  /*0d20*/  HADD2.F32 R77, -RZ, R9.reuse.H0_H0 ;  /* 0x20000009ff4d7230 */ /* 0x100fe20000004100 */
[----:B------:R-:W-:Y:S01]  /*0d30*/  IMAD.SHL.U32 R86, R86, 0x8, RZ ;  /* 0x0000000856567824 */ /* 0x000fe200078e00ff */
[----:B------:R-:W-:-:S02]  /*0d40*/  HADD2.F32 R75, -RZ, R9.H1_H1 ;  /* 0x30000009ff4b7230 */ /* 0x000fc40000004100 */
[--C-:B------:R-:W-:Y:S02]  /*0d50*/  HADD2.F32 R8, -RZ, R11.reuse.H0_H0 ;  /* 0x2000000bff087230 */ /* 0x100fe40000004100 */
[----:B------:R-:W-:Y:S02]  /*0d60*/  HADD2.F32 R9, -RZ, R11.H1_H1 ;  /* 0x3000000bff097230 */ /* 0x000fe40000004100 */
[--C-:B------:R-:W-:Y:S02]  /*0d70*/  HADD2.F32 R80, -RZ, R12.reuse.H0_H0 ;  /* 0x2000000cff507230 */ /* 0x100fe40000004100 */
[----:B------:R-:W-:Y:S02]  /*0d80*/  HADD2.F32 R78, -RZ, R12.H1_H1 ;  /* 0x3000000cff4e7230 */ /* 0x000fe40000004100 */
[--C-:B------:R-:W-:Y:S02]  /*0d90*/  HADD2.F32 R11, -RZ, R15.reuse.H0_H0 ;  /* 0x2000000fff0b7230 */ /* 0x100fe40000004100 */
[----:B------:R-:W-:Y:S01]  /*0da0*/  HADD2.F32 R12, -RZ, R15.H1_H1 ;  /* 0x3000000fff0c7230 */ /* 0x000fe20000004100 */
[----:B0-----:R0:W1:Y:S01]  /*0db0*/  MUFU.RCP R14, R29 ;  /* 0x0000001d000e7308 */ /* 0x0010620000001000 */
[--C-:B------:R-:W-:Y:S01]  /*0dc0*/  HADD2.F32 R90, -RZ, R82.reuse.H0_H0 ;  /* 0x20000052ff5a7230 */ /* 0x100fe20000004100 */
[----:B------:R-:W-:Y:S01]  /*0dd0*/  LOP3.LUT R15, R16, UR26, R23, 0x96, !PT ;  /* 0x0000001a100f7c12 */ /* 0x000fe2000f8e9617 */
[----:B------:R-:W-:Y:S01]  /*0de0*/  HADD2.F32 R88, -RZ, R82.H1_H1 ;  /* 0x30000052ff587230 */ /* 0x000fe20000004100 */
[----:B------:R-:W-:Y:S01]  /*0df0*/  LOP3.LUT R16, R20, 0x3, RZ, 0xc0, !PT ;  /* 0x0000000314107812 */ /* 0x000fe200078ec0ff */
[--C-:B------:R-:W-:Y:S01]  /*0e00*/  HADD2.F32 R121, -RZ, R114.reuse.H0_H0 ;  /* 0x20000072ff797230 */ /* 0x100fe20000004100 */
[----:B------:R-:W-:Y:S01]  /*0e10*/  MOV R20, 0x1 ;  /* 0x0000000100147802 */ /* 0x000fe20000000f00 */
[----:B------:R-:W-:-:S02]  /*0e20*/  HADD2.F32 R119, -RZ, R114.H1_H1 ;  /* 0x30000072ff777230 */ /* 0x000fc40000004100 */
[----:B------:R-:W-:Y:S02]  /*0e30*/  HADD2.F32 R117, -RZ, R115.H0_H0 ;  /* 0x20000073ff757230 */ /* 0x000fe40000004100 */
[----:B------:R-:W-:Y:S02]  /*0e40*/  HADD2.F32 R101, -RZ, R99.H0_H0 ;  /* 0x20000063ff657230 */ /* 0x000fe40000004100 */
[----:B------:R-:W-:Y:S02]  /*0e50*/  HADD2.F32 R85, -RZ, R83.H0_H0 ;  /* 0x20000053ff557230 */ /* 0x000fe40000004100 */
[--C-:B------:R-:W-:Y:S02]  /*0e60*/  HADD2.F32 R84, -RZ, R19.reuse.H0_H0 ;  /* 0x20000013ff547230 */ /* 0x100fe40000004100 */
[----:B------:R-:W-:Y:S01]  /*0e70*/  HADD2.F32 R82, -RZ, R19.H1_H1 ;  /* 0x30000013ff527230 */ /* 0x000fe20000004100 */
[----:B------:R-:W-:Y:S01]  /*0e80*/  IMAD.MOV.U32 R19, RZ, RZ, RZ ;  /* 0x000000ffff137224 */ /* 0x000fe200078e00ff */
[----:B------:R-:W-:-:S02]  /*0e90*/  HADD2.F32 R124, -RZ, R37.H1_H1 ;  /* 0x30000025ff7c7230 */ /* 0x000fc40000004100 */
[--C-:B------:R-:W-:Y:S02]  /*0ea0*/  HADD2.F32 R122, -RZ, R38.reuse.H0_H0 ;  /* 0x20000026ff7a7230 */ /* 0x100fe40000004100 */
[----:B------:R-:W-:Y:S02]  /*0eb0*/  HADD2.F32 R120, -RZ, R38.H1_H1 ;  /* 0x30000026ff787230 */ /* 0x000fe40000004100 */
[--C-:B------:R-:W-:Y:S02]  /*0ec0*/  HADD2.F32 R118, -RZ, R39.reuse.H0_H0 ;  /* 0x20000027ff767230 */ /* 0x100fe40000004100 */
        /* <DEDUP_REMOVED lines=10> */
[----:B------:R-:W-:Y:S02]  /*0f70*/  HADD2.F32 R99, -RZ, R99.H1_H1 ;  /* 0x30000063ff637230 */ /* 0x000fe40000004100 */
[----:B01----:R-:W-:Y:S02]  /*0f80*/  HADD2.F32 R83, -RZ, R83.H1_H1 ;  /* 0x30000053ff537230 */ /* 0x003fe40000004100 */
.L_x_4075:
[----:B------:R-:W-:Y:S02]  /*0f90*/  ISETP.NE.U32.AND P0, PT, RZ, c[0x0][0x1c0], PT ;  /* 0x00007000ff007a0c */ /* 0x000fe40003f05070 */
[----:B------:R-:W-:Y:S02]  /*0fa0*/  ISETP.NE.AND P1, PT, R21, RZ, PT ;  /* 0x000000ff1500720c */ /* 0x000fe40003f25270 */
[----:B------:R-:W-:-:S13]  /*0fb0*/  ISETP.NE.AND.EX P0, PT, RZ, c[0x0][0x1c4], PT, P0 ;  /* 0x00007100ff007a0c */ /* 0x000fda0003f05300 */
[----:B------:R-:W-:-:S04]  /*0fc0*/  @P0 IMAD.MOV.U32 R37, RZ, RZ, 0x2 ;  /* 0x00000002ff250424 */ /* 0x000fc800078e00ff */
[----:B------:R-:W-:-:S06]  /*0fd0*/  @P0 IMAD.WIDE R36, R6, R37, c[0x0][0x1c0] ;  /* 0x0000700006240625 */ /* 0x000fcc00078e0225 */
[----:B------:R-:W2:Y:S01]  /*0fe0*/  @P0 LDG.E.U16 R36, [R36.64] ;  /* 0x0000000624240981 */ /* 0x000ea2000c1e1500 */
[----:B------:R-:W-:Y:S01]  /*0ff0*/  IMAD R22, R6, c[0x0][0x168], RZ ;  /* 0x00005a0006167a24 */ /* 0x000fe200078e02ff */
[----:B------:R-:W-:Y:S01]  /*1000*/  HFMA2.MMA R68, -RZ, RZ, 1.875, 0 ;  /* 0x3f800000ff447435 */ /* 0x000fe200000001ff */
[----:B------:R-:W-:Y:S03]  /*1010*/  BSSY B0, `(.L_x_3832) ;  /* 0x00002da000007945 */ /* 0x000fe60003800000 */
[----:B------:R-:W-:-:S04]  /*1020*/  SHF.R.S32.HI R39, RZ, 0x1f, R22 ;  /* 0x0000001fff277819 */ /* 0x000fc80000011416 */
[----:B------:R-:W-:Y:S02]  /*1030*/  LEA.HI R22, R39, R22, RZ, 0x3 ;  /* 0x0000001627167211 */ /* 0x000fe400078f18ff */
[----:B------:R-:W-:-:S04]  /*1040*/  LOP3.LUT R39, R0, 0xff, RZ, 0xc0, !PT ;  /* 0x000000ff00277812 */ /* 0x000fc800078ec0ff */
[----:B------:R-:W-:-:S05]  /*1050*/  LEA.HI.SX32 R22, R22, R39, 0x1d ;  /* 0x0000002716167211 */ /* 0x000fca00078feaff */
[----:B------:R-:W-:Y:S01]  /*1060*/  IMAD.MOV.U32 R71, RZ, RZ, R22 ;  /* 0x000000ffff477224 */ /* 0x000fe200078e0016 */
[----:B--2---:R-:W-:Y:S01]  /*1070*/  @P0 HADD2.F32 R68, -RZ, R36.H0_H0 ;  /* 0x20000024ff440230 */ /* 0x004fe20000004100 */
        /* <DEDUP_REMOVED lines=21> */
.L_x_3835:
[----:B0-----:R-:W-:Y:S02]  /*11d0*/  IMAD.MOV.U32 R23, RZ, RZ, R17 ;  /* 0x000000ffff177224 */ /* 0x001fe400078e0011 */
.L_x_3836:
[----:B------:R-:W-:Y:S05]  /*11e0*/  BSYNC B1 ;  /* 0x0000000000017941 */ /* 0x000fea0003800000 */
.L_x_3834:
        /* <DEDUP_REMOVED lines=16> */
.L_x_3840:
[----:B------:R-:W-:Y:S05]  /*12f0*/  BSYNC B2 ;  /* 0x0000000000027941 */ /* 0x000fea0003800000 */
.L_x_3839:
        /* <DEDUP_REMOVED lines=38> */
[----:B------:R-:W-:Y:S01]  /*1560*/  IMAD.MOV.U32 R17, RZ, RZ, R30 ;  /* 0x000000ffff117224 */ /* 0x000fe200078e001e */
[----:B------:R-:W-:Y:S01]  /*1570*/  LOP3.LUT R13, R31, UR25, R46, 0x96, !PT ;  /* 0x000000191f0d7c12 */ /* 0x000fe2000f8e962e */
[----:B------:R-:W-:Y:S01]  /*1580*/  IMAD.WIDE.U32 R30, R15, -0x2daee0ad, RZ ;  /* 0xd2511f530f1e7825 */ /* 0x000fe200078e00ff */
[----:B------:R-:W-:-:S03]  /*1590*/  HFMA2.MMA R46, -RZ, RZ, 0, 0 ;  /* 0x00000000ff2e7435 */ /* 0x000fc600000001ff */
[----:B------:R-:W-:Y:S01]  /*15a0*/  IMAD.MOV.U32 R18, RZ, RZ, R30 ;  /* 0x000000ffff127224 */ /* 0x000fe200078e001e */
[----:B------:R-:W-:Y:S02]  /*15b0*/  LOP3.LUT R15, R31, UR26, R16, 0x96, !PT ;  /* 0x0000001a1f0f7c12 */ /* 0x000fe4000f8e9610 */
.L_x_3838:
[----:B------:R-:W-:Y:S05]  /*15c0*/  BSYNC B1 ;  /* 0x0000000000017941 */ /* 0x000fea0003800000 */
.L_x_3837:
[----:B------:R-:W0:Y:S01]  /*15d0*/  I2F.U32 R16, R23 ;  /* 0x0000001700107306 */ /* 0x000e220000201000 */
[----:B-----5:R-:W-:Y:S01]  /*15e0*/  HADD2.F32 R31, -RZ, R36.H0_H0 ;  /* 0x20000024ff1f7230 */ /* 0x020fe20000004100 */
[----:B------:R-:W-:Y:S01]  /*15f0*/  IMAD.MOV.U32 R73, RZ, RZ, 0x2f800000 ;  /* 0x2f800000ff497424 */ /* 0x000fe200078e00ff */
[----:B------:R-:W-:Y:S01]  /*1600*/  ISETP.NE.AND P1, PT, R46, 0x1, PT ;  /* 0x000000012e00780c */ /* 0x000fe20003f25270 */
[----:B------:R-:W-:Y:S02]  /*1610*/  BSSY B1, `(.L_x_3841) ;  /* 0x0000014000017945 */ /* 0x000fe40003800000 */
[----:B------:R-:W-:-:S04]  /*1620*/  FMUL.FTZ R31, R31, R68 ;  /* 0x000000441f1f7220 */ /* 0x000fc80000410000 */
[----:B------:R-:W-:Y:S02]  /*1630*/  FMUL.FTZ R31, R31, c[0x0][0x1e8] ;  /* 0x00007a001f1f7a20 */ /* 0x000fe40000410000 */
[----:B0-----:R-:W-:-:S05]  /*1640*/  FFMA.FTZ R16, R16, R73, 1.1641532182693481445e-10 ;  /* 0x2f00000010107423 */ /* 0x001fca0000010049 */
[----:B------:R-:W-:Y:S01]  /*1650*/  FSETP.GTU.FTZ.AND P2, PT, R16, c[0x0][0x1e4], PT ;  /* 0x0000790010007a0b */ /* 0x000fe20003f5c000 */
[----:B------:R-:W-:-:S03]  /*1660*/  @P0 HADD2.F32 R16, -RZ, R32.H0_H0 ;  /* 0x20000020ff100230 */ /* 0x000fc60000004100 */
[----:B------:R-:W-:Y:S02]  /*1670*/  FSEL R23, R31, RZ, !P2 ;  /* 0x000000ff1f177208 */ /* 0x000fe40005000000 */
[----:B------:R-:W-:-:S03]  /*1680*/  P2R R72, PR, RZ, 0x4 ;  /* 0x00000004ff487803 */ /* 0x000fc60000000000 */
        /* <DEDUP_REMOVED lines=11> */
.L_x_3842:
[----:B------:R-:W-:Y:S02]  /*1740*/  IMAD.MOV.U32 R54, RZ, RZ, R17 ;  /* 0x000000ffff367224 */ /* 0x000fe400078e0011 */
.L_x_3843:
[----:B------:R-:W-:Y:S05]  /*1750*/  BSYNC B1 ;  /* 0x0000000000017941 */ /* 0x000fea0003800000 */
.L_x_3841:
        /* <DEDUP_REMOVED lines=16> */
.L_x_3847:
[----:B------:R-:W-:Y:S05]  /*1860*/  BSYNC B2 ;  /* 0x0000000000027941 */ /* 0x000fea0003800000 */
.L_x_3846:
        /* <DEDUP_REMOVED lines=40> */
[----:B------:R-:W-:-:S04]  /*1af0*/  IMAD.WIDE.U32 R30, R15, -0x2daee0ad, RZ ;  /* 0xd2511f530f1e7825 */ /* 0x000fc800078e00ff */
[----:B------:R-:W-:Y:S01]  /*1b00*/  IMAD.MOV.U32 R18, RZ, RZ, R30 ;  /* 0x000000ffff127224 */ /* 0x000fe200078e001e */
[----:B------:R-:W-:Y:S01]  /*1b10*/  LOP3.LUT R15, R31, UR26, R16, 0x96, !PT ;  /* 0x0000001a1f0f7c12 */ /* 0x000fe2000f8e9610 */
[----:B------:R-:W-:Y:S02]  /*1b20*/  IMAD.MOV.U32 R16, RZ, RZ, RZ ;  /* 0x000000ffff107224 */ /* 0x000fe400078e00ff */
.L_x_3845:
[----:B------:R-:W-:Y:S05]  /*1b30*/  BSYNC B1 ;  /* 0x0000000000017941 */ /* 0x000fea0003800000 */
.L_x_3844:
[----:B------:R-:W0:Y:S01]  /*1b40*/  I2F.U32 R30, R54 ;  /* 0x00000036001e7306 */ /* 0x000e220000201000 */
[----:B------:R-:W-:Y:S01]  /*1b50*/  HADD2.F32 R31, -RZ, R36.H1_H1 ;  /* 0x30000024ff1f7230 */ /* 0x000fe20000004100 */
[----:B------:R-:W-:Y:S01]  /*1b60*/  BSSY B1, `(.L_x_3848) ;  /* 0x0000015000017945 */ /* 0x000fe20003800000 */
[----:B------:R-:W-:-:S03]  /*1b70*/  IADD3 R46, R16, 0x1, RZ ;  /* 0x00000001102e7810 */ /* 0x000fc60007ffe0ff */
[----:B------:R-:W-:-:S04]  /*1b80*/  FMUL.FTZ R31, R31, R68 ;  /* 0x000000441f1f7220 */ /* 0x000fc80000410000 */
[----:B------:R-:W-:Y:S02]  /*1b90*/  FMUL.FTZ R31, R31, c[0x0][0x1e8] ;  /* 0x00007a001f1f7a20 */ /* 0x000fe40000410000 */
[----:B0-----:R-:W-:-:S05]  /*1ba0*/  FFMA.FTZ R30, R30, R73, 1.1641532182693481445e-10 ;  /* 0x2f0000001e1e7423 */ /* 0x001fca0000010049 */
[----:B------:R-:W-:-:S04]  /*1bb0*/  FSETP.GTU.FTZ.AND P1, PT, R30, c[0x0][0x1e4], PT ;  /* 0x000079001e007a0b */ /* 0x000fc80003f3c000 */
[----:B------:R-:W-:Y:S02]  /*1bc0*/  P2R R71, PR, RZ, 0x2 ;  /* 0x00000002ff477803 */ /* 0x000fe40000000000 */
[----:B------:R-:W-:Y:S01]  /*1bd0*/  FSEL R30, R31, RZ, !P1 ;  /* 0x000000ff1f1e7208 */ /* 0x000fe20004800000 */
[----:B------:R-:W-:Y:S01]  /*1be0*/  @P0 HADD2.F32 R31, -RZ, R32.H1_H1 ;  /* 0x30000020ff1f0230 */ /* 0x000fe20000004100 */
[----:B------:R-:W-:-:S04]  /*1bf0*/  ISETP.NE.AND P1, PT, R16, 0x1, PT ;  /* 0x000000011000780c */ /* 0x000fc80003f25270 */
[----:B------:R-:W-:-:S09]  /*1c00*/  @P0 FADD.FTZ R30, R31, R30 ;  /* 0x0000001e1f1e0221 */ /* 0x000fd20000010000 */
        /* <DEDUP_REMOVED lines=9> */
.L_x_3849:
[----:B------:R-:W-:Y:S02]  /*1ca0*/  IMAD.MOV.U32 R31, RZ, RZ, R17 ;  /* 0x000000ffff1f7224 */ /* 0x000fe400078e0011 */
.L_x_3850:
[----:B------:R-:W-:Y:S05]  /*1cb0*/  BSYNC B1 ;  /* 0x0000000000017941 */ /* 0x000fea0003800000 */
.L_x_3848:
        /* <DEDUP_REMOVED lines=16> */
.L_x_3854:
[----:B------:R-:W-:Y:S05]  /*1dc0*/  BSYNC B2 ;  /* 0x0000000000027941 */ /* 0x000fea0003800000 */
.L_x_3853:
        /* <DEDUP_REMOVED lines=40> */
[----:B------:R-:W-:-:S05]  /*2050*/  IMAD.WIDE.U32 R46, R15, -0x2daee0ad, RZ ;  /* 0xd2511f530f2e7825 */ /* 0x000fca00078e00ff */
[----:B------:R-:W-:Y:S01]  /*2060*/  MOV R18, R46 ;  /* 0x0000002e00127202 */ /* 0x000fe20000000f00 */
[----:B------:R-:W-:Y:S01]  /*2070*/  IMAD.MOV.U32 R46, RZ, RZ, RZ ;  /* 0x000000ffff2e7224 */ /* 0x000fe200078e00ff */
[----:B------:R-:W-:Y:S02]  /*2080*/  LOP3.LUT R15, R47, UR26, R16, 0x96, !PT ;  /* 0x0000001a2f0f7c12 */ /* 0x000fe4000f8e9610 */
.L_x_3852:
[----:B------:R-:W-:Y:S05]  /*2090*/  BSYNC B1 ;  /* 0x0000000000017941 */ /* 0x000fea0003800000 */
.L_x_3851:
[----:B------:R-:W0:Y:S01]  /*20a0*/  I2F.U32 R16, R31 ;  /* 0x0000001f00107306 */ /* 0x000e220000201000 */
[----:B------:R-:W-:Y:S01]  /*20b0*/  HADD2.F32 R47, -RZ, R37.H0_H0 ;  /* 0x20000025ff2f7230 */ /* 0x000fe20000004100 */
[----:B------:R-:W-:Y:S01]  /*20c0*/  ISETP.NE.AND P2, PT, R46, 0x1, PT ;  /* 0x000000012e00780c */ /* 0x000fe20003f45270 */
[----:B------:R-:W-:Y:S03]  /*20d0*/  BSSY B1, `(.L_x_3855) ;  /* 0x0000013000017945 */ /* 0x000fe60003800000 */
[----:B------:R-:W-:-:S04]  /*20e0*/  FMUL.FTZ R47, R47, R68 ;  /* 0x000000442f2f7220 */ /* 0x000fc80000410000 */
[----:B------:R-:W-:Y:S02]  /*20f0*/  FMUL.FTZ R47, R47, c[0x0][0x1e8] ;  /* 0x00007a002f2f7a20 */ /* 0x000fe40000410000 */
[----:B0-----:R-:W-:-:S05]  /*2100*/  FFMA.FTZ R16, R16, R73, 1.1641532182693481445e-10 ;  /* 0x2f00000010107423 */ /* 0x001fca0000010049 */
[----:B------:R-:W-:Y:S01]  /*2110*/  FSETP.GTU.FTZ.AND P1, PT, R16, c[0x0][0x1e4], PT ;  /* 0x0000790010007a0b */ /* 0x000fe20003f3c000 */
[----:B------:R-:W-:-:S03]  /*2120*/  @P0 HADD2.F32 R16, -RZ, R33.H0_H0 ;  /* 0x20000021ff100230 */ /* 0x000fc60000004100 */
        /* <DEDUP_REMOVED lines=12> */
.L_x_3856:
[----:B------:R-:W-:Y:S02]  /*21f0*/  IMAD.MOV.U32 R36, RZ, RZ, R17 ;  /* 0x000000ffff247224 */ /* 0x000fe400078e0011 */
.L_x_3857:
[----:B------:R-:W-:Y:S05]  /*2200*/  BSYNC B1 ;  /* 0x0000000000017941 */ /* 0x000fea0003800000 */
.L_x_3855:
        /* <DEDUP_REMOVED lines=16> */
.L_x_3861:
[----:B------:R-:W-:Y:S05]  /*2310*/  BSYNC B2 ;  /* 0x0000000000027941 */ /* 0x000fea0003800000 */
.L_x_3860:
        /* <DEDUP_REMOVED lines=44> */
.L_x_3859:
[----:B------:R-:W-:Y:S05]  /*25e0*/  BSYNC B1 ;  /* 0x0000000000017941 */ /* 0x000fea0003800000 */
.L_x_3858:
[----:B------:R-:W0:Y:S01]  /*25f0*/  I2F.U32 R36, R36 ;  /* 0x0000002400247306 */ /* 0x000e220000201000 */
[----:B------:R-:W-:Y:S01]  /*2600*/  HADD2.F32 R47, -RZ, R37.H1_H1 ;  /* 0x30000025ff2f7230 */ /* 0x000fe20000004100 */
[----:B------:R-:W-:Y:S01]  /*2610*/  ISETP.NE.AND P3, PT, R16, 0x1, PT ;  /* 0x000000011000780c */ /* 0x000fe20003f65270 */
[----:B------:R-:W-:Y:S03]  /*2620*/  BSSY B1, `(.L_x_3862) ;  /* 0x0000013000017945 */ /* 0x000fe60003800000 */
[----:B------:R-:W-:-:S04]  /*2630*/  FMUL.FTZ R47, R47, R68 ;  /* 0x000000442f2f7220 */ /* 0x000fc80000410000 */
[----:B------:R-:W-:Y:S02]  /*2640*/  FMUL.FTZ R47, R47, c[0x0][0x1e8] ;  /* 0x00007a002f2f7a20 */ /* 0x000fe40000410000 */
[----:B0-----:R-:W-:Y:S01]  /*2650*/  FFMA.FTZ R37, R36, R73, 1.1641532182693481445e-10 ;  /* 0x2f00000024257423 */ /* 0x001fe20000010049 */
[----:B------:R-:W-:-:S04]  /*2660*/  IADD3 R36, R16, 0x1, RZ ;  /* 0x0000000110247810 */ /* 0x000fc80007ffe0ff */
[----:B------:R-:W-:Y:S01]  /*2670*/  FSETP.GTU.FTZ.AND P2, PT, R37, c[0x0][0x1e4], PT ;  /* 0x0000790025007a0b */ /* 0x000fe20003f5c000 */
[----:B------:R-:W-:-:S03]  /*2680*/  @P0 HADD2.F32 R37, -RZ, R33.H1_H1 ;  /* 0x30000021ff250230 */ /* 0x000fc60000004100 */
[----:B------:R-:W-:-:S05]  /*2690*/  FSEL R46, R47, RZ, !P2 ;  /* 0x000000ff2f2e7208 */ /* 0x000fca0005000000 */
        /* <DEDUP_REMOVED lines=10> */
.L_x_3863:
[----:B------:R-:W-:Y:S02]  /*2740*/  IMAD.MOV.U32 R47, RZ, RZ, R17 ;  /* 0x000000ffff2f7224 */ /* 0x000fe400078e0011 */
.L_x_3864:
[----:B------:R-:W-:Y:S05]  /*2750*/  BSYNC B1 ;  /* 0x0000000000017941 */ /* 0x000fea0003800000 */
.L_x_3862:
        /* <DEDUP_REMOVED lines=16> */
.L_x_3868:
[----:B------:R-:W-:Y:S05]  /*2860*/  BSYNC B2 ;  /* 0x0000000000027941 */ /* 0x000fea0003800000 */
.L_x_3867:
        /* <DEDUP_REMOVED lines=44> */
.L_x_3866:
[----:B------:R-:W-:Y:S05]  /*2b30*/  BSYNC B1 ;  /* 0x0000000000017941 */ /* 0x000fea0003800000 */
.L_x_3865:
        /* <DEDUP_REMOVED lines=21> */
.L_x_3870:
[----:B------:R-:W-:Y:S02]  /*2c90*/  IMAD.MOV.U32 R63, RZ, RZ, R17 ;  /* 0x000000ffff3f7224 */ /* 0x000fe400078e0011 */
.L_x_3871:
[----:B------:R-:W-:Y:S05]  /*2ca0*/  BSYNC B1 ;  /* 0x0000000000017941 */ /* 0x000fea0003800000 */
.L_x_3869:
        /* <DEDUP_REMOVED lines=16> */
.L_x_3875:
[----:B------:R-:W-:Y:S05]  /*2db0*/  BSYNC B2 ;  /* 0x0000000000027941 */ /* 0x000fea0003800000 */
.L_x_3874:
[----:B------:R-:W-:Y:S01]  /*2dc0*/  LOP3.LUT R16, R16, UR5, R19, 0x96, !PT ;  /* 0x0000000510107c12 */ /* 0x000fe2000f8e9613 */
[----:B------:R-:W-:-:S04]  /*2dd0*/  IMAD.HI.U32 R13, R2, -0x326172a9, RZ ;  /* 0xcd9e8d57020d7827 */ /* 0x000fc800078e00ff */
        /* <DEDUP_REMOVED lines=42> */
.L_x_3873:
[----:B------:R-:W-:Y:S05]  /*3080*/  BSYNC B1 ;  /* 0x0000000000017941 */ /* 0x000fea0003800000 */
.L_x_3872:
[----:B------:R-:W0:Y:S01]  /*3090*/  I2F.U32 R36, R63 ;  /* 0x0000003f00247306 */ /* 0x000e220000201000 */
[----:B------:R-:W-:Y:S01]  /*30a0*/  HADD2.F32 R37, -RZ, R38.H1_H1 ;  /* 0x30000026ff257230 */ /* 0x000fe20000004100 */
[----:B------:R-:W-:Y:S01]  /*30b0*/  ISETP.NE.AND P5, PT, R16, 0x1, PT ;  /* 0x000000011000780c */ /* 0x000fe20003fa5270 */
[----:B------:R-:W-:Y:S03]  /*30c0*/  BSSY B1, `(.L_x_3876) ;  /* 0x0000013000017945 */ /* 0x000fe60003800000 */
[----:B------:R-:W-:-:S04]  /*30d0*/  FMUL.FTZ R37, R37, R68 ;  /* 0x0000004425257220 */ /* 0x000fc80000410000 */
[----:B------:R-:W-:Y:S02]  /*30e0*/  FMUL.FTZ R37, R37, c[0x0][0x1e8] ;  /* 0x00007a0025257a20 */ /* 0x000fe40000410000 */
[----:B0-----:R-:W-:-:S05]  /*30f0*/  FFMA.FTZ R36, R36, R73, 1.1641532182693481445e-10 ;  /* 0x2f00000024247423 */ /* 0x001fca0000010049 */
[----:B------:R-:W-:Y:S02]  /*3100*/  FSETP.GTU.FTZ.AND P4, PT, R36, c[0x0][0x1e4], PT ;  /* 0x0000790024007a0b */ /* 0x000fe40003f9c000 */
[----:B------:R-:W-:Y:S02]  /*3110*/  IADD3 R36, R16, 0x1, RZ ;  /* 0x0000000110247810 */ /* 0x000fe40007ffe0ff */
[----:B------:R-:W-:Y:S01]  /*3120*/  FSEL R54, R37, RZ, !P4 ;  /* 0x000000ff25367208 */ /* 0x000fe20006000000 */
[----:B------:R-:W-:-:S05]  /*3130*/  @P0 HADD2.F32 R37, -RZ, R34.H1_H1 ;  /* 0x30000022ff250230 */ /* 0x000fca0000004100 */
        /* <DEDUP_REMOVED lines=10> */
.L_x_3877:
[----:B------:R-:W-:Y:S02]  /*31e0*/  IMAD.MOV.U32 R38, RZ, RZ, R17 ;  /* 0x000000ffff267224 */ /* 0x000fe400078e0011 */
.L_x_3878:
[----:B------:R-:W-:Y:S05]  /*31f0*/  BSYNC B1 ;  /* 0x0000000000017941 */ /* 0x000fea0003800000 */
.L_x_3876:
        /* <DEDUP_REMOVED lines=16> */
.L_x_3882:
[----:B------:R-:W-:Y:S05]  /*3300*/  BSYNC B2 ;  /* 0x0000000000027941 */ /* 0x000fea0003800000 */
.L_x_3881:
        /* <DEDUP_REMOVED lines=44> */
.L_x_3880:
[----:B------:R-:W-:Y:S05]  /*35d0*/  BSYNC B1 ;  /* 0x0000000000017941 */ /* 0x000fea0003800000 */
.L_x_3879:
        /* <DEDUP_REMOVED lines=21> */
.L_x_3884:
[----:B------:R-:W-:Y:S02]  /*3730*/  IMAD.MOV.U32 R38, RZ, RZ, R17 ;  /* 0x000000ffff267224 */ /* 0x000fe400078e0011 */
.L_x_3885:
[----:B------:R-:W-:Y:S05]  /*3740*/  BSYNC B1 ;  /* 0x0000000000017941 */ /* 0x000fea0003800000 */
.L_x_3883:
        /* <DEDUP_REMOVED lines=18> */
.L_x_3889:
[----:B------:R-:W-:Y:S05]  /*3870*/  BSYNC B2 ;  /* 0x0000000000027941 */ /* 0x000fea0003800000 */
.L_x_3888:
        /* <DEDUP_REMOVED lines=41> */
[----:B------:R-:W-:Y:S01]  /*3b10*/  IMAD.MOV.U32 R17, RZ, RZ, R36 ;  /* 0x000000ffff117224 */ /* 0x000fe200078e0024 */
[----:B------:R-:W-:Y:S01]  /*3b20*/  LOP3.LUT R13, R37, UR25, R66, 0x96, !PT ;  /* 0x00000019250d7c12 */ /* 0x000fe2000f8e9642 */
[----:B------:R-:W-:Y:S02]  /*3b30*/  IMAD.MOV.U32 R16, RZ, RZ, RZ ;  /* 0x000000ffff107224 */ /* 0x000fe400078e00ff */
.L_x_3887:
[----:B------:R-:W-:Y:S05]  /*3b40*/  BSYNC B1 ;  /* 0x0000000000017941 */ /* 0x000fea0003800000 */
.L_x_3886:
[----:B------:R0:W1:Y:S01]  /*3b50*/  I2F.U32 R36, R38 ;  /* 0x0000002600247306 */ /* 0x0000620000201000 */
[----:B------:R-:W-:Y:S01]  /*3b60*/  HADD2.F32 R39, -RZ, R39.H1_H1 ;  /* 0x30000027ff277230 */ /* 0x000fe20000004100 */
[----:B------:R-:W-:-:S04]  /*3b70*/  F2FP.PACK_AB R37, R46, R31 ;  /* 0x0000001f2e25723e */ /* 0x000fc800000000ff */
[----:B------:R-:W-:Y:S01]  /*3b80*/  FMUL.FTZ R39, R39, R68 ;  /* 0x0000004427277220 */ /* 0x000fe20000410000 */
[----:B0-----:R-:W-:-:S03]  /*3b90*/  F2FP.PACK_AB R38, R54, R47 ;  /* 0x0000002f3626723e */ /* 0x001fc600000000ff */
[----:B------:R-:W-:Y:S02]  /*3ba0*/  FMUL.FTZ R39, R39, c[0x0][0x1e8] ;  /* 0x00007a0027277a20 */ /* 0x000fe40000410000 */
[----:B-1----:R-:W-:Y:S01]  /*3bb0*/  FFMA.FTZ R36, R36, R73, 1.1641532182693481445e-10 ;  /* 0x2f00000024247423 */ /* 0x002fe20000010049 */
[----:B------:R-:W-:-:S04]  /*3bc0*/  SEL R73, RZ, 0x1, P2 ;  /* 0x00000001ff497807 */ /* 0x000fc80001000000 */
[----:B------:R-:W-:Y:S01]  /*3bd0*/  FSETP.GTU.FTZ.AND P6, PT, R36, c[0x0][0x1e4], PT ;  /* 0x0000790024007a0b */ /* 0x000fe20003fdc000 */
[----:B------:R-:W-:-:S03]  /*3be0*/  @P0 HADD2.F32 R36, -RZ, R35.H1_H1 ;  /* 0x30000023ff240230 */ /* 0x000fc60000004100 */
[----:B------:R-:W-:-:S05]  /*3bf0*/  FSEL R63, R39, RZ, !P6 ;  /* 0x000000ff273f7208 */ /* 0x000fca0007000000 */
[----:B------:R-:W-:Y:S01]  /*3c00*/  @P0 FADD.FTZ R63, R36, R63 ;  /* 0x0000003f243f0221 */ /* 0x000fe20000010000 */
[----:B------:R-:W-:Y:S02]  /*3c10*/  LEA R66, P0, R22, c[0x0][0x188], 0x4 ;  /* 0x0000620016427a11 */ /* 0x000fe400078020ff */
[----:B------:R-:W-:Y:S02]  /*3c20*/  F2FP.PACK_AB R36, R30, R23 ;  /* 0x000000171e24723e */ /* 0x000fe400000000ff */
[----:B------:R-:W-:Y:S02]  /*3c30*/  LEA.HI.X R67, R22, c[0x0][0x18c], RZ, 0x4, P0 ;  /* 0x0000630016437a11 */ /* 0x000fe400000f24ff */
[----:B------:R-:W-:Y:S02]  /*3c40*/  F2FP.PACK_AB R39, R63, R55 ;  /* 0x000000373f27723e */ /* 0x000fe400000000ff */
[----:B------:R-:W-:Y:S02]  /*3c50*/  ISETP.NE.AND P0, PT, R72, RZ, PT ;  /* 0x000000ff4800720c */ /* 0x000fe40003f05270 */
[----:B------:R-:W-:Y:S01]  /*3c60*/  SEL R72, RZ, 0x10000, P5 ;  /* 0x00010000ff487807 */ /* 0x000fe20002800000 */
[----:B------:R0:W-:Y:S01]  /*3c70*/  STG.E.128 [R66.64], R36 ;  /* 0x0000002442007986 */ /* 0x0001e2000c101d06 */
[----:B------:R-:W-:-:S02]  /*3c80*/  ISETP.NE.AND P5, PT, R71, RZ, PT ;  /* 0x000000ff4700720c */ /* 0x000fc40003fa5270 */
[----:B------:R-:W-:Y:S02]  /*3c90*/  SEL R71, RZ, 0x100, P4 ;  /* 0x00000100ff477807 */ /* 0x000fe40002000000 */
[----:B0-----:R-:W-:Y:S02]  /*3ca0*/  SEL R36, RZ, 0x1000000, P6 ;  /* 0x01000000ff247807 */ /* 0x001fe40003000000 */
[----:B------:R-:W-:Y:S02]  /*3cb0*/  SEL R38, RZ, 0x1, P1 ;  /* 0x00000001ff267807 */ /* 0x000fe40000800000 */
[----:B------:R-:W-:Y:S01]  /*3cc0*/  LOP3.LUT R71, R71, R36, R72, 0xfe, !PT ;  /* 0x0000002447477212 */ /* 0x000fe200078efe48 */
[----:B------:R-:W-:Y:S01]  /*3cd0*/  IMAD.WIDE.U32 R36, R73, 0x1000000, RZ ;  /* 0x0100000049247825 */ /* 0x000fe200078e00ff */
[----:B------:R-:W-:Y:S02]  /*3ce0*/  SEL R66, RZ, 0x1, P5 ;  /* 0x00000001ff427807 */ /* 0x000fe40002800000 */
[----:B------:R-:W-:Y:S01]  /*3cf0*/  SEL R72, RZ, 0x1, P3 ;  /* 0x00000001ff487807 */ /* 0x000fe20001800000 */
[----:B------:R-:W-:-:S03]  /*3d00*/  IMAD.WIDE.U32 R38, R38, 0x10000, RZ ;  /* 0x0001000026267825 */ /* 0x000fc600078e00ff */
[----:B------:R-:W-:Y:S01]  /*3d10*/  LOP3.LUT R37, R37, R71, R72, 0xfe, !PT ;  /* 0x0000004725257212 */ /* 0x000fe200078efe48 */
[----:B------:R-:W-:Y:S01]  /*3d20*/  IMAD.WIDE.U32 R66, R66, 0x100, RZ ;  /* 0x0000010042427825 */ /* 0x000fe200078e00ff */
[----:B------:R-:W-:-:S04]  /*3d30*/  IADD3 R71, R22, 0x100, RZ ;  /* 0x0000010016477810 */ /* 0x000fc80007ffe0ff */
[----:B------:R-:W-:Y:S02]  /*3d40*/  LOP3.LUT R39, R67, R37, R39, 0xfe, !PT ;  /* 0x0000002543277212 */ /* 0x000fe400078efe27 */
[----:B------:R-:W-:Y:S02]  /*3d50*/  LOP3.LUT R36, R66, R36, R38, 0xfe, !PT ;  /* 0x0000002442247212 */ /* 0x000fe400078efe26 */
[----:B------:R-:W-:-:S04]  /*3d60*/  SEL R37, RZ, 0x1, P0 ;  /* 0x00000001ff257807 */ /* 0x000fc80000000000 */
[----:B------:R-:W-:Y:S02]  /*3d70*/  LOP3.LUT R38, R36, R37, RZ, 0xfc, !PT ;  /* 0x0000002524267212 */ /* 0x000fe400078efcff */
[----:B------:R-:W-:-:S04]  /*3d80*/  LEA R36, P0, R22, c[0x0][0x190], 0x3 ;  /* 0x0000640016247a11 */ /* 0x000fc800078018ff */
[----:B------:R-:W-:-:S05]  /*3d90*/  LEA.HI.X R37, R22, c[0x0][0x194], RZ, 0x3, P0 ;  /* 0x0000650016257a11 */ /* 0x000fca00000f1cff */
[----:B------:R0:W-:Y:S04]  /*3da0*/  STG.E.64 [R36.64], R38 ;  /* 0x0000002624007986 */ /* 0x0001e8000c101b06 */
.L_x_3833:
[----:B------:R-:W-:Y:S05]  /*3db0*/  BSYNC B0 ;  /* 0x0000000000007941 */ /* 0x000fea0003800000 */
.L_x_3832:
[----:B------:R-:W-:Y:S01]  /*3dc0*/  ISETP.NE.AND P0, PT, R24, RZ, PT ;  /* 0x000000ff1800720c */ /* 0x000fe20003f05270 */
[----:B------:R-:W-:-:S12]  /*3dd0*/  BSSY B0, `(.L_x_3890) ;  /* 0x00002d5000007945 */ /* 0x000fd80003800000 */
[----:B------:R-:W-:Y:S05]  /*3de0*/  @!P0 BRA `(.L_x_3891) ;  /* 0x00002d3000008947 */ /* 0x000fea0003800000 */
[----:B------:R-:W-:Y:S01]  /*3df0*/  ISETP.NE.U32.AND P0, PT, RZ, c[0x0][0x180], PT ;  /* 0x00006000ff007a0c */ /* 0x000fe20003f05070 */
[----:B0-----:R-:W-:-:S03]  /*3e00*/  HFMA2.MMA R38, -RZ, RZ, 0, 9.5367431640625e-07 ;  /* 0x00000010ff267435 */ /* 0x001fc600000001ff */
[----:B------:R-:W-:-:S07]  /*3e10*/  ISETP.NE.AND.EX P0, PT, RZ, c[0x0][0x184], PT, P0 ;  /* 0x00006100ff007a0c */ /* 0x000fce0003f05300 */
[----:B------:R-:W-:-:S06]  /*3e20*/  IMAD.WIDE.U32 R38, R71, R38, c[0x0][0x170] ;  /* 0x00005c0047267625 */ /* 0x000fcc00078e0026 */
[----:B------:R-:W-:-:S04]  /*3e30*/  @P0 LEA R36, P1, R71, c[0x0][0x180], 0x4 ;  /* 0x0000600047240a11 */ /* 0x000fc800078220ff */
[----:B------:R-:W-:-:S05]  /*3e40*/  @P0 LEA.HI.X R37, R71, c[0x0][0x184], RZ, 0x4, P1 ;  /* 0x0000610047250a11 */ /* 0x000fca00008f24ff */
[----:B------:R0:W5:Y:S04]  /*3e50*/  @P0 LDG.E.128 R32, [R36.64] ;  /* 0x0000000624200981 */ /* 0x000168000c1e1d00 */
[----:B0-----:R-:W5:Y:S01]  /*3e60*/  LDG.E.128 R36, [R38.64] ;  /* 0x0000000626247981 */ /* 0x001f62000c1e1d00 */
        /* <DEDUP_REMOVED lines=12> */
.L_x_3893:
[----:B------:R-:W-:Y:S02]  /*3f30*/  MOV R25, R17 ;  /* 0x0000001100197202 */ /* 0x000fe40000000f00 */
.L_x_3894:
[----:B------:R-:W-:Y:S05]  /*3f40*/  BSYNC B1 ;  /* 0x0000000000017941 */ /* 0x000fea0003800000 */
.L_x_3892:
        /* <DEDUP_REMOVED lines=16> */
.L_x_3898:
[----:B------:R-:W-:Y:S05]  /*4050*/  BSYNC B2 ;  /* 0x0000000000027941 */ /* 0x000fea0003800000 */
.L_x_3897:
        /* <DEDUP_REMOVED lines=38> */
[----:B------:R-:W-:Y:S02]  /*42c0*/  LOP3.LUT R13, R41, UR25, R48, 0x96, !PT ;  /* 0x00000019290d7c12 */ /* 0x000fe4000f8e9630 */
[----:B------:R-:W-:Y:S01]  /*42d0*/  MOV R17, R40 ;  /* 0x0000002800117202 */ /* 0x000fe20000000f00 */
[----:B------:R-:W-:-:S04]  /*42e0*/  IMAD.WIDE.U32 R40, R15, -0x2daee0ad, RZ ;  /* 0xd2511f530f287825 */ /* 0x000fc800078e00ff */
[----:B------:R-:W-:Y:S01]  /*42f0*/  IMAD.MOV.U32 R18, RZ, RZ, R40 ;  /* 0x000000ffff127224 */ /* 0x000fe200078e0028 */
[----:B------:R-:W-:Y:S01]  /*4300*/  LOP3.LUT R15, R41, UR26, R16, 0x96, !PT ;  /* 0x0000001a290f7c12 */ /* 0x000fe2000f8e9610 */
[----:B------:R-:W-:Y:S02]  /*4310*/  IMAD.MOV.U32 R40, RZ, RZ, RZ ;  /* 0x000000ffff287224 */ /* 0x000fe400078e00ff */
.L_x_3896:
[----:B------:R-:W-:Y:S05]  /*4320*/  BSYNC B1 ;  /* 0x0000000000017941 */ /* 0x000fea0003800000 */
.L_x_3895:
        /* <DEDUP_REMOVED lines=23> */
.L_x_3900:
[----:B------:R-:W-:Y:S02]  /*44a0*/  IMAD.MOV.U32 R56, RZ, RZ, R17 ;  /* 0x000000ffff387224 */ /* 0x000fe400078e0011 */
.L_x_3901:
[----:B------:R-:W-:Y:S05]  /*44b0*/  BSYNC B1 ;  /* 0x0000000000017941 */ /* 0x000fea0003800000 */
.L_x_3899:
        /* <DEDUP_REMOVED lines=16> */
.L_x_3905:
[----:B------:R-:W-:Y:S05]  /*45c0*/  BSYNC B2 ;  /* 0x0000000000027941 */ /* 0x000fea0003800000 */
.L_x_3904:
        /* <DEDUP_REMOVED lines=41> */
[----:B------:R-:W-:Y:S01]  /*4860*/  LOP3.LUT R15, R41, UR26, R16, 0x96, !PT ;  /* 0x0000001a290f7c12 */ /* 0x000fe2000f8e9610 */
[----:B------:R-:W-:Y:S01]  /*4870*/  IMAD.MOV.U32 R16, RZ, RZ, RZ ;  /* 0x000000ffff107224 */ /* 0x000fe200078e00ff */
[----:B------:R-:W-:Y:S02]  /*4880*/  MOV R18, R40 ;  /* 0x0000002800127202 */ /* 0x000fe40000000f00 */
.L_x_3903:
[----:B------:R-:W-:Y:S05]  /*4890*/  BSYNC B1 ;  /* 0x0000000000017941 */ /* 0x000fea0003800000 */
.L_x_3902:
        /* <DEDUP_REMOVED lines=22> */
.L_x_3907:
[----:B------:R-:W-:Y:S02]  /*4a00*/  IMAD.MOV.U32 R36, RZ, RZ, R17 ;  /* 0x000000ffff247224 */ /* 0x000fe400078e0011 */
.L_x_3908:
[----:B------:R-:W-:Y:S05]  /*4a10*/  BSYNC B1 ;  /* 0x0000000000017941 */ /* 0x000fea0003800000 */
.L_x_3906:
        /* <DEDUP_REMOVED lines=16> */
.L_x_3912:
[----:B------:R-:W-:Y:S05]  /*4b20*/  BSYNC B2 ;  /* 0x0000000000027941 */ /* 0x000fea0003800000 */
.L_x_3911:
        /* <DEDUP_REMOVED lines=44> */
.L_x_3910:
[----:B------:R-:W-:Y:S05]  /*4df0*/  BSYNC B1 ;  /* 0x0000000000017941 */ /* 0x000fea0003800000 */
.L_x_3909:
        /* <DEDUP_REMOVED lines=21> */
.L_x_3914:
[----:B------:R-:W-:Y:S02]  /*4f50*/  IMAD.MOV.U32 R36, RZ, RZ, R17 ;  /* 0x000000ffff247224 */ /* 0x000fe400078e0011 */
.L_x_3915:
[----:B------:R-:W-:Y:S05]  /*4f60*/  BSYNC B1 ;  /* 0x0000000000017941 */ /* 0x000fea0003800000 */
.L_x_3913:
        /* <DEDUP_REMOVED lines=16> */
.L_x_3919:
[----:B------:R-:W-:Y:S05]  /*5070*/  BSYNC B2 ;  /* 0x0000000000027941 */ /* 0x000fea0003800000 */
.L_x_3918:
        /* <DEDUP_REMOVED lines=44> */
.L_x_3917:
[----:B------:R-:W-:Y:S05]  /*5340*/  BSYNC B1 ;  /* 0x0000000000017941 */ /* 0x000fea0003800000 */
.L_x_3916:
        /* <DEDUP_REMOVED lines=21> */
.L_x_3921:
[----:B------:R-:W-:Y:S02]  /*54a0*/  IMAD.MOV.U32 R49, RZ, RZ, R17 ;  /* 0x000000ffff317224 */ /* 0x000fe400078e0011 */
.L_x_3922:
[----:B------:R-:W-:Y:S05]  /*54b0*/  BSYNC B1 ;  /* 0x0000000000017941 */ /* 0x000fea0003800000 */
.L_x_3920:
        /* <DEDUP_REMOVED lines=16> */
.L_x_3926:
[----:B------:R-:W-:Y:S05]  /*55c0*/  BSYNC B2 ;  /* 0x0000000000027941 */ /* 0x000fea0003800000 */
.L_x_3925:
        /* <DEDUP_REMOVED lines=44> */
.L_x_3924:
[----:B------:R-:W-:Y:S05]  /*5890*/  BSYNC B1 ;  /* 0x0000000000017941 */ /* 0x000fea0003800000 */
.L_x_3923:
        /* <DEDUP_REMOVED lines=21> */
.L_x_3928:
[----:B------:R-:W-:Y:S02]  /*59f0*/  MOV R64, R17 ;  /* 0x0000001100407202 */ /* 0x000fe40000000f00 */
.L_x_3929:
[----:B------:R-:W-:Y:S05]  /*5a00*/  BSYNC B1 ;  /* 0x0000000000017941 */ /* 0x000fea0003800000 */
.L_x_3927:
        /* <DEDUP_REMOVED lines=16> */
.L_x_3933:
[----:B------:R-:W-:Y:S05]  /*5b10*/  BSYNC B2 ;  /* 0x0000000000027941 */ /* 0x000fea0003800000 */
.L_x_3932:
        /* <DEDUP_REMOVED lines=40> */
[----:B------:R-:W-:Y:S01]  /*5da0*/  IMAD.WIDE.U32 R36, R37, -0x326172a9, RZ ;  /* 0xcd9e8d5725247825 */ /* 0x000fe200078e00ff */
[----:B------:R-:W-:-:S03]  /*5db0*/  HFMA2.MMA R16, -RZ, RZ, 0, 0 ;  /* 0x00000000ff107435 */ /* 0x000fc600000001ff */
[----:B------:R-:W-:Y:S01]  /*5dc0*/  IMAD.MOV.U32 R17, RZ, RZ, R36 ;  /* 0x000000ffff117224 */ /* 0x000fe200078e0024 */
[----:B------:R-:W-:Y:S02]  /*5dd0*/  LOP3.LUT R13, R37, UR25, R56, 0x96, !PT ;  /* 0x00000019250d7c12 */ /* 0x000fe4000f8e9638 */
.L_x_3931:
[----:B------:R-:W-:Y:S05]  /*5de0*/  BSYNC B1 ;  /* 0x0000000000017941 */ /* 0x000fea0003800000 */
.L_x_3930:
[----:B------:R0:W1:Y:S01]  /*5df0*/  I2F.U32 R36, R64 ;  /* 0x0000004000247306 */ /* 0x0000620000201000 */
[----:B------:R-:W-:Y:S01]  /*5e00*/  HADD2.F32 R37, -RZ, R38.H1_H1 ;  /* 0x30000026ff257230 */ /* 0x000fe20000004100 */
[----:B------:R-:W-:Y:S01]  /*5e10*/  ISETP.NE.AND P5, PT, R16, 0x1, PT ;  /* 0x000000011000780c */ /* 0x000fe20003fa5270 */
[----:B------:R-:W-:Y:S03]  /*5e20*/  BSSY B1, `(.L_x_3934) ;  /* 0x0000014000017945 */ /* 0x000fe60003800000 */
[----:B------:R-:W-:Y:S02]  /*5e30*/  FMUL.FTZ R37, R37, R68 ;  /* 0x0000004425257220 */ /* 0x000fe40000410000 */
[----:B0-----:R-:W-:Y:S02]  /*5e40*/  IMAD.MOV.U32 R64, RZ, RZ, 0x2f800000 ;  /* 0x2f800000ff407424 */ /* 0x001fe400078e00ff */
[----:B------:R-:W-:-:S02]  /*5e50*/  FMUL.FTZ R37, R37, c[0x0][0x1e8] ;  /* 0x00007a0025257a20 */ /* 0x000fc40000410000 */
[----:B-1----:R-:W-:-:S05]  /*5e60*/  FFMA.FTZ R36, R36, R64, 1.1641532182693481445e-10 ;  /* 0x2f00000024247423 */ /* 0x002fca0000010040 */
[----:B------:R-:W-:Y:S02]  /*5e70*/  FSETP.GTU.FTZ.AND P4, PT, R36, c[0x0][0x1e4], PT ;  /* 0x0000790024007a0b */ /* 0x000fe40003f9c000 */
[----:B------:R-:W-:Y:S02]  /*5e80*/  IADD3 R36, R16, 0x1, RZ ;  /* 0x0000000110247810 */ /* 0x000fe40007ffe0ff */
[----:B------:R-:W-:Y:S01]  /*5e90*/  FSEL R56, R37, RZ, !P4 ;  /* 0x000000ff25387208 */ /* 0x000fe20006000000 */
[----:B------:R-:W-:-:S05]  /*5ea0*/  @P0 HADD2.F32 R37, -RZ, R34.H1_H1 ;  /* 0x30000022ff250230 */ /* 0x000fca0000004100 */
        /* <DEDUP_REMOVED lines=10> */
.L_x_3935:
[----:B------:R-:W-:Y:S02]  /*5f50*/  IMAD.MOV.U32 R38, RZ, RZ, R17 ;  /* 0x000000ffff267224 */ /* 0x000fe400078e0011 */
.L_x_3936:
[----:B------:R-:W-:Y:S05]  /*5f60*/  BSYNC B1 ;  /* 0x0000000000017941 */ /* 0x000fea0003800000 */
.L_x_3934:
        /* <DEDUP_REMOVED lines=16> */
.L_x_3940:
[----:B------:R-:W-:Y:S05]  /*6070*/  BSYNC B2 ;  /* 0x0000000000027941 */ /* 0x000fea0003800000 */
.L_x_3939:
        /* <DEDUP_REMOVED lines=40> */
[----:B------:R-:W-:-:S05]  /*6300*/  IMAD.WIDE.U32 R36, R37, -0x326172a9, RZ ;  /* 0xcd9e8d5725247825 */ /* 0x000fca00078e00ff */
[----:B------:R-:W-:Y:S01]  /*6310*/  MOV R17, R36 ;  /* 0x0000002400117202 */ /* 0x000fe20000000f00 */
[----:B------:R-:W-:Y:S01]  /*6320*/  IMAD.MOV.U32 R36, RZ, RZ, RZ ;  /* 0x000000ffff247224 */ /* 0x000fe200078e00ff */
[----:B------:R-:W-:Y:S02]  /*6330*/  LOP3.LUT R13, R37, UR25, R66, 0x96, !PT ;  /* 0x00000019250d7c12 */ /* 0x000fe4000f8e9642 */
.L_x_3938:
[----:B------:R-:W-:Y:S05]  /*6340*/  BSYNC B1 ;  /* 0x0000000000017941 */ /* 0x000fea0003800000 */
.L_x_3937:
[----:B------:R-:W0:Y:S01]  /*6350*/  I2F.U32 R37, R38 ;  /* 0x0000002600257306 */ /* 0x000e220000201000 */
[----:B------:R-:W-:Y:S01]  /*6360*/  HADD2.F32 R16, -RZ, R39.H0_H0 ;  /* 0x20000027ff107230 */ /* 0x000fe20000004100 */
[----:B------:R-:W-:Y:S01]  /*6370*/  ISETP.NE.AND P6, PT, R36, 0x1, PT ;  /* 0x000000012400780c */ /* 0x000fe20003fc5270 */
[----:B------:R-:W-:Y:S03]  /*6380*/  BSSY B1, `(.L_x_3941) ;  /* 0x0000013000017945 */ /* 0x000fe60003800000 */
[----:B------:R-:W-:-:S04]  /*6390*/  FMUL.FTZ R16, R16, R68 ;  /* 0x0000004410107220 */ /* 0x000fc80000410000 */
[----:B------:R-:W-:Y:S02]  /*63a0*/  FMUL.FTZ R16, R16, c[0x0][0x1e8] ;  /* 0x00007a0010107a20 */ /* 0x000fe40000410000 */
[----:B0-----:R-:W-:-:S05]  /*63b0*/  FFMA.FTZ R37, R37, R64, 1.1641532182693481445e-10 ;  /* 0x2f00000025257423 */ /* 0x001fca0000010040 */
[----:B------:R-:W-:-:S04]  /*63c0*/  FSETP.GTU.FTZ.AND P5, PT, R37, c[0x0][0x1e4], PT ;  /* 0x0000790025007a0b */ /* 0x000fc80003fbc000 */
[----:B------:R-:W-:Y:S01]  /*63d0*/  FSEL R57, R16, RZ, !P5 ;  /* 0x000000ff10397208 */ /* 0x000fe20006800000 */
[----:B------:R-:W-:-:S05]  /*63e0*/  @P0 HADD2.F32 R16, -RZ, R35.H0_H0 ;  /* 0x20000023ff100230 */ /* 0x000fca0000004100 */
        /* <DEDUP_REMOVED lines=11> */
.L_x_3942:
[----:B------:R-:W-:Y:S02]  /*64a0*/  MOV R38, R17 ;  /* 0x0000001100267202 */ /* 0x000fe40000000f00 */
.L_x_3943:
[----:B------:R-:W-:Y:S05]  /*64b0*/  BSYNC B1 ;  /* 0x0000000000017941 */ /* 0x000fea0003800000 */
.L_x_3941:
        /* <DEDUP_REMOVED lines=18> */
.L_x_3947:
[----:B------:R-:W-:Y:S05]  /*65e0*/  BSYNC B2 ;  /* 0x0000000000027941 */ /* 0x000fea0003800000 */
.L_x_3946:
        /* <DEDUP_REMOVED lines=41> */
[----:B------:R-:W-:Y:S01]  /*6880*/  LOP3.LUT R13, R17, UR25, R36, 0x96, !PT ;  /* 0x00000019110d7c12 */ /* 0x000fe2000f8e9624 */
[----:B------:R-:W-:Y:S01]  /*6890*/  IMAD.MOV.U32 R17, RZ, RZ, R16 ;  /* 0x000000ffff117224 */ /* 0x000fe200078e0010 */
[----:B------:R-:W-:-:S06]  /*68a0*/  HFMA2.MMA R16, -RZ, RZ, 0, 0 ;  /* 0x00000000ff107435 */ /* 0x000fcc00000001ff */
.L_x_3945:
[----:B------:R-:W-:Y:S05]  /*68b0*/  BSYNC B1 ;  /* 0x0000000000017941 */ /* 0x000fea0003800000 */
.L_x_3944:
[----:B------:R0:W1:Y:S01]  /*68c0*/  I2F.U32 R36, R38 ;  /* 0x0000002600247306 */ /* 0x0000620000201000 */
[----:B------:R-:W-:Y:S02]  /*68d0*/  HADD2.F32 R39, -RZ, R39.H1_H1 ;  /* 0x30000027ff277230 */ /* 0x000fe40000004100 */
[----:B------:R-:W-:-:S03]  /*68e0*/  @P0 HADD2.F32 R37, -RZ, R35.H1_H1 ;  /* 0x30000023ff250230 */ /* 0x000fc60000004100 */
[----:B------:R-:W-:Y:S01]  /*68f0*/  FMUL.FTZ R39, R39, R68 ;  /* 0x0000004427277220 */ /* 0x000fe20000410000 */
[----:B0-----:R-:W-:-:S03]  /*6900*/  F2FP.PACK_AB R38, R56, R49 ;  /* 0x000000313826723e */ /* 0x001fc600000000ff */
[----:B------:R-:W-:Y:S02]  /*6910*/  FMUL.FTZ R39, R39, c[0x0][0x1e8] ;  /* 0x00007a0027277a20 */ /* 0x000fe40000410000 */
[----:B-1----:R-:W-:-:S05]  /*6920*/  FFMA.FTZ R36, R36, R64, 1.1641532182693481445e-10 ;  /* 0x2f00000024247423 */ /* 0x002fca0000010040 */
[----:B------:R-:W-:Y:S02]  /*6930*/  FSETP.GTU.FTZ.AND P6, PT, R36, c[0x0][0x1e4], PT ;  /* 0x0000790024007a0b */ /* 0x000fe40003fdc000 */
[----:B------:R-:W-:Y:S02]  /*6940*/  F2FP.PACK_AB R36, R40, R25 ;  /* 0x000000192824723e */ /* 0x000fe400000000ff */
[----:B------:R-:W-:-:S05]  /*6950*/  FSEL R64, R39, RZ, !P6 ;  /* 0x000000ff27407208 */ /* 0x000fca0007000000 */
[----:B------:R-:W-:Y:S01]  /*6960*/  @P0 FADD.FTZ R64, R37, R64 ;  /* 0x0000004025400221 */ /* 0x000fe20000010000 */
[C---:B------:R-:W-:Y:S02]  /*6970*/  LEA R66, P0, R71.reuse, c[0x0][0x188], 0x4 ;  /* 0x0000620047427a11 */ /* 0x040fe400078020ff */
        /* <DEDUP_REMOVED lines=10> */
[----:B------:R-:W-:Y:S02]  /*6a20*/  LOP3.LUT R38, R72, R38, R73, 0xfe, !PT ;  /* 0x0000002648267212 */ /* 0x000fe400078efe49 */
[----:B------:R-:W-:Y:S02]  /*6a30*/  SEL R72, RZ, 0x1, P2 ;  /* 0x00000001ff487807 */ /* 0x000fe40001000000 */
[----:B------:R-:W-:-:S03]  /*6a40*/  SEL R66, RZ, 0x1, P5 ;  /* 0x00000001ff427807 */ /* 0x000fc60002800000 */
[----:B------:R-:W-:-:S04]  /*6a50*/  IMAD.WIDE.U32 R36, R72, 0x1000000, RZ ;  /* 0x0100000048247825 */ /* 0x000fc800078e00ff */
[----:B------:R-:W-:Y:S01]  /*6a60*/  IMAD.WIDE.U32 R66, R66, 0x100, RZ ;  /* 0x0000010042427825 */ /* 0x000fe200078e00ff */
[----:B------:R-:W-:Y:S02]  /*6a70*/  LOP3.LUT R37, R37, R38, R39, 0xfe, !PT ;  /* 0x0000002625257212 */ /* 0x000fe400078efe27 */
[----:B------:R-:W-:-:S05]  /*6a80*/  SEL R38, RZ, 0x1, P1 ;  /* 0x00000001ff267807 */ /* 0x000fca0000800000 */
[----:B------:R-:W-:-:S05]  /*6a90*/  IMAD.WIDE.U32 R38, R38, 0x10000, RZ ;  /* 0x0001000026267825 */ /* 0x000fca00078e00ff */
[----:B------:R-:W-:Y:S02]  /*6aa0*/  LOP3.LUT R39, R67, R37, R39, 0xfe, !PT ;  /* 0x0000002543277212 */ /* 0x000fe400078efe27 */
[----:B------:R-:W-:Y:S02]  /*6ab0*/  LOP3.LUT R36, R66, R36, R38, 0xfe, !PT ;  /* 0x0000002442247212 */ /* 0x000fe400078efe26 */
[----:B------:R-:W-:-:S04]  /*6ac0*/  SEL R37, RZ, 0x1, P0 ;  /* 0x00000001ff257807 */ /* 0x000fc80000000000 */
[----:B------:R-:W-:Y:S02]  /*6ad0*/  LOP3.LUT R38, R36, R37, RZ, 0xfc, !PT ;  /* 0x0000002524267212 */ /* 0x000fe400078efcff */
[----:B------:R-:W-:-:S04]  /*6ae0*/  LEA R36, P0, R71, c[0x0][0x190], 0x3 ;  /* 0x0000640047247a11 */ /* 0x000fc800078018ff */
[C---:B------:R-:W-:Y:S02]  /*6af0*/  LEA.HI.X R37, R71.reuse, c[0x0][0x194], RZ, 0x3, P0 ;  /* 0x0000650047257a11 */ /* 0x040fe400000f1cff */
[----:B------:R-:W-:-:S03]  /*6b00*/  IADD3 R71, R71, 0x100, RZ ;  /* 0x0000010047477810 */ /* 0x000fc60007ffe0ff */
[----:B------:R0:W-:Y:S04]  /*6b10*/  STG.E.64 [R36.64], R38 ;  /* 0x0000002624007986 */ /* 0x0001e8000c101b06 */
.L_x_3891:
[----:B------:R-:W-:Y:S05]  /*6b20*/  BSYNC B0 ;  /* 0x0000000000007941 */ /* 0x000fea0003800000 */
.L_x_3890:
[----:B------:R-:W-:Y:S01]  /*6b30*/  ISETP.NE.AND P0, PT, R26, RZ, PT ;  /* 0x000000ff1a00720c */ /* 0x000fe20003f05270 */
[----:B------:R-:W-:-:S12]  /*6b40*/  BSSY B0, `(.L_x_3948) ;  /* 0x00002d5000007945 */ /* 0x000fd80003800000 */
[----:B------:R-:W-:Y:S05]  /*6b50*/  @!P0 BRA `(.L_x_3949) ;  /* 0x00002d3000008947 */ /* 0x000fea0003800000 */
[----:B------:R-:W-:Y:S01]  /*6b60*/  ISETP.NE.U32.AND P0, PT, RZ, c[0x0][0x180], PT ;  /* 0x00006000ff007a0c */ /* 0x000fe20003f05070 */
[----:B0-----:R-:W-:-:S03]  /*6b70*/  IMAD.MOV.U32 R38, RZ, RZ, 0x10 ;  /* 0x00000010ff267424 */ /* 0x001fc600078e00ff */
[----:B------:R-:W-:Y:S01]  /*6b80*/  ISETP.NE.AND.EX P0, PT, RZ, c[0x0][0x184], PT, P0 ;  /* 0x00006100ff007a0c */ /* 0x000fe20003f05300 */
[----:B------:R-:W-:-:S12]  /*6b90*/  IMAD.WIDE.U32 R38, R71, R38, c[0x0][0x170] ;  /* 0x00005c0047267625 */ /* 0x000fd800078e0026 */
        /* <DEDUP_REMOVED lines=16> */
.L_x_3951:
[----:B------:R-:W-:Y:S02]  /*6ca0*/  IMAD.MOV.U32 R27, RZ, RZ, R17 ;  /* 0x000000ffff1b7224 */ /* 0x000fe400078e0011 */
.L_x_3952:
[----:B------:R-:W-:Y:S05]  /*6cb0*/  BSYNC B1 ;  /* 0x0000000000017941 */ /* 0x000fea0003800000 */
.L_x_3950:
        /* <DEDUP_REMOVED lines=16> */
.L_x_3956:
[----:B------:R-:W-:Y:S05]  /*6dc0*/  BSYNC B2 ;  /* 0x0000000000027941 */ /* 0x000fea0003800000 */
.L_x_3955:
        /* <DEDUP_REMOVED lines=44> */
.L_x_3954:
[----:B------:R-:W-:Y:S05]  /*7090*/  BSYNC B1 ;  /* 0x0000000000017941 */ /* 0x000fea0003800000 */
.L_x_3953:
[----:B------:R-:W0:Y:S01]  /*70a0*/  I2F.U32 R16, R27 ;  /* 0x0000001b00107306 */ /* 0x000e220000201000 */
[----:B------:R-:W-:Y:S01]  /*70b0*/  HFMA2.MMA R65, -RZ, RZ, 0.1171875, 0 ;  /* 0x2f800000ff417435 */ /* 0x000fe200000001ff */
[----:B-----5:R-:W-:Y:S01]  /*70c0*/  HADD2.F32 R43, -RZ, R36.H0_H0 ;  /* 0x20000024ff2b7230 */ /* 0x020fe20000004100 */
[----:B------:R-:W-:Y:S01]  /*70d0*/  ISETP.NE.AND P1, PT, R42, 0x1, PT ;  /* 0x000000012a00780c */ /* 0x000fe20003f25270 */
[----:B------:R-:W-:Y:S03]  /*70e0*/  BSSY B1, `(.L_x_3957) ;  /* 0x0000014000017945 */ /* 0x000fe60003800000 */
        /* <DEDUP_REMOVED lines=18> */
.L_x_3958:
[----:B------:R-:W-:Y:S02]  /*7210*/  IMAD.MOV.U32 R58, RZ, RZ, R17 ;  /* 0x000000ffff3a7224 */ /* 0x000fe400078e0011 */
.L_x_3959:
[----:B------:R-:W-:Y:S05]  /*7220*/  BSYNC B1 ;  /* 0x0000000000017941 */ /* 0x000fea0003800000 */
.L_x_3957:
        /* <DEDUP_REMOVED lines=16> */
.L_x_3963:
[----:B------:R-:W-:Y:S05]  /*7330*/  BSYNC B2 ;  /* 0x0000000000027941 */ /* 0x000fea0003800000 */
.L_x_3962:
        /* <DEDUP_REMOVED lines=44> */
.L_x_3961:
[----:B------:R-:W-:Y:S05]  /*7600*/  BSYNC B1 ;  /* 0x0000000000017941 */ /* 0x000fea0003800000 */
.L_x_3960:
        /* <DEDUP_REMOVED lines=22> */
.L_x_3965:
[----:B------:R-:W-:Y:S02]  /*7770*/  IMAD.MOV.U32 R36, RZ, RZ, R17 ;  /* 0x000000ffff247224 */ /* 0x000fe400078e0011 */
.L_x_3966:
[----:B------:R-:W-:Y:S05]  /*7780*/  BSYNC B1 ;  /* 0x0000000000017941 */ /* 0x000fea0003800000 */
.L_x_3964:
        /* <DEDUP_REMOVED lines=16> */
.L_x_3970:
[----:B------:R-:W-:Y:S05]  /*7890*/  BSYNC B2 ;  /* 0x0000000000027941 */ /* 0x000fea0003800000 */
.L_x_3969:
        /* <DEDUP_REMOVED lines=44> */
.L_x_3968:
[----:B------:R-:W-:Y:S05]  /*7b60*/  BSYNC B1 ;  /* 0x0000000000017941 */ /* 0x000fea0003800000 */
.L_x_3967:
        /* <DEDUP_REMOVED lines=21> */
.L_x_3972:
[----:B------:R-:W-:Y:S02]  /*7cc0*/  MOV R36, R17 ;  /* 0x0000001100247202 */ /* 0x000fe40000000f00 */
.L_x_3973:
[----:B------:R-:W-:Y:S05]  /*7cd0*/  BSYNC B1 ;  /* 0x0000000000017941 */ /* 0x000fea0003800000 */
.L_x_3971:
        /* <DEDUP_REMOVED lines=16> */
.L_x_3977:
[----:B------:R-:W-:Y:S05]  /*7de0*/  BSYNC B2 ;  /* 0x0000000000027941 */ /* 0x000fea0003800000 */
.L_x_3976:
        /* <DEDUP_REMOVED lines=43> */
[----:B------:R-:W-:-:S06]  /*80a0*/  HFMA2.MMA R16, -RZ, RZ, 0, 0 ;  /* 0x00000000ff107435 */ /* 0x000fcc00000001ff */
.L_x_3975:
[----:B------:R-:W-:Y:S05]  /*80b0*/  BSYNC B1 ;  /* 0x0000000000017941 */ /* 0x000fea0003800000 */
.L_x_3974:
        /* <DEDUP_REMOVED lines=21> */
.L_x_3979:
[----:B------:R-:W-:Y:S02]  /*8210*/  IMAD.MOV.U32 R51, RZ, RZ, R17 ;  /* 0x000000ffff337224 */ /* 0x000fe400078e0011 */
.L_x_3980:
[----:B------:R-:W-:Y:S05]  /*8220*/  BSYNC B1 ;  /* 0x0000000000017941 */ /* 0x000fea0003800000 */
.L_x_3978:
        /* <DEDUP_REMOVED lines=16> */
.L_x_3984:
[----:B------:R-:W-:Y:S05]  /*8330*/  BSYNC B2 ;  /* 0x0000000000027941 */ /* 0x000fea0003800000 */
.L_x_3983:
        /* <DEDUP_REMOVED lines=44> */
.L_x_3982:
[----:B------:R-:W-:Y:S05]  /*8600*/  BSYNC B1 ;  /* 0x0000000000017941 */ /* 0x000fea0003800000 */
.L_x_3981:
        /* <DEDUP_REMOVED lines=21> */
.L_x_3986:
[----:B------:R-:W-:Y:S02]  /*8760*/  IMAD.MOV.U32 R65, RZ, RZ, R17 ;  /* 0x000000ffff417224 */ /* 0x000fe400078e0011 */
.L_x_3987:
[----:B------:R-:W-:Y:S05]  /*8770*/  BSYNC B1 ;  /* 0x0000000000017941 */ /* 0x000fea0003800000 */
.L_x_3985:
        /* <DEDUP_REMOVED lines=16> */
.L_x_3991:
[----:B------:R-:W-:Y:S05]  /*8880*/  BSYNC B2 ;  /* 0x0000000000027941 */ /* 0x000fea0003800000 */
.L_x_3990:
        /* <DEDUP_REMOVED lines=43> */
[----:B------:R-:W-:Y:S02]  /*8b40*/  MOV R17, R36 ;  /* 0x0000002400117202 */ /* 0x000fe40000000f00 */
.L_x_3989:
[----:B------:R-:W-:Y:S05]  /*8b50*/  BSYNC B1 ;  /* 0x0000000000017941 */ /* 0x000fea0003800000 */
.L_x_3988:
[----:B------:R0:W1:Y:S01]  /*8b60*/  I2F.U32 R36, R65 ;  /* 0x0000004100247306 */ /* 0x0000620000201000 */
[----:B------:R-:W-:Y:S01]  /*8b70*/  HADD2.F32 R37, -RZ, R38.H1_H1 ;  /* 0x30000026ff257230 */ /* 0x000fe20000004100 */
[----:B------:R-:W-:Y:S01]  /*8b80*/  ISETP.NE.AND P5, PT, R16, 0x1, PT ;  /* 0x000000011000780c */ /* 0x000fe20003fa5270 */
[----:B------:R-:W-:Y:S03]  /*8b90*/  BSSY B1, `(.L_x_3992) ;  /* 0x0000014000017945 */ /* 0x000fe60003800000 */
[----:B------:R-:W-:Y:S01]  /*8ba0*/  FMUL.FTZ R37, R37, R68 ;  /* 0x0000004425257220 */ /* 0x000fe20000410000 */
[----:B0-----:R-:W-:-:S03]  /*8bb0*/  HFMA2.MMA R65, -RZ, RZ, 0.1171875, 0 ;  /* 0x2f800000ff417435 */ /* 0x001fc600000001ff */
[----:B------:R-:W-:-:S07]  /*8bc0*/  FMUL.FTZ R37, R37, c[0x0][0x1e8] ;  /* 0x00007a0025257a20 */ /* 0x000fce0000410000 */
        /* <DEDUP_REMOVED lines=15> */
.L_x_3993:
[----:B------:R-:W-:Y:S02]  /*8cc0*/  IMAD.MOV.U32 R38, RZ, RZ, R17 ;  /* 0x000000ffff267224 */ /* 0x000fe400078e0011 */
.L_x_3994:
[----:B------:R-:W-:Y:S05]  /*8cd0*/  BSYNC B1 ;  /* 0x0000000000017941 */ /* 0x000fea0003800000 */
.L_x_3992:
        /* <DEDUP_REMOVED lines=16> */
.L_x_3998:
[----:B------:R-:W-:Y:S05]  /*8de0*/  BSYNC B2 ;  /* 0x0000000000027941 */ /* 0x000fea0003800000 */
.L_x_3997:
        /* <DEDUP_REMOVED lines=39> */
[----:B------:R-:W-:Y:S01]  /*9060*/  IMAD.WIDE.U32 R36, R37, -0x326172a9, RZ ;  /* 0xcd9e8d5725247825 */ /* 0x000fe200078e00ff */
[----:B------:R-:W-:-:S03]  /*9070*/  MOV R18, R16 ;  /* 0x0000001000127202 */ /* 0x000fc60000000f00 */
[----:B------:R-:W-:Y:S01]  /*9080*/  IMAD.MOV.U32 R17, RZ, RZ, R36 ;  /* 0x000000ffff117224 */ /* 0x000fe200078e0024 */
[----:B------:R-:W-:Y:S01]  /*9090*/  LOP3.LUT R13, R37, UR25, R66, 0x96, !PT ;  /* 0x00000019250d7c12 */ /* 0x000fe2000f8e9642 */
[----:B------:R-:W-:Y:S02]  /*90a0*/  IMAD.MOV.U32 R36, RZ, RZ, RZ ;  /* 0x000000ffff247224 */ /* 0x000fe400078e00ff */
.L_x_3996:
[----:B------:R-:W-:Y:S05]  /*90b0*/  BSYNC B1 ;  /* 0x0000000000017941 */ /* 0x000fea0003800000 */
.L_x_3995:
        /* <DEDUP_REMOVED lines=21> */
.L_x_4000:
[----:B------:R-:W-:Y:S02]  /*9210*/  IMAD.MOV.U32 R38, RZ, RZ, R17 ;  /* 0x000000ffff267224 */ /* 0x000fe400078e0011 */
.L_x_4001:
[----:B------:R-:W-:Y:S05]  /*9220*/  BSYNC B1 ;  /* 0x0000000000017941 */ /* 0x000fea0003800000 */
.L_x_3999:
        /* <DEDUP_REMOVED lines=18> */
.L_x_4005:
[----:B------:R-:W-:Y:S05]  /*9350*/  BSYNC B2 ;  /* 0x0000000000027941 */ /* 0x000fea0003800000 */
.L_x_4004:
        /* <DEDUP_REMOVED lines=38> */
[----:B------:R-:W-:Y:S02]  /*95c0*/  LOP3.LUT R15, R17, UR26, R66, 0x96, !PT ;  /* 0x0000001a110f7c12 */ /* 0x000fe4000f8e9642 */
[----:B------:R-:W-:Y:S01]  /*95d0*/  MOV R18, R16 ;  /* 0x0000001000127202 */ /* 0x000fe20000000f00 */
[----:B------:R-:W-:-:S05]  /*95e0*/  IMAD.WIDE.U32 R16, R13, -0x326172a9, RZ ;  /* 0xcd9e8d570d107825 */ /* 0x000fca00078e00ff */
[----:B------:R-:W-:Y:S01]  /*95f0*/  LOP3.LUT R13, R17, UR25, R36, 0x96, !PT ;  /* 0x00000019110d7c12 */ /* 0x000fe2000f8e9624 */
[----:B------:R-:W-:Y:S02]  /*9600*/  IMAD.MOV.U32 R17, RZ, RZ, R16 ;  /* 0x000000ffff117224 */ /* 0x000fe400078e0010 */
[----:B------:R-:W-:Y:S02]  /*9610*/  IMAD.MOV.U32 R16, RZ, RZ, RZ ;  /* 0x000000ffff107224 */ /* 0x000fe400078e00ff */
.L_x_4003:
[----:B------:R-:W-:Y:S05]  /*9620*/  BSYNC B1 ;  /* 0x0000000000017941 */ /* 0x000fea0003800000 */
.L_x_4002:
[----:B------:R0:W1:Y:S01]  /*9630*/  I2F.U32 R36, R38 ;  /* 0x0000002600247306 */ /* 0x0000620000201000 */
[----:B------:R-:W-:Y:S01]  /*9640*/  HADD2.F32 R39, -RZ, R39.H1_H1 ;  /* 0x30000027ff277230 */ /* 0x000fe20000004100 */
[----:B------:R-:W-:-:S04]  /*9650*/  F2FP.PACK_AB R37, R50, R43 ;  /* 0x0000002b3225723e */ /* 0x000fc800000000ff */
[----:B------:R-:W-:Y:S01]  /*9660*/  FMUL.FTZ R39, R39, R68 ;  /* 0x0000004427277220 */ /* 0x000fe20000410000 */
[----:B0-----:R-:W-:-:S03]  /*9670*/  F2FP.PACK_AB R38, R58, R51 ;  /* 0x000000333a26723e */ /* 0x001fc600000000ff */
[----:B------:R-:W-:Y:S02]  /*9680*/  FMUL.FTZ R39, R39, c[0x0][0x1e8] ;  /* 0x00007a0027277a20 */ /* 0x000fe40000410000 */
[----:B-1----:R-:W-:-:S05]  /*9690*/  FFMA.FTZ R36, R36, R65, 1.1641532182693481445e-10 ;  /* 0x2f00000024247423 */ /* 0x002fca0000010041 */
[----:B------:R-:W-:Y:S01]  /*96a0*/  FSETP.GTU.FTZ.AND P6, PT, R36, c[0x0][0x1e4], PT ;  /* 0x0000790024007a0b */ /* 0x000fe20003fdc000 */
[----:B------:R-:W-:-:S03]  /*96b0*/  @P0 HADD2.F32 R36, -RZ, R35.H1_H1 ;  /* 0x30000023ff240230 */ /* 0x000fc60000004100 */
        /* <DEDUP_REMOVED lines=29> */
.L_x_3949:
[----:B------:R-:W-:Y:S05]  /*9890*/  BSYNC B0 ;  /* 0x0000000000007941 */ /* 0x000fea0003800000 */
.L_x_3948:
        /* <DEDUP_REMOVED lines=23> */
.L_x_4009:
[----:B------:R-:W-:Y:S02]  /*9a10*/  IMAD.MOV.U32 R29, RZ, RZ, R17 ;  /* 0x000000ffff1d7224 */ /* 0x000fe400078e0011 */
.L_x_4010:
[----:B------:R-:W-:Y:S05]  /*9a20*/  BSYNC B1 ;  /* 0x0000000000017941 */ /* 0x000fea0003800000 */
.L_x_4008:
        /* <DEDUP_REMOVED lines=16> */
.L_x_4014:
[----:B------:R-:W-:Y:S05]  /*9b30*/  BSYNC B2 ;  /* 0x0000000000027941 */ /* 0x000fea0003800000 */
.L_x_4013:
        /* <DEDUP_REMOVED lines=44> */
.L_x_4012:
[----:B------:R-:W-:Y:S05]  /*9e00*/  BSYNC B1 ;  /* 0x0000000000017941 */ /* 0x000fea0003800000 */
.L_x_4011:
        /* <DEDUP_REMOVED lines=23> */
.L_x_4016:
[----:B------:R-:W-:Y:S02]  /*9f80*/  MOV R60, R17 ;  /* 0x00000011003c7202 */ /* 0x000fe40000000f00 */
.L_x_4017:
[----:B------:R-:W-:Y:S05]  /*9f90*/  BSYNC B1 ;  /* 0x0000000000017941 */ /* 0x000fea0003800000 */
.L_x_4015:
        /* <DEDUP_REMOVED lines=16> */
.L_x_4021:
[----:B------:R-:W-:Y:S05]  /*a0a0*/  BSYNC B2 ;  /* 0x0000000000027941 */ /* 0x000fea0003800000 */
.L_x_4020:
        /* <DEDUP_REMOVED lines=44> */
.L_x_4019:
[----:B------:R-:W-:Y:S05]  /*a370*/  BSYNC B1 ;  /* 0x0000000000017941 */ /* 0x000fea0003800000 */
.L_x_4018:
        /* <DEDUP_REMOVED lines=22> */
.L_x_4023:
[----:B------:R-:W-:Y:S02]  /*a4e0*/  IMAD.MOV.U32 R36, RZ, RZ, R17 ;  /* 0x000000ffff247224 */ /* 0x000fe400078e0011 */
.L_x_4024:
[----:B------:R-:W-:Y:S05]  /*a4f0*/  BSYNC B1 ;  /* 0x0000000000017941 */ /* 0x000fea0003800000 */
.L_x_4022:
        /* <DEDUP_REMOVED lines=16> */
.L_x_4028:
[----:B------:R-:W-:Y:S05]  /*a600*/  BSYNC B2 ;  /* 0x0000000000027941 */ /* 0x000fea0003800000 */
.L_x_4027:
        /* <DEDUP_REMOVED lines=44> */
.L_x_4026:
[----:B------:R-:W-:Y:S05]  /*a8d0*/  BSYNC B1 ;  /* 0x0000000000017941 */ /* 0x000fea0003800000 */
.L_x_4025:
        /* <DEDUP_REMOVED lines=21> */
.L_x_4030:
[----:B------:R-:W-:Y:S02]  /*aa30*/  IMAD.MOV.U32 R36, RZ, RZ, R17 ;  /* 0x000000ffff247224 */ /* 0x000fe400078e0011 */
.L_x_4031:
[----:B------:R-:W-:Y:S05]  /*aa40*/  BSYNC B1 ;  /* 0x0000000000017941 */ /* 0x000fea0003800000 */
.L_x_4029:
        /* <DEDUP_REMOVED lines=16> */
.L_x_4035:
[----:B------:R-:W-:Y:S05]  /*ab50*/  BSYNC B2 ;  /* 0x0000000000027941 */ /* 0x000fea0003800000 */
.L_x_4034:
        /* <DEDUP_REMOVED lines=44> */
.L_x_4033:
[----:B------:R-:W-:Y:S05]  /*ae20*/  BSYNC B1 ;  /* 0x0000000000017941 */ /* 0x000fea0003800000 */
.L_x_4032:
        /* <DEDUP_REMOVED lines=21> */
.L_x_4037:
[----:B------:R-:W-:Y:S02]  /*af80*/  MOV R53, R17 ;  /* 0x0000001100357202 */ /* 0x000fe40000000f00 */
.L_x_4038:
[----:B------:R-:W-:Y:S05]  /*af90*/  BSYNC B1 ;  /* 0x0000000000017941 */ /* 0x000fea0003800000 */
.L_x_4036:
        /* <DEDUP_REMOVED lines=16> */
.L_x_4042:
[----:B------:R-:W-:Y:S05]  /*b0a0*/  BSYNC B2 ;  /* 0x0000000000027941 */ /* 0x000fea0003800000 */
.L_x_4041:
        /* <DEDUP_REMOVED lines=42> */
[----:B------:R-:W-:Y:S01]  /*b350*/  HFMA2.MMA R36, -RZ, RZ, 0, 0 ;  /* 0x00000000ff247435 */ /* 0x000fe200000001ff */
[----:B------:R-:W-:-:S05]  /*b360*/  LOP3.LUT R15, R37, UR26, R16, 0x96, !PT ;  /* 0x0000001a250f7c12 */ /* 0x000fca000f8e9610 */
.L_x_4040:
[----:B------:R-:W-:Y:S05]  /*b370*/  BSYNC B1 ;  /* 0x0000000000017941 */ /* 0x000fea0003800000 */
.L_x_4039:
        /* <DEDUP_REMOVED lines=21> */
.L_x_4044:
[----:B------:R-:W-:Y:S02]  /*b4d0*/  IMAD.MOV.U32 R62, RZ, RZ, R17 ;  /* 0x000000ffff3e7224 */ /* 0x000fe400078e0011 */
.L_x_4045:
[----:B------:R-:W-:Y:S05]  /*b4e0*/  BSYNC B1 ;  /* 0x0000000000017941 */ /* 0x000fea0003800000 */
.L_x_4043:
        /* <DEDUP_REMOVED lines=16> */
.L_x_4049:
[----:B------:R-:W-:Y:S05]  /*b5f0*/  BSYNC B2 ;  /* 0x0000000000027941 */ /* 0x000fea0003800000 */
.L_x_4048:
        /* <DEDUP_REMOVED lines=44> */
.L_x_4047:
[----:B------:R-:W-:Y:S05]  /*b8c0*/  BSYNC B1 ;  /* 0x0000000000017941 */ /* 0x000fea0003800000 */
.L_x_4046:
[----:B------:R0:W1:Y:S01]  /*b8d0*/  I2F.U32 R36, R62 ;  /* 0x0000003e00247306 */ /* 0x0000620000201000 */
[----:B------:R-:W-:Y:S01]  /*b8e0*/  HADD2.F32 R37, -RZ, R38.H1_H1 ;  /* 0x30000026ff257230 */ /* 0x000fe20000004100 */
[----:B------:R-:W-:Y:S01]  /*b8f0*/  ISETP.NE.AND P5, PT, R16, 0x1, PT ;  /* 0x000000011000780c */ /* 0x000fe20003fa5270 */
[----:B------:R-:W-:Y:S03]  /*b900*/  BSSY B1, `(.L_x_4050) ;  /* 0x0000014000017945 */ /* 0x000fe60003800000 */
[----:B------:R-:W-:Y:S02]  /*b910*/  FMUL.FTZ R37, R37, R68 ;  /* 0x0000004425257220 */ /* 0x000fe40000410000 */
[----:B0-----:R-:W-:-:S02]  /*b920*/  IMAD.MOV.U32 R62, RZ, RZ, 0x2f800000 ;  /* 0x2f800000ff3e7424 */ /* 0x001fc400078e00ff */
[----:B------:R-:W-:Y:S02]  /*b930*/  FMUL.FTZ R37, R37, c[0x0][0x1e8] ;  /* 0x00007a0025257a20 */ /* 0x000fe40000410000 */
[----:B-1----:R-:W-:-:S05]  /*b940*/  FFMA.FTZ R36, R36, R62, 1.1641532182693481445e-10 ;  /* 0x2f00000024247423 */ /* 0x002fca000001003e */
        /* <DEDUP_REMOVED lines=14> */
.L_x_4051:
[----:B------:R-:W-:Y:S02]  /*ba30*/  MOV R38, R17 ;  /* 0x0000001100267202 */ /* 0x000fe40000000f00 */
.L_x_4052:
[----:B------:R-:W-:Y:S05]  /*ba40*/  BSYNC B1 ;  /* 0x0000000000017941 */ /* 0x000fea0003800000 */
.L_x_4050:
        /* <DEDUP_REMOVED lines=16> */
.L_x_4056:
[----:B------:R-:W-:Y:S05]  /*bb50*/  BSYNC B2 ;  /* 0x0000000000027941 */ /* 0x000fea0003800000 */
.L_x_4055:
        /* <DEDUP_REMOVED lines=42> */
[----:B------:R-:W-:Y:S01]  /*be00*/  HFMA2.MMA R36, -RZ, RZ, 0, 0 ;  /* 0x00000000ff247435 */ /* 0x000fe200000001ff */
[----:B------:R-:W-:-:S05]  /*be10*/  LOP3.LUT R13, R37, UR25, R66, 0x96, !PT ;  /* 0x00000019250d7c12 */ /* 0x000fca000f8e9642 */
.L_x_4054:
[----:B------:R-:W-:Y:S05]  /*be20*/  BSYNC B1 ;  /* 0x0000000000017941 */ /* 0x000fea0003800000 */
.L_x_4053:
        /* <DEDUP_REMOVED lines=21> */
.L_x_4058:
[----:B------:R-:W-:Y:S02]  /*bf80*/  IMAD.MOV.U32 R38, RZ, RZ, R17 ;  /* 0x000000ffff267224 */ /* 0x000fe400078e0011 */
.L_x_4059:
[----:B------:R-:W-:Y:S05]  /*bf90*/  BSYNC B1 ;  /* 0x0000000000017941 */ /* 0x000fea0003800000 */
.L_x_4057:
        /* <DEDUP_REMOVED lines=16> */
[----:B------:R-:W-:-:S04]  /*c0a0*/  ISETP.NE.AND P0, PT, R13, RZ, PT ;  /* 0x000000ff0d00720c */ /* 0x000fc80003f05270 */
[----:B------:R-:W-:-:S04]  /*c0b0*/  @!P6 MOV R19, R15 ;  /* 0x0000000f0013e202 */ /* 0x000fc80000000f00 */
.L_x_4063:
[----:B------:R-:W-:Y:S05]  /*c0c0*/  BSYNC B2 ;  /* 0x0000000000027941 */ /* 0x000fea0003800000 */
.L_x_4062:
        /* <DEDUP_REMOVED lines=41> */
[----:B------:R-:W-:Y:S02]  /*c360*/  LOP3.LUT R13, R17, UR25, R36, 0x96, !PT ;  /* 0x00000019110d7c12 */ /* 0x000fe4000f8e9624 */
[----:B------:R-:W-:Y:S01]  /*c370*/  MOV R17, R16 ;  /* 0x0000001000117202 */ /* 0x000fe20000000f00 */
[----:B------:R-:W-:Y:S02]  /*c380*/  IMAD.MOV.U32 R16, RZ, RZ, RZ ;  /* 0x000000ffff107224 */ /* 0x000fe400078e00ff */
.L_x_4061:
[----:B------:R-:W-:Y:S05]  /*c390*/  BSYNC B1 ;  /* 0x0000000000017941 */ /* 0x000fea0003800000 */
.L_x_4060:
[----:B------:R0:W1:Y:S01]  /*c3a0*/  I2F.U32 R36, R38 ;  /* 0x0000002600247306 */ /* 0x0000620000201000 */
[----:B------:R-:W-:Y:S02]  /*c3b0*/  HADD2.F32 R39, -RZ, R39.H1_H1 ;  /* 0x30000027ff277230 */ /* 0x000fe40000004100 */
[----:B------:R-:W-:-:S03]  /*c3c0*/  @P0 HADD2.F32 R37, -RZ, R35.H1_H1 ;  /* 0x30000023ff250230 */ /* 0x000fc60000004100 */
[----:B------:R-:W-:Y:S01]  /*c3d0*/  FMUL.FTZ R39, R39, R68 ;  /* 0x0000004427277220 */ /* 0x000fe20000410000 */
[----:B------:R-:W-:Y:S02]  /*c3e0*/  SEL R68, RZ, 0x100, P4 ;  /* 0x00000100ff447807 */ /* 0x000fe40002000000 */
[----:B0-----:R-:W-:Y:S01]  /*c3f0*/  F2FP.PACK_AB R38, R60, R53 ;  /* 0x000000353c26723e */ /* 0x001fe200000000ff */
        /* <DEDUP_REMOVED lines=23> */
[----:B------:R-:W-:-:S05]  /*c570*/  IMAD.WIDE.U32 R66, R66, 0x100, RZ ;  /* 0x0000010042427825 */ /* 0x000fca00078e00ff */
[----:B------:R-:W-:Y:S02]  /*c580*/  LOP3.LUT R39, R67, R37, R39, 0xfe, !PT ;  /* 0x0000002543277212 */ /* 0x000fe400078efe27 */
[----:B------:R-:W-:Y:S02]  /*c590*/  LOP3.LUT R36, R66, R36, R38, 0xfe, !PT ;  /* 0x0000002442247212 */ /* 0x000fe400078efe26 */
[----:B------:R-:W-:-:S04]  /*c5a0*/  SEL R37, RZ, 0x1, P0 ;  /* 0x00000001ff257807 */ /* 0x000fc80000000000 */
[----:B------:R-:W-:Y:S02]  /*c5b0*/  LOP3.LUT R38, R36, R37, RZ, 0xfc, !PT ;  /* 0x0000002524267212 */ /* 0x000fe400078efcff */
[----:B------:R-:W-:-:S04]  /*c5c0*/  LEA R36, P0, R71, c[0x0][0x190], 0x3 ;  /* 0x0000640047247a11 */ /* 0x000fc800078018ff */
[----:B------:R-:W-:-:S05]  /*c5d0*/  LEA.HI.X R37, R71, c[0x0][0x194], RZ, 0x3, P0 ;  /* 0x0000650047257a11 */ /* 0x000fca00000f1cff */
[----:B------:R0:W-:Y:S04]  /*c5e0*/  STG.E.64 [R36.64], R38 ;  /* 0x0000002624007986 */ /* 0x0001e8000c101b06 */
.L_x_4007:
[----:B------:R-:W-:Y:S05]  /*c5f0*/  BSYNC B0 ;  /* 0x0000000000007941 */ /* 0x000fea0003800000 */
.L_x_4006:
[----:B0-----:R-:W-:Y:S01]  /*c600*/  FADD.FTZ R37, RZ, R23 ;  /* 0x00000017ff257221 */ /* 0x001fe20000010000 */
[----:B------:R-:W-:Y:S02]  /*c610*/  ISETP.NE.AND P0, PT, R21, RZ, PT ;  /* 0x000000ff1500720c */ /* 0x000fe40003f05270 */
        /* <DEDUP_REMOVED lines=41> */
.L_x_4076:
[----:B01----:R-:W-:Y:S01]  /*c8b0*/  FADD.FTZ R36, R36, R37 ;  /* 0x0000002524247221 */ /* 0x003fe20000010000 */
[----:B------:R-:W-:Y:S05]  /*c8c0*/  BRA.DIV ~URZ, `(.L_x_4065) ;  /* 0x000014727f007947 */ /* 0x000fea000b800000 */
[----:B------:R-:W0:Y:S01]  /*c8d0*/  SHFL.BFLY PT, R37, R36, 0x2, 0x1f ;  /* 0x0c401f0024257f89 */ /* 0x000e2200000e0000 */
        /* <DEDUP_REMOVED lines=83> */
.L_x_4077:
[----:B------:R-:W-:Y:S01]  /*ce10*/  LOP3.LUT P0, RZ, R0, 0x1f, RZ, 0xc0, !PT ;  /* 0x0000001f00ff7812 */ /* 0x000fe2000780c0ff */
[----:B-1----:R-:W-:Y:S01]  /*ce20*/  FADD.FTZ R37, R68, R67 ;  /* 0x0000004344257221 */ /* 0x002fe20000010000 */
[----:B------:R-:W-:Y:S01]  /*ce30*/  SHF.R.U32.HI R38, RZ, 0x5, R0 ;  /* 0x00000005ff267819 */ /* 0x000fe20000011600 */
[----:B------:R-:W-:Y:S01]  /*ce40*/  WARPSYNC 0xffffffff ;  /* 0xffffffff00007948 */ /* 0x000fe20003800000 */
[----:B0-----:R-:W-:Y:S02]  /*ce50*/  LOP3.LUT R67, R0, 0x1f, RZ, 0xc0, !PT ;  /* 0x0000001f00437812 */ /* 0x001fe400078ec0ff */
[----:B------:R-:W-:-:S07]  /*ce60*/  LOP3.LUT R38, R38, 0x7, RZ, 0xc0, !PT ;  /* 0x0000000726267812 */ /* 0x000fce00078ec0ff */
[----:B------:R-:W-:-:S05]  /*ce70*/  @!P0 IMAD.IADD R39, R66, 0x1, R38 ;  /* 0x0000000142278824 */ /* 0x000fca00078e0226 */
        /* <DEDUP_REMOVED lines=10> */
[----:B------:R0:W-:Y:S01]  /*cf20*/  I2F R67, R39 ;  /* 0x0000002700437306 */ /* 0x0001e20000201400 */
[----:B------:R-:W1:Y:S04]  /*cf30*/  SHFL.DOWN PT, R68, R39, 0x4, 0x1f ;  /* 0x08801f0027447f89 */ /* 0x000e6800000e0000 */
[----:B------:R-:W2:Y:S01]  /*cf40*/  @!P0 LDS.64 R36, [R71.X8] ;  /* 0x0000000047248984 */ /* 0x000ea20000008a00 */
[----:B------:R-:W-:-:S02]  /*cf50*/  LOP3.LUT P0, RZ, R38, 0x1f, R0, 0xf8, !PT ;  /* 0x0000001f26ff7812 */ /* 0x000fc4000780f800 */
[----:B-1----:R-:W-:Y:S02]  /*cf60*/  IADD3 R38, R68, R39, RZ ;  /* 0x0000002744267210 */ /* 0x002fe40007ffe0ff */
[----:B------:R-:W1:Y:S01]  /*cf70*/  I2F R68, R68 ;  /* 0x0000004400447306 */ /* 0x000e620000201400 */
[----:B--2---:R-:W0:Y:S02]  /*cf80*/  SHFL.DOWN PT, R66, R36, 0x4, 0x1f ;  /* 0x08801f0024427f89 */ /* 0x004e2400000e0000 */
[C---:B0-----:R-:W-:Y:S02]  /*cf90*/  FADD.FTZ R39, -R66.reuse, R36 ;  /* 0x0000002442277221 */ /* 0x041fe40000010100 */
[----:B-1----:R-:W-:Y:S02]  /*cfa0*/  FMUL.FTZ R66, R66, R68 ;  /* 0x0000004442427220 */ /* 0x002fe40000410000 */
[----:B------:R-:W-:-:S04]  /*cfb0*/  FMUL.FTZ R39, R39, R39 ;  /* 0x0000002727277220 */ /* 0x000fc80000410000 */
[----:B------:R-:W-:Y:S02]  /*cfc0*/  FMUL.FTZ R39, R39, R67 ;  /* 0x0000004327277220 */ /* 0x000fe40000410000 */
[----:B------:R-:W-:Y:S02]  /*cfd0*/  FFMA.FTZ R67, R67, R36, R66 ;  /* 0x0000002443437223 */ /* 0x000fe40000010042 */
[----:B------:R-:W0:Y:S01]  /*cfe0*/  SHFL.DOWN PT, R66, R37, 0x4, 0x1f ;  /* 0x08801f0025427f89 */ /* 0x000e2200000e0000 */
[----:B------:R-:W1:Y:S01]  /*cff0*/  I2F R36, R38 ;  /* 0x0000002600247306 */ /* 0x000e620000201400 */
[----:B------:R-:W-:Y:S02]  /*d000*/  FMUL.FTZ R39, R39, R68 ;  /* 0x0000004427277220 */ /* 0x000fe40000410000 */
[----:B0-----:R-:W-:-:S05]  /*d010*/  FADD.FTZ R66, R66, R37 ;  /* 0x0000002542427221 */ /* 0x001fca0000010000 */
[----:B-1----:R-:W0:Y:S02]  /*d020*/  MUFU.RCP R37, R36 ;  /* 0x0000002400257308 */ /* 0x002e240000001000 */
[C---:B0-----:R-:W-:Y:S02]  /*d030*/  FFMA.FTZ R39, R37.reuse, R39, R66 ;  /* 0x0000002725277223 */ /* 0x041fe40000010042 */
[----:B------:R-:W-:Y:S02]  /*d040*/  FMUL.FTZ R37, R37, R67 ;  /* 0x0000004325257220 */ /* 0x000fe40000410000 */
[----:B------:R-:W0:Y:S04]  /*d050*/  SHFL.DOWN PT, R67, R38, 0x2, 0x1f ;  /* 0x08401f0026437f89 */ /* 0x000e2800000e0000 */
[----:B------:R-:W1:Y:S01]  /*d060*/  SHFL.DOWN PT, R66, R37, 0x2, 0x1f ;  /* 0x08401f0025427f89 */ /* 0x000e6200000e0000 */
[----:B0-----:R-:W-:-:S02]  /*d070*/  IMAD.IADD R38, R38, 0x1, R67 ;  /* 0x0000000126267824 */ /* 0x001fc400078e0243 */
[----:B------:R-:W0:Y:S01]  /*d080*/  I2F R67, R67 ;  /* 0x0000004300437306 */ /* 0x000e220000201400 */
[----:B-1----:R-:W-:-:S04]  /*d090*/  FADD.FTZ R68, R37, -R66 ;  /* 0x8000004225447221 */ /* 0x002fc80000010000 */
[----:B------:R-:W-:-:S04]  /*d0a0*/  FMUL.FTZ R68, R68, R68 ;  /* 0x0000004444447220 */ /* 0x000fc80000410000 */
[----:B------:R-:W-:Y:S02]  /*d0b0*/  FMUL.FTZ R68, R36, R68 ;  /* 0x0000004424447220 */ /* 0x000fe40000410000 */
[-C--:B0-----:R-:W-:Y:S02]  /*d0c0*/  FMUL.FTZ R66, R66, R67.reuse ;  /* 0x0000004342427220 */ /* 0x081fe40000410000 */
[----:B------:R-:W-:Y:S02]  /*d0d0*/  FMUL.FTZ R68, R68, R67 ;  /* 0x0000004344447220 */ /* 0x000fe40000410000 */
[----:B------:R-:W-:Y:S02]  /*d0e0*/  FFMA.FTZ R37, R36, R37, R66 ;  /* 0x0000002524257223 */ /* 0x000fe40000010042 */
[----:B------:R-:W0:Y:S01]  /*d0f0*/  SHFL.DOWN PT, R66, R39, 0x2, 0x1f ;  /* 0x08401f0027427f89 */ /* 0x000e2200000e0000 */
[----:B------:R-:W1:Y:S01]  /*d100*/  I2F R36, R38 ;  /* 0x0000002600247306 */ /* 0x000e620000201400 */
[----:B0-----:R-:W-:-:S07]  /*d110*/  FADD.FTZ R66, R39, R66 ;  /* 0x0000004227427221 */ /* 0x001fce0000010000 */
[----:B-1----:R-:W0:Y:S02]  /*d120*/  MUFU.RCP R39, R36 ;  /* 0x0000002400277308 */ /* 0x002e240000001000 */
[C---:B0-----:R-:W-:Y:S02]  /*d130*/  FFMA.FTZ R68, R39.reuse, R68, R66 ;  /* 0x0000004427447223 */ /* 0x041fe40000010042 */
[----:B------:R-:W0:Y:S01]  /*d140*/  SHFL.DOWN PT, R66, R38, 0x1, 0x1f ;  /* 0x08201f0026427f89 */ /* 0x000e2200000e0000 */
[----:B------:R-:W-:-:S03]  /*d150*/  FMUL.FTZ R37, R39, R37 ;  /* 0x0000002527257220 */ /* 0x000fc60000410000 */
[----:B------:R-:W1:Y:S04]  /*d160*/  SHFL.DOWN PT, R71, R68, 0x1, 0x1f ;  /* 0x08201f0044477f89 */ /* 0x000e6800000e0000 */
[----:B------:R-:W2:Y:S01]  /*d170*/  SHFL.DOWN PT, R39, R37, 0x1, 0x1f ;  /* 0x08201f0025277f89 */ /* 0x000ea200000e0000 */
[----:B0-----:R-:W-:Y:S02]  /*d180*/  IMAD.IADD R38, R38, 0x1, R66 ;  /* 0x0000000126267824 */ /* 0x001fe400078e0242 */
[----:B------:R-:W0:Y:S01]  /*d190*/  I2F R66, R66 ;  /* 0x0000004200427306 */ /* 0x000e220000201400 */
[----:B-1----:R-:W-:Y:S02]  /*d1a0*/  FADD.FTZ R71, R68, R71 ;  /* 0x0000004744477221 */ /* 0x002fe40000010000 */
[----:B--2---:R-:W-:-:S05]  /*d1b0*/  FADD.FTZ R67, R37, -R39 ;  /* 0x8000002725437221 */ /* 0x004fca0000010000 */
[----:B------:R-:W1:Y:S01]  /*d1c0*/  I2F R38, R38 ;  /* 0x0000002600267306 */ /* 0x000e620000201400 */
[----:B------:R-:W-:-:S04]  /*d1d0*/  FMUL.FTZ R67, R67, R67 ;  /* 0x0000004343437220 */ /* 0x000fc80000410000 */
[C---:B------:R-:W-:Y:S02]  /*d1e0*/  FMUL.FTZ R67, R36.reuse, R67 ;  /* 0x0000004324437220 */ /* 0x040fe40000410000 */
[-C--:B0-----:R-:W-:Y:S02]  /*d1f0*/  FMUL.FTZ R39, R39, R66.reuse ;  /* 0x0000004227277220 */ /* 0x081fe40000410000 */
[----:B------:R-:W-:Y:S02]  /*d200*/  FMUL.FTZ R67, R67, R66 ;  /* 0x0000004243437220 */ /* 0x000fe40000410000 */
[----:B------:R-:W-:Y:S02]  /*d210*/  FFMA.FTZ R39, R36, R37, R39 ;  /* 0x0000002524277223 */ /* 0x000fe40000010027 */
[----:B-1----:R-:W0:Y:S02]  /*d220*/  MUFU.RCP R36, R38 ;  /* 0x0000002600247308 */ /* 0x002e240000001000 */
[----:B0-----:R-:W-:-:S02]  /*d230*/  FMUL.FTZ R39, R36, R39 ;  /* 0x0000002724277220 */ /* 0x001fc40000410000 */
[----:B------:R-:W-:Y:S01]  /*d240*/  FFMA.FTZ R67, R36, R67, R71 ;  /* 0x0000004324437223 */ /* 0x000fe20000010047 */
[----:B------:R-:W-:Y:S02]  /*d250*/  MOV R36, c[0x0][0x1e0] ;  /* 0x0000780000247a02 */ /* 0x000fe40000000f00 */
[----:B------:R0:W1:Y:S04]  /*d260*/  SHFL.IDX PT, R71, R39, RZ, 0x1f ;  /* 0x00001fff27477589 */ /* 0x00006800000e0000 */
[----:B------:R-:W2:Y:S01]  /*d270*/  SHFL.IDX PT, R67, R67, RZ, 0x1f ;  /* 0x00001fff43437589 */ /* 0x000ea200000e0000 */
[----:B0-----:R-:W-:Y:S02]  /*d280*/  @!P0 IMAD.MOV.U32 R39, RZ, RZ, 0x4 ;  /* 0x00000004ff278424 */ /* 0x001fe400078e00ff */
[----:B-1----:R-:W-:-:S02]  /*d290*/  FMUL.FTZ R37, R71, R71 ;  /* 0x0000004747257220 */ /* 0x002fc40000410000 */
[----:B--2---:R-:W-:-:S03]  /*d2a0*/  FFMA.FTZ R36, R67, R36, c[0x0][0x228] ;  /* 0x00008a0043247623 */ /* 0x004fc60000010024 */
[----:B------:R-:W-:-:S05]  /*d2b0*/  FSEL R37, R37, RZ, P1 ;  /* 0x000000ff25257208 */ /* 0x000fca0000800000 */
[----:B------:R-:W-:Y:S02]  /*d2c0*/  FADD.FTZ R68, R36, R37 ;  /* 0x0000002524447221 */ /* 0x000fe40000010000 */
[----:B------:R-:W-:-:S04]  /*d2d0*/  @!P0 IMAD.MOV.U32 R37, RZ, RZ, 0x4 ;  /* 0x00000004ff258424 */ /* 0x000fc800078e00ff */
[----:B------:R-:W0:Y:S01]  /*d2e0*/  MUFU.RSQ R68, R68 ;  /* 0x0000004400447308 */ /* 0x000e220000001400 */
[----:B------:R-:W-:-:S05]  /*d2f0*/  @!P0 IMAD.WIDE R36, R6, R37, c[0x0][0x1a0] ;  /* 0x0000680006248625 */ /* 0x000fca00078e0225 */
[----:B------:R1:W-:Y:S02]  /*d300*/  @!P0 STG.E [R36.64], R71 ;  /* 0x0000004724008986 */ /* 0x0003e4000c101906 */
[----:B-1----:R-:W-:Y:S01]  /*d310*/  @!P0 IMAD.WIDE R36, R6, R39, c[0x0][0x1a8] ;  /* 0x00006a0006248625 */ /* 0x002fe200078e0227 */
[----:B------:R-:W-:-:S04]  /*d320*/  FSEL R71, R71, RZ, !P1 ;  /* 0x000000ff47477208 */ /* 0x000fc80004800000 */
[----:B0-----:R0:W-:Y:S01]  /*d330*/  @!P0 STG.E [R36.64], R68 ;  /* 0x0000004424008986 */ /* 0x0011e2000c101906 */
[----:B------:R-:W-:Y:S05]  /*d340*/  @!P2 BRA `(.L_x_4067) ;  /* 0x000002500000a947 */ /* 0x000fea0003800000 */
[----:B------:R-:W2:Y:S04]  /*d350*/  LDL R67, [R1+0xc] ;  /* 0x00000c0001437983 */ /* 0x000ea80000100800 */
[----:B------:R-:W2:Y:S04]  /*d360*/  LDL R38, [R1+0x10] ;  /* 0x0000100001267983 */ /* 0x000ea80000100800 */
[----:B------:R-:W3:Y:S04]  /*d370*/  LDL R66, [R1+0x4] ;  /* 0x0000040001427983 */ /* 0x000ee80000100800 */
[----:B------:R-:W3:Y:S04]  /*d380*/  LDL R73, [R1+0x8] ;  /* 0x0000080001497983 */ /* 0x000ee80000100800 */
[----:B------:R-:W4:Y:S01]  /*d390*/  LDL R72, [R1] ;  /* 0x0000000001487983 */ /* 0x000f220000100800 */
[----:B0-----:R-:W-:-:S02]  /*d3a0*/  FADD.FTZ R37, R23, -R71 ;  /* 0x8000004717257221 */ /* 0x001fc40000010000 */
[----:B------:R-:W-:Y:S02]  /*d3b0*/  FADD.FTZ R39, R30, -R71 ;  /* 0x800000471e277221 */ /* 0x000fe40000010000 */
[C---:B------:R-:W-:Y:S02]  /*d3c0*/  FMUL.FTZ R37, R68.reuse, R37 ;  /* 0x0000002544257220 */ /* 0x040fe40000410000 */
[----:B------:R-:W-:Y:S02]  /*d3d0*/  FMUL.FTZ R39, R68, R39 ;  /* 0x0000002744277220 */ /* 0x000fe40000410000 */
[----:B--2---:R-:W-:Y:S02]  /*d3e0*/  FFMA.FTZ R36, R38, R37, R67 ;  /* 0x0000002526247223 */ /* 0x004fe40000010043 */
[----:B------:R-:W-:-:S04]  /*d3f0*/  FADD.FTZ R37, R46, -R71 ;  /* 0x800000472e257221 */ /* 0x000fc80000010000 */
[----:B------:R-:W-:Y:S02]  /*d400*/  FMUL.FTZ R37, R68, R37 ;  /* 0x0000002544257220 */ /* 0x000fe40000410000 */
[----:B---3--:R-:W-:Y:S02]  /*d410*/  FFMA.FTZ R39, R73, R39, R66 ;  /* 0x0000002749277223 */ /* 0x008fe40000010042 */
[----:B------:R-:W-:Y:S02]  /*d420*/  FFMA.FTZ R37, R124, R37, R123 ;  /* 0x000000257c257223 */ /* 0x000fe4000001007b */
[--C-:B------:R-:W-:Y:S01]  /*d430*/  FADD.FTZ R66, R63, -R71.reuse ;  /* 0x800000473f427221 */ /* 0x100fe20000010000 */
[----:B------:R-:W-:Y:S01]  /*d440*/  F2FP.PACK_AB R36, R39, R36 ;  /* 0x000000242724723e */ /* 0x000fe200000000ff */
[----:B------:R-:W-:Y:S02]  /*d450*/  FADD.FTZ R39, R31, -R71 ;  /* 0x800000471f277221 */ /* 0x000fe40000010000 */
[----:B------:R-:W-:-:S02]  /*d460*/  FMUL.FTZ R66, R68, R66 ;  /* 0x0000004244427220 */ /* 0x000fc40000410000 */
[----:B------:R-:W-:Y:S02]  /*d470*/  FMUL.FTZ R38, R68, R39 ;  /* 0x0000002744267220 */ /* 0x000fe40000410000 */
[----:B------:R-:W-:Y:S02]  /*d480*/  FADD.FTZ R39, R54, -R71 ;  /* 0x8000004736277221 */ /* 0x000fe40000010000 */
[----:B----4-:R-:W-:Y:S02]  /*d490*/  FFMA.FTZ R38, R72, R38, R125 ;  /* 0x0000002648267223 */ /* 0x010fe4000001007d */
[----:B------:R-:W-:Y:S02]  /*d4a0*/  FMUL.FTZ R39, R68, R39 ;  /* 0x0000002744277220 */ /* 0x000fe40000410000 */
[----:B------:R-:W-:Y:S01]  /*d4b0*/  FFMA.FTZ R66, R116, R66, R115 ;  /* 0x0000004274427223 */ /* 0x000fe20000010073 */
[----:B------:R-:W-:Y:S01]  /*d4c0*/  F2FP.PACK_AB R37, R37, R38 ;  /* 0x000000262525723e */ /* 0x000fe200000000ff */
[----:B------:R-:W-:-:S02]  /*d4d0*/  FADD.FTZ R38, R47, -R71 ;  /* 0x800000472f267221 */ /* 0x000fc40000010000 */
[----:B------:R-:W-:Y:S02]  /*d4e0*/  FFMA.FTZ R39, R120, R39, R119 ;  /* 0x0000002778277223 */ /* 0x000fe40000010077 */
[----:B------:R-:W-:-:S04]  /*d4f0*/  FMUL.FTZ R38, R68, R38 ;  /* 0x0000002644267220 */ /* 0x000fc80000410000 */
[----:B------:R-:W-:-:S05]  /*d500*/  FFMA.FTZ R38, R122, R38, R121 ;  /* 0x000000267a267223 */ /* 0x000fca0000010079 */
[----:B------:R-:W-:Y:S01]  /*d510*/  F2FP.PACK_AB R38, R39, R38 ;  /* 0x000000262726723e */ /* 0x000fe200000000ff */
[----:B------:R-:W-:-:S04]  /*d520*/  FADD.FTZ R39, R55, -R71 ;  /* 0x8000004737277221 */ /* 0x000fc80000010000 */
[----:B------:R-:W-:-:S04]  /*d530*/  FMUL.FTZ R39, R68, R39 ;  /* 0x0000002744277220 */ /* 0x000fc80000410000 */
[----:B------:R-:W-:-:S05]  /*d540*/  FFMA.FTZ R39, R118, R39, R117 ;  /* 0x0000002776277223 */ /* 0x000fca0000010075 */
[----:B------:R-:W-:Y:S01]  /*d550*/  F2FP.PACK_AB R39, R66, R39 ;  /* 0x000000274227723e */ /* 0x000fe200000000ff */
[----:B------:R-:W-:-:S10]  /*d560*/  HFMA2.MMA R66, -RZ, RZ, 0, 9.5367431640625e-07 ;  /* 0x00000010ff427435 */ /* 0x000fd400000001ff */
[C---:B------:R-:W-:Y:S01]  /*d570*/  IMAD.WIDE.U32 R66, R22.reuse, R66, c[0x0][0x208] ;  /* 0x0000820016427625 */ /* 0x040fe200078e0042 */
[----:B------:R-:W-:-:S04]  /*d580*/  IADD3 R22, R22, 0x100, RZ ;  /* 0x0000010016167810 */ /* 0x000fc80007ffe0ff */
[----:B------:R0:W-:Y:S03]  /*d590*/  STG.E.128 [R66.64], R36 ;  /* 0x0000002442007986 */ /* 0x0001e6000c101d06 */
.L_x_4067:
[----:B------:R-:W-:Y:S05]  /*d5a0*/  BSYNC B0 ;  /* 0x0000000000007941 */ /* 0x000fea0003800000 */
.L_x_4066:
        /* <DEDUP_REMOVED lines=12> */
[----:B------:R-:W-:Y:S02]  /*d670*/  FADD.FTZ R39, R48, -R71 ;  /* 0x8000004730277221 */ /* 0x000fe40000010000 */
[C---:B------:R-:W-:Y:S02]  /*d680*/  FMUL.FTZ R37, R68.reuse, R37 ;  /* 0x0000002544257220 */ /* 0x040fe40000410000 */
[----:B------:R-:W-:Y:S02]  /*d690*/  FMUL.FTZ R38, R68, R39 ;  /* 0x0000002744267220 */ /* 0x000fe40000410000 */
[----:B------:R-:W-:-:S02]  /*d6a0*/  FFMA.FTZ R37, R110, R37, R109 ;  /* 0x000000256e257223 */ /* 0x000fc4000001006d */
[----:B------:R-:W-:Y:S02]  /*d6b0*/  FFMA.FTZ R38, R108, R38, R107 ;  /* 0x000000266c267223 */ /* 0x000fe4000001006b */
[--C-:B------:R-:W-:Y:S02]  /*d6c0*/  FADD.FTZ R39, R56, -R71.reuse ;  /* 0x8000004738277221 */ /* 0x100fe40000010000 */
[----:B------:R-:W-:Y:S01]  /*d6d0*/  FMUL.FTZ R66, R68, R66 ;  /* 0x0000004244427220 */ /* 0x000fe20000410000 */
[----:B------:R-:W-:Y:S01]  /*d6e0*/  F2FP.PACK_AB R37, R38, R37 ;  /* 0x000000252625723e */ /* 0x000fe200000000ff */
[----:B------:R-:W-:Y:S02]  /*d6f0*/  FADD.FTZ R38, R49, -R71 ;  /* 0x8000004731267221 */ /* 0x000fe40000010000 */
[C---:B------:R-:W-:Y:S02]  /*d700*/  FMUL.FTZ R39, R68.reuse, R39 ;  /* 0x0000002744277220 */ /* 0x040fe40000410000 */
[----:B------:R-:W-:-:S02]  /*d710*/  FMUL.FTZ R38, R68, R38 ;  /* 0x0000002644267220 */ /* 0x000fc40000410000 */
[----:B------:R-:W-:Y:S02]  /*d720*/  FFMA.FTZ R39, R104, R39, R103 ;  /* 0x0000002768277223 */ /* 0x000fe40000010067 */
[----:B------:R-:W-:Y:S02]  /*d730*/  FFMA.FTZ R38, R106, R38, R105 ;  /* 0x000000266a267223 */ /* 0x000fe40000010069 */
[----:B------:R-:W-:-:S03]  /*d740*/  FFMA.FTZ R66, R100, R66, R99 ;  /* 0x0000004264427223 */ /* 0x000fc60000010063 */
[----:B------:R-:W-:Y:S01]  /*d750*/  F2FP.PACK_AB R38, R39, R38 ;  /* 0x000000262726723e */ /* 0x000fe200000000ff */
[----:B------:R-:W-:-:S04]  /*d760*/  FADD.FTZ R39, R57, -R71 ;  /* 0x8000004739277221 */ /* 0x000fc80000010000 */
[----:B------:R-:W-:-:S04]  /*d770*/  FMUL.FTZ R39, R68, R39 ;  /* 0x0000002744277220 */ /* 0x000fc80000410000 */
[----:B------:R-:W-:-:S05]  /*d780*/  FFMA.FTZ R39, R102, R39, R101 ;  /* 0x0000002766277223 */ /* 0x000fca0000010065 */
[----:B------:R-:W-:Y:S01]  /*d790*/  F2FP.PACK_AB R39, R66, R39 ;  /* 0x000000274227723e */ /* 0x000fe200000000ff */
[----:B------:R-:W-:-:S04]  /*d7a0*/  IMAD.MOV.U32 R66, RZ, RZ, 0x10 ;  /* 0x00000010ff427424 */ /* 0x000fc800078e00ff */
[C---:B------:R-:W-:Y:S01]  /*d7b0*/  IMAD.WIDE.U32 R66, R22.reuse, R66, c[0x0][0x208] ;  /* 0x0000820016427625 */ /* 0x040fe200078e0042 */
[----:B------:R-:W-:-:S04]  /*d7c0*/  IADD3 R22, R22, 0x100, RZ ;  /* 0x0000010016167810 */ /* 0x000fc80007ffe0ff */
[----:B------:R0:W-:Y:S03]  /*d7d0*/  STG.E.128 [R66.64], R36 ;  /* 0x0000002442007986 */ /* 0x0001e6000c101d06 */
.L_x_4069:
[----:B------:R-:W-:Y:S05]  /*d7e0*/  BSYNC B0 ;  /* 0x0000000000007941 */ /* 0x000fea0003800000 */
.L_x_4068:
        /* <DEDUP_REMOVED lines=35> */
.L_x_4071:
[----:B------:R-:W-:Y:S05]  /*da20*/  BSYNC B0 ;  /* 0x0000000000007941 */ /* 0x000fea0003800000 */
.L_x_4070:
[----:B------:R-:W-:Y:S01]  /*da30*/  ISETP.NE.AND P0, PT, R28, RZ, PT ;  /* 0x000000ff1c00720c */ /* 0x000fe20003f05270 */
[----:B------:R-:W-:-:S12]  /*da40*/  BSSY B0, `(.L_x_4072) ;  /* 0x0000021000007945 */ /* 0x000fd80003800000 */
        /* <DEDUP_REMOVED lines=25> */
[----:B------:R-:W-:Y:S01]  /*dbe0*/  F2FP.PACK_AB R36, R67, R68 ;  /* 0x000000444324723e */ /* 0x000fe200000000ff */
[----:B------:R-:W-:Y:S01]  /*dbf0*/  FFMA.FTZ R72, R7, R72, R10 ;  /* 0x0000004807487223 */ /* 0x000fe2000001000a */
[----:B------:R-:W-:-:S02]  /*dc00*/  MOV R67, 0x10 ;  /* 0x0000001000437802 */ /* 0x000fc40000000f00 */
[----:B------:R-:W-:Y:S02]  /*dc10*/  F2FP.PACK_AB R39, R71, R39 ;  /* 0x000000274727723e */ /* 0x000fe400000000ff */
[----:B------:R-:W-:Y:S01]  /*dc20*/  F2FP.PACK_AB R38, R72, R38 ;  /* 0x000000264826723e */ /* 0x000fe200000000ff */
[----:B------:R-:W-:-:S05]  /*dc30*/  IMAD.WIDE.U32 R66, R22, R67, c[0x0][0x208] ;  /* 0x0000820016427625 */ /* 0x000fca00078e0043 */
[----:B------:R0:W-:Y:S02]  /*dc40*/  STG.E.128 [R66.64], R36 ;  /* 0x0000002442007986 */ /* 0x0001e4000c101d06 */
.L_x_4073:
[----:B------:R-:W-:Y:S05]  /*dc50*/  BSYNC B0 ;  /* 0x0000000000007941 */ /* 0x000fea0003800000 */
.L_x_4072:
[----:B------:R-:W-:Y:S02]  /*dc60*/  IADD3 R6, R6, c[0x0][0x160], RZ ;  /* 0x0000580006067a10 */ /* 0x000fe40007ffe0ff */
[----:B------:R-:W-:Y:S02]  /*dc70*/  LOP3.LUT P1, RZ, R20, 0xff, RZ, 0xc0, !PT ;  /* 0x000000ff14ff7812 */ /* 0x000fe4000782c0ff */
[----:B------:R-:W-:Y:S02]  /*dc80*/  ISETP.GE.AND P0, PT, R6, c[0x0][0x164], PT ;  /* 0x0000590006007a0c */ /* 0x000fe40003f06270 */
[----:B------:R-:W-:-:S11]  /*dc90*/  SEL R20, RZ, 0x1, P1 ;  /* 0x00000001ff147807 */ /* 0x000fd60000800000 */
[----:B0-----:R-:W-:Y:S01]  /*dca0*/  @P0 CALL.REL.NOINC `(.L_x_4074) ;  /* 0x0000001000000944 */ /* 0x001fe20003c00000 */
[----:B------:R-:W-:Y:S05]  /*dcb0*/  BRA `(.L_x_4075) ;  /* 0xffff32d000007947 */ /* 0x000fea000383ffff */
.L_x_4074:
[----:B------:R-:W-:Y:S05]  /*dcc0*/  EXIT ;  /* 0x000000000000794d */ /* 0x000fea0003800000 */
.L_x_4064:
[----:B------:R-:W-:Y:S01]  /*dcd0*/  HFMA2.MMA R68, -RZ, RZ, 0, 1.847743988037109375e-06 ;  /* 0x0000001fff447435 */ /* 0x000fe200000001ff */
[----:B------:R-:W-:Y:S01]  /*dce0*/  IMAD.MOV.U32 R67, RZ, RZ, R36 ;  /* 0x000000ffff437224 */ /* 0x000fe200078e0024 */
[----:B------:R-:W-:Y:S01]  /*dcf0*/  MOV R38, 0xdd30 ;  /* 0x0000dd3000267802 */ /* 0x000fe20000000f00 */
[----:B------:R-:W-:Y:S02]  /*dd00*/  IMAD.MOV.U32 R37, RZ, RZ, 0x1 ;  /* 0x00000001ff257424 */ /* 0x000fe400078e00ff */
[----:B------:R-:W-:Y:S02]  /*dd10*/  IMAD.MOV.U32 R39, RZ, RZ, -0x1 ;  /* 0xffffffffff277424 */ /* 0x000fe400078e00ff */
[----:B------:R-:W-:Y:S05]  /*dd20*/  CALL.REL.NOINC `($__internal_24_$__cuda_sm70_shflsync_bfly_p) ;  /* 0x000007f000007944 */ /* 0x000fea0003c00000 */
[----:B-1----:R-:W-:Y:S05]  /*dd30*/  BRA `(.L_x_4076) ;  /* 0xffffeb7000007947 */ /* 0x002fea000383ffff */
.L_x_4065:
[----:B------:R-:W-:Y:S01]  /*dd40*/  IMAD.MOV.U32 R67, RZ, RZ, R36 ;  /* 0x000000ffff437224 */ /* 0x000fe200078e0024 */
[----:B------:R-:W-:Y:S01]  /*dd50*/  MOV R37, 0x2 ;  /* 0x0000000200257802 */ /* 0x000fe20000000f00 */
[----:B------:R-:W-:Y:S01]  /*dd60*/  IMAD.MOV.U32 R68, RZ, RZ, 0x1f ;  /* 0x0000001fff447424 */ /* 0x000fe200078e00ff */
[----:B------:R-:W-:Y:S01]  /*dd70*/  MOV R38, 0xdda0 ;  /* 0x0000dda000267802 */ /* 0x000fe20000000f00 */
[----:B------:R-:W-:Y:S02]  /*dd80*/  IMAD.MOV.U32 R39, RZ, RZ, -0x1 ;  /* 0xffffffffff277424 */ /* 0x000fe400078e00ff */
[----:B------:R-:W-:Y:S05]  /*dd90*/  CALL.REL.NOINC `($__internal_24_$__cuda_sm70_shflsync_bfly_p) ;  /* 0x0000078000007944 */ /* 0x000fea0003c00000 */
[----:B-1----:R-:W-:Y:S01]  /*dda0*/  FADD.FTZ R36, R36, R37 ;  /* 0x0000002524247221 */ /* 0x002fe20000010000 */
[----:B------:R-:W-:Y:S01]  /*ddb0*/  HFMA2.MMA R37, -RZ, RZ, 0, 2.384185791015625e-07 ;  /* 0x00000004ff257435 */ /* 0x000fe200000001ff */
[----:B------:R-:W-:Y:S01]  /*ddc0*/  IMAD.MOV.U32 R68, RZ, RZ, 0x1f ;  /* 0x0000001fff447424 */ /* 0x000fe200078e00ff */
[----:B------:R-:W-:Y:S01]  /*ddd0*/  MOV R38, 0xde10 ;  /* 0x0000de1000267802 */ /* 0x000fe20000000f00 */
[----:B------:R-:W-:Y:S01]  /*dde0*/  IMAD.MOV.U32 R39, RZ, RZ, -0x1 ;  /* 0xffffffffff277424 */ /* 0x000fe200078e00ff */
[----:B------:R-:W-:-:S02]  /*ddf0*/  MOV R67, R36 ;  /* 0x0000002400437202 */ /* 0x000fc40000000f00 */
[----:B------:R-:W-:Y:S05]  /*de00*/  CALL.REL.NOINC `($__internal_24_$__cuda_sm70_shflsync_bfly_p) ;  /* 0x0000071000007944 */ /* 0x000fea0003c00000 */
[----:B-1----:R-:W-:Y:S01]  /*de10*/  FADD.FTZ R36, R36, R37 ;  /* 0x0000002524247221 */ /* 0x002fe20000010000 */
[----:B------:R-:W-:Y:S01]  /*de20*/  MOV R39, 0xffffffff ;  /* 0xffffffff00277802 */ /* 0x000fe20000000f00 */
[----:B------:R-:W-:Y:S01]  /*de30*/  IMAD.MOV.U32 R37, RZ, RZ, 0x8 ;  /* 0x00000008ff257424 */ /* 0x000fe200078e00ff */
[----:B------:R-:W-:Y:S01]  /*de40*/  MOV R38, 0xde80 ;  /* 0x0000de8000267802 */ /* 0x000fe20000000f00 */
[----:B------:R-:W-:-:S02]  /*de50*/  IMAD.MOV.U32 R68, RZ, RZ, 0x1f ;  /* 0x0000001fff447424 */ /* 0x000fc400078e00ff */
[----:B------:R-:W-:Y:S02]  /*de60*/  IMAD.MOV.U32 R67, RZ, RZ, R36 ;  /* 0x000000ffff437224 */ /* 0x000fe400078e0024 */
[----:B------:R-:W-:Y:S05]  /*de70*/  CALL.REL.NOINC `($__internal_24_$__cuda_sm70_shflsync_bfly_p) ;  /* 0x000006a000007944 */ /* 0x000fea0003c00000 */
[----:B-1----:R-:W-:Y:S01]  /*de80*/  FADD.FTZ R36, R36, R37 ;  /* 0x0000002524247221 */ /* 0x002fe20000010000 */
[----:B------:R-:W-:Y:S01]  /*de90*/  HFMA2.MMA R68, -RZ, RZ, 0, 1.847743988037109375e-06 ;  /* 0x0000001fff447435 */ /* 0x000fe200000001ff */
[----:B------:R-:W-:Y:S01]  /*dea0*/  IMAD.MOV.U32 R37, RZ, RZ, 0x10 ;  /* 0x00000010ff257424 */ /* 0x000fe200078e00ff */
[----:B------:R-:W-:Y:S01]  /*deb0*/  MOV R38, 0xdef0 ;  /* 0x0000def000267802 */ /* 0x000fe20000000f00 */
[----:B------:R-:W-:Y:S02]  /*dec0*/  IMAD.MOV.U32 R39, RZ, RZ, -0x1 ;  /* 0xffffffffff277424 */ /* 0x000fe400078e00ff */
[----:B------:R-:W-:Y:S02]  /*ded0*/  IMAD.MOV.U32 R67, RZ, RZ, R36 ;  /* 0x000000ffff437224 */ /* 0x000fe400078e0024 */
[----:B------:R-:W-:Y:S05]  /*dee0*/  CALL.REL.NOINC `($__internal_24_$__cuda_sm70_shflsync_bfly_p) ;  /* 0x0000063000007944 */ /* 0x000fea0003c00000 */
[----:B-1----:R-:W-:Y:S01]  /*def0*/  FADD.FTZ R37, R36, R37 ;  /* 0x0000002524257221 */ /* 0x002fe20000010000 */
[----:B------:R-:W-:Y:S01]  /*df00*/  ISETP.NE.AND P3, PT, R21, RZ, PT ;  /* 0x000000ff1500720c */ /* 0x000fe20003f65270 */
[----:B------:R-:W-:Y:S02]  /*df10*/  IMAD.MOV.U32 R68, RZ, RZ, 0x1f ;  /* 0x0000001fff447424 */ /* 0x000fe400078e00ff */
[----:B------:R-:W-:-:S02]  /*df20*/  FMUL.FTZ R36, R14, R37 ;  /* 0x000000250e247220 */ /* 0x000fc40000410000 */
        /* <DEDUP_REMOVED lines=67> */
[----:B------:R-:W-:Y:S02]  /*e360*/  MOV R38, 0xe380 ;  /* 0x0000e38000267802 */ /* 0x000fe40000000f00 */
[----:B------:R-:W-:Y:S05]  /*e370*/  CALL.REL.NOINC `($__internal_24_$__cuda_sm70_shflsync_bfly_p) ;  /* 0x000001a000007944 */ /* 0x000fea0003c00000 */
[----:B-1----:R-:W-:Y:S01]  /*e380*/  FADD.FTZ R67, R67, R37 ;  /* 0x0000002543437221 */ /* 0x002fe20000010000 */
[----:B------:R-:W-:Y:S01]  /*e390*/  HFMA2.MMA R37, -RZ, RZ, 0, 1.1920928955078125e-07 ;  /* 0x00000002ff257435 */ /* 0x000fe200000001ff */
[----:B------:R-:W-:Y:S01]  /*e3a0*/  IMAD.MOV.U32 R68, RZ, RZ, 0x1f ;  /* 0x0000001fff447424 */ /* 0x000fe200078e00ff */
[----:B------:R-:W-:Y:S01]  /*e3b0*/  MOV R38, 0xe3e0 ;  /* 0x0000e3e000267802 */ /* 0x000fe20000000f00 */
[----:B------:R-:W-:-:S03]  /*e3c0*/  IMAD.MOV.U32 R39, RZ, RZ, -0x1 ;  /* 0xffffffffff277424 */ /* 0x000fc600078e00ff */
[----:B------:R-:W-:Y:S05]  /*e3d0*/  CALL.REL.NOINC `($__internal_24_$__cuda_sm70_shflsync_bfly_p) ;  /* 0x0000014000007944 */ /* 0x000fea0003c00000 */
[----:B-1----:R-:W-:Y:S01]  /*e3e0*/  FADD.FTZ R67, R67, R37 ;  /* 0x0000002543437221 */ /* 0x002fe20000010000 */
[----:B------:R-:W-:Y:S01]  /*e3f0*/  MOV R37, 0x4 ;  /* 0x0000000400257802 */ /* 0x000fe20000000f00 */
[----:B------:R-:W-:Y:S01]  /*e400*/  IMAD.MOV.U32 R68, RZ, RZ, 0x1f ;  /* 0x0000001fff447424 */ /* 0x000fe200078e00ff */
[----:B------:R-:W-:Y:S01]  /*e410*/  MOV R38, 0xe440 ;  /* 0x0000e44000267802 */ /* 0x000fe20000000f00 */
[----:B------:R-:W-:-:S02]  /*e420*/  IMAD.MOV.U32 R39, RZ, RZ, -0x1 ;  /* 0xffffffffff277424 */ /* 0x000fc400078e00ff */
[----:B------:R-:W-:Y:S05]  /*e430*/  CALL.REL.NOINC `($__internal_24_$__cuda_sm70_shflsync_bfly_p) ;  /* 0x000000e000007944 */ /* 0x000fea0003c00000 */
[----:B-1----:R-:W-:Y:S01]  /*e440*/  FADD.FTZ R67, R67, R37 ;  /* 0x0000002543437221 */ /* 0x002fe20000010000 */
[----:B------:R-:W-:Y:S01]  /*e450*/  HFMA2.MMA R37, -RZ, RZ, 0, 4.76837158203125e-07 ;  /* 0x00000008ff257435 */ /* 0x000fe200000001ff */
        /* <DEDUP_REMOVED lines=10> */
[----:B-1----:R-:W-:Y:S01]  /*e500*/  MOV R68, R37 ;  /* 0x0000002500447202 */ /* 0x002fe20000000f00 */
[----:B------:R-:W-:Y:S05]  /*e510*/  BRA `(.L_x_4077) ;  /* 0xffffe8f000007947 */ /* 0x000fea000383ffff */
        .weak           $__internal_24_$__cuda_sm70_shflsync_bfly_p
        .type           $__internal_24_$__cuda_sm70_shflsync_bfly_p,@function
        .size           $__internal_24_$__cuda_sm70_shflsync_bfly_p,(.L_x_29088 - $__internal_24_$__cuda_sm70_shflsync_bfly_p)
$__internal_24_$__cuda_sm70_shflsync_bfly_p:
[----:B------:R-:W-:Y:S04]  /*e520*/  WARPSYNC R39 ;  /* 0x0000002700007348 */ /* 0x000fe80003800000 */
[----:B------:R0:W1:Y:S02]  /*e530*/  SHFL.BFLY PT, R37, R67, R37, R68 ;  /* 0x0c00002543257389 */ /* 0x00006400000e0044 */
[----:B0-----:R-:W-:-:S04]  /*e540*/  IMAD.MOV.U32 R39, RZ, RZ, 0x0 ;  /* 0x00000000ff277424 */ /* 0x001fc800078e00ff */
[----:B------:R-:W-:Y:S05]  /*e550*/  RET.REL.NODEC R38 `(_ZN10layer_norm13ln_fwd_kernelINS_13Kernel_traitsI6__halfS2_S2_S2_fjLj8192ELj1ELj1ELj8ELj16ENS_18Kernel_traits_baseILj8192ES2_S2_S2_S2_fjLj256EEEEELb1ELb0ELb0ELb0EEEvNS_9FwdParamsE) ;  /* 0xffff1aa026007950 */ /* 0x000fea0003c3ffff */
.L_x_4078:
        /* <DEDUP_REMOVED lines=10> */
.L_x_29088:


//--------------------- .text._ZN10layer_norm13ln_fwd_kernelINS_13Kernel_traitsI6__halfS2_S2_S2_fjLj8192ELj1ELj1ELj8ELj16ENS_18Kernel_traits_baseILj8192ES2_S2_S2_S2_fjLj256EEEEELb1ELb0ELb0ELb1EEEvNS_9FwdParamsE --------------------------
	.section	.text._ZN10layer_norm13ln_fwd_kernelINS_13Kernel_traitsI6__halfS2_S2_S2_fjLj8192ELj1ELj1ELj8ELj16ENS_18Kernel_traits_baseILj8192ES2_S2_S2_S2_fjLj256EEEEELb1ELb0ELb0ELb1EEEvNS_9FwdParamsE,"ax",@progbits
	.sectioninfo	@"SHI_REGISTERS=121"
	.align	128
        .global         _ZN10layer_norm13ln_fwd_kernelINS_13Kernel_traitsI6__halfS2_S2_S2_fjLj8192ELj1ELj1ELj8ELj16ENS_18Kernel_traits_baseILj8192ES2_S2_S2_S2_fjLj256EEEEELb1ELb0ELb0ELb1EEEvNS_9FwdParamsE
        .type           _ZN10layer_norm13ln_fwd_kernelINS_13Kernel_traitsI6__halfS2_S2_S2_fjLj8192ELj1ELj1ELj8ELj16ENS_18Kernel_traits_baseILj8192ES2_S2_S2_S2_fjLj256EEEEELb1ELb0ELb0ELb1EEEvNS_9FwdParamsE,@function
        .size           _ZN10layer_norm13ln_fwd_kernelINS_13Kernel_traitsI6__halfS2_S2_S2_fjLj8192ELj1ELj1ELj8ELj16ENS_18Kernel_traits_baseILj8192ES2_S2_S2_S2_fjLj256EEEEELb1ELb0ELb0ELb1EEEvNS_9FwdParamsE,(.L_x_29089 - _ZN10layer_norm13ln_fwd_kernelINS_13Kernel_traitsI6__halfS2_S2_S2_fjLj8192ELj1ELj1ELj8ELj16ENS_18Kernel_traits_baseILj8192ES2_S2_S2_S2_fjLj256EEEEELb1ELb0ELb0ELb1EEEvNS_9FwdParamsE)
        .other          _ZN10layer_norm13ln_fwd_kernelINS_13Kernel_traitsI6__halfS2_S2_S2_fjLj8192ELj1ELj1ELj8ELj16ENS_18Kernel_traits_baseILj8192ES2_S2_S2_S2_fjLj256EEEEELb1ELb0ELb0ELb1EEEvNS_9FwdParamsE,@"STO_CUDA_ENTRY STV_DEFAULT"
_ZN10layer_norm13ln_fwd_kernelINS_13Kernel_traitsI6__halfS2_S2_S2_fjLj8192ELj1ELj1ELj8ELj16ENS_18Kernel_traits_baseILj8192ES2_S2_S2_S2_fjLj256EEEEELb1ELb0ELb0ELb1EEEvNS_9FwdParamsE:
.text._ZN10layer_norm13ln_fwd_kernelINS_13Kernel_traitsI6__halfS2_S2_S2_fjLj8192ELj1ELj1ELj8ELj16ENS_18Kernel_traits_baseILj8192ES2_S2_S2_S2_fjLj256EEEEELb1ELb0ELb0ELb1EEEvNS_9FwdParamsE:
[----:B------:R-:W-:Y:S02]  /*0000*/  IMAD.MOV.U32 R1, RZ, RZ, c[0x0][0x28] ;  /* 0x00000a00ff017624 */ /* 0x000fe400078e00ff */
[----:B------:R-:W-:Y:S02]  /*0010*/  ULDC.U8 UR4, c[0x0][0x244] ;  /* 0x0000910000047ab9 */ /* 0x000fe40000000000 */
[----:B------:R-:W-:Y:S01]  /*0020*/  ISETP.NE.AND P0, PT, RZ, UR4, PT ;  /* 0x00000004ff007c0c */ /* 0x000fe2000bf05270 */
[----:B------:R-:W-:Y:S01]  /*0030*/  ULDC.64 UR4, c[0x0][0x230] ;  /* 0x00008c0000047ab9 */ /* 0x000fe20000000a00 */
[----:B------:R-:W-:Y:S01]  /*0040*/  IMAD.MOV.U32 R100, RZ, RZ, c[0x0][0x238] ;  /* 0x00008e00ff647624 */ /* 0x000fe200078e00ff */
[----:B------:R-:W-:Y:S01]  /*0050*/  MOV R3, UR5 ;  /* 0x0000000500037c02 */ /* 0x000fe20008000f00 */
[----:B------:R-:W-:Y:S01]  /*0060*/  IMAD.U32 R2, RZ, RZ, UR4 ;  /* 0x00000004ff027e24 */ /* 0x000fe2000f8e00ff */
[----:B------:R-:W-:Y:S01]  /*0070*/  ULDC.64 UR6, c[0x0][0x118] ;  /* 0x0000460000067ab9 */ /* 0x000fe20000000a00 */
[----:B------:R-:W-:-:S07]  /*0080*/  IMAD.MOV.U32 R101, RZ, RZ, c[0x0][0x23c] ;  /* 0x00008f00ff657624 */ /* 0x000fce00078e00ff */
[----:B------:R-:W2:Y:S01]  /*0090*/  @P0 LDG.E.64 R2, [R2.64] ;  /* 0x0000000602020981 */ /* 0x000ea2000c1e1b00 */
[----:B------:R-:W-:Y:S01]  /*00a0*/  @P0 MOV R8, R100 ;  /* 0x0000006400080202 */ /* 0x000fe20000000f00 */
[----:B------:R-:W-:-:S05]  /*00b0*/  @P0 IMAD.MOV.U32 R9, RZ, RZ, R101 ;  /* 0x000000ffff090224 */ /* 0x000fca00078e0065 */
[----:B------:R-:W3:Y:S04]  /*00c0*/  @P0 LDG.E.64 R4, [R8.64] ;  /* 0x0000000608040981 */ /* 0x000ee8000c1e1b00 */
[----:B------:R-:W0:Y:S04]  /*00d0*/  S2R R19, SR_TID.X ;  /* 0x0000000000137919 */ /* 0x000e280000002100 */
[----:B------:R-:W1:Y:S01]  /*00e0*/  S2R R18, SR_CTAID.X ;  /* 0x0000000000127919 */ /* 0x000e620000002500 */
[----:B0-----:R-:W-:Y:S01]  /*00f0*/  SHF.L.U32 R0, R19, 0x4, RZ ;  /* 0x0000000413007819 */ /* 0x001fe200000006ff */
[----:B-1----:R-:W-:-:S03]  /*0100*/  IMAD R73, R18, c[0x0][0x0], R19 ;  /* 0x0000000012497a24 */ /* 0x002fc600078e0213 */
[----:B------:R-:W-:Y:S01]  /*0110*/  LOP3.LUT R0, R0, 0xff0, RZ, 0xc0, !PT ;  /* 0x00000ff000007812 */ /* 0x000fe200078ec0ff */
[----:B------:R-:W-:Y:S01]  /*0120*/  IMAD.WIDE.U32 R6, R73, -0x326172a9, RZ ;  /* 0xcd9e8d5749067825 */ /* 0x000fe200078e00ff */
[----:B------:R-:W-:Y:S01]  /*0130*/  LEA.HI R18, R19, R18, RZ, 0x18 ;  /* 0x0000001213127211 */ /* 0x000fe200078fc0ff */
[----:B--2---:R0:W1:Y:S01]  /*0140*/  @P0 R2UR UR4, R2 ;  /* 0x00000000020403c2 */ /* 0x00406200000e0000 */
[----:B---3--:R-:W-:-:S07]  /*0150*/  @P0 IADD3 R100, P1, R4, c[0x0][0x240], RZ ;  /* 0x0000900004640a10 */ /* 0x008fce0007f3e0ff */
[----:B------:R2:W3:Y:S01]  /*0160*/  @P0 R2UR UR5, R3 ;  /* 0x00000000030503c2 */ /* 0x0004e200000e0000 */
[----:B------:R-:W-:Y:S01]  /*0170*/  @P0 IMAD.X R101, RZ, RZ, R5, P1 ;  /* 0x000000ffff650224 */ /* 0x000fe200008e0605 */
[----:B------:R-:W-:Y:S02]  /*0180*/  ISETP.NE.U32.AND P0, PT, RZ, c[0x0][0x218], PT ;  /* 0x00008600ff007a0c */ /* 0x000fe40003f05070 */
[----:B0-----:R-:W-:Y:S02]  /*0190*/  IADD3 R2, P1, R0, c[0x0][0x218], RZ ;  /* 0x0000860000027a10 */ /* 0x001fe40007f3e0ff */
[--C-:B------:R-:W-:Y:S02]  /*01a0*/  SHF.R.U64 R74, R100, 0x2, R101.reuse ;  /* 0x00000002644a7819 */ /* 0x100fe40000001265 */
[----:B------:R-:W-:Y:S01]  /*01b0*/  SHF.R.U32.HI R75, RZ, 0x2, R101 ;  /* 0x00000002ff4b7819 */ /* 0x000fe20000011665 */
[----:B--2---:R-:W-:Y:S01]  /*01c0*/  IMAD.X R3, RZ, RZ, c[0x0][0x21c], P1 ;  /* 0x00008700ff037624 */ /* 0x004fe200008e06ff */
[----:B------:R-:W-:Y:S01]  /*01d0*/  ISETP.NE.AND.EX P0, PT, RZ, c[0x0][0x21c], PT, P0 ;  /* 0x00008700ff007a0c */ /* 0x000fe20003f05300 */
[----:B------:R-:W-:Y:S01]  /*01e0*/  IMAD.WIDE.U32 R4, R74, -0x2daee0ad, RZ ;  /* 0xd2511f534a047825 */ /* 0x000fe200078e00ff */
[----:B-1----:R-:W-:Y:S01]  /*01f0*/  LOP3.LUT R8, R7, UR4, R75, 0x96, !PT ;  /* 0x0000000407087c12 */ /* 0x002fe2000f8e964b */
[----:B------:R-:W-:-:S02]  /*0200*/  UIADD3 UR9, UR4, -0x61c88647, URZ ;  /* 0x9e3779b904097890 */ /* 0x000fc4000fffe03f */
[----:B------:R-:W-:Y:S02]  /*0210*/  UIADD3 UR11, UR4, 0x3c6ef372, URZ ;  /* 0x3c6ef372040b7890 */ /* 0x000fe4000fffe03f */
[----:B------:R-:W-:Y:S01]  /*0220*/  IMAD.WIDE.U32 R8, R8, -0x2daee0ad, RZ ;  /* 0xd2511f5308087825 */ /* 0x000fe200078e00ff */
[----:B------:R-:W-:Y:S01]  /*0230*/  UIADD3 UR13, UR4, -0x255992d5, URZ ;  /* 0xdaa66d2b040d7890 */ /* 0x000fe2000fffe03f */
[----:B---3--:R-:W-:Y:S01]  /*0240*/  LOP3.LUT R10, R5, UR5, RZ, 0x3c, !PT ;  /* 0x00000005050a7c12 */ /* 0x008fe2000f8e3cff */
[----:B------:R-:W-:Y:S02]  /*0250*/  UIADD3 UR10, UR5, -0x4498517b, URZ ;  /* 0xbb67ae85050a7890 */ /* 0x000fe4000fffe03f */
[----:B------:R-:W-:Y:S02]  /*0260*/  UIADD3 UR12, UR5, 0x76cf5d0a, URZ ;  /* 0x76cf5d0a050c7890 */ /* 0x000fe4000fffe03f */
[----:B------:R-:W-:Y:S01]  /*0270*/  UIADD3 UR14, UR5, 0x32370b8f, URZ ;  /* 0x32370b8f050e7890 */ /* 0x000fe2000fffe03f */
[----:B------:R-:W-:Y:S01]  /*0280*/  IMAD.WIDE.U32 R10, R10, -0x326172a9, RZ ;  /* 0xcd9e8d570a0a7825 */ /* 0x000fe200078e00ff */
[----:B------:R-:W-:Y:S01]  /*0290*/  LOP3.LUT R14, R9, UR10, R4, 0x96, !PT ;  /* 0x0000000a090e7c12 */ /* 0x000fe2000f8e9604 */
[----:B------:R-:W-:-:S02]  /*02a0*/  UIADD3 UR15, UR4, 0x78dde6e4, URZ ;  /* 0x78dde6e4040f7890 */ /* 0x000fc4000fffe03f */
[----:B------:R-:W-:Y:S01]  /*02b0*/  UIADD3 UR16, UR5, -0x126145ec, URZ ;  /* 0xed9eba1405107890 */ /* 0x000fe2000fffe03f */
[----:B------:R-:W-:Y:S01]  /*02c0*/  LOP3.LUT R12, R11, UR9, R6, 0x96, !PT ;  /* 0x000000090b0c7c12 */ /* 0x000fe2000f8e9606 */
[----:B------:R-:W-:Y:S01]  /*02d0*/  IMAD.WIDE.U32 R14, R14, -0x326172a9, RZ ;  /* 0xcd9e8d570e0e7825 */ /* 0x000fe200078e00ff */
[----:B------:R-:W-:Y:S02]  /*02e0*/  UIADD3 UR18, UR5, -0x56f99767, URZ ;  /* 0xa906689905127890 */ /* 0x000fe4000fffe03f */
[----:B------:R-:W-:Y:S01]  /*02f0*/  UIADD3 UR17, UR4, 0x1715609d, URZ ;  /* 0x1715609d04117890 */ /* 0x000fe2000fffe03f */
[----:B------:R-:W-:Y:S01]  /*0300*/  IMAD.WIDE.U32 R12, R12, -0x2daee0ad, RZ ;  /* 0xd2511f530c0c7825 */ /* 0x000fe200078e00ff */
[----:B------:R-:W-:Y:S01]  /*0310*/  LOP3.LUT R9, R15, UR11, R10, 0x96, !PT ;  /* 0x0000000b0f097c12 */ /* 0x000fe2000f8e960a */
[----:B------:R-:W-:Y:S02]  /*0320*/  UIADD3 UR19, UR4, -0x4ab325aa, URZ ;  /* 0xb54cda5604137890 */ /* 0x000fe4000fffe03f */
[----:B------:R-:W-:Y:S01]  /*0330*/  UIADD3 UR20, UR5, 0x646e171e, URZ ;  /* 0x646e171e05147890 */ /* 0x000fe2000fffe03f */
[----:B------:R-:W-:Y:S01]  /*0340*/  LOP3.LUT R10, R13, UR12, R8, 0x96, !PT ;  /* 0x0000000c0d0a7c12 */ /* 0x000fe2000f8e9608 */
[----:B------:R-:W-:Y:S01]  /*0350*/  IMAD.WIDE.U32 R8, R9, -0x2daee0ad, RZ ;  /* 0xd2511f5309087825 */ /* 0x000fe200078e00ff */
[----:B------:R-:W-:Y:S01]  /*0360*/  UIADD3 UR21, UR4, 0x5384540f, URZ ;  /* 0x5384540f04157890 */ /* 0x000fe2000fffe03f */
[----:B------:R-:W-:Y:S01]  /*0370*/  ISETP.GE.AND P1, PT, R18, c[0x0][0x164], PT ;  /* 0x0000590012007a0c */ /* 0x000fe20003f26270 */
[----:B------:R-:W-:Y:S01]  /*0380*/  UIADD3 UR22, UR5, 0x1fd5c5a3, URZ ;  /* 0x1fd5c5a305167890 */ /* 0x000fe2000fffe03f */
[----:B------:R-:W-:Y:S01]  /*0390*/  IMAD.WIDE.U32 R10, R10, -0x326172a9, RZ ;  /* 0xcd9e8d570a0a7825 */ /* 0x000fe200078e00ff */
[----:B------:R-:W-:Y:S01]  /*03a0*/  LOP3.LUT R15, R9, UR14, R12, 0x96, !PT ;  /* 0x0000000e090f7c12 */ /* 0x000fe2000f8e960c */
[----:B------:R0:W5:Y:S03]  /*03b0*/  @P0 LDG.E.128 R4, [R2.64] ;  /* 0x0000000602040981 */ /* 0x000166000c1e1d00 */
[----:B------:R-:W-:Y:S01]  /*03c0*/  LOP3.LUT R12, R11, UR13, R14, 0x96, !PT ;  /* 0x0000000d0b0c7c12 */ /* 0x000fe2000f8e960e */
[----:B------:R-:W-:Y:S01]  /*03d0*/  IMAD.WIDE.U32 R14, R15, -0x326172a9, RZ ;  /* 0xcd9e8d570f0e7825 */ /* 0x000fe200078e00ff */
[----:B------:R0:W5:Y:S03]  /*03e0*/  @P0 LDG.E.128 R20, [R2.64+0x1000] ;  /* 0x0010000602140981 */ /* 0x000166000c1e1d00 */
[----:B------:R-:W-:Y:S01]  /*03f0*/  IMAD.WIDE.U32 R12, R12, -0x2daee0ad, RZ ;  /* 0xd2511f530c0c7825 */ /* 0x000fe200078e00ff */
[----:B------:R-:W-:Y:S01]  /*0400*/  LOP3.LUT R9, R15, UR15, R10, 0x96, !PT ;  /* 0x0000000f0f097c12 */ /* 0x000fe2000f8e960a */
[----:B------:R0:W5:Y:S03]  /*0410*/  @P0 LDG.E.128 R40, [R2.64+0x2000] ;  /* 0x0020000602280981 */ /* 0x000166000c1e1d00 */
[----:B------:R-:W-:Y:S01]  /*0420*/  LOP3.LUT R10, R13, UR16, R8, 0x96, !PT ;  /* 0x000000100d0a7c12 */ /* 0x000fe2000f8e9608 */
[----:B------:R-:W-:Y:S01]  /*0430*/  IMAD.WIDE.U32 R8, R9, -0x2daee0ad, RZ ;  /* 0xd2511f5309087825 */ /* 0x000fe200078e00ff */
[----:B------:R0:W5:Y:S03]  /*0440*/  @P0 LDG.E.128 R44, [R2.64+0x3000] ;  /* 0x00300006022c0981 */ /* 0x000166000c1e1d00 */
        /* <DEDUP_REMOVED lines=11> */
[----:B------:R-:W-:Y:S01]  /*0500*/  UIADD3 UR23, UR4, -0xe443238, URZ ;  /* 0xf1bbcdc804177890 */ /* 0x000fe2000fffe03f */
[----:B0-----:R-:W-:Y:S01]  /*0510*/  IADD3 R2, P2, R0, c[0x0][0x1b0], RZ ;  /* 0x00006c0000027a10 */ /* 0x001fe20007f5e0ff */
        /* <DEDUP_REMOVED lines=13> */
[--C-:B------:R-:W-:Y:S02]  /*05f0*/  HADD2.F32 R13, -RZ, R6.reuse.H0_H0 ;  /* 0x20000006ff0d7230 */ /* 0x100fe40000004100 */
[----:B------:R0:W5:Y:S01]  /*0600*/  LDG.E.128 R32, [R2.64+0x1000] ;  /* 0x0010000602207981 */ /* 0x000162000c1e1d00 */
[----:B------:R-:W-:-:S02]  /*0610*/  HADD2.F32 R12, -RZ, R6.H1_H1 ;  /* 0x30000006ff0c7230 */ /* 0x000fc40000004100 */
[--C-:B------:R-:W-:Y:S01]  /*0620*/  HADD2.F32 R11, -RZ, R7.reuse.H0_H0 ;  /* 0x20000007ff0b7230 */ /* 0x100fe20000004100 */
[----:B------:R0:W5:Y:S01]  /*0630*/  LDG.E.128 R28, [R2.64+0x2000] ;  /* 0x00200006021c7981 */ /* 0x000162000c1e1d00 */
[----:B------:R-:W-:Y:S01]  /*0640*/  HADD2.F32 R10, -RZ, R7.H1_H1 ;  /* 0x30000007ff0a7230 */ /* 0x000fe20000004100 */
[----:B------:R-:W-:Y:S01]  /*0650*/  @!P0 CS2R R42, SRZ ;  /* 0x00000000002a8805 */ /* 0x000fe2000001ff00 */
[--C-:B------:R-:W-:Y:S01]  /*0660*/  HADD2.F32 R9, -RZ, R20.reuse.H0_H0 ;  /* 0x20000014ff097230 */ /* 0x100fe20000004100 */
[----:B------:R0:W5:Y:S01]  /*0670*/  LDG.E.128 R24, [R2.64+0x3000] ;  /* 0x0030000602187981 */ /* 0x000162000c1e1d00 */
[----:B------:R-:W-:Y:S01]  /*0680*/  HADD2.F32 R8, -RZ, R20.H1_H1 ;  /* 0x30000014ff087230 */ /* 0x000fe20000004100 */
[----:B------:R-:W-:Y:S01]  /*0690*/  @!P0 CS2R R44, SRZ ;  /* 0x00000000002c8805 */ /* 0x000fe2000001ff00 */
[--C-:B------:R-:W-:Y:S01]  /*06a0*/  HADD2.F32 R7, -RZ, R21.reuse.H0_H0 ;  /* 0x20000015ff077230 */ /* 0x100fe20000004100 */
[----:B------:R-:W-:Y:S01]  /*06b0*/  @!P0 CS2R R46, SRZ ;  /* 0x00000000002e8805 */ /* 0x000fe2000001ff00 */
[----:B------:R-:W-:Y:S01]  /*06c0*/  HADD2.F32 R6, -RZ, R21.H1_H1 ;  /* 0x30000015ff067230 */ /* 0x000fe20000004100 */
[----:B------:R-:W-:Y:S01]  /*06d0*/  UIADD3 UR25, UR4, -0x700cb87f, URZ ;  /* 0x8ff3478104197890 */ /* 0x000fe2000fffe03f */
[--C-:B------:R-:W-:Y:S01]  /*06e0*/  HADD2.F32 R0, -RZ, R40.reuse.H0_H0 ;  /* 0x20000028ff007230 */ /* 0x100fe20000004100 */
[----:B------:R-:W-:Y:S01]  /*06f0*/  UIADD3 UR26, UR5, -0x695add53, URZ ;  /* 0x96a522ad051a7890 */ /* 0x000fe2000fffe03f */
[----:B------:R-:W-:Y:S01]  /*0700*/  HADD2.F32 R20, -RZ, R40.H1_H1 ;  /* 0x30000028ff147230 */ /* 0x000fe20000004100 */
[----:B------:R-:W-:Y:S01]  /*0710*/  IMAD R78, R78, -0x2daee0ad, RZ ;  /* 0xd2511f534e4e7824 */ /* 0x000fe200078e02ff */
[--C-:B0-----:R-:W-:Y:S01]  /*0720*/  HADD2.F32 R3, -RZ, R23.reuse.H0_H0 ;  /* 0x20000017ff037230 */ /* 0x101fe20000004100 */
[----:B------:R-:W-:Y:S01]  /*0730*/  IMAD R71, R71, -0x326172a9, RZ ;  /* 0xcd9e8d5747477824 */ /* 0x000fe200078e02ff */
[----:B------:R-:W-:Y:S01]  /*0740*/  HADD2.F32 R2, -RZ, R23.H1_H1 ;  /* 0x30000017ff027230 */ /* 0x000fe20000004100 */
[----:B------:R-:W-:Y:S01]  /*0750*/  IMAD.HI.U32 R40, R70, -0x326172a9, RZ ;  /* 0xcd9e8d5746287827 */ /* 0x000fe200078e00ff */
[--C-:B------:R-:W-:Y:S01]  /*0760*/  HADD2.F32 R21, -RZ, R41.reuse.H0_H0 ;  /* 0x20000029ff157230 */ /* 0x100fe20000004100 */
[----:B------:R-:W-:Y:S01]  /*0770*/  HFMA2.MMA R77, -RZ, RZ, 0, 5.9604644775390625e-08 ;  /* 0x00000001ff4d7435 */ /* 0x000fe200000001ff */
[----:B------:R-:W-:Y:S01]  /*0780*/  HADD2.F32 R23, -RZ, R41.H1_H1 ;  /* 0x30000029ff177230 */ /* 0x000fe20000004100 */
[----:B------:R-:W-:Y:S01]  /*0790*/  IMAD.HI.U32 R41, R79, -0x2daee0ad, RZ ;  /* 0xd2511f534f297827 */ /* 0x000fe200078e00ff */
[--C-:B------:R-:W-:Y:S01]  /*07a0*/  HADD2.F32 R17, -RZ, R4.reuse.H0_H0 ;  /* 0x20000004ff117230 */ /* 0x100fe20000004100 */
[----:B------:R-:W-:Y:S01]  /*07b0*/  LOP3.LUT R71, R40, UR25, R71, 0x96, !PT ;  /* 0x0000001928477c12 */ /* 0x000fe2000f8e9647 */
[----:B------:R-:W-:Y:S01]  /*07c0*/  HADD2.F32 R16, -RZ, R4.H1_H1 ;  /* 0x30000004ff107230 */ /* 0x000fe20000004100 */
[----:B------:R-:W-:Y:S01]  /*07d0*/  LOP3.LUT R100, R100, 0x3, RZ, 0xc0, !PT ;  /* 0x0000000364647812 */ /* 0x000fe200078ec0ff */
[--C-:B------:R-:W-:Y:S01]  /*07e0*/  HADD2.F32 R15, -RZ, R5.reuse.H0_H0 ;  /* 0x20000005ff0f7230 */ /* 0x100fe20000004100 */
[----:B------:R-:W-:Y:S01]  /*07f0*/  LOP3.LUT R78, R41, UR26, R78, 0x96, !PT ;  /* 0x0000001a294e7c12 */ /* 0x000fe2000f8e964e */
[----:B------:R-:W-:Y:S01]  /*0800*/  HADD2.F32 R14, -RZ, R5.H1_H1 ;  /* 0x30000005ff0e7230 */ /* 0x000fe20000004100 */
[----:B------:R-:W-:Y:S01]  /*0810*/  IMAD R70, R70, -0x326172a9, RZ ;  /* 0xcd9e8d5746467824 */ /* 0x000fe200078e02ff */
[--C-:B------:R-:W-:Y:S01]  /*0820*/  HADD2.F32 R5, -RZ, R22.reuse.H0_H0 ;  /* 0x20000016ff057230 */ /* 0x100fe20000004100 */
[----:B------:R-:W-:Y:S01]  /*0830*/  IMAD R79, R79, -0x2daee0ad, RZ ;  /* 0xd2511f534f4f7824 */ /* 0x000fe200078e02ff */
[----:B------:R-:W-:Y:S01]  /*0840*/  HADD2.F32 R4, -RZ, R22.H1_H1 ;  /* 0x30000016ff047230 */ /* 0x000fe20000004100 */
[----:B------:R-:W-:Y:S01]  /*0850*/  IMAD.MOV.U32 R76, RZ, RZ, RZ ;  /* 0x000000ffff4c7224 */ /* 0x000fe200078e00ff */
        /* <DEDUP_REMOVED lines=13> */
.L_x_4306:
[----:B------:R-:W-:Y:S01]  /*0930*/  ISETP.NE.U32.AND P1, PT, RZ, c[0x0][0x1c0], PT ;  /* 0x00007000ff007a0c */ /* 0x000fe20003f25070 */
[----:B------:R-:W-:Y:S01]  /*0940*/  IMAD R44, R18, c[0x0][0x168], RZ ;  /* 0x00005a00122c7a24 */ /* 0x000fe200078e02ff */
[----:B------:R-:W-:Y:S02]  /*0950*/  ISETP.NE.U32.AND P0, PT, RZ, c[0x0][0x180], PT ;  /* 0x00006000ff007a0c */ /* 0x000fe40003f05070 */
[----:B------:R-:W-:-:S02]  /*0960*/  ISETP.NE.AND.EX P1, PT, RZ, c[0x0][0x1c4], PT, P1 ;  /* 0x00007100ff007a0c */ /* 0x000fc40003f25310 */
[----:B------:R-:W-:Y:S02]  /*0970*/  SHF.R.S32.HI R45, RZ, 0x1f, R44 ;  /* 0x0000001fff2d7819 */ /* 0x000fe4000001142c */
[----:B------:R-:W-:Y:S02]  /*0980*/  ISETP.NE.AND.EX P0, PT, RZ, c[0x0][0x184], PT, P0 ;  /* 0x00006100ff007a0c */ /* 0x000fe40003f05300 */
[----:B------:R-:W-:Y:S02]  /*0990*/  LEA.HI R45, R45, R44, RZ, 0x3 ;  /* 0x0000002c2d2d7211 */ /* 0x000fe400078f18ff */
[----:B------:R-:W-:Y:S02]  /*09a0*/  LOP3.LUT R56, R19, 0xff, RZ, 0xc0, !PT ;  /* 0x000000ff13387812 */ /* 0x000fe400078ec0ff */
[----:B------:R-:W-:Y:S02]  /*09b0*/  MOV R84, 0x10 ;  /* 0x0000001000547802 */ /* 0x000fe40000000f00 */
        /* <DEDUP_REMOVED lines=11> */
[----:B------:R-:W-:Y:S01]  /*0a70*/  IADD3 R52, R100, 0x1, RZ ;  /* 0x0000000164347810 */ /* 0x000fe20007ffe0ff */
[----:B--2---:R-:W-:-:S09]  /*0a80*/  @P1 HADD2.F32 R83, -RZ, R48.H0_H0 ;  /* 0x20000030ff531230 */ /* 0x004fd20000004100 */
        /* <DEDUP_REMOVED lines=9> */
.L_x_4080:
[----:B0-----:R-:W-:Y:S02]  /*0b20*/  IMAD.MOV.U32 R57, RZ, RZ, R70 ;  /* 0x000000ffff397224 */ /* 0x001fe400078e0046 */
.L_x_4081:
[----:B------:R-:W-:Y:S05]  /*0b30*/  BSYNC B0 ;  /* 0x0000000000007941 */ /* 0x000fea0003800000 */
.L_x_4079:
        /* <DEDUP_REMOVED lines=16> */
.L_x_4085:
[----:B------:R-:W-:Y:S05]  /*0c40*/  BSYNC B1 ;  /* 0x0000000000017941 */ /* 0x000fea0003800000 */
.L_x_4084:
        /* <DEDUP_REMOVED lines=41> */
[----:B------:R-:W-:Y:S02]  /*0ee0*/  LOP3.LUT R78, R49, UR26, R78, 0x96, !PT ;  /* 0x0000001a314e7c12 */ /* 0x000fe4000f8e964e */
[----:B------:R-:W-:Y:S02]  /*0ef0*/  MOV R79, R48 ;  /* 0x00000030004f7202 */ /* 0x000fe40000000f00 */
.L_x_4083:
[----:B------:R-:W-:Y:S05]  /*0f00*/  BSYNC B0 ;  /* 0x0000000000007941 */ /* 0x000fea0003800000 */
.L_x_4082:
[----:B------:R-:W0:Y:S01]  /*0f10*/  I2F.U32 R49, R57 ;  /* 0x0000003900317306 */ /* 0x000e220000201000 */
[----:B-----5:R-:W-:Y:S01]  /*0f20*/  HADD2.F32 R48, -RZ, R44.H0_H0 ;  /* 0x2000002cff307230 */ /* 0x020fe20000004100 */
[----:B------:R-:W-:Y:S01]  /*0f30*/  IMAD.MOV.U32 R82, RZ, RZ, 0x2f800000 ;  /* 0x2f800000ff527424 */ /* 0x000fe200078e00ff */
[C---:B------:R-:W-:Y:S01]  /*0f40*/  ISETP.NE.AND P1, PT, R52.reuse, 0x1, PT ;  /* 0x000000013400780c */ /* 0x040fe20003f25270 */
[----:B------:R-:W-:Y:S01]  /*0f50*/  BSSY B0, `(.L_x_4086) ;  /* 0x0000014000007945 */ /* 0x000fe20003800000 */
[----:B------:R-:W-:Y:S01]  /*0f60*/  IADD3 R50, R52, 0x1, RZ ;  /* 0x0000000134327810 */ /* 0x000fe20007ffe0ff */
        /* <DEDUP_REMOVED lines=17> */
.L_x_4087:
[----:B------:R-:W-:Y:S02]  /*1080*/  MOV R54, R70 ;  /* 0x0000004600367202 */ /* 0x000fe40000000f00 */
.L_x_4088:
[----:B------:R-:W-:Y:S05]  /*1090*/  BSYNC B0 ;  /* 0x0000000000007941 */ /* 0x000fea0003800000 */
.L_x_4086:
        /* <DEDUP_REMOVED lines=16> */
.L_x_4092:
[----:B------:R-:W-:Y:S05]  /*11a0*/  BSYNC B1 ;  /* 0x0000000000017941 */ /* 0x000fea0003800000 */
.L_x_4091:
        /* <DEDUP_REMOVED lines=43> */
.L_x_4090:
[----:B------:R-:W-:Y:S05]  /*1460*/  BSYNC B0 ;  /* 0x0000000000007941 */ /* 0x000fea0003800000 */
.L_x_4089:
[----:B------:R-:W0:Y:S01]  /*1470*/  I2F.U32 R49, R54 ;  /* 0x0000003600317306 */ /* 0x000e220000201000 */
[----:B------:R-:W-:Y:S01]  /*1480*/  HADD2.F32 R44, -RZ, R44.H1_H1 ;  /* 0x3000002cff2c7230 */ /* 0x000fe20000004100 */
[C---:B------:R-:W-:Y:S01]  /*1490*/  ISETP.NE.AND P1, PT, R50.reuse, 0x1, PT ;  /* 0x000000013200780c */ /* 0x040fe20003f25270 */
[----:B------:R-:W-:Y:S01]  /*14a0*/  @P0 HADD2.F32 R52, -RZ, R40.H1_H1 ;  /* 0x30000028ff340230 */ /* 0x000fe20000004100 */
[----:B------:R-:W-:Y:S01]  /*14b0*/  BSSY B0, `(.L_x_4093) ;  /* 0x0000013000007945 */ /* 0x000fe20003800000 */
[----:B------:R-:W-:Y:S01]  /*14c0*/  IADD3 R51, R50, 0x1, RZ ;  /* 0x0000000132337810 */ /* 0x000fe20007ffe0ff */
[----:B------:R-:W-:-:S04]  /*14d0*/  FMUL.FTZ R44, R44, R83 ;  /* 0x000000532c2c7220 */ /* 0x000fc80000410000 */
[----:B------:R-:W-:Y:S02]  /*14e0*/  FMUL.FTZ R44, R44, c[0x0][0x1e8] ;  /* 0x00007a002c2c7a20 */ /* 0x000fe40000410000 */
[----:B0-----:R-:W-:-:S05]  /*14f0*/  FFMA.FTZ R49, R49, R82, 1.1641532182693481445e-10 ;  /* 0x2f00000031317423 */ /* 0x001fca0000010052 */
[----:B------:R-:W-:-:S04]  /*1500*/  FSETP.GTU.FTZ.AND P2, PT, R49, c[0x0][0x1e4], PT ;  /* 0x0000790031007a0b */ /* 0x000fc80003f5c000 */
        /* <DEDUP_REMOVED lines=12> */
.L_x_4094:
[----:B------:R-:W-:Y:S02]  /*15d0*/  MOV R44, R70 ;  /* 0x00000046002c7202 */ /* 0x000fe40000000f00 */
.L_x_4095:
[----:B------:R-:W-:Y:S05]  /*15e0*/  BSYNC B0 ;  /* 0x0000000000007941 */ /* 0x000fea0003800000 */
.L_x_4093:
        /* <DEDUP_REMOVED lines=16> */
.L_x_4099:
[----:B------:R-:W-:Y:S05]  /*16f0*/  BSYNC B1 ;  /* 0x0000000000017941 */ /* 0x000fea0003800000 */
.L_x_4098:
        /* <DEDUP_REMOVED lines=43> */
.L_x_4097:
[----:B------:R-:W-:Y:S05]  /*19b0*/  BSYNC B0 ;  /* 0x0000000000007941 */ /* 0x000fea0003800000 */
.L_x_4096:
[----:B------:R-:W0:Y:S01]  /*19c0*/  I2F.U32 R53, R44 ;  /* 0x0000002c00357306 */ /* 0x000e220000201000 */
[----:B------:R-:W-:Y:S01]  /*19d0*/  HADD2.F32 R50, -RZ, R45.H0_H0 ;  /* 0x2000002dff327230 */ /* 0x000fe20000004100 */
[C---:B------:R-:W-:Y:S01]  /*19e0*/  ISETP.NE.AND P2, PT, R51.reuse, 0x1, PT ;  /* 0x000000013300780c */ /* 0x040fe20003f45270 */
[----:B------:R-:W-:Y:S01]  /*19f0*/  BSSY B0, `(.L_x_4100) ;  /* 0x0000013000007945 */ /* 0x000fe20003800000 */
[----:B------:R-:W-:Y:S02]  /*1a00*/  IADD3 R52, R51, 0x1, RZ ;  /* 0x0000000133347810 */ /* 0x000fe40007ffe0ff */
[----:B------:R-:W-:-:S04]  /*1a10*/  FMUL.FTZ R50, R50, R83 ;  /* 0x0000005332327220 */ /* 0x000fc80000410000 */
[----:B------:R-:W-:Y:S02]  /*1a20*/  FMUL.FTZ R50, R50, c[0x0][0x1e8] ;  /* 0x00007a0032327a20 */ /* 0x000fe40000410000 */
[----:B0-----:R-:W-:-:S05]  /*1a30*/  FFMA.FTZ R53, R53, R82, 1.1641532182693481445e-10 ;  /* 0x2f00000035357423 */ /* 0x001fca0000010052 */
[----:B------:R-:W-:Y:S01]  /*1a40*/  FSETP.GTU.FTZ.AND P1, PT, R53, c[0x0][0x1e4], PT ;  /* 0x0000790035007a0b */ /* 0x000fe20003f3c000 */
[----:B------:R-:W-:-:S03]  /*1a50*/  @P0 HADD2.F32 R53, -RZ, R41.H0_H0 ;  /* 0x20000029ff350230 */ /* 0x000fc60000004100 */
        /* <DEDUP_REMOVED lines=11> */
.L_x_4101:
[----:B------:R-:W-:Y:S02]  /*1b10*/  MOV R44, R70 ;  /* 0x00000046002c7202 */ /* 0x000fe40000000f00 */
.L_x_4102:
[----:B------:R-:W-:Y:S05]  /*1b20*/  BSYNC B0 ;  /* 0x0000000000007941 */ /* 0x000fea0003800000 */
.L_x_4100:
        /* <DEDUP_REMOVED lines=16> */
.L_x_4106:
[----:B------:R-:W-:Y:S05]  /*1c30*/  BSYNC B1 ;  /* 0x0000000000017941 */ /* 0x000fea0003800000 */
.L_x_4105:
        /* <DEDUP_REMOVED lines=43> */
.L_x_4104:
[----:B------:R-:W-:Y:S05]  /*1ef0*/  BSYNC B0 ;  /* 0x0000000000007941 */ /* 0x000fea0003800000 */
.L_x_4103:
        /* <DEDUP_REMOVED lines=21> */
.L_x_4108:
[----:B------:R-:W-:Y:S02]  /*2050*/  MOV R54, R70 ;  /* 0x0000004600367202 */ /* 0x000fe40000000f00 */
.L_x_4109:
[----:B------:R-:W-:Y:S05]  /*2060*/  BSYNC B0 ;  /* 0x0000000000007941 */ /* 0x000fea0003800000 */
.L_x_4107:
        /* <DEDUP_REMOVED lines=16> */
.L_x_4113:
[----:B------:R-:W-:Y:S05]  /*2170*/  BSYNC B1 ;  /* 0x0000000000017941 */ /* 0x000fea0003800000 */
.L_x_4112:
        /* <DEDUP_REMOVED lines=43> */
.L_x_4111:
[----:B------:R-:W-:Y:S05]  /*2430*/  BSYNC B0 ;  /* 0x0000000000007941 */ /* 0x000fea0003800000 */
.L_x_4110:
        /* <DEDUP_REMOVED lines=10> */
[----:B------:R-:W-:-:S03]  /*24e0*/  IADD3 R44, R45, 0x1, RZ ;  /* 0x000000012d2c7810 */ /* 0x000fc60007ffe0ff */
        /* <DEDUP_REMOVED lines=10> */
.L_x_4115:
[----:B------:R-:W-:Y:S02]  /*2590*/  MOV R53, R70 ;  /* 0x0000004600357202 */ /* 0x000fe40000000f00 */
.L_x_4116:
[----:B------:R-:W-:Y:S05]  /*25a0*/  BSYNC B0 ;  /* 0x0000000000007941 */ /* 0x000fea0003800000 */
.L_x_4114:
        /* <DEDUP_REMOVED lines=16> */
.L_x_4120:
[----:B------:R-:W-:Y:S05]  /*26b0*/  BSYNC B1 ;  /* 0x0000000000017941 */ /* 0x000fea0003800000 */
.L_x_4119:
        /* <DEDUP_REMOVED lines=43> */
.L_x_4118:
[----:B------:R-:W-:Y:S05]  /*2970*/  BSYNC B0 ;  /* 0x0000000000007941 */ /* 0x000fea0003800000 */
.L_x_4117:
[----:B------:R-:W0:Y:S01]  /*2980*/  I2F.U32 R45, R53 ;  /* 0x00000035002d7306 */ /* 0x000e220000201000 */
[----:B------:R-:W-:Y:S01]  /*2990*/  HADD2.F32 R46, -RZ, R46.H1_H1 ;  /* 0x3000002eff2e7230 */ /* 0x000fe20000004100 */
[C---:B------:R-:W-:Y:S01]  /*29a0*/  ISETP.NE.AND P5, PT, R44.reuse, 0x1, PT ;  /* 0x000000012c00780c */ /* 0x040fe20003fa5270 */
[----:B------:R-:W-:Y:S01]  /*29b0*/  BSSY B0, `(.L_x_4121) ;  /* 0x0000013000007945 */ /* 0x000fe20003800000 */
[----:B------:R-:W-:Y:S02]  /*29c0*/  IADD3 R58, R44, 0x1, RZ ;  /* 0x000000012c3a7810 */ /* 0x000fe40007ffe0ff */
[----:B------:R-:W-:-:S04]  /*29d0*/  FMUL.FTZ R46, R46, R83 ;  /* 0x000000532e2e7220 */ /* 0x000fc80000410000 */
[----:B------:R-:W-:Y:S02]  /*29e0*/  FMUL.FTZ R46, R46, c[0x0][0x1e8] ;  /* 0x00007a002e2e7a20 */ /* 0x000fe40000410000 */
[----:B0-----:R-:W-:-:S05]  /*29f0*/  FFMA.FTZ R45, R45, R82, 1.1641532182693481445e-10 ;  /* 0x2f0000002d2d7423 */ /* 0x001fca0000010052 */
        /* <DEDUP_REMOVED lines=13> */
.L_x_4122:
[----:B------:R-:W-:Y:S02]  /*2ad0*/  MOV R46, R70 ;  /* 0x00000046002e7202 */ /* 0x000fe40000000f00 */
.L_x_4123:
[----:B------:R-:W-:Y:S05]  /*2ae0*/  BSYNC B0 ;  /* 0x0000000000007941 */ /* 0x000fea0003800000 */
.L_x_4121:
        /* <DEDUP_REMOVED lines=16> */
.L_x_4127:
[----:B------:R-:W-:Y:S05]  /*2bf0*/  BSYNC B1 ;  /* 0x0000000000017941 */ /* 0x000fea0003800000 */
.L_x_4126:
        /* <DEDUP_REMOVED lines=43> */
.L_x_4125:
[----:B------:R-:W-:Y:S05]  /*2eb0*/  BSYNC B0 ;  /* 0x0000000000007941 */ /* 0x000fea0003800000 */
.L_x_4124:
[----:B------:R-:W0:Y:S01]  /*2ec0*/  I2F.U32 R45, R46 ;  /* 0x0000002e002d7306 */ /* 0x000e220000201000 */
[----:B------:R-:W-:Y:S01]  /*2ed0*/  HADD2.F32 R44, -RZ, R47.H0_H0 ;  /* 0x2000002fff2c7230 */ /* 0x000fe20000004100 */
[C---:B------:R-:W-:Y:S01]  /*2ee0*/  ISETP.NE.AND P6, PT, R58.reuse, 0x1, PT ;  /* 0x000000013a00780c */ /* 0x040fe20003fc5270 */
[----:B------:R-:W-:Y:S01]  /*2ef0*/  @P0 HADD2.F32 R86, -RZ, R43.H0_H0 ;  /* 0x2000002bff560230 */ /* 0x000fe20000004100 */
        /* <DEDUP_REMOVED lines=17> */
.L_x_4129:
[----:B------:R-:W-:Y:S02]  /*3010*/  MOV R46, R70 ;  /* 0x00000046002e7202 */ /* 0x000fe40000000f00 */
.L_x_4130:
[----:B------:R-:W-:Y:S05]  /*3020*/  BSYNC B0 ;  /* 0x0000000000007941 */ /* 0x000fea0003800000 */
.L_x_4128:
        /* <DEDUP_REMOVED lines=18> */
.L_x_4134:
[----:B------:R-:W-:Y:S05]  /*3150*/  BSYNC B1 ;  /* 0x0000000000017941 */ /* 0x000fea0003800000 */
.L_x_4133:
        /* <DEDUP_REMOVED lines=43> */
.L_x_4132:
[----:B------:R-:W-:Y:S05]  /*3410*/  BSYNC B0 ;  /* 0x0000000000007941 */ /* 0x000fea0003800000 */
.L_x_4131:
[----:B------:R0:W1:Y:S01]  /*3420*/  I2F.U32 R45, R46 ;  /* 0x0000002e002d7306 */ /* 0x0000620000201000 */
[----:B------:R-:W-:Y:S01]  /*3430*/  HADD2.F32 R44, -RZ, R47.H1_H1 ;  /* 0x3000002fff2c7230 */ /* 0x000fe20000004100 */
[----:B------:R-:W-:Y:S01]  /*3440*/  ISETP.NE.AND P6, PT, R55, RZ, PT ;  /* 0x000000ff3700720c */ /* 0x000fe20003fc5270 */
[----:B------:R-:W-:Y:S01]  /*3450*/  @P0 HADD2.F32 R88, -RZ, R43.H1_H1 ;  /* 0x3000002bff580230 */ /* 0x000fe20000004100 */
[----:B------:R-:W-:Y:S01]  /*3460*/  SEL R55, RZ, 0x1, P2 ;  /* 0x00000001ff377807 */ /* 0x000fe20001000000 */
[----:B------:R-:W-:Y:S01]  /*3470*/  IMAD.WIDE.U32 R92, R56, R84, c[0x0][0x188] ;  /* 0x00006200385c7625 */ /* 0x000fe200078e0054 */
[----:B------:R-:W-:Y:S02]  /*3480*/  ISETP.NE.AND P2, PT, R57, RZ, PT ;  /* 0x000000ff3900720c */ /* 0x000fe40003f45270 */
[----:B------:R-:W-:Y:S01]  /*3490*/  SEL R86, RZ, 0x1, P1 ;  /* 0x00000001ff567807 */ /* 0x000fe20000800000 */
[----:B------:R-:W-:Y:S01]  /*34a0*/  FMUL.FTZ R47, R44, R83 ;  /* 0x000000532c2f7220 */ /* 0x000fe20000410000 */
[----:B------:R-:W-:-:S02]  /*34b0*/  SEL R58, RZ, 0x1, P2 ;  /* 0x00000001ff3a7807 */ /* 0x000fc40001000000 */
[----:B------:R-:W-:Y:S01]  /*34c0*/  SEL R81, RZ, 0x10000, P5 ;  /* 0x00010000ff517807 */ /* 0x000fe20002800000 */
[----:B------:R-:W-:Y:S01]  /*34d0*/  FMUL.FTZ R47, R47, c[0x0][0x1e8] ;  /* 0x00007a002f2f7a20 */ /* 0x000fe20000410000 */
[----:B0-----:R-:W-:Y:S01]  /*34e0*/  SEL R46, RZ, 0x100, P4 ;  /* 0x00000100ff2e7807 */ /* 0x001fe20002000000 */
[----:B------:R-:W-:Y:S01]  /*34f0*/  IMAD.WIDE.U32 R86, R86, 0x10000, RZ ;  /* 0x0001000056567825 */ /* 0x000fe200078e00ff */
[----:B------:R-:W-:Y:S02]  /*3500*/  SEL R57, RZ, 0x1, P6 ;  /* 0x00000001ff397807 */ /* 0x000fe40003000000 */
[----:B------:R-:W-:Y:S01]  /*3510*/  IADD3 R96, R56, 0x100, RZ ;  /* 0x0000010038607810 */ /* 0x000fe20007ffe0ff */
[----:B-1----:R-:W-:Y:S02]  /*3520*/  FFMA.FTZ R45, R45, R82, 1.1641532182693481445e-10 ;  /* 0x2f0000002d2d7423 */ /* 0x002fe40000010052 */
[----:B------:R-:W-:-:S03]  /*3530*/  IMAD.WIDE.U32 R58, R58, 0x100, RZ ;  /* 0x000001003a3a7825 */ /* 0x000fc600078e00ff */
[----:B------:R-:W-:Y:S01]  /*3540*/  FSETP.GTU.FTZ.AND P1, PT, R45, c[0x0][0x1e4], PT ;  /* 0x000079002d007a0b */ /* 0x000fe20003f3c000 */
[----:B------:R-:W-:-:S03]  /*3550*/  IMAD.WIDE.U32 R44, R55, 0x1000000, RZ ;  /* 0x01000000372c7825 */ /* 0x000fc600078e00ff */
[----:B------:R-:W-:Y:S02]  /*3560*/  SEL R85, RZ, 0x1000000, P1 ;  /* 0x01000000ff557807 */ /* 0x000fe40000800000 */
[----:B------:R-:W-:Y:S02]  /*3570*/  FSEL R55, R47, RZ, !P1 ;  /* 0x000000ff2f377208 */ /* 0x000fe40004800000 */
[----:B------:R-:W-:Y:S01]  /*3580*/  LOP3.LUT R47, R46, R85, R81, 0xfe, !PT ;  /* 0x000000552e2f7212 */ /* 0x000fe200078efe51 */
[----:B------:R-:W-:Y:S01]  /*3590*/  HFMA2.MMA R81, -RZ, RZ, 0, 4.76837158203125e-07 ;  /* 0x00000008ff517435 */ /* 0x000fe200000001ff */
[----:B------:R-:W-:Y:S01]  /*35a0*/  LOP3.LUT R58, R58, R44, R86, 0xfe, !PT ;  /* 0x0000002c3a3a7212 */ /* 0x000fe200078efe56 */
[----:B------:R-:W-:Y:S01]  /*35b0*/  @P0 FADD.FTZ R55, R55, R88 ;  /* 0x0000005837370221 */ /* 0x000fe20000010000 */
[----:B------:R-:W-:Y:S01]  /*35c0*/  SEL R44, RZ, 0x1, P3 ;  /* 0x00000001ff2c7807 */ /* 0x000fe20001800000 */
[----:B------:R-:W-:Y:S01]  /*35d0*/  IMAD.WIDE.U32 R88, R96, R84, c[0x0][0x170] ;  /* 0x00005c0060587625 */ /* 0x000fe200078e0054 */
[----:B------:R-:W-:-:S02]  /*35e0*/  LOP3.LUT R58, R58, R57, RZ, 0xfc, !PT ;  /* 0x000000393a3a7212 */ /* 0x000fc400078efcff */
[----:B------:R-:W-:Y:S02]  /*35f0*/  LOP3.LUT R57, R45, R47, R44, 0xfe, !PT ;  /* 0x0000002f2d397212 */ /* 0x000fe400078efe2c */
[----:B------:R-:W-:Y:S01]  /*3600*/  F2FP.PACK_AB R46, R54, R52 ;  /* 0x00000034362e723e */ /* 0x000fe200000000ff */
[----:B------:R-:W-:Y:S01]  /*3610*/  IMAD.WIDE.U32 R90, R56, R81, c[0x0][0x190] ;  /* 0x00006400385a7625 */ /* 0x000fe200078e0051 */
[----:B------:R-:W-:Y:S02]  /*3620*/  F2FP.PACK_AB R45, R51, R50 ;  /* 0x00000032332d723e */ /* 0x000fe400000000ff */
[----:B------:R-:W-:Y:S02]  /*3630*/  F2FP.PACK_AB R44, R49, R48 ;  /* 0x00000030312c723e */ /* 0x000fe400000000ff */
[----:B------:R-:W-:Y:S02]  /*3640*/  F2FP.PACK_AB R47, R55, R53 ;  /* 0x00000035372f723e */ /* 0x000fe400000000ff */
[----:B------:R-:W-:Y:S01]  /*3650*/  LOP3.LUT R59, R59, R57, R87, 0xfe, !PT ;  /* 0x000000393b3b7212 */ /* 0x000fe200078efe57 */
[----:B------:R-:W-:-:S02]  /*3660*/  @P0 IMAD.WIDE.U32 R86, R96, R84, c[0x0][0x180] ;  /* 0x0000600060560625 */ /* 0x000fc400078e0054 */
        /* <DEDUP_REMOVED lines=16> */
.L_x_4136:
[----:B-1----:R-:W-:Y:S02]  /*3770*/  IMAD.MOV.U32 R85, RZ, RZ, R70 ;  /* 0x000000ffff557224 */ /* 0x002fe400078e0046 */
.L_x_4137:
[----:B------:R-:W-:Y:S05]  /*3780*/  BSYNC B0 ;  /* 0x0000000000007941 */ /* 0x000fea0003800000 */
.L_x_4135:
        /* <DEDUP_REMOVED lines=16> */
.L_x_4141:
[----:B------:R-:W-:Y:S05]  /*3890*/  BSYNC B1 ;  /* 0x0000000000017941 */ /* 0x000fea0003800000 */
.L_x_4140:
        /* <DEDUP_REMOVED lines=43> */
.L_x_4139:
[----:B------:R-:W-:Y:S05]  /*3b50*/  BSYNC B0 ;  /* 0x0000000000007941 */ /* 0x000fea0003800000 */
.L_x_4138:
[----:B------:R-:W0:Y:S01]  /*3b60*/  I2F.U32 R57, R85 ;  /* 0x0000005500397306 */ /* 0x000e220000201000 */
[----:B-----5:R-:W-:Y:S01]  /*3b70*/  HADD2.F32 R58, -RZ, R44.H0_H0 ;  /* 0x2000002cff3a7230 */ /* 0x020fe20000004100 */
[----:B------:R-:W-:Y:S01]  /*3b80*/  ISETP.NE.AND P1, PT, R94, 0x1, PT ;  /* 0x000000015e00780c */ /* 0x000fe20003f25270 */
[----:B------:R-:W-:Y:S01]  /*3b90*/  @P0 HADD2.F32 R86, -RZ, R40.H0_H0 ;  /* 0x20000028ff560230 */ /* 0x000fe20000004100 */
[----:B------:R-:W-:Y:S02]  /*3ba0*/  BSSY B0, `(.L_x_4142) ;  /* 0x0000013000007945 */ /* 0x000fe40003800000 */
        /* <DEDUP_REMOVED lines=17> */
.L_x_4143:
[----:B------:R-:W-:Y:S02]  /*3cc0*/  IMAD.MOV.U32 R85, RZ, RZ, R70 ;  /* 0x000000ffff557224 */ /* 0x000fe400078e0046 */
.L_x_4144:
[----:B------:R-:W-:Y:S05]  /*3cd0*/  BSYNC B0 ;  /* 0x0000000000007941 */ /* 0x000fea0003800000 */
.L_x_4142:
        /* <DEDUP_REMOVED lines=16> */
.L_x_4148:
[----:B------:R-:W-:Y:S05]  /*3de0*/  BSYNC B1 ;  /* 0x0000000000017941 */ /* 0x000fea0003800000 */
.L_x_4147:
        /* <DEDUP_REMOVED lines=42> */
[----:B------:R-:W-:-:S05]  /*4090*/  LOP3.LUT R78, R59, UR26, R78, 0x96, !PT ;  /* 0x0000001a3b4e7c12 */ /* 0x000fca000f8e964e */
.L_x_4146:
[----:B------:R-:W-:Y:S05]  /*40a0*/  BSYNC B0 ;  /* 0x0000000000007941 */ /* 0x000fea0003800000 */
.L_x_4145:
[----:B------:R-:W0:Y:S01]  /*40b0*/  I2F.U32 R59, R85 ;  /* 0x00000055003b7306 */ /* 0x000e220000201000 */
[----:B------:R-:W-:Y:S01]  /*40c0*/  HADD2.F32 R44, -RZ, R44.H1_H1 ;  /* 0x3000002cff2c7230 */ /* 0x000fe20000004100 */
[----:B------:R-:W-:Y:S01]  /*40d0*/  ISETP.NE.AND P1, PT, R58, 0x1, PT ;  /* 0x000000013a00780c */ /* 0x000fe20003f25270 */
[----:B------:R-:W-:Y:S01]  /*40e0*/  @P0 HADD2.F32 R87, -RZ, R40.H1_H1 ;  /* 0x30000028ff570230 */ /* 0x000fe20000004100 */
[----:B------:R-:W-:Y:S02]  /*40f0*/  BSSY B0, `(.L_x_4149) ;  /* 0x0000013000007945 */ /* 0x000fe40003800000 */
        /* <DEDUP_REMOVED lines=17> */
.L_x_4150:
[----:B------:R-:W-:Y:S02]  /*4210*/  IMAD.MOV.U32 R44, RZ, RZ, R70 ;  /* 0x000000ffff2c7224 */ /* 0x000fe400078e0046 */
.L_x_4151:
[----:B------:R-:W-:Y:S05]  /*4220*/  BSYNC B0 ;  /* 0x0000000000007941 */ /* 0x000fea0003800000 */
.L_x_4149:
        /* <DEDUP_REMOVED lines=16> */
.L_x_4155:
[----:B------:R-:W-:Y:S05]  /*4330*/  BSYNC B1 ;  /* 0x0000000000017941 */ /* 0x000fea0003800000 */
.L_x_4154:
        /* <DEDUP_REMOVED lines=42> */
[----:B------:R-:W-:-:S06]  /*45e0*/  HFMA2.MMA R59, -RZ, RZ, 0, 0 ;  /* 0x00000000ff3b7435 */ /* 0x000fcc00000001ff */
.L_x_4153:
[----:B------:R-:W-:Y:S05]  /*45f0*/  BSYNC B0 ;  /* 0x0000000000007941 */ /* 0x000fea0003800000 */
.L_x_4152:
[----:B------:R-:W0:Y:S01]  /*4600*/  I2F.U32 R85, R44 ;  /* 0x0000002c00557306 */ /* 0x000e220000201000 */
[----:B------:R-:W-:Y:S01]  /*4610*/  HADD2.F32 R58, -RZ, R45.H0_H0 ;  /* 0x2000002dff3a7230 */ /* 0x000fe20000004100 */
        /* <DEDUP_REMOVED lines=19> */
.L_x_4157:
[----:B------:R-:W-:Y:S02]  /*4750*/  IMAD.MOV.U32 R44, RZ, RZ, R70 ;  /* 0x000000ffff2c7224 */ /* 0x000fe400078e0046 */
.L_x_4158:
[----:B------:R-:W-:Y:S05]  /*4760*/  BSYNC B0 ;  /* 0x0000000000007941 */ /* 0x000fea0003800000 */
.L_x_4156:
        /* <DEDUP_REMOVED lines=16> */
.L_x_4162:
[----:B------:R-:W-:Y:S05]  /*4870*/  BSYNC B1 ;  /* 0x0000000000017941 */ /* 0x000fea0003800000 */
.L_x_4161:
        /* <DEDUP_REMOVED lines=43> */
.L_x_4160:
[----:B------:R-:W-:Y:S05]  /*4b30*/  BSYNC B0 ;  /* 0x0000000000007941 */ /* 0x000fea0003800000 */
.L_x_4159:
        /* <DEDUP_REMOVED lines=21> */
.L_x_4164:
[----:B------:R-:W-:Y:S02]  /*4c90*/  IMAD.MOV.U32 R89, RZ, RZ, R70 ;  /* 0x000000ffff597224 */ /* 0x000fe400078e0046 */
.L_x_4165:
[----:B------:R-:W-:Y:S05]  /*4ca0*/  BSYNC B0 ;  /* 0x0000000000007941 */ /* 0x000fea0003800000 */
.L_x_4163:
        /* <DEDUP_REMOVED lines=16> */
.L_x_4169:
[----:B------:R-:W-:Y:S05]  /*4db0*/  BSYNC B1 ;  /* 0x0000000000017941 */ /* 0x000fea0003800000 */
.L_x_4168:
        /* <DEDUP_REMOVED lines=43> */
.L_x_4167:
[----:B------:R-:W-:Y:S05]  /*5070*/  BSYNC B0 ;  /* 0x0000000000007941 */ /* 0x000fea0003800000 */
.L_x_4166:
        /* <DEDUP_REMOVED lines=21> */
.L_x_4171:
[----:B------:R-:W-:Y:S02]  /*51d0*/  IMAD.MOV.U32 R89, RZ, RZ, R70 ;  /* 0x000000ffff597224 */ /* 0x000fe400078e0046 */
.L_x_4172:
[----:B------:R-:W-:Y:S05]  /*51e0*/  BSYNC B0 ;  /* 0x0000000000007941 */ /* 0x000fea0003800000 */
.L_x_4170:
        /* <DEDUP_REMOVED lines=16> */
.L_x_4176:
[----:B------:R-:W-:Y:S05]  /*52f0*/  BSYNC B1 ;  /* 0x0000000000017941 */ /* 0x000fea0003800000 */
.L_x_4175:
        /* <DEDUP_REMOVED lines=43> */
.L_x_4174:
[----:B------:R-:W-:Y:S05]  /*55b0*/  BSYNC B0 ;  /* 0x0000000000007941 */ /* 0x000fea0003800000 */
.L_x_4173:
        /* <DEDUP_REMOVED lines=21> */
.L_x_4178:
[----:B------:R-:W-:Y:S02]  /*5710*/  IMAD.MOV.U32 R46, RZ, RZ, R70 ;  /* 0x000000ffff2e7224 */ /* 0x000fe400078e0046 */
.L_x_4179:
[----:B------:R-:W-:Y:S05]  /*5720*/  BSYNC B0 ;  /* 0x0000000000007941 */ /* 0x000fea0003800000 */
.L_x_4177:
        /* <DEDUP_REMOVED lines=16> */
.L_x_4183:
[----:B------:R-:W-:Y:S05]  /*5830*/  BSYNC B1 ;  /* 0x0000000000017941 */ /* 0x000fea0003800000 */
.L_x_4182:
        /* <DEDUP_REMOVED lines=43> */
.L_x_4181:
[----:B------:R-:W-:Y:S05]  /*5af0*/  BSYNC B0 ;  /* 0x0000000000007941 */ /* 0x000fea0003800000 */
.L_x_4180:
        /* <DEDUP_REMOVED lines=21> */
.L_x_4185:
[----:B------:R-:W-:Y:S02]  /*5c50*/  IMAD.MOV.U32 R46, RZ, RZ, R70 ;  /* 0x000000ffff2e7224 */ /* 0x000fe400078e0046 */
.L_x_4186:
[----:B------:R-:W-:Y:S05]  /*5c60*/  BSYNC B0 ;  /* 0x0000000000007941 */ /* 0x000fea0003800000 */
.L_x_4184:
        /* <DEDUP_REMOVED lines=18> */
.L_x_4190:
[----:B------:R-:W-:Y:S05]  /*5d90*/  BSYNC B1 ;  /* 0x0000000000017941 */ /* 0x000fea0003800000 */
.L_x_4189:
        /* <DEDUP_REMOVED lines=43> */
.L_x_4188:
[----:B------:R-:W-:Y:S05]  /*6050*/  BSYNC B0 ;  /* 0x0000000000007941 */ /* 0x000fea0003800000 */
.L_x_4187:
[----:B------:R0:W1:Y:S01]  /*6060*/  I2F.U32 R45, R46 ;  /* 0x0000002e002d7306 */ /* 0x0000620000201000 */
[----:B------:R-:W-:Y:S01]  /*6070*/  HADD2.F32 R44, -RZ, R47.H1_H1 ;  /* 0x3000002fff2c7230 */ /* 0x000fe20000004100 */
[----:B------:R-:W-:Y:S01]  /*6080*/  SEL R58, RZ, 0x1, P2 ;  /* 0x00000001ff3a7807 */ /* 0x000fe20001000000 */
[----:B------:R-:W-:Y:S01]  /*6090*/  @P0 HADD2.F32 R94, -RZ, R43.H1_H1 ;  /* 0x3000002bff5e0230 */ /* 0x000fe20000004100 */
[----:B------:R-:W-:Y:S01]  /*60a0*/  ISETP.NE.AND P2, PT, R91, RZ, PT ;  /* 0x000000ff5b00720c */ /* 0x000fe20003f45270 */
[----:B------:R-:W-:Y:S01]  /*60b0*/  IMAD.WIDE.U32 R98, R96, R84, c[0x0][0x188] ;  /* 0x0000620060627625 */ /* 0x000fe200078e0054 */
[----:B------:R-:W-:Y:S02]  /*60c0*/  SEL R92, RZ, 0x1, P1 ;  /* 0x00000001ff5c7807 */ /* 0x000fe40000800000 */
[----:B------:R-:W-:Y:S01]  /*60d0*/  SEL R59, RZ, 0x1, P2 ;  /* 0x00000001ff3b7807 */ /* 0x000fe20001000000 */
[----:B------:R-:W-:Y:S01]  /*60e0*/  FMUL.FTZ R47, R44, R83 ;  /* 0x000000532c2f7220 */ /* 0x000fe20000410000 */
[----:B------:R-:W-:Y:S01]  /*60f0*/  ISETP.NE.AND P6, PT, R80, RZ, PT ;  /* 0x000000ff5000720c */ /* 0x000fe20003fc5270 */
[----:B------:R-:W-:Y:S01]  /*6100*/  IMAD.WIDE.U32 R92, R92, 0x10000, RZ ;  /* 0x000100005c5c7825 */ /* 0x000fe200078e00ff */
[----:B------:R-:W-:-:S02]  /*6110*/  SEL R97, RZ, 0x10000, P5 ;  /* 0x00010000ff617807 */ /* 0x000fc40002800000 */
[----:B0-----:R-:W-:Y:S01]  /*6120*/  SEL R46, RZ, 0x100, P4 ;  /* 0x00000100ff2e7807 */ /* 0x001fe20002000000 */
[----:B------:R-:W-:Y:S01]  /*6130*/  FMUL.FTZ R47, R47, c[0x0][0x1e8] ;  /* 0x00007a002f2f7a20 */ /* 0x000fe20000410000 */
[----:B------:R-:W-:Y:S01]  /*6140*/  SEL R95, RZ, 0x1, P6 ;  /* 0x00000001ff5f7807 */ /* 0x000fe20003000000 */
[----:B-1----:R-:W-:Y:S01]  /*6150*/  FFMA.FTZ R45, R45, R82, 1.1641532182693481445e-10 ;  /* 0x2f0000002d2d7423 */ /* 0x002fe20000010052 */
[----:B------:R-:W-:-:S04]  /*6160*/  IADD3 R104, R56, 0x200, RZ ;  /* 0x0000020038687810 */ /* 0x000fc80007ffe0ff */
[----:B------:R-:W-:Y:S01]  /*6170*/  FSETP.GTU.FTZ.AND P1, PT, R45, c[0x0][0x1e4], PT ;  /* 0x000079002d007a0b */ /* 0x000fe20003f3c000 */
[----:B------:R-:W-:-:S03]  /*6180*/  IMAD.WIDE.U32 R44, R58, 0x1000000, RZ ;  /* 0x010000003a2c7825 */ /* 0x000fc600078e00ff */
[----:B------:R-:W-:Y:S01]  /*6190*/  SEL R80, RZ, 0x1000000, P1 ;  /* 0x01000000ff507807 */ /* 0x000fe20000800000 */
[----:B------:R-:W-:Y:S01]  /*61a0*/  IMAD.WIDE.U32 R58, R59, 0x100, RZ ;  /* 0x000001003b3a7825 */ /* 0x000fe200078e00ff */
[----:B------:R-:W-:Y:S02]  /*61b0*/  FSEL R91, R47, RZ, !P1 ;  /* 0x000000ff2f5b7208 */ /* 0x000fe40004800000 */
[----:B------:R-:W-:Y:S01]  /*61c0*/  LOP3.LUT R47, R46, R80, R97, 0xfe, !PT ;  /* 0x000000502e2f7212 */ /* 0x000fe200078efe61 */
[----:B------:R-:W-:Y:S01]  /*61d0*/  IMAD.WIDE.U32 R96, R96, R81, c[0x0][0x190] ;  /* 0x0000640060607625 */ /* 0x000fe200078e0051 */
[----:B------:R-:W-:Y:S02]  /*61e0*/  LOP3.LUT R58, R58, R44, R92, 0xfe, !PT ;  /* 0x0000002c3a3a7212 */ /* 0x000fe400078efe5c */
[----:B------:R-:W-:Y:S01]  /*61f0*/  SEL R44, RZ, 0x1, P3 ;  /* 0x00000001ff2c7807 */ /* 0x000fe20001800000 */
[----:B------:R-:W-:Y:S01]  /*6200*/  @P0 FADD.FTZ R91, R94, R91 ;  /* 0x0000005b5e5b0221 */ /* 0x000fe20000010000 */
[----:B------:R-:W-:-:S02]  /*6210*/  LOP3.LUT R58, R58, R95, RZ, 0xfc, !PT ;  /* 0x0000005f3a3a7212 */ /* 0x000fc400078efcff */
[----:B------:R-:W-:Y:S02]  /*6220*/  LOP3.LUT R95, R45, R47, R44, 0xfe, !PT ;  /* 0x0000002f2d5f7212 */ /* 0x000fe400078efe2c */
[----:B------:R-:W-:Y:S02]  /*6230*/  F2FP.PACK_AB R46, R90, R87 ;  /* 0x000000575a2e723e */ /* 0x000fe400000000ff */
[----:B------:R-:W-:Y:S02]  /*6240*/  F2FP.PACK_AB R45, R88, R85 ;  /* 0x00000055582d723e */ /* 0x000fe400000000ff */
[----:B------:R-:W-:Y:S02]  /*6250*/  F2FP.PACK_AB R44, R86, R57 ;  /* 0x00000039562c723e */ /* 0x000fe400000000ff */
[----:B------:R-:W-:Y:S02]  /*6260*/  F2FP.PACK_AB R47, R91, R89 ;  /* 0x000000595b2f723e */ /* 0x000fe400000000ff */
        /* <DEDUP_REMOVED lines=19> */
.L_x_4192:
[----:B-1----:R-:W-:Y:S02]  /*63a0*/  IMAD.MOV.U32 R80, RZ, RZ, R70 ;  /* 0x000000ffff507224 */ /* 0x002fe400078e0046 */
.L_x_4193:
[----:B------:R-:W-:Y:S05]  /*63b0*/  BSYNC B0 ;  /* 0x0000000000007941 */ /* 0x000fea0003800000 */
.L_x_4191:
        /* <DEDUP_REMOVED lines=16> */
.L_x_4197:
[----:B------:R-:W-:Y:S05]  /*64c0*/  BSYNC B1 ;  /* 0x0000000000017941 */ /* 0x000fea0003800000 */
.L_x_4196:
        /* <DEDUP_REMOVED lines=43> */
.L_x_4195:
[----:B------:R-:W-:Y:S05]  /*6780*/  BSYNC B0 ;  /* 0x0000000000007941 */ /* 0x000fea0003800000 */
.L_x_4194:
[----:B------:R-:W0:Y:S01]  /*6790*/  I2F.U32 R59, R80 ;  /* 0x00000050003b7306 */ /* 0x000e220000201000 */
        /* <DEDUP_REMOVED lines=21> */
.L_x_4199:
[----:B------:R-:W-:Y:S02]  /*68f0*/  IMAD.MOV.U32 R93, RZ, RZ, R70 ;  /* 0x000000ffff5d7224 */ /* 0x000fe400078e0046 */
.L_x_4200:
[----:B------:R-:W-:Y:S05]  /*6900*/  BSYNC B0 ;  /* 0x0000000000007941 */ /* 0x000fea0003800000 */
.L_x_4198:
        /* <DEDUP_REMOVED lines=16> */
.L_x_4204:
[----:B------:R-:W-:Y:S05]  /*6a10*/  BSYNC B1 ;  /* 0x0000000000017941 */ /* 0x000fea0003800000 */
.L_x_4203:
        /* <DEDUP_REMOVED lines=43> */
.L_x_4202:
[----:B------:R-:W-:Y:S05]  /*6cd0*/  BSYNC B0 ;  /* 0x0000000000007941 */ /* 0x000fea0003800000 */
.L_x_4201:
        /* <DEDUP_REMOVED lines=22> */
.L_x_4206:
[----:B------:R-:W-:Y:S02]  /*6e40*/  IMAD.MOV.U32 R44, RZ, RZ, R70 ;  /* 0x000000ffff2c7224 */ /* 0x000fe400078e0046 */
.L_x_4207:
[----:B------:R-:W-:Y:S05]  /*6e50*/  BSYNC B0 ;  /* 0x0000000000007941 */ /* 0x000fea0003800000 */
.L_x_4205:
        /* <DEDUP_REMOVED lines=16> */
.L_x_4211:
[----:B------:R-:W-:Y:S05]  /*6f60*/  BSYNC B1 ;  /* 0x0000000000017941 */ /* 0x000fea0003800000 */
.L_x_4210:
        /* <DEDUP_REMOVED lines=43> */
.L_x_4209:
[----:B------:R-:W-:Y:S05]  /*7220*/  BSYNC B0 ;  /* 0x0000000000007941 */ /* 0x000fea0003800000 */
.L_x_4208:
        /* <DEDUP_REMOVED lines=21> */
.L_x_4213:
[----:B------:R-:W-:Y:S02]  /*7380*/  IMAD.MOV.U32 R44, RZ, RZ, R70 ;  /* 0x000000ffff2c7224 */ /* 0x000fe400078e0046 */
.L_x_4214:
[----:B------:R-:W-:Y:S05]  /*7390*/  BSYNC B0 ;  /* 0x0000000000007941 */ /* 0x000fea0003800000 */
.L_x_4212:
        /* <DEDUP_REMOVED lines=16> */
.L_x_4218:
[----:B------:R-:W-:Y:S05]  /*74a0*/  BSYNC B1 ;  /* 0x0000000000017941 */ /* 0x000fea0003800000 */
.L_x_4217:
        /* <DEDUP_REMOVED lines=43> */
.L_x_4216:
[----:B------:R-:W-:Y:S05]  /*7760*/  BSYNC B0 ;  /* 0x0000000000007941 */ /* 0x000fea0003800000 */
.L_x_4215:
        /* <DEDUP_REMOVED lines=21> */
.L_x_4220:
[----:B------:R-:W-:Y:S02]  /*78c0*/  IMAD.MOV.U32 R96, RZ, RZ, R70 ;  /* 0x000000ffff607224 */ /* 0x000fe400078e0046 */
.L_x_4221:
[----:B------:R-:W-:Y:S05]  /*78d0*/  BSYNC B0 ;  /* 0x0000000000007941 */ /* 0x000fea0003800000 */
.L_x_4219:
        /* <DEDUP_REMOVED lines=16> */
.L_x_4225:
[----:B------:R-:W-:Y:S05]  /*79e0*/  BSYNC B1 ;  /* 0x0000000000017941 */ /* 0x000fea0003800000 */
.L_x_4224:
        /* <DEDUP_REMOVED lines=43> */
.L_x_4223:
[----:B------:R-:W-:Y:S05]  /*7ca0*/  BSYNC B0 ;  /* 0x0000000000007941 */ /* 0x000fea0003800000 */
.L_x_4222:
        /* <DEDUP_REMOVED lines=21> */
.L_x_4227:
[----:B------:R-:W-:Y:S02]  /*7e00*/  IMAD.MOV.U32 R97, RZ, RZ, R70 ;  /* 0x000000ffff617224 */ /* 0x000fe400078e0046 */
.L_x_4228:
[----:B------:R-:W-:Y:S05]  /*7e10*/  BSYNC B0 ;  /* 0x0000000000007941 */ /* 0x000fea0003800000 */
.L_x_4226:
        /* <DEDUP_REMOVED lines=16> */
.L_x_4232:
[----:B------:R-:W-:Y:S05]  /*7f20*/  BSYNC B1 ;  /* 0x0000000000017941 */ /* 0x000fea0003800000 */
.L_x_4231:
        /* <DEDUP_REMOVED lines=43> */
.L_x_4230:
[----:B------:R-:W-:Y:S05]  /*81e0*/  BSYNC B0 ;  /* 0x0000000000007941 */ /* 0x000fea0003800000 */
.L_x_4229:
        /* <DEDUP_REMOVED lines=21> */
.L_x_4234:
[----:B------:R-:W-:Y:S02]  /*8340*/  MOV R46, R70 ;  /* 0x00000046002e7202 */ /* 0x000fe40000000f00 */
.L_x_4235:
[----:B------:R-:W-:Y:S05]  /*8350*/  BSYNC B0 ;  /* 0x0000000000007941 */ /* 0x000fea0003800000 */
.L_x_4233:
        /* <DEDUP_REMOVED lines=16> */
.L_x_4239:
[----:B------:R-:W-:Y:S05]  /*8460*/  BSYNC B1 ;  /* 0x0000000000017941 */ /* 0x000fea0003800000 */
.L_x_4238:
        /* <DEDUP_REMOVED lines=41> */
[----:B------:R-:W-:Y:S01]  /*8700*/  IMAD.MOV.U32 R45, RZ, RZ, RZ ;  /* 0x000000ffff2d7224 */ /* 0x000fe200078e00ff */
[----:B------:R-:W-:Y:S02]  /*8710*/  MOV R79, R44 ;  /* 0x0000002c004f7202 */ /* 0x000fe40000000f00 */
.L_x_4237:
[----:B------:R-:W-:Y:S05]  /*8720*/  BSYNC B0 ;  /* 0x0000000000007941 */ /* 0x000fea0003800000 */
.L_x_4236:
        /* <DEDUP_REMOVED lines=19> */
[----:B------:R-:W-:Y:S01]  /*8860*/  MOV R46, R79 ;  /* 0x0000004f002e7202 */ /* 0x000fe20000000f00 */
[----:B------:R-:W-:Y:S05]  /*8870*/  BRA `(.L_x_4242) ;  /* 0x0000001000007947 */ /* 0x000fea0003800000 */
.L_x_4241:
[----:B------:R-:W-:Y:S02]  /*8880*/  IMAD.MOV.U32 R46, RZ, RZ, R70 ;  /* 0x000000ffff2e7224 */ /* 0x000fe400078e0046 */
.L_x_4242:
[----:B------:R-:W-:Y:S05]  /*8890*/  BSYNC B0 ;  /* 0x0000000000007941 */ /* 0x000fea0003800000 */
.L_x_4240:
        /* <DEDUP_REMOVED lines=16> */
[----:B------:R-:W-:Y:S02]  /*89a0*/  ISETP.NE.AND P0, PT, R44, RZ, PT ;  /* 0x000000ff2c00720c */ /* 0x000fe40003f05270 */
[----:B------:R-:W-:-:S06]  /*89b0*/  @!P6 MOV R76, R58 ;  /* 0x0000003a004ce202 */ /* 0x000fcc0000000f00 */
.L_x_4246:
[----:B------:R-:W-:Y:S05]  /*89c0*/  BSYNC B1 ;  /* 0x0000000000017941 */ /* 0x000fea0003800000 */
.L_x_4245:
        /* <DEDUP_REMOVED lines=43> */
.L_x_4244:
[----:B------:R-:W-:Y:S05]  /*8c80*/  BSYNC B0 ;  /* 0x0000000000007941 */ /* 0x000fea0003800000 */
.L_x_4243:
        /* <DEDUP_REMOVED lines=15> */
[----:B-1----:R-:W-:-:S05]  /*8d80*/  FFMA.FTZ R45, R45, R82, 1.1641532182693481445e-10 ;  /* 0x2f0000002d2d7423 */ /* 0x002fca0000010052 */
        /* <DEDUP_REMOVED lines=12> */
[----:B------:R-:W-:Y:S02]  /*8e50*/  IADD3 R80, R56, 0x300, RZ ;  /* 0x0000030038507810 */ /* 0x000fe40007ffe0ff */
[----:B------:R-:W-:Y:S02]  /*8e60*/  F2FP.PACK_AB R46, R98, R96 ;  /* 0x00000060622e723e */ /* 0x000fe400000000ff */
[----:B------:R-:W-:Y:S02]  /*8e70*/  F2FP.PACK_AB R45, R95, R93 ;  /* 0x0000005d5f2d723e */ /* 0x000fe400000000ff */
[----:B------:R-:W-:Y:S02]  /*8e80*/  F2FP.PACK_AB R44, R94, R92 ;  /* 0x0000005c5e2c723e */ /* 0x000fe400000000ff */
[----:B------:R-:W-:-:S02]  /*8e90*/  F2FP.PACK_AB R47, R99, R97 ;  /* 0x00000061632f723e */ /* 0x000fc400000000ff */
[----:B------:R-:W-:Y:S01]  /*8ea0*/  LOP3.LUT R59, R59, R103, R101, 0xfe, !PT ;  /* 0x000000673b3b7212 */ /* 0x000fe200078efe65 */
[----:B------:R-:W-:Y:S02]  /*8eb0*/  @P0 IMAD.WIDE.U32 R100, R84, R80, c[0x0][0x180] ;  /* 0x0000600054640625 */ /* 0x000fe400078e0050 */
        /* <DEDUP_REMOVED lines=17> */
.L_x_4248:
[----:B-1----:R-:W-:Y:S02]  /*8fd0*/  MOV R102, R70 ;  /* 0x0000004600667202 */ /* 0x002fe40000000f00 */
.L_x_4249:
[----:B------:R-:W-:Y:S05]  /*8fe0*/  BSYNC B0 ;  /* 0x0000000000007941 */ /* 0x000fea0003800000 */
.L_x_4247:
        /* <DEDUP_REMOVED lines=16> */
.L_x_4253:
[----:B------:R-:W-:Y:S05]  /*90f0*/  BSYNC B1 ;  /* 0x0000000000017941 */ /* 0x000fea0003800000 */
.L_x_4252:
        /* <DEDUP_REMOVED lines=41> */
[----:B------:R-:W-:Y:S02]  /*9390*/  LOP3.LUT R78, R59, UR26, R78, 0x96, !PT ;  /* 0x0000001a3b4e7c12 */ /* 0x000fe4000f8e964e */
[----:B------:R-:W-:Y:S02]  /*93a0*/  MOV R79, R58 ;  /* 0x0000003a004f7202 */ /* 0x000fe40000000f00 */
.L_x_4251:
[----:B------:R-:W-:Y:S05]  /*93b0*/  BSYNC B0 ;  /* 0x0000000000007941 */ /* 0x000fea0003800000 */
.L_x_4250:
        /* <DEDUP_REMOVED lines=22> */
.L_x_4255:
[----:B------:R-:W-:Y:S02]  /*9520*/  IMAD.MOV.U32 R100, RZ, RZ, R70 ;  /* 0x000000ffff647224 */ /* 0x000fe400078e0046 */
.L_x_4256:
[----:B------:R-:W-:Y:S05]  /*9530*/  BSYNC B0 ;  /* 0x0000000000007941 */ /* 0x000fea0003800000 */
.L_x_4254:
        /* <DEDUP_REMOVED lines=14> */
[----:B------:R-:W-:-:S04]  /*9620*/  @P2 IADD3 R58, R76, RZ, RZ ;  /* 0x000000ff4c3a2210 */ /* 0x000fc80007ffe0ff */
[----:B------:R-:W-:Y:S02]  /*9630*/  @!P1 MOV R76, R58 ;  /* 0x0000003a004c9202 */ /* 0x000fe40000000f00 */
.L_x_4260:
[----:B------:R-:W-:Y:S05]  /*9640*/  BSYNC B1 ;  /* 0x0000000000017941 */ /* 0x000fea0003800000 */
.L_x_4259:
        /* <DEDUP_REMOVED lines=43> */
.L_x_4258:
[----:B------:R-:W-:Y:S05]  /*9900*/  BSYNC B0 ;  /* 0x0000000000007941 */ /* 0x000fea0003800000 */
.L_x_4257:
        /* <DEDUP_REMOVED lines=22> */
.L_x_4262:
[----:B------:R-:W-:Y:S02]  /*9a70*/  MOV R44, R70 ;  /* 0x00000046002c7202 */ /* 0x000fe40000000f00 */
.L_x_4263:
[----:B------:R-:W-:Y:S05]  /*9a80*/  BSYNC B0 ;  /* 0x0000000000007941 */ /* 0x000fea0003800000 */
.L_x_4261:
        /* <DEDUP_REMOVED lines=16> */
.L_x_4267:
[----:B------:R-:W-:Y:S05]  /*9b90*/  BSYNC B1 ;  /* 0x0000000000017941 */ /* 0x000fea0003800000 */
.L_x_4266:
        /* <DEDUP_REMOVED lines=43> */
.L_x_4265:
[----:B------:R-:W-:Y:S05]  /*9e50*/  BSYNC B0 ;  /* 0x0000000000007941 */ /* 0x000fea0003800000 */
.L_x_4264:
        /* <DEDUP_REMOVED lines=21> */
.L_x_4269:
[----:B------:R-:W-:Y:S02]  /*9fb0*/  IMAD.MOV.U32 R44, RZ, RZ, R70 ;  /* 0x000000ffff2c7224 */ /* 0x000fe400078e0046 */
.L_x_4270:
[----:B------:R-:W-:Y:S05]  /*9fc0*/  BSYNC B0 ;  /* 0x0000000000007941 */ /* 0x000fea0003800000 */
.L_x_4268:
        /* <DEDUP_REMOVED lines=16> */
.L_x_4274:
[----:B------:R-:W-:Y:S05]  /*a0d0*/  BSYNC B1 ;  /* 0x0000000000017941 */ /* 0x000fea0003800000 */
.L_x_4273:
        /* <DEDUP_REMOVED lines=43> */
.L_x_4272:
[----:B------:R-:W-:Y:S05]  /*a390*/  BSYNC B0 ;  /* 0x0000000000007941 */ /* 0x000fea0003800000 */
.L_x_4271:
        /* <DEDUP_REMOVED lines=21> */
.L_x_4276:
[----:B------:R-:W-:Y:S02]  /*a4f0*/  MOV R100, R70 ;  /* 0x0000004600647202 */ /* 0x000fe40000000f00 */
.L_x_4277:
[----:B------:R-:W-:Y:S05]  /*a500*/  BSYNC B0 ;  /* 0x0000000000007941 */ /* 0x000fea0003800000 */
.L_x_4275:
        /* <DEDUP_REMOVED lines=16> */
.L_x_4281:
[----:B------:R-:W-:Y:S05]  /*a610*/  BSYNC B1 ;  /* 0x0000000000017941 */ /* 0x000fea0003800000 */
.L_x_4280:
        /* <DEDUP_REMOVED lines=43> */
.L_x_4279:
[----:B------:R-:W-:Y:S05]  /*a8d0*/  BSYNC B0 ;  /* 0x0000000000007941 */ /* 0x000fea0003800000 */
.L_x_4278:
        /* <DEDUP_REMOVED lines=21> */
.L_x_4283:
[----:B------:R-:W-:Y:S02]  /*aa30*/  IMAD.MOV.U32 R100, RZ, RZ, R70 ;  /* 0x000000ffff647224 */ /* 0x000fe400078e0046 */
.L_x_4284:
[----:B------:R-:W-:Y:S05]  /*aa40*/  BSYNC B0 ;  /* 0x0000000000007941 */ /* 0x000fea0003800000 */
.L_x_4282:
        /* <DEDUP_REMOVED lines=14> */
[----:B------:R-:W-:-:S05]  /*ab30*/  @P5 IADD3 R44, R76, RZ, RZ ;  /* 0x000000ff4c2c5210 */ /* 0x000fca0007ffe0ff */
[----:B------:R-:W-:Y:S02]  /*ab40*/  @!P4 IMAD.MOV.U32 R76, RZ, RZ, R44 ;  /* 0x000000ffff4cc224 */ /* 0x000fe400078e002c */
.L_x_4288:
[----:B------:R-:W-:Y:S05]  /*ab50*/  BSYNC B1 ;  /* 0x0000000000017941 */ /* 0x000fea0003800000 */
.L_x_4287:
        /* <DEDUP_REMOVED lines=43> */
.L_x_4286:
[----:B------:R-:W-:Y:S05]  /*ae10*/  BSYNC B0 ;  /* 0x0000000000007941 */ /* 0x000fea0003800000 */
.L_x_4285:
        /* <DEDUP_REMOVED lines=21> */
.L_x_4290:
[----:B------:R-:W-:Y:S02]  /*af70*/  MOV R46, R70 ;  /* 0x00000046002e7202 */ /* 0x000fe40000000f00 */
.L_x_4291:
[----:B------:R-:W-:Y:S05]  /*af80*/  BSYNC B0 ;  /* 0x0000000000007941 */ /* 0x000fea0003800000 */
.L_x_4289:
        /* <DEDUP_REMOVED lines=16> */
.L_x_4295:
[----:B------:R-:W-:Y:S05]  /*b090*/  BSYNC B1 ;  /* 0x0000000000017941 */ /* 0x000fea0003800000 */
.L_x_4294:
        /* <DEDUP_REMOVED lines=43> */
.L_x_4293:
[----:B------:R-:W-:Y:S05]  /*b350*/  BSYNC B0 ;  /* 0x0000000000007941 */ /* 0x000fea0003800000 */
.L_x_4292:
        /* <DEDUP_REMOVED lines=21> */
.L_x_4297:
[----:B------:R-:W-:Y:S02]  /*b4b0*/  IMAD.MOV.U32 R46, RZ, RZ, R70 ;  /* 0x000000ffff2e7224 */ /* 0x000fe400078e0046 */
.L_x_4298:
[----:B------:R-:W-:Y:S05]  /*b4c0*/  BSYNC B0 ;  /* 0x0000000000007941 */ /* 0x000fea0003800000 */
.L_x_4296:
        /* <DEDUP_REMOVED lines=18> */
.L_x_4302:
[----:B------:R-:W-:Y:S05]  /*b5f0*/  BSYNC B1 ;  /* 0x0000000000017941 */ /* 0x000fea0003800000 */
.L_x_4301:
        /* <DEDUP_REMOVED lines=43> */
.L_x_4300:
[----:B------:R-:W-:Y:S05]  /*b8b0*/  BSYNC B0 ;  /* 0x0000000000007941 */ /* 0x000fea0003800000 */
.L_x_4299:
[----:B------:R-:W-:Y:S01]  /*b8c0*/  FADD.FTZ R44, RZ, R48 ;  /* 0x00000030ff2c7221 */ /* 0x000fe20000010000 */
[----:B------:R-:W-:Y:S02]  /*b8d0*/  ISETP.NE.AND P6, PT, R108, RZ, PT ;  /* 0x000000ff6c00720c */ /* 0x000fe40003fc5270 */
[----:B------:R-:W-:Y:S01]  /*b8e0*/  SEL R108, RZ, 0x10000, P5 ;  /* 0x00010000ff6c7807 */ /* 0x000fe20002800000 */
[----:B------:R-:W-:Y:S01]  /*b8f0*/  FADD.FTZ R45, R44, R49 ;  /* 0x000000312c2d7221 */ /* 0x000fe20000010000 */
[----:B------:R-:W-:Y:S02]  /*b900*/  ISETP.NE.AND P5, PT, R109, RZ, PT ;  /* 0x000000ff6d00720c */ /* 0x000fe40003fa5270 */
[----:B------:R-:W-:Y:S01]  /*b910*/  SEL R115, RZ, 0x100, P4 ;  /* 0x00000100ff737807 */ /* 0x000fe20002000000 */
[----:B------:R-:W-:Y:S01]  /*b920*/  FADD.FTZ R44, R45, R50 ;  /* 0x000000322d2c7221 */ /* 0x000fe20000010000 */
[----:B------:R-:W-:-:S03]  /*b930*/  SEL R113, RZ, 0x1, P6 ;  /* 0x00000001ff717807 */ /* 0x000fc60003000000 */
        /* <DEDUP_REMOVED lines=9> */
[----:B------:R-:W0:Y:S02]  /*b9d0*/  I2F.U32 R45, R46 ;  /* 0x0000002e002d7306 */ /* 0x000e240000201000 */
[----:B------:R-:W-:-:S04]  /*b9e0*/  FADD.FTZ R59, R44, R87 ;  /* 0x000000572c3b7221 */ /* 0x000fc80000010000 */
[----:B------:R-:W-:-:S04]  /*b9f0*/  FADD.FTZ R44, R59, R90 ;  /* 0x0000005a3b2c7221 */ /* 0x000fc80000010000 */
[----:B------:R-:W-:-:S04]  /*ba00*/  FADD.FTZ R44, R44, R89 ;  /* 0x000000592c2c7221 */ /* 0x000fc80000010000 */
[----:B------:R-:W-:Y:S01]  /*ba10*/  FADD.FTZ R59, R44, R91 ;  /* 0x0000005b2c3b7221 */ /* 0x000fe20000010000 */
[----:B------:R-:W-:Y:S01]  /*ba20*/  HADD2.F32 R44, -RZ, R47.H1_H1 ;  /* 0x3000002fff2c7230 */ /* 0x000fe20000004100 */
[----:B0-----:R-:W-:Y:S01]  /*ba30*/  FFMA.FTZ R45, R45, R82, 1.1641532182693481445e-10 ;  /* 0x2f0000002d2d7423 */ /* 0x001fe20000010052 */
[----:B------:R-:W-:Y:S01]  /*ba40*/  SEL R82, RZ, 0x1, P1 ;  /* 0x00000001ff527807 */ /* 0x000fe20000800000 */
[----:B------:R-:W-:Y:S01]  /*ba50*/  FADD.FTZ R59, R59, R92 ;  /* 0x0000005c3b3b7221 */ /* 0x000fe20000010000 */
[----:B------:R-:W-:Y:S01]  /*ba60*/  @P0 HADD2.F32 R47, -RZ, R43.H1_H1 ;  /* 0x3000002bff2f0230 */ /* 0x000fe20000004100 */
[----:B------:R-:W-:Y:S01]  /*ba70*/  FMUL.FTZ R109, R44, R83 ;  /* 0x000000532c6d7220 */ /* 0x000fe20000410000 */
[----:B------:R-:W-:Y:S01]  /*ba80*/  SEL R44, RZ, 0x1, P2 ;  /* 0x00000001ff2c7807 */ /* 0x000fe20001000000 */
[----:B------:R-:W-:Y:S01]  /*ba90*/  FADD.FTZ R58, R59, R94 ;  /* 0x0000005e3b3a7221 */ /* 0x000fe20000010000 */
[----:B------:R-:W-:Y:S01]  /*baa0*/  FSETP.GTU.FTZ.AND P2, PT, R45, c[0x0][0x1e4], PT ;  /* 0x000079002d007a0b */ /* 0x000fe20003f5c000 */
[----:B------:R-:W-:Y:S01]  /*bab0*/  FMUL.FTZ R109, R109, c[0x0][0x1e8] ;  /* 0x00007a006d6d7a20 */ /* 0x000fe20000410000 */
[----:B------:R-:W-:Y:S01]  /*bac0*/  LOP3.LUT P1, RZ, R77, 0xff, RZ, 0xc0, !PT ;  /* 0x000000ff4dff7812 */ /* 0x000fe2000782c0ff */
[----:B------:R-:W-:Y:S01]  /*bad0*/  FADD.FTZ R46, R58, R93 ;  /* 0x0000005d3a2e7221 */ /* 0x000fe20000010000 */
[----:B------:R-:W-:Y:S01]  /*bae0*/  SEL R58, RZ, 0x1, P5 ;  /* 0x00000001ff3a7807 */ /* 0x000fe20002800000 */
[----:B------:R-:W-:Y:S01]  /*baf0*/  IMAD.WIDE.U32 R44, R44, 0x1000000, RZ ;  /* 0x010000002c2c7825 */ /* 0x000fe200078e00ff */
[----:B------:R-:W-:-:S02]  /*bb00*/  SEL R112, RZ, 0x1000000, P2 ;  /* 0x01000000ff707807 */ /* 0x000fc40001000000 */
[----:B------:R-:W-:Y:S01]  /*bb10*/  FSEL R110, R109, RZ, !P2 ;  /* 0x000000ff6d6e7208 */ /* 0x000fe20005000000 */
[----:B------:R-:W-:Y:S01]  /*bb20*/  FADD.FTZ R111, R46, R95 ;  /* 0x0000005f2e6f7221 */ /* 0x000fe20000010000 */
[----:B------:R-:W-:Y:S01]  /*bb30*/  LOP3.LUT R108, R115, R112, R108, 0xfe, !PT ;  /* 0x00000070736c7212 */ /* 0x000fe200078efe6c */
[----:B------:R-:W-:Y:S01]  /*bb40*/  IMAD.WIDE.U32 R82, R82, 0x10000, RZ ;  /* 0x0001000052527825 */ /* 0x000fe200078e00ff */
[----:B------:R-:W-:-:S03]  /*bb50*/  SEL R109, RZ, 0x1, P3 ;  /* 0x00000001ff6d7807 */ /* 0x000fc60001800000 */
[----:B------:R-:W-:Y:S02]  /*bb60*/  FADD.FTZ R111, R111, R96 ;  /* 0x000000606f6f7221 */ /* 0x000fe40000010000 */
[----:B------:R-:W-:-:S04]  /*bb70*/  IMAD.WIDE.U32 R58, R58, 0x100, RZ ;  /* 0x000001003a3a7825 */ /* 0x000fc800078e00ff */
[----:B------:R-:W-:Y:S01]  /*bb80*/  FADD.FTZ R46, R111, R98 ;  /* 0x000000626f2e7221 */ /* 0x000fe20000010000 */
[----:B------:R-:W-:Y:S01]  /*bb90*/  LOP3.LUT R58, R58, R44, R82, 0xfe, !PT ;  /* 0x0000002c3a3a7212 */ /* 0x000fe200078efe52 */
[----:B------:R-:W-:Y:S01]  /*bba0*/  @P0 FADD.FTZ R110, R47, R110 ;  /* 0x0000006e2f6e0221 */ /* 0x000fe20000010000 */
[----:B------:R-:W-:Y:S01]  /*bbb0*/  LOP3.LUT P0, RZ, R19, 0x1f, RZ, 0xc0, !PT ;  /* 0x0000001f13ff7812 */ /* 0x000fe2000780c0ff */
[----:B------:R-:W-:Y:S01]  /*bbc0*/  FADD.FTZ R46, R46, R97 ;  /* 0x000000612e2e7221 */ /* 0x000fe20000010000 */
[----:B------:R-:W-:Y:S02]  /*bbd0*/  LOP3.LUT R58, R58, R113, RZ, 0xfc, !PT ;  /* 0x000000713a3a7212 */ /* 0x000fe400078efcff */
[----:B------:R-:W-:Y:S01]  /*bbe0*/  LOP3.LUT R113, R45, R108, R109, 0xfe, !PT ;  /* 0x0000006c2d717212 */ /* 0x000fe200078efe6d */
[----:B------:R-:W-:Y:S01]  /*bbf0*/  FADD.FTZ R44, R46, R99 ;  /* 0x000000632e2c7221 */ /* 0x000fe20000010000 */
[----:B------:R-:W-:Y:S01]  /*bc00*/  F2FP.PACK_AB R46, R106, R105 ;  /* 0x000000696a2e723e */ /* 0x000fe200000000ff */
[----:B------:R-:W-:Y:S01]  /*bc10*/  IMAD.WIDE.U32 R108, R80, R84, c[0x0][0x188] ;  /* 0x00006200506c7625 */ /* 0x000fe200078e0054 */
[----:B------:R-:W-:-:S02]  /*bc20*/  F2FP.PACK_AB R45, R104, R102 ;  /* 0x00000066682d723e */ /* 0x000fc400000000ff */
[----:B------:R-:W-:Y:S01]  /*bc30*/  F2FP.PACK_AB R47, R110, R107 ;  /* 0x0000006b6e2f723e */ /* 0x000fe200000000ff */
[----:B------:R-:W-:Y:S01]  /*bc40*/  FADD.FTZ R82, R44, R101 ;  /* 0x000000652c527221 */ /* 0x000fe20000010000 */
[----:B------:R-:W-:Y:S02]  /*bc50*/  F2FP.PACK_AB R44, R103, R101 ;  /* 0x00000065672c723e */ /* 0x000fe400000000ff */
[----:B------:R-:W-:Y:S01]  /*bc60*/  LOP3.LUT R59, R59, R113, R83, 0xfe, !PT ;  /* 0x000000713b3b7212 */ /* 0x000fe200078efe53 */
[----:B------:R-:W-:Y:S02]  /*bc70*/  FADD.FTZ R111, R82, R103 ;  /* 0x00000067526f7221 */ /* 0x000fe40000010000 */
[----:B------:R-:W-:Y:S01]  /*bc80*/  IMAD.WIDE.U32 R82, R80, R81, c[0x0][0x190] ;  /* 0x0000640050527625 */ /* 0x000fe200078e0051 */
[----:B------:R0:W-:Y:S01]  /*bc90*/  STG.E.128 [R108.64], R44 ;  /* 0x0000002c6c007986 */ /* 0x0001e2000c101d06 */
[----:B------:R-:W-:Y:S02]  /*bca0*/  SHF.R.U32.HI R81, RZ, 0x5, R19 ;  /* 0x00000005ff517819 */ /* 0x000fe40000011613 */
[----:B------:R-:W-:Y:S01]  /*bcb0*/  FADD.FTZ R111, R111, R102 ;  /* 0x000000666f6f7221 */ /* 0x000fe20000010000 */
[----:B------:R0:W-:Y:S01]  /*bcc0*/  STG.E.64 [R82.64], R58 ;  /* 0x0000003a52007986 */ /* 0x0001e2000c101b06 */
[----:B------:R-:W-:-:S02]  /*bcd0*/  LOP3.LUT R81, R81, 0x7fffff8, RZ, 0xc0, !PT ;  /* 0x07fffff851517812 */ /* 0x000fc400078ec0ff */
[----:B------:R-:W-:Y:S02]  /*bce0*/  FADD.FTZ R84, R111, R104 ;  /* 0x000000686f547221 */ /* 0x000fe40000010000 */
[----:B------:R-:W-:Y:S02]  /*bcf0*/  @!P1 IADD3 R81, R81, 0x8, RZ ;  /* 0x0000000851519810 */ /* 0x000fe40007ffe0ff */
[----:B------:R-:W-:-:S04]  /*bd00*/  FADD.FTZ R111, R84, R105 ;  /* 0x00000069546f7221 */ /* 0x000fc80000010000 */
[----:B------:R-:W-:-:S04]  /*bd10*/  FADD.FTZ R84, R111, R106 ;  /* 0x0000006a6f547221 */ /* 0x000fc80000010000 */
[----:B------:R-:W-:-:S04]  /*bd20*/  FADD.FTZ R111, R84, R107 ;  /* 0x0000006b546f7221 */ /* 0x000fc80000010000 */
[----:B------:R-:W-:Y:S01]  /*bd30*/  FADD.FTZ R111, R111, R110 ;  /* 0x0000006e6f6f7221 */ /* 0x000fe20000010000 */
[----:B------:R-:W-:Y:S05]  /*bd40*/  BRA.DIV ~URZ, `(.L_x_4303) ;  /* 0x000014927f007947 */ /* 0x000fea000b800000 */
[----:B0-----:R0:W1:Y:S02]  /*bd50*/  SHFL.BFLY PT, R44, R111, 0x1, 0x1f ;  /* 0x0c201f006f2c7f89 */ /* 0x00106400000e0000 */
.L_x_4307:
        /* <DEDUP_REMOVED lines=84> */
.L_x_4308:
[----:B------:R-:W-:Y:S01]  /*c2a0*/  SHF.R.U32.HI R58, RZ, 0x5, R19 ;  /* 0x00000005ff3a7819 */ /* 0x000fe20000011613 */
[----:B--2---:R-:W-:Y:S01]  /*c2b0*/  FADD.FTZ R45, R59, R82 ;  /* 0x000000523b2d7221 */ /* 0x004fe20000010000 */
[----:B------:R-:W-:Y:S01]  /*c2c0*/  WARPSYNC 0xffffffff ;  /* 0xffffffff00007948 */ /* 0x000fe20003800000 */
[----:B------:R-:W-:Y:S02]  /*c2d0*/  LOP3.LUT R46, R19, 0x1f, RZ, 0xc0, !PT ;  /* 0x0000001f132e7812 */ /* 0x000fe400078ec0ff */
[----:B------:R-:W-:Y:S02]  /*c2e0*/  LOP3.LUT R58, R58, 0x7, RZ, 0xc0, !PT ;  /* 0x000000073a3a7812 */ /* 0x000fe400078ec0ff */
[----:B------:R-:W-:-:S03]  /*c2f0*/  ISETP.GT.U32.AND P1, PT, R46, 0x7, PT ;  /* 0x000000072e00780c */ /* 0x000fc60003f24070 */
[----:B-1----:R-:W-:-:S05]  /*c300*/  @!P0 IMAD.IADD R82, R81, 0x1, R58 ;  /* 0x0000000151528824 */ /* 0x002fca00078e023a */
[----:B------:R-:W-:Y:S04]  /*c310*/  @!P0 STS.64 [R82.X8], R44 ;  /* 0x0000002c52008388 */ /* 0x000fe80000008a00 */
[----:B------:R-:W-:Y:S01]  /*c320*/  BAR.SYNC.DEFER_BLOCKING 0x0 ;  /* 0x0000000000007b1d */ /* 0x000fe20000010000 */
[----:B------:R-:W-:Y:S01]  /*c330*/  @!P1 IADD3 R83, R81, R46, RZ ;  /* 0x0000002e51539210 */ /* 0x000fe20007ffe0ff */
[----:B------:R-:W-:Y:S01]  /*c340*/  IMAD.MOV.U32 R81, RZ, RZ, RZ ;  /* 0x000000ffff517224 */ /* 0x000fe200078e00ff */
[----:B------:R-:W-:Y:S01]  /*c350*/  CS2R R46, SRZ ;  /* 0x00000000002e7805 */ /* 0x000fe2000001ff00 */
[----:B------:R-:W-:Y:S02]  /*c360*/  @!P1 MOV R81, 0x400 ;  /* 0x0000040000519802 */ /* 0x000fe40000000f00 */
[----:B------:R-:W-:-:S02]  /*c370*/  LOP3.LUT P0, RZ, R58, 0x1f, R19, 0xf8, !PT ;  /* 0x0000001f3aff7812 */ /* 0x000fc4000780f813 */
[----:B0-----:R-:W-:Y:S01]  /*c380*/  I2F R111, R81 ;  /* 0x00000051006f7306 */ /* 0x001fe20000201400 */
[----:B------:R-:W0:Y:S04]  /*c390*/  SHFL.DOWN PT, R84, R81, 0x4, 0x1f ;  /* 0x08801f0051547f89 */ /* 0x000e2800000e0000 */
[----:B------:R1:W2:Y:S01]  /*c3a0*/  @!P1 LDS.64 R46, [R83.X8] ;  /* 0x00000000532e9984 */ /* 0x0002a20000008a00 */
[----:B------:R-:W-:Y:S01]  /*c3b0*/  ISETP.NE.AND P1, PT, RZ, UR8, PT ;  /* 0x00000008ff007c0c */ /* 0x000fe2000bf25270 */
[----:B0-----:R-:W-:Y:S02]  /*c3c0*/  IMAD.IADD R108, R84, 0x1, R81 ;  /* 0x00000001546c7824 */ /* 0x001fe400078e0251 */
[----:B------:R-:W-:Y:S03]  /*c3d0*/  I2F R84, R84 ;  /* 0x0000005400547306 */ /* 0x000fe60000201400 */
[----:B------:R-:W-:Y:S05]  /*c3e0*/  SHFL.DOWN PT, R113, R108, 0x2, 0x1f ;  /* 0x08401f006c717f89 */ /* 0x000fea00000e0000 */
[----:B------:R-:W1:Y:S08]  /*c3f0*/  I2F R59, R108 ;  /* 0x0000006c003b7306 */ /* 0x000e700000201400 */
[----:B-1----:R-:W0:Y:S01]  /*c400*/  MUFU.RCP R83, R59 ;  /* 0x0000003b00537308 */ /* 0x002e220000001000 */
[----:B--2---:R-:W1:Y:S04]  /*c410*/  SHFL.DOWN PT, R109, R46, 0x4, 0x1f ;  /* 0x08801f002e6d7f89 */ /* 0x004e6800000e0000 */
[----:B------:R-:W2:Y:S01]  /*c420*/  SHFL.DOWN PT, R82, R47, 0x4, 0x1f ;  /* 0x08801f002f527f89 */ /* 0x000ea200000e0000 */
[----:B-1----:R-:W-:-:S02]  /*c430*/  FMUL.FTZ R44, R109, R84 ;  /* 0x000000546d2c7220 */ /* 0x002fc40000410000 */
[----:B------:R-:W-:Y:S02]  /*c440*/  FADD.FTZ R109, -R109, R46 ;  /* 0x0000002e6d6d7221 */ /* 0x000fe40000010100 */
[----:B------:R-:W-:Y:S01]  /*c450*/  FFMA.FTZ R112, R111, R46, R44 ;  /* 0x0000002e6f707223 */ /* 0x000fe2000001002c */
[----:B------:R-:W-:Y:S01]  /*c460*/  IADD3 R44, R108, R113, RZ ;  /* 0x000000716c2c7210 */ /* 0x000fe20007ffe0ff */
[----:B------:R-:W-:Y:S01]  /*c470*/  FMUL.FTZ R109, R109, R109 ;  /* 0x0000006d6d6d7220 */ /* 0x000fe20000410000 */
[----:B------:R-:W-:Y:S01]  /*c480*/  I2F R113, R113 ;  /* 0x0000007100717306 */ /* 0x000fe20000201400 */
[----:B0-----:R-:W-:Y:S02]  /*c490*/  FMUL.FTZ R112, R83, R112 ;  /* 0x0000007053707220 */ /* 0x001fe40000410000 */
        /* <DEDUP_REMOVED lines=35> */
[----:B------:R-:W-:Y:S01]  /*c6d0*/  FFMA.FTZ R82, R46, R82, R45 ;  /* 0x000000522e527223 */ /* 0x000fe2000001002d */
[----:B------:R-:W-:-:S05]  /*c6e0*/  @!P0 MOV R45, 0x4 ;  /* 0x00000004002d8802 */ /* 0x000fca0000000f00 */
        /* <DEDUP_REMOVED lines=9> */
[----:B------:R-:W-:Y:S01]  /*c780*/  HADD2.F32 R59, -RZ, R39.H1_H1 ;  /* 0x30000027ff3b7230 */ /* 0x000fe20000004100 */
[----:B------:R-:W-:Y:S02]  /*c790*/  IADD3 R18, R18, c[0x0][0x160], RZ ;  /* 0x0000580012127a10 */ /* 0x000fe40007ffe0ff */
[----:B------:R-:W0:Y:S01]  /*c7a0*/  MUFU.RSQ R47, R47 ;  /* 0x0000002f002f7308 */ /* 0x000e220000001400 */
[C---:B------:R-:W-:Y:S02]  /*c7b0*/  FADD.FTZ R57, -R46.reuse, R57 ;  /* 0x000000392e397221 */ /* 0x040fe40000010100 */
[C---:B------:R-:W-:Y:S02]  /*c7c0*/  FADD.FTZ R54, -R46.reuse, R54 ;  /* 0x000000362e367221 */ /* 0x040fe40000010100 */
[----:B------:R-:W-:-:S02]  /*c7d0*/  FADD.FTZ R55, -R46, R55 ;  /* 0x000000372e377221 */ /* 0x000fc40000010100 */
[C---:B------:R-:W-:Y:S02]  /*c7e0*/  FADD.FTZ R86, -R46.reuse, R86 ;  /* 0x000000562e567221 */ /* 0x040fe40000010100 */
[C---:B------:R-:W-:Y:S02]  /*c7f0*/  FADD.FTZ R88, -R46.reuse, R88 ;  /* 0x000000582e587221 */ /* 0x040fe40000010100 */
[C---:B------:R-:W-:Y:S02]  /*c800*/  FADD.FTZ R85, -R46.reuse, R85 ;  /* 0x000000552e557221 */ /* 0x040fe40000010100 */
[C---:B------:R-:W-:Y:S02]  /*c810*/  FADD.FTZ R87, -R46.reuse, R87 ;  /* 0x000000572e577221 */ /* 0x040fe40000010100 */
[C---:B------:R-:W-:Y:S01]  /*c820*/  FADD.FTZ R89, -R46.reuse, R89 ;  /* 0x000000592e597221 */ /* 0x040fe20000010100 */
[----:B0-----:R0:W-:Y:S01]  /*c830*/  @!P0 STG.E [R44.64], R47 ;  /* 0x0000002f2c008986 */ /* 0x0011e2000c101906 */
        /* <DEDUP_REMOVED lines=23> */
[----:B------:R-:W-:Y:S01]  /*c9b0*/  FADD.FTZ R46, -R46, R110 ;  /* 0x0000006e2e2e7221 */ /* 0x000fe20000010100 */
[----:B------:R-:W-:Y:S01]  /*c9c0*/  HADD2.F32 R110, -RZ, R39.H0_H0 ;  /* 0x20000027ff6e7230 */ /* 0x000fe20000004100 */
[----:B0-----:R-:W-:-:S02]  /*c9d0*/  FMUL.FTZ R44, R47, R57 ;  /* 0x000000392f2c7220 */ /* 0x001fc40000410000 */
        /* <DEDUP_REMOVED lines=13> */
[C---:B------:R-:W-:Y:S01]  /*cab0*/  FMUL.FTZ R83, R47.reuse, R90 ;  /* 0x0000005a2f537220 */ /* 0x040fe20000410000 */
[----:B------:R-:W-:Y:S01]  /*cac0*/  HADD2.F32 R90, -RZ, R37.H1_H1 ;  /* 0x30000025ff5a7230 */ /* 0x000fe20000004100 */
[C---:B------:R-:W-:Y:S02]  /*cad0*/  FMUL.FTZ R91, R47.reuse, R91 ;  /* 0x0000005b2f5b7220 */ /* 0x040fe40000410000 */
[C---:B------:R-:W-:Y:S01]  /*cae0*/  FMUL.FTZ R85, R47.reuse, R92 ;  /* 0x0000005c2f557220 */ /* 0x040fe20000410000 */
[--C-:B------:R-:W-:Y:S01]  /*caf0*/  HADD2.F32 R92, -RZ, R38.reuse.H0_H0 ;  /* 0x20000026ff5c7230 */ /* 0x100fe20000004100 */
[C---:B------:R-:W-:Y:S01]  /*cb00*/  FMUL.FTZ R87, R47.reuse, R94 ;  /* 0x0000005e2f577220 */ /* 0x040fe20000410000 */
[----:B------:R-:W-:Y:S01]  /*cb10*/  HADD2.F32 R94, -RZ, R38.H1_H1 ;  /* 0x30000026ff5e7230 */ /* 0x000fe20000004100 */
[----:B------:R-:W-:-:S02]  /*cb20*/  FMUL.FTZ R58, R47, R58 ;  /* 0x0000003a2f3a7220 */ /* 0x000fc40000410000 */
[C---:B------:R-:W-:Y:S02]  /*cb30*/  FMUL.FTZ R82, R47.reuse, R82 ;  /* 0x000000522f527220 */ /* 0x040fe40000410000 */
[C---:B------:R-:W-:Y:S01]  /*cb40*/  FMUL.FTZ R89, R47.reuse, R96 ;  /* 0x000000602f597220 */ /* 0x040fe20000410000 */
[----:B------:R-:W-:Y:S01]  /*cb50*/  HADD2.F32 R96, -RZ, R27.H1_H1 ;  /* 0x3000001bff607230 */ /* 0x000fe20000004100 */
        /* <DEDUP_REMOVED lines=11> */
[----:B------:R-:W-:Y:S01]  /*cc10*/  FFMA.FTZ R46, R55, R59, R10 ;  /* 0x0000003b372e7223 */ /* 0x000fe2000001000a */
[--C-:B------:R-:W-:Y:S01]  /*cc20*/  HADD2.F32 R55, -RZ, R36.reuse.H0_H0 ;  /* 0x20000024ff377230 */ /* 0x100fe20000004100 */
[----:B------:R-:W-:Y:S01]  /*cc30*/  FFMA.FTZ R81, R81, R94, R12 ;  /* 0x0000005e51517223 */ /* 0x000fe2000001000c */
[----:B------:R-:W-:Y:S01]  /*cc40*/  HADD2.F32 R59, -RZ, R37.H0_H0 ;  /* 0x20000025ff3b7230 */ /* 0x000fe20000004100 */
[----:B------:R-:W-:Y:S01]  /*cc50*/  FFMA.FTZ R51, R51, R90, R14 ;  /* 0x0000005a33337223 */ /* 0x000fe2000001000e */
[----:B------:R-:W-:Y:S01]  /*cc60*/  HADD2.F32 R94, -RZ, R35.H1_H1 ;  /* 0x30000023ff5e7230 */ /* 0x000fe20000004100 */
[----:B------:R-:W-:Y:S01]  /*cc70*/  FFMA.FTZ R48, R48, R55, R17 ;  /* 0x0000003730307223 */ /* 0x000fe20000010011 */
[----:B------:R-:W-:Y:S01]  /*cc80*/  HADD2.F32 R55, -RZ, R36.H1_H1 ;  /* 0x30000024ff377230 */ /* 0x000fe20000004100 */
[----:B------:R-:W-:Y:S01]  /*cc90*/  FFMA.FTZ R50, R50, R59, R15 ;  /* 0x0000003b32327223 */ /* 0x000fe2000001000f */
[--C-:B------:R-:W-:Y:S01]  /*cca0*/  HADD2.F32 R90, -RZ, R34.reuse.H1_H1 ;  /* 0x30000022ff5a7230 */ /* 0x100fe20000004100 */
[----:B------:R-:W-:Y:S01]  /*ccb0*/  FFMA.FTZ R91, R91, R94, R2 ;  /* 0x0000005e5b5b7223 */ /* 0x000fe20000010002 */
[----:B------:R-:W-:Y:S01]  /*ccc0*/  HADD2.F32 R59, -RZ, R34.H0_H0 ;  /* 0x20000022ff3b7230 */ /* 0x000fe20000004100 */
[----:B------:R-:W-:Y:S01]  /*ccd0*/  FFMA.FTZ R49, R49, R55, R16 ;  /* 0x0000003731317223 */ /* 0x000fe20000010010 */
[----:B------:R-:W-:Y:S01]  /*cce0*/  HADD2.F32 R94, -RZ, R31.H0_H0 ;  /* 0x2000001fff5e7230 */ /* 0x000fe20000004100 */
[----:B------:R-:W-:Y:S01]  /*ccf0*/  FFMA.FTZ R83, R83, R90, R4 ;  /* 0x0000005a53537223 */ /* 0x000fe20000010004 */
[--C-:B------:R-:W-:Y:S01]  /*cd00*/  HADD2.F32 R55, -RZ, R32.reuse.H0_H0 ;  /* 0x20000020ff377230 */ /* 0x100fe20000004100 */
[----:B------:R-:W-:Y:S01]  /*cd10*/  FFMA.FTZ R86, R86, R59, R5 ;  /* 0x0000003b56567223 */ /* 0x000fe20000010005 */
[----:B------:R-:W-:Y:S01]  /*cd20*/  HADD2.F32 R90, -RZ, R32.H1_H1 ;  /* 0x30000020ff5a7230 */ /* 0x000fe20000004100 */
[----:B------:R-:W-:Y:S01]  /*cd30*/  FFMA.FTZ R84, R84, R94, R61 ;  /* 0x0000005e54547223 */ /* 0x000fe2000001003d */
[----:B------:R-:W-:Y:S01]  /*cd40*/  HADD2.F32 R59, -RZ, R33.H0_H0 ;  /* 0x20000021ff3b7230 */ /* 0x000fe20000004100 */
[----:B------:R-:W-:Y:S01]  /*cd50*/  FFMA.FTZ R52, R52, R92, R13 ;  /* 0x0000005c34347223 */ /* 0x000fe2000001000d */
[----:B------:R-:W-:Y:S01]  /*cd60*/  HADD2.F32 R94, -RZ, R31.H1_H1 ;  /* 0x3000001fff5e7230 */ /* 0x000fe20000004100 */
        /* <DEDUP_REMOVED lines=19> */
[----:B------:R-:W-:Y:S01]  /*cea0*/  HADD2.F32 R92, -RZ, R30.H1_H1 ;  /* 0x3000001eff5c7230 */ /* 0x000fe20000004100 */
[----:B------:R-:W-:Y:S01]  /*ceb0*/  FFMA.FTZ R85, R85, R44, R0 ;  /* 0x0000002c55557223 */ /* 0x000fe20000010000 */
[--C-:B------:R-:W-:Y:S01]  /*cec0*/  HADD2.F32 R44, -RZ, R24.reuse.H0_H0 ;  /* 0x20000018ff2c7230 */ /* 0x100fe20000004100 */
[----:B------:R-:W-:Y:S01]  /*ced0*/  FFMA.FTZ R82, R87, R45, R20 ;  /* 0x0000002d57527223 */ /* 0x000fe20000010014 */
[--C-:B------:R-:W-:Y:S01]  /*cee0*/  HADD2.F32 R87, -RZ, R25.reuse.H1_H1 ;  /* 0x30000019ff577230 */ /* 0x100fe20000004100 */
[----:B------:R-:W-:Y:S01]  /*cef0*/  FFMA.FTZ R103, R47, R96, R72 ;  /* 0x000000602f677223 */ /* 0x000fe20000010048 */
[----:B------:R-:W-:Y:S01]  /*cf00*/  HADD2.F32 R45, -RZ, R24.H1_H1 ;  /* 0x30000018ff2d7230 */ /* 0x000fe20000004100 */
[----:B------:R-:W-:Y:S01]  /*cf10*/  FFMA.FTZ R53, R53, R110, R11 ;  /* 0x0000006e35357223 */ /* 0x000fe2000001000b */
[----:B------:R-:W-:Y:S01]  /*cf20*/  HADD2.F32 R47, -RZ, R25.H0_H0 ;  /* 0x20000019ff2f7230 */ /* 0x000fe20000004100 */
[----:B------:R-:W-:-:S02]  /*cf30*/  FFMA.FTZ R96, R101, R94, R68 ;  /* 0x0000005e65607223 */ /* 0x000fc40000010044 */
[----:B------:R-:W-:Y:S01]  /*cf40*/  FFMA.FTZ R92, R93, R92, R60 ;  /* 0x0000005c5d5c7223 */ /* 0x000fe2000001003c */
[----:B------:R-:W-:Y:S01]  /*cf50*/  HADD2.F32 R93, -RZ, R26.H0_H0 ;  /* 0x2000001aff5d7230 */ /* 0x000fe20000004100 */
[----:B------:R-:W-:Y:S02]  /*cf60*/  FFMA.FTZ R94, R99, R87, R66 ;  /* 0x00000057635e7223 */ /* 0x000fe40000010042 */
[----:B------:R-:W-:Y:S01]  /*cf70*/  FFMA.FTZ R112, R112, R44, R63 ;  /* 0x0000002c70707223 */ /* 0x000fe2000001003f */
[----:B------:R-:W-:Y:S01]  /*cf80*/  F2FP.PACK_AB R44, R49, R48 ;  /* 0x00000030312c723e */ /* 0x000fe200000000ff */
[----:B------:R-:W-:Y:S01]  /*cf90*/  FFMA.FTZ R87, R114, R45, R65 ;  /* 0x0000002d72577223 */ /* 0x000fe20000010041 */
[----:B------:R-:W-:Y:S01]  /*cfa0*/  F2FP.PACK_AB R45, R51, R50 ;  /* 0x00000032332d723e */ /* 0x000fe200000000ff */
[----:B------:R-:W-:Y:S01]  /*cfb0*/  FFMA.FTZ R97, R97, R47, R64 ;  /* 0x0000002f61617223 */ /* 0x000fe20000010040 */
[----:B------:R-:W-:Y:S01]  /*cfc0*/  F2FP.PACK_AB R48, R90, R55 ;  /* 0x000000375a30723e */ /* 0x000fe200000000ff */
[----:B------:R-:W-:Y:S01]  /*cfd0*/  FFMA.FTZ R93, R116, R93, R67 ;  /* 0x0000005d745d7223 */ /* 0x000fe20000010043 */
[----:B------:R-:W-:-:S02]  /*cfe0*/  F2FP.PACK_AB R47, R46, R53 ;  /* 0x000000352e2f723e */ /* 0x000fc400000000ff */
[----:B------:R-:W-:Y:S02]  /*cff0*/  F2FP.PACK_AB R51, R91, R88 ;  /* 0x000000585b33723e */ /* 0x000fe400000000ff */
[----:B------:R-:W-:Y:S02]  /*d000*/  F2FP.PACK_AB R55, R95, R84 ;  /* 0x000000545f37723e */ /* 0x000fe400000000ff */
[----:B------:R-:W-:Y:S01]  /*d010*/  F2FP.PACK_AB R46, R81, R52 ;  /* 0x00000034512e723e */ /* 0x000fe200000000ff */
[----:B------:R-:W-:Y:S01]  /*d020*/  IMAD.MOV.U32 R81, RZ, RZ, 0x10 ;  /* 0x00000010ff517424 */ /* 0x000fe200078e00ff */
[----:B------:R-:W-:Y:S02]  /*d030*/  F2FP.PACK_AB R50, R83, R86 ;  /* 0x000000565332723e */ /* 0x000fe400000000ff */
[C---:B------:R-:W-:Y:S02]  /*d040*/  LEA R84, P0, R56.reuse, c[0x0][0x208], 0x4 ;  /* 0x0000820038547a11 */ /* 0x040fe400078020ff */
[----:B------:R-:W-:-:S02]  /*d050*/  IADD3 R88, R56, 0x100, RZ ;  /* 0x0000010038587810 */ /* 0x000fc40007ffe0ff */
[----:B------:R-:W-:Y:S02]  /*d060*/  IADD3 R86, R56, 0x200, RZ ;  /* 0x0000020038567810 */ /* 0x000fe40007ffe0ff */
[----:B------:R-:W-:Y:S02]  /*d070*/  F2FP.PACK_AB R52, R82, R85 ;  /* 0x000000555234723e */ /* 0x000fe400000000ff */
[----:B------:R-:W-:Y:S02]  /*d080*/  F2FP.PACK_AB R49, R57, R54 ;  /* 0x000000363931723e */ /* 0x000fe400000000ff */
[----:B------:R-:W-:Y:S02]  /*d090*/  LEA R82, P1, R80, c[0x0][0x208], 0x4 ;  /* 0x0000820050527a11 */ /* 0x000fe400078220ff */
[----:B------:R-:W-:Y:S01]  /*d0a0*/  F2FP.PACK_AB R54, R92, R89 ;  /* 0x000000595c36723e */ /* 0x000fe200000000ff */
[----:B------:R-:W-:Y:S01]  /*d0b0*/  IMAD.WIDE.U32 R88, R88, R81, c[0x0][0x208] ;  /* 0x0000820058587625 */ /* 0x000fe200078e0051 */
[----:B------:R-:W-:-:S02]  /*d0c0*/  LEA.HI.X R85, R56, c[0x0][0x20c], RZ, 0x4, P0 ;  /* 0x0000830038557a11 */ /* 0x000fc400000f24ff */
[----:B------:R-:W-:Y:S01]  /*d0d0*/  F2FP.PACK_AB R56, R87, R112 ;  /* 0x000000705738723e */ /* 0x000fe200000000ff */
[----:B------:R-:W-:Y:S01]  /*d0e0*/  IMAD.WIDE.U32 R86, R86, R81, c[0x0][0x208] ;  /* 0x0000820056567625 */ /* 0x000fe200078e0051 */
[----:B------:R-:W-:Y:S01]  /*d0f0*/  F2FP.PACK_AB R53, R59, R58 ;  /* 0x0000003a3b35723e */ /* 0x000fe200000000ff */
[----:B------:R0:W-:Y:S01]  /*d100*/  STG.E.128 [R84.64], R44 ;  /* 0x0000002c54007986 */ /* 0x0001e2000c101d06 */
[----:B------:R-:W-:Y:S02]  /*d110*/  F2FP.PACK_AB R59, R103, R118 ;  /* 0x00000076673b723e */ /* 0x000fe400000000ff */
[----:B------:R-:W-:Y:S01]  /*d120*/  F2FP.PACK_AB R58, R96, R93 ;  /* 0x0000005d603a723e */ /* 0x000fe200000000ff */
[----:B------:R0:W-:Y:S01]  /*d130*/  STG.E.128 [R88.64], R48 ;  /* 0x0000003058007986 */ /* 0x0001e2000c101d06 */
[----:B------:R-:W-:Y:S02]  /*d140*/  F2FP.PACK_AB R57, R94, R97 ;  /* 0x000000615e39723e */ /* 0x000fe400000000ff */
[----:B------:R-:W-:Y:S01]  /*d150*/  LEA.HI.X R83, R80, c[0x0][0x20c], RZ, 0x4, P1 ;  /* 0x0000830050537a11 */ /* 0x000fe200008f24ff */
[----:B------:R0:W-:Y:S01]  /*d160*/  STG.E.128 [R86.64], R52 ;  /* 0x0000003456007986 */ /* 0x0001e2000c101d06 */
[----:B------:R-:W-:-:S02]  /*d170*/  ISETP.GE.AND P0, PT, R18, c[0x0][0x164], PT ;  /* 0x0000590012007a0c */ /* 0x000fc40003f06270 */
[----:B------:R-:W-:Y:S01]  /*d180*/  LOP3.LUT P1, RZ, R77, 0xff, RZ, 0xc0, !PT ;  /* 0x000000ff4dff7812 */ /* 0x000fe2000782c0ff */
[----:B------:R0:W-:Y:S03]  /*d190*/  STG.E.128 [R82.64], R56 ;  /* 0x0000003852007986 */ /* 0x0001e6000c101d06 */
[----:B------:R-:W-:-:S07]  /*d1a0*/  SEL R77, RZ, 0x1, P1 ;  /* 0x00000001ff4d7807 */ /* 0x000fce0000800000 */
[----:B0-----:R-:W-:Y:S01]  /*d1b0*/  @P0 CALL.REL.NOINC `(.L_x_4305) ;  /* 0x0000001000000944 */ /* 0x001fe20003c00000 */
[----:B------:R-:W-:Y:S05]  /*d1c0*/  BRA `(.L_x_4306) ;  /* 0xffff376000007947 */ /* 0x000fea000383ffff */
.L_x_4305:
[----:B------:R-:W-:Y:S05]  /*d1d0*/  EXIT ;  /* 0x000000000000794d */ /* 0x000fea0003800000 */
.L_x_4303:
[----:B0-----:R-:W-:Y:S01]  /*d1e0*/  HFMA2.MMA R45, -RZ, RZ, 0, 1.847743988037109375e-06 ;  /* 0x0000001fff2d7435 */ /* 0x001fe200000001ff */
[----:B------:R-:W-:Y:S01]  /*d1f0*/  MOV R82, R111 ;  /* 0x0000006f00527202 */ /* 0x000fe20000000f00 */
[----:B------:R-:W-:Y:S01]  /*d200*/  IMAD.MOV.U32 R59, RZ, RZ, 0x1 ;  /* 0x00000001ff3b7424 */ /* 0x000fe200078e00ff */
[----:B------:R-:W-:Y:S01]  /*d210*/  MOV R46, 0xd240 ;  /* 0x0000d240002e7802 */ /* 0x000fe20000000f00 */
[----:B------:R-:W-:Y:S02]  /*d220*/  IMAD.MOV.U32 R58, RZ, RZ, -0x1 ;  /* 0xffffffffff3a7424 */ /* 0x000fe400078e00ff */
[----:B------:R-:W-:Y:S05]  /*d230*/  CALL.REL.NOINC `($__internal_25_$__cuda_sm70_shflsync_bfly_p) ;  /* 0x0000079000007944 */ /* 0x000fea0003c00000 */
[----:B-1----:R-:W-:Y:S01]  /*d240*/  MOV R44, R59 ;  /* 0x0000003b002c7202 */ /* 0x002fe20000000f00 */
[----:B0-----:R-:W-:Y:S05]  /*d250*/  BRA `(.L_x_4307) ;  /* 0xffffeb0000007947 */ /* 0x001fea000383ffff */
.L_x_4304:
[----:B------:R-:W-:Y:S01]  /*d260*/  HFMA2.MMA R45, -RZ, RZ, 0, 1.847743988037109375e-06 ;  /* 0x0000001fff2d7435 */ /* 0x000fe200000001ff */
[----:B------:R-:W-:Y:S01]  /*d270*/  IMAD.MOV.U32 R59, RZ, RZ, 0x2 ;  /* 0x00000002ff3b7424 */ /* 0x000fe200078e00ff */
[----:B------:R-:W-:Y:S01]  /*d280*/  MOV R46, 0xd2b0 ;  /* 0x0000d2b0002e7802 */ /* 0x000fe20000000f00 */
[----:B------:R-:W-:-:S03]  /*d290*/  IMAD.MOV.U32 R58, RZ, RZ, -0x1 ;  /* 0xffffffffff3a7424 */ /* 0x000fc600078e00ff */
[----:B0-----:R-:W-:Y:S05]  /*d2a0*/  CALL.REL.NOINC `($__internal_25_$__cuda_sm70_shflsync_bfly_p) ;  /* 0x0000072000007944 */ /* 0x001fea0003c00000 */
[----:B01----:R-:W-:Y:S01]  /*d2b0*/  FADD.FTZ R82, R82, R59 ;  /* 0x0000003b52527221 */ /* 0x003fe20000010000 */
[----:B------:R-:W-:Y:S01]  /*d2c0*/  MOV R59, 0x4 ;  /* 0x00000004003b7802 */ /* 0x000fe20000000f00 */
[----:B------:R-:W-:Y:S01]  /*d2d0*/  IMAD.MOV.U32 R45, RZ, RZ, 0x1f ;  /* 0x0000001fff2d7424 */ /* 0x000fe200078e00ff */
[----:B------:R-:W-:-:S02]  /*d2e0*/  MOV R58, 0xffffffff ;  /* 0xffffffff003a7802 */ /* 0x000fc40000000f00 */
[----:B------:R-:W-:Y:S02]  /*d2f0*/  MOV R46, 0xd310 ;  /* 0x0000d310002e7802 */ /* 0x000fe40000000f00 */
[----:B------:R-:W-:Y:S05]  /*d300*/  CALL.REL.NOINC `($__internal_25_$__cuda_sm70_shflsync_bfly_p) ;  /* 0x000006c000007944 */ /* 0x000fea0003c00000 */
[----:B0-----:R-:W-:Y:S01]  /*d310*/  HFMA2.MMA R45, -RZ, RZ, 0, 1.847743988037109375e-06 ;  /* 0x0000001fff2d7435 */ /* 0x001fe200000001ff */
[----:B-1----:R-:W-:Y:S01]  /*d320*/  FADD.FTZ R82, R82, R59 ;  /* 0x0000003b52527221 */ /* 0x002fe20000010000 */
[----:B------:R-:W-:Y:S01]  /*d330*/  MOV R46, 0xd370 ;  /* 0x0000d370002e7802 */ /* 0x000fe20000000f00 */
[----:B------:R-:W-:Y:S02]  /*d340*/  IMAD.MOV.U32 R59, RZ, RZ, 0x8 ;  /* 0x00000008ff3b7424 */ /* 0x000fe400078e00ff */
[----:B------:R-:W-:Y:S02]  /*d350*/  IMAD.MOV.U32 R58, RZ, RZ, -0x1 ;  /* 0xffffffffff3a7424 */ /* 0x000fe400078e00ff */
[----:B------:R-:W-:Y:S05]  /*d360*/  CALL.REL.NOINC `($__internal_25_$__cuda_sm70_shflsync_bfly_p) ;  /* 0x0000066000007944 */ /* 0x000fea0003c00000 */
[----:B01----:R-:W-:Y:S01]  /*d370*/  FADD.FTZ R82, R82, R59 ;  /* 0x0000003b52527221 */ /* 0x003fe20000010000 */
[----:B------:R-:W-:Y:S01]  /*d380*/  MOV R59, 0x10 ;  /* 0x00000010003b7802 */ /* 0x000fe20000000f00 */
[----:B------:R-:W-:Y:S01]  /*d390*/  IMAD.MOV.U32 R45, RZ, RZ, 0x1f ;  /* 0x0000001fff2d7424 */ /* 0x000fe200078e00ff */
[----:B------:R-:W-:Y:S02]  /*d3a0*/  MOV R58, 0xffffffff ;  /* 0xffffffff003a7802 */ /* 0x000fe40000000f00 */
[----:B------:R-:W-:-:S02]  /*d3b0*/  MOV R46, 0xd3d0 ;  /* 0x0000d3d0002e7802 */ /* 0x000fc40000000f00 */
[----:B------:R-:W-:Y:S05]  /*d3c0*/  CALL.REL.NOINC `($__internal_25_$__cuda_sm70_shflsync_bfly_p) ;  /* 0x0000060000007944 */ /* 0x000fea0003c00000 */
[----:B-1----:R-:W-:Y:S02]  /*d3d0*/  FADD.FTZ R44, R82, R59 ;  /* 0x0000003b522c7221 */ /* 0x002fe40000010000 */
[----:B------:R-:W-:-:S02]  /*d3e0*/  IMAD.MOV.U32 R59, RZ, RZ, 0x1 ;  /* 0x00000001ff3b7424 */ /* 0x000fc400078e00ff */
        /* <DEDUP_REMOVED lines=66> */
[----:B------:R-:W-:Y:S01]  /*d810*/  HFMA2.MMA R45, -RZ, RZ, 0, 1.847743988037109375e-06 ;  /* 0x0000001fff2d7435 */ /* 0x000fe200000001ff */
[----:B------:R-:W-:-:S05]  /*d820*/  MOV R46, 0xd840 ;  /* 0x0000d840002e7802 */ /* 0x000fca0000000f00 */
[----:B------:R-:W-:Y:S05]  /*d830*/  CALL.REL.NOINC `($__internal_25_$__cuda_sm70_shflsync_bfly_p) ;  /* 0x0000019000007944 */ /* 0x000fea0003c00000 */
        /* <DEDUP_REMOVED lines=18> */
[----:B0-----:R-:W-:Y:S01]  /*d960*/  HFMA2.MMA R45, -RZ, RZ, 0, 1.847743988037109375e-06 ;  /* 0x0000001fff2d7435 */ /* 0x001fe200000001ff */
[----:B-1----:R-:W-:Y:S01]  /*d970*/  FADD.FTZ R82, R82, R59 ;  /* 0x0000003b52527221 */ /* 0x002fe20000010000 */
[----:B------:R-:W-:Y:S01]  /*d980*/  MOV R46, 0xd9c0 ;  /* 0x0000d9c0002e7802 */ /* 0x000fe20000000f00 */
[----:B------:R-:W-:-:S02]  /*d990*/  IMAD.MOV.U32 R59, RZ, RZ, 0x10 ;  /* 0x00000010ff3b7424 */ /* 0x000fc400078e00ff */
[----:B------:R-:W-:Y:S02]  /*d9a0*/  IMAD.MOV.U32 R58, RZ, RZ, -0x1 ;  /* 0xffffffffff3a7424 */ /* 0x000fe400078e00ff */
[----:B------:R-:W-:Y:S05]  /*d9b0*/  CALL.REL.NOINC `($__internal_25_$__cuda_sm70_shflsync_bfly_p) ;  /* 0x0000001000007944 */ /* 0x000fea0003c00000 */
[----:B01----:R-:W-:Y:S05]  /*d9c0*/  BRA `(.L_x_4308) ;  /* 0xffffe8d000007947 */ /* 0x003fea000383ffff */
        .weak           $__internal_25_$__cuda_sm70_shflsync_bfly_p
        .type           $__internal_25_$__cuda_sm70_shflsync_bfly_p,@function
        .size           $__internal_25_$__cuda_sm70_shflsync_bfly_p,(.L_x_29089 - $__internal_25_$__cuda_sm70_shflsync_bfly_p)
$__internal_25_$__cuda_sm70_shflsync_bfly_p:
[----:B------:R-:W-:Y:S01]  /*d9d0*/  MOV R47, 0x0 ;  /* 0x00000000002f7802 */ /* 0x000fe20000000f00 */
[----:B------:R-:W-:Y:S04]  /*d9e0*/  WARPSYNC R58 ;  /* 0x0000003a00007348 */ /* 0x000fe80003800000 */
[----:B------:R0:W1:Y:S01]  /*d9f0*/  SHFL.BFLY PT, R59, R82, R59, R45 ;  /* 0x0c00003b523b7389 */ /* 0x00006200000e002d */
[----:B------:R-:W-:Y:S05]  /*da00*/  RET.REL.NODEC R46 `(_ZN10layer_norm13ln_fwd_kernelINS_13Kernel_traitsI6__halfS2_S2_S2_fjLj8192ELj1ELj1ELj8ELj16ENS_18Kernel_traits_baseILj8192ES2_S2_S2_S2_fjLj256EEEEELb1ELb0ELb0ELb1EEEvNS_9FwdParamsE) ;  /* 0xffff25f02e007950 */ /* 0x000fea0003c3ffff */
.L_x_4309:
        /* <DEDUP_REMOVED lines=15> */
.L_x_29089:


//--------------------- .text._ZN10layer_norm13ln_fwd_kernelINS_13Kernel_traitsI6__halfS2_S2_S2_fjLj8192ELj1ELj1ELj8ELj16ENS_18Kernel_traits_baseILj8192ES2_S2_S2_S2_fjLj256EEEEELb1ELb0ELb1ELb0EEEvNS_9FwdParamsE --------------------------
	.section	.text._ZN10layer_norm13ln_fwd_kernelINS_13Kernel_traitsI6__halfS2_S2_S2_fjLj8192ELj1ELj1ELj8ELj16ENS_18Kernel_traits_baseILj8192ES2_S2_S2_S2_fjLj256EEEEELb1ELb0ELb1ELb0EEEvNS_9FwdParamsE,"ax",@progbits
	.sectioninfo	@"SHI_REGISTERS=178"
	.align	128
        .global         _ZN10layer_norm13ln_fwd_kernelINS_13Kernel_traitsI6__halfS2_S2_S2_fjLj8192ELj1ELj1ELj8ELj16ENS_18Kernel_traits_baseILj8192ES2_S2_S2_S2_fjLj256EEEEELb1ELb0ELb1ELb0EEEvNS_9FwdParamsE
        .type           _ZN10layer_norm13ln_fwd_kernelINS_13Kernel_traitsI6__halfS2_S2_S2_fjLj8192ELj1ELj1ELj8ELj16ENS_18Kernel_traits_baseILj8192ES2_S2_S2_S2_fjLj256EEEEELb1ELb0ELb1ELb0EEEvNS_9FwdParamsE,@function
        .size           _ZN10layer_norm13ln_fwd_kernelINS_13Kernel_traitsI6__halfS2_S2_S2_fjLj8192ELj1ELj1ELj8ELj16ENS_18Kernel_traits_baseILj8192ES2_S2_S2_S2_fjLj256EEEEELb1ELb0ELb1ELb0EEEvNS_9FwdParamsE,(.L_x_29090 - _ZN10layer_norm13ln_fwd_kernelINS_13Kernel_traitsI6__halfS2_S2_S2_fjLj8192ELj1ELj1ELj8ELj16ENS_18Kernel_traits_baseILj8192ES2_S2_S2_S2_fjLj256EEEEELb1ELb0ELb1ELb0EEEvNS_9FwdParamsE)
        .other          _ZN10layer_norm13ln_fwd_kernelINS_13Kernel_traitsI6__halfS2_S2_S2_fjLj8192ELj1ELj1ELj8ELj16ENS_18Kernel_traits_baseILj8192ES2_S2_S2_S2_fjLj256EEEEELb1ELb0ELb1ELb0EEEvNS_9FwdParamsE,@"STO_CUDA_ENTRY STV_DEFAULT"
_ZN10layer_norm13ln_fwd_kernelINS_13Kernel_traitsI6__halfS2_S2_S2_fjLj8192ELj1ELj1ELj8ELj16ENS_18Kernel_traits_baseILj8192ES2_S2_S2_S2_fjLj256EEEEELb1ELb0ELb1ELb0EEEvNS_9FwdParamsE:
.text._ZN10layer_norm13ln_fwd_kernelINS_13Kernel_traitsI6__halfS2_S2_S2_fjLj8192ELj1ELj1ELj8ELj16ENS_18Kernel_traits_baseILj8192ES2_S2_S2_S2_fjLj256EEEEELb1ELb0ELb1ELb0EEEvNS_9FwdParamsE:
[----:B------:R-:W-:Y:S02]  /*0000*/  IMAD.MOV.U32 R1, RZ, RZ, c[0x0][0x28] ;  /* 0x00000a00ff017624 */ /* 0x000fe400078e00ff */
[----:B------:R-:W-:Y:S01]  /*0010*/  ULDC.U8 UR4, c[0x0][0x244] ;  /* 0x0000910000047ab9 */ /* 0x000fe20000000000 */
[----:B------:R-:W-:Y:S01]  /*0020*/  IMAD.MOV.U32 R138, RZ, RZ, c[0x0][0x238] ;  /* 0x00008e00ff8a7624 */ /* 0x000fe200078e00ff */
[----:B------:R-:W-:Y:S01]  /*0030*/  ISETP.NE.AND P0, PT, RZ, UR4, PT ;  /* 0x00000004ff007c0c */ /* 0x000fe2000bf05270 */
[----:B------:R-:W-:Y:S01]  /*0040*/  IMAD.MOV.U32 R139, RZ, RZ, c[0x0][0x23c] ;  /* 0x00008f00ff8b7624 */ /* 0x000fe200078e00ff */
[----:B------:R-:W-:-:S11]  /*0050*/  ULDC.64 UR4, c[0x0][0x118] ;  /* 0x0000460000047ab9 */ /* 0x000fd60000000a00 */
[----:B------:R-:W-:Y:S01]  /*0060*/  @P0 MOV R2, R138 ;  /* 0x0000008a00020202 */ /* 0x000fe20000000f00 */
[----:B------:R-:W-:-:S06]  /*0070*/  @P0 IMAD.MOV.U32 R3, RZ, RZ, R139 ;  /* 0x000000ffff030224 */ /* 0x000fcc00078e008b */
[----:B------:R-:W2:Y:S01]  /*0080*/  @P0 LDG.E.64 R2, [R2.64] ;  /* 0x0000000402020981 */ /* 0x000ea2000c1e1b00 */
[----:B------:R-:W-:Y:S02]  /*0090*/  IMAD.MOV.U32 R112, RZ, RZ, c[0x0][0x230] ;  /* 0x00008c00ff707624 */ /* 0x000fe400078e00ff */
[----:B------:R-:W-:-:S06]  /*00a0*/  IMAD.MOV.U32 R113, RZ, RZ, c[0x0][0x234] ;  /* 0x00008d00ff717624 */ /* 0x000fcc00078e00ff */
[----:B------:R-:W3:Y:S01]  /*00b0*/  @P0 LDG.E.64 R112, [R112.64] ;  /* 0x0000000470700981 */ /* 0x000ee2000c1e1b00 */
[----:B------:R-:W-:Y:S01]  /*00c0*/  IMAD.MOV.U32 R0, RZ, RZ, c[0x0][0x168] ;  /* 0x00005a00ff007624 */ /* 0x000fe200078e00ff */
[----:B------:R-:W-:Y:S02]  /*00d0*/  BSSY B0, `(.L_x_4310) ;  /* 0x0000039000007945 */ /* 0x000fe40003800000 */
        /* <DEDUP_REMOVED lines=8> */
[----:B------:R-:W-:Y:S02]  /*0160*/  ISETP.GE.AND P3, PT, R49, c[0x0][0x164], PT ;  /* 0x0000590031007a0c */ /* 0x000fe40003f66270 */
[----:B--2---:R-:W-:-:S04]  /*0170*/  @P0 IADD3 R138, P1, R2, c[0x0][0x240], RZ ;  /* 0x00009000028a0a10 */ /* 0x004fc80007f3e0ff */
[----:B------:R-:W-:-:S04]  /*0180*/  @P0 IADD3.X R139, RZ, R3, RZ, P1, !PT ;  /* 0x00000003ff8b0210 */ /* 0x000fc80000ffe4ff */
[--C-:B------:R-:W-:Y:S02]  /*0190*/  SHF.R.U64 R55, R138, 0x2, R139.reuse ;  /* 0x000000028a377819 */ /* 0x100fe4000000128b */
[----:B------:R-:W-:Y:S02]  /*01a0*/  SHF.R.U32.HI R54, RZ, 0x2, R139 ;  /* 0x00000002ff367819 */ /* 0x000fe4000001168b */
[----:B---3--:R-:W-:Y:S01]  /*01b0*/  IADD3 R53, R113, -0x4498517b, RZ ;  /* 0xbb67ae8571357810 */ /* 0x008fe20007ffe0ff */
[----:B------:R-:W-:Y:S01]  /*01c0*/  IMAD.WIDE.U32 R2, R55, -0x2daee0ad, RZ ;  /* 0xd2511f5337027825 */ /* 0x000fe200078e00ff */
[----:B------:R-:W-:Y:S02]  /*01d0*/  LOP3.LUT R6, R5, R54, R112, 0x96, !PT ;  /* 0x0000003605067212 */ /* 0x000fe400078e9670 */
[----:B------:R-:W-:Y:S02]  /*01e0*/  IADD3 R52, R112, -0x61c88647, RZ ;  /* 0x9e3779b970347810 */ /* 0x000fe40007ffe0ff */
[----:B------:R-:W-:Y:S01]  /*01f0*/  LOP3.LUT R8, R3, R113, RZ, 0x3c, !PT ;  /* 0x0000007103087212 */ /* 0x000fe200078e3cff */
[----:B------:R-:W-:Y:S01]  /*0200*/  IMAD.WIDE.U32 R6, R6, -0x2daee0ad, RZ ;  /* 0xd2511f5306067825 */ /* 0x000fe200078e00ff */
[----:B------:R-:W-:-:S02]  /*0210*/  LOP3.LUT R3, R60, 0xff, RZ, 0x3c, !PT ;  /* 0x000000ff3c037812 */ /* 0x000fc400078e3cff */
[----:B------:R-:W-:Y:S01]  /*0220*/  IADD3 R51, R112, 0x3c6ef372, RZ ;  /* 0x3c6ef37270337810 */ /* 0x000fe20007ffe0ff */
[----:B------:R-:W-:Y:S01]  /*0230*/  IMAD.WIDE.U32 R8, R8, -0x326172a9, RZ ;  /* 0xcd9e8d5708087825 */ /* 0x000fe200078e00ff */
[----:B------:R-:W-:Y:S02]  /*0240*/  LOP3.LUT R10, R7, R2, R53, 0x96, !PT ;  /* 0x00000002070a7212 */ /* 0x000fe400078e9635 */
[----:B------:R-:W-:Y:S02]  /*0250*/  LEA.HI.SX32 R48, R90, R3, 0x1d ;  /* 0x000000035a307211 */ /* 0x000fe400078feaff */
[----:B------:R-:W-:Y:S01]  /*0260*/  LOP3.LUT R4, R9, R52, R4, 0x96, !PT ;  /* 0x0000003409047212 */ /* 0x000fe200078e9604 */
[----:B------:R-:W-:Y:S01]  /*0270*/  IMAD.WIDE.U32 R10, R10, -0x326172a9, RZ ;  /* 0xcd9e8d570a0a7825 */ /* 0x000fe200078e00ff */
[----:B------:R-:W-:Y:S02]  /*0280*/  LOP3.LUT P0, RZ, R48, 0xffffff00, RZ, 0xc0, !PT ;  /* 0xffffff0030ff7812 */ /* 0x000fe4000780c0ff */
[----:B------:R-:W-:Y:S01]  /*0290*/  IADD3 R50, R113, 0x76cf5d0a, RZ ;  /* 0x76cf5d0a71327810 */ /* 0x000fe20007ffe0ff */
[----:B------:R-:W-:Y:S01]  /*02a0*/  IMAD.WIDE.U32 R4, R4, -0x2daee0ad, RZ ;  /* 0xd2511f5304047825 */ /* 0x000fe200078e00ff */
[----:B------:R-:W-:-:S02]  /*02b0*/  LOP3.LUT R12, R11, R8, R51, 0x96, !PT ;  /* 0x000000080b0c7212 */ /* 0x000fc400078e9633 */
[----:B------:R-:W-:Y:S02]  /*02c0*/  IADD3 R47, R113, 0x32370b8f, RZ ;  /* 0x32370b8f712f7810 */ /* 0x000fe40007ffe0ff */
[----:B------:R-:W-:Y:S01]  /*02d0*/  LOP3.LUT R14, R5, R6, R50, 0x96, !PT ;  /* 0x00000006050e7212 */ /* 0x000fe200078e9632 */
[----:B------:R-:W-:Y:S01]  /*02e0*/  IMAD.WIDE.U32 R12, R12, -0x2daee0ad, RZ ;  /* 0xd2511f530c0c7825 */ /* 0x000fe200078e00ff */
[----:B------:R-:W-:Y:S02]  /*02f0*/  IADD3 R46, R112, -0x255992d5, RZ ;  /* 0xdaa66d2b702e7810 */ /* 0x000fe40007ffe0ff */
[----:B------:R-:W-:Y:S01]  /*0300*/  ISETP.GE.U32.AND P6, PT, R48, 0x200, PT ;  /* 0x000002003000780c */ /* 0x000fe20003fc6070 */
[----:B------:R-:W-:Y:S01]  /*0310*/  IMAD.WIDE.U32 R14, R14, -0x326172a9, RZ ;  /* 0xcd9e8d570e0e7825 */ /* 0x000fe200078e00ff */
[----:B------:R-:W-:Y:S02]  /*0320*/  LOP3.LUT R88, R13, R4, R47, 0x96, !PT ;  /* 0x000000040d587212 */ /* 0x000fe400078e962f */
[----:B------:R-:W-:-:S02]  /*0330*/  ISETP.GE.U32.AND P5, PT, R48, 0x300, PT ;  /* 0x000003003000780c */ /* 0x000fc40003fa6070 */
[----:B------:R-:W-:Y:S01]  /*0340*/  ISETP.GE.U32.AND P1, PT, R48, 0x400, PT ;  /* 0x000004003000780c */ /* 0x000fe20003f26070 */
[----:B------:R-:W-:Y:S01]  /*0350*/  IMAD.WIDE.U32 R88, R88, -0x326172a9, RZ ;  /* 0xcd9e8d5758587825 */ /* 0x000fe200078e00ff */
[----:B------:R-:W-:Y:S02]  /*0360*/  P2R R2, PR, RZ, 0x40 ;  /* 0x00000040ff027803 */ /* 0x000fe40000000000 */
        /* <DEDUP_REMOVED lines=15> */
.L_x_4311:
[----:B0-----:R-:W-:Y:S05]  /*0460*/  BSYNC B0 ;  /* 0x0000000000007941 */ /* 0x001fea0003800000 */
.L_x_4310:
        /* <DEDUP_REMOVED lines=13> */
.L_x_4313:
[----:B0-----:R-:W-:Y:S05]  /*0540*/  BSYNC B0 ;  /* 0x0000000000007941 */ /* 0x001fea0003800000 */
.L_x_4312:
        /* <DEDUP_REMOVED lines=13> */
.L_x_4315:
[----:B0-----:R-:W-:Y:S05]  /*0620*/  BSYNC B0 ;  /* 0x0000000000007941 */ /* 0x001fea0003800000 */
.L_x_4314:
        /* <DEDUP_REMOVED lines=12> */
.L_x_4317:
[----:B0-----:R-:W-:Y:S05]  /*06f0*/  BSYNC B0 ;  /* 0x0000000000007941 */ /* 0x001fea0003800000 */
.L_x_4316:
[----:B------:R-:W-:Y:S01]  /*0700*/  LOP3.LUT R82, R89, R14, R45, 0x96, !PT ;  /* 0x0000000e59527212 */ /* 0x000fe200078e962d */
[----:B------:R-:W-:Y:S01]  /*0710*/  IMAD.WIDE.U32 R86, R86, -0x2daee0ad, RZ ;  /* 0xd2511f5356567825 */ /* 0x000fe200078e00ff */
[----:B------:R-:W-:Y:S01]  /*0720*/  IADD3 R43, R113, -0x126145ec, RZ ;  /* 0xed9eba14712b7810 */ /* 0x000fe20007ffe0ff */
[----:B------:R-:W-:Y:S06]  /*0730*/  @P3 EXIT ;  /* 0x000000000000394d */ /* 0x000fec0003800000 */
[----:B------:R-:W-:Y:S01]  /*0740*/  LOP3.LUT R84, R87, R12, R43, 0x96, !PT ;  /* 0x0000000c57547212 */ /* 0x000fe200078e962b */
[--C-:B-----5:R-:W-:Y:S01]  /*0750*/  HADD2.F32 R19, -RZ, R8.reuse.H0_H0 ;  /* 0x20000008ff137230 */ /* 0x120fe20000004100 */
[----:B------:R-:W-:Y:S01]  /*0760*/  IADD3 R78, R113, -0x56f99767, RZ ;  /* 0xa9066899714e7810 */ /* 0x000fe20007ffe0ff */
[----:B------:R-:W-:Y:S01]  /*0770*/  HADD2.F32 R18, -RZ, R8.H1_H1 ;  /* 0x30000008ff127230 */ /* 0x000fe20000004100 */
[C---:B------:R-:W-:Y:S01]  /*0780*/  IADD3 R77, R112.reuse, 0x1715609d, RZ ;  /* 0x1715609d704d7810 */ /* 0x040fe20007ffe0ff */
[--C-:B------:R-:W-:Y:S01]  /*0790*/  HADD2.F32 R17, -RZ, R9.reuse.H0_H0 ;  /* 0x20000009ff117230 */ /* 0x100fe20000004100 */
[----:B------:R-:W-:Y:S01]  /*07a0*/  IADD3 R92, R112, -0x4ab325aa, RZ ;  /* 0xb54cda56705c7810 */ /* 0x000fe20007ffe0ff */
[----:B------:R-:W-:Y:S01]  /*07b0*/  HADD2.F32 R16, -RZ, R9.H1_H1 ;  /* 0x30000009ff107230 */ /* 0x000fe20000004100 */
[----:B------:R-:W-:Y:S01]  /*07c0*/  LOP3.LUT R87, R57, 0xe0, RZ, 0xc0, !PT ;  /* 0x000000e039577812 */ /* 0x000fe200078ec0ff */
[--C-:B------:R-:W-:Y:S01]  /*07d0*/  HADD2.F32 R76, -RZ, R60.reuse.H0_H0 ;  /* 0x2000003cff4c7230 */ /* 0x100fe20000004100 */
[C---:B------:R-:W-:Y:S01]  /*07e0*/  IADD3 R91, R113.reuse, 0x646e171e, RZ ;  /* 0x646e171e715b7810 */ /* 0x040fe20007ffe0ff */
[----:B------:R-:W-:Y:S01]  /*07f0*/  HADD2.F32 R81, -RZ, R60.H1_H1 ;  /* 0x3000003cff517230 */ /* 0x000fe20000004100 */
[----:B------:R-:W-:Y:S01]  /*0800*/  IADD3 R101, R113, -0x695add53, RZ ;  /* 0x96a522ad71657810 */ /* 0x000fe20007ffe0ff */
[--C-:B------:R-:W-:Y:S01]  /*0810*/  HADD2.F32 R80, -RZ, R61.reuse.H0_H0 ;  /* 0x2000003dff507230 */ /* 0x100fe20000004100 */
[----:B------:R-:W-:Y:S01]  /*0820*/  MOV R106, 0x1 ;  /* 0x00000001006a7802 */ /* 0x000fe20000000f00 */
[----:B------:R-:W-:Y:S01]  /*0830*/  HADD2.F32 R83, -RZ, R61.H1_H1 ;  /* 0x3000003dff537230 */ /* 0x000fe20000004100 */
[----:B------:R-:W-:Y:S01]  /*0840*/  IMAD.WIDE.U32 R60, R82, -0x2daee0ad, RZ ;  /* 0xd2511f53523c7825 */ /* 0x000fe200078e00ff */
[--C-:B------:R-:W-:Y:S01]  /*0850*/  HADD2.F32 R9, -RZ, R73.reuse.H0_H0 ;  /* 0x20000049ff097230 */ /* 0x100fe20000004100 */
[----:B------:R-:W-:Y:S01]  /*0860*/  LOP3.LUT R138, R138, 0x3, RZ, 0xc0, !PT ;  /* 0x000000038a8a7812 */ /* 0x000fe200078ec0ff */
        /* <DEDUP_REMOVED lines=13> */
[----:B------:R-:W-:Y:S01]  /*0940*/  IMAD.WIDE.U32 R68, R84, -0x326172a9, RZ ;  /* 0xcd9e8d5754447825 */ /* 0x000fe200078e00ff */
        /* <DEDUP_REMOVED lines=12> */
[----:B------:R-:W-:Y:S01]  /*0a10*/  LOP3.LUT R70, R61, R86, R78, 0x96, !PT ;  /* 0x000000563d467212 */ /* 0x000fe200078e964e */
[--C-:B------:R-:W-:Y:S01]  /*0a20*/  HADD2.F32 R44, -RZ, R20.reuse.H0_H0 ;  /* 0x20000014ff2c7230 */ /* 0x100fe20000004100 */
[----:B------:R-:W-:Y:S01]  /*0a30*/  IMAD.SHL.U32 R61, R57, 0x20, RZ ;  /* 0x00000020393d7824 */ /* 0x000fe200078e00ff */
[----:B------:R-:W-:Y:S02]  /*0a40*/  HADD2.F32 R41, -RZ, R20.H1_H1 ;  /* 0x30000014ff297230 */ /* 0x000fe40000004100 */
[--C-:B------:R-:W-:Y:S02]  /*0a50*/  HADD2.F32 R42, -RZ, R21.reuse.H0_H0 ;  /* 0x20000015ff2a7230 */ /* 0x100fe40000004100 */
[----:B------:R-:W-:Y:S01]  /*0a60*/  HADD2.F32 R39, -RZ, R21.H1_H1 ;  /* 0x30000015ff277230 */ /* 0x000fe20000004100 */
[----:B------:R-:W-:Y:S01]  /*0a70*/  LOP3.LUT R89, R61, 0x3e0, RZ, 0xc0, !PT ;  /* 0x000003e03d597812 */ /* 0x000fe200078ec0ff */
[----:B------:R-:W-:-:S02]  /*0a80*/  HADD2.F32 R40, -RZ, R22.H0_H0 ;  /* 0x20000016ff287230 */ /* 0x000fc40000004100 */
[----:B------:R-:W-:Y:S02]  /*0a90*/  HADD2.F32 R37, -RZ, R22.H1_H1 ;  /* 0x30000016ff257230 */ /* 0x000fe40000004100 */
[--C-:B------:R-:W-:Y:S02]  /*0aa0*/  HADD2.F32 R35, -RZ, R24.reuse.H0_H0 ;  /* 0x20000018ff237230 */ /* 0x100fe40000004100 */
[----:B------:R-:W-:Y:S02]  /*0ab0*/  HADD2.F32 R34, -RZ, R24.H1_H1 ;  /* 0x30000018ff227230 */ /* 0x000fe40000004100 */
[--C-:B------:R-:W-:Y:S02]  /*0ac0*/  HADD2.F32 R82, -RZ, R62.reuse.H0_H0 ;  /* 0x2000003eff527230 */ /* 0x100fe40000004100 */
[----:B------:R-:W-:Y:S01]  /*0ad0*/  HADD2.F32 R85, -RZ, R62.H1_H1 ;  /* 0x3000003eff557230 */ /* 0x000fe20000004100 */
[----:B------:R-:W-:Y:S01]  /*0ae0*/  LOP3.LUT R62, R69, R88, R77, 0x96, !PT ;  /* 0x00000058453e7212 */ /* 0x000fe200078e964d */
[--C-:B------:R-:W-:Y:S01]  /*0af0*/  HADD2.F32 R24, -RZ, R6.reuse.H0_H0 ;  /* 0x20000006ff187230 */ /* 0x100fe20000004100 */
[----:B------:R-:W-:Y:S01]  /*0b00*/  SHF.R.S32.HI R69, RZ, 0x3, R90 ;  /* 0x00000003ff457819 */ /* 0x000fe2000001145a */
[----:B------:R-:W-:Y:S01]  /*0b10*/  HADD2.F32 R21, -RZ, R6.H1_H1 ;  /* 0x30000006ff157230 */ /* 0x000fe20000004100 */
[----:B------:R-:W-:Y:S01]  /*0b20*/  IADD3 R90, R113, 0x1fd5c5a3, RZ ;  /* 0x1fd5c5a3715a7810 */ /* 0x000fe20007ffe0ff */
[--C-:B------:R-:W-:Y:S01]  /*0b30*/  HADD2.F32 R22, -RZ, R7.reuse.H0_H0 ;  /* 0x20000007ff167230 */ /* 0x100fe20000004100 */
[----:B------:R-:W-:Y:S01]  /*0b40*/  LOP3.LUT R86, R69, 0xff, RZ, 0xc0, !PT ;  /* 0x000000ff45567812 */ /* 0x000fe200078ec0ff */
[----:B------:R-:W-:Y:S01]  /*0b50*/  HADD2.F32 R20, -RZ, R7.H1_H1 ;  /* 0x30000007ff147230 */ /* 0x000fe20000004100 */
[----:B------:R-:W-:Y:S01]  /*0b60*/  IADD3 R88, R113, -0x24c28bd8, RZ ;  /* 0xdb3d742871587810 */ /* 0x000fe20007ffe0ff */
[----:B------:R-:W-:-:S02]  /*0b70*/  HADD2.F32 R7, -RZ, R74.H0_H0 ;  /* 0x2000004aff077230 */ /* 0x000fc40000004100 */
[----:B------:R-:W-:Y:S01]  /*0b80*/  HADD2.F32 R6, -RZ, R74.H1_H1 ;  /* 0x3000004aff067230 */ /* 0x000fe20000004100 */
[----:B------:R-:W-:Y:S01]  /*0b90*/  IMAD.IADD R87, R86, 0x1, -R87 ;  /* 0x0000000156577824 */ /* 0x000fe200078e0a57 */
[--C-:B------:R-:W-:Y:S02]  /*0ba0*/  HADD2.F32 R74, -RZ, R71.reuse.H0_H0 ;  /* 0x20000047ff4a7230 */ /* 0x100fe40000004100 */
[----:B------:R-:W-:Y:S01]  /*0bb0*/  HADD2.F32 R79, -RZ, R71.H1_H1 ;  /* 0x30000047ff4f7230 */ /* 0x000fe20000004100 */
[----:B------:R-:W-:Y:S01]  /*0bc0*/  IMAD.WIDE.U32 R70, R70, -0x326172a9, RZ ;  /* 0xcd9e8d5746467825 */ /* 0x000fe200078e00ff */
[--C-:B------:R-:W-:Y:S01]  /*0bd0*/  HADD2.F32 R84, -RZ, R63.reuse.H0_H0 ;  /* 0x2000003fff547230 */ /* 0x100fe20000004100 */
[----:B------:R-:W-:Y:S01]  /*0be0*/  IMNMX R87, RZ, R87, !PT ;  /* 0x00000057ff577217 */ /* 0x000fe20007800200 */
[----:B------:R-:W-:Y:S01]  /*0bf0*/  HADD2.F32 R93, -RZ, R63.H1_H1 ;  /* 0x3000003fff5d7230 */ /* 0x000fe20000004100 */
[----:B------:R-:W-:Y:S01]  /*0c00*/  IMAD.WIDE.U32 R62, R62, -0x2daee0ad, RZ ;  /* 0xd2511f533e3e7825 */ /* 0x000fe200078e00ff */
[----:B------:R-:W-:Y:S01]  /*0c10*/  LOP3.LUT R61, R71, R68, R92, 0x96, !PT ;  /* 0x00000044473d7212 */ /* 0x000fe200078e965c */
[--C-:B------:R-:W-:Y:S01]  /*0c20*/  HADD2.F32 R94, -RZ, R64.reuse.H1_H1 ;  /* 0x30000040ff5e7230 */ /* 0x100fe20000004100 */
[----:B------:R-:W-:Y:S01]  /*0c30*/  IMNMX R87, R87, 0x20, PT ;  /* 0x0000002057577817 */ /* 0x000fe20003800200 */
[----:B------:R-:W-:Y:S01]  /*0c40*/  HADD2.F32 R29, -RZ, R27.H0_H0 ;  /* 0x2000001bff1d7230 */ /* 0x000fe20000004100 */
[----:B------:R-:W-:Y:S01]  /*0c50*/  LOP3.LUT R68, R63, R60, R91, 0x96, !PT ;  /* 0x0000003c3f447212 */ /* 0x000fe200078e965b */
[----:B------:R-:W-:Y:S01]  /*0c60*/  IMAD.WIDE.U32 R60, R61, -0x2daee0ad, RZ ;  /* 0xd2511f533d3c7825 */ /* 0x000fe200078e00ff */
[----:B------:R-:W-:Y:S01]  /*0c70*/  SHF.R.U32.HI R63, RZ, 0x3, R69 ;  /* 0x00000003ff3f7819 */ /* 0x000fe20000011645 */
[----:B------:R-:W-:Y:S01]  /*0c80*/  HADD2.F32 R13, -RZ, R11.H0_H0 ;  /* 0x2000000bff0d7230 */ /* 0x000fe20000004100 */
[----:B------:R-:W-:Y:S01]  /*0c90*/  IADD3 R71, R86, -R89, RZ ;  /* 0x8000005956477210 */ /* 0x000fe20007ffe0ff */
[----:B------:R-:W-:Y:S01]  /*0ca0*/  IMAD.WIDE.U32 R68, R68, -0x326172a9, RZ ;  /* 0xcd9e8d5744447825 */ /* 0x000fe200078e00ff */
[----:B------:R-:W-:Y:S01]  /*0cb0*/  LOP3.LUT R102, R61, R62, R90, 0x96, !PT ;  /* 0x0000003e3d667212 */ /* 0x000fe200078e965a */
[----:B------:R-:W-:Y:S01]  /*0cc0*/  HADD2.F32 R27, -RZ, R27.H1_H1 ;  /* 0x3000001bff1b7230 */ /* 0x000fe20000004100 */
[----:B------:R-:W-:Y:S01]  /*0cd0*/  LOP3.LUT R62, R63, 0x1fffffe0, RZ, 0xc0, !PT ;  /* 0x1fffffe03f3e7812 */ /* 0x000fe200078ec0ff */
[----:B------:R-:W-:Y:S01]  /*0ce0*/  HADD2.F32 R11, -RZ, R11.H1_H1 ;  /* 0x3000000bff0b7230 */ /* 0x000fe20000004100 */
[----:B------:R-:W-:Y:S01]  /*0cf0*/  IADD3 R89, R112, 0x5384540f, RZ ;  /* 0x5384540f70597810 */ /* 0x000fe20007ffe0ff */
[----:B------:R-:W-:Y:S01]  /*0d00*/  IMAD.HI.U32 R63, R102, -0x326172a9, RZ ;  /* 0xcd9e8d57663f7827 */ /* 0x000fe200078e00ff */
[----:B------:R-:W-:Y:S01]  /*0d10*/  IADD3 R86, R112, -0xe443238, RZ ;  /* 0xf1bbcdc870567810 */ /* 0x000fe20007ffe0ff */
[--C-:B------:R-:W-:Y:S01]  /*0d20*/  HADD2.F32 R95, -RZ, R65.reuse.H0_H0 ;  /* 0x20000041ff5f7230 */ /* 0x100fe20000004100 */
[----:B------:R-:W-:Y:S01]  /*0d30*/  LOP3.LUT R70, R69, R70, R89, 0x96, !PT ;  /* 0x0000004645467212 */ /* 0x000fe200078e9659 */
[----:B------:R-:W-:Y:S01]  /*0d40*/  IMAD.IADD R61, R87, 0x1, R62 ;  /* 0x00000001573d7824 */ /* 0x000fe200078e023e */
[----:B------:R-:W-:Y:S01]  /*0d50*/  HADD2.F32 R87, -RZ, R64.H0_H0 ;  /* 0x20000040ff577230 */ /* 0x000fe20000004100 */
[----:B------:R-:W-:Y:S01]  /*0d60*/  IMNMX R71, RZ, R71, !PT ;  /* 0x00000047ff477217 */ /* 0x000fe20007800200 */
[----:B------:R-:W-:Y:S01]  /*0d70*/  HADD2.F32 R96, -RZ, R65.H1_H1 ;  /* 0x30000041ff607230 */ /* 0x000fe20000004100 */
[----:B------:R-:W-:Y:S01]  /*0d80*/  IMAD.SHL.U32 R64, R61, 0x8, RZ ;  /* 0x000000083d407824 */ /* 0x000fe200078e00ff */
[----:B------:R-:W-:Y:S01]  /*0d90*/  LOP3.LUT R63, R63, R68, R86, 0x96, !PT ;  /* 0x000000443f3f7212 */ /* 0x000fe200078e9656 */
[----:B------:R-:W-:Y:S01]  /*0da0*/  IMAD.HI.U32 R61, R70, -0x2daee0ad, RZ ;  /* 0xd2511f53463d7827 */ /* 0x000fe200078e00ff */
[----:B------:R-:W-:Y:S01]  /*0db0*/  IMNMX R71, R71, 0x20, PT ;  /* 0x0000002047477817 */ /* 0x000fe20003800200 */
[----:B------:R-:W-:-:S02]  /*0dc0*/  HADD2.F32 R97, -RZ, R66.H0_H0 ;  /* 0x20000042ff617230 */ /* 0x000fc40000004100 */
[----:B------:R-:W0:Y:S01]  /*0dd0*/  I2F.U32 R64, R64 ;  /* 0x0000004000407306 */ /* 0x000e220000201000 */
[----:B------:R-:W-:Y:S01]  /*0de0*/  LOP3.LUT R108, R61, R60, R88, 0x96, !PT ;  /* 0x0000003c3d6c7212 */ /* 0x000fe200078e9658 */
[----:B------:R-:W-:Y:S01]  /*0df0*/  IMAD R134, R70, -0x2daee0ad, RZ ;  /* 0xd2511f5346867824 */ /* 0x000fe200078e02ff */
[----:B------:R-:W-:Y:S01]  /*0e00*/  HADD2.F32 R98, -RZ, R66.H1_H1 ;  /* 0x30000042ff627230 */ /* 0x000fe20000004100 */
[----:B------:R-:W-:Y:S01]  /*0e10*/  IMAD.HI.U32 R60, R63, -0x2daee0ad, RZ ;  /* 0xd2511f533f3c7827 */ /* 0x000fe200078e00ff */
[--C-:B------:R-:W-:Y:S02]  /*0e20*/  HADD2.F32 R99, -RZ, R67.reuse.H0_H0 ;  /* 0x20000043ff637230 */ /* 0x100fe40000004100 */
[----:B------:R-:W-:Y:S01]  /*0e30*/  HADD2.F32 R100, -RZ, R67.H1_H1 ;  /* 0x30000043ff647230 */ /* 0x000fe20000004100 */
[----:B------:R-:W-:Y:S01]  /*0e40*/  IMAD R61, R102, -0x326172a9, RZ ;  /* 0xcd9e8d57663d7824 */ /* 0x000fe200078e02ff */
[----:B------:R-:W-:Y:S01]  /*0e50*/  IADD3 R102, R112, -0x700cb87f, RZ ;  /* 0x8ff3478170667810 */ /* 0x000fe20007ffe0ff */
[----:B------:R-:W-:Y:S01]  /*0e60*/  IMAD.HI.U32 R104, R108, -0x326172a9, RZ ;  /* 0xcd9e8d576c687827 */ /* 0x000fe200078e00ff */
[----:B------:R-:W-:-:S03]  /*0e70*/  LOP3.LUT R134, R60, R134, R101, 0x96, !PT ;  /* 0x000000863c867212 */ /* 0x000fc600078e9665 */
[----:B------:R-:W-:Y:S01]  /*0e80*/  IMAD.IADD R71, R62, 0x1, R71 ;  /* 0x000000013e477824 */ /* 0x000fe200078e0247 */
[----:B------:R-:W-:Y:S01]  /*0e90*/  LOP3.LUT R104, R104, R61, R102, 0x96, !PT ;  /* 0x0000003d68687212 */ /* 0x000fe200078e9666 */
[----:B0-----:R0:W1:Y:S01]  /*0ea0*/  MUFU.RCP R103, R64 ;  /* 0x0000004000677308 */ /* 0x0010620000001000 */
[----:B------:R-:W-:Y:S02]  /*0eb0*/  IMAD R136, R63, -0x2daee0ad, RZ ;  /* 0xd2511f533f887824 */ /* 0x000fe400078e02ff */
[----:B------:R-:W-:Y:S02]  /*0ec0*/  IMAD.SHL.U32 R107, R71, 0x8, RZ ;  /* 0x00000008476b7824 */ /* 0x000fe400078e00ff */
[----:B------:R-:W-:-:S03]  /*0ed0*/  IMAD R108, R108, -0x326172a9, RZ ;  /* 0xcd9e8d576c6c7824 */ /* 0x000fc600078e02ff */
.L_x_4663:
        /* <DEDUP_REMOVED lines=20> */
[----:B---3--:R-:W-:Y:S01]  /*1020*/  ISETP.NE.U32.AND P3, PT, RZ, c[0x0][0x180], PT ;  /* 0x00006000ff007a0c */ /* 0x008fe20003f65070 */
[----:B------:R-:W-:-:S03]  /*1030*/  @P2 IMAD.MOV.U32 R71, RZ, RZ, 0x10 ;  /* 0x00000010ff472424 */ /* 0x000fc600078e00ff */
[----:B------:R-:W-:Y:S01]  /*1040*/  ISETP.NE.AND.EX P3, PT, RZ, c[0x0][0x184], PT, P3 ;  /* 0x00006100ff007a0c */ /* 0x000fe20003f65330 */
[----:B------:R-:W-:-:S05]  /*1050*/  @P2 IMAD.WIDE.U32 R70, R146, R71, c[0x0][0x170] ;  /* 0x00005c0092462625 */ /* 0x000fca00078e0047 */
[----:B------:R2:W5:Y:S07]  /*1060*/  @P2 LDG.E.128 R60, [R70.64] ;  /* 0x00000004463c2981 */ /* 0x00056e000c1e1d00 */
[----:B------:R-:W-:-:S04]  /*1070*/  @P3 IMAD.MOV.U32 R69, RZ, RZ, 0x10 ;  /* 0x00000010ff453424 */ /* 0x000fc800078e00ff */
[----:B------:R-:W-:-:S05]  /*1080*/  @P3 IMAD.WIDE.U32 R68, R148, R69, c[0x0][0x180] ;  /* 0x0000600094443625 */ /* 0x000fca00078e0045 */
[----:B0-----:R2:W5:Y:S01]  /*1090*/  @P3 LDG.E.128 R64, [R68.64] ;  /* 0x0000000444403981 */ /* 0x001562000c1e1d00 */
[----:B------:R-:W-:Y:S01]  /*10a0*/  ISETP.GT.AND P4, PT, R150, RZ, PT ;  /* 0x000000ff9600720c */ /* 0x000fe20003f84270 */
[----:B------:R-:W-:-:S12]  /*10b0*/  BSSY B1, `(.L_x_4320) ;  /* 0x000005f000017945 */ /* 0x000fd80003800000 */
[----:B------:R-:W-:Y:S05]  /*10c0*/  @P4 BRA `(.L_x_4321) ;  /* 0x0000006000004947 */ /* 0x000fea0003800000 */
[----:B--2---:R-:W-:Y:S01]  /*10d0*/  IMAD.MOV.U32 R114, RZ, RZ, RZ ;  /* 0x000000ffff727224 */ /* 0x004fe200078e00ff */
[----:B------:R-:W-:Y:S01]  /*10e0*/  MOV R68, R138 ;  /* 0x0000008a00447202 */ /* 0x000fe20000000f00 */
[----:B------:R-:W-:Y:S05]  /*10f0*/  @!P3 BRA `(.L_x_4322) ;  /* 0x000005a00000b947 */ /* 0x000fea0003800000 */
[----:B------:R-:W-:Y:S01]  /*1100*/  IMAD.MOV.U32 R68, RZ, RZ, R138 ;  /* 0x000000ffff447224 */ /* 0x000fe200078e008a */
[----:B-----5:R-:W-:Y:S01]  /*1110*/  HADD2.F32 R114, -RZ, R64.H0_H0 ;  /* 0x20000040ff727230 */ /* 0x020fe20000004100 */
[----:B------:R-:W-:Y:S05]  /*1120*/  BRA `(.L_x_4322) ;  /* 0x0000057000007947 */ /* 0x000fea0003800000 */
.L_x_4321:
[C---:B--2---:R-:W-:Y:S01]  /*1130*/  ISETP.NE.AND P5, PT, R138.reuse, 0x1, PT ;  /* 0x000000018a00780c */ /* 0x044fe20003fa5270 */
        /* <DEDUP_REMOVED lines=11> */
.L_x_4324:
[----:B------:R-:W-:Y:S02]  /*11f0*/  IMAD.MOV.U32 R117, RZ, RZ, R108 ;  /* 0x000000ffff757224 */ /* 0x000fe400078e006c */
.L_x_4325:
[----:B------:R-:W-:Y:S05]  /*1200*/  BSYNC B2 ;  /* 0x0000000000027941 */ /* 0x000fea0003800000 */
.L_x_4323:
        /* <DEDUP_REMOVED lines=16> */
.L_x_4329:
[----:B------:R-:W-:Y:S05]  /*1310*/  BSYNC B3 ;  /* 0x0000000000037941 */ /* 0x000fea0003800000 */
.L_x_4328:
        /* <DEDUP_REMOVED lines=44> */
.L_x_4327:
[----:B------:R-:W-:Y:S05]  /*15e0*/  BSYNC B2 ;  /* 0x0000000000027941 */ /* 0x000fea0003800000 */
.L_x_4326:
[----:B------:R-:W0:Y:S01]  /*15f0*/  I2F.U32 R69, R117 ;  /* 0x0000007500457306 */ /* 0x000e220000201000 */
[----:B------:R-:W-:Y:S01]  /*1600*/  HFMA2.MMA R114, -RZ, RZ, 0.1171875, 0 ;  /* 0x2f800000ff727435 */ /* 0x000fe200000001ff */
[----:B-----5:R-:W-:-:S05]  /*1610*/  HADD2.F32 R70, -RZ, R60.H0_H0 ;  /* 0x2000003cff467230 */ /* 0x020fca0000004100 */
[----:B------:R-:W-:-:S04]  /*1620*/  FMUL.FTZ R70, R70, c[0x0][0x1ec] ;  /* 0x00007b0046467a20 */ /* 0x000fc80000410000 */
[----:B------:R-:W-:Y:S02]  /*1630*/  FMUL.FTZ R70, R70, c[0x0][0x1e8] ;  /* 0x00007a0046467a20 */ /* 0x000fe40000410000 */
[----:B0-----:R-:W-:-:S05]  /*1640*/  FFMA.FTZ R69, R69, R114, 1.1641532182693481445e-10 ;  /* 0x2f00000045457423 */ /* 0x001fca0000010072 */
[----:B------:R-:W-:Y:S01]  /*1650*/  FSETP.GTU.FTZ.AND P5, PT, R69, c[0x0][0x1e4], PT ;  /* 0x0000790045007a0b */ /* 0x000fe20003fbc000 */
[----:B------:R-:W-:-:S03]  /*1660*/  @P3 HADD2.F32 R69, -RZ, R64.H0_H0 ;  /* 0x20000040ff453230 */ /* 0x000fc60000004100 */
[----:B------:R-:W-:Y:S02]  /*1670*/  FSEL R114, R70, RZ, !P5 ;  /* 0x000000ff46727208 */ /* 0x000fe40006800000 */
[----:B------:R-:W-:-:S03]  /*1680*/  SEL R115, RZ, 0x1, P5 ;  /* 0x00000001ff737807 */ /* 0x000fc60002800000 */
[----:B------:R-:W-:Y:S02]  /*1690*/  @P3 FADD.FTZ R114, R69, R114 ;  /* 0x0000007245723221 */ /* 0x000fe40000010000 */
.L_x_4322:
[----:B------:R-:W-:Y:S05]  /*16a0*/  BSYNC B1 ;  /* 0x0000000000017941 */ /* 0x000fea0003800000 */
.L_x_4320:
[----:B------:R-:W-:Y:S01]  /*16b0*/  BSSY B1, `(.L_x_4330) ;  /* 0x000005f000017945 */ /* 0x000fe20003800000 */
[----:B------:R-:W-:Y:S05]  /*16c0*/  @P4 BRA `(.L_x_4331) ;  /* 0x0000006000004947 */ /* 0x000fea0003800000 */
[----:B------:R-:W-:Y:S02]  /*16d0*/  IMAD.MOV.U32 R117, RZ, RZ, RZ ;  /* 0x000000ffff757224 */ /* 0x000fe400078e00ff */
[----:B------:R-:W-:Y:S01]  /*16e0*/  IMAD.MOV.U32 R69, RZ, RZ, R68 ;  /* 0x000000ffff457224 */ /* 0x000fe200078e0044 */
[----:B------:R-:W-:Y:S05]  /*16f0*/  @!P3 BRA `(.L_x_4332) ;  /* 0x000005a00000b947 */ /* 0x000fea0003800000 */
[----:B------:R-:W-:Y:S01]  /*1700*/  IMAD.MOV.U32 R69, RZ, RZ, R68 ;  /* 0x000000ffff457224 */ /* 0x000fe200078e0044 */
[----:B-----5:R-:W-:Y:S01]  /*1710*/  HADD2.F32 R117, -RZ, R64.H1_H1 ;  /* 0x30000040ff757230 */ /* 0x020fe20000004100 */
[----:B------:R-:W-:Y:S05]  /*1720*/  BRA `(.L_x_4332) ;  /* 0x0000057000007947 */ /* 0x000fea0003800000 */
.L_x_4331:
        /* <DEDUP_REMOVED lines=12> */
.L_x_4334:
[----:B------:R-:W-:Y:S02]  /*17f0*/  IMAD.MOV.U32 R118, RZ, RZ, R108 ;  /* 0x000000ffff767224 */ /* 0x000fe400078e006c */
.L_x_4335:
[----:B------:R-:W-:Y:S05]  /*1800*/  BSYNC B2 ;  /* 0x0000000000027941 */ /* 0x000fea0003800000 */
.L_x_4333:
        /* <DEDUP_REMOVED lines=16> */
.L_x_4339:
[----:B------:R-:W-:Y:S05]  /*1910*/  BSYNC B3 ;  /* 0x0000000000037941 */ /* 0x000fea0003800000 */
.L_x_4338:
        /* <DEDUP_REMOVED lines=44> */
.L_x_4337:
[----:B------:R-:W-:Y:S05]  /*1be0*/  BSYNC B2 ;  /* 0x0000000000027941 */ /* 0x000fea0003800000 */
.L_x_4336:
[----:B------:R-:W0:Y:S01]  /*1bf0*/  I2F.U32 R68, R118 ;  /* 0x0000007600447306 */ /* 0x000e220000201000 */
[----:B-----5:R-:W-:Y:S01]  /*1c00*/  HADD2.F32 R70, -RZ, R60.H1_H1 ;  /* 0x3000003cff467230 */ /* 0x020fe20000004100 */
[----:B------:R-:W-:-:S04]  /*1c10*/  IMAD.MOV.U32 R71, RZ, RZ, 0x2f800000 ;  /* 0x2f800000ff477424 */ /* 0x000fc800078e00ff */
[----:B------:R-:W-:-:S04]  /*1c20*/  FMUL.FTZ R70, R70, c[0x0][0x1ec] ;  /* 0x00007b0046467a20 */ /* 0x000fc80000410000 */
[----:B------:R-:W-:Y:S02]  /*1c30*/  FMUL.FTZ R70, R70, c[0x0][0x1e8] ;  /* 0x00007a0046467a20 */ /* 0x000fe40000410000 */
[----:B0-----:R-:W-:-:S05]  /*1c40*/  FFMA.FTZ R68, R68, R71, 1.1641532182693481445e-10 ;  /* 0x2f00000044447423 */ /* 0x001fca0000010047 */
[----:B------:R-:W-:Y:S01]  /*1c50*/  FSETP.GTU.FTZ.AND P5, PT, R68, c[0x0][0x1e4], PT ;  /* 0x0000790044007a0b */ /* 0x000fe20003fbc000 */
[----:B------:R-:W-:-:S03]  /*1c60*/  @P3 HADD2.F32 R68, -RZ, R64.H1_H1 ;  /* 0x30000040ff443230 */ /* 0x000fc60000004100 */
[----:B------:R-:W-:Y:S02]  /*1c70*/  FSEL R117, R70, RZ, !P5 ;  /* 0x000000ff46757208 */ /* 0x000fe40006800000 */
[----:B------:R-:W-:-:S03]  /*1c80*/  SEL R116, RZ, 0x1, P5 ;  /* 0x00000001ff747807 */ /* 0x000fc60002800000 */
[----:B------:R-:W-:Y:S02]  /*1c90*/  @P3 FADD.FTZ R117, R68, R117 ;  /* 0x0000007544753221 */ /* 0x000fe40000010000 */
.L_x_4332:
[----:B------:R-:W-:Y:S05]  /*1ca0*/  BSYNC B1 ;  /* 0x0000000000017941 */ /* 0x000fea0003800000 */
.L_x_4330:
[----:B------:R-:W-:Y:S01]  /*1cb0*/  BSSY B1, `(.L_x_4340) ;  /* 0x000005f000017945 */ /* 0x000fe20003800000 */
[----:B------:R-:W-:Y:S05]  /*1cc0*/  @P4 BRA `(.L_x_4341) ;  /* 0x0000006000004947 */ /* 0x000fea0003800000 */
[----:B------:R-:W-:Y:S01]  /*1cd0*/  IMAD.MOV.U32 R118, RZ, RZ, RZ ;  /* 0x000000ffff767224 */ /* 0x000fe200078e00ff */
[----:B------:R-:W-:Y:S01]  /*1ce0*/  MOV R68, R69 ;  /* 0x0000004500447202 */ /* 0x000fe20000000f00 */
[----:B------:R-:W-:Y:S05]  /*1cf0*/  @!P3 BRA `(.L_x_4342) ;  /* 0x000005a00000b947 */ /* 0x000fea0003800000 */
[----:B------:R-:W-:Y:S01]  /*1d00*/  IMAD.MOV.U32 R68, RZ, RZ, R69 ;  /* 0x000000ffff447224 */ /* 0x000fe200078e0045 */
[----:B-----5:R-:W-:Y:S01]  /*1d10*/  HADD2.F32 R118, -RZ, R65.H0_H0 ;  /* 0x20000041ff767230 */ /* 0x020fe20000004100 */
[----:B------:R-:W-:Y:S05]  /*1d20*/  BRA `(.L_x_4342) ;  /* 0x0000057000007947 */ /* 0x000fea0003800000 */
.L_x_4341:
        /* <DEDUP_REMOVED lines=12> */
.L_x_4344:
[----:B------:R-:W-:Y:S02]  /*1df0*/  IMAD.MOV.U32 R121, RZ, RZ, R108 ;  /* 0x000000ffff797224 */ /* 0x000fe400078e006c */
.L_x_4345:
[----:B------:R-:W-:Y:S05]  /*1e00*/  BSYNC B2 ;  /* 0x0000000000027941 */ /* 0x000fea0003800000 */
.L_x_4343:
        /* <DEDUP_REMOVED lines=16> */
.L_x_4349:
[----:B------:R-:W-:Y:S05]  /*1f10*/  BSYNC B3 ;  /* 0x0000000000037941 */ /* 0x000fea0003800000 */
.L_x_4348:
        /* <DEDUP_REMOVED lines=44> */
.L_x_4347:
[----:B------:R-:W-:Y:S05]  /*21e0*/  BSYNC B2 ;  /* 0x0000000000027941 */ /* 0x000fea0003800000 */
.L_x_4346:
        /* <DEDUP_REMOVED lines=11> */
.L_x_4342:
[----:B------:R-:W-:Y:S05]  /*22a0*/  BSYNC B1 ;  /* 0x0000000000017941 */ /* 0x000fea0003800000 */
.L_x_4340:
[----:B------:R-:W-:Y:S01]  /*22b0*/  BSSY B1, `(.L_x_4350) ;  /* 0x000005f000017945 */ /* 0x000fe20003800000 */
[----:B------:R-:W-:Y:S05]  /*22c0*/  @P4 BRA `(.L_x_4351) ;  /* 0x0000006000004947 */ /* 0x000fea0003800000 */
[----:B------:R-:W-:Y:S02]  /*22d0*/  IMAD.MOV.U32 R121, RZ, RZ, RZ ;  /* 0x000000ffff797224 */ /* 0x000fe400078e00ff */
[----:B------:R-:W-:Y:S01]  /*22e0*/  IMAD.MOV.U32 R69, RZ, RZ, R68 ;  /* 0x000000ffff457224 */ /* 0x000fe200078e0044 */
[----:B------:R-:W-:Y:S05]  /*22f0*/  @!P3 BRA `(.L_x_4352) ;  /* 0x000005a00000b947 */ /* 0x000fea0003800000 */
[----:B------:R-:W-:Y:S01]  /*2300*/  MOV R69, R68 ;  /* 0x0000004400457202 */ /* 0x000fe20000000f00 */
[----:B-----5:R-:W-:Y:S01]  /*2310*/  HADD2.F32 R121, -RZ, R65.H1_H1 ;  /* 0x30000041ff797230 */ /* 0x020fe20000004100 */
[----:B------:R-:W-:Y:S05]  /*2320*/  BRA `(.L_x_4352) ;  /* 0x0000057000007947 */ /* 0x000fea0003800000 */
.L_x_4351:
        /* <DEDUP_REMOVED lines=12> */
.L_x_4354:
[----:B------:R-:W-:Y:S02]  /*23f0*/  IMAD.MOV.U32 R122, RZ, RZ, R108 ;  /* 0x000000ffff7a7224 */ /* 0x000fe400078e006c */
.L_x_4355:
[----:B------:R-:W-:Y:S05]  /*2400*/  BSYNC B2 ;  /* 0x0000000000027941 */ /* 0x000fea0003800000 */
.L_x_4353:
        /* <DEDUP_REMOVED lines=16> */
.L_x_4359:
[----:B------:R-:W-:Y:S05]  /*2510*/  BSYNC B3 ;  /* 0x0000000000037941 */ /* 0x000fea0003800000 */
.L_x_4358:
        /* <DEDUP_REMOVED lines=44> */
.L_x_4357:
[----:B------:R-:W-:Y:S05]  /*27e0*/  BSYNC B2 ;  /* 0x0000000000027941 */ /* 0x000fea0003800000 */
.L_x_4356:
        /* <DEDUP_REMOVED lines=11> */
.L_x_4352:
[----:B------:R-:W-:Y:S05]  /*28a0*/  BSYNC B1 ;  /* 0x0000000000017941 */ /* 0x000fea0003800000 */
.L_x_4350:
[----:B------:R-:W-:Y:S01]  /*28b0*/  BSSY B1, `(.L_x_4360) ;  /* 0x000005f000017945 */ /* 0x000fe20003800000 */
[----:B------:R-:W-:Y:S05]  /*28c0*/  @P4 BRA `(.L_x_4361) ;  /* 0x0000006000004947 */ /* 0x000fea0003800000 */
[----:B------:R-:W-:Y:S01]  /*28d0*/  HFMA2.MMA R122, -RZ, RZ, 0, 0 ;  /* 0x00000000ff7a7435 */ /* 0x000fe200000001ff */
[----:B------:R-:W-:Y:S01]  /*28e0*/  IMAD.MOV.U32 R68, RZ, RZ, R69 ;  /* 0x000000ffff447224 */ /* 0x000fe200078e0045 */
[----:B------:R-:W-:Y:S05]  /*28f0*/  @!P3 BRA `(.L_x_4362) ;  /* 0x000005a00000b947 */ /* 0x000fea0003800000 */
[----:B------:R-:W-:Y:S01]  /*2900*/  IMAD.MOV.U32 R68, RZ, RZ, R69 ;  /* 0x000000ffff447224 */ /* 0x000fe200078e0045 */
[----:B-----5:R-:W-:Y:S01]  /*2910*/  HADD2.F32 R122, -RZ, R66.H0_H0 ;  /* 0x20000042ff7a7230 */ /* 0x020fe20000004100 */
[----:B------:R-:W-:Y:S05]  /*2920*/  BRA `(.L_x_4362) ;  /* 0x0000057000007947 */ /* 0x000fea0003800000 */
.L_x_4361:
        /* <DEDUP_REMOVED lines=12> */
.L_x_4364:
[----:B------:R-:W-:Y:S02]  /*29f0*/  MOV R125, R108 ;  /* 0x0000006c007d7202 */ /* 0x000fe40000000f00 */
.L_x_4365:
[----:B------:R-:W-:Y:S05]  /*2a00*/  BSYNC B2 ;  /* 0x0000000000027941 */ /* 0x000fea0003800000 */
.L_x_4363:
        /* <DEDUP_REMOVED lines=16> */
.L_x_4369:
[----:B------:R-:W-:Y:S05]  /*2b10*/  BSYNC B3 ;  /* 0x0000000000037941 */ /* 0x000fea0003800000 */
.L_x_4368:
        /* <DEDUP_REMOVED lines=44> */
.L_x_4367:
[----:B------:R-:W-:Y:S05]  /*2de0*/  BSYNC B2 ;  /* 0x0000000000027941 */ /* 0x000fea0003800000 */
.L_x_4366:
[----:B------:R-:W0:Y:S01]  /*2df0*/  I2F.U32 R69, R125 ;  /* 0x0000007d00457306 */ /* 0x000e220000201000 */
[----:B-----5:R-:W-:Y:S01]  /*2e00*/  HADD2.F32 R70, -RZ, R62.H0_H0 ;  /* 0x2000003eff467230 */ /* 0x020fe20000004100 */
[----:B------:R-:W-:-:S04]  /*2e10*/  IMAD.MOV.U32 R122, RZ, RZ, 0x2f800000 ;  /* 0x2f800000ff7a7424 */ /* 0x000fc800078e00ff */
        /* <DEDUP_REMOVED lines=8> */
.L_x_4362:
[----:B------:R-:W-:Y:S05]  /*2ea0*/  BSYNC B1 ;  /* 0x0000000000017941 */ /* 0x000fea0003800000 */
.L_x_4360:
[----:B------:R-:W-:Y:S01]  /*2eb0*/  BSSY B1, `(.L_x_4370) ;  /* 0x000005f000017945 */ /* 0x000fe20003800000 */
[----:B------:R-:W-:Y:S05]  /*2ec0*/  @P4 BRA `(.L_x_4371) ;  /* 0x0000006000004947 */ /* 0x000fea0003800000 */
[----:B------:R-:W-:Y:S01]  /*2ed0*/  IMAD.MOV.U32 R125, RZ, RZ, RZ ;  /* 0x000000ffff7d7224 */ /* 0x000fe200078e00ff */
[----:B------:R-:W-:Y:S01]  /*2ee0*/  MOV R69, R68 ;  /* 0x0000004400457202 */ /* 0x000fe20000000f00 */
[----:B------:R-:W-:Y:S05]  /*2ef0*/  @!P3 BRA `(.L_x_4372) ;  /* 0x000005a00000b947 */ /* 0x000fea0003800000 */
[----:B------:R-:W-:Y:S01]  /*2f00*/  IMAD.MOV.U32 R69, RZ, RZ, R68 ;  /* 0x000000ffff457224 */ /* 0x000fe200078e0044 */
[----:B-----5:R-:W-:Y:S01]  /*2f10*/  HADD2.F32 R125, -RZ, R66.H1_H1 ;  /* 0x30000042ff7d7230 */ /* 0x020fe20000004100 */
[----:B------:R-:W-:Y:S05]  /*2f20*/  BRA `(.L_x_4372) ;  /* 0x0000057000007947 */ /* 0x000fea0003800000 */
.L_x_4371:
        /* <DEDUP_REMOVED lines=12> */
.L_x_4374:
[----:B------:R-:W-:Y:S02]  /*2ff0*/  IMAD.MOV.U32 R126, RZ, RZ, R108 ;  /* 0x000000ffff7e7224 */ /* 0x000fe400078e006c */
.L_x_4375:
[----:B------:R-:W-:Y:S05]  /*3000*/  BSYNC B2 ;  /* 0x0000000000027941 */ /* 0x000fea0003800000 */
.L_x_4373:
        /* <DEDUP_REMOVED lines=16> */
.L_x_4379:
[----:B------:R-:W-:Y:S05]  /*3110*/  BSYNC B3 ;  /* 0x0000000000037941 */ /* 0x000fea0003800000 */
.L_x_4378:
        /* <DEDUP_REMOVED lines=44> */
.L_x_4377:
[----:B------:R-:W-:Y:S05]  /*33e0*/  BSYNC B2 ;  /* 0x0000000000027941 */ /* 0x000fea0003800000 */
.L_x_4376:
[----:B------:R-:W0:Y:S01]  /*33f0*/  I2F.U32 R68, R126 ;  /* 0x0000007e00447306 */ /* 0x000e220000201000 */
[----:B------:R-:W-:Y:S01]  /*3400*/  HFMA2.MMA R71, -RZ, RZ, 0.1171875, 0 ;  /* 0x2f800000ff477435 */ /* 0x000fe200000001ff */
[----:B-----5:R-:W-:-:S05]  /*3410*/  HADD2.F32 R70, -RZ, R62.H1_H1 ;  /* 0x3000003eff467230 */ /* 0x020fca0000004100 */
        /* <DEDUP_REMOVED lines=8> */
.L_x_4372:
[----:B------:R-:W-:Y:S05]  /*34a0*/  BSYNC B1 ;  /* 0x0000000000017941 */ /* 0x000fea0003800000 */
.L_x_4370:
[----:B------:R-:W-:Y:S01]  /*34b0*/  BSSY B1, `(.L_x_4380) ;  /* 0x000005f000017945 */ /* 0x000fe20003800000 */
[----:B------:R-:W-:Y:S05]  /*34c0*/  @P4 BRA `(.L_x_4381) ;  /* 0x0000006000004947 */ /* 0x000fea0003800000 */
[----:B------:R-:W-:Y:S02]  /*34d0*/  IMAD.MOV.U32 R126, RZ, RZ, RZ ;  /* 0x000000ffff7e7224 */ /* 0x000fe400078e00ff */
[----:B------:R-:W-:Y:S01]  /*34e0*/  IMAD.MOV.U32 R68, RZ, RZ, R69 ;  /* 0x000000ffff447224 */ /* 0x000fe200078e0045 */
[----:B------:R-:W-:Y:S05]  /*34f0*/  @!P3 BRA `(.L_x_4382) ;  /* 0x000005a00000b947 */ /* 0x000fea0003800000 */
[----:B------:R-:W-:Y:S01]  /*3500*/  MOV R68, R69 ;  /* 0x0000004500447202 */ /* 0x000fe20000000f00 */
[----:B-----5:R-:W-:Y:S01]  /*3510*/  HADD2.F32 R126, -RZ, R67.H0_H0 ;  /* 0x20000043ff7e7230 */ /* 0x020fe20000004100 */
[----:B------:R-:W-:Y:S05]  /*3520*/  BRA `(.L_x_4382) ;  /* 0x0000057000007947 */ /* 0x000fea0003800000 */
.L_x_4381:
        /* <DEDUP_REMOVED lines=12> */
.L_x_4384:
[----:B------:R-:W-:Y:S02]  /*35f0*/  IMAD.MOV.U32 R129, RZ, RZ, R108 ;  /* 0x000000ffff817224 */ /* 0x000fe400078e006c */
.L_x_4385:
[----:B------:R-:W-:Y:S05]  /*3600*/  BSYNC B2 ;  /* 0x0000000000027941 */ /* 0x000fea0003800000 */
.L_x_4383:
        /* <DEDUP_REMOVED lines=16> */
.L_x_4389:
[----:B------:R-:W-:Y:S05]  /*3710*/  BSYNC B3 ;  /* 0x0000000000037941 */ /* 0x000fea0003800000 */
.L_x_4388:
        /* <DEDUP_REMOVED lines=44> */
.L_x_4387:
[----:B------:R-:W-:Y:S05]  /*39e0*/  BSYNC B2 ;  /* 0x0000000000027941 */ /* 0x000fea0003800000 */
.L_x_4386:
        /* <DEDUP_REMOVED lines=11> */
.L_x_4382:
[----:B------:R-:W-:Y:S05]  /*3aa0*/  BSYNC B1 ;  /* 0x0000000000017941 */ /* 0x000fea0003800000 */
.L_x_4380:
[----:B------:R-:W-:Y:S01]  /*3ab0*/  BSSY B1, `(.L_x_4390) ;  /* 0x0000060000017945 */ /* 0x000fe20003800000 */
[----:B------:R-:W-:Y:S05]  /*3ac0*/  @P4 BRA `(.L_x_4391) ;  /* 0x0000006000004947 */ /* 0x000fea0003800000 */
[----:B------:R-:W-:Y:S01]  /*3ad0*/  HFMA2.MMA R129, -RZ, RZ, 0, 0 ;  /* 0x00000000ff817435 */ /* 0x000fe200000001ff */
[----:B------:R-:W-:Y:S01]  /*3ae0*/  IMAD.MOV.U32 R138, RZ, RZ, R68 ;  /* 0x000000ffff8a7224 */ /* 0x000fe200078e0044 */
[----:B------:R-:W-:Y:S05]  /*3af0*/  @!P3 BRA `(.L_x_4392) ;  /* 0x000005b00000b947 */ /* 0x000fea0003800000 */
[----:B------:R-:W-:Y:S01]  /*3b00*/  IMAD.MOV.U32 R138, RZ, RZ, R68 ;  /* 0x000000ffff8a7224 */ /* 0x000fe200078e0044 */
[----:B-----5:R-:W-:Y:S01]  /*3b10*/  HADD2.F32 R129, -RZ, R67.H1_H1 ;  /* 0x30000043ff817230 */ /* 0x020fe20000004100 */
[----:B------:R-:W-:Y:S05]  /*3b20*/  BRA `(.L_x_4392) ;  /* 0x0000058000007947 */ /* 0x000fea0003800000 */
.L_x_4391:
        /* <DEDUP_REMOVED lines=12> */
.L_x_4394:
[----:B------:R-:W-:Y:S02]  /*3bf0*/  MOV R140, R108 ;  /* 0x0000006c008c7202 */ /* 0x000fe40000000f00 */
.L_x_4395:
[----:B------:R-:W-:Y:S05]  /*3c00*/  BSYNC B2 ;  /* 0x0000000000027941 */ /* 0x000fea0003800000 */
.L_x_4393:
        /* <DEDUP_REMOVED lines=16> */
.L_x_4399:
[----:B------:R-:W-:Y:S05]  /*3d10*/  BSYNC B3 ;  /* 0x0000000000037941 */ /* 0x000fea0003800000 */
.L_x_4398:
[----:B------:R-:W-:Y:S01]  /*3d20*/  LOP3.LUT R68, R68, R105, R113, 0x96, !PT ;  /* 0x0000006944447212 */ /* 0x000fe200078e9671 */
[----:B------:R-:W-:Y:S01]  /*3d30*/  IMAD.HI.U32 R71, R56, -0x326172a9, RZ ;  /* 0xcd9e8d5738477827 */ /* 0x000fe200078e00ff */
[----:B------:R-:W-:-:S03]  /*3d40*/  HFMA2.MMA R138, -RZ, RZ, 0, 0 ;  /* 0x00000000ff8a7435 */ /* 0x000fc600000001ff */
        /* <DEDUP_REMOVED lines=41> */
.L_x_4397:
[----:B------:R-:W-:Y:S05]  /*3fe0*/  BSYNC B2 ;  /* 0x0000000000027941 */ /* 0x000fea0003800000 */
.L_x_4396:
[----:B------:R-:W0:Y:S01]  /*3ff0*/  I2F.U32 R68, R140 ;  /* 0x0000008c00447306 */ /* 0x000e220000201000 */
[----:B------:R-:W-:-:S04]  /*4000*/  IMAD.MOV.U32 R69, RZ, RZ, 0x2f800000 ;  /* 0x2f800000ff457424 */ /* 0x000fc800078e00ff */
[----:B0-----:R-:W-:Y:S01]  /*4010*/  FFMA.FTZ R68, R68, R69, 1.1641532182693481445e-10 ;  /* 0x2f00000044447423 */ /* 0x001fe20000010045 */
[----:B-----5:R-:W-:-:S04]  /*4020*/  HADD2.F32 R69, -RZ, R63.H1_H1 ;  /* 0x3000003fff457230 */ /* 0x020fc80000004100 */
[----:B------:R-:W-:Y:S01]  /*4030*/  FSETP.GTU.FTZ.AND P4, PT, R68, c[0x0][0x1e4], PT ;  /* 0x0000790044007a0b */ /* 0x000fe20003f9c000 */
[----:B------:R-:W-:Y:S01]  /*4040*/  FMUL.FTZ R69, R69, c[0x0][0x1ec] ;  /* 0x00007b0045457a20 */ /* 0x000fe20000410000 */
[----:B------:R-:W-:-:S03]  /*4050*/  @P3 HADD2.F32 R68, -RZ, R67.H1_H1 ;  /* 0x30000043ff443230 */ /* 0x000fc60000004100 */
[----:B------:R-:W-:-:S05]  /*4060*/  FMUL.FTZ R69, R69, c[0x0][0x1e8] ;  /* 0x00007a0045457a20 */ /* 0x000fca0000410000 */
[----:B------:R-:W-:-:S05]  /*4070*/  FSEL R129, R69, RZ, !P4 ;  /* 0x000000ff45817208 */ /* 0x000fca0006000000 */
[----:B------:R-:W-:Y:S01]  /*4080*/  @P3 FADD.FTZ R129, R68, R129 ;  /* 0x0000008144813221 */ /* 0x000fe20000010000 */
[----:B------:R-:W-:-:S04]  /*4090*/  SEL R68, RZ, 0x1, P4 ;  /* 0x00000001ff447807 */ /* 0x000fc80002000000 */
[----:B------:R-:W-:Y:S02]  /*40a0*/  PRMT R140, R68, 0x7610, R140 ;  /* 0x00007610448c7816 */ /* 0x000fe4000000008c */
.L_x_4392:
[----:B------:R-:W-:Y:S05]  /*40b0*/  BSYNC B1 ;  /* 0x0000000000017941 */ /* 0x000fea0003800000 */
.L_x_4390:
[----:B------:R-:W-:Y:S01]  /*40c0*/  IMAD.MOV.U32 R133, RZ, RZ, 0x10 ;  /* 0x00000010ff857424 */ /* 0x000fe200078e00ff */
[----:B------:R-:W-:Y:S01]  /*40d0*/  F2FP.PACK_AB R71, R129, R126 ;  /* 0x0000007e8147723e */ /* 0x000fe200000000ff */
[----:B------:R-:W-:Y:S01]  /*40e0*/  BSSY B1, `(.L_x_4400) ;  /* 0x000001b000017945 */ /* 0x000fe20003800000 */
[----:B------:R-:W-:Y:S01]  /*40f0*/  F2FP.PACK_AB R70, R125, R122 ;  /* 0x0000007a7d46723e */ /* 0x000fe200000000ff */
[----:B------:R-:W-:Y:S01]  /*4100*/  IMAD.WIDE.U32 R132, R148, R133, c[0x0][0x188] ;  /* 0x0000620094847625 */ /* 0x000fe200078e0085 */
[----:B------:R-:W-:Y:S02]  /*4110*/  F2FP.PACK_AB R69, R121, R118 ;  /* 0x000000767945723e */ /* 0x000fe400000000ff */
[----:B------:R-:W-:-:S05]  /*4120*/  F2FP.PACK_AB R68, R117, R114 ;  /* 0x000000727544723e */ /* 0x000fca00000000ff */
[----:B------:R0:W-:Y:S01]  /*4130*/  STG.E.128 [R132.64], R68 ;  /* 0x0000004484007986 */ /* 0x0001e2000c101d04 */
[----:B------:R-:W-:Y:S05]  /*4140*/  @!P2 BRA `(.L_x_4401) ;  /* 0x000001400000a947 */ /* 0x000fea0003800000 */
[----:B0-----:R-:W-:Y:S02]  /*4150*/  SHF.L.U32 R68, R127, 0x10, RZ ;  /* 0x000000107f447819 */ /* 0x001fe400000006ff */
[----:B------:R-:W-:Y:S02]  /*4160*/  LOP3.LUT R70, R119, 0xff, RZ, 0xc0, !PT ;  /* 0x000000ff77467812 */ /* 0x000fe400078ec0ff */
[----:B------:R-:W-:Y:S02]  /*4170*/  LOP3.LUT R69, R68, 0xff0000, RZ, 0xc0, !PT ;  /* 0x00ff000044457812 */ /* 0x000fe400078ec0ff */
[----:B------:R-:W-:Y:S01]  /*4180*/  LOP3.LUT R68, R140, 0xffff, RZ, 0xc0, !PT ;  /* 0x0000ffff8c447812 */ /* 0x000fe200078ec0ff */
[----:B------:R-:W-:-:S03]  /*4190*/  IMAD.WIDE.U32 R70, R70, 0x10000, RZ ;  /* 0x0001000046467825 */ /* 0x000fc600078e00ff */
        /* <DEDUP_REMOVED lines=15> */
.L_x_4401:
[----:B------:R-:W-:Y:S05]  /*4290*/  BSYNC B1 ;  /* 0x0000000000017941 */ /* 0x000fea0003800000 */
.L_x_4400:
[----:B------:R-:W-:Y:S02]  /*42a0*/  IADD3 R148, R148, 0x100, RZ ;  /* 0x0000010094947810 */ /* 0x000fe40007ffe0ff */
[----:B------:R-:W-:Y:S02]  /*42b0*/  IADD3 R146, R146, 0x100, RZ ;  /* 0x0000010092927810 */ /* 0x000fe40007ffe0ff */
.L_x_4319:
[----:B---3--:R-:W-:Y:S05]  /*42c0*/  BSYNC B0 ;  /* 0x0000000000007941 */ /* 0x008fea0003800000 */
.L_x_4318:
        /* <DEDUP_REMOVED lines=8> */
[----:B------:R-:W-:-:S05]  /*4350*/  @P3 MOV R69, 0x10 ;  /* 0x0000001000453802 */ /* 0x000fca0000000f00 */
        /* <DEDUP_REMOVED lines=8> */
[----:B------:R-:W-:Y:S01]  /*43e0*/  MOV R68, R138 ;  /* 0x0000008a00447202 */ /* 0x000fe20000000f00 */
[----:B-----5:R-:W-:Y:S01]  /*43f0*/  HADD2.F32 R128, -RZ, R64.H0_H0 ;  /* 0x20000040ff807230 */ /* 0x020fe20000004100 */
[----:B------:R-:W-:Y:S05]  /*4400*/  BRA `(.L_x_4406) ;  /* 0x0000057000007947 */ /* 0x000fea0003800000 */
.L_x_4405:
        /* <DEDUP_REMOVED lines=12> */
.L_x_4408:
[----:B------:R-:W-:Y:S02]  /*44d0*/  IMAD.MOV.U32 R115, RZ, RZ, R108 ;  /* 0x000000ffff737224 */ /* 0x000fe400078e006c */
.L_x_4409:
[----:B------:R-:W-:Y:S05]  /*44e0*/  BSYNC B2 ;  /* 0x0000000000027941 */ /* 0x000fea0003800000 */
.L_x_4407:
        /* <DEDUP_REMOVED lines=16> */
.L_x_4413:
[----:B------:R-:W-:Y:S05]  /*45f0*/  BSYNC B3 ;  /* 0x0000000000037941 */ /* 0x000fea0003800000 */
.L_x_4412:
        /* <DEDUP_REMOVED lines=42> */
[----:B------:R-:W-:-:S05]  /*48a0*/  LOP3.LUT R134, R137, R134, R101, 0x96, !PT ;  /* 0x0000008689867212 */ /* 0x000fca00078e9665 */
.L_x_4411:
[----:B------:R-:W-:Y:S05]  /*48b0*/  BSYNC B2 ;  /* 0x0000000000027941 */ /* 0x000fea0003800000 */
.L_x_4410:
[----:B------:R-:W0:Y:S01]  /*48c0*/  I2F.U32 R69, R115 ;  /* 0x0000007300457306 */ /* 0x000e220000201000 */
[----:B-----5:R-:W-:Y:S01]  /*48d0*/  HADD2.F32 R71, -RZ, R60.H0_H0 ;  /* 0x2000003cff477230 */ /* 0x020fe20000004100 */
[----:B------:R-:W-:-:S04]  /*48e0*/  IMAD.MOV.U32 R70, RZ, RZ, 0x2f800000 ;  /* 0x2f800000ff467424 */ /* 0x000fc800078e00ff */
[----:B------:R-:W-:-:S04]  /*48f0*/  FMUL.FTZ R71, R71, c[0x0][0x1ec] ;  /* 0x00007b0047477a20 */ /* 0x000fc80000410000 */
[----:B------:R-:W-:Y:S02]  /*4900*/  FMUL.FTZ R71, R71, c[0x0][0x1e8] ;  /* 0x00007a0047477a20 */ /* 0x000fe40000410000 */
[----:B0-----:R-:W-:-:S05]  /*4910*/  FFMA.FTZ R69, R69, R70, 1.1641532182693481445e-10 ;  /* 0x2f00000045457423 */ /* 0x001fca0000010046 */
[----:B------:R-:W-:-:S04]  /*4920*/  FSETP.GTU.FTZ.AND P5, PT, R69, c[0x0][0x1e4], PT ;  /* 0x0000790045007a0b */ /* 0x000fc80003fbc000 */
[----:B------:R-:W-:Y:S01]  /*4930*/  FSEL R128, R71, RZ, !P5 ;  /* 0x000000ff47807208 */ /* 0x000fe20006800000 */
[----:B------:R-:W-:Y:S01]  /*4940*/  @P3 HADD2.F32 R71, -RZ, R64.H0_H0 ;  /* 0x20000040ff473230 */ /* 0x000fe20000004100 */
[----:B------:R-:W-:-:S04]  /*4950*/  SEL R69, RZ, 0x1, P5 ;  /* 0x00000001ff457807 */ /* 0x000fc80002800000 */
[----:B------:R-:W-:Y:S01]  /*4960*/  @P3 FADD.FTZ R128, R71, R128 ;  /* 0x0000008047803221 */ /* 0x000fe20000010000 */
[----:B------:R-:W-:Y:S02]  /*4970*/  PRMT R115, R69, 0x7610, R115 ;  /* 0x0000761045737816 */ /* 0x000fe40000000073 */
.L_x_4406:
[----:B------:R-:W-:Y:S05]  /*4980*/  BSYNC B1 ;  /* 0x0000000000017941 */ /* 0x000fea0003800000 */
.L_x_4404:
        /* <DEDUP_REMOVED lines=8> */
.L_x_4415:
        /* <DEDUP_REMOVED lines=12> */
.L_x_4418:
[----:B------:R-:W-:Y:S02]  /*4ad0*/  IMAD.MOV.U32 R116, RZ, RZ, R108 ;  /* 0x000000ffff747224 */ /* 0x000fe400078e006c */
.L_x_4419:
[----:B------:R-:W-:Y:S05]  /*4ae0*/  BSYNC B2 ;  /* 0x0000000000027941 */ /* 0x000fea0003800000 */
.L_x_4417:
        /* <DEDUP_REMOVED lines=16> */
.L_x_4423:
[----:B------:R-:W-:Y:S05]  /*4bf0*/  BSYNC B3 ;  /* 0x0000000000037941 */ /* 0x000fea0003800000 */
.L_x_4422:
        /* <DEDUP_REMOVED lines=43> */
.L_x_4421:
[----:B------:R-:W-:Y:S05]  /*4eb0*/  BSYNC B2 ;  /* 0x0000000000027941 */ /* 0x000fea0003800000 */
.L_x_4420:
[----:B------:R-:W0:Y:S01]  /*4ec0*/  I2F.U32 R68, R116 ;  /* 0x0000007400447306 */ /* 0x000e220000201000 */
[----:B-----5:R-:W-:Y:S01]  /*4ed0*/  HADD2.F32 R70, -RZ, R60.H1_H1 ;  /* 0x3000003cff467230 */ /* 0x020fe20000004100 */
[----:B------:R-:W-:-:S04]  /*4ee0*/  IMAD.MOV.U32 R71, RZ, RZ, 0x2f800000 ;  /* 0x2f800000ff477424 */ /* 0x000fc800078e00ff */
[----:B------:R-:W-:-:S04]  /*4ef0*/  FMUL.FTZ R70, R70, c[0x0][0x1ec] ;  /* 0x00007b0046467a20 */ /* 0x000fc80000410000 */
[----:B------:R-:W-:Y:S02]  /*4f00*/  FMUL.FTZ R70, R70, c[0x0][0x1e8] ;  /* 0x00007a0046467a20 */ /* 0x000fe40000410000 */
[----:B0-----:R-:W-:-:S05]  /*4f10*/  FFMA.FTZ R68, R68, R71, 1.1641532182693481445e-10 ;  /* 0x2f00000044447423 */ /* 0x001fca0000010047 */
[----:B------:R-:W-:-:S04]  /*4f20*/  FSETP.GTU.FTZ.AND P5, PT, R68, c[0x0][0x1e4], PT ;  /* 0x0000790044007a0b */ /* 0x000fc80003fbc000 */
[----:B------:R-:W-:Y:S01]  /*4f30*/  FSEL R131, R70, RZ, !P5 ;  /* 0x000000ff46837208 */ /* 0x000fe20006800000 */
[----:B------:R-:W-:Y:S01]  /*4f40*/  @P3 HADD2.F32 R70, -RZ, R64.H1_H1 ;  /* 0x30000040ff463230 */ /* 0x000fe20000004100 */
[----:B------:R-:W-:-:S04]  /*4f50*/  SEL R68, RZ, 0x1, P5 ;  /* 0x00000001ff447807 */ /* 0x000fc80002800000 */
[----:B------:R-:W-:Y:S01]  /*4f60*/  @P3 FADD.FTZ R131, R70, R131 ;  /* 0x0000008346833221 */ /* 0x000fe20000010000 */
[----:B------:R-:W-:Y:S02]  /*4f70*/  PRMT R116, R68, 0x7610, R116 ;  /* 0x0000761044747816 */ /* 0x000fe40000000074 */
.L_x_4416:
[----:B------:R-:W-:Y:S05]  /*4f80*/  BSYNC B1 ;  /* 0x0000000000017941 */ /* 0x000fea0003800000 */
.L_x_4414:
        /* <DEDUP_REMOVED lines=8> */
.L_x_4425:
        /* <DEDUP_REMOVED lines=12> */
.L_x_4428:
[----:B------:R-:W-:Y:S02]  /*50d0*/  MOV R119, R108 ;  /* 0x0000006c00777202 */ /* 0x000fe40000000f00 */
.L_x_4429:
[----:B------:R-:W-:Y:S05]  /*50e0*/  BSYNC B2 ;  /* 0x0000000000027941 */ /* 0x000fea0003800000 */
.L_x_4427:
        /* <DEDUP_REMOVED lines=16> */
.L_x_4433:
[----:B------:R-:W-:Y:S05]  /*51f0*/  BSYNC B3 ;  /* 0x0000000000037941 */ /* 0x000fea0003800000 */
.L_x_4432:
        /* <DEDUP_REMOVED lines=43> */
.L_x_4431:
[----:B------:R-:W-:Y:S05]  /*54b0*/  BSYNC B2 ;  /* 0x0000000000027941 */ /* 0x000fea0003800000 */
.L_x_4430:
[----:B------:R-:W0:Y:S01]  /*54c0*/  I2F.U32 R69, R119 ;  /* 0x0000007700457306 */ /* 0x000e220000201000 */
[----:B------:R-:W-:Y:S01]  /*54d0*/  HFMA2.MMA R70, -RZ, RZ, 0.1171875, 0 ;  /* 0x2f800000ff467435 */ /* 0x000fe200000001ff */
[----:B-----5:R-:W-:-:S05]  /*54e0*/  HADD2.F32 R71, -RZ, R61.H0_H0 ;  /* 0x2000003dff477230 */ /* 0x020fca0000004100 */
        /* <DEDUP_REMOVED lines=9> */
.L_x_4426:
[----:B------:R-:W-:Y:S05]  /*5580*/  BSYNC B1 ;  /* 0x0000000000017941 */ /* 0x000fea0003800000 */
.L_x_4424:
        /* <DEDUP_REMOVED lines=8> */
.L_x_4435:
        /* <DEDUP_REMOVED lines=12> */
.L_x_4438:
[----:B------:R-:W-:Y:S02]  /*56d0*/  IMAD.MOV.U32 R120, RZ, RZ, R108 ;  /* 0x000000ffff787224 */ /* 0x000fe400078e006c */
.L_x_4439:
[----:B------:R-:W-:Y:S05]  /*56e0*/  BSYNC B2 ;  /* 0x0000000000027941 */ /* 0x000fea0003800000 */
.L_x_4437:
        /* <DEDUP_REMOVED lines=16> */
.L_x_4443:
[----:B------:R-:W-:Y:S05]  /*57f0*/  BSYNC B3 ;  /* 0x0000000000037941 */ /* 0x000fea0003800000 */
.L_x_4442:
        /* <DEDUP_REMOVED lines=40> */
[----:B------:R-:W-:Y:S02]  /*5a80*/  HFMA2.MMA R69, -RZ, RZ, 0, 0 ;  /* 0x00000000ff457435 */ /* 0x000fe400000001ff */
[----:B------:R-:W-:Y:S01]  /*5a90*/  IMAD.MOV.U32 R108, RZ, RZ, R68 ;  /* 0x000000ffff6c7224 */ /* 0x000fe200078e0044 */
[----:B------:R-:W-:-:S03]  /*5aa0*/  LOP3.LUT R134, R137, R134, R101, 0x96, !PT ;  /* 0x0000008689867212 */ /* 0x000fc600078e9665 */
.L_x_4441:
[----:B------:R-:W-:Y:S05]  /*5ab0*/  BSYNC B2 ;  /* 0x0000000000027941 */ /* 0x000fea0003800000 */
.L_x_4440:
        /* <DEDUP_REMOVED lines=12> */
.L_x_4436:
[----:B------:R-:W-:Y:S05]  /*5b80*/  BSYNC B1 ;  /* 0x0000000000017941 */ /* 0x000fea0003800000 */
.L_x_4434:
        /* <DEDUP_REMOVED lines=8> */
.L_x_4445:
        /* <DEDUP_REMOVED lines=12> */
.L_x_4448:
[----:B------:R-:W-:Y:S02]  /*5cd0*/  IMAD.MOV.U32 R123, RZ, RZ, R108 ;  /* 0x000000ffff7b7224 */ /* 0x000fe400078e006c */
.L_x_4449:
[----:B------:R-:W-:Y:S05]  /*5ce0*/  BSYNC B2 ;  /* 0x0000000000027941 */ /* 0x000fea0003800000 */
.L_x_4447:
        /* <DEDUP_REMOVED lines=16> */
.L_x_4453:
[----:B------:R-:W-:Y:S05]  /*5df0*/  BSYNC B3 ;  /* 0x0000000000037941 */ /* 0x000fea0003800000 */
.L_x_4452:
        /* <DEDUP_REMOVED lines=43> */
.L_x_4451:
[----:B------:R-:W-:Y:S05]  /*60b0*/  BSYNC B2 ;  /* 0x0000000000027941 */ /* 0x000fea0003800000 */
.L_x_4450:
[----:B------:R-:W0:Y:S01]  /*60c0*/  I2F.U32 R69, R123 ;  /* 0x0000007b00457306 */ /* 0x000e220000201000 */
[----:B-----5:R-:W-:Y:S01]  /*60d0*/  HADD2.F32 R71, -RZ, R62.H0_H0 ;  /* 0x2000003eff477230 */ /* 0x020fe20000004100 */
[----:B------:R-:W-:-:S04]  /*60e0*/  IMAD.MOV.U32 R70, RZ, RZ, 0x2f800000 ;  /* 0x2f800000ff467424 */ /* 0x000fc800078e00ff */
[----:B------:R-:W-:-:S04]  /*60f0*/  FMUL.FTZ R71, R71, c[0x0][0x1ec] ;  /* 0x00007b0047477a20 */ /* 0x000fc80000410000 */
[----:B------:R-:W-:Y:S02]  /*6100*/  FMUL.FTZ R71, R71, c[0x0][0x1e8] ;  /* 0x00007a0047477a20 */ /* 0x000fe40000410000 */
[----:B0-----:R-:W-:Y:S01]  /*6110*/  FFMA.FTZ R69, R69, R70, 1.1641532182693481445e-10 ;  /* 0x2f00000045457423 */ /* 0x001fe20000010046 */
[----:B------:R-:W-:-:S04]  /*6120*/  @P3 HADD2.F32 R70, -RZ, R66.H0_H0 ;  /* 0x20000042ff463230 */ /* 0x000fc80000004100 */
[----:B------:R-:W-:-:S04]  /*6130*/  FSETP.GTU.FTZ.AND P5, PT, R69, c[0x0][0x1e4], PT ;  /* 0x0000790045007a0b */ /* 0x000fc80003fbc000 */
[----:B------:R-:W-:Y:S02]  /*6140*/  FSEL R137, R71, RZ, !P5 ;  /* 0x000000ff47897208 */ /* 0x000fe40006800000 */
[----:B------:R-:W-:-:S03]  /*6150*/  SEL R69, RZ, 0x1, P5 ;  /* 0x00000001ff457807 */ /* 0x000fc60002800000 */
[----:B------:R-:W-:Y:S01]  /*6160*/  @P3 FADD.FTZ R137, R70, R137 ;  /* 0x0000008946893221 */ /* 0x000fe20000010000 */
[----:B------:R-:W-:Y:S02]  /*6170*/  PRMT R123, R69, 0x7610, R123 ;  /* 0x00007610457b7816 */ /* 0x000fe4000000007b */
.L_x_4446:
[----:B------:R-:W-:Y:S05]  /*6180*/  BSYNC B1 ;  /* 0x0000000000017941 */ /* 0x000fea0003800000 */
.L_x_4444:
        /* <DEDUP_REMOVED lines=8> */
.L_x_4455:
        /* <DEDUP_REMOVED lines=12> */
.L_x_4458:
[----:B------:R-:W-:Y:S02]  /*62d0*/  MOV R124, R108 ;  /* 0x0000006c007c7202 */ /* 0x000fe40000000f00 */
.L_x_4459:
[----:B------:R-:W-:Y:S05]  /*62e0*/  BSYNC B2 ;  /* 0x0000000000027941 */ /* 0x000fea0003800000 */
.L_x_4457:
        /* <DEDUP_REMOVED lines=16> */
.L_x_4463:
[----:B------:R-:W-:Y:S05]  /*63f0*/  BSYNC B3 ;  /* 0x0000000000037941 */ /* 0x000fea0003800000 */
.L_x_4462:
        /* <DEDUP_REMOVED lines=43> */
[----:B------:R-:W-:-:S06]  /*66b0*/  HFMA2.MMA R69, -RZ, RZ, 0, 0 ;  /* 0x00000000ff457435 */ /* 0x000fcc00000001ff */
.L_x_4461:
[----:B------:R-:W-:Y:S05]  /*66c0*/  BSYNC B2 ;  /* 0x0000000000027941 */ /* 0x000fea0003800000 */
.L_x_4460:
        /* <DEDUP_REMOVED lines=12> */
.L_x_4456:
[----:B------:R-:W-:Y:S05]  /*6790*/  BSYNC B1 ;  /* 0x0000000000017941 */ /* 0x000fea0003800000 */
.L_x_4454:
        /* <DEDUP_REMOVED lines=8> */
.L_x_4465:
        /* <DEDUP_REMOVED lines=12> */
.L_x_4468:
[----:B------:R-:W-:Y:S02]  /*68e0*/  IMAD.MOV.U32 R127, RZ, RZ, R108 ;  /* 0x000000ffff7f7224 */ /* 0x000fe400078e006c */
.L_x_4469:
[----:B------:R-:W-:Y:S05]  /*68f0*/  BSYNC B2 ;  /* 0x0000000000027941 */ /* 0x000fea0003800000 */
.L_x_4467:
        /* <DEDUP_REMOVED lines=16> */
.L_x_4473:
[----:B------:R-:W-:Y:S05]  /*6a00*/  BSYNC B3 ;  /* 0x0000000000037941 */ /* 0x000fea0003800000 */
.L_x_4472:
        /* <DEDUP_REMOVED lines=42> */
[----:B------:R-:W-:Y:S01]  /*6cb0*/  LOP3.LUT R134, R69, R70, R101, 0x96, !PT ;  /* 0x0000004645867212 */ /* 0x000fe200078e9665 */
[----:B------:R-:W-:Y:S02]  /*6cc0*/  IMAD.MOV.U32 R68, RZ, RZ, RZ ;  /* 0x000000ffff447224 */ /* 0x000fe400078e00ff */
.L_x_4471:
[----:B------:R-:W-:Y:S05]  /*6cd0*/  BSYNC B2 ;  /* 0x0000000000027941 */ /* 0x000fea0003800000 */
.L_x_4470:
[----:B------:R-:W0:Y:S01]  /*6ce0*/  I2F.U32 R69, R127 ;  /* 0x0000007f00457306 */ /* 0x000e220000201000 */
[----:B------:R-:W-:Y:S01]  /*6cf0*/  HFMA2.MMA R70, -RZ, RZ, 0.1171875, 0 ;  /* 0x2f800000ff467435 */ /* 0x000fe200000001ff */
[----:B-----5:R-:W-:-:S05]  /*6d00*/  HADD2.F32 R71, -RZ, R63.H0_H0 ;  /* 0x2000003fff477230 */ /* 0x020fca0000004100 */
        /* <DEDUP_REMOVED lines=9> */
.L_x_4466:
[----:B------:R-:W-:Y:S05]  /*6da0*/  BSYNC B1 ;  /* 0x0000000000017941 */ /* 0x000fea0003800000 */
.L_x_4464:
        /* <DEDUP_REMOVED lines=8> */
.L_x_4475:
        /* <DEDUP_REMOVED lines=12> */
.L_x_4478:
[----:B------:R-:W-:Y:S02]  /*6ef0*/  IMAD.MOV.U32 R140, RZ, RZ, R108 ;  /* 0x000000ffff8c7224 */ /* 0x000fe400078e006c */
.L_x_4479:
[----:B------:R-:W-:Y:S05]  /*6f00*/  BSYNC B2 ;  /* 0x0000000000027941 */ /* 0x000fea0003800000 */
.L_x_4477:
        /* <DEDUP_REMOVED lines=16> */
.L_x_4483:
[----:B------:R-:W-:Y:S05]  /*7010*/  BSYNC B3 ;  /* 0x0000000000037941 */ /* 0x000fea0003800000 */
.L_x_4482:
        /* <DEDUP_REMOVED lines=42> */
[----:B------:R-:W-:Y:S02]  /*72c0*/  LOP3.LUT R134, R69, R70, R101, 0x96, !PT ;  /* 0x0000004645867212 */ /* 0x000fe400078e9665 */
[----:B------:R-:W-:Y:S02]  /*72d0*/  MOV R136, R68 ;  /* 0x0000004400887202 */ /* 0x000fe40000000f00 */
.L_x_4481:
[----:B------:R-:W-:Y:S05]  /*72e0*/  BSYNC B2 ;  /* 0x0000000000027941 */ /* 0x000fea0003800000 */
.L_x_4480:
        /* <DEDUP_REMOVED lines=12> */
.L_x_4476:
[----:B------:R-:W-:Y:S05]  /*73b0*/  BSYNC B1 ;  /* 0x0000000000017941 */ /* 0x000fea0003800000 */
.L_x_4474:
[----:B------:R-:W-:Y:S01]  /*73c0*/  HFMA2.MMA R133, -RZ, RZ, 0, 9.5367431640625e-07 ;  /* 0x00000010ff857435 */ /* 0x000fe200000001ff */
[----:B------:R-:W-:Y:S01]  /*73d0*/  F2FP.PACK_AB R71, R143, R141 ;  /* 0x0000008d8f47723e */ /* 0x000fe200000000ff */
[----:B------:R-:W-:Y:S01]  /*73e0*/  BSSY B1, `(.L_x_4484) ;  /* 0x000001b000017945 */ /* 0x000fe20003800000 */
[----:B------:R-:W-:Y:S02]  /*73f0*/  F2FP.PACK_AB R70, R139, R137 ;  /* 0x000000898b46723e */ /* 0x000fe400000000ff */
[----:B------:R-:W-:Y:S02]  /*7400*/  F2FP.PACK_AB R69, R135, R130 ;  /* 0x000000828745723e */ /* 0x000fe400000000ff */
[----:B------:R-:W-:-:S03]  /*7410*/  F2FP.PACK_AB R68, R131, R128 ;  /* 0x000000808344723e */ /* 0x000fc600000000ff */
        /* <DEDUP_REMOVED lines=23> */
.L_x_4485:
[----:B------:R-:W-:Y:S05]  /*7590*/  BSYNC B1 ;  /* 0x0000000000017941 */ /* 0x000fea0003800000 */
.L_x_4484:
[----:B------:R-:W-:Y:S02]  /*75a0*/  IADD3 R148, R148, 0x100, RZ ;  /* 0x0000010094947810 */ /* 0x000fe40007ffe0ff */
[----:B------:R-:W-:Y:S02]  /*75b0*/  IADD3 R146, R146, 0x100, RZ ;  /* 0x0000010092927810 */ /* 0x000fe40007ffe0ff */
.L_x_4403:
[----:B------:R-:W-:Y:S05]  /*75c0*/  BSYNC B0 ;  /* 0x0000000000007941 */ /* 0x000fea0003800000 */
.L_x_4402:
        /* <DEDUP_REMOVED lines=18> */
[----:B-----5:R-:W-:Y:S01]  /*76f0*/  HADD2.F32 R145, -RZ, R64.H0_H0 ;  /* 0x20000040ff917230 */ /* 0x020fe20000004100 */
[----:B------:R-:W-:Y:S05]  /*7700*/  BRA `(.L_x_4490) ;  /* 0x0000058000007947 */ /* 0x000fea0003800000 */
.L_x_4489:
        /* <DEDUP_REMOVED lines=12> */
.L_x_4492:
[----:B------:R-:W-:Y:S02]  /*77d0*/  IMAD.MOV.U32 R115, RZ, RZ, R108 ;  /* 0x000000ffff737224 */ /* 0x000fe400078e006c */
.L_x_4493:
[----:B------:R-:W-:Y:S05]  /*77e0*/  BSYNC B2 ;  /* 0x0000000000027941 */ /* 0x000fea0003800000 */
.L_x_4491:
        /* <DEDUP_REMOVED lines=16> */
.L_x_4497:
[----:B------:R-:W-:Y:S05]  /*78f0*/  BSYNC B3 ;  /* 0x0000000000037941 */ /* 0x000fea0003800000 */
.L_x_4496:
        /* <DEDUP_REMOVED lines=44> */
.L_x_4495:
[----:B------:R-:W-:Y:S05]  /*7bc0*/  BSYNC B2 ;  /* 0x0000000000027941 */ /* 0x000fea0003800000 */
.L_x_4494:
        /* <DEDUP_REMOVED lines=12> */
.L_x_4490:
[----:B------:R-:W-:Y:S05]  /*7c90*/  BSYNC B1 ;  /* 0x0000000000017941 */ /* 0x000fea0003800000 */
.L_x_4488:
        /* <DEDUP_REMOVED lines=8> */
.L_x_4499:
        /* <DEDUP_REMOVED lines=12> */
.L_x_4502:
[----:B------:R-:W-:Y:S02]  /*7de0*/  IMAD.MOV.U32 R116, RZ, RZ, R108 ;  /* 0x000000ffff747224 */ /* 0x000fe400078e006c */
.L_x_4503:
[----:B------:R-:W-:Y:S05]  /*7df0*/  BSYNC B2 ;  /* 0x0000000000027941 */ /* 0x000fea0003800000 */
.L_x_4501:
        /* <DEDUP_REMOVED lines=16> */
.L_x_4507:
[----:B------:R-:W-:Y:S05]  /*7f00*/  BSYNC B3 ;  /* 0x0000000000037941 */ /* 0x000fea0003800000 */
.L_x_4506:
        /* <DEDUP_REMOVED lines=44> */
.L_x_4505:
[----:B------:R-:W-:Y:S05]  /*81d0*/  BSYNC B2 ;  /* 0x0000000000027941 */ /* 0x000fea0003800000 */
.L_x_4504:
        /* <DEDUP_REMOVED lines=12> */
.L_x_4500:
[----:B------:R-:W-:Y:S05]  /*82a0*/  BSYNC B1 ;  /* 0x0000000000017941 */ /* 0x000fea0003800000 */
.L_x_4498:
        /* <DEDUP_REMOVED lines=8> */
.L_x_4509:
        /* <DEDUP_REMOVED lines=12> */
.L_x_4512:
[----:B------:R-:W-:Y:S02]  /*83f0*/  MOV R119, R108 ;  /* 0x0000006c00777202 */ /* 0x000fe40000000f00 */
.L_x_4513:
[----:B------:R-:W-:Y:S05]  /*8400*/  BSYNC B2 ;  /* 0x0000000000027941 */ /* 0x000fea0003800000 */
.L_x_4511:
        /* <DEDUP_REMOVED lines=16> */
.L_x_4517:
[----:B------:R-:W-:Y:S05]  /*8510*/  BSYNC B3 ;  /* 0x0000000000037941 */ /* 0x000fea0003800000 */
.L_x_4516:
        /* <DEDUP_REMOVED lines=44> */
.L_x_4515:
[----:B------:R-:W-:Y:S05]  /*87e0*/  BSYNC B2 ;  /* 0x0000000000027941 */ /* 0x000fea0003800000 */
.L_x_4514:
        /* <DEDUP_REMOVED lines=12> */
.L_x_4510:
[----:B------:R-:W-:Y:S05]  /*88b0*/  BSYNC B1 ;  /* 0x0000000000017941 */ /* 0x000fea0003800000 */
.L_x_4508:
        /* <DEDUP_REMOVED lines=8> */
.L_x_4519:
        /* <DEDUP_REMOVED lines=12> */
.L_x_4522:
[----:B------:R-:W-:Y:S02]  /*8a00*/  IMAD.MOV.U32 R120, RZ, RZ, R108 ;  /* 0x000000ffff787224 */ /* 0x000fe400078e006c */
.L_x_4523:
[----:B------:R-:W-:Y:S05]  /*8a10*/  BSYNC B2 ;  /* 0x0000000000027941 */ /* 0x000fea0003800000 */
.L_x_4521:
        /* <DEDUP_REMOVED lines=16> */
.L_x_4527:
[----:B------:R-:W-:Y:S05]  /*8b20*/  BSYNC B3 ;  /* 0x0000000000037941 */ /* 0x000fea0003800000 */
.L_x_4526:
        /* <DEDUP_REMOVED lines=44> */
.L_x_4525:
[----:B------:R-:W-:Y:S05]  /*8df0*/  BSYNC B2 ;  /* 0x0000000000027941 */ /* 0x000fea0003800000 */
.L_x_4524:
[----:B------:R-:W0:Y:S01]  /*8e00*/  I2F.U32 R68, R120 ;  /* 0x0000007800447306 */ /* 0x000e220000201000 */
[----:B------:R-:W-:Y:S01]  /*8e10*/  HFMA2.MMA R71, -RZ, RZ, 0.1171875, 0 ;  /* 0x2f800000ff477435 */ /* 0x000fe200000001ff */
[----:B-----5:R-:W-:-:S05]  /*8e20*/  HADD2.F32 R70, -RZ, R61.H1_H1 ;  /* 0x3000003dff467230 */ /* 0x020fca0000004100 */
        /* <DEDUP_REMOVED lines=9> */
.L_x_4520:
[----:B------:R-:W-:Y:S05]  /*8ec0*/  BSYNC B1 ;  /* 0x0000000000017941 */ /* 0x000fea0003800000 */
.L_x_4518:
        /* <DEDUP_REMOVED lines=8> */
.L_x_4529:
        /* <DEDUP_REMOVED lines=12> */
.L_x_4532:
[----:B------:R-:W-:Y:S02]  /*9010*/  IMAD.MOV.U32 R123, RZ, RZ, R108 ;  /* 0x000000ffff7b7224 */ /* 0x000fe400078e006c */
.L_x_4533:
[----:B------:R-:W-:Y:S05]  /*9020*/  BSYNC B2 ;  /* 0x0000000000027941 */ /* 0x000fea0003800000 */
.L_x_4531:
        /* <DEDUP_REMOVED lines=16> */
.L_x_4537:
[----:B------:R-:W-:Y:S05]  /*9130*/  BSYNC B3 ;  /* 0x0000000000037941 */ /* 0x000fea0003800000 */
.L_x_4536:
        /* <DEDUP_REMOVED lines=44> */
.L_x_4535:
[----:B------:R-:W-:Y:S05]  /*9400*/  BSYNC B2 ;  /* 0x0000000000027941 */ /* 0x000fea0003800000 */
.L_x_4534:
        /* <DEDUP_REMOVED lines=12> */
.L_x_4530:
[----:B------:R-:W-:Y:S05]  /*94d0*/  BSYNC B1 ;  /* 0x0000000000017941 */ /* 0x000fea0003800000 */
.L_x_4528:
        /* <DEDUP_REMOVED lines=8> */
.L_x_4539:
        /* <DEDUP_REMOVED lines=12> */
.L_x_4542:
[----:B------:R-:W-:Y:S02]  /*9620*/  MOV R124, R108 ;  /* 0x0000006c007c7202 */ /* 0x000fe40000000f00 */
.L_x_4543:
[----:B------:R-:W-:Y:S05]  /*9630*/  BSYNC B2 ;  /* 0x0000000000027941 */ /* 0x000fea0003800000 */
.L_x_4541:
        /* <DEDUP_REMOVED lines=16> */
.L_x_4547:
[----:B------:R-:W-:Y:S05]  /*9740*/  BSYNC B3 ;  /* 0x0000000000037941 */ /* 0x000fea0003800000 */
.L_x_4546:
        /* <DEDUP_REMOVED lines=44> */
.L_x_4545:
[----:B------:R-:W-:Y:S05]  /*9a10*/  BSYNC B2 ;  /* 0x0000000000027941 */ /* 0x000fea0003800000 */
.L_x_4544:
        /* <DEDUP_REMOVED lines=12> */
.L_x_4540:
[----:B------:R-:W-:Y:S05]  /*9ae0*/  BSYNC B1 ;  /* 0x0000000000017941 */ /* 0x000fea0003800000 */
.L_x_4538:
        /* <DEDUP_REMOVED lines=8> */
.L_x_4549:
        /* <DEDUP_REMOVED lines=12> */
.L_x_4552:
[----:B------:R-:W-:Y:S02]  /*9c30*/  IMAD.MOV.U32 R127, RZ, RZ, R108 ;  /* 0x000000ffff7f7224 */ /* 0x000fe400078e006c */
.L_x_4553:
[----:B------:R-:W-:Y:S05]  /*9c40*/  BSYNC B2 ;  /* 0x0000000000027941 */ /* 0x000fea0003800000 */
.L_x_4551:
        /* <DEDUP_REMOVED lines=16> */
.L_x_4557:
[----:B------:R-:W-:Y:S05]  /*9d50*/  BSYNC B3 ;  /* 0x0000000000037941 */ /* 0x000fea0003800000 */
.L_x_4556:
        /* <DEDUP_REMOVED lines=44> */
.L_x_4555:
[----:B------:R-:W-:Y:S05]  /*a020*/  BSYNC B2 ;  /* 0x0000000000027941 */ /* 0x000fea0003800000 */
.L_x_4554:
        /* <DEDUP_REMOVED lines=12> */
.L_x_4550:
[----:B------:R-:W-:Y:S05]  /*a0f0*/  BSYNC B1 ;  /* 0x0000000000017941 */ /* 0x000fea0003800000 */
.L_x_4548:
        /* <DEDUP_REMOVED lines=8> */
.L_x_4559:
        /* <DEDUP_REMOVED lines=12> */
.L_x_4562:
[----:B------:R-:W-:Y:S02]  /*a240*/  IMAD.MOV.U32 R140, RZ, RZ, R108 ;  /* 0x000000ffff8c7224 */ /* 0x000fe400078e006c */
.L_x_4563:
[----:B------:R-:W-:Y:S05]  /*a250*/  BSYNC B2 ;  /* 0x0000000000027941 */ /* 0x000fea0003800000 */
.L_x_4561:
        /* <DEDUP_REMOVED lines=16> */
.L_x_4567:
[----:B------:R-:W-:Y:S05]  /*a360*/  BSYNC B3 ;  /* 0x0000000000037941 */ /* 0x000fea0003800000 */
.L_x_4566:
        /* <DEDUP_REMOVED lines=44> */
.L_x_4565:
[----:B------:R-:W-:Y:S05]  /*a630*/  BSYNC B2 ;  /* 0x0000000000027941 */ /* 0x000fea0003800000 */
.L_x_4564:
        /* <DEDUP_REMOVED lines=12> */
.L_x_4560:
[----:B------:R-:W-:Y:S05]  /*a700*/  BSYNC B1 ;  /* 0x0000000000017941 */ /* 0x000fea0003800000 */
.L_x_4558:
        /* <DEDUP_REMOVED lines=29> */
.L_x_4569:
[----:B------:R-:W-:Y:S05]  /*a8e0*/  BSYNC B1 ;  /* 0x0000000000017941 */ /* 0x000fea0003800000 */
.L_x_4568:
[----:B------:R-:W-:Y:S02]  /*a8f0*/  IADD3 R148, R148, 0x100, RZ ;  /* 0x0000010094947810 */ /* 0x000fe40007ffe0ff */
[----:B------:R-:W-:Y:S02]  /*a900*/  IADD3 R146, R146, 0x100, RZ ;  /* 0x0000010092927810 */ /* 0x000fe40007ffe0ff */
.L_x_4487:
[----:B------:R-:W-:Y:S05]  /*a910*/  BSYNC B0 ;  /* 0x0000000000007941 */ /* 0x000fea0003800000 */
.L_x_4486:
        /* <DEDUP_REMOVED lines=19> */
.L_x_4573:
        /* <DEDUP_REMOVED lines=12> */
.L_x_4576:
[----:B------:R-:W-:Y:S02]  /*ab10*/  IMAD.MOV.U32 R115, RZ, RZ, R108 ;  /* 0x000000ffff737224 */ /* 0x000fe400078e006c */
.L_x_4577:
[----:B------:R-:W-:Y:S05]  /*ab20*/  BSYNC B2 ;  /* 0x0000000000027941 */ /* 0x000fea0003800000 */
.L_x_4575:
        /* <DEDUP_REMOVED lines=16> */
.L_x_4581:
[----:B------:R-:W-:Y:S05]  /*ac30*/  BSYNC B3 ;  /* 0x0000000000037941 */ /* 0x000fea0003800000 */
.L_x_4580:
        /* <DEDUP_REMOVED lines=40> */
[----:B------:R-:W-:Y:S01]  /*aec0*/  MOV R136, R68 ;  /* 0x0000004400887202 */ /* 0x000fe20000000f00 */
[----:B------:R-:W-:Y:S01]  /*aed0*/  IMAD.MOV.U32 R68, RZ, RZ, RZ ;  /* 0x000000ffff447224 */ /* 0x000fe200078e00ff */
[----:B------:R-:W-:Y:S02]  /*aee0*/  LOP3.LUT R134, R69, R70, R101, 0x96, !PT ;  /* 0x0000004645867212 */ /* 0x000fe400078e9665 */
.L_x_4579:
[----:B------:R-:W-:Y:S05]  /*aef0*/  BSYNC B2 ;  /* 0x0000000000027941 */ /* 0x000fea0003800000 */
.L_x_4578:
        /* <DEDUP_REMOVED lines=12> */
.L_x_4574:
[----:B------:R-:W-:Y:S05]  /*afc0*/  BSYNC B1 ;  /* 0x0000000000017941 */ /* 0x000fea0003800000 */
.L_x_4572:
        /* <DEDUP_REMOVED lines=8> */
.L_x_4583:
        /* <DEDUP_REMOVED lines=12> */
.L_x_4586:
[----:B------:R-:W-:Y:S02]  /*b110*/  MOV R116, R108 ;  /* 0x0000006c00747202 */ /* 0x000fe40000000f00 */
.L_x_4587:
[----:B------:R-:W-:Y:S05]  /*b120*/  BSYNC B2 ;  /* 0x0000000000027941 */ /* 0x000fea0003800000 */
.L_x_4585:
        /* <DEDUP_REMOVED lines=16> */
.L_x_4591:
[----:B------:R-:W-:Y:S05]  /*b230*/  BSYNC B3 ;  /* 0x0000000000037941 */ /* 0x000fea0003800000 */
.L_x_4590:
        /* <DEDUP_REMOVED lines=43> */
.L_x_4589:
[----:B------:R-:W-:Y:S05]  /*b4f0*/  BSYNC B2 ;  /* 0x0000000000027941 */ /* 0x000fea0003800000 */
.L_x_4588:
        /* <DEDUP_REMOVED lines=12> */
.L_x_4584:
[----:B------:R-:W-:Y:S05]  /*b5c0*/  BSYNC B1 ;  /* 0x0000000000017941 */ /* 0x000fea0003800000 */
.L_x_4582:
        /* <DEDUP_REMOVED lines=8> */
.L_x_4593:
        /* <DEDUP_REMOVED lines=12> */
.L_x_4596:
[----:B------:R-:W-:Y:S02]  /*b710*/  IMAD.MOV.U32 R119, RZ, RZ, R108 ;  /* 0x000000ffff777224 */ /* 0x000fe400078e006c */
.L_x_4597:
[----:B------:R-:W-:Y:S05]  /*b720*/  BSYNC B2 ;  /* 0x0000000000027941 */ /* 0x000fea0003800000 */
.L_x_4595:
        /* <DEDUP_REMOVED lines=16> */
.L_x_4601:
[----:B------:R-:W-:Y:S05]  /*b830*/  BSYNC B3 ;  /* 0x0000000000037941 */ /* 0x000fea0003800000 */
.L_x_4600:
        /* <DEDUP_REMOVED lines=43> */
.L_x_4599:
[----:B------:R-:W-:Y:S05]  /*baf0*/  BSYNC B2 ;  /* 0x0000000000027941 */ /* 0x000fea0003800000 */
.L_x_4598:
        /* <DEDUP_REMOVED lines=12> */
.L_x_4594:
[----:B------:R-:W-:Y:S05]  /*bbc0*/  BSYNC B1 ;  /* 0x0000000000017941 */ /* 0x000fea0003800000 */
.L_x_4592:
        /* <DEDUP_REMOVED lines=8> */
.L_x_4603:
        /* <DEDUP_REMOVED lines=12> */
.L_x_4606:
[----:B------:R-:W-:Y:S02]  /*bd10*/  IMAD.MOV.U32 R120, RZ, RZ, R108 ;  /* 0x000000ffff787224 */ /* 0x000fe400078e006c */
.L_x_4607:
[----:B------:R-:W-:Y:S05]  /*bd20*/  BSYNC B2 ;  /* 0x0000000000027941 */ /* 0x000fea0003800000 */
.L_x_4605:
        /* <DEDUP_REMOVED lines=16> */
.L_x_4611:
[----:B------:R-:W-:Y:S05]  /*be30*/  BSYNC B3 ;  /* 0x0000000000037941 */ /* 0x000fea0003800000 */
.L_x_4610:
        /* <DEDUP_REMOVED lines=43> */
.L_x_4609:
[----:B------:R-:W-:Y:S05]  /*c0f0*/  BSYNC B2 ;  /* 0x0000000000027941 */ /* 0x000fea0003800000 */
.L_x_4608:
        /* <DEDUP_REMOVED lines=12> */
.L_x_4604:
[----:B------:R-:W-:Y:S05]  /*c1c0*/  BSYNC B1 ;  /* 0x0000000000017941 */ /* 0x000fea0003800000 */
.L_x_4602:
        /* <DEDUP_REMOVED lines=8> */
.L_x_4613:
        /* <DEDUP_REMOVED lines=12> */
.L_x_4616:
[----:B------:R-:W-:Y:S02]  /*c310*/  MOV R123, R108 ;  /* 0x0000006c007b7202 */ /* 0x000fe40000000f00 */
.L_x_4617:
[----:B------:R-:W-:Y:S05]  /*c320*/  BSYNC B2 ;  /* 0x0000000000027941 */ /* 0x000fea0003800000 */
.L_x_4615:
        /* <DEDUP_REMOVED lines=16> */
.L_x_4621:
[----:B------:R-:W-:Y:S05]  /*c430*/  BSYNC B3 ;  /* 0x0000000000037941 */ /* 0x000fea0003800000 */
.L_x_4620:
        /* <DEDUP_REMOVED lines=43> */
.L_x_4619:
[----:B------:R-:W-:Y:S05]  /*c6f0*/  BSYNC B2 ;  /* 0x0000000000027941 */ /* 0x000fea0003800000 */
.L_x_4618:
        /* <DEDUP_REMOVED lines=12> */
.L_x_4614:
[----:B------:R-:W-:Y:S05]  /*c7c0*/  BSYNC B1 ;  /* 0x0000000000017941 */ /* 0x000fea0003800000 */
.L_x_4612:
        /* <DEDUP_REMOVED lines=8> */
.L_x_4623:
        /* <DEDUP_REMOVED lines=12> */
.L_x_4626:
[----:B------:R-:W-:Y:S02]  /*c910*/  IMAD.MOV.U32 R124, RZ, RZ, R108 ;  /* 0x000000ffff7c7224 */ /* 0x000fe400078e006c */
.L_x_4627:
[----:B------:R-:W-:Y:S05]  /*c920*/  BSYNC B2 ;  /* 0x0000000000027941 */ /* 0x000fea0003800000 */
.L_x_4625:
        /* <DEDUP_REMOVED lines=16> */
.L_x_4631:
[----:B------:R-:W-:Y:S05]  /*ca30*/  BSYNC B3 ;  /* 0x0000000000037941 */ /* 0x000fea0003800000 */
.L_x_4630:
        /* <DEDUP_REMOVED lines=44> */
.L_x_4629:
[----:B------:R-:W-:Y:S05]  /*cd00*/  BSYNC B2 ;  /* 0x0000000000027941 */ /* 0x000fea0003800000 */
.L_x_4628:
[----:B------:R-:W0:Y:S01]  /*cd10*/  I2F.U32 R68, R124 ;  /* 0x0000007c00447306 */ /* 0x000e220000201000 */
[----:B-----5:R-:W-:Y:S01]  /*cd20*/  HADD2.F32 R70, -RZ, R62.H1_H1 ;  /* 0x3000003eff467230 */ /* 0x020fe20000004100 */
[----:B------:R-:W-:-:S04]  /*cd30*/  IMAD.MOV.U32 R71, RZ, RZ, 0x2f800000 ;  /* 0x2f800000ff477424 */ /* 0x000fc800078e00ff */
[----:B------:R-:W-:-:S04]  /*cd40*/  FMUL.FTZ R70, R70, c[0x0][0x1ec] ;  /* 0x00007b0046467a20 */ /* 0x000fc80000410000 */
[----:B------:R-:W-:Y:S02]  /*cd50*/  FMUL.FTZ R70, R70, c[0x0][0x1e8] ;  /* 0x00007a0046467a20 */ /* 0x000fe40000410000 */
[----:B0-----:R-:W-:Y:S01]  /*cd60*/  FFMA.FTZ R68, R68, R71, 1.1641532182693481445e-10 ;  /* 0x2f00000044447423 */ /* 0x001fe20000010047 */
[----:B------:R-:W-:-:S04]  /*cd70*/  @P3 HADD2.F32 R71, -RZ, R66.H1_H1 ;  /* 0x30000042ff473230 */ /* 0x000fc80000004100 */
[----:B------:R-:W-:-:S04]  /*cd80*/  FSETP.GTU.FTZ.AND P5, PT, R68, c[0x0][0x1e4], PT ;  /* 0x0000790044007a0b */ /* 0x000fc80003fbc000 */
[----:B------:R-:W-:Y:S02]  /*cd90*/  FSEL R110, R70, RZ, !P5 ;  /* 0x000000ff466e7208 */ /* 0x000fe40006800000 */
[----:B------:R-:W-:-:S03]  /*cda0*/  SEL R68, RZ, 0x1, P5 ;  /* 0x00000001ff447807 */ /* 0x000fc60002800000 */
[----:B------:R-:W-:Y:S01]  /*cdb0*/  @P3 FADD.FTZ R110, R71, R110 ;  /* 0x0000006e476e3221 */ /* 0x000fe20000010000 */
[----:B------:R-:W-:Y:S02]  /*cdc0*/  PRMT R124, R68, 0x7610, R124 ;  /* 0x00007610447c7816 */ /* 0x000fe4000000007c */
.L_x_4624:
[----:B------:R-:W-:Y:S05]  /*cdd0*/  BSYNC B1 ;  /* 0x0000000000017941 */ /* 0x000fea0003800000 */
.L_x_4622:
        /* <DEDUP_REMOVED lines=8> */
.L_x_4633:
        /* <DEDUP_REMOVED lines=12> */
.L_x_4636:
[----:B------:R-:W-:Y:S02]  /*cf20*/  MOV R127, R108 ;  /* 0x0000006c007f7202 */ /* 0x000fe40000000f00 */
.L_x_4637:
[----:B------:R-:W-:Y:S05]  /*cf30*/  BSYNC B2 ;  /* 0x0000000000027941 */ /* 0x000fea0003800000 */
.L_x_4635:
        /* <DEDUP_REMOVED lines=16> */
.L_x_4641:
[----:B------:R-:W-:Y:S05]  /*d040*/  BSYNC B3 ;  /* 0x0000000000037941 */ /* 0x000fea0003800000 */
.L_x_4640:
        /* <DEDUP_REMOVED lines=42> */
[----:B------:R-:W-:Y:S01]  /*d2f0*/  HFMA2.MMA R68, -RZ, RZ, 0, 0 ;  /* 0x00000000ff447435 */ /* 0x000fe200000001ff */
[----:B------:R-:W-:-:S05]  /*d300*/  LOP3.LUT R134, R69, R70, R101, 0x96, !PT ;  /* 0x0000004645867212 */ /* 0x000fca00078e9665 */
.L_x_4639:
[----:B------:R-:W-:Y:S05]  /*d310*/  BSYNC B2 ;  /* 0x0000000000027941 */ /* 0x000fea0003800000 */
.L_x_4638:
        /* <DEDUP_REMOVED lines=12> */
.L_x_4634:
[----:B------:R-:W-:Y:S05]  /*d3e0*/  BSYNC B1 ;  /* 0x0000000000017941 */ /* 0x000fea0003800000 */
.L_x_4632:
        /* <DEDUP_REMOVED lines=8> */
.L_x_4643:
        /* <DEDUP_REMOVED lines=12> */
.L_x_4646:
[----:B------:R-:W-:Y:S02]  /*d530*/  IMAD.MOV.U32 R140, RZ, RZ, R108 ;  /* 0x000000ffff8c7224 */ /* 0x000fe400078e006c */
.L_x_4647:
[----:B------:R-:W-:Y:S05]  /*d540*/  BSYNC B2 ;  /* 0x0000000000027941 */ /* 0x000fea0003800000 */
.L_x_4645:
        /* <DEDUP_REMOVED lines=16> */
.L_x_4651:
[----:B------:R-:W-:Y:S05]  /*d650*/  BSYNC B3 ;  /* 0x0000000000037941 */ /* 0x000fea0003800000 */
.L_x_4650:
        /* <DEDUP_REMOVED lines=44> */
.L_x_4649:
[----:B------:R-:W-:Y:S05]  /*d920*/  BSYNC B2 ;  /* 0x0000000000027941 */ /* 0x000fea0003800000 */
.L_x_4648:
[----:B------:R-:W0:Y:S01]  /*d930*/  I2F.U32 R68, R140 ;  /* 0x0000008c00447306 */ /* 0x000e220000201000 */
[----:B------:R-:W-:-:S10]  /*d940*/  HFMA2.MMA R69, -RZ, RZ, 0.1171875, 0 ;  /* 0x2f800000ff457435 */ /* 0x000fd400000001ff */
        /* <DEDUP_REMOVED lines=10> */
.L_x_4644:
[----:B------:R-:W-:Y:S05]  /*d9f0*/  BSYNC B1 ;  /* 0x0000000000017941 */ /* 0x000fea0003800000 */
.L_x_4642:
[----:B------:R-:W-:Y:S01]  /*da00*/  IMAD.MOV.U32 R133, RZ, RZ, 0x10 ;  /* 0x00000010ff857424 */ /* 0x000fe200078e00ff */
[----:B------:R-:W-:Y:S02]  /*da10*/  F2FP.PACK_AB R71, R167, R111 ;  /* 0x0000006fa747723e */ /* 0x000fe400000000ff */
[----:B------:R-:W-:Y:S01]  /*da20*/  F2FP.PACK_AB R70, R110, R109 ;  /* 0x0000006d6e46723e */ /* 0x000fe200000000ff */
[----:B------:R-:W-:Y:S01]  /*da30*/  IMAD.WIDE.U32 R132, R148, R133, c[0x0][0x188] ;  /* 0x0000620094847625 */ /* 0x000fe200078e0085 */
[----:B------:R-:W-:Y:S02]  /*da40*/  F2FP.PACK_AB R69, R165, R163 ;  /* 0x000000a3a545723e */ /* 0x000fe400000000ff */
[----:B------:R-:W-:-:S05]  /*da50*/  F2FP.PACK_AB R68, R161, R159 ;  /* 0x0000009fa144723e */ /* 0x000fca00000000ff */
        /* <DEDUP_REMOVED lines=17> */
[----:B------:R-:W-:Y:S02]  /*db70*/  MOV R69, 0x8 ;  /* 0x0000000800457802 */ /* 0x000fe40000000f00 */
[----:B------:R-:W-:Y:S02]  /*db80*/  LOP3.LUT R132, R68, 0xff, R115, 0xf8, !PT ;  /* 0x000000ff44847812 */ /* 0x000fe400078ef873 */
[----:B------:R-:W-:Y:S01]  /*db90*/  LOP3.LUT R133, R171, R133, RZ, 0xfc, !PT ;  /* 0x00000085ab857212 */ /* 0x000fe200078efcff */
[----:B------:R-:W-:-:S05]  /*dba0*/  IMAD.WIDE.U32 R68, R146, R69, c[0x0][0x190] ;  /* 0x0000640092447625 */ /* 0x000fca00078e0045 */
[----:B------:R0:W-:Y:S02]  /*dbb0*/  STG.E.64 [R68.64], R132 ;  /* 0x0000008444007986 */ /* 0x0001e4000c101b04 */
.L_x_4571:
[----:B------:R-:W-:Y:S05]  /*dbc0*/  BSYNC B0 ;  /* 0x0000000000007941 */ /* 0x000fea0003800000 */
.L_x_4570:
        /* <DEDUP_REMOVED lines=41> */
[----:B------:R0:W2:Y:S02]  /*de60*/  SHFL.BFLY PT, R69, R68, 0x1, 0x1f ;  /* 0x0c201f0044457f89 */ /* 0x0000a400000e0000 */
.L_x_4664:
[----:B--2---:R-:W-:Y:S01]  /*de70*/  FADD.FTZ R146, R68, R69 ;  /* 0x0000004544927221 */ /* 0x004fe20000010000 */
        /* <DEDUP_REMOVED lines=9> */
[----:B-1----:R-:W-:-:S04]  /*df10*/  FMUL.FTZ R68, R103, R68 ;  /* 0x0000004467447220 */ /* 0x002fc80000410000 */
        /* <DEDUP_REMOVED lines=74> */
.L_x_4665:
        /* <DEDUP_REMOVED lines=12> */
[----:B------:R-:W-:Y:S01]  /*e480*/  HFMA2.MMA R71, -RZ, RZ, 0, 0 ;  /* 0x00000000ff477435 */ /* 0x000fe200000001ff */
[----:B------:R-:W-:Y:S02]  /*e490*/  LOP3.LUT P3, RZ, R70, 0x1f, R57, 0xf8, !PT ;  /* 0x0000001f46ff7812 */ /* 0x000fe4000786f839 */
[----:B------:R-:W-:Y:S03]  /*e4a0*/  BSSY B0, `(.L_x_4654) ;  /* 0x00000d7000007945 */ /* 0x000fe60003800000 */
[----:B------:R-:W-:-:S04]  /*e4b0*/  @!P2 IMAD.MOV.U32 R71, RZ, RZ, R107 ;  /* 0x000000ffff47a224 */ /* 0x000fc800078e006b */
[----:B------:R-:W-:Y:S01]  /*e4c0*/  I2F R171, R71 ;  /* 0x0000004700ab7306 */ /* 0x000fe20000201400 */
[----:B------:R-:W1:Y:S04]  /*e4d0*/  SHFL.DOWN PT, R146, R71, 0x4, 0x1f ;  /* 0x08801f0047927f89 */ /* 0x000e6800000e0000 */
[----:B------:R-:W2:Y:S01]  /*e4e0*/  @!P2 LDS.64 R68, [R132.X8] ;  /* 0x000000008444a984 */ /* 0x000ea20000008a00 */
[----:B------:R-:W-:Y:S01]  /*e4f0*/  ISETP.NE.AND P2, PT, RZ, UR6, PT ;  /* 0x00000006ff007c0c */ /* 0x000fe2000bf45270 */
[----:B01----:R-:W-:Y:S01]  /*e500*/  IMAD.IADD R148, R146, 0x1, R71 ;  /* 0x0000000192947824 */ /* 0x003fe200078e0247 */
[----:B------:R0:W1:Y:S04]  /*e510*/  I2F R154, R146 ;  /* 0x00000092009a7306 */ /* 0x0000680000201400 */
[----:B------:R-:W0:Y:S04]  /*e520*/  SHFL.DOWN PT, R173, R148, 0x2, 0x1f ;  /* 0x08401f0094ad7f89 */ /* 0x000e2800000e0000 */
[----:B------:R-:W3:Y:S01]  /*e530*/  I2F R150, R148 ;  /* 0x0000009400967306 */ /* 0x000ee20000201400 */
[----:B--2---:R-:W1:Y:S01]  /*e540*/  SHFL.DOWN PT, R133, R68, 0x4, 0x1f ;  /* 0x08801f0044857f89 */ /* 0x004e6200000e0000 */
[----:B0-----:R-:W-:-:S03]  /*e550*/  IADD3 R146, R148, R173, RZ ;  /* 0x000000ad94927210 */ /* 0x001fc60007ffe0ff */
[----:B------:R-:W0:Y:S04]  /*e560*/  SHFL.DOWN PT, R132, R69, 0x4, 0x1f ;  /* 0x08801f0045847f89 */ /* 0x000e2800000e0000 */
[----:B------:R-:W-:Y:S01]  /*e570*/  SHFL.DOWN PT, R175, R146, 0x1, 0x1f ;  /* 0x08201f0092af7f89 */ /* 0x000fe200000e0000 */
[C---:B-1----:R-:W-:Y:S02]  /*e580*/  FMUL.FTZ R156, R133.reuse, R154 ;  /* 0x0000009a859c7220 */ /* 0x042fe40000410000 */
[----:B------:R-:W-:Y:S02]  /*e590*/  FADD.FTZ R152, -R133, R68 ;  /* 0x0000004485987221 */ /* 0x000fe40000010100 */
[----:B---3--:R-:W1:Y:S01]  /*e5a0*/  MUFU.RCP R133, R150 ;  /* 0x0000009600857308 */ /* 0x008e620000001000 */
[----:B------:R-:W-:-:S02]  /*e5b0*/  FFMA.FTZ R156, R171, R68, R156 ;  /* 0x00000044ab9c7223 */ /* 0x000fc4000001009c */
[----:B------:R-:W-:Y:S02]  /*e5c0*/  FMUL.FTZ R152, R152, R152 ;  /* 0x0000009898987220 */ /* 0x000fe40000410000 */
[----:B0-----:R-:W-:Y:S02]  /*e5d0*/  FADD.FTZ R132, R132, R69 ;  /* 0x0000004584847221 */ /* 0x001fe40000010000 */
[----:B------:R-:W-:-:S04]  /*e5e0*/  FMUL.FTZ R152, R152, R171 ;  /* 0x000000ab98987220 */ /* 0x000fc80000410000 */
[----:B------:R-:W-:Y:S02]  /*e5f0*/  FMUL.FTZ R152, R152, R154 ;  /* 0x0000009a98987220 */ /* 0x000fe40000410000 */
[----:B------:R-:W0:Y:S01]  /*e600*/  I2F R154, R173 ;  /* 0x000000ad009a7306 */ /* 0x000e220000201400 */
[C---:B-1----:R-:W-:Y:S02]  /*e610*/  FMUL.FTZ R71, R133.reuse, R156 ;  /* 0x0000009c85477220 */ /* 0x042fe40000410000 */
[----:B------:R-:W-:-:S03]  /*e620*/  FFMA.FTZ R132, R133, R152, R132 ;  /* 0x0000009885847223 */ /* 0x000fc60000010084 */
[----:B------:R-:W0:Y:S02]  /*e630*/  SHFL.DOWN PT, R68, R71, 0x2, 0x1f ;  /* 0x08401f0047447f89 */ /* 0x000e2400000e0000 */
[----:B------:R-:W1:Y:S02]  /*e640*/  I2F R133, R146 ;  /* 0x0000009200857306 */ /* 0x000e640000201400 */
[----:B------:R-:W2:Y:S01]  /*e650*/  SHFL.DOWN PT, R69, R132, 0x2, 0x1f ;  /* 0x08401f0084457f89 */ /* 0x000ea200000e0000 */
[----:B0-----:R-:W-:Y:S02]  /*e660*/  FMUL.FTZ R152, R68, R154 ;  /* 0x0000009a44987220 */ /* 0x001fe40000410000 */
[----:B------:R-:W-:-:S03]  /*e670*/  FADD.FTZ R148, R71, -R68 ;  /* 0x8000004447947221 */ /* 0x000fc60000010000 */
[----:B-1----:R-:W0:Y:S01]  /*e680*/  MUFU.RCP R68, R133 ;  /* 0x0000008500447308 */ /* 0x002e220000001000 */
[----:B------:R-:W-:Y:S02]  /*e690*/  FFMA.FTZ R171, R150, R71, R152 ;  /* 0x0000004796ab7223 */ /* 0x000fe40000010098 */
[----:B------:R-:W-:Y:S02]  /*e6a0*/  FMUL.FTZ R71, R148, R148 ;  /* 0x0000009494477220 */ /* 0x000fe40000410000 */
[----:B--2---:R-:W-:Y:S02]  /*e6b0*/  FADD.FTZ R69, R132, R69 ;  /* 0x0000004584457221 */ /* 0x004fe40000010000 */
[----:B------:R-:W-:Y:S02]  /*e6c0*/  FMUL.FTZ R71, R150, R71 ;  /* 0x0000004796477220 */ /* 0x000fe40000410000 */
[----:B------:R-:W-:Y:S02]  /*e6d0*/  IMAD.IADD R132, R146, 0x1, R175 ;  /* 0x0000000192847824 */ /* 0x000fe400078e02af */
[----:B------:R-:W-:Y:S01]  /*e6e0*/  FMUL.FTZ R71, R71, R154 ;  /* 0x0000009a47477220 */ /* 0x000fe20000410000 */
[----:B------:R-:W-:Y:S01]  /*e6f0*/  I2F R175, R175 ;  /* 0x000000af00af7306 */ /* 0x000fe20000201400 */
[----:B0-----:R-:W-:-:S02]  /*e700*/  FMUL.FTZ R148, R68, R171 ;  /* 0x000000ab44947220 */ /* 0x001fc40000410000 */
[----:B------:R-:W-:-:S05]  /*e710*/  FFMA.FTZ R69, R68, R71, R69 ;  /* 0x0000004744457223 */ /* 0x000fca0000010045 */
[----:B------:R-:W0:Y:S01]  /*e720*/  I2F R132, R132 ;  /* 0x0000008400847306 */ /* 0x000e220000201400 */
[----:B------:R-:W1:Y:S04]  /*e730*/  SHFL.DOWN PT, R71, R148, 0x1, 0x1f ;  /* 0x08201f0094477f89 */ /* 0x000e6800000e0000 */
[----:B------:R-:W2:Y:S03]  /*e740*/  SHFL.DOWN PT, R68, R69, 0x1, 0x1f ;  /* 0x08201f0045447f89 */ /* 0x000ea600000e0000 */
[----:B0-----:R-:W0:Y:S01]  /*e750*/  MUFU.RCP R146, R132 ;  /* 0x0000008400927308 */ /* 0x001e220000001000 */
[----:B-1----:R-:W-:Y:S02]  /*e760*/  FADD.FTZ R150, R148, -R71 ;  /* 0x8000004794967221 */ /* 0x002fe40000010000 */
[----:B------:R-:W-:-:S02]  /*e770*/  FMUL.FTZ R71, R71, R175 ;  /* 0x000000af47477220 */ /* 0x000fc40000410000 */
[----:B------:R-:W-:-:S04]  /*e780*/  FMUL.FTZ R150, R150, R150 ;  /* 0x0000009696967220 */ /* 0x000fc80000410000 */
[C---:B------:R-:W-:Y:S02]  /*e790*/  FMUL.FTZ R150, R133.reuse, R150 ;  /* 0x0000009685967220 */ /* 0x040fe40000410000 */
[----:B------:R-:W-:Y:S02]  /*e7a0*/  FFMA.FTZ R133, R133, R148, R71 ;  /* 0x0000009485857223 */ /* 0x000fe40000010047 */
[----:B------:R-:W-:Y:S02]  /*e7b0*/  FMUL.FTZ R150, R150, R175 ;  /* 0x000000af96967220 */ /* 0x000fe40000410000 */
[----:B0-----:R-:W-:Y:S02]  /*e7c0*/  FMUL.FTZ R133, R146, R133 ;  /* 0x0000008592857220 */ /* 0x001fe40000410000 */
[----:B--2---:R-:W-:Y:S02]  /*e7d0*/  FADD.FTZ R71, R69, R68 ;  /* 0x0000004445477221 */ /* 0x004fe40000010000 */
[----:B------:R-:W-:-:S02]  /*e7e0*/  IMAD.MOV.U32 R68, RZ, RZ, c[0x0][0x1e0] ;  /* 0x00007800ff447624 */ /* 0x000fc400078e00ff */
[----:B------:R-:W-:Y:S01]  /*e7f0*/  FFMA.FTZ R71, R146, R150, R71 ;  /* 0x0000009692477223 */ /* 0x000fe20000010047 */
[----:B------:R-:W0:Y:S05]  /*e800*/  SHFL.IDX PT, R133, R133, RZ, 0x1f ;  /* 0x00001fff85857589 */ /* 0x000e2a00000e0000 */
        /* <DEDUP_REMOVED lines=24> */
[----:B------:R-:W-:Y:S02]  /*e990*/  FADD.FTZ R68, R114, -R154 ;  /* 0x8000009a72447221 */ /* 0x000fe40000010000 */
[C---:B------:R-:W-:Y:S02]  /*e9a0*/  FMUL.FTZ R70, R171.reuse, R70 ;  /* 0x00000046ab467220 */ /* 0x040fe40000410000 */
[----:B------:R-:W-:Y:S02]  /*e9b0*/  FMUL.FTZ R68, R171, R68 ;  /* 0x00000044ab447220 */ /* 0x000fe40000410000 */
[----:B------:R-:W-:Y:S02]  /*e9c0*/  FFMA.FTZ R69, R41, R70, R34 ;  /* 0x0000004629457223 */ /* 0x000fe40000010022 */
[----:B------:R-:W-:-:S02]  /*e9d0*/  FADD.FTZ R70, R118, -R154 ;  /* 0x8000009a76467221 */ /* 0x000fc40000010000 */
[--C-:B------:R-:W-:Y:S02]  /*e9e0*/  FADD.FTZ R144, R122, -R154.reuse ;  /* 0x8000009a7a907221 */ /* 0x100fe40000010000 */
[--C-:B------:R-:W-:Y:S02]  /*e9f0*/  FADD.FTZ R146, R125, -R154.reuse ;  /* 0x8000009a7d927221 */ /* 0x100fe40000010000 */
[----:B------:R-:W-:Y:S02]  /*ea00*/  FFMA.FTZ R68, R44, R68, R35 ;  /* 0x000000442c447223 */ /* 0x000fe40000010023 */
[--C-:B------:R-:W-:Y:S02]  /*ea10*/  FADD.FTZ R148, R126, -R154.reuse ;  /* 0x8000009a7e947221 */ /* 0x100fe40000010000 */
[----:B------:R-:W-:Y:S01]  /*ea20*/  FADD.FTZ R150, R129, -R154 ;  /* 0x8000009a81967221 */ /* 0x000fe20000010000 */
[----:B------:R-:W-:Y:S01]  /*ea30*/  F2FP.PACK_AB R68, R69, R68 ;  /* 0x000000444544723e */ /* 0x000fe200000000ff */
[----:B------:R-:W-:-:S02]  /*ea40*/  FMUL.FTZ R70, R171, R70 ;  /* 0x00000046ab467220 */ /* 0x000fc40000410000 */
        /* <DEDUP_REMOVED lines=8> */
[----:B------:R-:W-:Y:S02]  /*ead0*/  FFMA.FTZ R148, R38, R148, R29 ;  /* 0x0000009426947223 */ /* 0x000fe4000001001d */
[----:B------:R-:W-:Y:S01]  /*eae0*/  FFMA.FTZ R133, R36, R150, R27 ;  /* 0x0000009624857223 */ /* 0x000fe2000001001b */
[----:B------:R-:W-:Y:S01]  /*eaf0*/  F2FP.PACK_AB R70, R71, R70 ;  /* 0x000000464746723e */ /* 0x000fe200000000ff */
[----:B------:R-:W-:-:S03]  /*eb00*/  FMUL.FTZ R132, R171, R132 ;  /* 0x00000084ab847220 */ /* 0x000fc60000410000 */
[----:B------:R-:W-:Y:S01]  /*eb10*/  F2FP.PACK_AB R71, R133, R148 ;  /* 0x000000948547723e */ /* 0x000fe200000000ff */
[----:B------:R-:W-:Y:S01]  /*eb20*/  FFMA.FTZ R132, R39, R132, R32 ;  /* 0x0000008427847223 */ /* 0x000fe20000010020 */
[----:B------:R-:W-:-:S04]  /*eb30*/  MOV R133, 0x10 ;  /* 0x0000001000857802 */ /* 0x000fc80000000f00 */
[----:B------:R-:W-:Y:S01]  /*eb40*/  F2FP.PACK_AB R69, R132, R69 ;  /* 0x000000458445723e */ /* 0x000fe200000000ff */
[C---:B------:R-:W-:Y:S01]  /*eb50*/  IMAD.WIDE.U32 R132, R142.reuse, R133, c[0x0][0x208] ;  /* 0x000082008e847625 */ /* 0x040fe200078e0085 */
[----:B------:R-:W-:-:S04]  /*eb60*/  IADD3 R142, R142, 0x100, RZ ;  /* 0x000001008e8e7810 */ /* 0x000fc80007ffe0ff */
[----:B------:R0:W-:Y:S03]  /*eb70*/  STG.E.128 [R132.64], R68 ;  /* 0x0000004484007986 */ /* 0x0001e6000c101d04 */
.L_x_4657:
[----:B------:R-:W-:Y:S05]  /*eb80*/  BSYNC B1 ;  /* 0x0000000000017941 */ /* 0x000fea0003800000 */
.L_x_4656:
        /* <DEDUP_REMOVED lines=26> */
[----:B------:R-:W-:Y:S01]  /*ed30*/  F2FP.PACK_AB R70, R71, R70 ;  /* 0x000000464746723e */ /* 0x000fe200000000ff */
[----:B------:R-:W-:Y:S02]  /*ed40*/  FFMA.FTZ R133, R20, R150, R11 ;  /* 0x0000009614857223 */ /* 0x000fe4000001000b */
[----:B------:R-:W-:-:S03]  /*ed50*/  FFMA.FTZ R132, R23, R132, R16 ;  /* 0x0000008417847223 */ /* 0x000fc60000010010 */
[----:B------:R-:W-:Y:S01]  /*ed60*/  F2FP.PACK_AB R71, R133, R148 ;  /* 0x000000948547723e */ /* 0x000fe200000000ff */
[----:B------:R-:W-:Y:S01]  /*ed70*/  IMAD.MOV.U32 R133, RZ, RZ, 0x10 ;  /* 0x00000010ff857424 */ /* 0x000fe200078e00ff */
[----:B------:R-:W-:-:S03]  /*ed80*/  F2FP.PACK_AB R69, R132, R69 ;  /* 0x000000458445723e */ /* 0x000fc600000000ff */
[C---:B------:R-:W-:Y:S01]  /*ed90*/  IMAD.WIDE.U32 R132, R142.reuse, R133, c[0x0][0x208] ;  /* 0x000082008e847625 */ /* 0x040fe200078e0085 */
[----:B------:R-:W-:-:S04]  /*eda0*/  IADD3 R142, R142, 0x100, RZ ;  /* 0x000001008e8e7810 */ /* 0x000fc80007ffe0ff */
[----:B------:R0:W-:Y:S03]  /*edb0*/  STG.E.128 [R132.64], R68 ;  /* 0x0000004484007986 */ /* 0x0001e6000c101d04 */
.L_x_4659:
[----:B------:R-:W-:Y:S05]  /*edc0*/  BSYNC B1 ;  /* 0x0000000000017941 */ /* 0x000fea0003800000 */
.L_x_4658:
        /* <DEDUP_REMOVED lines=35> */
.L_x_4661:
[----:B------:R-:W-:Y:S05]  /*f000*/  BSYNC B1 ;  /* 0x0000000000017941 */ /* 0x000fea0003800000 */
.L_x_4660:
        /* <DEDUP_REMOVED lines=27> */
[----:B------:R-:W-:-:S02]  /*f1c0*/  FFMA.FTZ R144, R83, R144, R96 ;  /* 0x0000009053907223 */ /* 0x000fc40000010060 */
[----:B------:R-:W-:Y:S01]  /*f1d0*/  IMAD.WIDE.U32 R132, R142, R133, c[0x0][0x208] ;  /* 0x000082008e847625 */ /* 0x000fe200078e0085 */
[----:B------:R-:W-:Y:S02]  /*f1e0*/  F2FP.PACK_AB R70, R171, R146 ;  /* 0x00000092ab46723e */ /* 0x000fe400000000ff */
[----:B------:R-:W-:-:S05]  /*f1f0*/  F2FP.PACK_AB R69, R144, R69 ;  /* 0x000000459045723e */ /* 0x000fca00000000ff */
[----:B------:R0:W-:Y:S02]  /*f200*/  STG.E.128 [R132.64], R68 ;  /* 0x0000004484007986 */ /* 0x0001e4000c101d04 */
.L_x_4655:
[----:B-1----:R-:W-:Y:S05]  /*f210*/  BSYNC B0 ;  /* 0x0000000000007941 */ /* 0x002fea0003800000 */
.L_x_4654:
[----:B------:R-:W-:Y:S02]  /*f220*/  IADD3 R49, R49, c[0x0][0x160], RZ ;  /* 0x0000580031317a10 */ /* 0x000fe40007ffe0ff */
[----:B------:R-:W-:Y:S02]  /*f230*/  LOP3.LUT P3, RZ, R106, 0xff, RZ, 0xc0, !PT ;  /* 0x000000ff6aff7812 */ /* 0x000fe4000786c0ff */
[----:B------:R-:W-:Y:S02]  /*f240*/  ISETP.GE.AND P2, PT, R49, c[0x0][0x164], PT ;  /* 0x0000590031007a0c */ /* 0x000fe40003f46270 */
[----:B------:R-:W-:-:S11]  /*f250*/  SEL R106, RZ, 0x1, P3 ;  /* 0x00000001ff6a7807 */ /* 0x000fd60001800000 */
[----:B0-----:R-:W-:Y:S01]  /*f260*/  @P2 CALL.REL.NOINC `(.L_x_4662) ;  /* 0x0000001000002944 */ /* 0x001fe20003c00000 */
[----:B------:R-:W-:Y:S05]  /*f270*/  BRA `(.L_x_4663) ;  /* 0xffff1c6000007947 */ /* 0x000fea000383ffff */
.L_x_4662:
[----:B------:R-:W-:Y:S05]  /*f280*/  EXIT ;  /* 0x000000000000794d */ /* 0x000fea0003800000 */
.L_x_4652:
[----:B------:R-:W-:Y:S01]  /*f290*/  IMAD.MOV.U32 R146, RZ, RZ, R68 ;  /* 0x000000ffff927224 */ /* 0x000fe200078e0044 */
[----:B------:R-:W-:Y:S01]  /*f2a0*/  MOV R133, 0x1f ;  /* 0x0000001f00857802 */ /* 0x000fe20000000f00 */
[----:B------:R-:W-:Y:S01]  /*f2b0*/  IMAD.MOV.U32 R69, RZ, RZ, 0x1 ;  /* 0x00000001ff457424 */ /* 0x000fe200078e00ff */
[----:B------:R-:W-:Y:S01]  /*f2c0*/  MOV R70, 0xf2f0 ;  /* 0x0000f2f000467802 */ /* 0x000fe20000000f00 */
[----:B------:R-:W-:Y:S02]  /*f2d0*/  IMAD.MOV.U32 R150, RZ, RZ, -0x1 ;  /* 0xffffffffff967424 */ /* 0x000fe400078e00ff */
[----:B-1---5:R-:W-:Y:S05]  /*f2e0*/  CALL.REL.NOINC `($__internal_26_$__cuda_sm70_shflsync_bfly_p) ;  /* 0x000007b000007944 */ /* 0x022fea0003c00000 */
[----:B01----:R-:W-:Y:S05]  /*f2f0*/  BRA `(.L_x_4664) ;  /* 0xffffeb7000007947 */ /* 0x003fea000383ffff */
.L_x_4653:
[----:B------:R-:W-:Y:S01]  /*f300*/  HFMA2.MMA R133, -RZ, RZ, 0, 1.847743988037109375e-06 ;  /* 0x0000001fff857435 */ /* 0x000fe200000001ff */
[----:B------:R-:W-:Y:S01]  /*f310*/  IMAD.MOV.U32 R69, RZ, RZ, 0x2 ;  /* 0x00000002ff457424 */ /* 0x000fe200078e00ff */
[----:B------:R-:W-:Y:S01]  /*f320*/  MOV R70, 0xf350 ;  /* 0x0000f35000467802 */ /* 0x000fe20000000f00 */
[----:B------:R-:W-:-:S03]  /*f330*/  IMAD.MOV.U32 R150, RZ, RZ, -0x1 ;  /* 0xffffffffff967424 */ /* 0x000fc600078e00ff */
[----:B01---5:R-:W-:Y:S05]  /*f340*/  CALL.REL.NOINC `($__internal_26_$__cuda_sm70_shflsync_bfly_p) ;  /* 0x0000075000007944 */ /* 0x023fea0003c00000 */
[----:B01----:R-:W-:Y:S01]  /*f350*/  FADD.FTZ R146, R146, R69 ;  /* 0x0000004592927221 */ /* 0x003fe20000010000 */
[----:B------:R-:W-:Y:S01]  /*f360*/  MOV R133, 0x1f ;  /* 0x0000001f00857802 */ /* 0x000fe20000000f00 */
[----:B------:R-:W-:Y:S01]  /*f370*/  IMAD.MOV.U32 R69, RZ, RZ, 0x4 ;  /* 0x00000004ff457424 */ /* 0x000fe200078e00ff */
[----:B------:R-:W-:Y:S01]  /*f380*/  MOV R70, 0xf3b0 ;  /* 0x0000f3b000467802 */ /* 0x000fe20000000f00 */
[----:B------:R-:W-:-:S02]  /*f390*/  IMAD.MOV.U32 R150, RZ, RZ, -0x1 ;  /* 0xffffffffff967424 */ /* 0x000fc400078e00ff */
[----:B------:R-:W-:Y:S05]  /*f3a0*/  CALL.REL.NOINC `($__internal_26_$__cuda_sm70_shflsync_bfly_p) ;  /* 0x000006f000007944 */ /* 0x000fea0003c00000 */
[----:B0-----:R-:W-:Y:S01]  /*f3b0*/  HFMA2.MMA R133, -RZ, RZ, 0, 1.847743988037109375e-06 ;  /* 0x0000001fff857435 */ /* 0x001fe200000001ff */
[----:B-1----:R-:W-:Y:S01]  /*f3c0*/  FADD.FTZ R146, R146, R69 ;  /* 0x0000004592927221 */ /* 0x002fe20000010000 */
[----:B------:R-:W-:Y:S01]  /*f3d0*/  MOV R70, 0xf410 ;  /* 0x0000f41000467802 */ /* 0x000fe20000000f00 */
[----:B------:R-:W-:-:S02]  /*f3e0*/  IMAD.MOV.U32 R69, RZ, RZ, 0x8 ;  /* 0x00000008ff457424 */ /* 0x000fc400078e00ff */
[----:B------:R-:W-:Y:S02]  /*f3f0*/  IMAD.MOV.U32 R150, RZ, RZ, -0x1 ;  /* 0xffffffffff967424 */ /* 0x000fe400078e00ff */
[----:B------:R-:W-:Y:S05]  /*f400*/  CALL.REL.NOINC `($__internal_26_$__cuda_sm70_shflsync_bfly_p) ;  /* 0x0000069000007944 */ /* 0x000fea0003c00000 */
[----:B01----:R-:W-:Y:S01]  /*f410*/  FADD.FTZ R146, R146, R69 ;  /* 0x0000004592927221 */ /* 0x003fe20000010000 */
[----:B------:R-:W-:Y:S01]  /*f420*/  MOV R133, 0x1f ;  /* 0x0000001f00857802 */ /* 0x000fe20000000f00 */
[----:B------:R-:W-:Y:S01]  /*f430*/  IMAD.MOV.U32 R69, RZ, RZ, 0x10 ;  /* 0x00000010ff457424 */ /* 0x000fe200078e00ff */
[----:B------:R-:W-:Y:S01]  /*f440*/  MOV R70, 0xf470 ;  /* 0x0000f47000467802 */ /* 0x000fe20000000f00 */
[----:B------:R-:W-:Y:S02]  /*f450*/  IMAD.MOV.U32 R150, RZ, RZ, -0x1 ;  /* 0xffffffffff967424 */ /* 0x000fe400078e00ff */
[----:B------:R-:W-:Y:S05]  /*f460*/  CALL.REL.NOINC `($__internal_26_$__cuda_sm70_shflsync_bfly_p) ;  /* 0x0000063000007944 */ /* 0x000fea0003c00000 */
[----:B-1----:R-:W-:Y:S01]  /*f470*/  FADD.FTZ R68, R146, R69 ;  /* 0x0000004592447221 */ /* 0x002fe20000010000 */
[----:B0-----:R-:W-:Y:S01]  /*f480*/  HFMA2.MMA R133, -RZ, RZ, 0, 1.847743988037109375e-06 ;  /* 0x0000001fff857435 */ /* 0x001fe200000001ff */
[----:B------:R-:W-:Y:S02]  /*f490*/  IMAD.MOV.U32 R150, RZ, RZ, -0x1 ;  /* 0xffffffffff967424 */ /* 0x000fe400078e00ff */
[----:B------:R-:W-:-:S04]  /*f4a0*/  FMUL.FTZ R68, R103, R68 ;  /* 0x0000004467447220 */ /* 0x000fc80000410000 */
        /* <DEDUP_REMOVED lines=67> */
[----:B------:R-:W-:Y:S05]  /*f8e0*/  CALL.REL.NOINC `($__internal_26_$__cuda_sm70_shflsync_bfly_p) ;  /* 0x000001b000007944 */ /* 0x000fea0003c00000 */
[----:B01----:R-:W-:Y:S01]  /*f8f0*/  FADD.FTZ R146, R146, R69 ;  /* 0x0000004592927221 */ /* 0x003fe20000010000 */
[----:B------:R-:W-:Y:S01]  /*f900*/  MOV R133, 0x1f ;  /* 0x0000001f00857802 */ /* 0x000fe20000000f00 */
[----:B------:R-:W-:Y:S01]  /*f910*/  IMAD.MOV.U32 R69, RZ, RZ, 0x2 ;  /* 0x00000002ff457424 */ /* 0x000fe200078e00ff */
[----:B------:R-:W-:Y:S01]  /*f920*/  MOV R70, 0xf950 ;  /* 0x0000f95000467802 */ /* 0x000fe20000000f00 */
[----:B------:R-:W-:Y:S02]  /*f930*/  IMAD.MOV.U32 R150, RZ, RZ, -0x1 ;  /* 0xffffffffff967424 */ /* 0x000fe400078e00ff */
[----:B------:R-:W-:Y:S05]  /*f940*/  CALL.REL.NOINC `($__internal_26_$__cuda_sm70_shflsync_bfly_p) ;  /* 0x0000015000007944 */ /* 0x000fea0003c00000 */
[----:B0-----:R-:W-:Y:S01]  /*f950*/  HFMA2.MMA R133, -RZ, RZ, 0, 1.847743988037109375e-06 ;  /* 0x0000001fff857435 */ /* 0x001fe200000001ff */
[----:B-1----:R-:W-:Y:S01]  /*f960*/  FADD.FTZ R146, R146, R69 ;  /* 0x0000004592927221 */ /* 0x002fe20000010000 */
[----:B------:R-:W-:Y:S01]  /*f970*/  MOV R70, 0xf9b0 ;  /* 0x0000f9b000467802 */ /* 0x000fe20000000f00 */
[----:B------:R-:W-:Y:S02]  /*f980*/  IMAD.MOV.U32 R69, RZ, RZ, 0x4 ;  /* 0x00000004ff457424 */ /* 0x000fe400078e00ff */
[----:B------:R-:W-:-:S02]  /*f990*/  IMAD.MOV.U32 R150, RZ, RZ, -0x1 ;  /* 0xffffffffff967424 */ /* 0x000fc400078e00ff */
[----:B------:R-:W-:Y:S05]  /*f9a0*/  CALL.REL.NOINC `($__internal_26_$__cuda_sm70_shflsync_bfly_p) ;  /* 0x000000f000007944 */ /* 0x000fea0003c00000 */
[----:B01----:R-:W-:Y:S01]  /*f9b0*/  FADD.FTZ R146, R146, R69 ;  /* 0x0000004592927221 */ /* 0x003fe20000010000 */
[----:B------:R-:W-:Y:S01]  /*f9c0*/  MOV R133, 0x1f ;  /* 0x0000001f00857802 */ /* 0x000fe20000000f00 */
[----:B------:R-:W-:Y:S01]  /*f9d0*/  IMAD.MOV.U32 R69, RZ, RZ, 0x8 ;  /* 0x00000008ff457424 */ /* 0x000fe200078e00ff */
[----:B------:R-:W-:Y:S01]  /*f9e0*/  MOV R70, 0xfa10 ;  /* 0x0000fa1000467802 */ /* 0x000fe20000000f00 */
[----:B------:R-:W-:-:S02]  /*f9f0*/  IMAD.MOV.U32 R150, RZ, RZ, -0x1 ;  /* 0xffffffffff967424 */ /* 0x000fc400078e00ff */
[----:B------:R-:W-:Y:S05]  /*fa00*/  CALL.REL.NOINC `($__internal_26_$__cuda_sm70_shflsync_bfly_p) ;  /* 0x0000009000007944 */ /* 0x000fea0003c00000 */
[----:B-1----:R-:W-:Y:S01]  /*fa10*/  FADD.FTZ R148, R146, R69 ;  /* 0x0000004592947221 */ /* 0x002fe20000010000 */
[----:B0-----:R-:W-:Y:S01]  /*fa20*/  HFMA2.MMA R133, -RZ, RZ, 0, 1.847743988037109375e-06 ;  /* 0x0000001fff857435 */ /* 0x001fe200000001ff */
[----:B------:R-:W-:Y:S01]  /*fa30*/  IMAD.MOV.U32 R69, RZ, RZ, 0x10 ;  /* 0x00000010ff457424 */ /* 0x000fe200078e00ff */
[----:B------:R-:W-:Y:S01]  /*fa40*/  MOV R70, 0xfa80 ;  /* 0x0000fa8000467802 */ /* 0x000fe20000000f00 */
[----:B------:R-:W-:-:S02]  /*fa50*/  IMAD.MOV.U32 R150, RZ, RZ, -0x1 ;  /* 0xffffffffff967424 */ /* 0x000fc400078e00ff */
[----:B------:R-:W-:Y:S02]  /*fa60*/  IMAD.MOV.U32 R146, RZ, RZ, R148 ;  /* 0x000000ffff927224 */ /* 0x000fe400078e0094 */
[----:B------:R-:W-:Y:S05]  /*fa70*/  CALL.REL.NOINC `($__internal_26_$__cuda_sm70_shflsync_bfly_p) ;  /* 0x0000002000007944 */ /* 0x000fea0003c00000 */
[----:B-1----:R-:W-:Y:S01]  /*fa80*/  MOV R71, R69 ;  /* 0x0000004500477202 */ /* 0x002fe20000000f00 */
[----:B0-----:R-:W-:Y:S05]  /*fa90*/  BRA `(.L_x_4665) ;  /* 0xffffe92000007947 */ /* 0x001fea000383ffff */
        .weak           $__internal_26_$__cuda_sm70_shflsync_bfly_p
        .type           $__internal_26_$__cuda_sm70_shflsync_bfly_p,@function
        .size           $__internal_26_$__cuda_sm70_shflsync_bfly_p,(.L_x_29090 - $__internal_26_$__cuda_sm70_shflsync_bfly_p)
$__internal_26_$__cuda_sm70_shflsync_bfly_p:
[----:B------:R-:W-:Y:S01]  /*faa0*/  IMAD.MOV.U32 R71, RZ, RZ, 0x0 ;  /* 0x00000000ff477424 */ /* 0x000fe200078e00ff */
[----:B------:R-:W-:Y:S04]  /*fab0*/  WARPSYNC R150 ;  /* 0x0000009600007348 */ /* 0x000fe80003800000 */
[----:B------:R0:W1:Y:S01]  /*fac0*/  SHFL.BFLY PT, R69, R146, R69, R133 ;  /* 0x0c00004592457389 */ /* 0x00006200000e0085 */
[----:B------:R-:W-:Y:S05]  /*fad0*/  RET.REL.NODEC R70 `(_ZN10layer_norm13ln_fwd_kernelINS_13Kernel_traitsI6__halfS2_S2_S2_fjLj8192ELj1ELj1ELj8ELj16ENS_18Kernel_traits_baseILj8192ES2_S2_S2_S2_fjLj256EEEEELb1ELb0ELb1ELb0EEEvNS_9FwdParamsE) ;  /* 0xffff052046007950 */ /* 0x000fea0003c3ffff */
.L_x_4666:
        /* <DEDUP_REMOVED lines=10> */
.L_x_29090:


//--------------------- .text._ZN10layer_norm13ln_fwd_kernelINS_13Kernel_traitsI6__halfS2_S2_S2_fjLj8192ELj1ELj1ELj8ELj16ENS_18Kernel_traits_baseILj8192ES2_S2_S2_S2_fjLj256EEEEELb1ELb0ELb1ELb1EEEvNS_9FwdParamsE --------------------------
	.section	.text._ZN10layer_norm13ln_fwd_kernelINS_13Kernel_traitsI6__halfS2_S2_S2_fjLj8192ELj1ELj1ELj8ELj16ENS_18Kernel_traits_baseILj8192ES2_S2_S2_S2_fjLj256EEEEELb1ELb0ELb1ELb1EEEvNS_9FwdParamsE,"ax",@progbits
	.sectioninfo	@"SHI_REGISTERS=127"
	.align	128
        .global         _ZN10layer_norm13ln_fwd_kernelINS_13Kernel_traitsI6__halfS2_S2_S2_fjLj8192ELj1ELj1ELj8ELj16ENS_18Kernel_traits_baseILj8192ES2_S2_S2_S2_fjLj256EEEEELb1ELb0ELb1ELb1EEEvNS_9FwdParamsE
        .type           _ZN10layer_norm13ln_fwd_kernelINS_13Kernel_traitsI6__halfS2_S2_S2_fjLj8192ELj1ELj1ELj8ELj16ENS_18Kernel_traits_baseILj8192ES2_S2_S2_S2_fjLj256EEEEELb1ELb0ELb1ELb1EEEvNS_9FwdParamsE,@function
        .size           _ZN10layer_norm13ln_fwd_kernelINS_13Kernel_traitsI6__halfS2_S2_S2_fjLj8192ELj1ELj1ELj8ELj16ENS_18Kernel_traits_baseILj8192ES2_S2_S2_S2_fjLj256EEEEELb1ELb0ELb1ELb1EEEvNS_9FwdParamsE,(.L_x_29091 - _ZN10layer_norm13ln_fwd_kernelINS_13Kernel_traitsI6__halfS2_S2_S2_fjLj8192ELj1ELj1ELj8ELj16ENS_18Kernel_traits_baseILj8192ES2_S2_S2_S2_fjLj256EEEEELb1ELb0ELb1ELb1EEEvNS_9FwdParamsE)
        .other          _ZN10layer_norm13ln_fwd_kernelINS_13Kernel_traitsI6__halfS2_S2_S2_fjLj8192ELj1ELj1ELj8ELj16ENS_18Kernel_traits_baseILj8192ES2_S2_S2_S2_fjLj256EEEEELb1ELb0ELb1ELb1EEEvNS_9FwdParamsE,@"STO_CUDA_ENTRY STV_DEFAULT"
_ZN10layer_norm13ln_fwd_kernelINS_13Kernel_traitsI6__halfS2_S2_S2_fjLj8192ELj1ELj1ELj8ELj16ENS_18Kernel_traits_baseILj8192ES2_S2_S2_S2_fjLj256EEEEELb1ELb0ELb1ELb1EEEvNS_9FwdParamsE:
.text._ZN10layer_norm13ln_fwd_kernelINS_13Kernel_traitsI6__halfS2_S2_S2_fjLj8192ELj1ELj1ELj8ELj16ENS_18Kernel_traits_baseILj8192ES2_S2_S2_S2_fjLj256EEEEELb1ELb0ELb1ELb1EEEvNS_9FwdParamsE:
        /* <DEDUP_REMOVED lines=98> */
[----:B------:R-:W-:Y:S01]  /*0620*/  UIADD3 UR25, UR4, -0x700cb87f, URZ ;  /* 0x8ff3478104197890 */ /* 0x000fe2000fffe03f */
[----:B------:R-:W-:Y:S01]  /*0630*/  HADD2.F32 R69, -RZ, R40.H1_H1 ;  /* 0x30000028ff457230 */ /* 0x000fe20000004100 */
[----:B------:R-:W-:Y:S01]  /*0640*/  UIADD3 UR26, UR5, -0x695add53, URZ ;  /* 0x96a522ad051a7890 */ /* 0x000fe2000fffe03f */
[--C-:B------:R-:W-:Y:S01]  /*0650*/  HADD2.F32 R68, -RZ, R41.reuse.H0_H0 ;  /* 0x20000029ff447230 */ /* 0x100fe20000004100 */
[----:B------:R-:W-:Y:S01]  /*0660*/  IMAD R81, R81, -0x2daee0ad, RZ ;  /* 0xd2511f5351517824 */ /* 0x000fe200078e02ff */
[----:B------:R-:W-:Y:S01]  /*0670*/  HADD2.F32 R71, -RZ, R41.H1_H1 ;  /* 0x30000029ff477230 */ /* 0x000fe20000004100 */
[----:B------:R-:W-:Y:S01]  /*0680*/  IMAD R82, R82, -0x326172a9, RZ ;  /* 0xcd9e8d5752527824 */ /* 0x000fe200078e02ff */
[----:B------:R0:W5:Y:S01]  /*0690*/  LDG.E.128 R36, [R2.64] ;  /* 0x0000000602247981 */ /* 0x000162000c1e1d00 */
[----:B------:R-:W-:Y:S01]  /*06a0*/  IMAD.HI.U32 R41, R77, -0x326172a9, RZ ;  /* 0xcd9e8d574d297827 */ /* 0x000fe200078e00ff */
[----:B------:R-:W-:-:S02]  /*06b0*/  HADD2.F32 R17, -RZ, R4.H0_H0 ;  /* 0x20000004ff117230 */ /* 0x000fc40000004100 */
[----:B------:R0:W5:Y:S01]  /*06c0*/  LDG.E.128 R32, [R2.64+0x1000] ;  /* 0x0010000602207981 */ /* 0x000162000c1e1d00 */
[----:B------:R-:W-:Y:S01]  /*06d0*/  IMAD.HI.U32 R40, R76, -0x2daee0ad, RZ ;  /* 0xd2511f534c287827 */ /* 0x000fe200078e00ff */
[----:B------:R-:W-:Y:S01]  /*06e0*/  HADD2.F32 R16, -RZ, R4.H1_H1 ;  /* 0x30000004ff107230 */ /* 0x000fe20000004100 */
[----:B------:R-:W-:Y:S01]  /*06f0*/  HFMA2.MMA R74, -RZ, RZ, 0, 5.9604644775390625e-08 ;  /* 0x00000001ff4a7435 */ /* 0x000fe200000001ff */
[----:B------:R0:W5:Y:S01]  /*0700*/  LDG.E.128 R28, [R2.64+0x2000] ;  /* 0x00200006021c7981 */ /* 0x000162000c1e1d00 */
[--C-:B------:R-:W-:Y:S02]  /*0710*/  HADD2.F32 R15, -RZ, R5.reuse.H0_H0 ;  /* 0x20000005ff0f7230 */ /* 0x100fe40000004100 */
[----:B------:R-:W-:Y:S01]  /*0720*/  HADD2.F32 R14, -RZ, R5.H1_H1 ;  /* 0x30000005ff0e7230 */ /* 0x000fe20000004100 */
[----:B------:R0:W5:Y:S01]  /*0730*/  LDG.E.128 R24, [R2.64+0x3000] ;  /* 0x0030000602187981 */ /* 0x000162000c1e1d00 */
[--C-:B------:R-:W-:Y:S01]  /*0740*/  HADD2.F32 R13, -RZ, R6.reuse.H0_H0 ;  /* 0x20000006ff0d7230 */ /* 0x100fe20000004100 */
[----:B------:R-:W-:Y:S01]  /*0750*/  LOP3.LUT R82, R41, UR25, R82, 0x96, !PT ;  /* 0x0000001929527c12 */ /* 0x000fe2000f8e9652 */
[----:B------:R-:W-:Y:S01]  /*0760*/  HADD2.F32 R12, -RZ, R6.H1_H1 ;  /* 0x30000006ff0c7230 */ /* 0x000fe20000004100 */
[----:B------:R-:W-:Y:S01]  /*0770*/  LOP3.LUT R81, R40, UR26, R81, 0x96, !PT ;  /* 0x0000001a28517c12 */ /* 0x000fe2000f8e9651 */
[--C-:B------:R-:W-:Y:S01]  /*0780*/  HADD2.F32 R11, -RZ, R7.reuse.H0_H0 ;  /* 0x20000007ff0b7230 */ /* 0x100fe20000004100 */
[----:B------:R-:W-:Y:S01]  /*0790*/  LOP3.LUT R92, R92, 0x3, RZ, 0xc0, !PT ;  /* 0x000000035c5c7812 */ /* 0x000fe200078ec0ff */
        /* <DEDUP_REMOVED lines=11> */
[--C-:B0-----:R-:W-:Y:S02]  /*0850*/  HADD2.F32 R3, -RZ, R23.reuse.H0_H0 ;  /* 0x20000017ff037230 */ /* 0x101fe40000004100 */
        /* <DEDUP_REMOVED lines=13> */
.L_x_5000:
[----:B------:R-:W-:-:S04]  /*0930*/  IMAD.MOV.U32 R57, RZ, RZ, 0x4 ;  /* 0x00000004ff397424 */ /* 0x000fc800078e00ff */
[----:B------:R-:W-:-:S05]  /*0940*/  IMAD.WIDE R48, R18, R57, c[0x0][0x1d0] ;  /* 0x0000740012307625 */ /* 0x000fca00078e0239 */
[----:B------:R0:W2:Y:S01]  /*0950*/  LDG.E R56, [R48.64] ;  /* 0x0000000630387981 */ /* 0x0000a2000c1e1900 */
[----:B------:R-:W-:Y:S01]  /*0960*/  ISETP.NE.U32.AND P0, PT, RZ, c[0x0][0x180], PT ;  /* 0x00006000ff007a0c */ /* 0x000fe20003f05070 */
[----:B------:R-:W-:Y:S01]  /*0970*/  IMAD R50, R18, c[0x0][0x168], RZ ;  /* 0x00005a0012327a24 */ /* 0x000fe200078e02ff */
[----:B------:R-:W-:Y:S02]  /*0980*/  MOV R109, RZ ;  /* 0x000000ff006d7202 */ /* 0x000fe40000000f00 */
        /* <DEDUP_REMOVED lines=24> */
[----:B------:R-:W-:Y:S01]  /*0b10*/  IMAD.MOV.U32 R48, RZ, RZ, R92 ;  /* 0x000000ffff307224 */ /* 0x000fe200078e005c */
[----:B------:R-:W-:Y:S05]  /*0b20*/  @!P0 BRA `(.L_x_4669) ;  /* 0x000005a000008947 */ /* 0x000fea0003800000 */
[----:B------:R-:W-:Y:S01]  /*0b30*/  IMAD.MOV.U32 R48, RZ, RZ, R92 ;  /* 0x000000ffff307224 */ /* 0x000fe200078e005c */
[----:B-----5:R-:W-:Y:S01]  /*0b40*/  HADD2.F32 R61, -RZ, R40.H0_H0 ;  /* 0x20000028ff3d7230 */ /* 0x020fe20000004100 */
[----:B------:R-:W-:Y:S05]  /*0b50*/  BRA `(.L_x_4669) ;  /* 0x0000057000007947 */ /* 0x000fea0003800000 */
.L_x_4668:
        /* <DEDUP_REMOVED lines=12> */
.L_x_4671:
[----:B------:R-:W-:Y:S02]  /*0c20*/  MOV R52, R77 ;  /* 0x0000004d00347202 */ /* 0x000fe40000000f00 */
.L_x_4672:
[----:B------:R-:W-:Y:S05]  /*0c30*/  BSYNC B1 ;  /* 0x0000000000017941 */ /* 0x000fea0003800000 */
.L_x_4670:
        /* <DEDUP_REMOVED lines=16> */
.L_x_4676:
[----:B------:R-:W-:Y:S05]  /*0d40*/  BSYNC B2 ;  /* 0x0000000000027941 */ /* 0x000fea0003800000 */
.L_x_4675:
        /* <DEDUP_REMOVED lines=44> */
.L_x_4674:
[----:B------:R-:W-:Y:S05]  /*1010*/  BSYNC B1 ;  /* 0x0000000000017941 */ /* 0x000fea0003800000 */
.L_x_4673:
        /* <DEDUP_REMOVED lines=10> */
[----:B------:R-:W-:Y:S02]  /*10c0*/  @P0 FADD.FTZ R61, R61, R54 ;  /* 0x000000363d3d0221 */ /* 0x000fe40000010000 */
.L_x_4669:
[----:B------:R-:W-:Y:S05]  /*10d0*/  BSYNC B0 ;  /* 0x0000000000007941 */ /* 0x000fea0003800000 */
.L_x_4667:
        /* <DEDUP_REMOVED lines=8> */
.L_x_4678:
        /* <DEDUP_REMOVED lines=12> */
.L_x_4681:
[----:B------:R-:W-:Y:S02]  /*1220*/  IMAD.MOV.U32 R52, RZ, RZ, R77 ;  /* 0x000000ffff347224 */ /* 0x000fe400078e004d */
.L_x_4682:
[----:B------:R-:W-:Y:S05]  /*1230*/  BSYNC B1 ;  /* 0x0000000000017941 */ /* 0x000fea0003800000 */
.L_x_4680:
        /* <DEDUP_REMOVED lines=16> */
.L_x_4686:
[----:B------:R-:W-:Y:S05]  /*1340*/  BSYNC B2 ;  /* 0x0000000000027941 */ /* 0x000fea0003800000 */
.L_x_4685:
        /* <DEDUP_REMOVED lines=44> */
.L_x_4684:
[----:B------:R-:W-:Y:S05]  /*1610*/  BSYNC B1 ;  /* 0x0000000000017941 */ /* 0x000fea0003800000 */
.L_x_4683:
[----:B------:R-:W0:Y:S01]  /*1620*/  I2F.U32 R48, R52 ;  /* 0x0000003400307306 */ /* 0x000e220000201000 */
[----:B------:R-:W-:Y:S01]  /*1630*/  HFMA2.MMA R51, -RZ, RZ, 0.1171875, 0 ;  /* 0x2f800000ff337435 */ /* 0x000fe200000001ff */
[----:B-----5:R-:W-:-:S05]  /*1640*/  HADD2.F32 R50, -RZ, R44.H1_H1 ;  /* 0x3000002cff327230 */ /* 0x020fca0000004100 */
[----:B------:R-:W-:-:S04]  /*1650*/  FMUL.FTZ R50, R50, c[0x0][0x1ec] ;  /* 0x00007b0032327a20 */ /* 0x000fc80000410000 */
[----:B------:R-:W-:Y:S02]  /*1660*/  FMUL.FTZ R50, R50, c[0x0][0x1e8] ;  /* 0x00007a0032327a20 */ /* 0x000fe40000410000 */
[----:B0-----:R-:W-:Y:S01]  /*1670*/  FFMA.FTZ R48, R48, R51, 1.1641532182693481445e-10 ;  /* 0x2f00000030307423 */ /* 0x001fe20000010033 */
[----:B------:R-:W-:-:S04]  /*1680*/  @P0 HADD2.F32 R51, -RZ, R40.H1_H1 ;  /* 0x30000028ff330230 */ /* 0x000fc80000004100 */
[----:B------:R-:W-:-:S04]  /*1690*/  FSETP.GTU.FTZ.AND P3, PT, R48, c[0x0][0x1e4], PT ;  /* 0x0000790030007a0b */ /* 0x000fc80003f7c000 */
[----:B------:R-:W-:Y:S02]  /*16a0*/  FSEL R60, R50, RZ, !P3 ;  /* 0x000000ff323c7208 */ /* 0x000fe40005800000 */
[----:B------:R-:W-:-:S03]  /*16b0*/  SEL R85, RZ, 0x1, P3 ;  /* 0x00000001ff557807 */ /* 0x000fc60001800000 */
[----:B------:R-:W-:Y:S02]  /*16c0*/  @P0 FADD.FTZ R60, R60, R51 ;  /* 0x000000333c3c0221 */ /* 0x000fe40000010000 */
.L_x_4679:
[----:B------:R-:W-:Y:S05]  /*16d0*/  BSYNC B0 ;  /* 0x0000000000007941 */ /* 0x000fea0003800000 */
.L_x_4677:
        /* <DEDUP_REMOVED lines=8> */
.L_x_4688:
        /* <DEDUP_REMOVED lines=12> */
.L_x_4691:
[----:B------:R-:W-:Y:S02]  /*1820*/  IMAD.MOV.U32 R52, RZ, RZ, R77 ;  /* 0x000000ffff347224 */ /* 0x000fe400078e004d */
.L_x_4692:
[----:B------:R-:W-:Y:S05]  /*1830*/  BSYNC B1 ;  /* 0x0000000000017941 */ /* 0x000fea0003800000 */
.L_x_4690:
        /* <DEDUP_REMOVED lines=16> */
.L_x_4696:
[----:B------:R-:W-:Y:S05]  /*1940*/  BSYNC B2 ;  /* 0x0000000000027941 */ /* 0x000fea0003800000 */
.L_x_4695:
        /* <DEDUP_REMOVED lines=44> */
.L_x_4694:
[----:B------:R-:W-:Y:S05]  /*1c10*/  BSYNC B1 ;  /* 0x0000000000017941 */ /* 0x000fea0003800000 */
.L_x_4693:
        /* <DEDUP_REMOVED lines=11> */
.L_x_4689:
[----:B------:R-:W-:Y:S05]  /*1cd0*/  BSYNC B0 ;  /* 0x0000000000007941 */ /* 0x000fea0003800000 */
.L_x_4687:
        /* <DEDUP_REMOVED lines=8> */
.L_x_4698:
        /* <DEDUP_REMOVED lines=12> */
.L_x_4701:
[----:B------:R-:W-:Y:S02]  /*1e20*/  MOV R52, R77 ;  /* 0x0000004d00347202 */ /* 0x000fe40000000f00 */
.L_x_4702:
[----:B------:R-:W-:Y:S05]  /*1e30*/  BSYNC B1 ;  /* 0x0000000000017941 */ /* 0x000fea0003800000 */
.L_x_4700:
        /* <DEDUP_REMOVED lines=16> */
.L_x_4706:
[----:B------:R-:W-:Y:S05]  /*1f40*/  BSYNC B2 ;  /* 0x0000000000027941 */ /* 0x000fea0003800000 */
.L_x_4705:
        /* <DEDUP_REMOVED lines=44> */
.L_x_4704:
[----:B------:R-:W-:Y:S05]  /*2210*/  BSYNC B1 ;  /* 0x0000000000017941 */ /* 0x000fea0003800000 */
.L_x_4703:
        /* <DEDUP_REMOVED lines=11> */
.L_x_4699:
[----:B------:R-:W-:Y:S05]  /*22d0*/  BSYNC B0 ;  /* 0x0000000000007941 */ /* 0x000fea0003800000 */
.L_x_4697:
        /* <DEDUP_REMOVED lines=8> */
.L_x_4708:
        /* <DEDUP_REMOVED lines=12> */
.L_x_4711:
[----:B------:R-:W-:Y:S02]  /*2420*/  IMAD.MOV.U32 R52, RZ, RZ, R77 ;  /* 0x000000ffff347224 */ /* 0x000fe400078e004d */
.L_x_4712:
[----:B------:R-:W-:Y:S05]  /*2430*/  BSYNC B1 ;  /* 0x0000000000017941 */ /* 0x000fea0003800000 */
.L_x_4710:
        /* <DEDUP_REMOVED lines=16> */
.L_x_4716:
[----:B------:R-:W-:Y:S05]  /*2540*/  BSYNC B2 ;  /* 0x0000000000027941 */ /* 0x000fea0003800000 */
.L_x_4715:
        /* <DEDUP_REMOVED lines=44> */
.L_x_4714:
[----:B------:R-:W-:Y:S05]  /*2810*/  BSYNC B1 ;  /* 0x0000000000017941 */ /* 0x000fea0003800000 */
.L_x_4713:
        /* <DEDUP_REMOVED lines=11> */
.L_x_4709:
[----:B------:R-:W-:Y:S05]  /*28d0*/  BSYNC B0 ;  /* 0x0000000000007941 */ /* 0x000fea0003800000 */
.L_x_4707:
        /* <DEDUP_REMOVED lines=8> */
.L_x_4718:
        /* <DEDUP_REMOVED lines=12> */
.L_x_4721:
[----:B------:R-:W-:Y:S02]  /*2a20*/  IMAD.MOV.U32 R52, RZ, RZ, R77 ;  /* 0x000000ffff347224 */ /* 0x000fe400078e004d */
.L_x_4722:
[----:B------:R-:W-:Y:S05]  /*2a30*/  BSYNC B1 ;  /* 0x0000000000017941 */ /* 0x000fea0003800000 */
.L_x_4720:
        /* <DEDUP_REMOVED lines=16> */
.L_x_4726:
[----:B------:R-:W-:Y:S05]  /*2b40*/  BSYNC B2 ;  /* 0x0000000000027941 */ /* 0x000fea0003800000 */
.L_x_4725:
        /* <DEDUP_REMOVED lines=44> */
.L_x_4724:
[----:B------:R-:W-:Y:S05]  /*2e10*/  BSYNC B1 ;  /* 0x0000000000017941 */ /* 0x000fea0003800000 */
.L_x_4723:
        /* <DEDUP_REMOVED lines=11> */
.L_x_4719:
[----:B------:R-:W-:Y:S05]  /*2ed0*/  BSYNC B0 ;  /* 0x0000000000007941 */ /* 0x000fea0003800000 */
.L_x_4717:
        /* <DEDUP_REMOVED lines=8> */
.L_x_4728:
        /* <DEDUP_REMOVED lines=12> */
.L_x_4731:
[----:B------:R-:W-:Y:S02]  /*3020*/  MOV R52, R77 ;  /* 0x0000004d00347202 */ /* 0x000fe40000000f00 */
.L_x_4732:
[----:B------:R-:W-:Y:S05]  /*3030*/  BSYNC B1 ;  /* 0x0000000000017941 */ /* 0x000fea0003800000 */
.L_x_4730:
        /* <DEDUP_REMOVED lines=16> */
.L_x_4736:
[----:B------:R-:W-:Y:S05]  /*3140*/  BSYNC B2 ;  /* 0x0000000000027941 */ /* 0x000fea0003800000 */
.L_x_4735:
        /* <DEDUP_REMOVED lines=44> */
.L_x_4734:
[----:B------:R-:W-:Y:S05]  /*3410*/  BSYNC B1 ;  /* 0x0000000000017941 */ /* 0x000fea0003800000 */
.L_x_4733:
        /* <DEDUP_REMOVED lines=11> */
.L_x_4729:
[----:B------:R-:W-:Y:S05]  /*34d0*/  BSYNC B0 ;  /* 0x0000000000007941 */ /* 0x000fea0003800000 */
.L_x_4727:
        /* <DEDUP_REMOVED lines=8> */
.L_x_4738:
        /* <DEDUP_REMOVED lines=12> */
.L_x_4741:
[----:B------:R-:W-:Y:S02]  /*3620*/  IMAD.MOV.U32 R52, RZ, RZ, R77 ;  /* 0x000000ffff347224 */ /* 0x000fe400078e004d */
.L_x_4742:
[----:B------:R-:W-:Y:S05]  /*3630*/  BSYNC B1 ;  /* 0x0000000000017941 */ /* 0x000fea0003800000 */
.L_x_4740:
        /* <DEDUP_REMOVED lines=16> */
.L_x_4746:
[----:B------:R-:W-:Y:S05]  /*3740*/  BSYNC B2 ;  /* 0x0000000000027941 */ /* 0x000fea0003800000 */
.L_x_4745:
        /* <DEDUP_REMOVED lines=44> */
.L_x_4744:
[----:B------:R-:W-:Y:S05]  /*3a10*/  BSYNC B1 ;  /* 0x0000000000017941 */ /* 0x000fea0003800000 */
.L_x_4743:
        /* <DEDUP_REMOVED lines=11> */
.L_x_4739:
[----:B------:R-:W-:Y:S05]  /*3ad0*/  BSYNC B0 ;  /* 0x0000000000007941 */ /* 0x000fea0003800000 */
.L_x_4737:
[----:B------:R-:W-:Y:S01]  /*3ae0*/  IMAD.MOV.U32 R52, RZ, RZ, 0x10 ;  /* 0x00000010ff347424 */ /* 0x000fe200078e00ff */
[----:B------:R-:W-:Y:S01]  /*3af0*/  F2FP.PACK_AB R51, R54, R55 ;  /* 0x000000373633723e */ /* 0x000fe200000000ff */
[----:B------:R-:W-:Y:S01]  /*3b00*/  BSSY B0, `(.L_x_4747) ;  /* 0x000001f000007945 */ /* 0x000fe20003800000 */
[----:B------:R-:W-:Y:S01]  /*3b10*/  F2FP.PACK_AB R50, R56, R57 ;  /* 0x000000393832723e */ /* 0x000fe200000000ff */
[-C--:B------:R-:W-:Y:S01]  /*3b20*/  IMAD.WIDE.U32 R96, R53, R52.reuse, c[0x0][0x188] ;  /* 0x0000620035607625 */ /* 0x080fe200078e0034 */
[----:B------:R-:W-:Y:S02]  /*3b30*/  F2FP.PACK_AB R49, R58, R59 ;  /* 0x0000003b3a31723e */ /* 0x000fe400000000ff */
[----:B------:R-:W-:Y:S02]  /*3b40*/  F2FP.PACK_AB R48, R60, R61 ;  /* 0x0000003d3c30723e */ /* 0x000fe400000000ff */
        /* <DEDUP_REMOVED lines=8> */
[----:B------:R-:W-:Y:S02]  /*3bd0*/  LOP3.LUT R96, R87, 0xff, RZ, 0xc0, !PT ;  /* 0x000000ff57607812 */ /* 0x000fe400078ec0ff */
[----:B------:R-:W-:Y:S02]  /*3be0*/  LOP3.LUT R51, R49, 0xff0000, RZ, 0xc0, !PT ;  /* 0x00ff000031337812 */ /* 0x000fe400078ec0ff */
[----:B------:R-:W-:Y:S01]  /*3bf0*/  PRMT R49, R89, 0x7104, RZ ;  /* 0x0000710459317816 */ /* 0x000fe200000000ff */
[----:B------:R-:W-:Y:S01]  /*3c00*/  IMAD.WIDE.U32 R96, R96, 0x1000000, RZ ;  /* 0x0100000060607825 */ /* 0x000fe200078e00ff */
[----:B------:R-:W-:-:S02]  /*3c10*/  PRMT R100, R51, 0x4210, R48 ;  /* 0x0000421033647816 */ /* 0x000fc40000000030 */
[----:B------:R-:W-:Y:S02]  /*3c20*/  LOP3.LUT R50, R86, 0xff, RZ, 0xc0, !PT ;  /* 0x000000ff56327812 */ /* 0x000fe400078ec0ff */
[----:B------:R-:W-:Y:S02]  /*3c30*/  LOP3.LUT R48, R85, 0xff, RZ, 0xc0, !PT ;  /* 0x000000ff55307812 */ /* 0x000fe400078ec0ff */
[----:B------:R-:W-:Y:S01]  /*3c40*/  LOP3.LUT R103, R100, 0xff00, R49, 0xf8, !PT ;  /* 0x0000ff0064677812 */ /* 0x000fe200078ef831 */
[----:B------:R-:W-:Y:S01]  /*3c50*/  IMAD.WIDE.U32 R50, R50, 0x10000, RZ ;  /* 0x0001000032327825 */ /* 0x000fe200078e00ff */
[----:B------:R-:W-:Y:S02]  /*3c60*/  MOV R100, 0x8 ;  /* 0x0000000800647802 */ /* 0x000fe40000000f00 */
        /* <DEDUP_REMOVED lines=8> */
.L_x_4748:
[----:B------:R-:W-:Y:S05]  /*3cf0*/  BSYNC B0 ;  /* 0x0000000000007941 */ /* 0x000fea0003800000 */
.L_x_4747:
[----:B-----5:R1:W5:Y:S04]  /*3d00*/  @P1 LDG.E.128 R44, [R94.64] ;  /* 0x000000065e2c1981 */ /* 0x020368000c1e1d00 */
[----:B------:R1:W5:Y:S01]  /*3d10*/  @P0 LDG.E.128 R40, [R92.64] ;  /* 0x000000065c280981 */ /* 0x000362000c1e1d00 */
[----:B------:R-:W-:Y:S01]  /*3d20*/  BSSY B0, `(.L_x_4749) ;  /* 0x0000060000007945 */ /* 0x000fe20003800000 */
[----:B------:R-:W-:Y:S05]  /*3d30*/  @P2 BRA `(.L_x_4750) ;  /* 0x0000006000002947 */ /* 0x000fea0003800000 */
[----:B------:R-:W-:Y:S02]  /*3d40*/  IMAD.MOV.U32 R100, RZ, RZ, RZ ;  /* 0x000000ffff647224 */ /* 0x000fe400078e00ff */
[----:B0-----:R-:W-:Y:S01]  /*3d50*/  IMAD.MOV.U32 R48, RZ, RZ, R98 ;  /* 0x000000ffff307224 */ /* 0x001fe200078e0062 */
[----:B------:R-:W-:Y:S05]  /*3d60*/  @!P0 BRA `(.L_x_4751) ;  /* 0x000005b000008947 */ /* 0x000fea0003800000 */
[----:B------:R-:W-:Y:S01]  /*3d70*/  MOV R48, R98 ;  /* 0x0000006200307202 */ /* 0x000fe20000000f00 */
[----:B-----5:R-:W-:Y:S01]  /*3d80*/  HADD2.F32 R100, -RZ, R40.H0_H0 ;  /* 0x20000028ff647230 */ /* 0x020fe20000004100 */
[----:B------:R-:W-:Y:S05]  /*3d90*/  BRA `(.L_x_4751) ;  /* 0x0000058000007947 */ /* 0x000fea0003800000 */
.L_x_4750:
        /* <DEDUP_REMOVED lines=12> */
.L_x_4753:
[----:B------:R-:W-:Y:S02]  /*3e60*/  IMAD.MOV.U32 R84, RZ, RZ, R77 ;  /* 0x000000ffff547224 */ /* 0x000fe400078e004d */
.L_x_4754:
[----:B------:R-:W-:Y:S05]  /*3e70*/  BSYNC B1 ;  /* 0x0000000000017941 */ /* 0x000fea0003800000 */
.L_x_4752:
        /* <DEDUP_REMOVED lines=16> */
.L_x_4758:
[----:B------:R-:W-:Y:S05]  /*3f80*/  BSYNC B2 ;  /* 0x0000000000027941 */ /* 0x000fea0003800000 */
.L_x_4757:
        /* <DEDUP_REMOVED lines=44> */
.L_x_4756:
[----:B------:R-:W-:Y:S05]  /*4250*/  BSYNC B1 ;  /* 0x0000000000017941 */ /* 0x000fea0003800000 */
.L_x_4755:
[----:B------:R-:W0:Y:S01]  /*4260*/  I2F.U32 R49, R84 ;  /* 0x0000005400317306 */ /* 0x000e220000201000 */
[----:B-----5:R-:W-:Y:S01]  /*4270*/  HADD2.F32 R51, -RZ, R44.H0_H0 ;  /* 0x2000002cff337230 */ /* 0x020fe20000004100 */
[----:B------:R-:W-:Y:S01]  /*4280*/  IMAD.MOV.U32 R50, RZ, RZ, 0x2f800000 ;  /* 0x2f800000ff327424 */ /* 0x000fe200078e00ff */
[----:B-1----:R-:W-:-:S03]  /*4290*/  @P0 HADD2.F32 R93, -RZ, R40.H0_H0 ;  /* 0x20000028ff5d0230 */ /* 0x002fc60000004100 */
[----:B------:R-:W-:-:S04]  /*42a0*/  FMUL.FTZ R51, R51, c[0x0][0x1ec] ;  /* 0x00007b0033337a20 */ /* 0x000fc80000410000 */
[----:B------:R-:W-:Y:S02]  /*42b0*/  FMUL.FTZ R51, R51, c[0x0][0x1e8] ;  /* 0x00007a0033337a20 */ /* 0x000fe40000410000 */
[----:B0-----:R-:W-:-:S05]  /*42c0*/  FFMA.FTZ R49, R49, R50, 1.1641532182693481445e-10 ;  /* 0x2f00000031317423 */ /* 0x001fca0000010032 */
[----:B------:R-:W-:-:S04]  /*42d0*/  FSETP.GTU.FTZ.AND P3, PT, R49, c[0x0][0x1e4], PT ;  /* 0x0000790031007a0b */ /* 0x000fc80003f7c000 */
[----:B------:R-:W-:Y:S02]  /*42e0*/  FSEL R100, R51, RZ, !P3 ;  /* 0x000000ff33647208 */ /* 0x000fe40005800000 */
[----:B------:R-:W-:-:S03]  /*42f0*/  SEL R49, RZ, 0x1, P3 ;  /* 0x00000001ff317807 */ /* 0x000fc60001800000 */
[----:B------:R-:W-:Y:S01]  /*4300*/  @P0 FADD.FTZ R100, R93, R100 ;  /* 0x000000645d640221 */ /* 0x000fe20000010000 */
[----:B------:R-:W-:Y:S02]  /*4310*/  PRMT R84, R49, 0x7610, R84 ;  /* 0x0000761031547816 */ /* 0x000fe40000000054 */
.L_x_4751:
[----:B------:R-:W-:Y:S05]  /*4320*/  BSYNC B0 ;  /* 0x0000000000007941 */ /* 0x000fea0003800000 */
.L_x_4749:
        /* <DEDUP_REMOVED lines=8> */
.L_x_4760:
        /* <DEDUP_REMOVED lines=12> */
.L_x_4763:
[----:B------:R-:W-:Y:S02]  /*4470*/  MOV R85, R77 ;  /* 0x0000004d00557202 */ /* 0x000fe40000000f00 */
.L_x_4764:
[----:B------:R-:W-:Y:S05]  /*4480*/  BSYNC B1 ;  /* 0x0000000000017941 */ /* 0x000fea0003800000 */
.L_x_4762:
        /* <DEDUP_REMOVED lines=16> */
.L_x_4768:
[----:B------:R-:W-:Y:S05]  /*4590*/  BSYNC B2 ;  /* 0x0000000000027941 */ /* 0x000fea0003800000 */
.L_x_4767:
        /* <DEDUP_REMOVED lines=44> */
.L_x_4766:
[----:B------:R-:W-:Y:S05]  /*4860*/  BSYNC B1 ;  /* 0x0000000000017941 */ /* 0x000fea0003800000 */
.L_x_4765:
[----:B------:R-:W0:Y:S01]  /*4870*/  I2F.U32 R48, R85 ;  /* 0x0000005500307306 */ /* 0x000e220000201000 */
[----:B-----5:R-:W-:Y:S01]  /*4880*/  HADD2.F32 R50, -RZ, R44.H1_H1 ;  /* 0x3000002cff327230 */ /* 0x020fe20000004100 */
[----:B------:R-:W-:Y:S01]  /*4890*/  IMAD.MOV.U32 R51, RZ, RZ, 0x2f800000 ;  /* 0x2f800000ff337424 */ /* 0x000fe200078e00ff */
[----:B-1----:R-:W-:-:S03]  /*48a0*/  @P0 HADD2.F32 R92, -RZ, R40.H1_H1 ;  /* 0x30000028ff5c0230 */ /* 0x002fc60000004100 */
        /* <DEDUP_REMOVED lines=8> */
.L_x_4761:
[----:B------:R-:W-:Y:S05]  /*4930*/  BSYNC B0 ;  /* 0x0000000000007941 */ /* 0x000fea0003800000 */
.L_x_4759:
        /* <DEDUP_REMOVED lines=8> */
.L_x_4770:
        /* <DEDUP_REMOVED lines=12> */
.L_x_4773:
[----:B------:R-:W-:Y:S02]  /*4a80*/  IMAD.MOV.U32 R86, RZ, RZ, R77 ;  /* 0x000000ffff567224 */ /* 0x000fe400078e004d */
.L_x_4774:
[----:B------:R-:W-:Y:S05]  /*4a90*/  BSYNC B1 ;  /* 0x0000000000017941 */ /* 0x000fea0003800000 */
.L_x_4772:
        /* <DEDUP_REMOVED lines=16> */
.L_x_4778:
[----:B------:R-:W-:Y:S05]  /*4ba0*/  BSYNC B2 ;  /* 0x0000000000027941 */ /* 0x000fea0003800000 */
.L_x_4777:
        /* <DEDUP_REMOVED lines=44> */
.L_x_4776:
[----:B------:R-:W-:Y:S05]  /*4e70*/  BSYNC B1 ;  /* 0x0000000000017941 */ /* 0x000fea0003800000 */
.L_x_4775:
[----:B------:R-:W0:Y:S01]  /*4e80*/  I2F.U32 R49, R86 ;  /* 0x0000005600317306 */ /* 0x000e220000201000 */
[----:B------:R-:W-:Y:S01]  /*4e90*/  HFMA2.MMA R50, -RZ, RZ, 0.1171875, 0 ;  /* 0x2f800000ff327435 */ /* 0x000fe200000001ff */
[----:B-----5:R-:W-:Y:S02]  /*4ea0*/  HADD2.F32 R51, -RZ, R45.H0_H0 ;  /* 0x2000002dff337230 */ /* 0x020fe40000004100 */
        /* <DEDUP_REMOVED lines=9> */
.L_x_4771:
[----:B------:R-:W-:Y:S05]  /*4f40*/  BSYNC B0 ;  /* 0x0000000000007941 */ /* 0x000fea0003800000 */
.L_x_4769:
        /* <DEDUP_REMOVED lines=8> */
.L_x_4780:
        /* <DEDUP_REMOVED lines=12> */
.L_x_4783:
[----:B------:R-:W-:Y:S02]  /*5090*/  IMAD.MOV.U32 R87, RZ, RZ, R77 ;  /* 0x000000ffff577224 */ /* 0x000fe400078e004d */
.L_x_4784:
[----:B------:R-:W-:Y:S05]  /*50a0*/  BSYNC B1 ;  /* 0x0000000000017941 */ /* 0x000fea0003800000 */
.L_x_4782:
        /* <DEDUP_REMOVED lines=16> */
.L_x_4788:
[----:B------:R-:W-:Y:S05]  /*51b0*/  BSYNC B2 ;  /* 0x0000000000027941 */ /* 0x000fea0003800000 */
.L_x_4787:
        /* <DEDUP_REMOVED lines=44> */
.L_x_4786:
[----:B------:R-:W-:Y:S05]  /*5480*/  BSYNC B1 ;  /* 0x0000000000017941 */ /* 0x000fea0003800000 */
.L_x_4785:
        /* <DEDUP_REMOVED lines=12> */
.L_x_4781:
[----:B------:R-:W-:Y:S05]  /*5550*/  BSYNC B0 ;  /* 0x0000000000007941 */ /* 0x000fea0003800000 */
.L_x_4779:
        /* <DEDUP_REMOVED lines=8> */
.L_x_4790:
        /* <DEDUP_REMOVED lines=12> */
.L_x_4793:
[----:B------:R-:W-:Y:S02]  /*56a0*/  MOV R88, R77 ;  /* 0x0000004d00587202 */ /* 0x000fe40000000f00 */
.L_x_4794:
[----:B------:R-:W-:Y:S05]  /*56b0*/  BSYNC B1 ;  /* 0x0000000000017941 */ /* 0x000fea0003800000 */
.L_x_4792:
        /* <DEDUP_REMOVED lines=16> */
.L_x_4798:
[----:B------:R-:W-:Y:S05]  /*57c0*/  BSYNC B2 ;  /* 0x0000000000027941 */ /* 0x000fea0003800000 */
.L_x_4797:
        /* <DEDUP_REMOVED lines=42> */
[----:B------:R-:W-:Y:S01]  /*5a70*/  IMAD.MOV.U32 R76, RZ, RZ, R48 ;  /* 0x000000ffff4c7224 */ /* 0x000fe200078e0030 */
[----:B------:R-:W-:-:S06]  /*5a80*/  HFMA2.MMA R48, -RZ, RZ, 0, 0 ;  /* 0x00000000ff307435 */ /* 0x000fcc00000001ff */
.L_x_4796:
[----:B------:R-:W-:Y:S05]  /*5a90*/  BSYNC B1 ;  /* 0x0000000000017941 */ /* 0x000fea0003800000 */
.L_x_4795:
        /* <DEDUP_REMOVED lines=12> */
.L_x_4791:
[----:B------:R-:W-:Y:S05]  /*5b60*/  BSYNC B0 ;  /* 0x0000000000007941 */ /* 0x000fea0003800000 */
.L_x_4789:
[----:B------:R-:W-:Y:S01]  /*5b70*/  BSSY B0, `(.L_x_4799) ;  /* 0x0000060000007945 */ /* 0x000fe20003800000 */
[----:B------:R-:W-:Y:S05]  /*5b80*/  @P2 BRA `(.L_x_4800) ;  /* 0x0000006000002947 */ /* 0x000fea0003800000 */
[----:B-1----:R-:W-:Y:S01]  /*5b90*/  IMAD.MOV.U32 R95, RZ, RZ, RZ ;  /* 0x000000ffff5f7224 */ /* 0x002fe200078e00ff */
[----:B------:R-:W-:Y:S01]  /*5ba0*/  MOV R49, R48 ;  /* 0x0000003000317202 */ /* 0x000fe20000000f00 */
[----:B------:R-:W-:Y:S05]  /*5bb0*/  @!P0 BRA `(.L_x_4801) ;  /* 0x000005b000008947 */ /* 0x000fea0003800000 */
[----:B------:R-:W-:Y:S01]  /*5bc0*/  IMAD.MOV.U32 R49, RZ, RZ, R48 ;  /* 0x000000ffff317224 */ /* 0x000fe200078e0030 */
[----:B-----5:R-:W-:Y:S01]  /*5bd0*/  HADD2.F32 R95, -RZ, R42.H1_H1 ;  /* 0x3000002aff5f7230 */ /* 0x020fe20000004100 */
[----:B------:R-:W-:Y:S05]  /*5be0*/  BRA `(.L_x_4801) ;  /* 0x0000058000007947 */ /* 0x000fea0003800000 */
.L_x_4800:
        /* <DEDUP_REMOVED lines=12> */
.L_x_4803:
[----:B------:R-:W-:Y:S02]  /*5cb0*/  IMAD.MOV.U32 R89, RZ, RZ, R77 ;  /* 0x000000ffff597224 */ /* 0x000fe400078e004d */
.L_x_4804:
[----:B------:R-:W-:Y:S05]  /*5cc0*/  BSYNC B1 ;  /* 0x0000000000017941 */ /* 0x000fea0003800000 */
.L_x_4802:
        /* <DEDUP_REMOVED lines=16> */
.L_x_4808:
[----:B------:R-:W-:Y:S05]  /*5dd0*/  BSYNC B2 ;  /* 0x0000000000027941 */ /* 0x000fea0003800000 */
.L_x_4807:
        /* <DEDUP_REMOVED lines=44> */
.L_x_4806:
[----:B------:R-:W-:Y:S05]  /*60a0*/  BSYNC B1 ;  /* 0x0000000000017941 */ /* 0x000fea0003800000 */
.L_x_4805:
[----:B------:R-:W0:Y:S01]  /*60b0*/  I2F.U32 R48, R89 ;  /* 0x0000005900307306 */ /* 0x000e220000201000 */
[----:B------:R-:W-:Y:S01]  /*60c0*/  HFMA2.MMA R51, -RZ, RZ, 0.1171875, 0 ;  /* 0x2f800000ff337435 */ /* 0x000fe200000001ff */
[----:B-----5:R-:W-:Y:S02]  /*60d0*/  HADD2.F32 R50, -RZ, R46.H1_H1 ;  /* 0x3000002eff327230 */ /* 0x020fe40000004100 */
        /* <DEDUP_REMOVED lines=9> */
.L_x_4801:
[----:B------:R-:W-:Y:S05]  /*6170*/  BSYNC B0 ;  /* 0x0000000000007941 */ /* 0x000fea0003800000 */
.L_x_4799:
        /* <DEDUP_REMOVED lines=8> */
.L_x_4810:
        /* <DEDUP_REMOVED lines=12> */
.L_x_4813:
[----:B------:R-:W-:Y:S02]  /*62c0*/  IMAD.MOV.U32 R90, RZ, RZ, R77 ;  /* 0x000000ffff5a7224 */ /* 0x000fe400078e004d */
.L_x_4814:
[----:B------:R-:W-:Y:S05]  /*62d0*/  BSYNC B1 ;  /* 0x0000000000017941 */ /* 0x000fea0003800000 */
.L_x_4812:
        /* <DEDUP_REMOVED lines=16> */
.L_x_4818:
[----:B------:R-:W-:Y:S05]  /*63e0*/  BSYNC B2 ;  /* 0x0000000000027941 */ /* 0x000fea0003800000 */
.L_x_4817:
        /* <DEDUP_REMOVED lines=44> */
.L_x_4816:
[----:B------:R-:W-:Y:S05]  /*66b0*/  BSYNC B1 ;  /* 0x0000000000017941 */ /* 0x000fea0003800000 */
.L_x_4815:
[----:B------:R-:W0:Y:S01]  /*66c0*/  I2F.U32 R49, R90 ;  /* 0x0000005a00317306 */ /* 0x000e220000201000 */
[----:B-----5:R-:W-:Y:S01]  /*66d0*/  HADD2.F32 R51, -RZ, R47.H0_H0 ;  /* 0x2000002fff337230 */ /* 0x020fe20000004100 */
[----:B------:R-:W-:Y:S01]  /*66e0*/  IMAD.MOV.U32 R50, RZ, RZ, 0x2f800000 ;  /* 0x2f800000ff327424 */ /* 0x000fe200078e00ff */
[----:B------:R-:W-:-:S03]  /*66f0*/  @P0 HADD2.F32 R93, -RZ, R43.H0_H0 ;  /* 0x2000002bff5d0230 */ /* 0x000fc60000004100 */
        /* <DEDUP_REMOVED lines=8> */
.L_x_4811:
[----:B------:R-:W-:Y:S05]  /*6780*/  BSYNC B0 ;  /* 0x0000000000007941 */ /* 0x000fea0003800000 */
.L_x_4809:
        /* <DEDUP_REMOVED lines=8> */
.L_x_4820:
        /* <DEDUP_REMOVED lines=12> */
.L_x_4823:
[----:B------:R-:W-:Y:S02]  /*68d0*/  MOV R91, R77 ;  /* 0x0000004d005b7202 */ /* 0x000fe40000000f00 */
.L_x_4824:
[----:B------:R-:W-:Y:S05]  /*68e0*/  BSYNC B1 ;  /* 0x0000000000017941 */ /* 0x000fea0003800000 */
.L_x_4822:
        /* <DEDUP_REMOVED lines=16> */
.L_x_4828:
[----:B------:R-:W-:Y:S05]  /*69f0*/  BSYNC B2 ;  /* 0x0000000000027941 */ /* 0x000fea0003800000 */
.L_x_4827:
        /* <DEDUP_REMOVED lines=44> */
.L_x_4826:
[----:B------:R-:W-:Y:S05]  /*6cc0*/  BSYNC B1 ;  /* 0x0000000000017941 */ /* 0x000fea0003800000 */
.L_x_4825:
[----:B------:R-:W0:Y:S01]  /*6cd0*/  I2F.U32 R48, R91 ;  /* 0x0000005b00307306 */ /* 0x000e220000201000 */
[----:B-----5:R-:W-:Y:S01]  /*6ce0*/  HADD2.F32 R50, -RZ, R47.H1_H1 ;  /* 0x3000002fff327230 */ /* 0x020fe20000004100 */
[----:B------:R-:W-:Y:S01]  /*6cf0*/  IMAD.MOV.U32 R49, RZ, RZ, 0x2f800000 ;  /* 0x2f800000ff317424 */ /* 0x000fe200078e00ff */
[----:B------:R-:W-:-:S03]  /*6d00*/  @P0 HADD2.F32 R92, -RZ, R43.H1_H1 ;  /* 0x3000002bff5c0230 */ /* 0x000fc60000004100 */
        /* <DEDUP_REMOVED lines=8> */
.L_x_4821:
[----:B------:R-:W-:Y:S05]  /*6d90*/  BSYNC B0 ;  /* 0x0000000000007941 */ /* 0x000fea0003800000 */
.L_x_4819:
[----:B------:R-:W-:Y:S01]  /*6da0*/  IMAD.WIDE.U32 R106, R106, R52, c[0x0][0x188] ;  /* 0x000062006a6a7625 */ /* 0x000fe200078e0034 */
[----:B------:R-:W-:Y:S01]  /*6db0*/  F2FP.PACK_AB R51, R93, R94 ;  /* 0x0000005e5d33723e */ /* 0x000fe200000000ff */
[----:B------:R-:W-:Y:S01]  /*6dc0*/  BSSY B0, `(.L_x_4829) ;  /* 0x000001e000007945 */ /* 0x000fe20003800000 */
[----:B------:R-:W-:Y:S02]  /*6dd0*/  F2FP.PACK_AB R50, R95, R96 ;  /* 0x000000605f32723e */ /* 0x000fe400000000ff */
[----:B------:R-:W-:Y:S02]  /*6de0*/  F2FP.PACK_AB R49, R97, R98 ;  /* 0x000000626131723e */ /* 0x000fe400000000ff */
[----:B------:R-:W-:Y:S02]  /*6df0*/  F2FP.PACK_AB R48, R99, R100 ;  /* 0x000000646330723e */ /* 0x000fe400000000ff */
        /* <DEDUP_REMOVED lines=16> */
[----:B------:R-:W-:Y:S01]  /*6f00*/  IMAD.WIDE.U32 R50, R50, 0x10000, RZ ;  /* 0x0001000032327825 */ /* 0x000fe200078e00ff */
[----:B------:R-:W-:Y:S02]  /*6f10*/  MOV R108, 0x8 ;  /* 0x00000008006c7802 */ /* 0x000fe40000000f00 */
        /* <DEDUP_REMOVED lines=8> */
.L_x_4830:
[----:B------:R-:W-:Y:S05]  /*6fa0*/  BSYNC B0 ;  /* 0x0000000000007941 */ /* 0x000fea0003800000 */
.L_x_4829:
        /* <DEDUP_REMOVED lines=10> */
.L_x_4832:
        /* <DEDUP_REMOVED lines=12> */
.L_x_4835:
[----:B------:R-:W-:Y:S02]  /*7110*/  IMAD.MOV.U32 R84, RZ, RZ, R77 ;  /* 0x000000ffff547224 */ /* 0x000fe400078e004d */
.L_x_4836:
[----:B------:R-:W-:Y:S05]  /*7120*/  BSYNC B1 ;  /* 0x0000000000017941 */ /* 0x000fea0003800000 */
.L_x_4834:
        /* <DEDUP_REMOVED lines=16> */
.L_x_4840:
[----:B------:R-:W-:Y:S05]  /*7230*/  BSYNC B2 ;  /* 0x0000000000027941 */ /* 0x000fea0003800000 */
.L_x_4839:
        /* <DEDUP_REMOVED lines=44> */
.L_x_4838:
[----:B------:R-:W-:Y:S05]  /*7500*/  BSYNC B1 ;  /* 0x0000000000017941 */ /* 0x000fea0003800000 */
.L_x_4837:
        /* <DEDUP_REMOVED lines=12> */
.L_x_4833:
[----:B------:R-:W-:Y:S05]  /*75d0*/  BSYNC B0 ;  /* 0x0000000000007941 */ /* 0x000fea0003800000 */
.L_x_4831:
        /* <DEDUP_REMOVED lines=8> */
.L_x_4842:
        /* <DEDUP_REMOVED lines=12> */
.L_x_4845:
[----:B------:R-:W-:Y:S02]  /*7720*/  MOV R85, R77 ;  /* 0x0000004d00557202 */ /* 0x000fe40000000f00 */
.L_x_4846:
[----:B------:R-:W-:Y:S05]  /*7730*/  BSYNC B1 ;  /* 0x0000000000017941 */ /* 0x000fea0003800000 */
.L_x_4844:
        /* <DEDUP_REMOVED lines=16> */
.L_x_4850:
[----:B------:R-:W-:Y:S05]  /*7840*/  BSYNC B2 ;  /* 0x0000000000027941 */ /* 0x000fea0003800000 */
.L_x_4849:
        /* <DEDUP_REMOVED lines=44> */
.L_x_4848:
[----:B------:R-:W-:Y:S05]  /*7b10*/  BSYNC B1 ;  /* 0x0000000000017941 */ /* 0x000fea0003800000 */
.L_x_4847:
        /* <DEDUP_REMOVED lines=12> */
.L_x_4843:
[----:B------:R-:W-:Y:S05]  /*7be0*/  BSYNC B0 ;  /* 0x0000000000007941 */ /* 0x000fea0003800000 */
.L_x_4841:
        /* <DEDUP_REMOVED lines=8> */
.L_x_4852:
        /* <DEDUP_REMOVED lines=12> */
.L_x_4855:
[----:B------:R-:W-:Y:S02]  /*7d30*/  IMAD.MOV.U32 R86, RZ, RZ, R77 ;  /* 0x000000ffff567224 */ /* 0x000fe400078e004d */
.L_x_4856:
[----:B------:R-:W-:Y:S05]  /*7d40*/  BSYNC B1 ;  /* 0x0000000000017941 */ /* 0x000fea0003800000 */
.L_x_4854:
        /* <DEDUP_REMOVED lines=16> */
.L_x_4860:
[----:B------:R-:W-:Y:S05]  /*7e50*/  BSYNC B2 ;  /* 0x0000000000027941 */ /* 0x000fea0003800000 */
.L_x_4859:
        /* <DEDUP_REMOVED lines=44> */
.L_x_4858:
[----:B------:R-:W-:Y:S05]  /*8120*/  BSYNC B1 ;  /* 0x0000000000017941 */ /* 0x000fea0003800000 */
.L_x_4857:
[----:B------:R-:W0:Y:S01]  /*8130*/  I2F.U32 R49, R86 ;  /* 0x0000005600317306 */ /* 0x000e220000201000 */
[----:B------:R-:W-:Y:S01]  /*8140*/  HFMA2.MMA R50, -RZ, RZ, 0.1171875, 0 ;  /* 0x2f800000ff327435 */ /* 0x000fe200000001ff */
[----:B-----5:R-:W-:Y:S02]  /*8150*/  HADD2.F32 R51, -RZ, R45.H0_H0 ;  /* 0x2000002dff337230 */ /* 0x020fe40000004100 */
        /* <DEDUP_REMOVED lines=9> */
.L_x_4853:
[----:B------:R-:W-:Y:S05]  /*81f0*/  BSYNC B0 ;  /* 0x0000000000007941 */ /* 0x000fea0003800000 */
.L_x_4851:
[----:B------:R-:W-:Y:S01]  /*8200*/  BSSY B0, `(.L_x_4861) ;  /* 0x0000060000007945 */ /* 0x000fe20003800000 */
[----:B------:R-:W-:Y:S05]  /*8210*/  @P2 BRA `(.L_x_4862) ;  /* 0x0000006000002947 */ /* 0x000fea0003800000 */
[----:B-1----:R-:W-:Y:S02]  /*8220*/  IMAD.MOV.U32 R105, RZ, RZ, RZ ;  /* 0x000000ffff697224 */ /* 0x002fe400078e00ff */
[----:B------:R-:W-:Y:S01]  /*8230*/  IMAD.MOV.U32 R49, RZ, RZ, R48 ;  /* 0x000000ffff317224 */ /* 0x000fe200078e0030 */
[----:B------:R-:W-:Y:S05]  /*8240*/  @!P0 BRA `(.L_x_4863) ;  /* 0x000005b000008947 */ /* 0x000fea0003800000 */
[----:B------:R-:W-:Y:S01]  /*8250*/  MOV R49, R48 ;  /* 0x0000003000317202 */ /* 0x000fe20000000f00 */
[----:B-----5:R-:W-:Y:S01]  /*8260*/  HADD2.F32 R105, -RZ, R41.H1_H1 ;  /* 0x30000029ff697230 */ /* 0x020fe20000004100 */
[----:B------:R-:W-:Y:S05]  /*8270*/  BRA `(.L_x_4863) ;  /* 0x0000058000007947 */ /* 0x000fea0003800000 */
.L_x_4862:
        /* <DEDUP_REMOVED lines=12> */
.L_x_4865:
[----:B------:R-:W-:Y:S02]  /*8340*/  IMAD.MOV.U32 R87, RZ, RZ, R77 ;  /* 0x000000ffff577224 */ /* 0x000fe400078e004d */
.L_x_4866:
[----:B------:R-:W-:Y:S05]  /*8350*/  BSYNC B1 ;  /* 0x0000000000017941 */ /* 0x000fea0003800000 */
.L_x_4864:
        /* <DEDUP_REMOVED lines=16> */
.L_x_4870:
[----:B------:R-:W-:Y:S05]  /*8460*/  BSYNC B2 ;  /* 0x0000000000027941 */ /* 0x000fea0003800000 */
.L_x_4869:
        /* <DEDUP_REMOVED lines=44> */
.L_x_4868:
[----:B------:R-:W-:Y:S05]  /*8730*/  BSYNC B1 ;  /* 0x0000000000017941 */ /* 0x000fea0003800000 */
.L_x_4867:
        /* <DEDUP_REMOVED lines=12> */
.L_x_4863:
[----:B------:R-:W-:Y:S05]  /*8800*/  BSYNC B0 ;  /* 0x0000000000007941 */ /* 0x000fea0003800000 */
.L_x_4861:
        /* <DEDUP_REMOVED lines=8> */
.L_x_4872:
        /* <DEDUP_REMOVED lines=12> */
.L_x_4875:
[----:B------:R-:W-:Y:S02]  /*8950*/  MOV R88, R77 ;  /* 0x0000004d00587202 */ /* 0x000fe40000000f00 */
.L_x_4876:
[----:B------:R-:W-:Y:S05]  /*8960*/  BSYNC B1 ;  /* 0x0000000000017941 */ /* 0x000fea0003800000 */
.L_x_4874:
        /* <DEDUP_REMOVED lines=16> */
.L_x_4880:
[----:B------:R-:W-:Y:S05]  /*8a70*/  BSYNC B2 ;  /* 0x0000000000027941 */ /* 0x000fea0003800000 */
.L_x_4879:
        /* <DEDUP_REMOVED lines=44> */
.L_x_4878:
[----:B------:R-:W-:Y:S05]  /*8d40*/  BSYNC B1 ;  /* 0x0000000000017941 */ /* 0x000fea0003800000 */
.L_x_4877:
        /* <DEDUP_REMOVED lines=12> */
.L_x_4873:
[----:B------:R-:W-:Y:S05]  /*8e10*/  BSYNC B0 ;  /* 0x0000000000007941 */ /* 0x000fea0003800000 */
.L_x_4871:
        /* <DEDUP_REMOVED lines=8> */
.L_x_4882:
        /* <DEDUP_REMOVED lines=12> */
.L_x_4885:
[----:B------:R-:W-:Y:S02]  /*8f60*/  IMAD.MOV.U32 R89, RZ, RZ, R77 ;  /* 0x000000ffff597224 */ /* 0x000fe400078e004d */
.L_x_4886:
[----:B------:R-:W-:Y:S05]  /*8f70*/  BSYNC B1 ;  /* 0x0000000000017941 */ /* 0x000fea0003800000 */
.L_x_4884:
        /* <DEDUP_REMOVED lines=16> */
.L_x_4890:
[----:B------:R-:W-:Y:S05]  /*9080*/  BSYNC B2 ;  /* 0x0000000000027941 */ /* 0x000fea0003800000 */
.L_x_4889:
        /* <DEDUP_REMOVED lines=44> */
.L_x_4888:
[----:B------:R-:W-:Y:S05]  /*9350*/  BSYNC B1 ;  /* 0x0000000000017941 */ /* 0x000fea0003800000 */
.L_x_4887:
[----:B------:R-:W0:Y:S01]  /*9360*/  I2F.U32 R48, R89 ;  /* 0x0000005900307306 */ /* 0x000e220000201000 */
[----:B------:R-:W-:Y:S01]  /*9370*/  HFMA2.MMA R51, -RZ, RZ, 0.1171875, 0 ;  /* 0x2f800000ff337435 */ /* 0x000fe200000001ff */
[----:B-----5:R-:W-:Y:S02]  /*9380*/  HADD2.F32 R50, -RZ, R46.H1_H1 ;  /* 0x3000002eff327230 */ /* 0x020fe40000004100 */
        /* <DEDUP_REMOVED lines=9> */
.L_x_4883:
[----:B------:R-:W-:Y:S05]  /*9420*/  BSYNC B0 ;  /* 0x0000000000007941 */ /* 0x000fea0003800000 */
.L_x_4881:
        /* <DEDUP_REMOVED lines=8> */
.L_x_4892:
        /* <DEDUP_REMOVED lines=12> */
.L_x_4895:
[----:B------:R-:W-:Y:S02]  /*9570*/  IMAD.MOV.U32 R90, RZ, RZ, R77 ;  /* 0x000000ffff5a7224 */ /* 0x000fe400078e004d */
.L_x_4896:
[----:B------:R-:W-:Y:S05]  /*9580*/  BSYNC B1 ;  /* 0x0000000000017941 */ /* 0x000fea0003800000 */
.L_x_4894:
        /* <DEDUP_REMOVED lines=16> */
.L_x_4900:
[----:B------:R-:W-:Y:S05]  /*9690*/  BSYNC B2 ;  /* 0x0000000000027941 */ /* 0x000fea0003800000 */
.L_x_4899:
        /* <DEDUP_REMOVED lines=44> */
.L_x_4898:
[----:B------:R-:W-:Y:S05]  /*9960*/  BSYNC B1 ;  /* 0x0000000000017941 */ /* 0x000fea0003800000 */
.L_x_4897:
        /* <DEDUP_REMOVED lines=12> */
.L_x_4893:
[----:B------:R-:W-:Y:S05]  /*9a30*/  BSYNC B0 ;  /* 0x0000000000007941 */ /* 0x000fea0003800000 */
.L_x_4891:
        /* <DEDUP_REMOVED lines=8> */
.L_x_4902:
        /* <DEDUP_REMOVED lines=12> */
.L_x_4905:
[----:B------:R-:W-:Y:S02]  /*9b80*/  IMAD.MOV.U32 R91, RZ, RZ, R77 ;  /* 0x000000ffff5b7224 */ /* 0x000fe400078e004d */
.L_x_4906:
[----:B------:R-:W-:Y:S05]  /*9b90*/  BSYNC B1 ;  /* 0x0000000000017941 */ /* 0x000fea0003800000 */
.L_x_4904:
        /* <DEDUP_REMOVED lines=16> */
.L_x_4910:
[----:B------:R-:W-:Y:S05]  /*9ca0*/  BSYNC B2 ;  /* 0x0000000000027941 */ /* 0x000fea0003800000 */
.L_x_4909:
        /* <DEDUP_REMOVED lines=44> */
.L_x_4908:
[----:B------:R-:W-:Y:S05]  /*9f70*/  BSYNC B1 ;  /* 0x0000000000017941 */ /* 0x000fea0003800000 */
.L_x_4907:
        /* <DEDUP_REMOVED lines=12> */
.L_x_4903:
[----:B------:R-:W-:Y:S05]  /*a040*/  BSYNC B0 ;  /* 0x0000000000007941 */ /* 0x000fea0003800000 */
.L_x_4901:
        /* <DEDUP_REMOVED lines=25> */
[----:B------:R-:W-:Y:S02]  /*a1e0*/  LOP3.LUT R117, R51, R117, R111, 0xfe, !PT ;  /* 0x0000007533757212 */ /* 0x000fe400078efe6f */
[----:B------:R-:W-:Y:S02]  /*a1f0*/  MOV R111, 0x8 ;  /* 0x00000008006f7802 */ /* 0x000fe40000000f00 */
[----:B------:R-:W-:Y:S02]  /*a200*/  LOP3.LUT R51, R48, R110, R50, 0xfe, !PT ;  /* 0x0000006e30337212 */ /* 0x000fe400078efe32 */
[----:B------:R-:W-:Y:S02]  /*a210*/  LOP3.LUT R49, R117, R49, RZ, 0xfc, !PT ;  /* 0x0000003175317212 */ /* 0x000fe400078efcff */
[----:B------:R-:W-:Y:S01]  /*a220*/  LOP3.LUT R48, R51, 0xff, R84, 0xf8, !PT ;  /* 0x000000ff33307812 */ /* 0x000fe200078ef854 */
[----:B------:R-:W-:-:S05]  /*a230*/  IMAD.WIDE.U32 R50, R92, R111, c[0x0][0x190] ;  /* 0x000064005c327625 */ /* 0x000fca00078e006f */
[----:B------:R0:W-:Y:S02]  /*a240*/  STG.E.64 [R50.64], R48 ;  /* 0x0000003032007986 */ /* 0x0001e4000c101b06 */
.L_x_4912:
[----:B------:R-:W-:Y:S05]  /*a250*/  BSYNC B0 ;  /* 0x0000000000007941 */ /* 0x000fea0003800000 */
.L_x_4911:
[----:B-----5:R1:W5:Y:S04]  /*a260*/  @P1 LDG.E.128 R44, [R114.64] ;  /* 0x00000006722c1981 */ /* 0x020368000c1e1d00 */
[----:B------:R1:W5:Y:S01]  /*a270*/  @P0 LDG.E.128 R40, [R112.64] ;  /* 0x0000000670280981 */ /* 0x000362000c1e1d00 */
[----:B------:R-:W-:Y:S01]  /*a280*/  BSSY B0, `(.L_x_4913) ;  /* 0x0000060000007945 */ /* 0x000fe20003800000 */
[----:B------:R-:W-:Y:S05]  /*a290*/  @P2 BRA `(.L_x_4914) ;  /* 0x0000006000002947 */ /* 0x000fea0003800000 */
[----:B0-----:R-:W-:Y:S01]  /*a2a0*/  IMAD.MOV.U32 R110, RZ, RZ, RZ ;  /* 0x000000ffff6e7224 */ /* 0x001fe200078e00ff */
[----:B------:R-:W-:Y:S01]  /*a2b0*/  MOV R48, R116 ;  /* 0x0000007400307202 */ /* 0x000fe20000000f00 */
[----:B------:R-:W-:Y:S05]  /*a2c0*/  @!P0 BRA `(.L_x_4915) ;  /* 0x000005b000008947 */ /* 0x000fea0003800000 */
[----:B------:R-:W-:Y:S01]  /*a2d0*/  IMAD.MOV.U32 R48, RZ, RZ, R116 ;  /* 0x000000ffff307224 */ /* 0x000fe200078e0074 */
[----:B-----5:R-:W-:Y:S01]  /*a2e0*/  HADD2.F32 R110, -RZ, R40.H0_H0 ;  /* 0x20000028ff6e7230 */ /* 0x020fe20000004100 */
[----:B------:R-:W-:Y:S05]  /*a2f0*/  BRA `(.L_x_4915) ;  /* 0x0000058000007947 */ /* 0x000fea0003800000 */
.L_x_4914:
        /* <DEDUP_REMOVED lines=12> */
.L_x_4917:
[----:B------:R-:W-:Y:S02]  /*a3c0*/  IMAD.MOV.U32 R84, RZ, RZ, R77 ;  /* 0x000000ffff547224 */ /* 0x000fe400078e004d */
.L_x_4918:
[----:B------:R-:W-:Y:S05]  /*a3d0*/  BSYNC B1 ;  /* 0x0000000000017941 */ /* 0x000fea0003800000 */
.L_x_4916:
        /* <DEDUP_REMOVED lines=16> */
.L_x_4922:
[----:B------:R-:W-:Y:S05]  /*a4e0*/  BSYNC B2 ;  /* 0x0000000000027941 */ /* 0x000fea0003800000 */
.L_x_4921:
        /* <DEDUP_REMOVED lines=44> */
.L_x_4920:
[----:B------:R-:W-:Y:S05]  /*a7b0*/  BSYNC B1 ;  /* 0x0000000000017941 */ /* 0x000fea0003800000 */
.L_x_4919:
        /* <DEDUP_REMOVED lines=12> */
.L_x_4915:
[----:B------:R-:W-:Y:S05]  /*a880*/  BSYNC B0 ;  /* 0x0000000000007941 */ /* 0x000fea0003800000 */
.L_x_4913:
        /* <DEDUP_REMOVED lines=8> */
.L_x_4924:
        /* <DEDUP_REMOVED lines=12> */
.L_x_4927:
[----:B------:R-:W-:Y:S02]  /*a9d0*/  IMAD.MOV.U32 R85, RZ, RZ, R77 ;  /* 0x000000ffff557224 */ /* 0x000fe400078e004d */
.L_x_4928:
[----:B------:R-:W-:Y:S05]  /*a9e0*/  BSYNC B1 ;  /* 0x0000000000017941 */ /* 0x000fea0003800000 */
.L_x_4926:
        /* <DEDUP_REMOVED lines=16> */
.L_x_4932:
[----:B------:R-:W-:Y:S05]  /*aaf0*/  BSYNC B2 ;  /* 0x0000000000027941 */ /* 0x000fea0003800000 */
.L_x_4931:
        /* <DEDUP_REMOVED lines=44> */
.L_x_4930:
[----:B------:R-:W-:Y:S05]  /*adc0*/  BSYNC B1 ;  /* 0x0000000000017941 */ /* 0x000fea0003800000 */
.L_x_4929:
        /* <DEDUP_REMOVED lines=12> */
.L_x_4925:
[----:B------:R-:W-:Y:S05]  /*ae90*/  BSYNC B0 ;  /* 0x0000000000007941 */ /* 0x000fea0003800000 */
.L_x_4923:
[----:B------:R-:W-:Y:S01]  /*aea0*/  BSSY B0, `(.L_x_4933) ;  /* 0x0000060000007945 */ /* 0x000fe20003800000 */
[----:B------:R-:W-:Y:S05]  /*aeb0*/  @P2 BRA `(.L_x_4934) ;  /* 0x0000006000002947 */ /* 0x000fea0003800000 */
[----:B-1----:R-:W-:Y:S01]  /*aec0*/  IMAD.MOV.U32 R112, RZ, RZ, RZ ;  /* 0x000000ffff707224 */ /* 0x002fe200078e00ff */
[----:B------:R-:W-:Y:S01]  /*aed0*/  MOV R48, R49 ;  /* 0x0000003100307202 */ /* 0x000fe20000000f00 */
[----:B------:R-:W-:Y:S05]  /*aee0*/  @!P0 BRA `(.L_x_4935) ;  /* 0x000005b000008947 */ /* 0x000fea0003800000 */
[----:B------:R-:W-:Y:S01]  /*aef0*/  IMAD.MOV.U32 R48, RZ, RZ, R49 ;  /* 0x000000ffff307224 */ /* 0x000fe200078e0031 */
[----:B-----5:R-:W-:Y:S01]  /*af00*/  HADD2.F32 R112, -RZ, R41.H0_H0 ;  /* 0x20000029ff707230 */ /* 0x020fe20000004100 */
[----:B------:R-:W-:Y:S05]  /*af10*/  BRA `(.L_x_4935) ;  /* 0x0000058000007947 */ /* 0x000fea0003800000 */
.L_x_4934:
        /* <DEDUP_REMOVED lines=12> */
.L_x_4937:
[----:B------:R-:W-:Y:S02]  /*afe0*/  IMAD.MOV.U32 R86, RZ, RZ, R77 ;  /* 0x000000ffff567224 */ /* 0x000fe400078e004d */
.L_x_4938:
[----:B------:R-:W-:Y:S05]  /*aff0*/  BSYNC B1 ;  /* 0x0000000000017941 */ /* 0x000fea0003800000 */
.L_x_4936:
        /* <DEDUP_REMOVED lines=16> */
.L_x_4942:
[----:B------:R-:W-:Y:S05]  /*b100*/  BSYNC B2 ;  /* 0x0000000000027941 */ /* 0x000fea0003800000 */
.L_x_4941:
        /* <DEDUP_REMOVED lines=44> */
.L_x_4940:
[----:B------:R-:W-:Y:S05]  /*b3d0*/  BSYNC B1 ;  /* 0x0000000000017941 */ /* 0x000fea0003800000 */
.L_x_4939:
        /* <DEDUP_REMOVED lines=12> */
.L_x_4935:
[----:B------:R-:W-:Y:S05]  /*b4a0*/  BSYNC B0 ;  /* 0x0000000000007941 */ /* 0x000fea0003800000 */
.L_x_4933:
        /* <DEDUP_REMOVED lines=8> */
.L_x_4944:
        /* <DEDUP_REMOVED lines=12> */
.L_x_4947:
[----:B------:R-:W-:Y:S02]  /*b5f0*/  IMAD.MOV.U32 R87, RZ, RZ, R77 ;  /* 0x000000ffff577224 */ /* 0x000fe400078e004d */
.L_x_4948:
[----:B------:R-:W-:Y:S05]  /*b600*/  BSYNC B1 ;  /* 0x0000000000017941 */ /* 0x000fea0003800000 */
.L_x_4946:
        /* <DEDUP_REMOVED lines=16> */
.L_x_4952:
[----:B------:R-:W-:Y:S05]  /*b710*/  BSYNC B2 ;  /* 0x0000000000027941 */ /* 0x000fea0003800000 */
.L_x_4951:
        /* <DEDUP_REMOVED lines=44> */
.L_x_4950:
[----:B------:R-:W-:Y:S05]  /*b9e0*/  BSYNC B1 ;  /* 0x0000000000017941 */ /* 0x000fea0003800000 */
.L_x_4949:
        /* <DEDUP_REMOVED lines=12> */
.L_x_4945:
[----:B------:R-:W-:Y:S05]  /*bab0*/  BSYNC B0 ;  /* 0x0000000000007941 */ /* 0x000fea0003800000 */
.L_x_4943:
        /* <DEDUP_REMOVED lines=8> */
.L_x_4954:
        /* <DEDUP_REMOVED lines=12> */
.L_x_4957:
[----:B------:R-:W-:Y:S02]  /*bc00*/  IMAD.MOV.U32 R88, RZ, RZ, R77 ;  /* 0x000000ffff587224 */ /* 0x000fe400078e004d */
.L_x_4958:
[----:B------:R-:W-:Y:S05]  /*bc10*/  BSYNC B1 ;  /* 0x0000000000017941 */ /* 0x000fea0003800000 */
.L_x_4956:
        /* <DEDUP_REMOVED lines=16> */
.L_x_4962:
[----:B------:R-:W-:Y:S05]  /*bd20*/  BSYNC B2 ;  /* 0x0000000000027941 */ /* 0x000fea0003800000 */
.L_x_4961:
        /* <DEDUP_REMOVED lines=44> */
.L_x_4960:
[----:B------:R-:W-:Y:S05]  /*bff0*/  BSYNC B1 ;  /* 0x0000000000017941 */ /* 0x000fea0003800000 */
.L_x_4959:
        /* <DEDUP_REMOVED lines=12> */
.L_x_4955:
[----:B------:R-:W-:Y:S05]  /*c0c0*/  BSYNC B0 ;  /* 0x0000000000007941 */ /* 0x000fea0003800000 */
.L_x_4953:
        /* <DEDUP_REMOVED lines=8> */
.L_x_4964:
        /* <DEDUP_REMOVED lines=12> */
.L_x_4967:
[----:B------:R-:W-:Y:S02]  /*c210*/  IMAD.MOV.U32 R89, RZ, RZ, R77 ;  /* 0x000000ffff597224 */ /* 0x000fe400078e004d */
.L_x_4968:
[----:B------:R-:W-:Y:S05]  /*c220*/  BSYNC B1 ;  /* 0x0000000000017941 */ /* 0x000fea0003800000 */
.L_x_4966:
        /* <DEDUP_REMOVED lines=16> */
.L_x_4972:
[----:B------:R-:W-:Y:S05]  /*c330*/  BSYNC B2 ;  /* 0x0000000000027941 */ /* 0x000fea0003800000 */
.L_x_4971:
        /* <DEDUP_REMOVED lines=44> */
.L_x_4970:
[----:B------:R-:W-:Y:S05]  /*c600*/  BSYNC B1 ;  /* 0x0000000000017941 */ /* 0x000fea0003800000 */
.L_x_4969:
        /* <DEDUP_REMOVED lines=12> */
.L_x_4965:
[----:B------:R-:W-:Y:S05]  /*c6d0*/  BSYNC B0 ;  /* 0x0000000000007941 */ /* 0x000fea0003800000 */
.L_x_4963:
        /* <DEDUP_REMOVED lines=8> */
.L_x_4974:
        /* <DEDUP_REMOVED lines=12> */
.L_x_4977:
[----:B------:R-:W-:Y:S02]  /*c820*/  IMAD.MOV.U32 R90, RZ, RZ, R77 ;  /* 0x000000ffff5a7224 */ /* 0x000fe400078e004d */
.L_x_4978:
[----:B------:R-:W-:Y:S05]  /*c830*/  BSYNC B1 ;  /* 0x0000000000017941 */ /* 0x000fea0003800000 */
.L_x_4976:
        /* <DEDUP_REMOVED lines=16> */
.L_x_4982:
[----:B------:R-:W-:Y:S05]  /*c940*/  BSYNC B2 ;  /* 0x0000000000027941 */ /* 0x000fea0003800000 */
.L_x_4981:
        /* <DEDUP_REMOVED lines=44> */
.L_x_4980:
[----:B------:R-:W-:Y:S05]  /*cc10*/  BSYNC B1 ;  /* 0x0000000000017941 */ /* 0x000fea0003800000 */
.L_x_4979:
        /* <DEDUP_REMOVED lines=12> */
.L_x_4975:
[----:B------:R-:W-:Y:S05]  /*cce0*/  BSYNC B0 ;  /* 0x0000000000007941 */ /* 0x000fea0003800000 */
.L_x_4973:
        /* <DEDUP_REMOVED lines=8> */
.L_x_4984:
        /* <DEDUP_REMOVED lines=12> */
.L_x_4987:
[----:B------:R-:W-:Y:S02]  /*ce30*/  IMAD.MOV.U32 R91, RZ, RZ, R77 ;  /* 0x000000ffff5b7224 */ /* 0x000fe400078e004d */
.L_x_4988:
[----:B------:R-:W-:Y:S05]  /*ce40*/  BSYNC B1 ;  /* 0x0000000000017941 */ /* 0x000fea0003800000 */
.L_x_4986:
        /* <DEDUP_REMOVED lines=16> */
.L_x_4992:
[----:B------:R-:W-:Y:S05]  /*cf50*/  BSYNC B2 ;  /* 0x0000000000027941 */ /* 0x000fea0003800000 */
.L_x_4991:
        /* <DEDUP_REMOVED lines=44> */
.L_x_4990:
[----:B------:R-:W-:Y:S05]  /*d220*/  BSYNC B1 ;  /* 0x0000000000017941 */ /* 0x000fea0003800000 */
.L_x_4989:
        /* <DEDUP_REMOVED lines=12> */
.L_x_4985:
[----:B------:R-:W-:Y:S05]  /*d2f0*/  BSYNC B0 ;  /* 0x0000000000007941 */ /* 0x000fea0003800000 */
.L_x_4983:
[----:B------:R-:W-:Y:S01]  /*d300*/  FADD.FTZ R119, RZ, R61 ;  /* 0x0000003dff777221 */ /* 0x000fe20000010000 */
[----:B------:R-:W-:Y:S01]  /*d310*/  F2FP.PACK_AB R51, R117, R116 ;  /* 0x000000747533723e */ /* 0x000fe200000000ff */
[----:B------:R-:W-:Y:S01]  /*d320*/  IMAD.WIDE.U32 R52, R53, R52, c[0x0][0x188] ;  /* 0x0000620035347625 */ /* 0x000fe200078e0034 */
[----:B------:R-:W-:Y:S01]  /*d330*/  F2FP.PACK_AB R50, R115, R114 ;  /* 0x000000727332723e */ /* 0x000fe200000000ff */
[----:B------:R-:W-:Y:S01]  /*d340*/  BSSY B0, `(.L_x_4993) ;  /* 0x000003b000007945 */ /* 0x000fe20003800000 */
[----:B------:R-:W-:Y:S01]  /*d350*/  F2FP.PACK_AB R49, R113, R112 ;  /* 0x000000707131723e */ /* 0x000fe200000000ff */
[----:B------:R-:W-:Y:S01]  /*d360*/  FADD.FTZ R118, R119, R60 ;  /* 0x0000003c77767221 */ /* 0x000fe20000010000 */
[----:B------:R-:W-:Y:S02]  /*d370*/  F2FP.PACK_AB R48, R111, R110 ;  /* 0x0000006e6f30723e */ /* 0x000fe400000000ff */
        /* <DEDUP_REMOVED lines=55> */
.L_x_4994:
[----:B------:R-:W-:Y:S05]  /*d6f0*/  BSYNC B0 ;  /* 0x0000000000007941 */ /* 0x000fea0003800000 */
.L_x_4993:
[----:B------:R-:W-:Y:S01]  /*d700*/  @!P2 IADD3 R118, R118, 0x8, RZ ;  /* 0x000000087676a810 */ /* 0x000fe20007ffe0ff */
[----:B------:R-:W-:Y:S01]  /*d710*/  FADD.FTZ R120, R120, R117 ;  /* 0x0000007578787221 */ /* 0x000fe20000010000 */
[----:B------:R-:W-:Y:S05]  /*d720*/  BRA.DIV ~URZ, `(.L_x_4995) ;  /* 0x000015227f007947 */ /* 0x000fea000b800000 */
[----:B0-----:R0:W1:Y:S02]  /*d730*/  SHFL.BFLY PT, R49, R120, 0x1, 0x1f ;  /* 0x0c201f0078317f89 */ /* 0x00106400000e0000 */
.L_x_5001:
        /* <DEDUP_REMOVED lines=84> */
.L_x_5002:
        /* <DEDUP_REMOVED lines=12> */
[----:B------:R-:W-:Y:S02]  /*dd40*/  @!P0 MOV R119, 0x400 ;  /* 0x0000040000778802 */ /* 0x000fe40000000f00 */
[----:B------:R-:W-:Y:S01]  /*dd50*/  ISETP.NE.AND P1, PT, RZ, UR8, PT ;  /* 0x00000008ff007c0c */ /* 0x000fe2000bf25270 */
[----:B------:R-:W-:Y:S01]  /*dd60*/  BSSY B0, `(.L_x_4997) ;  /* 0x00000e7000007945 */ /* 0x000fe20003800000 */
[----:B------:R-:W-:Y:S01]  /*dd70*/  I2F R53, R119 ;  /* 0x0000007700357306 */ /* 0x000fe20000201400 */
[----:B------:R-:W1:Y:S04]  /*dd80*/  SHFL.DOWN PT, R124, R119, 0x4, 0x1f ;  /* 0x08801f00777c7f89 */ /* 0x000e6800000e0000 */
[----:B------:R2:W3:Y:S01]  /*dd90*/  @!P0 LDS.64 R48, [R118.X8] ;  /* 0x0000000076308984 */ /* 0x0004e20000008a00 */
[----:B------:R-:W-:-:S02]  /*dda0*/  LOP3.LUT P0, RZ, R50, 0x1f, R19, 0xf8, !PT ;  /* 0x0000001f32ff7812 */ /* 0x000fc4000780f813 */
[----:B------:R-:W-:Y:S01]  /*ddb0*/  MOV R50, c[0x0][0x1e0] ;  /* 0x0000780000327a02 */ /* 0x000fe20000000f00 */
        /* <DEDUP_REMOVED lines=62> */
[----:B-1----:R-:W-:Y:S01]  /*e1a0*/  FSEL R48, R109, RZ, !P1 ;  /* 0x000000ff6d307208 */ /* 0x002fe20004800000 */
[--C-:B------:R-:W-:Y:S01]  /*e1b0*/  HADD2.F32 R51, -RZ, R39.reuse.H1_H1 ;  /* 0x30000027ff337230 */ /* 0x100fe20000004100 */
[----:B------:R-:W-:Y:S01]  /*e1c0*/  IADD3 R63, R63, -0x1, RZ ;  /* 0xffffffff3f3f7810 */ /* 0x000fe20007ffe0ff */
[----:B------:R-:W-:Y:S02]  /*e1d0*/  HADD2.F32 R49, -RZ, R39.H0_H0 ;  /* 0x20000027ff317230 */ /* 0x000fe40000004100 */
[C---:B------:R-:W-:Y:S02]  /*e1e0*/  FADD.FTZ R60, -R48.reuse, R60 ;  /* 0x0000003c303c7221 */ /* 0x040fe40000010100 */
[C---:B------:R-:W-:Y:S02]  /*e1f0*/  FADD.FTZ R103, -R48.reuse, R103 ;  /* 0x0000006730677221 */ /* 0x040fe40000010100 */
[C---:B------:R-:W-:Y:S02]  /*e200*/  FADD.FTZ R102, -R48.reuse, R102 ;  /* 0x0000006630667221 */ /* 0x040fe40000010100 */
[----:B------:R-:W-:-:S02]  /*e210*/  FADD.FTZ R118, -R48, R55 ;  /* 0x0000003730767221 */ /* 0x000fc40000010100 */
[C---:B------:R-:W-:Y:S02]  /*e220*/  FADD.FTZ R101, -R48.reuse, R101 ;  /* 0x0000006530657221 */ /* 0x040fe40000010100 */
[C---:B------:R-:W-:Y:S02]  /*e230*/  FADD.FTZ R110, -R48.reuse, R110 ;  /* 0x0000006e306e7221 */ /* 0x040fe40000010100 */
[C---:B------:R-:W-:Y:S02]  /*e240*/  FMUL.FTZ R55, R53.reuse, R60 ;  /* 0x0000003c35377220 */ /* 0x040fe40000410000 */
[C---:B------:R-:W-:Y:S02]  /*e250*/  FMUL.FTZ R60, R53.reuse, R103 ;  /* 0x00000067353c7220 */ /* 0x040fe40000410000 */
[----:B------:R-:W-:Y:S02]  /*e260*/  FADD.FTZ R56, -R48, R56 ;  /* 0x0000003830387221 */ /* 0x000fe40000010100 */
[----:B------:R-:W-:-:S02]  /*e270*/  FMUL.FTZ R103, R53, R102 ;  /* 0x0000006635677220 */ /* 0x000fc40000410000 */
[C---:B------:R-:W-:Y:S02]  /*e280*/  FMUL.FTZ R102, R53.reuse, R101 ;  /* 0x0000006535667220 */ /* 0x040fe40000410000 */
[C---:B------:R-:W-:Y:S02]  /*e290*/  FADD.FTZ R58, -R48.reuse, R58 ;  /* 0x0000003a303a7221 */ /* 0x040fe40000010100 */
[----:B------:R-:W-:Y:S01]  /*e2a0*/  FMUL.FTZ R101, R53, R110 ;  /* 0x0000006e35657220 */ /* 0x000fe20000410000 */
[----:B------:R-:W-:Y:S01]  /*e2b0*/  HADD2.F32 R110, -RZ, R38.H1_H1 ;  /* 0x30000026ff6e7230 */ /* 0x000fe20000004100 */
[C---:B------:R-:W-:Y:S02]  /*e2c0*/  FADD.FTZ R52, -R48.reuse, R59 ;  /* 0x0000003b30347221 */ /* 0x040fe40000010100 */
[C---:B------:R-:W-:Y:S02]  /*e2d0*/  FADD.FTZ R107, -R48.reuse, R107 ;  /* 0x0000006b306b7221 */ /* 0x040fe40000010100 */
[----:B------:R-:W-:-:S02]  /*e2e0*/  FADD.FTZ R105, -R48, R105 ;  /* 0x0000006930697221 */ /* 0x000fc40000010100 */
[C---:B------:R-:W-:Y:S02]  /*e2f0*/  FADD.FTZ R54, -R48.reuse, R54 ;  /* 0x0000003630367221 */ /* 0x040fe40000010100 */
[C---:B------:R-:W-:Y:S02]  /*e300*/  FADD.FTZ R106, -R48.reuse, R106 ;  /* 0x0000006a306a7221 */ /* 0x040fe40000010100 */
[C---:B------:R-:W-:Y:S02]  /*e310*/  FADD.FTZ R104, -R48.reuse, R104 ;  /* 0x0000006830687221 */ /* 0x040fe40000010100 */
        /* <DEDUP_REMOVED lines=20> */
[----:B------:R-:W-:-:S02]  /*e460*/  FMUL.FTZ R56, R53, R107 ;  /* 0x0000006b35387220 */ /* 0x000fc40000410000 */
[C---:B------:R-:W-:Y:S02]  /*e470*/  FMUL.FTZ R58, R53.reuse, R105 ;  /* 0x00000069353a7220 */ /* 0x040fe40000410000 */
[C---:B------:R-:W-:Y:S02]  /*e480*/  FMUL.FTZ R54, R53.reuse, R54 ;  /* 0x0000003635367220 */ /* 0x040fe40000410000 */
[C---:B------:R-:W-:Y:S02]  /*e490*/  FMUL.FTZ R107, R53.reuse, R106 ;  /* 0x0000006a356b7220 */ /* 0x040fe40000410000 */
[----:B------:R-:W-:Y:S02]  /*e4a0*/  FMUL.FTZ R105, R53, R104 ;  /* 0x0000006835697220 */ /* 0x000fe40000410000 */
[----:B------:R-:W-:Y:S01]  /*e4b0*/  FFMA.FTZ R59, R59, R110, R12 ;  /* 0x0000006e3b3b7223 */ /* 0x000fe2000001000c */
        /* <DEDUP_REMOVED lines=18> */
[C---:B------:R-:W-:Y:S01]  /*e5e0*/  FMUL.FTZ R111, R53.reuse, R114 ;  /* 0x00000072356f7220 */ /* 0x040fe20000410000 */
[----:B------:R-:W-:Y:S01]  /*e5f0*/  HADD2.F32 R114, -RZ, R35.H1_H1 ;  /* 0x30000023ff727230 */ /* 0x000fe20000004100 */
[C---:B------:R-:W-:Y:S02]  /*e600*/  FMUL.FTZ R108, R53.reuse, R115 ;  /* 0x00000073356c7220 */ /* 0x040fe40000410000 */
[----:B------:R-:W-:-:S02]  /*e610*/  FMUL.FTZ R113, R53, R116 ;  /* 0x0000007435717220 */ /* 0x000fc40000410000 */
[----:B------:R-:W-:Y:S01]  /*e620*/  FMUL.FTZ R48, R53, R48 ;  /* 0x0000003035307220 */ /* 0x000fe20000410000 */
[----:B------:R-:W-:Y:S01]  /*e630*/  HADD2.F32 R53, -RZ, R38.H0_H0 ;  /* 0x20000026ff357230 */ /* 0x000fe20000004100 */
[----:B------:R-:W-:Y:S01]  /*e640*/  FFMA.FTZ R54, R54, R51, R10 ;  /* 0x0000003336367223 */ /* 0x000fe2000001000a */
[----:B------:R-:W-:Y:S01]  /*e650*/  HADD2.F32 R51, -RZ, R37.H0_H0 ;  /* 0x20000025ff337230 */ /* 0x000fe20000004100 */
[----:B------:R-:W-:Y:S02]  /*e660*/  IMAD R63, R63, c[0x0][0x168], RZ ;  /* 0x00005a003f3f7a24 */ /* 0x000fe400078e02ff */
[----:B------:R-:W-:Y:S01]  /*e670*/  FFMA.FTZ R110, R55, R110, R16 ;  /* 0x0000006e376e7223 */ /* 0x000fe20000010010 */
[----:B------:R-:W-:Y:S01]  /*e680*/  HADD2.F32 R55, -RZ, R35.H0_H0 ;  /* 0x20000023ff377230 */ /* 0x000fe20000004100 */
[----:B------:R-:W-:Y:S01]  /*e690*/  FFMA.FTZ R62, R62, R53, R13 ;  /* 0x000000353e3e7223 */ /* 0x000fe2000001000d */
[----:B------:R-:W-:Y:S01]  /*e6a0*/  HADD2.F32 R53, -RZ, R36.H0_H0 ;  /* 0x20000024ff357230 */ /* 0x000fe20000004100 */
[----:B------:R-:W-:Y:S01]  /*e6b0*/  FFMA.FTZ R52, R52, R51, R15 ;  /* 0x0000003334347223 */ /* 0x000fe2000001000f */
[----:B------:R-:W-:Y:S01]  /*e6c0*/  HADD2.F32 R51, -RZ, R33.H0_H0 ;  /* 0x20000021ff337230 */ /* 0x000fe20000004100 */
[----:B------:R-:W-:Y:S01]  /*e6d0*/  FFMA.FTZ R57, R57, R112, R14 ;  /* 0x0000007039397223 */ /* 0x000fe2000001000e */
[----:B------:R-:W-:Y:S01]  /*e6e0*/  SHF.R.S32.HI R112, RZ, 0x1f, R63 ;  /* 0x0000001fff707819 */ /* 0x000fe2000001143f */
[----:B------:R-:W-:-:S02]  /*e6f0*/  FFMA.FTZ R55, R94, R55, R3 ;  /* 0x000000375e377223 */ /* 0x000fc40000010003 */
[----:B------:R-:W-:Y:S01]  /*e700*/  FFMA.FTZ R94, R93, R114, R2 ;  /* 0x000000725d5e7223 */ /* 0x000fe20000010002 */
[----:B------:R-:W-:Y:S01]  /*e710*/  HADD2.F32 R93, -RZ, R33.H1_H1 ;  /* 0x30000021ff5d7230 */ /* 0x000fe20000004100 */
[----:B------:R-:W-:Y:S01]  /*e720*/  FFMA.FTZ R53, R50, R53, R17 ;  /* 0x0000003532357223 */ /* 0x000fe20000010011 */
[----:B------:R-:W-:Y:S01]  /*e730*/  LEA.HI R50, R112, R63, RZ, 0x3 ;  /* 0x0000003f70327211 */ /* 0x000fe200078f18ff */
[----:B------:R-:W-:Y:S01]  /*e740*/  HADD2.F32 R63, -RZ, R34.H0_H0 ;  /* 0x20000022ff3f7230 */ /* 0x000fe20000004100 */
[----:B------:R-:W-:Y:S01]  /*e750*/  FFMA.FTZ R98, R98, R51, R7 ;  /* 0x0000003362627223 */ /* 0x000fe20000010007 */
[----:B------:R-:W-:Y:S01]  /*e760*/  HADD2.F32 R51, -RZ, R32.H0_H0 ;  /* 0x20000020ff337230 */ /* 0x000fe20000004100 */
[----:B------:R-:W-:Y:S01]  /*e770*/  FFMA.FTZ R95, R95, R93, R6 ;  /* 0x0000005d5f5f7223 */ /* 0x000fe20000010006 */
[----:B------:R-:W-:Y:S01]  /*e780*/  HADD2.F32 R112, -RZ, R34.H1_H1 ;  /* 0x30000022ff707230 */ /* 0x000fe20000004100 */
[----:B------:R-:W-:Y:S01]  /*e790*/  FFMA.FTZ R96, R96, R63, R5 ;  /* 0x0000003f60607223 */ /* 0x000fe20000010005 */
[--C-:B------:R-:W-:Y:S01]  /*e7a0*/  HADD2.F32 R93, -RZ, R31.reuse.H1_H1 ;  /* 0x3000001fff5d7230 */ /* 0x100fe20000004100 */
[----:B------:R-:W-:Y:S01]  /*e7b0*/  FFMA.FTZ R100, R100, R51, R9 ;  /* 0x0000003364647223 */ /* 0x000fe20000010009 */
[----:B------:R-:W-:Y:S01]  /*e7c0*/  HADD2.F32 R63, -RZ, R32.H1_H1 ;  /* 0x30000020ff3f7230 */ /* 0x000fe20000004100 */
[----:B------:R-:W-:Y:S01]  /*e7d0*/  FFMA.FTZ R97, R97, R112, R4 ;  /* 0x0000007061617223 */ /* 0x000fe20000010004 */
[--C-:B------:R-:W-:Y:S01]  /*e7e0*/  HADD2.F32 R51, -RZ, R30.reuse.H0_H0 ;  /* 0x2000001eff337230 */ /* 0x100fe20000004100 */
[----:B------:R-:W-:Y:S01]  /*e7f0*/  FFMA.FTZ R102, R102, R93, R67 ;  /* 0x0000005d66667223 */ /* 0x000fe20000010043 */
[----:B------:R-:W-:Y:S01]  /*e800*/  HADD2.F32 R112, -RZ, R31.H0_H0 ;  /* 0x2000001fff707230 */ /* 0x000fe20000004100 */
        /* <DEDUP_REMOVED lines=22> */
[----:B------:R-:W-:Y:S01]  /*e970*/  LOP3.LUT R113, R19, 0xff, RZ, 0xc0, !PT ;  /* 0x000000ff13717812 */ /* 0x000fe200078ec0ff */
[----:B------:R-:W-:Y:S01]  /*e980*/  HADD2.F32 R51, -RZ, R24.H1_H1 ;  /* 0x30000018ff337230 */ /* 0x000fe20000004100 */
[----:B------:R-:W-:Y:S01]  /*e990*/  FFMA.FTZ R49, R118, R49, R11 ;  /* 0x0000003176317223 */ /* 0x000fe2000001000b */
[----:B------:R-:W-:Y:S01]  /*e9a0*/  F2FP.PACK_AB R55, R94, R55 ;  /* 0x000000375e37723e */ /* 0x000fe200000000ff */
[----:B------:R-:W-:Y:S01]  /*e9b0*/  FFMA.FTZ R56, R56, R58, R21 ;  /* 0x0000003a38387223 */ /* 0x000fe20000010015 */
[----:B------:R-:W-:Y:S01]  /*e9c0*/  HADD2.F32 R58, -RZ, R25.H0_H0 ;  /* 0x20000019ff3a7230 */ /* 0x000fe20000004100 */
[----:B------:R-:W-:Y:S01]  /*e9d0*/  FFMA.FTZ R106, R106, R93, R71 ;  /* 0x0000005d6a6a7223 */ /* 0x000fe20000010047 */
[----:B------:R-:W-:Y:S01]  /*e9e0*/  LEA.HI.SX32 R93, R50, R113, 0x1d ;  /* 0x00000071325d7211 */ /* 0x000fe200078feaff */
[----:B------:R-:W-:Y:S01]  /*e9f0*/  FFMA.FTZ R101, R101, R48, R66 ;  /* 0x0000003065657223 */ /* 0x000fe20000010042 */
[----:B------:R-:W-:Y:S01]  /*ea00*/  F2FP.PACK_AB R48, R110, R53 ;  /* 0x000000356e30723e */ /* 0x000fe200000000ff */
[----:B------:R-:W-:Y:S01]  /*ea10*/  FFMA.FTZ R104, R104, R51, R69 ;  /* 0x0000003368687223 */ /* 0x000fe20000010045 */
[----:B------:R-:W-:Y:S01]  /*ea20*/  F2FP.PACK_AB R51, R54, R49 ;  /* 0x000000313633723e */ /* 0x000fe200000000ff */
[----:B------:R-:W-:Y:S01]  /*ea30*/  FFMA.FTZ R109, R109, R58, R68 ;  /* 0x0000003a6d6d7223 */ /* 0x000fe20000010044 */
[----:B------:R-:W-:Y:S01]  /*ea40*/  F2FP.PACK_AB R53, R95, R98 ;  /* 0x000000625f35723e */ /* 0x000fe200000000ff */
[----:B------:R-:W-:Y:S01]  /*ea50*/  IMAD.MOV.U32 R95, RZ, RZ, 0x10 ;  /* 0x00000010ff5f7424 */ /* 0x000fe200078e00ff */
[----:B------:R-:W-:-:S02]  /*ea60*/  F2FP.PACK_AB R54, R97, R96 ;  /* 0x000000606136723e */ /* 0x000fc400000000ff */
[C---:B------:R-:W-:Y:S02]  /*ea70*/  IADD3 R98, R93.reuse, 0x100, RZ ;  /* 0x000001005d627810 */ /* 0x040fe40007ffe0ff */
[----:B------:R-:W-:Y:S02]  /*ea80*/  IADD3 R96, R93, 0x200, RZ ;  /* 0x000002005d607810 */ /* 0x000fe40007ffe0ff */
[----:B------:R-:W-:Y:S02]  /*ea90*/  F2FP.PACK_AB R49, R57, R52 ;  /* 0x000000343931723e */ /* 0x000fe400000000ff */
[----:B------:R-:W-:Y:S01]  /*eaa0*/  F2FP.PACK_AB R58, R60, R105 ;  /* 0x000000693c3a723e */ /* 0x000fe200000000ff */
[----:B------:R-:W-:Y:S01]  /*eab0*/  IMAD.WIDE.U32 R96, R96, R95, c[0x0][0x208] ;  /* 0x0000820060607625 */ /* 0x000fe200078e005f */
[----:B------:R-:W-:Y:S02]  /*eac0*/  IADD3 R94, R93, 0x300, RZ ;  /* 0x000003005d5e7810 */ /* 0x000fe40007ffe0ff */
[----:B------:R-:W-:-:S02]  /*ead0*/  F2FP.PACK_AB R52, R61, R100 ;  /* 0x000000643d34723e */ /* 0x000fc400000000ff */
[----:B------:R-:W-:Y:S01]  /*eae0*/  F2FP.PACK_AB R60, R104, R101 ;  /* 0x00000065683c723e */ /* 0x000fe200000000ff */
[----:B------:R-:W-:Y:S01]  /*eaf0*/  IMAD.WIDE.U32 R100, R93, R95, c[0x0][0x208] ;  /* 0x000082005d647625 */ /* 0x000fe200078e005f */
[----:B------:R-:W-:Y:S02]  /*eb00*/  F2FP.PACK_AB R50, R59, R62 ;  /* 0x0000003e3b32723e */ /* 0x000fe400000000ff */
[----:B------:R-:W-:Y:S01]  /*eb10*/  F2FP.PACK_AB R56, R56, R99 ;  /* 0x000000633838723e */ /* 0x000fe200000000ff */
[----:B------:R-:W-:Y:S01]  /*eb20*/  IMAD.WIDE.U32 R98, R98, R95, c[0x0][0x208] ;  /* 0x0000820062627625 */ /* 0x000fe200078e005f */
[----:B------:R-:W-:Y:S01]  /*eb30*/  F2FP.PACK_AB R59, R102, R103 ;  /* 0x00000067663b723e */ /* 0x000fe200000000ff */
[----:B------:R0:W-:Y:S01]  /*eb40*/  STG.E.128 [R100.64], R48 ;  /* 0x0000003064007986 */ /* 0x0001e2000c101d06 */
[----:B------:R-:W-:Y:S01]  /*eb50*/  F2FP.PACK_AB R57, R112, R107 ;  /* 0x0000006b7039723e */ /* 0x000fe200000000ff */
[----:B------:R-:W-:Y:S01]  /*eb60*/  IMAD.WIDE.U32 R94, R94, R95, c[0x0][0x208] ;  /* 0x000082005e5e7625 */ /* 0x000fe200078e005f */
[----:B------:R-:W-:Y:S01]  /*eb70*/  F2FP.PACK_AB R63, R114, R63 ;  /* 0x0000003f723f723e */ /* 0x000fe200000000ff */
[----:B------:R0:W-:Y:S01]  /*eb80*/  STG.E.128 [R98.64], R52 ;  /* 0x0000003462007986 */ /* 0x0001e2000c101d06 */
[----:B------:R-:W-:-:S02]  /*eb90*/  F2FP.PACK_AB R62, R108, R111 ;  /* 0x0000006f6c3e723e */ /* 0x000fc400000000ff */
[----:B------:R-:W-:Y:S01]  /*eba0*/  F2FP.PACK_AB R61, R106, R109 ;  /* 0x0000006d6a3d723e */ /* 0x000fe200000000ff */
[----:B------:R0:W-:Y:S04]  /*ebb0*/  STG.E.128 [R96.64], R56 ;  /* 0x0000003860007986 */ /* 0x0001e8000c101d06 */
[----:B------:R0:W-:Y:S02]  /*ebc0*/  STG.E.128 [R94.64], R60 ;  /* 0x0000003c5e007986 */ /* 0x0001e4000c101d06 */
.L_x_4998:
[----:B-1----:R-:W-:Y:S05]  /*ebd0*/  BSYNC B0 ;  /* 0x0000000000007941 */ /* 0x002fea0003800000 */
.L_x_4997:
[----:B------:R-:W-:Y:S02]  /*ebe0*/  IADD3 R18, R18, c[0x0][0x160], RZ ;  /* 0x0000580012127a10 */ /* 0x000fe40007ffe0ff */
[----:B------:R-:W-:Y:S02]  /*ebf0*/  LOP3.LUT P1, RZ, R74, 0xff, RZ, 0xc0, !PT ;  /* 0x000000ff4aff7812 */ /* 0x000fe4000782c0ff */
[----:B------:R-:W-:Y:S02]  /*ec00*/  ISETP.GE.AND P0, PT, R18, c[0x0][0x164], PT ;  /* 0x0000590012007a0c */ /* 0x000fe40003f06270 */
[----:B------:R-:W-:-:S11]  /*ec10*/  SEL R74, RZ, 0x1, P1 ;  /* 0x00000001ff4a7807 */ /* 0x000fd60000800000 */
[----:B0----5:R-:W-:Y:S01]  /*ec20*/  @P0 CALL.REL.NOINC `(.L_x_4999) ;  /* 0x0000001000000944 */ /* 0x021fe20003c00000 */
[----:B------:R-:W-:Y:S05]  /*ec30*/  BRA `(.L_x_5000) ;  /* 0xffff1cf000007947 */ /* 0x000fea000383ffff */
.L_x_4999:
[----:B------:R-:W-:Y:S05]  /*ec40*/  EXIT ;  /* 0x000000000000794d */ /* 0x000fea0003800000 */
.L_x_4995:
[----:B0-----:R-:W-:Y:S01]  /*ec50*/  HFMA2.MMA R53, -RZ, RZ, 0, 5.9604644775390625e-08 ;  /* 0x00000001ff357435 */ /* 0x001fe200000001ff */
[----:B------:R-:W-:Y:S01]  /*ec60*/  IMAD.MOV.U32 R52, RZ, RZ, 0x1f ;  /* 0x0000001fff347424 */ /* 0x000fe200078e00ff */
[----:B------:R-:W-:Y:S02]  /*ec70*/  MOV R49, 0xffffffff ;  /* 0xffffffff00317802 */ /* 0x000fe40000000f00 */
[----:B------:R-:W-:Y:S02]  /*ec80*/  MOV R50, 0xeca0 ;  /* 0x0000eca000327802 */ /* 0x000fe40000000f00 */
[----:B-----5:R-:W-:Y:S05]  /*ec90*/  CALL.REL.NOINC `($__internal_27_$__cuda_sm70_shflsync_bfly_p) ;  /* 0x0000078000007944 */ /* 0x020fea0003c00000 */
[----:B01----:R-:W-:Y:S05]  /*eca0*/  BRA `(.L_x_5001) ;  /* 0xffffea9000007947 */ /* 0x003fea000383ffff */
.L_x_4996:
[----:B------:R-:W-:Y:S01]  /*ecb0*/  HFMA2.MMA R52, -RZ, RZ, 0, 1.847743988037109375e-06 ;  /* 0x0000001fff347435 */ /* 0x000fe200000001ff */
[----:B------:R-:W-:Y:S01]  /*ecc0*/  IMAD.MOV.U32 R53, RZ, RZ, 0x2 ;  /* 0x00000002ff357424 */ /* 0x000fe200078e00ff */
[----:B------:R-:W-:Y:S01]  /*ecd0*/  MOV R50, 0xed00 ;  /* 0x0000ed0000327802 */ /* 0x000fe20000000f00 */
[----:B------:R-:W-:-:S03]  /*ece0*/  IMAD.MOV.U32 R49, RZ, RZ, -0x1 ;  /* 0xffffffffff317424 */ /* 0x000fc600078e00ff */
[----:B-----5:R-:W-:Y:S05]  /*ecf0*/  CALL.REL.NOINC `($__internal_27_$__cuda_sm70_shflsync_bfly_p) ;  /* 0x0000072000007944 */ /* 0x020fea0003c00000 */
[----:B01----:R-:W-:Y:S01]  /*ed00*/  FADD.FTZ R120, R120, R49 ;  /* 0x0000003178787221 */ /* 0x003fe20000010000 */
[----:B------:R-:W-:Y:S01]  /*ed10*/  MOV R53, 0x4 ;  /* 0x0000000400357802 */ /* 0x000fe20000000f00 */
[----:B------:R-:W-:Y:S01]  /*ed20*/  IMAD.MOV.U32 R52, RZ, RZ, 0x1f ;  /* 0x0000001fff347424 */ /* 0x000fe200078e00ff */
[----:B------:R-:W-:-:S02]  /*ed30*/  MOV R49, 0xffffffff ;  /* 0xffffffff00317802 */ /* 0x000fc40000000f00 */
[----:B------:R-:W-:Y:S02]  /*ed40*/  MOV R50, 0xed60 ;  /* 0x0000ed6000327802 */ /* 0x000fe40000000f00 */
[----:B------:R-:W-:Y:S05]  /*ed50*/  CALL.REL.NOINC `($__internal_27_$__cuda_sm70_shflsync_bfly_p) ;  /* 0x000006c000007944 */ /* 0x000fea0003c00000 */
[----:B0-----:R-:W-:Y:S01]  /*ed60*/  HFMA2.MMA R52, -RZ, RZ, 0, 1.847743988037109375e-06 ;  /* 0x0000001fff347435 */ /* 0x001fe200000001ff */
[----:B-1----:R-:W-:Y:S01]  /*ed70*/  FADD.FTZ R120, R120, R49 ;  /* 0x0000003178787221 */ /* 0x002fe20000010000 */
[----:B------:R-:W-:Y:S01]  /*ed80*/  MOV R50, 0xedc0 ;  /* 0x0000edc000327802 */ /* 0x000fe20000000f00 */
[----:B------:R-:W-:Y:S02]  /*ed90*/  IMAD.MOV.U32 R53, RZ, RZ, 0x8 ;  /* 0x00000008ff357424 */ /* 0x000fe400078e00ff */
[----:B------:R-:W-:Y:S02]  /*eda0*/  IMAD.MOV.U32 R49, RZ, RZ, -0x1 ;  /* 0xffffffffff317424 */ /* 0x000fe400078e00ff */
[----:B------:R-:W-:Y:S05]  /*edb0*/  CALL.REL.NOINC `($__internal_27_$__cuda_sm70_shflsync_bfly_p) ;  /* 0x0000066000007944 */ /* 0x000fea0003c00000 */
[----:B01----:R-:W-:Y:S01]  /*edc0*/  FADD.FTZ R120, R120, R49 ;  /* 0x0000003178787221 */ /* 0x003fe20000010000 */
[----:B------:R-:W-:Y:S01]  /*edd0*/  MOV R53, 0x10 ;  /* 0x0000001000357802 */ /* 0x000fe20000000f00 */
[----:B------:R-:W-:Y:S01]  /*ede0*/  IMAD.MOV.U32 R52, RZ, RZ, 0x1f ;  /* 0x0000001fff347424 */ /* 0x000fe200078e00ff */
[----:B------:R-:W-:Y:S02]  /*edf0*/  MOV R49, 0xffffffff ;  /* 0xffffffff00317802 */ /* 0x000fe40000000f00 */
[----:B------:R-:W-:-:S02]  /*ee00*/  MOV R50, 0xee20 ;  /* 0x0000ee2000327802 */ /* 0x000fc40000000f00 */
[----:B------:R-:W-:Y:S05]  /*ee10*/  CALL.REL.NOINC `($__internal_27_$__cuda_sm70_shflsync_bfly_p) ;  /* 0x0000060000007944 */ /* 0x000fea0003c00000 */
[----:B-1----:R-:W-:Y:S01]  /*ee20*/  FADD.FTZ R48, R120, R49 ;  /* 0x0000003178307221 */ /* 0x002fe20000010000 */
[----:B0-----:R-:W-:Y:S01]  /*ee30*/  HFMA2.MMA R52, -RZ, RZ, 0, 1.847743988037109375e-06 ;  /* 0x0000001fff347435 */ /* 0x001fe200000001ff */
        /* <DEDUP_REMOVED lines=68> */
[----:B------:R-:W-:Y:S05]  /*f280*/  CALL.REL.NOINC `($__internal_27_$__cuda_sm70_shflsync_bfly_p) ;  /* 0x0000019000007944 */ /* 0x000fea0003c00000 */
[----:B01----:R-:W-:Y:S01]  /*f290*/  FADD.FTZ R120, R120, R49 ;  /* 0x0000003178787221 */ /* 0x003fe20000010000 */
[----:B------:R-:W-:Y:S01]  /*f2a0*/  MOV R53, 0x2 ;  /* 0x0000000200357802 */ /* 0x000fe20000000f00 */
[----:B------:R-:W-:Y:S01]  /*f2b0*/  IMAD.MOV.U32 R52, RZ, RZ, 0x1f ;  /* 0x0000001fff347424 */ /* 0x000fe200078e00ff */
[----:B------:R-:W-:Y:S02]  /*f2c0*/  MOV R49, 0xffffffff ;  /* 0xffffffff00317802 */ /* 0x000fe40000000f00 */
[----:B------:R-:W-:Y:S02]  /*f2d0*/  MOV R50, 0xf2f0 ;  /* 0x0000f2f000327802 */ /* 0x000fe40000000f00 */
[----:B------:R-:W-:Y:S05]  /*f2e0*/  CALL.REL.NOINC `($__internal_27_$__cuda_sm70_shflsync_bfly_p) ;  /* 0x0000013000007944 */ /* 0x000fea0003c00000 */
[----:B0-----:R-:W-:Y:S01]  /*f2f0*/  HFMA2.MMA R52, -RZ, RZ, 0, 1.847743988037109375e-06 ;  /* 0x0000001fff347435 */ /* 0x001fe200000001ff */
[----:B-1----:R-:W-:Y:S01]  /*f300*/  FADD.FTZ R120, R120, R49 ;  /* 0x0000003178787221 */ /* 0x002fe20000010000 */
[----:B------:R-:W-:Y:S01]  /*f310*/  MOV R50, 0xf350 ;  /* 0x0000f35000327802 */ /* 0x000fe20000000f00 */
[----:B------:R-:W-:-:S02]  /*f320*/  IMAD.MOV.U32 R53, RZ, RZ, 0x4 ;  /* 0x00000004ff357424 */ /* 0x000fc400078e00ff */
        /* <DEDUP_REMOVED lines=11> */
[----:B------:R-:W-:Y:S02]  /*f3e0*/  IMAD.MOV.U32 R53, RZ, RZ, 0x10 ;  /* 0x00000010ff357424 */ /* 0x000fe400078e00ff */
[----:B------:R-:W-:-:S02]  /*f3f0*/  IMAD.MOV.U32 R49, RZ, RZ, -0x1 ;  /* 0xffffffffff317424 */ /* 0x000fc400078e00ff */
[----:B------:R-:W-:Y:S05]  /*f400*/  CALL.REL.NOINC `($__internal_27_$__cuda_sm70_shflsync_bfly_p) ;  /* 0x0000001000007944 */ /* 0x000fea0003c00000 */
[----:B01----:R-:W-:Y:S05]  /*f410*/  BRA `(.L_x_5002) ;  /* 0xffffe86000007947 */ /* 0x003fea000383ffff */
        .weak           $__internal_27_$__cuda_sm70_shflsync_bfly_p
        .type           $__internal_27_$__cuda_sm70_shflsync_bfly_p,@function
        .size           $__internal_27_$__cuda_sm70_shflsync_bfly_p,(.L_x_29091 - $__internal_27_$__cuda_sm70_shflsync_bfly_p)
$__internal_27_$__cuda_sm70_shflsync_bfly_p:
[----:B------:R-:W-:Y:S01]  /*f420*/  MOV R51, 0x0 ;  /* 0x0000000000337802 */ /* 0x000fe20000000f00 */
[----:B------:R-:W-:Y:S04]  /*f430*/  WARPSYNC R49 ;  /* 0x0000003100007348 */ /* 0x000fe80003800000 */
[----:B------:R0:W1:Y:S01]  /*f440*/  SHFL.BFLY PT, R49, R120, R53, R52 ;  /* 0x0c00003578317389 */ /* 0x00006200000e0034 */
[----:B------:R-:W-:Y:S05]  /*f450*/  RET.REL.NODEC R50 `(_ZN10layer_norm13ln_fwd_kernelINS_13Kernel_traitsI6__halfS2_S2_S2_fjLj8192ELj1ELj1ELj8ELj16ENS_18Kernel_traits_baseILj8192ES2_S2_S2_S2_fjLj256EEEEELb1ELb0ELb1ELb1EEEvNS_9FwdParamsE) ;  /* 0xffff0ba032007950 */ /* 0x000fea0003c3ffff */
.L_x_5003:
        /* <DEDUP_REMOVED lines=10> */
.L_x_29091:


//--------------------- .text._ZN10layer_norm13ln_fwd_kernelINS_13Kernel_traitsI6__halfS2_S2_S2_fjLj8192ELj1ELj1ELj8ELj16ENS_18Kernel_traits_baseILj8192ES2_S2_S2_S2_fjLj256EEEEELb1ELb1ELb0ELb0EEEvNS_9FwdParamsE --------------------------
	.section	.text._ZN10layer_norm13ln_fwd_kernelINS_13Kernel_traitsI6__halfS2_S2_S2_fjLj8192ELj1ELj1ELj8ELj16ENS_18Kernel_traits_baseILj8192ES2_S2_S2_S2_fjLj256EEEEELb1ELb1ELb0ELb0EEEvNS_9FwdParamsE,"ax",@progbits
	.sectioninfo	@"SHI_REGISTERS=218"
	.align	128
        .global         _ZN10layer_norm13ln_fwd_kernelINS_13Kernel_traitsI6__halfS2_S2_S2_fjLj8192ELj1ELj1ELj8ELj16ENS_18Kernel_traits_baseILj8192ES2_S2_S2_S2_fjLj256EEEEELb1ELb1ELb0ELb0EEEvNS_9FwdParamsE
        .type           _ZN10layer_norm13ln_fwd_kernelINS_13Kernel_traitsI6__halfS2_S2_S2_fjLj8192ELj1ELj1ELj8ELj16ENS_18Kernel_traits_baseILj8192ES2_S2_S2_S2_fjLj256EEEEELb1ELb1ELb0ELb0EEEvNS_9FwdParamsE,@function
        .size           _ZN10layer_norm13ln_fwd_kernelINS_13Kernel_traitsI6__halfS2_S2_S2_fjLj8192ELj1ELj1ELj8ELj16ENS_18Kernel_traits_baseILj8192ES2_S2_S2_S2_fjLj256EEEEELb1ELb1ELb0ELb0EEEvNS_9FwdParamsE,(.L_x_29092 - _ZN10layer_norm13ln_fwd_kernelINS_13Kernel_traitsI6__halfS2_S2_S2_fjLj8192ELj1ELj1ELj8ELj16ENS_18Kernel_traits_baseILj8192ES2_S2_S2_S2_fjLj256EEEEELb1ELb1ELb0ELb0EEEvNS_9FwdParamsE)
        .other          _ZN10layer_norm13ln_fwd_kernelINS_13Kernel_traitsI6__halfS2_S2_S2_fjLj8192ELj1ELj1ELj8ELj16ENS_18Kernel_traits_baseILj8192ES2_S2_S2_S2_fjLj256EEEEELb1ELb1ELb0ELb0EEEvNS_9FwdParamsE,@"STO_CUDA_ENTRY STV_DEFAULT"
_ZN10layer_norm13ln_fwd_kernelINS_13Kernel_traitsI6__halfS2_S2_S2_fjLj8192ELj1ELj1ELj8ELj16ENS_18Kernel_traits_baseILj8192ES2_S2_S2_S2_fjLj256EEEEELb1ELb1ELb0ELb0EEEvNS_9FwdParamsE:
.text._ZN10layer_norm13ln_fwd_kernelINS_13Kernel_traitsI6__halfS2_S2_S2_fjLj8192ELj1ELj1ELj8ELj16ENS_18Kernel_traits_baseILj8192ES2_S2_S2_S2_fjLj256EEEEELb1ELb1ELb0ELb0EEEvNS_9FwdParamsE:
        /* <DEDUP_REMOVED lines=19> */
[----:B0-----:R-:W-:-:S04]  /*0130*/  LOP3.LUT R56, R47, 0xff, RZ, 0xc0, !PT ;  /* 0x000000ff2f387812 */ /* 0x001fc800078ec0ff */
[----:B------:R-:W-:Y:S01]  /*0140*/  LOP3.LUT R38, R56, 0xff, RZ, 0x3c, !PT ;  /* 0x000000ff38267812 */ /* 0x000fe200078e3cff */
[----:B-1----:R-:W-:Y:S01]  /*0150*/  IMAD R46, R10, c[0x0][0x0], R47 ;  /* 0x000000000a2e7a24 */ /* 0x002fe200078e022f */
[----:B------:R-:W-:Y:S02]  /*0160*/  LEA.HI R39, R47, R10, RZ, 0x18 ;  /* 0x0000000a2f277211 */ /* 0x000fe400078fc0ff */
[----:B------:R-:W-:Y:S01]  /*0170*/  LEA.HI.SX32 R38, R115, R38, 0x1d ;  /* 0x0000002673267211 */ /* 0x000fe200078feaff */
[----:B------:R-:W-:-:S03]  /*0180*/  IMAD.WIDE.U32 R4, R46, -0x326172a9, RZ ;  /* 0xcd9e8d572e047825 */ /* 0x000fc600078e00ff */
[C---:B------:R-:W-:Y:S02]  /*0190*/  LOP3.LUT P2, RZ, R38.reuse, 0xffffff00, RZ, 0xc0, !PT ;  /* 0xffffff0026ff7812 */ /* 0x040fe4000784c0ff */
[C---:B------:R-:W-:Y:S02]  /*01a0*/  ISETP.GE.U32.AND P5, PT, R38.reuse, 0x200, PT ;  /* 0x000002002600780c */ /* 0x040fe40003fa6070 */
[C---:B------:R-:W-:Y:S02]  /*01b0*/  ISETP.GE.U32.AND P4, PT, R38.reuse, 0x300, PT ;  /* 0x000003002600780c */ /* 0x040fe40003f86070 */
[----:B------:R-:W-:-:S07]  /*01c0*/  ISETP.GE.U32.AND P3, PT, R38, 0x400, PT ;  /* 0x000004002600780c */ /* 0x000fce0003f66070 */
[----:B------:R-:W-:-:S04]  /*01d0*/  @P2 LOP3.LUT R48, R48, 0x8, RZ, 0xfc, !PT ;  /* 0x0000000830302812 */ /* 0x000fc800078efcff */
[----:B------:R-:W-:-:S04]  /*01e0*/  LOP3.LUT R48, R48, 0xffffffbf, RZ, 0xc0, !PT ;  /* 0xffffffbf30307812 */ /* 0x000fc800078ec0ff */
[----:B------:R-:W-:-:S04]  /*01f0*/  @P5 LOP3.LUT R48, R48, 0x40, RZ, 0xfc, !PT ;  /* 0x0000004030305812 */ /* 0x000fc800078efcff */
[----:B------:R-:W-:-:S04]  /*0200*/  LOP3.LUT R48, R48, 0xffffffdf, RZ, 0xc0, !PT ;  /* 0xffffffdf30307812 */ /* 0x000fc800078ec0ff */
[----:B------:R-:W-:-:S04]  /*0210*/  @P4 LOP3.LUT R48, R48, 0x20, RZ, 0xfc, !PT ;  /* 0x0000002030304812 */ /* 0x000fc800078efcff */
[----:B------:R-:W-:-:S04]  /*0220*/  LOP3.LUT R48, R48, 0xffffffef, RZ, 0xc0, !PT ;  /* 0xffffffef30307812 */ /* 0x000fc800078ec0ff */
[----:B------:R-:W-:Y:S02]  /*0230*/  @P3 LOP3.LUT R48, R48, 0x10, RZ, 0xfc, !PT ;  /* 0x0000001030303812 */ /* 0x000fe400078efcff */
[----:B--2---:R-:W-:-:S04]  /*0240*/  @P0 IADD3 R144, P1, R2, c[0x0][0x240], RZ ;  /* 0x0000900002900a10 */ /* 0x004fc80007f3e0ff */
[----:B------:R-:W-:Y:S02]  /*0250*/  @P0 IADD3.X R145, RZ, R3, RZ, P1, !PT ;  /* 0x00000003ff910210 */ /* 0x000fe40000ffe4ff */
[----:B------:R-:W-:Y:S02]  /*0260*/  ISETP.GE.AND P1, PT, R39, c[0x0][0x164], PT ;  /* 0x0000590027007a0c */ /* 0x000fe40003f26270 */
[--C-:B------:R-:W-:Y:S02]  /*0270*/  SHF.R.U64 R45, R144, 0x2, R145.reuse ;  /* 0x00000002902d7819 */ /* 0x100fe40000001291 */
[----:B------:R-:W-:Y:S02]  /*0280*/  SHF.R.U32.HI R44, RZ, 0x2, R145 ;  /* 0x00000002ff2c7819 */ /* 0x000fe40000011691 */
[----:B---3--:R-:W-:Y:S01]  /*0290*/  IADD3 R43, R99, -0x4498517b, RZ ;  /* 0xbb67ae85632b7810 */ /* 0x008fe20007ffe0ff */
[----:B------:R-:W-:Y:S01]  /*02a0*/  IMAD.WIDE.U32 R2, R45, -0x2daee0ad, RZ ;  /* 0xd2511f532d027825 */ /* 0x000fe200078e00ff */
[----:B------:R-:W-:-:S02]  /*02b0*/  LOP3.LUT R6, R5, R44, R98, 0x96, !PT ;  /* 0x0000002c05067212 */ /* 0x000fc400078e9662 */
[----:B------:R-:W-:Y:S02]  /*02c0*/  IADD3 R42, R98, -0x61c88647, RZ ;  /* 0x9e3779b9622a7810 */ /* 0x000fe40007ffe0ff */
[----:B------:R-:W-:Y:S01]  /*02d0*/  LOP3.LUT R8, R3, R99, RZ, 0x3c, !PT ;  /* 0x0000006303087212 */ /* 0x000fe200078e3cff */
[----:B------:R-:W-:Y:S01]  /*02e0*/  IMAD.WIDE.U32 R6, R6, -0x2daee0ad, RZ ;  /* 0xd2511f5306067825 */ /* 0x000fe200078e00ff */
[----:B------:R-:W-:Y:S02]  /*02f0*/  IADD3 R41, R98, 0x3c6ef372, RZ ;  /* 0x3c6ef37262297810 */ /* 0x000fe40007ffe0ff */
[----:B------:R-:W-:Y:S01]  /*0300*/  IADD3 R40, R99, 0x76cf5d0a, RZ ;  /* 0x76cf5d0a63287810 */ /* 0x000fe20007ffe0ff */
[----:B------:R-:W-:Y:S01]  /*0310*/  IMAD.WIDE.U32 R8, R8, -0x326172a9, RZ ;  /* 0xcd9e8d5708087825 */ /* 0x000fe200078e00ff */
[----:B------:R-:W-:Y:S02]  /*0320*/  LOP3.LUT R5, R7, R2, R43, 0x96, !PT ;  /* 0x0000000207057212 */ /* 0x000fe400078e962b */
[----:B------:R-:W-:-:S02]  /*0330*/  IADD3 R37, R99, 0x32370b8f, RZ ;  /* 0x32370b8f63257810 */ /* 0x000fc40007ffe0ff */
[----:B------:R-:W-:Y:S01]  /*0340*/  LOP3.LUT R2, R9, R42, R4, 0x96, !PT ;  /* 0x0000002a09027212 */ /* 0x000fe200078e9604 */
[----:B------:R-:W-:Y:S01]  /*0350*/  IMAD.WIDE.U32 R4, R5, -0x326172a9, RZ ;  /* 0xcd9e8d5705047825 */ /* 0x000fe200078e00ff */
[C---:B------:R-:W-:Y:S02]  /*0360*/  IADD3 R36, R98.reuse, -0x255992d5, RZ ;  /* 0xdaa66d2b62247810 */ /* 0x040fe40007ffe0ff */
[----:B------:R-:W-:Y:S01]  /*0370*/  IADD3 R35, R98, 0x78dde6e4, RZ ;  /* 0x78dde6e462237810 */ /* 0x000fe20007ffe0ff */
[----:B------:R-:W-:Y:S01]  /*0380*/  IMAD.WIDE.U32 R2, R2, -0x2daee0ad, RZ ;  /* 0xd2511f5302027825 */ /* 0x000fe200078e00ff */
[----:B------:R-:W-:-:S04]  /*0390*/  LOP3.LUT R8, R5, R8, R41, 0x96, !PT ;  /* 0x0000000805087212 */ /* 0x000fc800078e9629 */
[----:B------:R-:W-:Y:S01]  /*03a0*/  LOP3.LUT R10, R3, R6, R40, 0x96, !PT ;  /* 0x00000006030a7212 */ /* 0x000fe200078e9628 */
[----:B------:R-:W-:-:S04]  /*03b0*/  IMAD.WIDE.U32 R8, R8, -0x2daee0ad, RZ ;  /* 0xd2511f5308087825 */ /* 0x000fc800078e00ff */
[----:B------:R-:W-:Y:S01]  /*03c0*/  IMAD.WIDE.U32 R10, R10, -0x326172a9, RZ ;  /* 0xcd9e8d570a0a7825 */ /* 0x000fe200078e00ff */
[----:B------:R-:W-:-:S04]  /*03d0*/  LOP3.LUT R116, R9, R2, R37, 0x96, !PT ;  /* 0x0000000209747212 */ /* 0x000fc800078e9625 */
[----:B------:R-:W-:Y:S01]  /*03e0*/  LOP3.LUT R118, R11, R4, R36, 0x96, !PT ;  /* 0x000000040b767212 */ /* 0x000fe200078e9624 */
[----:B------:R-:W-:Y:S01]  /*03f0*/  IMAD.WIDE.U32 R116, R116, -0x326172a9, RZ ;  /* 0xcd9e8d5774747825 */ /* 0x000fe200078e00ff */
        /* <DEDUP_REMOVED lines=15> */
.L_x_5005:
[----:B0-----:R-:W-:Y:S05]  /*04f0*/  BSYNC B0 ;  /* 0x0000000000007941 */ /* 0x001fea0003800000 */
.L_x_5004:
        /* <DEDUP_REMOVED lines=16> */
.L_x_5007:
[----:B0-----:R-:W-:Y:S05]  /*0600*/  BSYNC B0 ;  /* 0x0000000000007941 */ /* 0x001fea0003800000 */
.L_x_5006:
        /* <DEDUP_REMOVED lines=12> */
[----:B------:R-:W5:Y:S01]  /*06d0*/  LDG.E.128 R4, [R4.64] ;  /* 0x0000000404047981 */ /* 0x000f62000c1e1d00 */
[----:B------:R-:W-:Y:S01]  /*06e0*/  IADD3 R56, R56, 0x100, RZ ;  /* 0x0000010038387810 */ /* 0x000fe20007ffe0ff */
[----:B------:R-:W-:Y:S01]  /*06f0*/  @!P0 CS2R R68, SRZ ;  /* 0x0000000000448805 */ /* 0x000fe2000001ff00 */
[----:B------:R-:W-:Y:S02]  /*0700*/  @!P0 CS2R R70, SRZ ;  /* 0x0000000000468805 */ /* 0x000fe4000001ff00 */
.L_x_5009:
[----:B0-----:R-:W-:Y:S05]  /*0710*/  BSYNC B0 ;  /* 0x0000000000007941 */ /* 0x001fea0003800000 */
.L_x_5008:
        /* <DEDUP_REMOVED lines=15> */
.L_x_5011:
[----:B0-----:R-:W-:Y:S05]  /*0810*/  BSYNC B0 ;  /* 0x0000000000007941 */ /* 0x001fea0003800000 */
.L_x_5010:
[----:B------:R-:W-:Y:S01]  /*0820*/  LOP3.LUT R111, R117, R10, R35, 0x96, !PT ;  /* 0x0000000a756f7212 */ /* 0x000fe200078e9623 */
[----:B------:R-:W-:Y:S01]  /*0830*/  IMAD.WIDE.U32 R118, R118, -0x2daee0ad, RZ ;  /* 0xd2511f5376767825 */ /* 0x000fe200078e00ff */
[----:B------:R-:W-:Y:S01]  /*0840*/  IADD3 R34, R99, -0x126145ec, RZ ;  /* 0xed9eba1463227810 */ /* 0x000fe20007ffe0ff */
[----:B------:R-:W-:Y:S06]  /*0850*/  @P1 EXIT ;  /* 0x000000000000194d */ /* 0x000fec0003800000 */
[--C-:B-----5:R-:W-:Y:S01]  /*0860*/  HADD2.F32 R107, -RZ, R71.reuse.H0_H0 ;  /* 0x20000047ff6b7230 */ /* 0x120fe20000004100 */
[----:B------:R-:W-:Y:S01]  /*0870*/  LOP3.LUT R126, R119, R8, R34, 0x96, !PT ;  /* 0x00000008777e7212 */ /* 0x000fe200078e9622 */
[----:B------:R-:W-:Y:S01]  /*0880*/  HADD2.F32 R108, -RZ, R71.H1_H1 ;  /* 0x30000047ff6c7230 */ /* 0x000fe20000004100 */
[----:B------:R-:W-:Y:S01]  /*0890*/  IADD3 R106, R99, -0x56f99767, RZ ;  /* 0xa9066899636a7810 */ /* 0x000fe20007ffe0ff */
[--C-:B------:R-:W-:Y:S01]  /*08a0*/  HADD2.F32 R71, -RZ, R56.reuse.H0_H0 ;  /* 0x20000038ff477230 */ /* 0x100fe20000004100 */
[----:B------:R-:W-:Y:S01]  /*08b0*/  IADD3 R104, R98, 0x1715609d, RZ ;  /* 0x1715609d62687810 */ /* 0x000fe20007ffe0ff */
[----:B------:R-:W-:Y:S01]  /*08c0*/  HADD2.F32 R110, -RZ, R56.H1_H1 ;  /* 0x30000038ff6e7230 */ /* 0x000fe20000004100 */
[----:B------:R-:W-:Y:S01]  /*08d0*/  IMAD.WIDE.U32 R126, R126, -0x326172a9, RZ ;  /* 0xcd9e8d577e7e7825 */ /* 0x000fe200078e00ff */
[--C-:B------:R-:W-:Y:S01]  /*08e0*/  HADD2.F32 R109, -RZ, R57.reuse.H0_H0 ;  /* 0x20000039ff6d7230 */ /* 0x100fe20000004100 */
[----:B------:R-:W-:Y:S01]  /*08f0*/  SHF.R.S32.HI R115, RZ, 0x3, R115 ;  /* 0x00000003ff737819 */ /* 0x000fe20000011473 */
[----:B------:R-:W-:Y:S01]  /*0900*/  HADD2.F32 R112, -RZ, R57.H1_H1 ;  /* 0x30000039ff707230 */ /* 0x000fe20000004100 */
[----:B------:R-:W-:Y:S01]  /*0910*/  IMAD.WIDE.U32 R56, R111, -0x2daee0ad, RZ ;  /* 0xd2511f536f387825 */ /* 0x000fe200078e00ff */
[----:B------:R-:W-:Y:S01]  /*0920*/  LOP3.LUT R124, R127, R116, R104, 0x96, !PT ;  /* 0x000000747f7c7212 */ /* 0x000fe200078e9668 */
[--C-:B------:R-:W-:Y:S01]  /*0930*/  HADD2.F32 R111, -RZ, R58.reuse.H0_H0 ;  /* 0x2000003aff6f7230 */ /* 0x100fe20000004100 */
[----:B------:R-:W-:Y:S01]  /*0940*/  IADD3 R121, R98, -0x4ab325aa, RZ ;  /* 0xb54cda5662797810 */ /* 0x000fe20007ffe0ff */
[----:B------:R-:W-:Y:S01]  /*0950*/  HADD2.F32 R114, -RZ, R58.H1_H1 ;  /* 0x3000003aff727230 */ /* 0x000fe20000004100 */
[----:B------:R-:W-:Y:S01]  /*0960*/  LOP3.LUT R117, R57, R118, R106, 0x96, !PT ;  /* 0x0000007639757212 */ /* 0x000fe200078e966a */
[----:B------:R-:W-:Y:S01]  /*0970*/  IMAD.SHL.U32 R57, R47, 0x20, RZ ;  /* 0x000000202f397824 */ /* 0x000fe200078e00ff */
[--C-:B------:R-:W-:Y:S01]  /*0980*/  HADD2.F32 R113, -RZ, R59.reuse.H0_H0 ;  /* 0x2000003bff717230 */ /* 0x100fe20000004100 */
[----:B------:R-:W-:Y:S01]  /*0990*/  LOP3.LUT R58, R115, 0xff, RZ, 0xc0, !PT ;  /* 0x000000ff733a7812 */ /* 0x000fe200078ec0ff */
[----:B------:R-:W-:Y:S01]  /*09a0*/  HADD2.F32 R122, -RZ, R59.H1_H1 ;  /* 0x3000003bff7a7230 */ /* 0x000fe20000004100 */
[----:B------:R-:W-:Y:S01]  /*09b0*/  IMAD.WIDE.U32 R116, R117, -0x326172a9, RZ ;  /* 0xcd9e8d5775747825 */ /* 0x000fe200078e00ff */
[----:B------:R-:W-:Y:S01]  /*09c0*/  LOP3.LUT R59, R47, 0xe0, RZ, 0xc0, !PT ;  /* 0x000000e02f3b7812 */ /* 0x000fe200078ec0ff */
[----:B------:R-:W-:Y:S01]  /*09d0*/  HADD2.F32 R123, -RZ, R60.H1_H1 ;  /* 0x3000003cff7b7230 */ /* 0x000fe20000004100 */
[----:B------:R-:W-:Y:S01]  /*09e0*/  LOP3.LUT R119, R57, 0x3e0, RZ, 0xc0, !PT ;  /* 0x000003e039777812 */ /* 0x000fe200078ec0ff */
[----:B------:R-:W-:Y:S01]  /*09f0*/  IMAD.WIDE.U32 R124, R124, -0x2daee0ad, RZ ;  /* 0xd2511f537c7c7825 */ /* 0x000fe200078e00ff */
[----:B------:R-:W-:Y:S01]  /*0a00*/  IADD3 R120, R99, 0x646e171e, RZ ;  /* 0x646e171e63787810 */ /* 0x000fe20007ffe0ff */
[--C-:B------:R-:W-:Y:S01]  /*0a10*/  HADD2.F32 R29, -RZ, R14.reuse.H0_H0 ;  /* 0x2000000eff1d7230 */ /* 0x100fe20000004100 */
[----:B------:R-:W-:Y:S01]  /*0a20*/  LOP3.LUT R57, R117, R126, R121, 0x96, !PT ;  /* 0x0000007e75397212 */ /* 0x000fe200078e9679 */
[C---:B------:R-:W-:Y:S01]  /*0a30*/  IMAD.IADD R59, R58.reuse, 0x1, -R59 ;  /* 0x000000013a3b7824 */ /* 0x040fe200078e0a3b */
[----:B------:R-:W-:Y:S01]  /*0a40*/  IADD3 R127, R58, -R119, RZ ;  /* 0x800000773a7f7210 */ /* 0x000fe20007ffe0ff */
[----:B------:R-:W-:Y:S01]  /*0a50*/  HADD2.F32 R28, -RZ, R14.H1_H1 ;  /* 0x3000000eff1c7230 */ /* 0x000fe20000004100 */
[----:B------:R-:W-:Y:S01]  /*0a60*/  LOP3.LUT R58, R125, R56, R120, 0x96, !PT ;  /* 0x000000387d3a7212 */ /* 0x000fe200078e9678 */
[----:B------:R-:W-:Y:S01]  /*0a70*/  IMAD.WIDE.U32 R56, R57, -0x2daee0ad, RZ ;  /* 0xd2511f5339387825 */ /* 0x000fe200078e00ff */
[----:B------:R-:W-:Y:S01]  /*0a80*/  IADD3 R119, R99, 0x1fd5c5a3, RZ ;  /* 0x1fd5c5a363777810 */ /* 0x000fe20007ffe0ff */
[----:B------:R-:W-:Y:S01]  /*0a90*/  HADD2.F32 R125, -RZ, R61.H1_H1 ;  /* 0x3000003dff7d7230 */ /* 0x000fe20000004100 */
[----:B------:R-:W-:Y:S01]  /*0aa0*/  SHF.R.U32.HI R117, RZ, 0x3, R115 ;  /* 0x00000003ff757819 */ /* 0x000fe20000011673 */
[----:B------:R-:W-:Y:S01]  /*0ab0*/  HADD2.F32 R27, -RZ, R15.H0_H0 ;  /* 0x2000000fff1b7230 */ /* 0x000fe20000004100 */
[----:B------:R-:W-:Y:S01]  /*0ac0*/  IMNMX R115, RZ, R59, !PT ;  /* 0x0000003bff737217 */ /* 0x000fe20007800200 */
[----:B------:R-:W-:Y:S01]  /*0ad0*/  IMAD.WIDE.U32 R58, R58, -0x326172a9, RZ ;  /* 0xcd9e8d573a3a7825 */ /* 0x000fe200078e00ff */
[----:B------:R-:W-:Y:S01]  /*0ae0*/  LOP3.LUT R145, R57, R124, R119, 0x96, !PT ;  /* 0x0000007c39917212 */ /* 0x000fe200078e9677 */
[----:B------:R-:W-:Y:S01]  /*0af0*/  HADD2.F32 R124, -RZ, R61.H0_H0 ;  /* 0x2000003dff7c7230 */ /* 0x000fe20000004100 */
[----:B------:R-:W-:Y:S01]  /*0b00*/  LOP3.LUT R128, R117, 0x1fffffe0, RZ, 0xc0, !PT ;  /* 0x1fffffe075807812 */ /* 0x000fe200078ec0ff */
[----:B------:R-:W-:Y:S01]  /*0b10*/  HADD2.F32 R26, -RZ, R15.H1_H1 ;  /* 0x3000000fff1a7230 */ /* 0x000fe20000004100 */
[----:B------:R-:W-:Y:S01]  /*0b20*/  IMNMX R57, R115, 0x20, PT ;  /* 0x0000002073397817 */ /* 0x000fe20003800200 */
[--C-:B------:R-:W-:Y:S01]  /*0b30*/  HADD2.F32 R17, -RZ, R4.reuse.H0_H0 ;  /* 0x20000004ff117230 */ /* 0x100fe20000004100 */
[C---:B------:R-:W-:Y:S01]  /*0b40*/  IADD3 R118, R98.reuse, 0x5384540f, RZ ;  /* 0x5384540f62767810 */ /* 0x040fe20007ffe0ff */
[----:B------:R-:W-:Y:S01]  /*0b50*/  HADD2.F32 R16, -RZ, R4.H1_H1 ;  /* 0x30000004ff107230 */ /* 0x000fe20000004100 */
[----:B------:R-:W-:Y:S01]  /*0b60*/  IADD3 R117, R99, -0x24c28bd8, RZ ;  /* 0xdb3d742863757810 */ /* 0x000fe20007ffe0ff */
[----:B------:R-:W-:Y:S01]  /*0b70*/  IMAD.IADD R57, R57, 0x1, R128 ;  /* 0x0000000139397824 */ /* 0x000fe200078e0280 */
[----:B------:R-:W-:Y:S01]  /*0b80*/  LOP3.LUT R146, R59, R116, R118, 0x96, !PT ;  /* 0x000000743b927212 */ /* 0x000fe200078e9676 */
[----:B------:R-:W-:Y:S01]  /*0b90*/  HADD2.F32 R116, -RZ, R60.H0_H0 ;  /* 0x2000003cff747230 */ /* 0x000fe20000004100 */
[----:B------:R-:W-:Y:S01]  /*0ba0*/  IMAD.HI.U32 R59, R145, -0x326172a9, RZ ;  /* 0xcd9e8d57913b7827 */ /* 0x000fe200078e00ff */
[----:B------:R-:W-:Y:S01]  /*0bb0*/  IADD3 R115, R98, -0xe443238, RZ ;  /* 0xf1bbcdc862737810 */ /* 0x000fe20007ffe0ff */
[--C-:B------:R-:W-:Y:S01]  /*0bc0*/  HADD2.F32 R15, -RZ, R5.reuse.H0_H0 ;  /* 0x20000005ff0f7230 */ /* 0x100fe20000004100 */
[----:B------:R-:W-:Y:S01]  /*0bd0*/  IADD3 R149, R99, -0x695add53, RZ ;  /* 0x96a522ad63957810 */ /* 0x000fe20007ffe0ff */
[----:B------:R-:W-:Y:S01]  /*0be0*/  IMAD.SHL.U32 R60, R57, 0x8, RZ ;  /* 0x00000008393c7824 */ /* 0x000fe200078e00ff */
[----:B------:R-:W-:Y:S01]  /*0bf0*/  IMNMX R57, RZ, R127, !PT ;  /* 0x0000007fff397217 */ /* 0x000fe20007800200 */
[----:B------:R-:W-:Y:S01]  /*0c00*/  HADD2.F32 R14, -RZ, R5.H1_H1 ;  /* 0x30000005ff0e7230 */ /* 0x000fe20000004100 */
[----:B------:R-:W-:Y:S01]  /*0c10*/  LOP3.LUT R59, R59, R58, R115, 0x96, !PT ;  /* 0x0000003a3b3b7212 */ /* 0x000fe200078e9673 */
[--C-:B------:R-:W-:Y:S01]  /*0c20*/  HADD2.F32 R5, -RZ, R86.reuse.H0_H0 ;  /* 0x20000056ff057230 */ /* 0x100fe20000004100 */
[----:B------:R-:W-:Y:S01]  /*0c30*/  IMNMX R61, R57, 0x20, PT ;  /* 0x00000020393d7817 */ /* 0x000fe20003800200 */
[----:B------:R-:W0:Y:S01]  /*0c40*/  I2F.U32 R60, R60 ;  /* 0x0000003c003c7306 */ /* 0x000e220000201000 */
[----:B------:R-:W-:Y:S01]  /*0c50*/  IMAD.HI.U32 R57, R146, -0x2daee0ad, RZ ;  /* 0xd2511f5392397827 */ /* 0x000fe200078e00ff */
[----:B------:R-:W-:Y:S01]  /*0c60*/  HADD2.F32 R4, -RZ, R86.H1_H1 ;  /* 0x30000056ff047230 */ /* 0x000fe20000004100 */
[----:B------:R-:W-:Y:S01]  /*0c70*/  IADD3 R148, R98, -0x700cb87f, RZ ;  /* 0x8ff3478162947810 */ /* 0x000fe20007ffe0ff */
[--C-:B------:R-:W-:Y:S01]  /*0c80*/  HADD2.F32 R3, -RZ, R87.reuse.H0_H0 ;  /* 0x20000057ff037230 */ /* 0x100fe20000004100 */
[----:B------:R-:W-:Y:S01]  /*0c90*/  IMAD R146, R146, -0x2daee0ad, RZ ;  /* 0xd2511f5392927824 */ /* 0x000fe200078e02ff */
[----:B------:R-:W-:Y:S01]  /*0ca0*/  LOP3.LUT R140, R57, R56, R117, 0x96, !PT ;  /* 0x00000038398c7212 */ /* 0x000fe200078e9675 */
[----:B------:R-:W-:Y:S01]  /*0cb0*/  HADD2.F32 R2, -RZ, R87.H1_H1 ;  /* 0x30000057ff027230 */ /* 0x000fe20000004100 */
[----:B------:R-:W-:Y:S01]  /*0cc0*/  IMAD.HI.U32 R56, R59, -0x2daee0ad, RZ ;  /* 0xd2511f533b387827 */ /* 0x000fe200078e00ff */
[--C-:B------:R-:W-:Y:S01]  /*0cd0*/  HADD2.F32 R23, -RZ, R89.reuse.H0_H0 ;  /* 0x20000059ff177230 */ /* 0x100fe20000004100 */
[----:B------:R-:W-:Y:S01]  /*0ce0*/  MOV R141, 0x1 ;  /* 0x00000001008d7802 */ /* 0x000fe20000000f00 */
[----:B------:R-:W-:Y:S01]  /*0cf0*/  HADD2.F32 R22, -RZ, R89.H1_H1 ;  /* 0x30000059ff167230 */ /* 0x000fe20000004100 */
[----:B------:R-:W-:Y:S01]  /*0d00*/  IMAD R145, R145, -0x326172a9, RZ ;  /* 0xcd9e8d5791917824 */ /* 0x000fe200078e02ff */
[--C-:B------:R-:W-:Y:S01]  /*0d10*/  HADD2.F32 R86, -RZ, R82.reuse.H0_H0 ;  /* 0x20000052ff567230 */ /* 0x100fe20000004100 */
[----:B------:R-:W-:Y:S01]  /*0d20*/  IMAD.HI.U32 R57, R140, -0x326172a9, RZ ;  /* 0xcd9e8d578c397827 */ /* 0x000fe200078e00ff */
[----:B------:R-:W-:Y:S01]  /*0d30*/  HADD2.F32 R87, -RZ, R82.H1_H1 ;  /* 0x30000052ff577230 */ /* 0x000fe20000004100 */
[----:B0-----:R0:W1:Y:S01]  /*0d40*/  MUFU.RCP R147, R60 ;  /* 0x0000003c00937308 */ /* 0x0010620000001000 */
[--C-:B------:R-:W-:Y:S01]  /*0d50*/  HADD2.F32 R33, -RZ, R12.reuse.H0_H0 ;  /* 0x2000000cff217230 */ /* 0x100fe20000004100 */
[----:B------:R-:W-:Y:S01]  /*0d60*/  IMAD.IADD R61, R128, 0x1, R61 ;  /* 0x00000001803d7824 */ /* 0x000fe200078e023d */
[----:B------:R-:W-:Y:S01]  /*0d70*/  HADD2.F32 R32, -RZ, R12.H1_H1 ;  /* 0x3000000cff207230 */ /* 0x000fe20000004100 */
[----:B------:R-:W-:Y:S01]  /*0d80*/  LOP3.LUT R146, R56, R146, R149, 0x96, !PT ;  /* 0x0000009238927212 */ /* 0x000fe200078e9695 */
[--C-:B------:R-:W-:Y:S01]  /*0d90*/  HADD2.F32 R31, -RZ, R13.reuse.H0_H0 ;  /* 0x2000000dff1f7230 */ /* 0x100fe20000004100 */
[----:B------:R-:W-:Y:S01]  /*0da0*/  LOP3.LUT R145, R57, R145, R148, 0x96, !PT ;  /* 0x0000009139917212 */ /* 0x000fe200078e9694 */
[----:B------:R-:W-:Y:S01]  /*0db0*/  HADD2.F32 R30, -RZ, R13.H1_H1 ;  /* 0x3000000dff1e7230 */ /* 0x000fe20000004100 */
[----:B------:R-:W-:Y:S01]  /*0dc0*/  LOP3.LUT R144, R144, 0x3, RZ, 0xc0, !PT ;  /* 0x0000000390907812 */ /* 0x000fe200078ec0ff */
[--C-:B------:R-:W-:Y:S01]  /*0dd0*/  HADD2.F32 R25, -RZ, R88.reuse.H0_H0 ;  /* 0x20000058ff197230 */ /* 0x100fe20000004100 */
[----:B------:R-:W-:Y:S01]  /*0de0*/  IMAD.MOV.U32 R143, RZ, RZ, RZ ;  /* 0x000000ffff8f7224 */ /* 0x000fe200078e00ff */
[----:B------:R-:W-:Y:S01]  /*0df0*/  HADD2.F32 R24, -RZ, R88.H1_H1 ;  /* 0x30000058ff187230 */ /* 0x000fe20000004100 */
[----:B------:R-:W-:Y:S01]  /*0e00*/  IMAD.SHL.U32 R139, R61, 0x8, RZ ;  /* 0x000000083d8b7824 */ /* 0x000fe200078e00ff */
[--C-:B------:R-:W-:Y:S01]  /*0e10*/  HADD2.F32 R0, -RZ, R52.reuse.H0_H0 ;  /* 0x20000034ff007230 */ /* 0x100fe20000004100 */
[----:B------:R-:W-:Y:S01]  /*0e20*/  IMAD R142, R59, -0x2daee0ad, RZ ;  /* 0xd2511f533b8e7824 */ /* 0x000fe200078e02ff */
[----:B------:R-:W-:Y:S01]  /*0e30*/  HADD2.F32 R50, -RZ, R52.H1_H1 ;  /* 0x30000034ff327230 */ /* 0x000fe20000004100 */
[----:B------:R-:W-:Y:S01]  /*0e40*/  IMAD R140, R140, -0x326172a9, RZ ;  /* 0xcd9e8d578c8c7824 */ /* 0x000fe200078e02ff */
        /* <DEDUP_REMOVED lines=39> */
[----:B------:R-:W-:Y:S02]  /*10c0*/  HADD2.F32 R51, -RZ, R54.H0_H0 ;  /* 0x20000036ff337230 */ /* 0x000fe40000004100 */
[----:B------:R-:W-:Y:S02]  /*10d0*/  HADD2.F32 R80, -RZ, R81.H0_H0 ;  /* 0x20000051ff507230 */ /* 0x000fe40000004100 */
[----:B------:R-:W-:Y:S02]  /*10e0*/  HADD2.F32 R74, -RZ, R75.H0_H0 ;  /* 0x2000004bff4a7230 */ /* 0x000fe40000004100 */
        /* <DEDUP_REMOVED lines=8> */
[----:B------:R-:W-:-:S02]  /*1170*/  HADD2.F32 R77, -RZ, R77.H1_H1 ;  /* 0x3000004dff4d7230 */ /* 0x000fc40000004100 */
[----:B------:R-:W-:Y:S02]  /*1180*/  HADD2.F32 R78, -RZ, R78.H1_H1 ;  /* 0x3000004eff4e7230 */ /* 0x000fe40000004100 */
[----:B------:R-:W-:Y:S02]  /*1190*/  HADD2.F32 R67, -RZ, R67.H1_H1 ;  /* 0x30000043ff437230 */ /* 0x000fe40000004100 */
[----:B------:R-:W-:Y:S02]  /*11a0*/  HADD2.F32 R69, -RZ, R69.H1_H1 ;  /* 0x30000045ff457230 */ /* 0x000fe40000004100 */
[----:B------:R-:W-:Y:S02]  /*11b0*/  HADD2.F32 R70, -RZ, R70.H1_H1 ;  /* 0x30000046ff467230 */ /* 0x000fe40000004100 */
[--C-:B------:R-:W-:Y:S02]  /*11c0*/  HADD2.F32 R126, -RZ, R62.reuse.H0_H0 ;  /* 0x2000003eff7e7230 */ /* 0x100fe40000004100 */
[----:B------:R-:W-:-:S02]  /*11d0*/  HADD2.F32 R127, -RZ, R62.H1_H1 ;  /* 0x3000003eff7f7230 */ /* 0x000fc40000004100 */
[--C-:B------:R-:W-:Y:S02]  /*11e0*/  HADD2.F32 R136, -RZ, R63.reuse.H0_H0 ;  /* 0x2000003fff887230 */ /* 0x100fe40000004100 */
[----:B01----:R-:W-:Y:S02]  /*11f0*/  HADD2.F32 R151, -RZ, R63.H1_H1 ;  /* 0x3000003fff977230 */ /* 0x003fe40000004100 */
.L_x_5255:
        /* <DEDUP_REMOVED lines=8> */
[----:B------:R-:W-:Y:S01]  /*1280*/  HFMA2.MMA R150, -RZ, RZ, 1.875, 0 ;  /* 0x3f800000ff967435 */ /* 0x000fe200000001ff */
[----:B------:R-:W-:Y:S02]  /*1290*/  BSSY B0, `(.L_x_5012) ;  /* 0x00002e3000007945 */ /* 0x000fe40003800000 */
[----:B------:R-:W-:-:S04]  /*12a0*/  SHF.R.S32.HI R63, RZ, 0x1f, R62 ;  /* 0x0000001fff3f7819 */ /* 0x000fc8000001143e */
[----:B------:R-:W-:-:S04]  /*12b0*/  LEA.HI R63, R63, R62, RZ, 0x3 ;  /* 0x0000003e3f3f7211 */ /* 0x000fc800078f18ff */
        /* <DEDUP_REMOVED lines=24> */
.L_x_5015:
[----:B0-----:R-:W-:Y:S02]  /*1440*/  IMAD.MOV.U32 R152, RZ, RZ, R140 ;  /* 0x000000ffff987224 */ /* 0x001fe400078e008c */
.L_x_5016:
[----:B------:R-:W-:Y:S05]  /*1450*/  BSYNC B1 ;  /* 0x0000000000017941 */ /* 0x000fea0003800000 */
.L_x_5014:
        /* <DEDUP_REMOVED lines=16> */
.L_x_5020:
[----:B------:R-:W-:Y:S05]  /*1560*/  BSYNC B2 ;  /* 0x0000000000027941 */ /* 0x000fea0003800000 */
.L_x_5019:
        /* <DEDUP_REMOVED lines=44> */
.L_x_5018:
[----:B------:R-:W-:Y:S05]  /*1830*/  BSYNC B1 ;  /* 0x0000000000017941 */ /* 0x000fea0003800000 */
.L_x_5017:
[----:B------:R-:W0:Y:S01]  /*1840*/  I2F.U32 R129, R152 ;  /* 0x0000009800817306 */ /* 0x000e220000201000 */
[----:B------:R-:W-:Y:S01]  /*1850*/  IMAD.MOV.U32 R134, RZ, RZ, 0x2f800000 ;  /* 0x2f800000ff867424 */ /* 0x000fe200078e00ff */
[----:B-----5:R-:W-:Y:S01]  /*1860*/  HADD2.F32 R131, -RZ, R60.H0_H0 ;  /* 0x2000003cff837230 */ /* 0x020fe20000004100 */
[----:B------:R-:W-:Y:S01]  /*1870*/  LOP3.LUT R48, R48, 0xfffffffb, RZ, 0xc0, !PT ;  /* 0xfffffffb30307812 */ /* 0x000fe200078ec0ff */
        /* <DEDUP_REMOVED lines=21> */
.L_x_5022:
[----:B------:R-:W-:Y:S02]  /*19d0*/  IMAD.MOV.U32 R135, RZ, RZ, R140 ;  /* 0x000000ffff877224 */ /* 0x000fe400078e008c */
.L_x_5023:
[----:B------:R-:W-:Y:S05]  /*19e0*/  BSYNC B1 ;  /* 0x0000000000017941 */ /* 0x000fea0003800000 */
.L_x_5021:
        /* <DEDUP_REMOVED lines=16> */
.L_x_5027:
[----:B------:R-:W-:Y:S05]  /*1af0*/  BSYNC B2 ;  /* 0x0000000000027941 */ /* 0x000fea0003800000 */
.L_x_5026:
        /* <DEDUP_REMOVED lines=44> */
.L_x_5025:
[----:B------:R-:W-:Y:S05]  /*1dc0*/  BSYNC B1 ;  /* 0x0000000000017941 */ /* 0x000fea0003800000 */
.L_x_5024:
[----:B------:R-:W0:Y:S01]  /*1dd0*/  I2F.U32 R129, R135 ;  /* 0x0000008700817306 */ /* 0x000e220000201000 */
[----:B------:R-:W-:Y:S01]  /*1de0*/  HADD2.F32 R131, -RZ, R60.H1_H1 ;  /* 0x3000003cff837230 */ /* 0x000fe20000004100 */
[----:B------:R-:W-:Y:S01]  /*1df0*/  LOP3.LUT R48, R48, 0xfffffffd, RZ, 0xc0, !PT ;  /* 0xfffffffd30307812 */ /* 0x000fe200078ec0ff */
        /* <DEDUP_REMOVED lines=21> */
.L_x_5029:
[----:B------:R-:W-:Y:S02]  /*1f50*/  IMAD.MOV.U32 R60, RZ, RZ, R140 ;  /* 0x000000ffff3c7224 */ /* 0x000fe400078e008c */
.L_x_5030:
[----:B------:R-:W-:Y:S05]  /*1f60*/  BSYNC B1 ;  /* 0x0000000000017941 */ /* 0x000fea0003800000 */
.L_x_5028:
        /* <DEDUP_REMOVED lines=16> */
.L_x_5034:
[----:B------:R-:W-:Y:S05]  /*2070*/  BSYNC B2 ;  /* 0x0000000000027941 */ /* 0x000fea0003800000 */
.L_x_5033:
        /* <DEDUP_REMOVED lines=44> */
.L_x_5032:
[----:B------:R-:W-:Y:S05]  /*2340*/  BSYNC B1 ;  /* 0x0000000000017941 */ /* 0x000fea0003800000 */
.L_x_5031:
        /* <DEDUP_REMOVED lines=22> */
.L_x_5036:
[----:B------:R-:W-:Y:S02]  /*24b0*/  IMAD.MOV.U32 R60, RZ, RZ, R140 ;  /* 0x000000ffff3c7224 */ /* 0x000fe400078e008c */
.L_x_5037:
[----:B------:R-:W-:Y:S05]  /*24c0*/  BSYNC B1 ;  /* 0x0000000000017941 */ /* 0x000fea0003800000 */
.L_x_5035:
        /* <DEDUP_REMOVED lines=16> */
.L_x_5041:
[----:B------:R-:W-:Y:S05]  /*25d0*/  BSYNC B2 ;  /* 0x0000000000027941 */ /* 0x000fea0003800000 */
.L_x_5040:
        /* <DEDUP_REMOVED lines=44> */
.L_x_5039:
[----:B------:R-:W-:Y:S05]  /*28a0*/  BSYNC B1 ;  /* 0x0000000000017941 */ /* 0x000fea0003800000 */
.L_x_5038:
        /* <DEDUP_REMOVED lines=22> */
.L_x_5043:
[----:B------:R-:W-:Y:S02]  /*2a10*/  IMAD.MOV.U32 R135, RZ, RZ, R140 ;  /* 0x000000ffff877224 */ /* 0x000fe400078e008c */
.L_x_5044:
[----:B------:R-:W-:Y:S05]  /*2a20*/  BSYNC B1 ;  /* 0x0000000000017941 */ /* 0x000fea0003800000 */
.L_x_5042:
        /* <DEDUP_REMOVED lines=16> */
.L_x_5048:
[----:B------:R-:W-:Y:S05]  /*2b30*/  BSYNC B2 ;  /* 0x0000000000027941 */ /* 0x000fea0003800000 */
.L_x_5047:
        /* <DEDUP_REMOVED lines=44> */
.L_x_5046:
[----:B------:R-:W-:Y:S05]  /*2e00*/  BSYNC B1 ;  /* 0x0000000000017941 */ /* 0x000fea0003800000 */
.L_x_5045:
        /* <DEDUP_REMOVED lines=22> */
.L_x_5050:
[----:B------:R-:W-:Y:S02]  /*2f70*/  IMAD.MOV.U32 R135, RZ, RZ, R140 ;  /* 0x000000ffff877224 */ /* 0x000fe400078e008c */
.L_x_5051:
[----:B------:R-:W-:Y:S05]  /*2f80*/  BSYNC B1 ;  /* 0x0000000000017941 */ /* 0x000fea0003800000 */
.L_x_5049:
        /* <DEDUP_REMOVED lines=16> */
.L_x_5055:
[----:B------:R-:W-:Y:S05]  /*3090*/  BSYNC B2 ;  /* 0x0000000000027941 */ /* 0x000fea0003800000 */
.L_x_5054:
        /* <DEDUP_REMOVED lines=44> */
.L_x_5053:
[----:B------:R-:W-:Y:S05]  /*3360*/  BSYNC B1 ;  /* 0x0000000000017941 */ /* 0x000fea0003800000 */
.L_x_5052:
        /* <DEDUP_REMOVED lines=22> */
.L_x_5057:
[----:B------:R-:W-:Y:S02]  /*34d0*/  IMAD.MOV.U32 R62, RZ, RZ, R140 ;  /* 0x000000ffff3e7224 */ /* 0x000fe400078e008c */
.L_x_5058:
[----:B------:R-:W-:Y:S05]  /*34e0*/  BSYNC B1 ;  /* 0x0000000000017941 */ /* 0x000fea0003800000 */
.L_x_5056:
        /* <DEDUP_REMOVED lines=16> */
.L_x_5062:
[----:B------:R-:W-:Y:S05]  /*35f0*/  BSYNC B2 ;  /* 0x0000000000027941 */ /* 0x000fea0003800000 */
.L_x_5061:
        /* <DEDUP_REMOVED lines=44> */
.L_x_5060:
[----:B------:R-:W-:Y:S05]  /*38c0*/  BSYNC B1 ;  /* 0x0000000000017941 */ /* 0x000fea0003800000 */
.L_x_5059:
        /* <DEDUP_REMOVED lines=22> */
.L_x_5064:
[----:B------:R-:W-:Y:S02]  /*3a30*/  IMAD.MOV.U32 R62, RZ, RZ, R140 ;  /* 0x000000ffff3e7224 */ /* 0x000fe400078e008c */
.L_x_5065:
[----:B------:R-:W-:Y:S05]  /*3a40*/  BSYNC B1 ;  /* 0x0000000000017941 */ /* 0x000fea0003800000 */
.L_x_5063:
        /* <DEDUP_REMOVED lines=18> */
.L_x_5069:
[----:B------:R-:W-:Y:S05]  /*3b70*/  BSYNC B2 ;  /* 0x0000000000027941 */ /* 0x000fea0003800000 */
.L_x_5068:
        /* <DEDUP_REMOVED lines=44> */
.L_x_5067:
[----:B------:R-:W-:Y:S05]  /*3e40*/  BSYNC B1 ;  /* 0x0000000000017941 */ /* 0x000fea0003800000 */
.L_x_5066:
[----:B------:R0:W1:Y:S01]  /*3e50*/  I2F.U32 R61, R62 ;  /* 0x0000003e003d7306 */ /* 0x0000620000201000 */
[----:B------:R-:W-:Y:S01]  /*3e60*/  HADD2.F32 R63, -RZ, R63.H1_H1 ;  /* 0x3000003fff3f7230 */ /* 0x000fe20000004100 */
[----:B------:R-:W-:Y:S02]  /*3e70*/  SEL R133, RZ, 0x10000, P5 ;  /* 0x00010000ff857807 */ /* 0x000fe40002800000 */
[----:B------:R-:W-:Y:S02]  /*3e80*/  LOP3.LUT P5, RZ, R48, 0x2, RZ, 0xc0, !PT ;  /* 0x0000000230ff7812 */ /* 0x000fe400078ac0ff */
[----:B------:R-:W-:Y:S01]  /*3e90*/  FMUL.FTZ R63, R63, R150 ;  /* 0x000000963f3f7220 */ /* 0x000fe20000410000 */
[----:B------:R-:W-:Y:S02]  /*3ea0*/  SEL R128, RZ, 0x1, P1 ;  /* 0x00000001ff807807 */ /* 0x000fe40000800000 */
[----:B------:R-:W-:Y:S01]  /*3eb0*/  SEL R60, RZ, 0x1, P2 ;  /* 0x00000001ff3c7807 */ /* 0x000fe20001000000 */
[----:B------:R-:W-:Y:S01]  /*3ec0*/  FMUL.FTZ R63, R63, c[0x0][0x1e8] ;  /* 0x00007a003f3f7a20 */ /* 0x000fe20000410000 */
[----:B------:R-:W-:Y:S01]  /*3ed0*/  SEL R130, RZ, 0x1, P5 ;  /* 0x00000001ff827807 */ /* 0x000fe20002800000 */
[----:B------:R-:W-:Y:S01]  /*3ee0*/  IMAD.WIDE.U32 R128, R128, 0x10000, RZ ;  /* 0x0001000080807825 */ /* 0x000fe200078e00ff */
[----:B------:R-:W-:Y:S01]  /*3ef0*/  SEL R132, RZ, 0x100, P4 ;  /* 0x00000100ff847807 */ /* 0x000fe20002000000 */
[----:B0-----:R-:W-:Y:S01]  /*3f00*/  @P0 HADD2.F32 R62, -RZ, R59.H1_H1 ;  /* 0x3000003bff3e0230 */ /* 0x001fe20000004100 */
[----:B------:R-:W-:Y:S01]  /*3f10*/  LOP3.LUT P6, RZ, R48, 0x4, RZ, 0xc0, !PT ;  /* 0x0000000430ff7812 */ /* 0x000fe200078cc0ff */
[----:B-1----:R-:W-:Y:S01]  /*3f20*/  FFMA.FTZ R61, R61, R134, 1.1641532182693481445e-10 ;  /* 0x2f0000003d3d7423 */ /* 0x002fe20000010086 */
[----:B------:R-:W-:Y:S01]  /*3f30*/  SEL R215, RZ, 0x1, P3 ;  /* 0x00000001ffd77807 */ /* 0x000fe20001800000 */
[----:B------:R-:W-:Y:S01]  /*3f40*/  IMAD.WIDE.U32 R130, R130, 0x100, RZ ;  /* 0x0000010082827825 */ /* 0x000fe200078e00ff */
[----:B------:R-:W-:-:S02]  /*3f50*/  IADD3 R152, R138, 0x100, RZ ;  /* 0x000001008a987810 */ /* 0x000fc40007ffe0ff */
[----:B------:R-:W-:Y:S01]  /*3f60*/  FSETP.GTU.FTZ.AND P1, PT, R61, c[0x0][0x1e4], PT ;  /* 0x000079003d007a0b */ /* 0x000fe20003f3c000 */
[----:B------:R-:W-:-:S03]  /*3f70*/  IMAD.WIDE.U32 R60, R60, 0x1000000, RZ ;  /* 0x010000003c3c7825 */ /* 0x000fc600078e00ff */
[----:B------:R-:W-:Y:S02]  /*3f80*/  FSEL R63, R63, RZ, !P1 ;  /* 0x000000ff3f3f7208 */ /* 0x000fe40004800000 */
[----:B------:R-:W-:Y:S02]  /*3f90*/  SEL R134, RZ, 0x1000000, P1 ;  /* 0x01000000ff867807 */ /* 0x000fe40000800000 */
[----:B------:R-:W-:Y:S01]  /*3fa0*/  LOP3.LUT R128, R130, R60, R128, 0xfe, !PT ;  /* 0x0000003c82807212 */ /* 0x000fe200078efe80 */
[----:B------:R-:W-:Y:S01]  /*3fb0*/  FMUL.FTZ R209, R26, R63 ;  /* 0x0000003f1ad17220 */ /* 0x000fe20000410000 */
[----:B------:R-:W-:Y:S02]  /*3fc0*/  LOP3.LUT R132, R132, R134, R133, 0xfe, !PT ;  /* 0x0000008684847212 */ /* 0x000fe400078efe85 */
[----:B------:R-:W-:Y:S01]  /*3fd0*/  SEL R133, RZ, 0x1, P6 ;  /* 0x00000001ff857807 */ /* 0x000fe20003000000 */
[----:B------:R-:W-:Y:S01]  /*3fe0*/  @P0 FADD.FTZ R209, R62, R209 ;  /* 0x000000d13ed10221 */ /* 0x000fe20000010000 */
[----:B------:R-:W-:-:S02]  /*3ff0*/  LOP3.LUT R215, R61, R132, R215, 0xfe, !PT ;  /* 0x000000843dd77212 */ /* 0x000fc400078efed7 */
[C---:B------:R-:W-:Y:S02]  /*4000*/  LEA R132, P0, R138.reuse, c[0x0][0x188], 0x4 ;  /* 0x000062008a847a11 */ /* 0x040fe400078020ff */
[----:B------:R-:W-:Y:S02]  /*4010*/  LEA R134, P1, R138, c[0x0][0x190], 0x3 ;  /* 0x000064008a867a11 */ /* 0x000fe400078218ff */
[----:B------:R-:W-:Y:S02]  /*4020*/  LOP3.LUT R128, R128, R133, RZ, 0xfc, !PT ;  /* 0x0000008580807212 */ /* 0x000fe400078efcff */
[----:B------:R-:W-:Y:S02]  /*4030*/  F2FP.PACK_AB R62, R191, R183 ;  /* 0x000000b7bf3e723e */ /* 0x000fe400000000ff */
[----:B------:R-:W-:Y:S02]  /*4040*/  F2FP.PACK_AB R61, R185, R163 ;  /* 0x000000a3b93d723e */ /* 0x000fe400000000ff */
[----:B------:R-:W-:-:S02]  /*4050*/  F2FP.PACK_AB R60, R165, R137 ;  /* 0x00000089a53c723e */ /* 0x000fc400000000ff */
[C---:B------:R-:W-:Y:S02]  /*4060*/  LEA.HI.X R133, R138.reuse, c[0x0][0x18c], RZ, 0x4, P0 ;  /* 0x000063008a857a11 */ /* 0x040fe400000f24ff */
[----:B------:R-:W-:Y:S02]  /*4070*/  F2FP.PACK_AB R63, R209, R193 ;  /* 0x000000c1d13f723e */ /* 0x000fe400000000ff */
[----:B------:R-:W-:Y:S02]  /*4080*/  LEA.HI.X R135, R138, c[0x0][0x194], RZ, 0x3, P1 ;  /* 0x000065008a877a11 */ /* 0x000fe400008f1cff */
[----:B------:R-:W-:Y:S01]  /*4090*/  LOP3.LUT R129, R131, R215, R129, 0xfe, !PT ;  /* 0x000000d783817212 */ /* 0x000fe200078efe81 */
[----:B------:R0:W-:Y:S04]  /*40a0*/  STG.E.128 [R132.64], R60 ;  /* 0x0000003c84007986 */ /* 0x0001e8000c101d04 */
[----:B------:R0:W-:Y:S02]  /*40b0*/  STG.E.64 [R134.64], R128 ;  /* 0x0000008086007986 */ /* 0x0001e4000c101b04 */
.L_x_5013:
[----:B------:R-:W-:Y:S05]  /*40c0*/  BSYNC B0 ;  /* 0x0000000000007941 */ /* 0x000fea0003800000 */
.L_x_5012:
[----:B------:R-:W-:Y:S01]  /*40d0*/  LOP3.LUT P0, RZ, R48, 0x40, RZ, 0xc0, !PT ;  /* 0x0000004030ff7812 */ /* 0x000fe2000780c0ff */
[----:B------:R-:W-:-:S12]  /*40e0*/  BSSY B0, `(.L_x_5070) ;  /* 0x00002de000007945 */ /* 0x000fd80003800000 */
[----:B------:R-:W-:Y:S05]  /*40f0*/  @!P0 BRA `(.L_x_5071) ;  /* 0x00002dc000008947 */ /* 0x000fea0003800000 */
[----:B------:R-:W-:Y:S01]  /*4100*/  ISETP.NE.U32.AND P0, PT, RZ, c[0x0][0x180], PT ;  /* 0x00006000ff007a0c */ /* 0x000fe20003f05070 */
[----:B0-----:R-:W-:-:S03]  /*4110*/  HFMA2.MMA R61, -RZ, RZ, 0, 9.5367431640625e-07 ;  /* 0x00000010ff3d7435 */ /* 0x001fc600000001ff */
[----:B------:R-:W-:-:S07]  /*4120*/  ISETP.NE.AND.EX P0, PT, RZ, c[0x0][0x184], PT, P0 ;  /* 0x00006100ff007a0c */ /* 0x000fce0003f05300 */
[----:B------:R-:W-:-:S06]  /*4130*/  IMAD.WIDE.U32 R60, R152, R61, c[0x0][0x170] ;  /* 0x00005c00983c7625 */ /* 0x000fcc00078e003d */
[C---:B------:R-:W-:Y:S01]  /*4140*/  @P0 LEA R128, P1, R152.reuse, c[0x0][0x180], 0x4 ;  /* 0x0000600098800a11 */ /* 0x040fe200078220ff */
[----:B------:R-:W5:Y:S03]  /*4150*/  LDG.E.128 R60, [R60.64] ;  /* 0x000000043c3c7981 */ /* 0x000f66000c1e1d00 */
        /* <DEDUP_REMOVED lines=14> */
.L_x_5073:
[----:B0-----:R-:W-:Y:S02]  /*4240*/  MOV R154, R140 ;  /* 0x0000008c009a7202 */ /* 0x001fe40000000f00 */
.L_x_5074:
[----:B------:R-:W-:Y:S05]  /*4250*/  BSYNC B1 ;  /* 0x0000000000017941 */ /* 0x000fea0003800000 */
.L_x_5072:
        /* <DEDUP_REMOVED lines=16> */
.L_x_5078:
[----:B------:R-:W-:Y:S05]  /*4360*/  BSYNC B2 ;  /* 0x0000000000027941 */ /* 0x000fea0003800000 */
.L_x_5077:
        /* <DEDUP_REMOVED lines=44> */
.L_x_5076:
[----:B------:R-:W-:Y:S05]  /*4630*/  BSYNC B1 ;  /* 0x0000000000017941 */ /* 0x000fea0003800000 */
.L_x_5075:
        /* <DEDUP_REMOVED lines=25> */
.L_x_5080:
[----:B------:R-:W-:Y:S02]  /*47d0*/  IMAD.MOV.U32 R135, RZ, RZ, R140 ;  /* 0x000000ffff877224 */ /* 0x000fe400078e008c */
.L_x_5081:
[----:B------:R-:W-:Y:S05]  /*47e0*/  BSYNC B1 ;  /* 0x0000000000017941 */ /* 0x000fea0003800000 */
.L_x_5079:
        /* <DEDUP_REMOVED lines=16> */
.L_x_5085:
[----:B------:R-:W-:Y:S05]  /*48f0*/  BSYNC B2 ;  /* 0x0000000000027941 */ /* 0x000fea0003800000 */
.L_x_5084:
        /* <DEDUP_REMOVED lines=44> */
.L_x_5083:
[----:B------:R-:W-:Y:S05]  /*4bc0*/  BSYNC B1 ;  /* 0x0000000000017941 */ /* 0x000fea0003800000 */
.L_x_5082:
        /* <DEDUP_REMOVED lines=24> */
.L_x_5087:
[----:B------:R-:W-:Y:S02]  /*4d50*/  IMAD.MOV.U32 R135, RZ, RZ, R140 ;  /* 0x000000ffff877224 */ /* 0x000fe400078e008c */
.L_x_5088:
[----:B------:R-:W-:Y:S05]  /*4d60*/  BSYNC B1 ;  /* 0x0000000000017941 */ /* 0x000fea0003800000 */
.L_x_5086:
        /* <DEDUP_REMOVED lines=16> */
.L_x_5092:
[----:B------:R-:W-:Y:S05]  /*4e70*/  BSYNC B2 ;  /* 0x0000000000027941 */ /* 0x000fea0003800000 */
.L_x_5091:
        /* <DEDUP_REMOVED lines=44> */
.L_x_5090:
[----:B------:R-:W-:Y:S05]  /*5140*/  BSYNC B1 ;  /* 0x0000000000017941 */ /* 0x000fea0003800000 */
.L_x_5089:
        /* <DEDUP_REMOVED lines=22> */
.L_x_5094:
[----:B------:R-:W-:Y:S02]  /*52b0*/  IMAD.MOV.U32 R135, RZ, RZ, R140 ;  /* 0x000000ffff877224 */ /* 0x000fe400078e008c */
.L_x_5095:
[----:B------:R-:W-:Y:S05]  /*52c0*/  BSYNC B1 ;  /* 0x0000000000017941 */ /* 0x000fea0003800000 */
.L_x_5093:
        /* <DEDUP_REMOVED lines=16> */
.L_x_5099:
[----:B------:R-:W-:Y:S05]  /*53d0*/  BSYNC B2 ;  /* 0x0000000000027941 */ /* 0x000fea0003800000 */
.L_x_5098:
        /* <DEDUP_REMOVED lines=44> */
.L_x_5097:
[----:B------:R-:W-:Y:S05]  /*56a0*/  BSYNC B1 ;  /* 0x0000000000017941 */ /* 0x000fea0003800000 */
.L_x_5096:
        /* <DEDUP_REMOVED lines=22> */
.L_x_5101:
[----:B------:R-:W-:Y:S02]  /*5810*/  IMAD.MOV.U32 R135, RZ, RZ, R140 ;  /* 0x000000ffff877224 */ /* 0x000fe400078e008c */
.L_x_5102:
[----:B------:R-:W-:Y:S05]  /*5820*/  BSYNC B1 ;  /* 0x0000000000017941 */ /* 0x000fea0003800000 */
.L_x_5100:
        /* <DEDUP_REMOVED lines=16> */
.L_x_5106:
[----:B------:R-:W-:Y:S05]  /*5930*/  BSYNC B2 ;  /* 0x0000000000027941 */ /* 0x000fea0003800000 */
.L_x_5105:
        /* <DEDUP_REMOVED lines=44> */
.L_x_5104:
[----:B------:R-:W-:Y:S05]  /*5c00*/  BSYNC B1 ;  /* 0x0000000000017941 */ /* 0x000fea0003800000 */
.L_x_5103:
        /* <DEDUP_REMOVED lines=22> */
.L_x_5108:
[----:B------:R-:W-:Y:S02]  /*5d70*/  IMAD.MOV.U32 R135, RZ, RZ, R140 ;  /* 0x000000ffff877224 */ /* 0x000fe400078e008c */
.L_x_5109:
[----:B------:R-:W-:Y:S05]  /*5d80*/  BSYNC B1 ;  /* 0x0000000000017941 */ /* 0x000fea0003800000 */
.L_x_5107:
        /* <DEDUP_REMOVED lines=16> */
.L_x_5113:
[----:B------:R-:W-:Y:S05]  /*5e90*/  BSYNC B2 ;  /* 0x0000000000027941 */ /* 0x000fea0003800000 */
.L_x_5112:
        /* <DEDUP_REMOVED lines=44> */
.L_x_5111:
[----:B------:R-:W-:Y:S05]  /*6160*/  BSYNC B1 ;  /* 0x0000000000017941 */ /* 0x000fea0003800000 */
.L_x_5110:
        /* <DEDUP_REMOVED lines=22> */
.L_x_5115:
[----:B------:R-:W-:Y:S02]  /*62d0*/  IMAD.MOV.U32 R62, RZ, RZ, R140 ;  /* 0x000000ffff3e7224 */ /* 0x000fe400078e008c */
.L_x_5116:
[----:B------:R-:W-:Y:S05]  /*62e0*/  BSYNC B1 ;  /* 0x0000000000017941 */ /* 0x000fea0003800000 */
.L_x_5114:
        /* <DEDUP_REMOVED lines=16> */
.L_x_5120:
[----:B------:R-:W-:Y:S05]  /*63f0*/  BSYNC B2 ;  /* 0x0000000000027941 */ /* 0x000fea0003800000 */
.L_x_5119:
        /* <DEDUP_REMOVED lines=44> */
.L_x_5118:
[----:B------:R-:W-:Y:S05]  /*66c0*/  BSYNC B1 ;  /* 0x0000000000017941 */ /* 0x000fea0003800000 */
.L_x_5117:
        /* <DEDUP_REMOVED lines=22> */
.L_x_5122:
[----:B------:R-:W-:Y:S02]  /*6830*/  IMAD.MOV.U32 R62, RZ, RZ, R140 ;  /* 0x000000ffff3e7224 */ /* 0x000fe400078e008c */
.L_x_5123:
[----:B------:R-:W-:Y:S05]  /*6840*/  BSYNC B1 ;  /* 0x0000000000017941 */ /* 0x000fea0003800000 */
.L_x_5121:
        /* <DEDUP_REMOVED lines=18> */
.L_x_5127:
[----:B------:R-:W-:Y:S05]  /*6970*/  BSYNC B2 ;  /* 0x0000000000027941 */ /* 0x000fea0003800000 */
.L_x_5126:
        /* <DEDUP_REMOVED lines=44> */
.L_x_5125:
[----:B------:R-:W-:Y:S05]  /*6c40*/  BSYNC B1 ;  /* 0x0000000000017941 */ /* 0x000fea0003800000 */
.L_x_5124:
[----:B------:R-:W0:Y:S01]  /*6c50*/  I2F.U32 R61, R62 ;  /* 0x0000003e003d7306 */ /* 0x000e220000201000 */
[----:B------:R-:W-:Y:S01]  /*6c60*/  HADD2.F32 R63, -RZ, R63.H1_H1 ;  /* 0x3000003fff3f7230 */ /* 0x000fe20000004100 */
[----:B------:R-:W-:Y:S02]  /*6c70*/  SEL R133, RZ, 0x10000, P5 ;  /* 0x00010000ff857807 */ /* 0x000fe40002800000 */
[----:B------:R-:W-:Y:S02]  /*6c80*/  SEL R128, RZ, 0x1, P1 ;  /* 0x00000001ff807807 */ /* 0x000fe40000800000 */
[----:B------:R-:W-:Y:S01]  /*6c90*/  FMUL.FTZ R63, R63, R150 ;  /* 0x000000963f3f7220 */ /* 0x000fe20000410000 */
[----:B------:R-:W-:-:S02]  /*6ca0*/  LOP3.LUT P5, RZ, R48, 0x2, RZ, 0xc0, !PT ;  /* 0x0000000230ff7812 */ /* 0x000fc400078ac0ff */
[----:B------:R-:W-:Y:S01]  /*6cb0*/  SEL R132, RZ, 0x100, P4 ;  /* 0x00000100ff847807 */ /* 0x000fe20002000000 */
[----:B------:R-:W-:Y:S01]  /*6cc0*/  FMUL.FTZ R63, R63, c[0x0][0x1e8] ;  /* 0x00007a003f3f7a20 */ /* 0x000fe20000410000 */
[----:B------:R-:W-:Y:S01]  /*6cd0*/  SEL R60, RZ, 0x1, P2 ;  /* 0x00000001ff3c7807 */ /* 0x000fe20001000000 */
[----:B------:R-:W-:Y:S01]  /*6ce0*/  IMAD.WIDE.U32 R128, R128, 0x10000, RZ ;  /* 0x0001000080807825 */ /* 0x000fe200078e00ff */
[----:B------:R-:W-:Y:S02]  /*6cf0*/  SEL R130, RZ, 0x1, P5 ;  /* 0x00000001ff827807 */ /* 0x000fe40002800000 */
[----:B------:R-:W-:Y:S01]  /*6d00*/  LOP3.LUT P6, RZ, R48, 0x4, RZ, 0xc0, !PT ;  /* 0x0000000430ff7812 */ /* 0x000fe200078cc0ff */
[----:B0-----:R-:W-:Y:S01]  /*6d10*/  FFMA.FTZ R61, R61, R134, 1.1641532182693481445e-10 ;  /* 0x2f0000003d3d7423 */ /* 0x001fe20000010086 */
[----:B------:R-:W-:Y:S01]  /*6d20*/  SEL R215, RZ, 0x1, P3 ;  /* 0x00000001ffd77807 */ /* 0x000fe20001800000 */
[----:B------:R-:W-:-:S03]  /*6d30*/  IMAD.WIDE.U32 R130, R130, 0x100, RZ ;  /* 0x0000010082827825 */ /* 0x000fc600078e00ff */
[----:B------:R-:W-:Y:S01]  /*6d40*/  FSETP.GTU.FTZ.AND P1, PT, R61, c[0x0][0x1e4], PT ;  /* 0x000079003d007a0b */ /* 0x000fe20003f3c000 */
[----:B------:R-:W-:-:S03]  /*6d50*/  IMAD.WIDE.U32 R60, R60, 0x1000000, RZ ;  /* 0x010000003c3c7825 */ /* 0x000fc600078e00ff */
[----:B------:R-:W-:Y:S02]  /*6d60*/  SEL R134, RZ, 0x1000000, P1 ;  /* 0x01000000ff867807 */ /* 0x000fe40000800000 */
[----:B------:R-:W-:Y:S02]  /*6d70*/  FSEL R63, R63, RZ, !P1 ;  /* 0x000000ff3f3f7208 */ /* 0x000fe40004800000 */
[----:B------:R-:W-:Y:S01]  /*6d80*/  LOP3.LUT R62, R132, R134, R133, 0xfe, !PT ;  /* 0x00000086843e7212 */ /* 0x000fe200078efe85 */
[----:B------:R-:W-:Y:S01]  /*6d90*/  @P0 HADD2.F32 R132, -RZ, R59.H1_H1 ;  /* 0x3000003bff840230 */ /* 0x000fe20000004100 */
[----:B------:R-:W-:Y:S01]  /*6da0*/  SEL R133, RZ, 0x1, P6 ;  /* 0x00000001ff857807 */ /* 0x000fe20003000000 */
[----:B------:R-:W-:Y:S01]  /*6db0*/  FMUL.FTZ R211, R18, R63 ;  /* 0x0000003f12d37220 */ /* 0x000fe20000410000 */
[----:B------:R-:W-:Y:S02]  /*6dc0*/  LOP3.LUT R128, R130, R60, R128, 0xfe, !PT ;  /* 0x0000003c82807212 */ /* 0x000fe400078efe80 */
[----:B------:R-:W-:Y:S01]  /*6dd0*/  LOP3.LUT R215, R61, R62, R215, 0xfe, !PT ;  /* 0x0000003e3dd77212 */ /* 0x000fe200078efed7 */
[----:B------:R-:W-:Y:S01]  /*6de0*/  @P0 FADD.FTZ R211, R132, R211 ;  /* 0x000000d384d30221 */ /* 0x000fe20000010000 */
[----:B------:R-:W-:-:S02]  /*6df0*/  LEA R132, P0, R152, c[0x0][0x188], 0x4 ;  /* 0x0000620098847a11 */ /* 0x000fc400078020ff */
[----:B------:R-:W-:Y:S02]  /*6e00*/  LEA R134, P1, R152, c[0x0][0x190], 0x3 ;  /* 0x0000640098867a11 */ /* 0x000fe400078218ff */
[----:B------:R-:W-:Y:S02]  /*6e10*/  LOP3.LUT R128, R128, R133, RZ, 0xfc, !PT ;  /* 0x0000008580807212 */ /* 0x000fe400078efcff */
[----:B------:R-:W-:Y:S02]  /*6e20*/  F2FP.PACK_AB R62, R195, R179 ;  /* 0x000000b3c33e723e */ /* 0x000fe400000000ff */
[----:B------:R-:W-:Y:S02]  /*6e30*/  F2FP.PACK_AB R61, R181, R159 ;  /* 0x0000009fb53d723e */ /* 0x000fe400000000ff */
[----:B------:R-:W-:Y:S02]  /*6e40*/  F2FP.PACK_AB R60, R161, R153 ;  /* 0x00000099a13c723e */ /* 0x000fe400000000ff */
[----:B------:R-:W-:-:S02]  /*6e50*/  LEA.HI.X R133, R152, c[0x0][0x18c], RZ, 0x4, P0 ;  /* 0x0000630098857a11 */ /* 0x000fc400000f24ff */
[----:B------:R-:W-:Y:S02]  /*6e60*/  F2FP.PACK_AB R63, R211, R197 ;  /* 0x000000c5d33f723e */ /* 0x000fe400000000ff */
[C---:B------:R-:W-:Y:S02]  /*6e70*/  LEA.HI.X R135, R152.reuse, c[0x0][0x194], RZ, 0x3, P1 ;  /* 0x0000650098877a11 */ /* 0x040fe400008f1cff */
[----:B------:R-:W-:Y:S01]  /*6e80*/  LOP3.LUT R129, R131, R215, R129, 0xfe, !PT ;  /* 0x000000d783817212 */ /* 0x000fe200078efe81 */
[----:B------:R0:W-:Y:S01]  /*6e90*/  STG.E.128 [R132.64], R60 ;  /* 0x0000003c84007986 */ /* 0x0001e2000c101d04 */
[----:B------:R-:W-:-:S03]  /*6ea0*/  IADD3 R152, R152, 0x100, RZ ;  /* 0x0000010098987810 */ /* 0x000fc60007ffe0ff */
[----:B------:R0:W-:Y:S04]  /*6eb0*/  STG.E.64 [R134.64], R128 ;  /* 0x0000008086007986 */ /* 0x0001e8000c101b04 */
.L_x_5071:
[----:B------:R-:W-:Y:S05]  /*6ec0*/  BSYNC B0 ;  /* 0x0000000000007941 */ /* 0x000fea0003800000 */
.L_x_5070:
        /* <DEDUP_REMOVED lines=21> */
[----:B------:R-:W-:Y:S01]  /*7020*/  MOV R154, R142 ;  /* 0x0000008e009a7202 */ /* 0x000fe20000000f00 */
[----:B------:R-:W-:Y:S05]  /*7030*/  BRA `(.L_x_5132) ;  /* 0x0000001000007947 */ /* 0x000fea0003800000 */
.L_x_5131:
[----:B0-----:R-:W-:Y:S02]  /*7040*/  IMAD.MOV.U32 R154, RZ, RZ, R140 ;  /* 0x000000ffff9a7224 */ /* 0x001fe400078e008c */
.L_x_5132:
[----:B------:R-:W-:Y:S05]  /*7050*/  BSYNC B1 ;  /* 0x0000000000017941 */ /* 0x000fea0003800000 */
.L_x_5130:
        /* <DEDUP_REMOVED lines=16> */
.L_x_5136:
[----:B------:R-:W-:Y:S05]  /*7160*/  BSYNC B2 ;  /* 0x0000000000027941 */ /* 0x000fea0003800000 */
.L_x_5135:
        /* <DEDUP_REMOVED lines=44> */
.L_x_5134:
[----:B------:R-:W-:Y:S05]  /*7430*/  BSYNC B1 ;  /* 0x0000000000017941 */ /* 0x000fea0003800000 */
.L_x_5133:
        /* <DEDUP_REMOVED lines=25> */
.L_x_5138:
[----:B------:R-:W-:Y:S02]  /*75d0*/  MOV R135, R140 ;  /* 0x0000008c00877202 */ /* 0x000fe40000000f00 */
.L_x_5139:
[----:B------:R-:W-:Y:S05]  /*75e0*/  BSYNC B1 ;  /* 0x0000000000017941 */ /* 0x000fea0003800000 */
.L_x_5137:
        /* <DEDUP_REMOVED lines=16> */
.L_x_5143:
[----:B------:R-:W-:Y:S05]  /*76f0*/  BSYNC B2 ;  /* 0x0000000000027941 */ /* 0x000fea0003800000 */
.L_x_5142:
        /* <DEDUP_REMOVED lines=42> */
[----:B------:R-:W-:Y:S01]  /*79a0*/  LOP3.LUT R146, R129, R130, R149, 0x96, !PT ;  /* 0x0000008281927212 */ /* 0x000fe200078e9695 */
[----:B------:R-:W-:Y:S02]  /*79b0*/  IMAD.MOV.U32 R142, RZ, RZ, R128 ;  /* 0x000000ffff8e7224 */ /* 0x000fe400078e0080 */
.L_x_5141:
[----:B------:R-:W-:Y:S05]  /*79c0*/  BSYNC B1 ;  /* 0x0000000000017941 */ /* 0x000fea0003800000 */
.L_x_5140:
        /* <DEDUP_REMOVED lines=24> */
.L_x_5145:
[----:B------:R-:W-:Y:S02]  /*7b50*/  IMAD.MOV.U32 R135, RZ, RZ, R140 ;  /* 0x000000ffff877224 */ /* 0x000fe400078e008c */
.L_x_5146:
[----:B------:R-:W-:Y:S05]  /*7b60*/  BSYNC B1 ;  /* 0x0000000000017941 */ /* 0x000fea0003800000 */
.L_x_5144:
        /* <DEDUP_REMOVED lines=16> */
.L_x_5150:
[----:B------:R-:W-:Y:S05]  /*7c70*/  BSYNC B2 ;  /* 0x0000000000027941 */ /* 0x000fea0003800000 */
.L_x_5149:
        /* <DEDUP_REMOVED lines=44> */
.L_x_5148:
[----:B------:R-:W-:Y:S05]  /*7f40*/  BSYNC B1 ;  /* 0x0000000000017941 */ /* 0x000fea0003800000 */
.L_x_5147:
        /* <DEDUP_REMOVED lines=22> */
.L_x_5152:
[----:B------:R-:W-:Y:S02]  /*80b0*/  IMAD.MOV.U32 R135, RZ, RZ, R140 ;  /* 0x000000ffff877224 */ /* 0x000fe400078e008c */
.L_x_5153:
[----:B------:R-:W-:Y:S05]  /*80c0*/  BSYNC B1 ;  /* 0x0000000000017941 */ /* 0x000fea0003800000 */
.L_x_5151:
        /* <DEDUP_REMOVED lines=16> */
.L_x_5157:
[----:B------:R-:W-:Y:S05]  /*81d0*/  BSYNC B2 ;  /* 0x0000000000027941 */ /* 0x000fea0003800000 */
.L_x_5156:
        /* <DEDUP_REMOVED lines=44> */
.L_x_5155:
[----:B------:R-:W-:Y:S05]  /*84a0*/  BSYNC B1 ;  /* 0x0000000000017941 */ /* 0x000fea0003800000 */
.L_x_5154:
        /* <DEDUP_REMOVED lines=22> */
.L_x_5159:
[----:B------:R-:W-:Y:S02]  /*8610*/  MOV R135, R140 ;  /* 0x0000008c00877202 */ /* 0x000fe40000000f00 */
.L_x_5160:
[----:B------:R-:W-:Y:S05]  /*8620*/  BSYNC B1 ;  /* 0x0000000000017941 */ /* 0x000fea0003800000 */
.L_x_5158:
        /* <DEDUP_REMOVED lines=16> */
.L_x_5164:
[----:B------:R-:W-:Y:S05]  /*8730*/  BSYNC B2 ;  /* 0x0000000000027941 */ /* 0x000fea0003800000 */
.L_x_5163:
        /* <DEDUP_REMOVED lines=44> */
.L_x_5162:
[----:B------:R-:W-:Y:S05]  /*8a00*/  BSYNC B1 ;  /* 0x0000000000017941 */ /* 0x000fea0003800000 */
.L_x_5161:
        /* <DEDUP_REMOVED lines=22> */
.L_x_5166:
[----:B------:R-:W-:Y:S02]  /*8b70*/  IMAD.MOV.U32 R135, RZ, RZ, R140 ;  /* 0x000000ffff877224 */ /* 0x000fe400078e008c */
.L_x_5167:
[----:B------:R-:W-:Y:S05]  /*8b80*/  BSYNC B1 ;  /* 0x0000000000017941 */ /* 0x000fea0003800000 */
.L_x_5165:
        /* <DEDUP_REMOVED lines=16> */
.L_x_5171:
[----:B------:R-:W-:Y:S05]  /*8c90*/  BSYNC B2 ;  /* 0x0000000000027941 */ /* 0x000fea0003800000 */
.L_x_5170:
        /* <DEDUP_REMOVED lines=44> */
.L_x_5169:
[----:B------:R-:W-:Y:S05]  /*8f60*/  BSYNC B1 ;  /* 0x0000000000017941 */ /* 0x000fea0003800000 */
.L_x_5168:
        /* <DEDUP_REMOVED lines=22> */
.L_x_5173:
[----:B------:R-:W-:Y:S02]  /*90d0*/  IMAD.MOV.U32 R62, RZ, RZ, R140 ;  /* 0x000000ffff3e7224 */ /* 0x000fe400078e008c */
.L_x_5174:
[----:B------:R-:W-:Y:S05]  /*90e0*/  BSYNC B1 ;  /* 0x0000000000017941 */ /* 0x000fea0003800000 */
.L_x_5172:
        /* <DEDUP_REMOVED lines=16> */
.L_x_5178:
[----:B------:R-:W-:Y:S05]  /*91f0*/  BSYNC B2 ;  /* 0x0000000000027941 */ /* 0x000fea0003800000 */
.L_x_5177:
        /* <DEDUP_REMOVED lines=44> */
.L_x_5176:
[----:B------:R-:W-:Y:S05]  /*94c0*/  BSYNC B1 ;  /* 0x0000000000017941 */ /* 0x000fea0003800000 */
.L_x_5175:
        /* <DEDUP_REMOVED lines=22> */
.L_x_5180:
[----:B------:R-:W-:Y:S02]  /*9630*/  MOV R62, R140 ;  /* 0x0000008c003e7202 */ /* 0x000fe40000000f00 */
.L_x_5181:
[----:B------:R-:W-:Y:S05]  /*9640*/  BSYNC B1 ;  /* 0x0000000000017941 */ /* 0x000fea0003800000 */
.L_x_5179:
        /* <DEDUP_REMOVED lines=18> */
.L_x_5185:
[----:B------:R-:W-:Y:S05]  /*9770*/  BSYNC B2 ;  /* 0x0000000000027941 */ /* 0x000fea0003800000 */
.L_x_5184:
[----:B------:R-:W-:Y:S01]  /*9780*/  IMAD.HI.U32 R61, R46, -0x326172a9, RZ ;  /* 0xcd9e8d572e3d7827 */ /* 0x000fe200078e00ff */
[----:B------:R-:W-:Y:S01]  /*9790*/  LOP3.LUT R60, R60, R143, R99, 0x96, !PT ;  /* 0x0000008f3c3c7212 */ /* 0x000fe200078e9663 */
[----:B------:R-:W-:Y:S02]  /*97a0*/  HFMA2.MMA R144, -RZ, RZ, 0, 0 ;  /* 0x00000000ff907435 */ /* 0x000fe400000001ff */
        /* <DEDUP_REMOVED lines=41> */
.L_x_5183:
[----:B------:R-:W-:Y:S05]  /*9a40*/  BSYNC B1 ;  /* 0x0000000000017941 */ /* 0x000fea0003800000 */
.L_x_5182:
[----:B------:R-:W0:Y:S01]  /*9a50*/  I2F.U32 R61, R62 ;  /* 0x0000003e003d7306 */ /* 0x000e220000201000 */
[----:B------:R-:W-:Y:S01]  /*9a60*/  HADD2.F32 R63, -RZ, R63.H1_H1 ;  /* 0x3000003fff3f7230 */ /* 0x000fe20000004100 */
[----:B------:R-:W-:Y:S02]  /*9a70*/  SEL R133, RZ, 0x10000, P5 ;  /* 0x00010000ff857807 */ /* 0x000fe40002800000 */
[----:B------:R-:W-:Y:S02]  /*9a80*/  SEL R128, RZ, 0x1, P1 ;  /* 0x00000001ff807807 */ /* 0x000fe40000800000 */
[----:B------:R-:W-:Y:S01]  /*9a90*/  FMUL.FTZ R63, R63, R150 ;  /* 0x000000963f3f7220 */ /* 0x000fe20000410000 */
[----:B------:R-:W-:Y:S02]  /*9aa0*/  LOP3.LUT P5, RZ, R48, 0x2, RZ, 0xc0, !PT ;  /* 0x0000000230ff7812 */ /* 0x000fe400078ac0ff */
[----:B------:R-:W-:Y:S01]  /*9ab0*/  SEL R132, RZ, 0x100, P4 ;  /* 0x00000100ff847807 */ /* 0x000fe20002000000 */
[----:B------:R-:W-:Y:S01]  /*9ac0*/  FMUL.FTZ R63, R63, c[0x0][0x1e8] ;  /* 0x00007a003f3f7a20 */ /* 0x000fe20000410000 */
[----:B------:R-:W-:Y:S01]  /*9ad0*/  SEL R60, RZ, 0x1, P2 ;  /* 0x00000001ff3c7807 */ /* 0x000fe20001000000 */
[----:B------:R-:W-:Y:S01]  /*9ae0*/  IMAD.WIDE.U32 R128, R128, 0x10000, RZ ;  /* 0x0001000080807825 */ /* 0x000fe200078e00ff */
[----:B------:R-:W-:-:S02]  /*9af0*/  SEL R130, RZ, 0x1, P5 ;  /* 0x00000001ff827807 */ /* 0x000fc40002800000 */
        /* <DEDUP_REMOVED lines=28> */
.L_x_5129:
[----:B------:R-:W-:Y:S05]  /*9cc0*/  BSYNC B0 ;  /* 0x0000000000007941 */ /* 0x000fea0003800000 */
.L_x_5128:
        /* <DEDUP_REMOVED lines=23> */
.L_x_5189:
[----:B0-----:R-:W-:Y:S02]  /*9e40*/  IMAD.MOV.U32 R154, RZ, RZ, R140 ;  /* 0x000000ffff9a7224 */ /* 0x001fe400078e008c */
.L_x_5190:
[----:B------:R-:W-:Y:S05]  /*9e50*/  BSYNC B1 ;  /* 0x0000000000017941 */ /* 0x000fea0003800000 */
.L_x_5188:
        /* <DEDUP_REMOVED lines=16> */
.L_x_5194:
[----:B------:R-:W-:Y:S05]  /*9f60*/  BSYNC B2 ;  /* 0x0000000000027941 */ /* 0x000fea0003800000 */
.L_x_5193:
        /* <DEDUP_REMOVED lines=44> */
.L_x_5192:
[----:B------:R-:W-:Y:S05]  /*a230*/  BSYNC B1 ;  /* 0x0000000000017941 */ /* 0x000fea0003800000 */
.L_x_5191:
[----:B------:R-:W0:Y:S01]  /*a240*/  I2F.U32 R129, R154 ;  /* 0x0000009a00817306 */ /* 0x000e220000201000 */
[----:B------:R-:W-:Y:S01]  /*a250*/  HFMA2.MMA R134, -RZ, RZ, 0.1171875, 0 ;  /* 0x2f800000ff867435 */ /* 0x000fe200000001ff */
        /* <DEDUP_REMOVED lines=23> */
.L_x_5196:
[----:B------:R-:W-:Y:S02]  /*a3d0*/  IMAD.MOV.U32 R135, RZ, RZ, R140 ;  /* 0x000000ffff877224 */ /* 0x000fe400078e008c */
.L_x_5197:
[----:B------:R-:W-:Y:S05]  /*a3e0*/  BSYNC B1 ;  /* 0x0000000000017941 */ /* 0x000fea0003800000 */
.L_x_5195:
        /* <DEDUP_REMOVED lines=16> */
.L_x_5201:
[----:B------:R-:W-:Y:S05]  /*a4f0*/  BSYNC B2 ;  /* 0x0000000000027941 */ /* 0x000fea0003800000 */
.L_x_5200:
        /* <DEDUP_REMOVED lines=44> */
.L_x_5199:
[----:B------:R-:W-:Y:S05]  /*a7c0*/  BSYNC B1 ;  /* 0x0000000000017941 */ /* 0x000fea0003800000 */
.L_x_5198:
        /* <DEDUP_REMOVED lines=24> */
.L_x_5203:
[----:B------:R-:W-:Y:S02]  /*a950*/  IMAD.MOV.U32 R135, RZ, RZ, R140 ;  /* 0x000000ffff877224 */ /* 0x000fe400078e008c */
.L_x_5204:
[----:B------:R-:W-:Y:S05]  /*a960*/  BSYNC B1 ;  /* 0x0000000000017941 */ /* 0x000fea0003800000 */
.L_x_5202:
        /* <DEDUP_REMOVED lines=16> */
.L_x_5208:
[----:B------:R-:W-:Y:S05]  /*aa70*/  BSYNC B2 ;  /* 0x0000000000027941 */ /* 0x000fea0003800000 */
.L_x_5207:
        /* <DEDUP_REMOVED lines=44> */
.L_x_5206:
[----:B------:R-:W-:Y:S05]  /*ad40*/  BSYNC B1 ;  /* 0x0000000000017941 */ /* 0x000fea0003800000 */
.L_x_5205:
        /* <DEDUP_REMOVED lines=22> */
.L_x_5210:
[----:B------:R-:W-:Y:S02]  /*aeb0*/  MOV R135, R140 ;  /* 0x0000008c00877202 */ /* 0x000fe40000000f00 */
.L_x_5211:
[----:B------:R-:W-:Y:S05]  /*aec0*/  BSYNC B1 ;  /* 0x0000000000017941 */ /* 0x000fea0003800000 */
.L_x_5209:
        /* <DEDUP_REMOVED lines=16> */
.L_x_5215:
[----:B------:R-:W-:Y:S05]  /*afd0*/  BSYNC B2 ;  /* 0x0000000000027941 */ /* 0x000fea0003800000 */
.L_x_5214:
        /* <DEDUP_REMOVED lines=44> */
.L_x_5213:
[----:B------:R-:W-:Y:S05]  /*b2a0*/  BSYNC B1 ;  /* 0x0000000000017941 */ /* 0x000fea0003800000 */
.L_x_5212:
        /* <DEDUP_REMOVED lines=22> */
.L_x_5217:
[----:B------:R-:W-:Y:S02]  /*b410*/  IMAD.MOV.U32 R135, RZ, RZ, R140 ;  /* 0x000000ffff877224 */ /* 0x000fe400078e008c */
.L_x_5218:
[----:B------:R-:W-:Y:S05]  /*b420*/  BSYNC B1 ;  /* 0x0000000000017941 */ /* 0x000fea0003800000 */
.L_x_5216:
        /* <DEDUP_REMOVED lines=16> */
.L_x_5222:
[----:B------:R-:W-:Y:S05]  /*b530*/  BSYNC B2 ;  /* 0x0000000000027941 */ /* 0x000fea0003800000 */
.L_x_5221:
        /* <DEDUP_REMOVED lines=44> */
.L_x_5220:
[----:B------:R-:W-:Y:S05]  /*b800*/  BSYNC B1 ;  /* 0x0000000000017941 */ /* 0x000fea0003800000 */
.L_x_5219:
        /* <DEDUP_REMOVED lines=22> */
.L_x_5224:
[----:B------:R-:W-:Y:S02]  /*b970*/  IMAD.MOV.U32 R135, RZ, RZ, R140 ;  /* 0x000000ffff877224 */ /* 0x000fe400078e008c */
.L_x_5225:
[----:B------:R-:W-:Y:S05]  /*b980*/  BSYNC B1 ;  /* 0x0000000000017941 */ /* 0x000fea0003800000 */
.L_x_5223:
        /* <DEDUP_REMOVED lines=16> */
.L_x_5229:
[----:B------:R-:W-:Y:S05]  /*ba90*/  BSYNC B2 ;  /* 0x0000000000027941 */ /* 0x000fea0003800000 */
.L_x_5228:
        /* <DEDUP_REMOVED lines=44> */
.L_x_5227:
[----:B------:R-:W-:Y:S05]  /*bd60*/  BSYNC B1 ;  /* 0x0000000000017941 */ /* 0x000fea0003800000 */
.L_x_5226:
        /* <DEDUP_REMOVED lines=22> */
.L_x_5231:
[----:B------:R-:W-:Y:S02]  /*bed0*/  MOV R62, R140 ;  /* 0x0000008c003e7202 */ /* 0x000fe40000000f00 */
.L_x_5232:
[----:B------:R-:W-:Y:S05]  /*bee0*/  BSYNC B1 ;  /* 0x0000000000017941 */ /* 0x000fea0003800000 */
.L_x_5230:
        /* <DEDUP_REMOVED lines=16> */
.L_x_5236:
[----:B------:R-:W-:Y:S05]  /*bff0*/  BSYNC B2 ;  /* 0x0000000000027941 */ /* 0x000fea0003800000 */
.L_x_5235:
        /* <DEDUP_REMOVED lines=44> */
.L_x_5234:
[----:B------:R-:W-:Y:S05]  /*c2c0*/  BSYNC B1 ;  /* 0x0000000000017941 */ /* 0x000fea0003800000 */
.L_x_5233:
        /* <DEDUP_REMOVED lines=22> */
.L_x_5238:
[----:B------:R-:W-:Y:S02]  /*c430*/  IMAD.MOV.U32 R62, RZ, RZ, R140 ;  /* 0x000000ffff3e7224 */ /* 0x000fe400078e008c */
.L_x_5239:
[----:B------:R-:W-:Y:S05]  /*c440*/  BSYNC B1 ;  /* 0x0000000000017941 */ /* 0x000fea0003800000 */
.L_x_5237:
        /* <DEDUP_REMOVED lines=18> */
.L_x_5243:
[----:B------:R-:W-:Y:S05]  /*c570*/  BSYNC B2 ;  /* 0x0000000000027941 */ /* 0x000fea0003800000 */
.L_x_5242:
        /* <DEDUP_REMOVED lines=44> */
.L_x_5241:
[----:B------:R-:W-:Y:S05]  /*c840*/  BSYNC B1 ;  /* 0x0000000000017941 */ /* 0x000fea0003800000 */
.L_x_5240:
        /* <DEDUP_REMOVED lines=34> */
[----:B------:R-:W-:Y:S02]  /*ca70*/  LEA.HI.X R135, R152, c[0x0][0x194], RZ, 0x3, P1 ;  /* 0x0000650098877a11 */ /* 0x000fe400008f1cff */
[----:B------:R-:W-:Y:S01]  /*ca80*/  LOP3.LUT R129, R131, R215, R129, 0xfe, !PT ;  /* 0x000000d783817212 */ /* 0x000fe200078efe81 */
[----:B------:R0:W-:Y:S04]  /*ca90*/  STG.E.128 [R132.64], R60 ;  /* 0x0000003c84007986 */ /* 0x0001e8000c101d04 */
[----:B------:R0:W-:Y:S02]  /*caa0*/  STG.E.64 [R134.64], R128 ;  /* 0x0000008086007986 */ /* 0x0001e4000c101b04 */
.L_x_5187:
[----:B------:R-:W-:Y:S05]  /*cab0*/  BSYNC B0 ;  /* 0x0000000000007941 */ /* 0x000fea0003800000 */
.L_x_5186:
        /* <DEDUP_REMOVED lines=43> */
.L_x_5256:
        /* <DEDUP_REMOVED lines=86> */
.L_x_5257:
        /* <DEDUP_REMOVED lines=14> */
[----:B------:R-:W-:Y:S01]  /*d3b0*/  @!P0 IMAD.MOV.U32 R63, RZ, RZ, R139 ;  /* 0x000000ffff3f8224 */ /* 0x000fe200078e008b */
[----:B------:R-:W-:Y:S01]  /*d3c0*/  LOP3.LUT P2, RZ, R48, 0x8, RZ, 0xc0, !PT ;  /* 0x0000000830ff7812 */ /* 0x000fe2000784c0ff */
[----:B------:R-:W-:Y:S02]  /*d3d0*/  BSSY B0, `(.L_x_5246) ;  /* 0x0000064000007945 */ /* 0x000fe40003800000 */
[----:B------:R-:W-:Y:S01]  /*d3e0*/  I2F R134, R63 ;  /* 0x0000003f00867306 */ /* 0x000fe20000201400 */
[----:B------:R-:W1:Y:S04]  /*d3f0*/  SHFL.DOWN PT, R130, R63, 0x4, 0x1f ;  /* 0x08801f003f827f89 */ /* 0x000e6800000e0000 */
[----:B------:R2:W-:Y:S01]  /*d400*/  @!P0 LDS.64 R60, [R128.X8] ;  /* 0x00000000803c8984 */ /* 0x0005e20000008a00 */
[----:B------:R-:W-:-:S02]  /*d410*/  LOP3.LUT P0, RZ, R62, 0x1f, R47, 0xf8, !PT ;  /* 0x0000001f3eff7812 */ /* 0x000fc4000780f82f */
[----:B01----:R-:W-:Y:S02]  /*d420*/  IADD3 R131, R130, R63, RZ ;  /* 0x0000003f82837210 */ /* 0x003fe40007ffe0ff */
[----:B------:R-:W-:Y:S09]  /*d430*/  I2F R130, R130 ;  /* 0x0000008200827306 */ /* 0x000ff20000201400 */
[----:B------:R-:W-:Y:S01]  /*d440*/  @!P0 IMAD.MOV.U32 R62, RZ, RZ, 0x4 ;  /* 0x00000004ff3e8424 */ /* 0x000fe200078e00ff */
[----:B------:R-:W0:Y:S01]  /*d450*/  SHFL.DOWN PT, R150, R131, 0x2, 0x1f ;  /* 0x08401f0083967f89 */ /* 0x000e2200000e0000 */
[----:B------:R-:W2:Y:S08]  /*d460*/  I2F R133, R131 ;  /* 0x0000008300857306 */ /* 0x000eb00000201400 */
[----:B--2---:R-:W1:Y:S01]  /*d470*/  MUFU.RCP R128, R133 ;  /* 0x0000008500807308 */ /* 0x004e620000001000 */
[----:B0-----:R-:W-:Y:S01]  /*d480*/  IMAD.IADD R152, R131, 0x1, R150 ;  /* 0x0000000183987824 */ /* 0x001fe200078e0296 */
[----:B------:R-:W0:Y:S04]  /*d490*/  SHFL.DOWN PT, R129, R60, 0x4, 0x1f ;  /* 0x08801f003c817f89 */ /* 0x000e2800000e0000 */
[----:B------:R-:W2:Y:S02]  /*d4a0*/  SHFL.DOWN PT, R132, R61, 0x4, 0x1f ;  /* 0x08801f003d847f89 */ /* 0x000ea400000e0000 */
[----:B------:R-:W3:Y:S08]  /*d4b0*/  I2F R131, R152 ;  /* 0x0000009800837306 */ /* 0x000ef00000201400 */
[----:B------:R-:W4:Y:S01]  /*d4c0*/  I2F R150, R150 ;  /* 0x0000009600967306 */ /* 0x000f220000201400 */
[----:B0-----:R-:W-:-:S02]  /*d4d0*/  FMUL.FTZ R135, R129, R130 ;  /* 0x0000008281877220 */ /* 0x001fc40000410000 */
[----:B------:R-:W-:Y:S02]  /*d4e0*/  FADD.FTZ R129, -R129, R60 ;  /* 0x0000003c81817221 */ /* 0x000fe40000010100 */
[----:B------:R-:W-:Y:S02]  /*d4f0*/  FFMA.FTZ R135, R134, R60, R135 ;  /* 0x0000003c86877223 */ /* 0x000fe40000010087 */
[----:B------:R-:W-:Y:S02]  /*d500*/  FMUL.FTZ R129, R129, R129 ;  /* 0x0000008181817220 */ /* 0x000fe40000410000 */
[----:B-1----:R-:W-:Y:S02]  /*d510*/  FMUL.FTZ R60, R128, R135 ;  /* 0x00000087803c7220 */ /* 0x002fe40000410000 */
[----:B------:R-:W-:Y:S01]  /*d520*/  FMUL.FTZ R129, R129, R134 ;  /* 0x0000008681817220 */ /* 0x000fe20000410000 */
[----:B------:R-:W0:Y:S01]  /*d530*/  SHFL.DOWN PT, R135, R152, 0x1, 0x1f ;  /* 0x08201f0098877f89 */ /* 0x000e2200000e0000 */
[----:B--2---:R-:W-:-:S02]  /*d540*/  FADD.FTZ R61, R132, R61 ;  /* 0x0000003d843d7221 */ /* 0x004fc40000010000 */
[----:B------:R-:W-:Y:S01]  /*d550*/  FMUL.FTZ R129, R129, R130 ;  /* 0x0000008281817220 */ /* 0x000fe20000410000 */
[----:B------:R-:W4:Y:S03]  /*d560*/  SHFL.DOWN PT, R63, R60, 0x2, 0x1f ;  /* 0x08401f003c3f7f89 */ /* 0x000f2600000e0000 */
[----:B------:R-:W-:Y:S02]  /*d570*/  FFMA.FTZ R61, R128, R129, R61 ;  /* 0x00000081803d7223 */ /* 0x000fe4000001003d */
[----:B---3--:R-:W1:Y:S03]  /*d580*/  MUFU.RCP R129, R131 ;  /* 0x0000008300817308 */ /* 0x008e660000001000 */
[----:B------:R-:W2:Y:S01]  /*d590*/  SHFL.DOWN PT, R128, R61, 0x2, 0x1f ;  /* 0x08401f003d807f89 */ /* 0x000ea200000e0000 */
[----:B0-----:R-:W-:-:S04]  /*d5a0*/  IMAD.IADD R132, R152, 0x1, R135 ;  /* 0x0000000198847824 */ /* 0x001fc800078e0287 */
[----:B------:R-:W-:Y:S01]  /*d5b0*/  I2F R135, R135 ;  /* 0x0000008700877306 */ /* 0x000fe20000201400 */
[----:B----4-:R-:W-:Y:S02]  /*d5c0*/  FMUL.FTZ R130, R63, R150 ;  /* 0x000000963f827220 */ /* 0x010fe40000410000 */
[----:B------:R-:W-:Y:S02]  /*d5d0*/  FADD.FTZ R63, R60, -R63 ;  /* 0x8000003f3c3f7221 */ /* 0x000fe40000010000 */
[----:B------:R-:W-:Y:S02]  /*d5e0*/  FFMA.FTZ R130, R133, R60, R130 ;  /* 0x0000003c85827223 */ /* 0x000fe40000010082 */
[----:B------:R-:W-:Y:S01]  /*d5f0*/  FMUL.FTZ R60, R63, R63 ;  /* 0x0000003f3f3c7220 */ /* 0x000fe20000410000 */
[----:B------:R-:W0:Y:S01]  /*d600*/  I2F R132, R132 ;  /* 0x0000008400847306 */ /* 0x000e220000201400 */
[----:B-1----:R-:W-:Y:S02]  /*d610*/  FMUL.FTZ R130, R129, R130 ;  /* 0x0000008281827220 */ /* 0x002fe40000410000 */
[----:B------:R-:W-:-:S02]  /*d620*/  FMUL.FTZ R60, R133, R60 ;  /* 0x0000003c853c7220 */ /* 0x000fc40000410000 */
[----:B--2---:R-:W-:Y:S01]  /*d630*/  FADD.FTZ R128, R61, R128 ;  /* 0x000000803d807221 */ /* 0x004fe20000010000 */
[----:B------:R-:W1:Y:S01]  /*d640*/  SHFL.DOWN PT, R63, R130, 0x1, 0x1f ;  /* 0x08201f00823f7f89 */ /* 0x000e6200000e0000 */
[----:B------:R-:W-:-:S04]  /*d650*/  FMUL.FTZ R60, R60, R150 ;  /* 0x000000963c3c7220 */ /* 0x000fc80000410000 */
[----:B------:R-:W-:-:S05]  /*d660*/  FFMA.FTZ R60, R129, R60, R128 ;  /* 0x0000003c813c7223 */ /* 0x000fca0000010080 */
[----:B------:R-:W2:Y:S01]  /*d670*/  SHFL.DOWN PT, R61, R60, 0x1, 0x1f ;  /* 0x08201f003c3d7f89 */ /* 0x000ea200000e0000 */
[----:B0-----:R-:W0:Y:S01]  /*d680*/  MUFU.RCP R128, R132 ;  /* 0x0000008400807308 */ /* 0x001e220000001000 */
[----:B-1----:R-:W-:Y:S02]  /*d690*/  FADD.FTZ R129, R130, -R63 ;  /* 0x8000003f82817221 */ /* 0x002fe40000010000 */
[----:B------:R-:W-:Y:S02]  /*d6a0*/  FMUL.FTZ R63, R63, R135 ;  /* 0x000000873f3f7220 */ /* 0x000fe40000410000 */
[----:B------:R-:W-:Y:S02]  /*d6b0*/  FMUL.FTZ R134, R129, R129 ;  /* 0x0000008181867220 */ /* 0x000fe40000410000 */
[C---:B------:R-:W-:Y:S02]  /*d6c0*/  FFMA.FTZ R63, R131.reuse, R130, R63 ;  /* 0x00000082833f7223 */ /* 0x040fe4000001003f */
[----:B------:R-:W-:-:S02]  /*d6d0*/  FMUL.FTZ R134, R131, R134 ;  /* 0x0000008683867220 */ /* 0x000fc40000410000 */
[----:B0-----:R-:W-:Y:S02]  /*d6e0*/  FMUL.FTZ R63, R128, R63 ;  /* 0x0000003f803f7220 */ /* 0x001fe40000410000 */
[----:B--2---:R-:W-:Y:S02]  /*d6f0*/  FADD.FTZ R61, R60, R61 ;  /* 0x0000003d3c3d7221 */ /* 0x004fe40000010000 */
[----:B------:R-:W-:Y:S01]  /*d700*/  FMUL.FTZ R134, R134, R135 ;  /* 0x0000008786867220 */ /* 0x000fe20000410000 */
[----:B------:R0:W1:Y:S03]  /*d710*/  SHFL.IDX PT, R133, R63, RZ, 0x1f ;  /* 0x00001fff3f857589 */ /* 0x00006600000e0000 */
[----:B------:R-:W-:Y:S01]  /*d720*/  FFMA.FTZ R61, R128, R134, R61 ;  /* 0x00000086803d7223 */ /* 0x000fe2000001003d */
[----:B------:R-:W-:Y:S01]  /*d730*/  MOV R128, c[0x0][0x1e0] ;  /* 0x0000780000807a02 */ /* 0x000fe20000000f00 */
[----:B0-----:R-:W-:-:S04]  /*d740*/  @!P0 IMAD.WIDE R62, R39, R62, c[0x0][0x1a0] ;  /* 0x00006800273e8625 */ /* 0x001fc800078e023e */
[----:B------:R-:W0:Y:S01]  /*d750*/  SHFL.IDX PT, R61, R61, RZ, 0x1f ;  /* 0x00001fff3d3d7589 */ /* 0x000e2200000e0000 */
[----:B-1----:R-:W-:-:S03]  /*d760*/  FMUL.FTZ R60, R133, R133 ;  /* 0x00000085853c7220 */ /* 0x002fc60000410000 */
[----:B------:R1:W-:Y:S01]  /*d770*/  @!P0 STG.E [R62.64], R133 ;  /* 0x000000853e008986 */ /* 0x0003e2000c101904 */
[----:B------:R-:W-:Y:S02]  /*d780*/  FSEL R130, R133, RZ, !P1 ;  /* 0x000000ff85827208 */ /* 0x000fe40004800000 */
[----:B------:R-:W-:Y:S01]  /*d790*/  FSEL R129, R60, RZ, P1 ;  /* 0x000000ff3c817208 */ /* 0x000fe20000800000 */
[----:B0-----:R-:W-:-:S04]  /*d7a0*/  FFMA.FTZ R60, R61, R128, c[0x0][0x228] ;  /* 0x00008a003d3c7623 */ /* 0x001fc80000010080 */
[----:B------:R-:W-:Y:S02]  /*d7b0*/  FADD.FTZ R129, R60, R129 ;  /* 0x000000813c817221 */ /* 0x000fe40000010000 */
[----:B------:R-:W-:Y:S02]  /*d7c0*/  @!P0 IMAD.MOV.U32 R60, RZ, RZ, 0x4 ;  /* 0x00000004ff3c8424 */ /* 0x000fe400078e00ff */
[----:B------:R-:W0:Y:S02]  /*d7d0*/  MUFU.RSQ R131, R129 ;  /* 0x0000008100837308 */ /* 0x000e240000001400 */
[----:B------:R-:W-:-:S05]  /*d7e0*/  @!P0 IMAD.WIDE R60, R39, R60, c[0x0][0x1a8] ;  /* 0x00006a00273c8625 */ /* 0x000fca00078e023c */
[----:B0-----:R1:W-:Y:S01]  /*d7f0*/  @!P0 STG.E [R60.64], R131 ;  /* 0x000000833c008986 */ /* 0x0013e2000c101904 */
[----:B------:R-:W-:Y:S05]  /*d800*/  @!P2 BRA `(.L_x_5247) ;  /* 0x000002000000a947 */ /* 0x000fea0003800000 */
[--C-:B-1----:R-:W-:Y:S01]  /*d810*/  FADD.FTZ R60, R137, -R130.reuse ;  /* 0x80000082893c7221 */ /* 0x102fe20000010000 */
        /* <DEDUP_REMOVED lines=31> */
.L_x_5247:
[----:B------:R-:W-:Y:S05]  /*da10*/  BSYNC B0 ;  /* 0x0000000000007941 */ /* 0x000fea0003800000 */
.L_x_5246:
        /* <DEDUP_REMOVED lines=30> */
[----:B------:R-:W-:-:S03]  /*dc00*/  IMAD.MOV.U32 R135, RZ, RZ, 0x10 ;  /* 0x00000010ff877424 */ /* 0x000fc600078e00ff */
[----:B------:R-:W-:Y:S01]  /*dc10*/  F2FP.PACK_AB R63, R133, R152 ;  /* 0x00000098853f723e */ /* 0x000fe200000000ff */
[C---:B------:R-:W-:Y:S01]  /*dc20*/  IMAD.WIDE.U32 R128, R138.reuse, R135, c[0x0][0x208] ;  /* 0x000082008a807625 */ /* 0x040fe200078e0087 */
[----:B------:R-:W-:-:S04]  /*dc30*/  IADD3 R138, R138, 0x100, RZ ;  /* 0x000001008a8a7810 */ /* 0x000fc80007ffe0ff */
[----:B------:R0:W-:Y:S03]  /*dc40*/  STG.E.128 [R128.64], R60 ;  /* 0x0000003c80007986 */ /* 0x0001e6000c101d04 */
.L_x_5249:
[----:B------:R-:W-:Y:S05]  /*dc50*/  BSYNC B0 ;  /* 0x0000000000007941 */ /* 0x000fea0003800000 */
.L_x_5248:
        /* <DEDUP_REMOVED lines=35> */
.L_x_5251:
[----:B------:R-:W-:Y:S05]  /*de90*/  BSYNC B0 ;  /* 0x0000000000007941 */ /* 0x000fea0003800000 */
.L_x_5250:
[----:B------:R-:W-:Y:S01]  /*dea0*/  LOP3.LUT P0, RZ, R48, 0x10, RZ, 0xc0, !PT ;  /* 0x0000001030ff7812 */ /* 0x000fe2000780c0ff */
[----:B------:R-:W-:-:S12]  /*deb0*/  BSSY B0, `(.L_x_5252) ;  /* 0x0000021000007945 */ /* 0x000fd80003800000 */
[----:B------:R-:W-:Y:S05]  /*dec0*/  @!P0 BRA `(.L_x_5253) ;  /* 0x000001f000008947 */ /* 0x000fea0003800000 */
[--C-:B01----:R-:W-:Y:S01]  /*ded0*/  FADD.FTZ R60, R157, -R130.reuse ;  /* 0x800000829d3c7221 */ /* 0x103fe20000010000 */
[----:B------:R-:W-:Y:S01]  /*dee0*/  MOV R133, 0x10 ;  /* 0x0000001000857802 */ /* 0x000fe20000000f00 */
        /* <DEDUP_REMOVED lines=21> */
[----:B------:R-:W-:Y:S02]  /*e040*/  FFMA.FTZ R130, R122, R130, R151 ;  /* 0x000000827a827223 */ /* 0x000fe40000010097 */
[----:B------:R-:W-:Y:S02]  /*e050*/  FFMA.FTZ R131, R114, R150, R127 ;  /* 0x0000009672837223 */ /* 0x000fe4000001007f */
[----:B------:R-:W-:Y:S01]  /*e060*/  FFMA.FTZ R132, R112, R132, R125 ;  /* 0x0000008470847223 */ /* 0x000fe2000001007d */
[----:B------:R-:W-:Y:S01]  /*e070*/  F2FP.PACK_AB R63, R130, R63 ;  /* 0x0000003f823f723e */ /* 0x000fe200000000ff */
[----:B------:R-:W-:Y:S01]  /*e080*/  IMAD.WIDE.U32 R128, R138, R133, c[0x0][0x208] ;  /* 0x000082008a807625 */ /* 0x000fe200078e0085 */
[----:B------:R-:W-:-:S02]  /*e090*/  F2FP.PACK_AB R62, R131, R134 ;  /* 0x00000086833e723e */ /* 0x000fc400000000ff */
[----:B------:R-:W-:-:S05]  /*e0a0*/  F2FP.PACK_AB R61, R132, R61 ;  /* 0x0000003d843d723e */ /* 0x000fca00000000ff */
[----:B------:R0:W-:Y:S02]  /*e0b0*/  STG.E.128 [R128.64], R60 ;  /* 0x0000003c80007986 */ /* 0x0001e4000c101d04 */
.L_x_5253:
[----:B------:R-:W-:Y:S05]  /*e0c0*/  BSYNC B0 ;  /* 0x0000000000007941 */ /* 0x000fea0003800000 */
.L_x_5252:
[----:B------:R-:W-:Y:S02]  /*e0d0*/  IADD3 R39, R39, c[0x0][0x160], RZ ;  /* 0x0000580027277a10 */ /* 0x000fe40007ffe0ff */
[----:B------:R-:W-:Y:S02]  /*e0e0*/  LOP3.LUT P1, RZ, R141, 0xff, RZ, 0xc0, !PT ;  /* 0x000000ff8dff7812 */ /* 0x000fe4000782c0ff */
[----:B------:R-:W-:Y:S02]  /*e0f0*/  ISETP.GE.AND P0, PT, R39, c[0x0][0x164], PT ;  /* 0x0000590027007a0c */ /* 0x000fe40003f06270 */
[----:B------:R-:W-:-:S11]  /*e100*/  SEL R141, RZ, 0x1, P1 ;  /* 0x00000001ff8d7807 */ /* 0x000fd60000800000 */
[----:B01----:R-:W-:Y:S01]  /*e110*/  @P0 CALL.REL.NOINC `(.L_x_5254) ;  /* 0x0000001000000944 */ /* 0x003fe20003c00000 */
[----:B------:R-:W-:Y:S05]  /*e120*/  BRA `(.L_x_5255) ;  /* 0xffff30d000007947 */ /* 0x000fea000383ffff */
.L_x_5254:
[----:B------:R-:W-:Y:S05]  /*e130*/  EXIT ;  /* 0x000000000000794d */ /* 0x000fea0003800000 */
.L_x_5244:
[----:B------:R-:W-:Y:S01]  /*e140*/  HFMA2.MMA R129, -RZ, RZ, 0, 1.847743988037109375e-06 ;  /* 0x0000001fff817435 */ /* 0x000fe200000001ff */
[----:B------:R-:W-:Y:S01]  /*e150*/  IMAD.MOV.U32 R130, RZ, RZ, R60 ;  /* 0x000000ffff827224 */ /* 0x000fe200078e003c */
[----:B------:R-:W-:Y:S01]  /*e160*/  MOV R62, 0xe1a0 ;  /* 0x0000e1a0003e7802 */ /* 0x000fe20000000f00 */
[----:B------:R-:W-:Y:S02]  /*e170*/  IMAD.MOV.U32 R61, RZ, RZ, 0x1 ;  /* 0x00000001ff3d7424 */ /* 0x000fe400078e00ff */
[----:B------:R-:W-:Y:S02]  /*e180*/  IMAD.MOV.U32 R132, RZ, RZ, -0x1 ;  /* 0xffffffffff847424 */ /* 0x000fe400078e00ff */
[----:B------:R-:W-:Y:S05]  /*e190*/  CALL.REL.NOINC `($__internal_28_$__cuda_sm70_shflsync_bfly_p) ;  /* 0x000007c000007944 */ /* 0x000fea0003c00000 */
[----:B01----:R-:W-:Y:S05]  /*e1a0*/  BRA `(.L_x_5256) ;  /* 0xffffebc000007947 */ /* 0x003fea000383ffff */
.L_x_5245:
[----:B------:R-:W-:Y:S01]  /*e1b0*/  IMAD.MOV.U32 R61, RZ, RZ, 0x2 ;  /* 0x00000002ff3d7424 */ /* 0x000fe200078e00ff */
[----:B------:R-:W-:Y:S01]  /*e1c0*/  MOV R129, 0x1f ;  /* 0x0000001f00817802 */ /* 0x000fe20000000f00 */
[----:B------:R-:W-:Y:S01]  /*e1d0*/  IMAD.MOV.U32 R132, RZ, RZ, -0x1 ;  /* 0xffffffffff847424 */ /* 0x000fe200078e00ff */
[----:B------:R-:W-:Y:S02]  /*e1e0*/  MOV R62, 0xe200 ;  /* 0x0000e200003e7802 */ /* 0x000fe40000000f00 */
[----:B0-----:R-:W-:Y:S05]  /*e1f0*/  CALL.REL.NOINC `($__internal_28_$__cuda_sm70_shflsync_bfly_p) ;  /* 0x0000076000007944 */ /* 0x001fea0003c00000 */
[----:B0-----:R-:W-:Y:S01]  /*e200*/  HFMA2.MMA R129, -RZ, RZ, 0, 1.847743988037109375e-06 ;  /* 0x0000001fff817435 */ /* 0x001fe200000001ff */
[----:B-1----:R-:W-:Y:S01]  /*e210*/  FADD.FTZ R130, R130, R61 ;  /* 0x0000003d82827221 */ /* 0x002fe20000010000 */
[----:B------:R-:W-:Y:S01]  /*e220*/  MOV R62, 0xe260 ;  /* 0x0000e260003e7802 */ /* 0x000fe20000000f00 */
[----:B------:R-:W-:-:S02]  /*e230*/  IMAD.MOV.U32 R61, RZ, RZ, 0x4 ;  /* 0x00000004ff3d7424 */ /* 0x000fc400078e00ff */
[----:B------:R-:W-:Y:S02]  /*e240*/  IMAD.MOV.U32 R132, RZ, RZ, -0x1 ;  /* 0xffffffffff847424 */ /* 0x000fe400078e00ff */
[----:B------:R-:W-:Y:S05]  /*e250*/  CALL.REL.NOINC `($__internal_28_$__cuda_sm70_shflsync_bfly_p) ;  /* 0x0000070000007944 */ /* 0x000fea0003c00000 */
[----:B01----:R-:W-:Y:S01]  /*e260*/  FADD.FTZ R130, R130, R61 ;  /* 0x0000003d82827221 */ /* 0x003fe20000010000 */
[----:B------:R-:W-:Y:S01]  /*e270*/  MOV R129, 0x1f ;  /* 0x0000001f00817802 */ /* 0x000fe20000000f00 */
[----:B------:R-:W-:Y:S01]  /*e280*/  IMAD.MOV.U32 R61, RZ, RZ, 0x8 ;  /* 0x00000008ff3d7424 */ /* 0x000fe200078e00ff */
[----:B------:R-:W-:Y:S01]  /*e290*/  MOV R62, 0xe2c0 ;  /* 0x0000e2c0003e7802 */ /* 0x000fe20000000f00 */
[----:B------:R-:W-:Y:S02]  /*e2a0*/  IMAD.MOV.U32 R132, RZ, RZ, -0x1 ;  /* 0xffffffffff847424 */ /* 0x000fe400078e00ff */
[----:B------:R-:W-:Y:S05]  /*e2b0*/  CALL.REL.NOINC `($__internal_28_$__cuda_sm70_shflsync_bfly_p) ;  /* 0x000006a000007944 */ /* 0x000fea0003c00000 */
[----:B0-----:R-:W-:Y:S01]  /*e2c0*/  HFMA2.MMA R129, -RZ, RZ, 0, 1.847743988037109375e-06 ;  /* 0x0000001fff817435 */ /* 0x001fe200000001ff */
[----:B-1----:R-:W-:Y:S01]  /*e2d0*/  FADD.FTZ R130, R130, R61 ;  /* 0x0000003d82827221 */ /* 0x002fe20000010000 */
[----:B------:R-:W-:Y:S01]  /*e2e0*/  MOV R62, 0xe320 ;  /* 0x0000e320003e7802 */ /* 0x000fe20000000f00 */
[----:B------:R-:W-:Y:S02]  /*e2f0*/  IMAD.MOV.U32 R61, RZ, RZ, 0x10 ;  /* 0x00000010ff3d7424 */ /* 0x000fe400078e00ff */
[----:B------:R-:W-:Y:S02]  /*e300*/  IMAD.MOV.U32 R132, RZ, RZ, -0x1 ;  /* 0xffffffffff847424 */ /* 0x000fe400078e00ff */
[----:B------:R-:W-:Y:S05]  /*e310*/  CALL.REL.NOINC `($__internal_28_$__cuda_sm70_shflsync_bfly_p) ;  /* 0x0000064000007944 */ /* 0x000fea0003c00000 */
[----:B-1----:R-:W-:Y:S01]  /*e320*/  FADD.FTZ R60, R130, R61 ;  /* 0x0000003d823c7221 */ /* 0x002fe20000010000 */
[----:B------:R-:W-:-:S02]  /*e330*/  LOP3.LUT P3, RZ, R48, 0x8, RZ, 0xc0, !PT ;  /* 0x0000000830ff7812 */ /* 0x000fc4000786c0ff */
[----:B0-----:R-:W-:Y:S01]  /*e340*/  MOV R129, 0x1f ;  /* 0x0000001f00817802 */ /* 0x001fe20000000f00 */
        /* <DEDUP_REMOVED lines=69> */
[----:B------:R-:W-:Y:S05]  /*e7a0*/  CALL.REL.NOINC `($__internal_28_$__cuda_sm70_shflsync_bfly_p) ;  /* 0x000001b000007944 */ /* 0x000fea0003c00000 */
[----:B0-----:R-:W-:Y:S01]  /*e7b0*/  HFMA2.MMA R129, -RZ, RZ, 0, 1.847743988037109375e-06 ;  /* 0x0000001fff817435 */ /* 0x001fe200000001ff */
[----:B-1----:R-:W-:Y:S01]  /*e7c0*/  FADD.FTZ R130, R130, R61 ;  /* 0x0000003d82827221 */ /* 0x002fe20000010000 */
[----:B------:R-:W-:Y:S01]  /*e7d0*/  MOV R62, 0xe810 ;  /* 0x0000e810003e7802 */ /* 0x000fe20000000f00 */
[----:B------:R-:W-:Y:S02]  /*e7e0*/  IMAD.MOV.U32 R61, RZ, RZ, 0x2 ;  /* 0x00000002ff3d7424 */ /* 0x000fe400078e00ff */
[----:B------:R-:W-:Y:S02]  /*e7f0*/  IMAD.MOV.U32 R132, RZ, RZ, -0x1 ;  /* 0xffffffffff847424 */ /* 0x000fe400078e00ff */
[----:B------:R-:W-:Y:S05]  /*e800*/  CALL.REL.NOINC `($__internal_28_$__cuda_sm70_shflsync_bfly_p) ;  /* 0x0000015000007944 */ /* 0x000fea0003c00000 */
[----:B01----:R-:W-:Y:S01]  /*e810*/  FADD.FTZ R130, R130, R61 ;  /* 0x0000003d82827221 */ /* 0x003fe20000010000 */
[----:B------:R-:W-:Y:S01]  /*e820*/  MOV R129, 0x1f ;  /* 0x0000001f00817802 */ /* 0x000fe20000000f00 */
[----:B------:R-:W-:Y:S01]  /*e830*/  IMAD.MOV.U32 R61, RZ, RZ, 0x4 ;  /* 0x00000004ff3d7424 */ /* 0x000fe200078e00ff */
[----:B------:R-:W-:Y:S01]  /*e840*/  MOV R62, 0xe870 ;  /* 0x0000e870003e7802 */ /* 0x000fe20000000f00 */
[----:B------:R-:W-:-:S02]  /*e850*/  IMAD.MOV.U32 R132, RZ, RZ, -0x1 ;  /* 0xffffffffff847424 */ /* 0x000fc400078e00ff */
[----:B------:R-:W-:Y:S05]  /*e860*/  CALL.REL.NOINC `($__internal_28_$__cuda_sm70_shflsync_bfly_p) ;  /* 0x000000f000007944 */ /* 0x000fea0003c00000 */
[----:B0-----:R-:W-:Y:S01]  /*e870*/  HFMA2.MMA R129, -RZ, RZ, 0, 1.847743988037109375e-06 ;  /* 0x0000001fff817435 */ /* 0x001fe200000001ff */
[----:B-1----:R-:W-:Y:S01]  /*e880*/  FADD.FTZ R130, R130, R61 ;  /* 0x0000003d82827221 */ /* 0x002fe20000010000 */
[----:B------:R-:W-:Y:S01]  /*e890*/  MOV R62, 0xe8d0 ;  /* 0x0000e8d0003e7802 */ /* 0x000fe20000000f00 */
[----:B------:R-:W-:-:S02]  /*e8a0*/  IMAD.MOV.U32 R61, RZ, RZ, 0x8 ;  /* 0x00000008ff3d7424 */ /* 0x000fc400078e00ff */
[----:B------:R-:W-:Y:S02]  /*e8b0*/  IMAD.MOV.U32 R132, RZ, RZ, -0x1 ;  /* 0xffffffffff847424 */ /* 0x000fe400078e00ff */
[----:B------:R-:W-:Y:S05]  /*e8c0*/  CALL.REL.NOINC `($__internal_28_$__cuda_sm70_shflsync_bfly_p) ;  /* 0x0000009000007944 */ /* 0x000fea0003c00000 */
[----:B-1----:R-:W-:Y:S01]  /*e8d0*/  FADD.FTZ R131, R130, R61 ;  /* 0x0000003d82837221 */ /* 0x002fe20000010000 */
[----:B0-----:R-:W-:Y:S01]  /*e8e0*/  MOV R129, 0x1f ;  /* 0x0000001f00817802 */ /* 0x001fe20000000f00 */
[----:B------:R-:W-:Y:S01]  /*e8f0*/  IMAD.MOV.U32 R61, RZ, RZ, 0x10 ;  /* 0x00000010ff3d7424 */ /* 0x000fe200078e00ff */
[----:B------:R-:W-:Y:S01]  /*e900*/  MOV R62, 0xe940 ;  /* 0x0000e940003e7802 */ /* 0x000fe20000000f00 */
[----:B------:R-:W-:Y:S02]  /*e910*/  IMAD.MOV.U32 R132, RZ, RZ, -0x1 ;  /* 0xffffffffff847424 */ /* 0x000fe400078e00ff */
[----:B------:R-:W-:Y:S02]  /*e920*/  IMAD.MOV.U32 R130, RZ, RZ, R131 ;  /* 0x000000ffff827224 */ /* 0x000fe400078e0083 */
[----:B------:R-:W-:Y:S05]  /*e930*/  CALL.REL.NOINC `($__internal_28_$__cuda_sm70_shflsync_bfly_p) ;  /* 0x0000002000007944 */ /* 0x000fea0003c00000 */
[----:B01----:R-:W-:Y:S01]  /*e940*/  MOV R132, R61 ;  /* 0x0000003d00847202 */ /* 0x003fe20000000f00 */
[----:B------:R-:W-:Y:S05]  /*e950*/  BRA `(.L_x_5257) ;  /* 0xffffe97000007947 */ /* 0x000fea000383ffff */
        .weak           $__internal_28_$__cuda_sm70_shflsync_bfly_p
        .type           $__internal_28_$__cuda_sm70_shflsync_bfly_p,@function
        .size           $__internal_28_$__cuda_sm70_shflsync_bfly_p,(.L_x_29092 - $__internal_28_$__cuda_sm70_shflsync_bfly_p)
$__internal_28_$__cuda_sm70_shflsync_bfly_p:
[----:B------:R-:W-:Y:S01]  /*e960*/  IMAD.MOV.U32 R63, RZ, RZ, 0x0 ;  /* 0x00000000ff3f7424 */ /* 0x000fe200078e00ff */
[----:B------:R-:W-:Y:S04]  /*e970*/  WARPSYNC R132 ;  /* 0x0000008400007348 */ /* 0x000fe80003800000 */
[----:B------:R0:W1:Y:S01]  /*e980*/  SHFL.BFLY PT, R61, R130, R61, R129 ;  /* 0x0c00003d823d7389 */ /* 0x00006200000e0081 */
[----:B------:R-:W-:Y:S05]  /*e990*/  RET.REL.NODEC R62 `(_ZN10layer_norm13ln_fwd_kernelINS_13Kernel_traitsI6__halfS2_S2_S2_fjLj8192ELj1ELj1ELj8ELj16ENS_18Kernel_traits_baseILj8192ES2_S2_S2_S2_fjLj256EEEEELb1ELb1ELb0ELb0EEEvNS_9FwdParamsE) ;  /* 0xffff16603e007950 */ /* 0x000fea0003c3ffff */
.L_x_5258:
        /* <DEDUP_REMOVED lines=14> */
.L_x_29092:


//--------------------- .text._ZN10layer_norm13ln_fwd_kernelINS_13Kernel_traitsI6__halfS2_S2_S2_fjLj8192ELj1ELj1ELj8ELj16ENS_18Kernel_traits_baseILj8192ES2_S2_S2_S2_fjLj256EEEEELb1ELb1ELb0ELb1EEEvNS_9FwdParamsE --------------------------
	.section	.text._ZN10layer_norm13ln_fwd_kernelINS_13Kernel_traitsI6__halfS2_S2_S2_fjLj8192ELj1ELj1ELj8ELj16ENS_18Kernel_traits_baseILj8192ES2_S2_S2_S2_fjLj256EEEEELb1ELb1ELb0ELb1EEEvNS_9FwdParamsE,"ax",@progbits
	.sectioninfo	@"SHI_REGISTERS=128"
	.align	128
        .global         _ZN10layer_norm13ln_fwd_kernelINS_13Kernel_traitsI6__halfS2_S2_S2_fjLj8192ELj1ELj1ELj8ELj16ENS_18Kernel_traits_baseILj8192ES2_S2_S2_S2_fjLj256EEEEELb1ELb1ELb0ELb1EEEvNS_9FwdParamsE
        .type           _ZN10layer_norm13ln_fwd_kernelINS_13Kernel_traitsI6__halfS2_S2_S2_fjLj8192ELj1ELj1ELj8ELj16ENS_18Kernel_traits_baseILj8192ES2_S2_S2_S2_fjLj256EEEEELb1ELb1ELb0ELb1EEEvNS_9FwdParamsE,@function
        .size           _ZN10layer_norm13ln_fwd_kernelINS_13Kernel_traitsI6__halfS2_S2_S2_fjLj8192ELj1ELj1ELj8ELj16ENS_18Kernel_traits_baseILj8192ES2_S2_S2_S2_fjLj256EEEEELb1ELb1ELb0ELb1EEEvNS_9FwdParamsE,(.L_x_29093 - _ZN10layer_norm13ln_fwd_kernelINS_13Kernel_traitsI6__halfS2_S2_S2_fjLj8192ELj1ELj1ELj8ELj16ENS_18Kernel_traits_baseILj8192ES2_S2_S2_S2_fjLj256EEEEELb1ELb1ELb0ELb1EEEvNS_9FwdParamsE)
        .other          _ZN10layer_norm13ln_fwd_kernelINS_13Kernel_traitsI6__halfS2_S2_S2_fjLj8192ELj1ELj1ELj8ELj16ENS_18Kernel_traits_baseILj8192ES2_S2_S2_S2_fjLj256EEEEELb1ELb1ELb0ELb1EEEvNS_9FwdParamsE,@"STO_CUDA_ENTRY STV_DEFAULT"
_ZN10layer_norm13ln_fwd_kernelINS_13Kernel_traitsI6__halfS2_S2_S2_fjLj8192ELj1ELj1ELj8ELj16ENS_18Kernel_traits_baseILj8192ES2_S2_S2_S2_fjLj256EEEEELb1ELb1ELb0ELb1EEEvNS_9FwdParamsE:
.text._ZN10layer_norm13ln_fwd_kernelINS_13Kernel_traitsI6__halfS2_S2_S2_fjLj8192ELj1ELj1ELj8ELj16ENS_18Kernel_traits_baseILj8192ES2_S2_S2_S2_fjLj256EEEEELb1ELb1ELb0ELb1EEEvNS_9FwdParamsE:
[----:B------:R-:W-:-:S04]  /*0000*/  IMAD.MOV.U32 R1, RZ, RZ, c[0x0][0x28] ;  /* 0x00000a00ff017624 */ /* 0x000fc800078e00ff */
[----:B------:R-:W-:Y:S01]  /*0010*/  ULDC.U8 UR4, c[0x0][0x244] ;  /* 0x0000910000047ab9 */ /* 0x000fe20000000000 */
[----:B------:R-:W-:Y:S01]  /*0020*/  IADD3 R1, R1, -0x10, RZ ;  /* 0xfffffff001017810 */ /* 0x000fe20007ffe0ff */
[----:B------:R-:W-:Y:S01]  /*0030*/  ULDC.64 UR6, c[0x0][0x118] ;  /* 0x0000460000067ab9 */ /* 0x000fe20000000a00 */
[----:B------:R-:W-:Y:S01]  /*0040*/  ISETP.NE.AND P0, PT, RZ, UR4, PT ;  /* 0x00000004ff007c0c */ /* 0x000fe2000bf05270 */
[----:B------:R-:W-:Y:S01]  /*0050*/  ULDC.64 UR4, c[0x0][0x230] ;  /* 0x00008c0000047ab9 */ /* 0x000fe20000000a00 */
[----:B------:R-:W-:Y:S01]  /*0060*/  IMAD.MOV.U32 R92, RZ, RZ, c[0x0][0x238] ;  /* 0x00008e00ff5c7624 */ /* 0x000fe200078e00ff */
[----:B------:R-:W-:Y:S01]  /*0070*/  MOV R5, UR5 ;  /* 0x0000000500057c02 */ /* 0x000fe20008000f00 */
[----:B------:R-:W-:Y:S02]  /*0080*/  IMAD.U32 R4, RZ, RZ, UR4 ;  /* 0x00000004ff047e24 */ /* 0x000fe4000f8e00ff */
[----:B------:R-:W-:-:S07]  /*0090*/  IMAD.MOV.U32 R93, RZ, RZ, c[0x0][0x23c] ;  /* 0x00008f00ff5d7624 */ /* 0x000fce00078e00ff */
[----:B------:R-:W2:Y:S01]  /*00a0*/  @P0 LDG.E.64 R4, [R4.64] ;  /* 0x0000000604040981 */ /* 0x000ea2000c1e1b00 */
[----:B------:R-:W-:Y:S01]  /*00b0*/  @P0 MOV R10, R92 ;  /* 0x0000005c000a0202 */ /* 0x000fe20000000f00 */
[----:B------:R-:W-:-:S05]  /*00c0*/  @P0 IMAD.MOV.U32 R11, RZ, RZ, R93 ;  /* 0x000000ffff0b0224 */ /* 0x000fca00078e005d */
[----:B------:R-:W3:Y:S04]  /*00d0*/  @P0 LDG.E.64 R2, [R10.64] ;  /* 0x000000060a020981 */ /* 0x000ee8000c1e1b00 */
[----:B------:R-:W0:Y:S04]  /*00e0*/  S2R R21, SR_TID.X ;  /* 0x0000000000157919 */ /* 0x000e280000002100 */
[----:B------:R-:W1:Y:S01]  /*00f0*/  S2R R28, SR_CTAID.X ;  /* 0x00000000001c7919 */ /* 0x000e620000002500 */
[----:B0-----:R-:W-:Y:S01]  /*0100*/  LOP3.LUT R30, R21, 0xff, RZ, 0xc0, !PT ;  /* 0x000000ff151e7812 */ /* 0x001fe200078ec0ff */
[----:B--2---:R-:W0:Y:S01]  /*0110*/  @P0 R2UR UR4, R4 ;  /* 0x00000000040403c2 */ /* 0x004e2200000e0000 */
[----:B---3--:R-:W-:-:S07]  /*0120*/  @P0 IADD3 R92, P1, R2, c[0x0][0x240], RZ ;  /* 0x00009000025c0a10 */ /* 0x008fce0007f3e0ff */
[----:B------:R2:W3:Y:S01]  /*0130*/  @P0 R2UR UR5, R5 ;  /* 0x00000000050503c2 */ /* 0x0004e200000e0000 */
[----:B-1----:R-:W-:Y:S02]  /*0140*/  IMAD R2, R28, c[0x0][0x0], R21 ;  /* 0x000000001c027a24 */ /* 0x002fe400078e0215 */
        /* <DEDUP_REMOVED lines=12> */
[----:B------:R-:W-:Y:S01]  /*0210*/  SHF.L.U32 R0, R21, 0x4, RZ ;  /* 0x0000000415007819 */ /* 0x000fe200000006ff */
[----:B---3--:R-:W-:Y:S01]  /*0220*/  UIADD3 UR10, UR5, -0x4498517b, URZ ;  /* 0xbb67ae85050a7890 */ /* 0x008fe2000fffe03f */
[----:B------:R-:W-:Y:S01]  /*0230*/  LOP3.LUT R10, R7, UR5, RZ, 0x3c, !PT ;  /* 0x00000005070a7c12 */ /* 0x000fe2000f8e3cff */
[----:B------:R-:W-:Y:S01]  /*0240*/  UIADD3 UR12, UR5, 0x76cf5d0a, URZ ;  /* 0x76cf5d0a050c7890 */ /* 0x000fe2000fffe03f */
[----:B------:R-:W-:Y:S01]  /*0250*/  LOP3.LUT R29, R0, 0xff0, RZ, 0xc0, !PT ;  /* 0x00000ff0001d7812 */ /* 0x000fe200078ec0ff */
[----:B------:R-:W-:-:S02]  /*0260*/  UIADD3 UR14, UR5, 0x32370b8f, URZ ;  /* 0x32370b8f050e7890 */ /* 0x000fc4000fffe03f */
[----:B------:R-:W-:Y:S01]  /*0270*/  IMAD.WIDE.U32 R10, R10, -0x326172a9, RZ ;  /* 0xcd9e8d570a0a7825 */ /* 0x000fe200078e00ff */
[----:B------:R-:W-:Y:S01]  /*0280*/  LOP3.LUT R9, R5, UR10, R6, 0x96, !PT ;  /* 0x0000000a05097c12 */ /* 0x000fe2000f8e9606 */
[----:B------:R-:W-:-:S03]  /*0290*/  UIADD3 UR15, UR4, 0x78dde6e4, URZ ;  /* 0x78dde6e4040f7890 */ /* 0x000fc6000fffe03f */
[----:B------:R-:W-:Y:S01]  /*02a0*/  LOP3.LUT R6, R11, UR9, R8, 0x96, !PT ;  /* 0x000000090b067c12 */ /* 0x000fe2000f8e9608 */
[----:B------:R-:W-:-:S04]  /*02b0*/  IMAD.WIDE.U32 R8, R9, -0x326172a9, RZ ;  /* 0xcd9e8d5709087825 */ /* 0x000fc800078e00ff */
[----:B------:R-:W-:Y:S01]  /*02c0*/  IMAD.WIDE.U32 R6, R6, -0x2daee0ad, RZ ;  /* 0xd2511f5306067825 */ /* 0x000fe200078e00ff */
[----:B------:R-:W-:-:S04]  /*02d0*/  LOP3.LUT R10, R9, UR11, R10, 0x96, !PT ;  /* 0x0000000b090a7c12 */ /* 0x000fc8000f8e960a */
[----:B------:R-:W-:Y:S01]  /*02e0*/  LOP3.LUT R12, R7, UR12, R4, 0x96, !PT ;  /* 0x0000000c070c7c12 */ /* 0x000fe2000f8e9604 */
[----:B------:R-:W-:Y:S01]  /*02f0*/  IMAD.WIDE.U32 R10, R10, -0x2daee0ad, RZ ;  /* 0xd2511f530a0a7825 */ /* 0x000fe200078e00ff */
[----:B------:R-:W-:Y:S01]  /*0300*/  UIADD3 UR16, UR5, -0x126145ec, URZ ;  /* 0xed9eba1405107890 */ /* 0x000fe2000fffe03f */
[----:B------:R-:W-:Y:S02]  /*0310*/  IADD3 R4, P1, R29, c[0x0][0x218], RZ ;  /* 0x000086001d047a10 */ /* 0x000fe40007f3e0ff */
[----:B------:R-:W-:Y:S01]  /*0320*/  IMAD.WIDE.U32 R12, R12, -0x326172a9, RZ ;  /* 0xcd9e8d570c0c7825 */ /* 0x000fe200078e00ff */
[----:B------:R-:W-:Y:S01]  /*0330*/  LOP3.LUT R9, R11, UR14, R6, 0x96, !PT ;  /* 0x0000000e0b097c12 */ /* 0x000fe2000f8e9606 */
[----:B------:R-:W-:Y:S02]  /*0340*/  UIADD3 UR18, UR5, -0x56f99767, URZ ;  /* 0xa906689905127890 */ /* 0x000fe4000fffe03f */
[----:B------:R-:W-:Y:S01]  /*0350*/  UIADD3 UR17, UR4, 0x1715609d, URZ ;  /* 0x1715609d04117890 */ /* 0x000fe2000fffe03f */
[----:B------:R-:W-:Y:S01]  /*0360*/  LOP3.LUT R6, R13, UR13, R8, 0x96, !PT ;  /* 0x0000000d0d067c12 */ /* 0x000fe2000f8e9608 */
[----:B------:R-:W-:-:S04]  /*0370*/  IMAD.WIDE.U32 R8, R9, -0x326172a9, RZ ;  /* 0xcd9e8d5709087825 */ /* 0x000fc800078e00ff */
[----:B------:R-:W-:Y:S01]  /*0380*/  IMAD.WIDE.U32 R6, R6, -0x2daee0ad, RZ ;  /* 0xd2511f5306067825 */ /* 0x000fe200078e00ff */
[----:B------:R-:W-:Y:S01]  /*0390*/  LOP3.LUT R11, R9, UR15, R12, 0x96, !PT ;  /* 0x0000000f090b7c12 */ /* 0x000fe2000f8e960c */
[----:B------:R-:W-:Y:S02]  /*03a0*/  UIADD3 UR19, UR4, -0x4ab325aa, URZ ;  /* 0xb54cda5604137890 */ /* 0x000fe4000fffe03f */
[----:B------:R-:W-:Y:S01]  /*03b0*/  UIADD3 UR20, UR5, 0x646e171e, URZ ;  /* 0x646e171e05147890 */ /* 0x000fe2000fffe03f */
[----:B------:R-:W-:Y:S01]  /*03c0*/  LOP3.LUT R22, R7, UR16, R10, 0x96, !PT ;  /* 0x0000001007167c12 */ /* 0x000fe2000f8e960a */
[----:B------:R-:W-:-:S04]  /*03d0*/  IMAD.WIDE.U32 R10, R11, -0x2daee0ad, RZ ;  /* 0xd2511f530b0a7825 */ /* 0x000fc800078e00ff */
[----:B------:R-:W-:Y:S01]  /*03e0*/  IMAD.WIDE.U32 R22, R22, -0x326172a9, RZ ;  /* 0xcd9e8d5716167825 */ /* 0x000fe200078e00ff */
[----:B------:R-:W-:Y:S02]  /*03f0*/  LOP3.LUT R24, R11, UR18, R6, 0x96, !PT ;  /* 0x000000120b187c12 */ /* 0x000fe4000f8e9606 */
[----:B------:R-:W-:Y:S01]  /*0400*/  LEA.HI R0, R21, R28, RZ, 0x18 ;  /* 0x0000001c15007211 */ /* 0x000fe200078fc0ff */
[----:B------:R-:W-:Y:S01]  /*0410*/  IMAD.X R5, RZ, RZ, c[0x0][0x21c], P1 ;  /* 0x00008700ff057624 */ /* 0x000fe200008e06ff */
        /* <DEDUP_REMOVED lines=15> */
[----:B------:R0:W5:Y:S01]  /*0510*/  @P0 LDG.E.128 R8, [R4.64+0x3000] ;  /* 0x0030000604080981 */ /* 0x000162000c1e1d00 */
[----:B------:R-:W-:Y:S01]  /*0520*/  UIADD3 UR23, UR4, -0xe443238, URZ ;  /* 0xf1bbcdc804177890 */ /* 0x000fe2000fffe03f */
[----:B------:R-:W-:Y:S01]  /*0530*/  LEA R24, P2, R30, c[0x0][0x1c8], 0x4 ;  /* 0x000072001e187a11 */ /* 0x000fe200078420ff */
[----:B------:R-:W-:Y:S01]  /*0540*/  UIADD3 UR24, UR5, -0x24c28bd8, URZ ;  /* 0xdb3d742805187890 */ /* 0x000fe2000fffe03f */
[----:B------:R-:W-:-:S04]  /*0550*/  IMAD.HI.U32 R7, R82, -0x326172a9, RZ ;  /* 0xcd9e8d5752077827 */ /* 0x000fc800078e00ff */
[----:B------:R-:W-:Y:S01]  /*0560*/  IMAD.X R25, RZ, RZ, c[0x0][0x1cc], P2 ;  /* 0x00007300ff197624 */ /* 0x000fe200010e06ff */
[----:B------:R-:W-:Y:S01]  /*0570*/  LOP3.LUT R26, R7, UR23, R26, 0x96, !PT ;  /* 0x00000017071a7c12 */ /* 0x000fe2000f8e961a */
[----:B0-----:R-:W-:-:S05]  /*0580*/  IMAD.HI.U32 R5, R84, -0x2daee0ad, RZ ;  /* 0xd2511f5354057827 */ /* 0x001fca00078e00ff */
[----:B------:R-:W-:Y:S01]  /*0590*/  LOP3.LUT R83, R5, UR24, R22, 0x96, !PT ;  /* 0x0000001805537c12 */ /* 0x000fe2000f8e9616 */
[----:B------:R-:W-:Y:S06]  /*05a0*/  @P1 EXIT ;  /* 0x000000000000194d */ /* 0x000fec0003800000 */
[----:B------:R-:W2:Y:S01]  /*05b0*/  LDG.E.128 R4, [R24.64+0x3000] ;  /* 0x0030000618047981 */ /* 0x000ea2000c1e1d00 */
[----:B------:R-:W-:-:S03]  /*05c0*/  IADD3 R22, P1, R29, c[0x0][0x1b0], RZ ;  /* 0x00006c001d167a10 */ /* 0x000fc60007f3e0ff */
[----:B------:R0:W5:Y:S01]  /*05d0*/  LDG.E.128 R52, [R24.64] ;  /* 0x0000000618347981 */ /* 0x000162000c1e1d00 */
[----:B------:R-:W-:-:S03]  /*05e0*/  IADD3.X R23, RZ, c[0x0][0x1b4], RZ, P1, !PT ;  /* 0x00006d00ff177a10 */ /* 0x000fc60000ffe4ff */
[----:B------:R0:W5:Y:S04]  /*05f0*/  LDG.E.128 R48, [R24.64+0x1000] ;  /* 0x0010000618307981 */ /* 0x000168000c1e1d00 */
[----:B------:R0:W5:Y:S02]  /*0600*/  LDG.E.128 R44, [R24.64+0x2000] ;  /* 0x00200006182c7981 */ /* 0x000164000c1e1d00 */
[----:B-----5:R-:W-:Y:S02]  /*0610*/  @!P0 CS2R R16, SRZ ;  /* 0x0000000000108805 */ /* 0x020fe4000001ff00 */
[----:B------:R1:W5:Y:S04]  /*0620*/  LDG.E.128 R40, [R22.64] ;  /* 0x0000000616287981 */ /* 0x000368000c1e1d00 */
[----:B------:R1:W5:Y:S01]  /*0630*/  LDG.E.128 R36, [R22.64+0x1000] ;  /* 0x0010000616247981 */ /* 0x000362000c1e1d00 */
[----:B------:R-:W-:-:S03]  /*0640*/  HADD2.F32 R21, -RZ, R17.H0_H0 ;  /* 0x20000011ff157230 */ /* 0x000fc60000004100 */
[----:B------:R1:W5:Y:S04]  /*0650*/  LDG.E.128 R32, [R22.64+0x2000] ;  /* 0x0020000616207981 */ /* 0x000368000c1e1d00 */
[----:B------:R1:W5:Y:S02]  /*0660*/  LDG.E.128 R28, [R22.64+0x3000] ;  /* 0x00300006161c7981 */ /* 0x000364000c1e1d00 */
[--C-:B-1----:R-:W-:Y:S02]  /*0670*/  HADD2.F32 R23, -RZ, R16.reuse.H0_H0 ;  /* 0x20000010ff177230 */ /* 0x102fe40000004100 */
[----:B------:R-:W-:Y:S02]  /*0680*/  HADD2.F32 R22, -RZ, R16.H1_H1 ;  /* 0x30000010ff167230 */ /* 0x000fe40000004100 */
[----:B------:R-:W-:Y:S01]  /*0690*/  HADD2.F32 R16, -RZ, R17.H1_H1 ;  /* 0x30000011ff107230 */ /* 0x000fe20000004100 */
[----:B------:R0:W-:Y:S04]  /*06a0*/  STL [R1+0xc], R23 ;  /* 0x00000c1701007387 */ /* 0x0001e80000100800 */
[----:B------:R0:W-:Y:S04]  /*06b0*/  STL [R1+0x8], R22 ;  /* 0x0000081601007387 */ /* 0x0001e80000100800 */
[----:B------:R0:W-:Y:S04]  /*06c0*/  STL [R1+0x4], R21 ;  /* 0x0000041501007387 */ /* 0x0001e80000100800 */
[----:B------:R0:W-:Y:S01]  /*06d0*/  STL [R1], R16 ;  /* 0x0000001001007387 */ /* 0x0001e20000100800 */
[----:B------:R-:W-:Y:S01]  /*06e0*/  @!P0 CS2R R108, SRZ ;  /* 0x00000000006c8805 */ /* 0x000fe2000001ff00 */
[----:B------:R-:W-:Y:S01]  /*06f0*/  @!P0 CS2R R12, SRZ ;  /* 0x00000000000c8805 */ /* 0x000fe2000001ff00 */
[----:B------:R-:W-:Y:S01]  /*0700*/  @!P0 CS2R R8, SRZ ;  /* 0x0000000000088805 */ /* 0x000fe2000001ff00 */
[----:B------:R-:W-:Y:S01]  /*0710*/  @!P0 CS2R R110, SRZ ;  /* 0x00000000006e8805 */ /* 0x000fe2000001ff00 */
[----:B------:R-:W-:Y:S01]  /*0720*/  @!P0 CS2R R18, SRZ ;  /* 0x0000000000128805 */ /* 0x000fe2000001ff00 */
        /* <DEDUP_REMOVED lines=9> */
[--C-:B------:R-:W-:Y:S01]  /*07c0*/  HADD2.F32 R93, -RZ, R9.reuse.H0_H0 ;  /* 0x20000009ff5d7230 */ /* 0x100fe20000004100 */
[----:B------:R-:W-:Y:S01]  /*07d0*/  IMAD R82, R82, -0x326172a9, RZ ;  /* 0xcd9e8d5752527824 */ /* 0x000fe200078e02ff */
[----:B------:R-:W-:Y:S01]  /*07e0*/  HADD2.F32 R91, -RZ, R9.H1_H1 ;  /* 0x30000009ff5b7230 */ /* 0x000fe20000004100 */
[----:B------:R-:W-:-:S04]  /*07f0*/  IMAD.HI.U32 R13, R83, -0x326172a9, RZ ;  /* 0xcd9e8d57530d7827 */ /* 0x000fc800078e00ff */
        /* <DEDUP_REMOVED lines=9> */
[----:B------:R-:W-:Y:S01]  /*0890*/  HADD2.F32 R112, -RZ, R111.H0_H0 ;  /* 0x2000006fff707230 */ /* 0x000fe20000004100 */
[----:B------:R-:W-:Y:S01]  /*08a0*/  IMAD R85, R26, -0x2daee0ad, RZ ;  /* 0xd2511f531a557824 */ /* 0x000fe200078e02ff */
[----:B------:R-:W-:-:S02]  /*08b0*/  HADD2.F32 R125, -RZ, R18.H0_H0 ;  /* 0x20000012ff7d7230 */ /* 0x000fc40000004100 */
[----:B------:R-:W-:Y:S02]  /*08c0*/  HADD2.F32 R124, -RZ, R18.H1_H1 ;  /* 0x30000012ff7c7230 */ /* 0x000fe40000004100 */
[--C-:B------:R-:W-:Y:S02]  /*08d0*/  HADD2.F32 R123, -RZ, R19.reuse.H0_H0 ;  /* 0x20000013ff7b7230 */ /* 0x100fe40000004100 */
[----:B------:R-:W-:Y:S02]  /*08e0*/  HADD2.F32 R122, -RZ, R19.H1_H1 ;  /* 0x30000013ff7a7230 */ /* 0x000fe40000004100 */
        /* <DEDUP_REMOVED lines=12> */
[----:B------:R-:W-:Y:S01]  /*09b0*/  HADD2.F32 R86, -RZ, R11.H1_H1 ;  /* 0x3000000bff567230 */ /* 0x000fe20000004100 */
[----:B------:R-:W-:Y:S01]  /*09c0*/  ULDC.U8 UR8, c[0x0][0x1f0] ;  /* 0x00007c0000087ab9 */ /* 0x000fe20000000000 */
[--C-:B--2---:R-:W-:Y:S02]  /*09d0*/  HADD2.F32 R106, -RZ, R5.reuse.H0_H0 ;  /* 0x20000005ff6a7230 */ /* 0x104fe40000004100 */
[----:B------:R-:W-:Y:S01]  /*09e0*/  HADD2.F32 R105, -RZ, R5.H1_H1 ;  /* 0x30000005ff697230 */ /* 0x000fe20000004100 */
[----:B------:R-:W-:Y:S01]  /*09f0*/  HFMA2.MMA R5, -RZ, RZ, 0, 0 ;  /* 0x00000000ff057435 */ /* 0x000fe200000001ff */
[----:B------:R-:W-:-:S02]  /*0a00*/  HADD2.F32 R117, -RZ, R4.H0_H0 ;  /* 0x20000004ff757230 */ /* 0x000fc40000004100 */
[----:B------:R-:W-:Y:S01]  /*0a10*/  HADD2.F32 R107, -RZ, R4.H1_H1 ;  /* 0x30000004ff6b7230 */ /* 0x000fe20000004100 */
[----:B------:R-:W-:Y:S01]  /*0a20*/  IMAD.MOV.U32 R4, RZ, RZ, R20 ;  /* 0x000000ffff047224 */ /* 0x000fe200078e0014 */
[--C-:B------:R-:W-:Y:S02]  /*0a30*/  HADD2.F32 R104, -RZ, R6.reuse.H0_H0 ;  /* 0x20000006ff687230 */ /* 0x100fe40000004100 */
[----:B------:R-:W-:Y:S01]  /*0a40*/  HADD2.F32 R103, -RZ, R6.H1_H1 ;  /* 0x30000006ff677230 */ /* 0x000fe20000004100 */
[----:B------:R-:W-:Y:S01]  /*0a50*/  IMAD.MOV.U32 R6, RZ, RZ, 0x1 ;  /* 0x00000001ff067424 */ /* 0x000fe200078e00ff */
[--C-:B------:R-:W-:Y:S02]  /*0a60*/  HADD2.F32 R102, -RZ, R7.reuse.H0_H0 ;  /* 0x20000007ff667230 */ /* 0x100fe40000004100 */
[----:B0-----:R-:W-:Y:S02]  /*0a70*/  HADD2.F32 R101, -RZ, R7.H1_H1 ;  /* 0x30000007ff657230 */ /* 0x001fe40000004100 */
.L_x_5486:
[----:B------:R-:W0:Y:S01]  /*0a80*/  S2R R10, SR_TID.X ;  /* 0x00000000000a7919 */ /* 0x000e220000002100 */
[----:B------:R-:W-:Y:S01]  /*0a90*/  ISETP.NE.U32.AND P1, PT, RZ, c[0x0][0x1c0], PT ;  /* 0x00007000ff007a0c */ /* 0x000fe20003f25070 */
[----:B------:R-:W-:Y:S01]  /*0aa0*/  IMAD R7, R0, c[0x0][0x168], RZ ;  /* 0x00005a0000077a24 */ /* 0x000fe200078e02ff */
[----:B------:R-:W-:Y:S01]  /*0ab0*/  ISETP.NE.U32.AND P0, PT, RZ, c[0x0][0x180], PT ;  /* 0x00006000ff007a0c */ /* 0x000fe20003f05070 */
[----:B------:R-:W-:Y:S01]  /*0ac0*/  IMAD.MOV.U32 R80, RZ, RZ, 0x10 ;  /* 0x00000010ff507424 */ /* 0x000fe200078e00ff */
[----:B------:R-:W-:-:S02]  /*0ad0*/  ISETP.NE.AND.EX P1, PT, RZ, c[0x0][0x1c4], PT, P1 ;  /* 0x00007100ff007a0c */ /* 0x000fc40003f25310 */
[----:B------:R-:W-:Y:S02]  /*0ae0*/  SHF.R.S32.HI R8, RZ, 0x1f, R7 ;  /* 0x0000001fff087819 */ /* 0x000fe40000011407 */
        /* <DEDUP_REMOVED lines=13> */
[----:B------:R-:W-:Y:S01]  /*0bc0*/  MOV R60, 0x3f800000 ;  /* 0x3f800000003c7802 */ /* 0x000fe20000000f00 */
[----:B--2---:R-:W-:Y:S01]  /*0bd0*/  @P1 HADD2.F32 R60, -RZ, R10.H0_H0 ;  /* 0x2000000aff3c1230 */ /* 0x004fe20000004100 */
[----:B------:R-:W-:-:S09]  /*0be0*/  IADD3 R10, R92, 0x1, RZ ;  /* 0x000000015c0a7810 */ /* 0x000fd20007ffe0ff */
        /* <DEDUP_REMOVED lines=9> */
.L_x_5260:
[----:B0-----:R-:W-:Y:S02]  /*0c80*/  IMAD.MOV.U32 R20, RZ, RZ, R83 ;  /* 0x000000ffff147224 */ /* 0x001fe400078e0053 */
.L_x_5261:
[----:B------:R-:W-:Y:S05]  /*0c90*/  BSYNC B0 ;  /* 0x0000000000007941 */ /* 0x000fea0003800000 */
.L_x_5259:
        /* <DEDUP_REMOVED lines=16> */
.L_x_5265:
[----:B------:R-:W-:Y:S05]  /*0da0*/  BSYNC B1 ;  /* 0x0000000000017941 */ /* 0x000fea0003800000 */
.L_x_5264:
        /* <DEDUP_REMOVED lines=44> */
.L_x_5263:
[----:B------:R-:W-:Y:S05]  /*1070*/  BSYNC B0 ;  /* 0x0000000000007941 */ /* 0x000fea0003800000 */
.L_x_5262:
[----:B------:R-:W0:Y:S01]  /*1080*/  I2F.U32 R8, R20 ;  /* 0x0000001400087306 */ /* 0x000e220000201000 */
[----:B-----5:R-:W-:Y:S01]  /*1090*/  HADD2.F32 R9, -RZ, R12.H0_H0 ;  /* 0x2000000cff097230 */ /* 0x020fe20000004100 */
[----:B------:R-:W-:Y:S01]  /*10a0*/  IMAD.MOV.U32 R77, RZ, RZ, 0x2f800000 ;  /* 0x2f800000ff4d7424 */ /* 0x000fe200078e00ff */
[----:B------:R-:W-:Y:S01]  /*10b0*/  @P0 HADD2.F32 R11, -RZ, R24.H0_H0 ;  /* 0x20000018ff0b0230 */ /* 0x000fe20000004100 */
[----:B------:R-:W-:Y:S01]  /*10c0*/  BSSY B0, `(.L_x_5266) ;  /* 0x0000016000007945 */ /* 0x000fe20003800000 */
[----:B------:R-:W-:Y:S01]  /*10d0*/  IADD3 R18, R10, 0x1, RZ ;  /* 0x000000010a127810 */ /* 0x000fe20007ffe0ff */
[----:B------:R-:W-:-:S04]  /*10e0*/  FMUL.FTZ R9, R9, R60 ;  /* 0x0000003c09097220 */ /* 0x000fc80000410000 */
[----:B------:R-:W-:Y:S02]  /*10f0*/  FMUL.FTZ R9, R9, c[0x0][0x1e8] ;  /* 0x00007a0009097a20 */ /* 0x000fe40000410000 */
[----:B0-----:R-:W-:-:S05]  /*1100*/  FFMA.FTZ R8, R8, R77, 1.1641532182693481445e-10 ;  /* 0x2f00000008087423 */ /* 0x001fca000001004d */
[----:B------:R-:W-:Y:S01]  /*1110*/  FSETP.GTU.FTZ.AND P1, PT, R8, c[0x0][0x1e4], PT ;  /* 0x0000790008007a0b */ /* 0x000fe20003f3c000 */
[----:B------:R-:W-:-:S03]  /*1120*/  HADD2.F32 R8, -RZ, R52.H0_H0 ;  /* 0x20000034ff087230 */ /* 0x000fc60000004100 */
[----:B------:R-:W-:Y:S02]  /*1130*/  P2R R16, PR, RZ, 0x2 ;  /* 0x00000002ff107803 */ /* 0x000fe40000000000 */
[----:B------:R-:W-:Y:S02]  /*1140*/  FSEL R9, R9, RZ, !P1 ;  /* 0x000000ff09097208 */ /* 0x000fe40004800000 */
[----:B------:R-:W-:-:S03]  /*1150*/  ISETP.NE.AND P1, PT, R10, 0x1, PT ;  /* 0x000000010a00780c */ /* 0x000fc60003f25270 */
        /* <DEDUP_REMOVED lines=11> */
.L_x_5267:
[----:B------:R-:W-:Y:S02]  /*1210*/  MOV R9, R83 ;  /* 0x0000005300097202 */ /* 0x000fe40000000f00 */
.L_x_5268:
[----:B------:R-:W-:Y:S05]  /*1220*/  BSYNC B0 ;  /* 0x0000000000007941 */ /* 0x000fea0003800000 */
.L_x_5266:
        /* <DEDUP_REMOVED lines=16> */
.L_x_5272:
[----:B------:R-:W-:Y:S05]  /*1330*/  BSYNC B1 ;  /* 0x0000000000017941 */ /* 0x000fea0003800000 */
.L_x_5271:
        /* <DEDUP_REMOVED lines=42> */
[----:B------:R-:W-:Y:S01]  /*15e0*/  LOP3.LUT R84, R11, UR26, R84, 0x96, !PT ;  /* 0x0000001a0b547c12 */ /* 0x000fe2000f8e9654 */
[----:B------:R-:W-:-:S04]  /*15f0*/  IMAD.MOV.U32 R85, RZ, RZ, R10 ;  /* 0x000000ffff557224 */ /* 0x000fc800078e000a */
.L_x_5270:
[----:B------:R-:W-:Y:S05]  /*1600*/  BSYNC B0 ;  /* 0x0000000000007941 */ /* 0x000fea0003800000 */
.L_x_5269:
[----:B------:R-:W0:Y:S01]  /*1610*/  I2F.U32 R10, R9 ;  /* 0x00000009000a7306 */ /* 0x000e220000201000 */
[----:B------:R-:W-:Y:S01]  /*1620*/  HADD2.F32 R11, -RZ, R12.H1_H1 ;  /* 0x3000000cff0b7230 */ /* 0x000fe20000004100 */
[----:B------:R-:W-:Y:S01]  /*1630*/  BSSY B0, `(.L_x_5273) ;  /* 0x0000017000007945 */ /* 0x000fe20003800000 */
[----:B------:R-:W-:Y:S01]  /*1640*/  @P0 HADD2.F32 R12, -RZ, R24.H1_H1 ;  /* 0x30000018ff0c0230 */ /* 0x000fe20000004100 */
[----:B------:R-:W-:Y:S02]  /*1650*/  IADD3 R20, R18, 0x1, RZ ;  /* 0x0000000112147810 */ /* 0x000fe40007ffe0ff */
[----:B------:R-:W-:-:S04]  /*1660*/  FMUL.FTZ R11, R11, R60 ;  /* 0x0000003c0b0b7220 */ /* 0x000fc80000410000 */
[----:B------:R-:W-:Y:S02]  /*1670*/  FMUL.FTZ R11, R11, c[0x0][0x1e8] ;  /* 0x00007a000b0b7a20 */ /* 0x000fe40000410000 */
[----:B0-----:R-:W-:-:S05]  /*1680*/  FFMA.FTZ R10, R10, R77, 1.1641532182693481445e-10 ;  /* 0x2f0000000a0a7423 */ /* 0x001fca000001004d */
[----:B------:R-:W-:Y:S01]  /*1690*/  FSETP.GTU.FTZ.AND P1, PT, R10, c[0x0][0x1e4], PT ;  /* 0x000079000a007a0b */ /* 0x000fe20003f3c000 */
[----:B------:R-:W-:-:S03]  /*16a0*/  HADD2.F32 R10, -RZ, R52.H1_H1 ;  /* 0x30000034ff0a7230 */ /* 0x000fc60000004100 */
[----:B------:R-:W-:Y:S02]  /*16b0*/  P2R R17, PR, RZ, 0x2 ;  /* 0x00000002ff117803 */ /* 0x000fe40000000000 */
[----:B------:R-:W-:Y:S02]  /*16c0*/  FSEL R11, R11, RZ, !P1 ;  /* 0x000000ff0b0b7208 */ /* 0x000fe40004800000 */
[----:B------:R-:W-:-:S03]  /*16d0*/  ISETP.NE.AND P1, PT, R18, 0x1, PT ;  /* 0x000000011200780c */ /* 0x000fc60003f25270 */
[----:B------:R-:W-:-:S04]  /*16e0*/  FMUL.FTZ R9, R11, R10 ;  /* 0x0000000a0b097220 */ /* 0x000fc80000410000 */
        /* <DEDUP_REMOVED lines=10> */
.L_x_5274:
[----:B------:R-:W-:Y:S02]  /*1790*/  IMAD.MOV.U32 R12, RZ, RZ, R83 ;  /* 0x000000ffff0c7224 */ /* 0x000fe400078e0053 */
.L_x_5275:
[----:B------:R-:W-:Y:S05]  /*17a0*/  BSYNC B0 ;  /* 0x0000000000007941 */ /* 0x000fea0003800000 */
.L_x_5273:
        /* <DEDUP_REMOVED lines=16> */
.L_x_5279:
[----:B------:R-:W-:Y:S05]  /*18b0*/  BSYNC B1 ;  /* 0x0000000000017941 */ /* 0x000fea0003800000 */
.L_x_5278:
        /* <DEDUP_REMOVED lines=40> */
[----:B------:R-:W-:-:S03]  /*1b40*/  LOP3.LUT R82, R19, UR25, R82, 0x96, !PT ;  /* 0x0000001913527c12 */ /* 0x000fc6000f8e9652 */
[----:B------:R-:W-:Y:S01]  /*1b50*/  IMAD.MOV.U32 R83, RZ, RZ, R18 ;  /* 0x000000ffff537224 */ /* 0x000fe200078e0012 */
[----:B------:R-:W-:Y:S02]  /*1b60*/  LOP3.LUT R84, R11, UR26, R84, 0x96, !PT ;  /* 0x0000001a0b547c12 */ /* 0x000fe4000f8e9654 */
[----:B------:R-:W-:Y:S02]  /*1b70*/  MOV R85, R10 ;  /* 0x0000000a00557202 */ /* 0x000fe40000000f00 */
.L_x_5277:
[----:B------:R-:W-:Y:S05]  /*1b80*/  BSYNC B0 ;  /* 0x0000000000007941 */ /* 0x000fea0003800000 */
.L_x_5276:
        /* <DEDUP_REMOVED lines=23> */
.L_x_5281:
[----:B------:R-:W-:Y:S02]  /*1d00*/  IMAD.MOV.U32 R11, RZ, RZ, R83 ;  /* 0x000000ffff0b7224 */ /* 0x000fe400078e0053 */
.L_x_5282:
[----:B------:R-:W-:Y:S05]  /*1d10*/  BSYNC B0 ;  /* 0x0000000000007941 */ /* 0x000fea0003800000 */
.L_x_5280:
        /* <DEDUP_REMOVED lines=16> */
.L_x_5286:
[----:B------:R-:W-:Y:S05]  /*1e20*/  BSYNC B1 ;  /* 0x0000000000017941 */ /* 0x000fea0003800000 */
.L_x_5285:
        /* <DEDUP_REMOVED lines=44> */
.L_x_5284:
[----:B------:R-:W-:Y:S05]  /*20f0*/  BSYNC B0 ;  /* 0x0000000000007941 */ /* 0x000fea0003800000 */
.L_x_5283:
        /* <DEDUP_REMOVED lines=9> */
[----:B------:R-:W-:Y:S01]  /*2190*/  FSETP.GTU.FTZ.AND P2, PT, R12, c[0x0][0x1e4], PT ;  /* 0x000079000c007a0b */ /* 0x000fe20003f5c000 */
[----:B------:R-:W-:-:S03]  /*21a0*/  HADD2.F32 R12, -RZ, R53.H1_H1 ;  /* 0x30000035ff0c7230 */ /* 0x000fc60000004100 */
        /* <DEDUP_REMOVED lines=12> */
.L_x_5288:
[----:B------:R-:W-:Y:S02]  /*2270*/  MOV R56, R83 ;  /* 0x0000005300387202 */ /* 0x000fe40000000f00 */
.L_x_5289:
[----:B------:R-:W-:Y:S05]  /*2280*/  BSYNC B0 ;  /* 0x0000000000007941 */ /* 0x000fea0003800000 */
.L_x_5287:
        /* <DEDUP_REMOVED lines=16> */
.L_x_5293:
[----:B------:R-:W-:Y:S05]  /*2390*/  BSYNC B1 ;  /* 0x0000000000017941 */ /* 0x000fea0003800000 */
.L_x_5292:
        /* <DEDUP_REMOVED lines=33> */
[----:B------:R-:W-:Y:S01]  /*25b0*/  IMAD.WIDE.U32 R84, R84, -0x2daee0ad, RZ ;  /* 0xd2511f5354547825 */ /* 0x000fe200078e00ff */
[----:B------:R-:W-:-:S03]  /*25c0*/  HFMA2.MMA R20, -RZ, RZ, 0, 0 ;  /* 0x00000000ff147435 */ /* 0x000fc600000001ff */
        /* <DEDUP_REMOVED lines=9> */
.L_x_5291:
[----:B------:R-:W-:Y:S05]  /*2660*/  BSYNC B0 ;  /* 0x0000000000007941 */ /* 0x000fea0003800000 */
.L_x_5290:
        /* <DEDUP_REMOVED lines=23> */
.L_x_5295:
[----:B------:R-:W-:Y:S02]  /*27e0*/  IMAD.MOV.U32 R13, RZ, RZ, R83 ;  /* 0x000000ffff0d7224 */ /* 0x000fe400078e0053 */
.L_x_5296:
[----:B------:R-:W-:Y:S05]  /*27f0*/  BSYNC B0 ;  /* 0x0000000000007941 */ /* 0x000fea0003800000 */
.L_x_5294:
        /* <DEDUP_REMOVED lines=16> */
.L_x_5300:
[----:B------:R-:W-:Y:S05]  /*2900*/  BSYNC B1 ;  /* 0x0000000000017941 */ /* 0x000fea0003800000 */
.L_x_5299:
        /* <DEDUP_REMOVED lines=44> */
.L_x_5298:
[----:B------:R-:W-:Y:S05]  /*2bd0*/  BSYNC B0 ;  /* 0x0000000000007941 */ /* 0x000fea0003800000 */
.L_x_5297:
[----:B------:R-:W0:Y:S01]  /*2be0*/  I2F.U32 R18, R13 ;  /* 0x0000000d00127306 */ /* 0x000e220000201000 */
[----:B------:R-:W-:Y:S01]  /*2bf0*/  HADD2.F32 R19, -RZ, R14.H1_H1 ;  /* 0x3000000eff137230 */ /* 0x000fe20000004100 */
[----:B------:R-:W-:Y:S01]  /*2c00*/  ISETP.NE.AND P5, PT, R21, 0x1, PT ;  /* 0x000000011500780c */ /* 0x000fe20003fa5270 */
[----:B------:R-:W-:Y:S01]  /*2c10*/  HADD2.F32 R14, -RZ, R54.H1_H1 ;  /* 0x30000036ff0e7230 */ /* 0x000fe20000004100 */
[----:B------:R-:W-:Y:S02]  /*2c20*/  BSSY B0, `(.L_x_5301) ;  /* 0x0000014000007945 */ /* 0x000fe40003800000 */
[----:B------:R-:W-:-:S04]  /*2c30*/  FMUL.FTZ R19, R19, R60 ;  /* 0x0000003c13137220 */ /* 0x000fc80000410000 */
[----:B------:R-:W-:Y:S02]  /*2c40*/  FMUL.FTZ R19, R19, c[0x0][0x1e8] ;  /* 0x00007a0013137a20 */ /* 0x000fe40000410000 */
[----:B0-----:R-:W-:-:S05]  /*2c50*/  FFMA.FTZ R18, R18, R77, 1.1641532182693481445e-10 ;  /* 0x2f00000012127423 */ /* 0x001fca000001004d */
[----:B------:R-:W-:Y:S01]  /*2c60*/  FSETP.GTU.FTZ.AND P4, PT, R18, c[0x0][0x1e4], PT ;  /* 0x0000790012007a0b */ /* 0x000fe20003f9c000 */
[----:B------:R-:W-:-:S03]  /*2c70*/  @P0 HADD2.F32 R18, -RZ, R26.H1_H1 ;  /* 0x3000001aff120230 */ /* 0x000fc60000004100 */
        /* <DEDUP_REMOVED lines=13> */
.L_x_5302:
[----:B------:R-:W-:Y:S02]  /*2d50*/  IMAD.MOV.U32 R14, RZ, RZ, R83 ;  /* 0x000000ffff0e7224 */ /* 0x000fe400078e0053 */
.L_x_5303:
[----:B------:R-:W-:Y:S05]  /*2d60*/  BSYNC B0 ;  /* 0x0000000000007941 */ /* 0x000fea0003800000 */
.L_x_5301:
        /* <DEDUP_REMOVED lines=16> */
.L_x_5307:
[----:B------:R-:W-:Y:S05]  /*2e70*/  BSYNC B1 ;  /* 0x0000000000017941 */ /* 0x000fea0003800000 */
.L_x_5306:
        /* <DEDUP_REMOVED lines=44> */
.L_x_5305:
[----:B------:R-:W-:Y:S05]  /*3140*/  BSYNC B0 ;  /* 0x0000000000007941 */ /* 0x000fea0003800000 */
.L_x_5304:
[----:B------:R-:W0:Y:S01]  /*3150*/  I2F.U32 R14, R14 ;  /* 0x0000000e000e7306 */ /* 0x000e220000201000 */
[----:B------:R-:W-:Y:S01]  /*3160*/  HADD2.F32 R21, -RZ, R15.H0_H0 ;  /* 0x2000000fff157230 */ /* 0x000fe20000004100 */
[----:B------:R-:W-:Y:S01]  /*3170*/  ISETP.NE.AND P6, PT, R19, 0x1, PT ;  /* 0x000000011300780c */ /* 0x000fe20003fc5270 */
[----:B------:R-:W-:Y:S01]  /*3180*/  HADD2.F32 R20, -RZ, R55.H0_H0 ;  /* 0x20000037ff147230 */ /* 0x000fe20000004100 */
[----:B------:R-:W-:Y:S01]  /*3190*/  BSSY B0, `(.L_x_5308) ;  /* 0x0000014000007945 */ /* 0x000fe20003800000 */
[----:B------:R-:W-:Y:S01]  /*31a0*/  @P0 HADD2.F32 R23, -RZ, R27.H0_H0 ;  /* 0x2000001bff170230 */ /* 0x000fe20000004100 */
        /* <DEDUP_REMOVED lines=17> */
.L_x_5309:
[----:B------:R-:W-:Y:S02]  /*32c0*/  MOV R58, R83 ;  /* 0x00000053003a7202 */ /* 0x000fe40000000f00 */
.L_x_5310:
[----:B------:R-:W-:Y:S05]  /*32d0*/  BSYNC B0 ;  /* 0x0000000000007941 */ /* 0x000fea0003800000 */
.L_x_5308:
        /* <DEDUP_REMOVED lines=18> */
.L_x_5314:
[----:B------:R-:W-:Y:S05]  /*3400*/  BSYNC B1 ;  /* 0x0000000000017941 */ /* 0x000fea0003800000 */
.L_x_5313:
        /* <DEDUP_REMOVED lines=44> */
.L_x_5312:
[----:B------:R-:W-:Y:S05]  /*36d0*/  BSYNC B0 ;  /* 0x0000000000007941 */ /* 0x000fea0003800000 */
.L_x_5311:
[----:B------:R-:W-:Y:S01]  /*36e0*/  ISETP.NE.AND P6, PT, R16, RZ, PT ;  /* 0x000000ff1000720c */ /* 0x000fe20003fc5270 */
[----:B------:R-:W-:Y:S01]  /*36f0*/  HADD2.F32 R15, -RZ, R15.H1_H1 ;  /* 0x3000000fff0f7230 */ /* 0x000fe20000004100 */
[----:B------:R-:W0:Y:S01]  /*3700*/  I2F.U32 R16, R58 ;  /* 0x0000003a00107306 */ /* 0x000e220000201000 */
[----:B------:R-:W-:Y:S01]  /*3710*/  SEL R23, RZ, 0x100, P4 ;  /* 0x00000100ff177807 */ /* 0x000fe20002000000 */
[----:B------:R-:W-:Y:S01]  /*3720*/  @P0 HADD2.F32 R22, -RZ, R27.H1_H1 ;  /* 0x3000001bff160230 */ /* 0x000fe20000004100 */
[----:B------:R-:W-:Y:S01]  /*3730*/  SEL R18, RZ, 0x10000, P5 ;  /* 0x00010000ff127807 */ /* 0x000fe20002800000 */
[----:B------:R-:W-:Y:S01]  /*3740*/  FMUL.FTZ R15, R15, R60 ;  /* 0x0000003c0f0f7220 */ /* 0x000fe20000410000 */
[----:B------:R-:W-:Y:S01]  /*3750*/  ISETP.NE.AND P5, PT, R17, RZ, PT ;  /* 0x000000ff1100720c */ /* 0x000fe20003fa5270 */
[----:B------:R-:W-:Y:S01]  /*3760*/  IMAD.MOV.U32 R78, RZ, RZ, 0x8 ;  /* 0x00000008ff4e7424 */ /* 0x000fe200078e00ff */
[----:B------:R-:W-:Y:S01]  /*3770*/  SEL R20, RZ, 0x1, P1 ;  /* 0x00000001ff147807 */ /* 0x000fe20000800000 */
[----:B------:R-:W-:Y:S01]  /*3780*/  FMUL.FTZ R15, R15, c[0x0][0x1e8] ;  /* 0x00007a000f0f7a20 */ /* 0x000fe20000410000 */
[----:B------:R-:W-:-:S02]  /*3790*/  SEL R56, RZ, 0x1, P5 ;  /* 0x00000001ff387807 */ /* 0x000fc40002800000 */
[----:B------:R-:W-:Y:S01]  /*37a0*/  SEL R59, RZ, 0x1, P3 ;  /* 0x00000001ff3b7807 */ /* 0x000fe20001800000 */
[----:B------:R-:W-:Y:S01]  /*37b0*/  IMAD.WIDE.U32 R20, R20, 0x10000, RZ ;  /* 0x0001000014147825 */ /* 0x000fe200078e00ff */
[----:B------:R-:W-:Y:S02]  /*37c0*/  SEL R19, RZ, 0x1, P6 ;  /* 0x00000001ff137807 */ /* 0x000fe40003000000 */
[----:B------:R-:W-:Y:S01]  /*37d0*/  IADD3 R61, R7, 0x100, RZ ;  /* 0x00000100073d7810 */ /* 0x000fe20007ffe0ff */
[----:B0-----:R-:W-:Y:S02]  /*37e0*/  FFMA.FTZ R16, R16, R77, 1.1641532182693481445e-10 ;  /* 0x2f00000010107423 */ /* 0x001fe4000001004d */
[----:B------:R-:W-:-:S03]  /*37f0*/  IMAD.WIDE.U32 R56, R56, 0x100, RZ ;  /* 0x0000010038387825 */ /* 0x000fc600078e00ff */
[----:B------:R-:W-:Y:S01]  /*3800*/  FSETP.GTU.FTZ.AND P4, PT, R16, c[0x0][0x1e4], PT ;  /* 0x0000790010007a0b */ /* 0x000fe20003f9c000 */
[----:B------:R-:W-:Y:S01]  /*3810*/  IMAD.WIDE.U32 R62, R61, R80, c[0x0][0x170] ;  /* 0x00005c003d3e7625 */ /* 0x000fe200078e0050 */
[----:B------:R-:W-:Y:S02]  /*3820*/  SEL R16, RZ, 0x1, P2 ;  /* 0x00000001ff107807 */ /* 0x000fe40001000000 */
[----:B------:R-:W-:Y:S02]  /*3830*/  SEL R17, RZ, 0x1000000, P4 ;  /* 0x01000000ff117807 */ /* 0x000fe40002000000 */
[----:B------:R-:W-:Y:S02]  /*3840*/  FSEL R15, R15, RZ, !P4 ;  /* 0x000000ff0f0f7208 */ /* 0x000fe40006000000 */
[----:B------:R-:W-:Y:S01]  /*3850*/  LOP3.LUT R23, R23, R17, R18, 0xfe, !PT ;  /* 0x0000001117177212 */ /* 0x000fe200078efe12 */
[----:B------:R-:W-:Y:S01]  /*3860*/  HADD2.F32 R18, -RZ, R55.H1_H1 ;  /* 0x30000037ff127230 */ /* 0x000fe20000004100 */
[----:B------:R-:W-:-:S04]  /*3870*/  IMAD.WIDE.U32 R16, R16, 0x1000000, RZ ;  /* 0x0100000010107825 */ /* 0x000fc800078e00ff */
[----:B------:R-:W-:Y:S01]  /*3880*/  FMUL.FTZ R15, R15, R18 ;  /* 0x000000120f0f7220 */ /* 0x000fe20000410000 */
[----:B------:R-:W-:Y:S02]  /*3890*/  LOP3.LUT R20, R56, R16, R20, 0xfe, !PT ;  /* 0x0000001038147212 */ /* 0x000fe400078efe14 */
[----:B------:R-:W-:Y:S01]  /*38a0*/  LOP3.LUT R59, R17, R23, R59, 0xfe, !PT ;  /* 0x00000017113b7212 */ /* 0x000fe200078efe3b */
[----:B------:R-:W-:Y:S01]  /*38b0*/  @P0 FADD.FTZ R15, R15, R22 ;  /* 0x000000160f0f0221 */ /* 0x000fe20000010000 */
[----:B------:R-:W-:Y:S01]  /*38c0*/  LOP3.LUT R20, R20, R19, RZ, 0xfc, !PT ;  /* 0x0000001314147212 */ /* 0x000fe200078efcff */
[----:B------:R-:W-:Y:S01]  /*38d0*/  IMAD.WIDE.U32 R22, R7, R80, c[0x0][0x188] ;  /* 0x0000620007167625 */ /* 0x000fe200078e0050 */
[----:B------:R-:W-:Y:S02]  /*38e0*/  F2FP.PACK_AB R18, R13, R12 ;  /* 0x0000000c0d12723e */ /* 0x000fe400000000ff */
[----:B------:R-:W-:Y:S02]  /*38f0*/  F2FP.PACK_AB R17, R11, R10 ;  /* 0x0000000a0b11723e */ /* 0x000fe400000000ff */
[----:B------:R-:W-:-:S02]  /*3900*/  F2FP.PACK_AB R16, R9, R8 ;  /* 0x000000080910723e */ /* 0x000fc400000000ff */
[----:B------:R-:W-:Y:S02]  /*3910*/  F2FP.PACK_AB R19, R15, R14 ;  /* 0x0000000e0f13723e */ /* 0x000fe400000000ff */
        /* <DEDUP_REMOVED lines=19> */
.L_x_5316:
[----:B-1----:R-:W-:Y:S02]  /*3a50*/  IMAD.MOV.U32 R62, RZ, RZ, R83 ;  /* 0x000000ffff3e7224 */ /* 0x002fe400078e0053 */
.L_x_5317:
[----:B------:R-:W-:Y:S05]  /*3a60*/  BSYNC B0 ;  /* 0x0000000000007941 */ /* 0x000fea0003800000 */
.L_x_5315:
        /* <DEDUP_REMOVED lines=16> */
.L_x_5321:
[----:B------:R-:W-:Y:S05]  /*3b70*/  BSYNC B1 ;  /* 0x0000000000017941 */ /* 0x000fea0003800000 */
.L_x_5320:
        /* <DEDUP_REMOVED lines=44> */
.L_x_5319:
[----:B------:R-:W-:Y:S05]  /*3e40*/  BSYNC B0 ;  /* 0x0000000000007941 */ /* 0x000fea0003800000 */
.L_x_5318:
[----:B------:R-:W0:Y:S01]  /*3e50*/  I2F.U32 R16, R62 ;  /* 0x0000003e00107306 */ /* 0x000e220000201000 */
[----:B-----5:R-:W-:Y:S01]  /*3e60*/  HADD2.F32 R17, -RZ, R20.H0_H0 ;  /* 0x20000014ff117230 */ /* 0x020fe20000004100 */
[----:B------:R-:W-:Y:S01]  /*3e70*/  BSSY B0, `(.L_x_5322) ;  /* 0x0000017000007945 */ /* 0x000fe20003800000 */
[----:B------:R-:W-:Y:S01]  /*3e80*/  @P0 HADD2.F32 R19, -RZ, R24.H0_H0 ;  /* 0x20000018ff130230 */ /* 0x000fe20000004100 */
[----:B------:R-:W-:Y:S02]  /*3e90*/  IADD3 R58, R65, 0x1, RZ ;  /* 0x00000001413a7810 */ /* 0x000fe40007ffe0ff */
        /* <DEDUP_REMOVED lines=19> */
.L_x_5323:
[----:B------:R-:W-:Y:S02]  /*3fd0*/  MOV R17, R83 ;  /* 0x0000005300117202 */ /* 0x000fe40000000f00 */
.L_x_5324:
[----:B------:R-:W-:Y:S05]  /*3fe0*/  BSYNC B0 ;  /* 0x0000000000007941 */ /* 0x000fea0003800000 */
.L_x_5322:
        /* <DEDUP_REMOVED lines=16> */
.L_x_5328:
[----:B------:R-:W-:Y:S05]  /*40f0*/  BSYNC B1 ;  /* 0x0000000000017941 */ /* 0x000fea0003800000 */
.L_x_5327:
        /* <DEDUP_REMOVED lines=44> */
.L_x_5326:
[----:B------:R-:W-:Y:S05]  /*43c0*/  BSYNC B0 ;  /* 0x0000000000007941 */ /* 0x000fea0003800000 */
.L_x_5325:
        /* <DEDUP_REMOVED lines=24> */
.L_x_5330:
[----:B------:R-:W-:Y:S02]  /*4550*/  IMAD.MOV.U32 R20, RZ, RZ, R83 ;  /* 0x000000ffff147224 */ /* 0x000fe400078e0053 */
.L_x_5331:
[----:B------:R-:W-:Y:S05]  /*4560*/  BSYNC B0 ;  /* 0x0000000000007941 */ /* 0x000fea0003800000 */
.L_x_5329:
        /* <DEDUP_REMOVED lines=16> */
.L_x_5335:
[----:B------:R-:W-:Y:S05]  /*4670*/  BSYNC B1 ;  /* 0x0000000000017941 */ /* 0x000fea0003800000 */
.L_x_5334:
        /* <DEDUP_REMOVED lines=44> */
.L_x_5333:
[----:B------:R-:W-:Y:S05]  /*4940*/  BSYNC B0 ;  /* 0x0000000000007941 */ /* 0x000fea0003800000 */
.L_x_5332:
        /* <DEDUP_REMOVED lines=23> */
.L_x_5337:
[----:B------:R-:W-:Y:S02]  /*4ac0*/  IMAD.MOV.U32 R19, RZ, RZ, R83 ;  /* 0x000000ffff137224 */ /* 0x000fe400078e0053 */
.L_x_5338:
[----:B------:R-:W-:Y:S05]  /*4ad0*/  BSYNC B0 ;  /* 0x0000000000007941 */ /* 0x000fea0003800000 */
.L_x_5336:
        /* <DEDUP_REMOVED lines=16> */
.L_x_5342:
[----:B------:R-:W-:Y:S05]  /*4be0*/  BSYNC B1 ;  /* 0x0000000000017941 */ /* 0x000fea0003800000 */
.L_x_5341:
        /* <DEDUP_REMOVED lines=44> */
.L_x_5340:
[----:B------:R-:W-:Y:S05]  /*4eb0*/  BSYNC B0 ;  /* 0x0000000000007941 */ /* 0x000fea0003800000 */
.L_x_5339:
        /* <DEDUP_REMOVED lines=23> */
.L_x_5344:
[----:B------:R-:W-:Y:S02]  /*5030*/  IMAD.MOV.U32 R66, RZ, RZ, R83 ;  /* 0x000000ffff427224 */ /* 0x000fe400078e0053 */
.L_x_5345:
[----:B------:R-:W-:Y:S05]  /*5040*/  BSYNC B0 ;  /* 0x0000000000007941 */ /* 0x000fea0003800000 */
.L_x_5343:
        /* <DEDUP_REMOVED lines=16> */
.L_x_5349:
[----:B------:R-:W-:Y:S05]  /*5150*/  BSYNC B1 ;  /* 0x0000000000017941 */ /* 0x000fea0003800000 */
.L_x_5348:
        /* <DEDUP_REMOVED lines=44> */
.L_x_5347:
[----:B------:R-:W-:Y:S05]  /*5420*/  BSYNC B0 ;  /* 0x0000000000007941 */ /* 0x000fea0003800000 */
.L_x_5346:
        /* <DEDUP_REMOVED lines=23> */
.L_x_5351:
[----:B------:R-:W-:Y:S02]  /*55a0*/  IMAD.MOV.U32 R21, RZ, RZ, R83 ;  /* 0x000000ffff157224 */ /* 0x000fe400078e0053 */
.L_x_5352:
[----:B------:R-:W-:Y:S05]  /*55b0*/  BSYNC B0 ;  /* 0x0000000000007941 */ /* 0x000fea0003800000 */
.L_x_5350:
        /* <DEDUP_REMOVED lines=16> */
.L_x_5356:
[----:B------:R-:W-:Y:S05]  /*56c0*/  BSYNC B1 ;  /* 0x0000000000017941 */ /* 0x000fea0003800000 */
.L_x_5355:
        /* <DEDUP_REMOVED lines=44> */
.L_x_5354:
[----:B------:R-:W-:Y:S05]  /*5990*/  BSYNC B0 ;  /* 0x0000000000007941 */ /* 0x000fea0003800000 */
.L_x_5353:
[----:B------:R-:W0:Y:S01]  /*59a0*/  I2F.U32 R58, R21 ;  /* 0x00000015003a7306 */ /* 0x000e220000201000 */
[----:B------:R-:W-:Y:S01]  /*59b0*/  HADD2.F32 R59, -RZ, R22.H1_H1 ;  /* 0x30000016ff3b7230 */ /* 0x000fe20000004100 */
[----:B------:R-:W-:Y:S01]  /*59c0*/  ISETP.NE.AND P5, PT, R63, 0x1, PT ;  /* 0x000000013f00780c */ /* 0x000fe20003fa5270 */
[----:B------:R-:W-:Y:S01]  /*59d0*/  HADD2.F32 R22, -RZ, R50.H1_H1 ;  /* 0x30000032ff167230 */ /* 0x000fe20000004100 */
[----:B------:R-:W-:Y:S01]  /*59e0*/  BSSY B0, `(.L_x_5357) ;  /* 0x0000014000007945 */ /* 0x000fe20003800000 */
[----:B------:R-:W-:Y:S01]  /*59f0*/  @P0 HADD2.F32 R62, -RZ, R26.H1_H1 ;  /* 0x3000001aff3e0230 */ /* 0x000fe20000004100 */
        /* <DEDUP_REMOVED lines=17> */
.L_x_5358:
[----:B------:R-:W-:Y:S02]  /*5b10*/  IMAD.MOV.U32 R22, RZ, RZ, R83 ;  /* 0x000000ffff167224 */ /* 0x000fe400078e0053 */
.L_x_5359:
[----:B------:R-:W-:Y:S05]  /*5b20*/  BSYNC B0 ;  /* 0x0000000000007941 */ /* 0x000fea0003800000 */
.L_x_5357:
        /* <DEDUP_REMOVED lines=16> */
.L_x_5363:
[----:B------:R-:W-:Y:S05]  /*5c30*/  BSYNC B1 ;  /* 0x0000000000017941 */ /* 0x000fea0003800000 */
.L_x_5362:
        /* <DEDUP_REMOVED lines=44> */
.L_x_5361:
[----:B------:R-:W-:Y:S05]  /*5f00*/  BSYNC B0 ;  /* 0x0000000000007941 */ /* 0x000fea0003800000 */
.L_x_5360:
[----:B------:R-:W0:Y:S01]  /*5f10*/  I2F.U32 R22, R22 ;  /* 0x0000001600167306 */ /* 0x000e220000201000 */
[----:B------:R-:W-:Y:S01]  /*5f20*/  HADD2.F32 R63, -RZ, R23.H0_H0 ;  /* 0x20000017ff3f7230 */ /* 0x000fe20000004100 */
[C---:B------:R-:W-:Y:S01]  /*5f30*/  ISETP.NE.AND P6, PT, R58.reuse, 0x1, PT ;  /* 0x000000013a00780c */ /* 0x040fe20003fc5270 */
[----:B------:R-:W-:Y:S01]  /*5f40*/  HADD2.F32 R62, -RZ, R51.H0_H0 ;  /* 0x20000033ff3e7230 */ /* 0x000fe20000004100 */
[----:B------:R-:W-:Y:S01]  /*5f50*/  BSSY B0, `(.L_x_5364) ;  /* 0x0000014000007945 */ /* 0x000fe20003800000 */
[----:B------:R-:W-:Y:S01]  /*5f60*/  IADD3 R72, R58, 0x1, RZ ;  /* 0x000000013a487810 */ /* 0x000fe20007ffe0ff */
[----:B------:R-:W-:-:S04]  /*5f70*/  FMUL.FTZ R63, R63, R60 ;  /* 0x0000003c3f3f7220 */ /* 0x000fc80000410000 */
[----:B------:R-:W-:Y:S02]  /*5f80*/  FMUL.FTZ R63, R63, c[0x0][0x1e8] ;  /* 0x00007a003f3f7a20 */ /* 0x000fe40000410000 */
[----:B0-----:R-:W-:-:S05]  /*5f90*/  FFMA.FTZ R59, R22, R77, 1.1641532182693481445e-10 ;  /* 0x2f000000163b7423 */ /* 0x001fca000001004d */
[----:B------:R-:W-:Y:S01]  /*5fa0*/  FSETP.GTU.FTZ.AND P5, PT, R59, c[0x0][0x1e4], PT ;  /* 0x000079003b007a0b */ /* 0x000fe20003fbc000 */
[----:B------:R-:W-:-:S03]  /*5fb0*/  @P0 HADD2.F32 R59, -RZ, R27.H0_H0 ;  /* 0x2000001bff3b0230 */ /* 0x000fc60000004100 */
        /* <DEDUP_REMOVED lines=12> */
.L_x_5365:
[----:B------:R-:W-:Y:S02]  /*6080*/  IMAD.MOV.U32 R68, RZ, RZ, R83 ;  /* 0x000000ffff447224 */ /* 0x000fe400078e0053 */
.L_x_5366:
[----:B------:R-:W-:Y:S05]  /*6090*/  BSYNC B0 ;  /* 0x0000000000007941 */ /* 0x000fea0003800000 */
.L_x_5364:
        /* <DEDUP_REMOVED lines=18> */
.L_x_5370:
[----:B------:R-:W-:Y:S05]  /*61c0*/  BSYNC B1 ;  /* 0x0000000000017941 */ /* 0x000fea0003800000 */
.L_x_5369:
        /* <DEDUP_REMOVED lines=44> */
.L_x_5368:
[----:B------:R-:W-:Y:S05]  /*6490*/  BSYNC B0 ;  /* 0x0000000000007941 */ /* 0x000fea0003800000 */
.L_x_5367:
[----:B------:R-:W-:Y:S01]  /*64a0*/  ISETP.NE.AND P6, PT, R56, RZ, PT ;  /* 0x000000ff3800720c */ /* 0x000fe20003fc5270 */
[----:B------:R-:W-:Y:S01]  /*64b0*/  HADD2.F32 R23, -RZ, R23.H1_H1 ;  /* 0x30000017ff177230 */ /* 0x000fe20000004100 */
[----:B------:R-:W0:Y:S01]  /*64c0*/  I2F.U32 R56, R68 ;  /* 0x0000004400387306 */ /* 0x000e220000201000 */
[----:B------:R-:W-:Y:S01]  /*64d0*/  SEL R58, RZ, 0x10000, P5 ;  /* 0x00010000ff3a7807 */ /* 0x000fe20002800000 */
[----:B------:R-:W-:Y:S01]  /*64e0*/  @P0 HADD2.F32 R64, -RZ, R27.H1_H1 ;  /* 0x3000001bff400230 */ /* 0x000fe20000004100 */
[----:B------:R-:W-:Y:S01]  /*64f0*/  SEL R59, RZ, 0x100, P4 ;  /* 0x00000100ff3b7807 */ /* 0x000fe20002000000 */
[----:B------:R-:W-:Y:S01]  /*6500*/  FMUL.FTZ R23, R23, R60 ;  /* 0x0000003c17177220 */ /* 0x000fe20000410000 */
[----:B------:R-:W-:-:S02]  /*6510*/  ISETP.NE.AND P5, PT, R57, RZ, PT ;  /* 0x000000ff3900720c */ /* 0x000fc40003fa5270 */
[----:B------:R-:W-:Y:S01]  /*6520*/  SEL R62, RZ, 0x1, P1 ;  /* 0x00000001ff3e7807 */ /* 0x000fe20000800000 */
[----:B------:R-:W-:Y:S01]  /*6530*/  FMUL.FTZ R23, R23, c[0x0][0x1e8] ;  /* 0x00007a0017177a20 */ /* 0x000fe20000410000 */
[----:B------:R-:W-:Y:S02]  /*6540*/  SEL R66, RZ, 0x1, P5 ;  /* 0x00000001ff427807 */ /* 0x000fe40002800000 */
[----:B------:R-:W-:Y:S01]  /*6550*/  SEL R65, RZ, 0x1, P6 ;  /* 0x00000001ff417807 */ /* 0x000fe20003000000 */
[----:B------:R-:W-:Y:S01]  /*6560*/  IMAD.WIDE.U32 R62, R62, 0x10000, RZ ;  /* 0x000100003e3e7825 */ /* 0x000fe200078e00ff */
[----:B------:R-:W-:-:S03]  /*6570*/  IADD3 R76, R7, 0x200, RZ ;  /* 0x00000200074c7810 */ /* 0x000fc60007ffe0ff */
        /* <DEDUP_REMOVED lines=8> */
[----:B------:R-:W-:Y:S01]  /*6600*/  IMAD.WIDE.U32 R56, R56, 0x1000000, RZ ;  /* 0x0100000038387825 */ /* 0x000fe200078e00ff */
[----:B------:R-:W-:-:S04]  /*6610*/  HADD2.F32 R58, -RZ, R51.H1_H1 ;  /* 0x30000033ff3a7230 */ /* 0x000fc80000004100 */
[----:B------:R-:W-:Y:S01]  /*6620*/  LOP3.LUT R62, R66, R56, R62, 0xfe, !PT ;  /* 0x00000038423e7212 */ /* 0x000fe200078efe3e */
[----:B------:R-:W-:Y:S01]  /*6630*/  FMUL.FTZ R23, R23, R58 ;  /* 0x0000003a17177220 */ /* 0x000fe20000410000 */
[----:B------:R-:W-:Y:S02]  /*6640*/  SEL R56, RZ, 0x1, P3 ;  /* 0x00000001ff387807 */ /* 0x000fe40001800000 */
[----:B------:R-:W-:Y:S01]  /*6650*/  LOP3.LUT R62, R62, R65, RZ, 0xfc, !PT ;  /* 0x000000413e3e7212 */ /* 0x000fe200078efcff */
[----:B------:R-:W-:Y:S01]  /*6660*/  @P0 FADD.FTZ R23, R64, R23 ;  /* 0x0000001740170221 */ /* 0x000fe20000010000 */
[----:B------:R-:W-:Y:S01]  /*6670*/  LOP3.LUT R69, R57, R59, R56, 0xfe, !PT ;  /* 0x0000003b39457212 */ /* 0x000fe200078efe38 */
[----:B------:R-:W-:Y:S01]  /*6680*/  IMAD.WIDE.U32 R64, R61, R80, c[0x0][0x188] ;  /* 0x000062003d407625 */ /* 0x000fe200078e0050 */
[----:B------:R-:W-:Y:S02]  /*6690*/  F2FP.PACK_AB R58, R21, R20 ;  /* 0x00000014153a723e */ /* 0x000fe400000000ff */
[----:B------:R-:W-:-:S02]  /*66a0*/  F2FP.PACK_AB R57, R19, R18 ;  /* 0x000000121339723e */ /* 0x000fc400000000ff */
[----:B------:R-:W-:Y:S02]  /*66b0*/  F2FP.PACK_AB R56, R17, R16 ;  /* 0x000000101138723e */ /* 0x000fe400000000ff */
[----:B------:R-:W-:Y:S02]  /*66c0*/  F2FP.PACK_AB R59, R23, R22 ;  /* 0x00000016173b723e */ /* 0x000fe400000000ff */
        /* <DEDUP_REMOVED lines=11> */
[----:B-1----:R-:W-:Y:S02]  /*6780*/  ISETP.NE.AND P1, PT, R72, 0x2, PT ;  /* 0x000000024800780c */ /* 0x002fe40003f25270 */
[----:B------:R-:W-:-:S11]  /*6790*/  MOV R61, R84 ;  /* 0x00000054003d7202 */ /* 0x000fd60000000f00 */
[----:B------:R-:W-:Y:S05]  /*67a0*/  @!P1 BRA `(.L_x_5373) ;  /* 0x0000006000009947 */ /* 0x000fea0003800000 */
[----:B------:R-:W-:Y:S01]  /*67b0*/  ISETP.NE.AND P1, PT, R72, 0x3, PT ;  /* 0x000000034800780c */ /* 0x000fe20003f25270 */
[----:B------:R-:W-:-:S12]  /*67c0*/  IMAD.MOV.U32 R61, RZ, RZ, R82 ;  /* 0x000000ffff3d7224 */ /* 0x000fd800078e0052 */
[----:B------:R-:W-:Y:S05]  /*67d0*/  @P1 BRA `(.L_x_5373) ;  /* 0x0000003000001947 */ /* 0x000fea0003800000 */
[----:B------:R-:W-:Y:S01]  /*67e0*/  MOV R61, R85 ;  /* 0x00000055003d7202 */ /* 0x000fe20000000f00 */
[----:B------:R-:W-:Y:S05]  /*67f0*/  BRA `(.L_x_5373) ;  /* 0x0000001000007947 */ /* 0x000fea0003800000 */
.L_x_5372:
[----:B-1----:R-:W-:Y:S02]  /*6800*/  IMAD.MOV.U32 R61, RZ, RZ, R83 ;  /* 0x000000ffff3d7224 */ /* 0x002fe400078e0053 */
.L_x_5373:
[----:B------:R-:W-:Y:S05]  /*6810*/  BSYNC B0 ;  /* 0x0000000000007941 */ /* 0x000fea0003800000 */
.L_x_5371:
        /* <DEDUP_REMOVED lines=16> */
.L_x_5377:
[----:B------:R-:W-:Y:S05]  /*6920*/  BSYNC B1 ;  /* 0x0000000000017941 */ /* 0x000fea0003800000 */
.L_x_5376:
        /* <DEDUP_REMOVED lines=44> */
.L_x_5375:
[----:B------:R-:W-:Y:S05]  /*6bf0*/  BSYNC B0 ;  /* 0x0000000000007941 */ /* 0x000fea0003800000 */
.L_x_5374:
        /* <DEDUP_REMOVED lines=24> */
.L_x_5379:
[----:B------:R-:W-:Y:S02]  /*6d80*/  IMAD.MOV.U32 R69, RZ, RZ, R83 ;  /* 0x000000ffff457224 */ /* 0x000fe400078e0053 */
.L_x_5380:
[----:B------:R-:W-:Y:S05]  /*6d90*/  BSYNC B0 ;  /* 0x0000000000007941 */ /* 0x000fea0003800000 */
.L_x_5378:
        /* <DEDUP_REMOVED lines=16> */
.L_x_5384:
[----:B------:R-:W-:Y:S05]  /*6ea0*/  BSYNC B1 ;  /* 0x0000000000017941 */ /* 0x000fea0003800000 */
.L_x_5383:
        /* <DEDUP_REMOVED lines=44> */
.L_x_5382:
[----:B------:R-:W-:Y:S05]  /*7170*/  BSYNC B0 ;  /* 0x0000000000007941 */ /* 0x000fea0003800000 */
.L_x_5381:
        /* <DEDUP_REMOVED lines=24> */
.L_x_5386:
[----:B------:R-:W-:Y:S02]  /*7300*/  IMAD.MOV.U32 R56, RZ, RZ, R83 ;  /* 0x000000ffff387224 */ /* 0x000fe400078e0053 */
.L_x_5387:
[----:B------:R-:W-:Y:S05]  /*7310*/  BSYNC B0 ;  /* 0x0000000000007941 */ /* 0x000fea0003800000 */
.L_x_5385:
        /* <DEDUP_REMOVED lines=16> */
.L_x_5391:
[----:B------:R-:W-:Y:S05]  /*7420*/  BSYNC B1 ;  /* 0x0000000000017941 */ /* 0x000fea0003800000 */
.L_x_5390:
        /* <DEDUP_REMOVED lines=44> */
.L_x_5389:
[----:B------:R-:W-:Y:S05]  /*76f0*/  BSYNC B0 ;  /* 0x0000000000007941 */ /* 0x000fea0003800000 */
.L_x_5388:
[----:B------:R-:W0:Y:S01]  /*7700*/  I2F.U32 R56, R56 ;  /* 0x0000003800387306 */ /* 0x000e220000201000 */
[----:B------:R-:W-:Y:S01]  /*7710*/  HADD2.F32 R65, -RZ, R57.H0_H0 ;  /* 0x20000039ff417230 */ /* 0x000fe20000004100 */
[C---:B------:R-:W-:Y:S01]  /*7720*/  ISETP.NE.AND P2, PT, R66.reuse, 0x1, PT ;  /* 0x000000014200780c */ /* 0x040fe20003f45270 */
        /* <DEDUP_REMOVED lines=20> */
.L_x_5393:
[----:B------:R-:W-:Y:S02]  /*7870*/  IMAD.MOV.U32 R56, RZ, RZ, R83 ;  /* 0x000000ffff387224 */ /* 0x000fe400078e0053 */
.L_x_5394:
[----:B------:R-:W-:Y:S05]  /*7880*/  BSYNC B0 ;  /* 0x0000000000007941 */ /* 0x000fea0003800000 */
.L_x_5392:
        /* <DEDUP_REMOVED lines=16> */
.L_x_5398:
[----:B------:R-:W-:Y:S05]  /*7990*/  BSYNC B1 ;  /* 0x0000000000017941 */ /* 0x000fea0003800000 */
.L_x_5397:
        /* <DEDUP_REMOVED lines=44> */
.L_x_5396:
[----:B------:R-:W-:Y:S05]  /*7c60*/  BSYNC B0 ;  /* 0x0000000000007941 */ /* 0x000fea0003800000 */
.L_x_5395:
[----:B------:R-:W0:Y:S01]  /*7c70*/  I2F.U32 R56, R56 ;  /* 0x0000003800387306 */ /* 0x000e220000201000 */
[----:B------:R-:W-:Y:S01]  /*7c80*/  HADD2.F32 R65, -RZ, R57.H1_H1 ;  /* 0x30000039ff417230 */ /* 0x000fe20000004100 */
[C---:B------:R-:W-:Y:S01]  /*7c90*/  ISETP.NE.AND P3, PT, R67.reuse, 0x1, PT ;  /* 0x000000014300780c */ /* 0x040fe20003f65270 */
[----:B------:R-:W-:Y:S01]  /*7ca0*/  HADD2.F32 R64, -RZ, R45.H1_H1 ;  /* 0x3000002dff407230 */ /* 0x000fe20000004100 */
[----:B------:R-:W-:Y:S01]  /*7cb0*/  BSSY B0, `(.L_x_5399) ;  /* 0x0000014000007945 */ /* 0x000fe20003800000 */
[----:B------:R-:W-:Y:S01]  /*7cc0*/  IADD3 R66, R67, 0x1, RZ ;  /* 0x0000000143427810 */ /* 0x000fe20007ffe0ff */
[----:B------:R-:W-:-:S04]  /*7cd0*/  FMUL.FTZ R65, R65, R60 ;  /* 0x0000003c41417220 */ /* 0x000fc80000410000 */
[----:B------:R-:W-:Y:S02]  /*7ce0*/  FMUL.FTZ R65, R65, c[0x0][0x1e8] ;  /* 0x00007a0041417a20 */ /* 0x000fe40000410000 */
[----:B0-----:R-:W-:-:S05]  /*7cf0*/  FFMA.FTZ R57, R56, R77, 1.1641532182693481445e-10 ;  /* 0x2f00000038397423 */ /* 0x001fca000001004d */
[----:B------:R-:W-:Y:S01]  /*7d00*/  FSETP.GTU.FTZ.AND P2, PT, R57, c[0x0][0x1e4], PT ;  /* 0x0000790039007a0b */ /* 0x000fe20003f5c000 */
[----:B------:R-:W-:-:S03]  /*7d10*/  @P0 HADD2.F32 R57, -RZ, R25.H1_H1 ;  /* 0x30000019ff390230 */ /* 0x000fc60000004100 */
        /* <DEDUP_REMOVED lines=12> */
.L_x_5400:
[----:B------:R-:W-:Y:S02]  /*7de0*/  IMAD.MOV.U32 R65, RZ, RZ, R83 ;  /* 0x000000ffff417224 */ /* 0x000fe400078e0053 */
.L_x_5401:
[----:B------:R-:W-:Y:S05]  /*7df0*/  BSYNC B0 ;  /* 0x0000000000007941 */ /* 0x000fea0003800000 */
.L_x_5399:
        /* <DEDUP_REMOVED lines=16> */
.L_x_5405:
[----:B------:R-:W-:Y:S05]  /*7f00*/  BSYNC B1 ;  /* 0x0000000000017941 */ /* 0x000fea0003800000 */
.L_x_5404:
        /* <DEDUP_REMOVED lines=44> */
.L_x_5403:
[----:B------:R-:W-:Y:S05]  /*81d0*/  BSYNC B0 ;  /* 0x0000000000007941 */ /* 0x000fea0003800000 */
.L_x_5402:
        /* <DEDUP_REMOVED lines=23> */
.L_x_5407:
[----:B------:R-:W-:Y:S02]  /*8350*/  IMAD.MOV.U32 R74, RZ, RZ, R83 ;  /* 0x000000ffff4a7224 */ /* 0x000fe400078e0053 */
.L_x_5408:
[----:B------:R-:W-:Y:S05]  /*8360*/  BSYNC B0 ;  /* 0x0000000000007941 */ /* 0x000fea0003800000 */
.L_x_5406:
        /* <DEDUP_REMOVED lines=16> */
.L_x_5412:
[----:B------:R-:W-:Y:S05]  /*8470*/  BSYNC B1 ;  /* 0x0000000000017941 */ /* 0x000fea0003800000 */
.L_x_5411:
        /* <DEDUP_REMOVED lines=44> */
.L_x_5410:
[----:B------:R-:W-:Y:S05]  /*8740*/  BSYNC B0 ;  /* 0x0000000000007941 */ /* 0x000fea0003800000 */
.L_x_5409:
        /* <DEDUP_REMOVED lines=23> */
.L_x_5414:
[----:B------:R-:W-:Y:S02]  /*88c0*/  IMAD.MOV.U32 R58, RZ, RZ, R83 ;  /* 0x000000ffff3a7224 */ /* 0x000fe400078e0053 */
.L_x_5415:
[----:B------:R-:W-:Y:S05]  /*88d0*/  BSYNC B0 ;  /* 0x0000000000007941 */ /* 0x000fea0003800000 */
.L_x_5413:
        /* <DEDUP_REMOVED lines=16> */
.L_x_5419:
[----:B------:R-:W-:Y:S05]  /*89e0*/  BSYNC B1 ;  /* 0x0000000000017941 */ /* 0x000fea0003800000 */
.L_x_5418:
        /* <DEDUP_REMOVED lines=44> */
.L_x_5417:
[----:B------:R-:W-:Y:S05]  /*8cb0*/  BSYNC B0 ;  /* 0x0000000000007941 */ /* 0x000fea0003800000 */
.L_x_5416:
        /* <DEDUP_REMOVED lines=23> */
.L_x_5421:
[----:B------:R-:W-:Y:S02]  /*8e30*/  IMAD.MOV.U32 R58, RZ, RZ, R83 ;  /* 0x000000ffff3a7224 */ /* 0x000fe400078e0053 */
.L_x_5422:
[----:B------:R-:W-:Y:S05]  /*8e40*/  BSYNC B0 ;  /* 0x0000000000007941 */ /* 0x000fea0003800000 */
.L_x_5420:
        /* <DEDUP_REMOVED lines=18> */
.L_x_5426:
[----:B------:R-:W-:Y:S05]  /*8f70*/  BSYNC B1 ;  /* 0x0000000000017941 */ /* 0x000fea0003800000 */
.L_x_5425:
        /* <DEDUP_REMOVED lines=44> */
.L_x_5424:
[----:B------:R-:W-:Y:S05]  /*9240*/  BSYNC B0 ;  /* 0x0000000000007941 */ /* 0x000fea0003800000 */
.L_x_5423:
[----:B------:R-:W0:Y:S01]  /*9250*/  I2F.U32 R58, R58 ;  /* 0x0000003a003a7306 */ /* 0x000e220000201000 */
[----:B------:R-:W-:Y:S01]  /*9260*/  HADD2.F32 R59, -RZ, R59.H1_H1 ;  /* 0x3000003bff3b7230 */ /* 0x000fe20000004100 */
[----:B------:R-:W-:Y:S02]  /*9270*/  SEL R56, RZ, 0x10000, P5 ;  /* 0x00010000ff387807 */ /* 0x000fe40002800000 */
[----:B------:R-:W-:Y:S02]  /*9280*/  ISETP.NE.AND P5, PT, R69, RZ, PT ;  /* 0x000000ff4500720c */ /* 0x000fe40003fa5270 */
[----:B------:R-:W-:Y:S02]  /*9290*/  SEL R69, RZ, 0x100, P4 ;  /* 0x00000100ff457807 */ /* 0x000fe40002000000 */
[----:B------:R-:W-:-:S02]  /*92a0*/  ISETP.NE.AND P6, PT, R68, RZ, PT ;  /* 0x000000ff4400720c */ /* 0x000fc40003fc5270 */
[----:B------:R-:W-:Y:S02]  /*92b0*/  SEL R68, RZ, 0x1, P2 ;  /* 0x00000001ff447807 */ /* 0x000fe40001000000 */
[----:B------:R-:W-:Y:S02]  /*92c0*/  SEL R70, RZ, 0x1, P1 ;  /* 0x00000001ff467807 */ /* 0x000fe40000800000 */
[----:B------:R-:W-:Y:S01]  /*92d0*/  SEL R74, RZ, 0x1, P5 ;  /* 0x00000001ff4a7807 */ /* 0x000fe20002800000 */
[----:B0-----:R-:W-:Y:S01]  /*92e0*/  FFMA.FTZ R57, R58, R77, 1.1641532182693481445e-10 ;  /* 0x2f0000003a397423 */ /* 0x001fe2000001004d */
[----:B------:R-:W-:-:S03]  /*92f0*/  @P0 HADD2.F32 R58, -RZ, R27.H1_H1 ;  /* 0x3000001bff3a0230 */ /* 0x000fc60000004100 */
[----:B------:R-:W-:Y:S01]  /*9300*/  IMAD.WIDE.U32 R74, R74, 0x100, RZ ;  /* 0x000001004a4a7825 */ /* 0x000fe200078e00ff */
[----:B------:R-:W-:-:S03]  /*9310*/  FSETP.GTU.FTZ.AND P4, PT, R57, c[0x0][0x1e4], PT ;  /* 0x0000790039007a0b */ /* 0x000fc60003f9c000 */
[----:B------:R-:W-:Y:S01]  /*9320*/  FMUL.FTZ R57, R59, R60 ;  /* 0x0000003c3b397220 */ /* 0x000fe20000410000 */
[----:B------:R-:W-:-:S03]  /*9330*/  SEL R71, RZ, 0x1000000, P4 ;  /* 0x01000000ff477807 */ /* 0x000fc60002000000 */
[----:B------:R-:W-:Y:S01]  /*9340*/  FMUL.FTZ R72, R57, c[0x0][0x1e8] ;  /* 0x00007a0039487a20 */ /* 0x000fe20000410000 */
[----:B------:R-:W-:Y:S01]  /*9350*/  LOP3.LUT R59, R69, R71, R56, 0xfe, !PT ;  /* 0x00000047453b7212 */ /* 0x000fe200078efe38 */
[----:B------:R-:W-:Y:S01]  /*9360*/  IMAD.WIDE.U32 R56, R68, 0x1000000, RZ ;  /* 0x0100000044387825 */ /* 0x000fe200078e00ff */
[----:B------:R-:W-:Y:S02]  /*9370*/  HADD2.F32 R68, -RZ, R47.H1_H1 ;  /* 0x3000002fff447230 */ /* 0x000fe40000004100 */
[----:B------:R-:W-:Y:S01]  /*9380*/  FSEL R72, R72, RZ, !P4 ;  /* 0x000000ff48487208 */ /* 0x000fe20006000000 */
[----:B------:R-:W-:Y:S01]  /*9390*/  IMAD.WIDE.U32 R70, R70, 0x10000, RZ ;  /* 0x0001000046467825 */ /* 0x000fe200078e00ff */
[----:B------:R-:W-:-:S03]  /*93a0*/  SEL R69, RZ, 0x1, P6 ;  /* 0x00000001ff457807 */ /* 0x000fc60003000000 */
[----:B------:R-:W-:Y:S01]  /*93b0*/  FMUL.FTZ R68, R72, R68 ;  /* 0x0000004448447220 */ /* 0x000fe20000410000 */
[----:B------:R-:W-:Y:S01]  /*93c0*/  LOP3.LUT R70, R74, R56, R70, 0xfe, !PT ;  /* 0x000000384a467212 */ /* 0x000fe200078efe46 */
[----:B------:R-:W-:Y:S01]  /*93d0*/  IMAD.WIDE.U32 R72, R76, R80, c[0x0][0x188] ;  /* 0x000062004c487625 */ /* 0x000fe200078e0050 */
[----:B------:R-:W-:Y:S02]  /*93e0*/  SEL R74, RZ, 0x1, P3 ;  /* 0x00000001ff4a7807 */ /* 0x000fe40001800000 */
[----:B------:R-:W-:Y:S01]  /*93f0*/  LOP3.LUT R70, R70, R69, RZ, 0xfc, !PT ;  /* 0x0000004546467212 */ /* 0x000fe200078efcff */
[----:B------:R-:W-:Y:S01]  /*9400*/  @P0 FADD.FTZ R68, R58, R68 ;  /* 0x000000443a440221 */ /* 0x000fe20000010000 */
[----:B------:R-:W-:Y:S02]  /*9410*/  LOP3.LUT R74, R57, R59, R74, 0xfe, !PT ;  /* 0x0000003b394a7212 */ /* 0x000fe400078efe4a */
[----:B------:R-:W-:Y:S02]  /*9420*/  IADD3 R69, R7, 0x300, RZ ;  /* 0x0000030007457810 */ /* 0x000fe40007ffe0ff */
[----:B------:R-:W-:Y:S01]  /*9430*/  LOP3.LUT R71, R75, R74, R71, 0xfe, !PT ;  /* 0x0000004a4b477212 */ /* 0x000fe200078efe47 */
[----:B------:R-:W-:Y:S01]  /*9440*/  IMAD.WIDE.U32 R74, R76, R78, c[0x0][0x190] ;  /* 0x000064004c4a7625 */ /* 0x000fe200078e004e */
[----:B------:R-:W-:-:S02]  /*9450*/  F2FP.PACK_AB R58, R66, R65 ;  /* 0x00000041423a723e */ /* 0x000fc400000000ff */
[----:B------:R-:W-:Y:S01]  /*9460*/  F2FP.PACK_AB R57, R64, R63 ;  /* 0x0000003f4039723e */ /* 0x000fe200000000ff */
[----:B------:R-:W-:Y:S01]  /*9470*/  @P0 IMAD.WIDE.U32 R78, R80, R69, c[0x0][0x180] ;  /* 0x00006000504e0625 */ /* 0x000fe200078e0045 */
[----:B------:R-:W-:Y:S02]  /*9480*/  F2FP.PACK_AB R56, R62, R61 ;  /* 0x0000003d3e38723e */ /* 0x000fe400000000ff */
[----:B------:R-:W-:Y:S01]  /*9490*/  F2FP.PACK_AB R59, R68, R67 ;  /* 0x00000043443b723e */ /* 0x000fe200000000ff */
        /* <DEDUP_REMOVED lines=17> */
.L_x_5428:
[----:B-1----:R-:W-:Y:S02]  /*95b0*/  IMAD.MOV.U32 R76, RZ, RZ, R83 ;  /* 0x000000ffff4c7224 */ /* 0x002fe400078e0053 */
.L_x_5429:
[----:B------:R-:W-:Y:S05]  /*95c0*/  BSYNC B0 ;  /* 0x0000000000007941 */ /* 0x000fea0003800000 */
.L_x_5427:
        /* <DEDUP_REMOVED lines=16> */
.L_x_5433:
[----:B------:R-:W-:Y:S05]  /*96d0*/  BSYNC B1 ;  /* 0x0000000000017941 */ /* 0x000fea0003800000 */
.L_x_5432:
        /* <DEDUP_REMOVED lines=44> */
.L_x_5431:
[----:B------:R-:W-:Y:S05]  /*99a0*/  BSYNC B0 ;  /* 0x0000000000007941 */ /* 0x000fea0003800000 */
.L_x_5430:
[----:B------:R-:W0:Y:S01]  /*99b0*/  I2F.U32 R70, R76 ;  /* 0x0000004c00467306 */ /* 0x000e220000201000 */
[----:B-----5:R-:W-:Y:S01]  /*99c0*/  HADD2.F32 R71, -RZ, R56.H0_H0 ;  /* 0x20000038ff477230 */ /* 0x020fe20000004100 */
        /* <DEDUP_REMOVED lines=8> */
[----:B------:R-:W-:Y:S01]  /*9a50*/  @P0 HADD2.F32 R71, -RZ, R24.H0_H0 ;  /* 0x20000018ff470230 */ /* 0x000fe20000004100 */
        /* <DEDUP_REMOVED lines=12> */
.L_x_5435:
[----:B------:R-:W-:Y:S02]  /*9b20*/  IMAD.MOV.U32 R71, RZ, RZ, R83 ;  /* 0x000000ffff477224 */ /* 0x000fe400078e0053 */
.L_x_5436:
[----:B------:R-:W-:Y:S05]  /*9b30*/  BSYNC B0 ;  /* 0x0000000000007941 */ /* 0x000fea0003800000 */
.L_x_5434:
        /* <DEDUP_REMOVED lines=16> */
.L_x_5440:
[----:B------:R-:W-:Y:S05]  /*9c40*/  BSYNC B1 ;  /* 0x0000000000017941 */ /* 0x000fea0003800000 */
.L_x_5439:
        /* <DEDUP_REMOVED lines=44> */
.L_x_5438:
[----:B------:R-:W-:Y:S05]  /*9f10*/  BSYNC B0 ;  /* 0x0000000000007941 */ /* 0x000fea0003800000 */
.L_x_5437:
        /* <DEDUP_REMOVED lines=8> */
[----:B------:R-:W-:-:S04]  /*9fa0*/  FSETP.GTU.FTZ.AND P1, PT, R74, c[0x0][0x1e4], PT ;  /* 0x000079004a007a0b */ /* 0x000fc80003f3c000 */
        /* <DEDUP_REMOVED lines=14> */
.L_x_5442:
[----:B------:R-:W-:Y:S02]  /*a090*/  IMAD.MOV.U32 R87, RZ, RZ, R83 ;  /* 0x000000ffff577224 */ /* 0x000fe400078e0053 */
.L_x_5443:
[----:B------:R-:W-:Y:S05]  /*a0a0*/  BSYNC B0 ;  /* 0x0000000000007941 */ /* 0x000fea0003800000 */
.L_x_5441:
        /* <DEDUP_REMOVED lines=16> */
.L_x_5447:
[----:B------:R-:W-:Y:S05]  /*a1b0*/  BSYNC B1 ;  /* 0x0000000000017941 */ /* 0x000fea0003800000 */
.L_x_5446:
        /* <DEDUP_REMOVED lines=44> */
.L_x_5445:
[----:B------:R-:W-:Y:S05]  /*a480*/  BSYNC B0 ;  /* 0x0000000000007941 */ /* 0x000fea0003800000 */
.L_x_5444:
        /* <DEDUP_REMOVED lines=22> */
.L_x_5449:
[----:B------:R-:W-:Y:S02]  /*a5f0*/  IMAD.MOV.U32 R73, RZ, RZ, R83 ;  /* 0x000000ffff497224 */ /* 0x000fe400078e0053 */
.L_x_5450:
[----:B------:R-:W-:Y:S05]  /*a600*/  BSYNC B0 ;  /* 0x0000000000007941 */ /* 0x000fea0003800000 */
.L_x_5448:
        /* <DEDUP_REMOVED lines=16> */
.L_x_5454:
[----:B------:R-:W-:Y:S05]  /*a710*/  BSYNC B1 ;  /* 0x0000000000017941 */ /* 0x000fea0003800000 */
.L_x_5453:
        /* <DEDUP_REMOVED lines=44> */
.L_x_5452:
[----:B------:R-:W-:Y:S05]  /*a9e0*/  BSYNC B0 ;  /* 0x0000000000007941 */ /* 0x000fea0003800000 */
.L_x_5451:
        /* <DEDUP_REMOVED lines=22> */
.L_x_5456:
[----:B------:R-:W-:Y:S02]  /*ab50*/  IMAD.MOV.U32 R57, RZ, RZ, R83 ;  /* 0x000000ffff397224 */ /* 0x000fe400078e0053 */
.L_x_5457:
[----:B------:R-:W-:Y:S05]  /*ab60*/  BSYNC B0 ;  /* 0x0000000000007941 */ /* 0x000fea0003800000 */
.L_x_5455:
        /* <DEDUP_REMOVED lines=16> */
.L_x_5461:
[----:B------:R-:W-:Y:S05]  /*ac70*/  BSYNC B1 ;  /* 0x0000000000017941 */ /* 0x000fea0003800000 */
.L_x_5460:
        /* <DEDUP_REMOVED lines=44> */
.L_x_5459:
[----:B------:R-:W-:Y:S05]  /*af40*/  BSYNC B0 ;  /* 0x0000000000007941 */ /* 0x000fea0003800000 */
.L_x_5458:
        /* <DEDUP_REMOVED lines=8> */
[----:B------:R-:W-:-:S04]  /*afd0*/  FSETP.GTU.FTZ.AND P3, PT, R74, c[0x0][0x1e4], PT ;  /* 0x000079004a007a0b */ /* 0x000fc80003f7c000 */
[----:B------:R-:W-:Y:S01]  /*afe0*/  FSEL R81, R79, RZ, !P3 ;  /* 0x000000ff4f517208 */ /* 0x000fe20005800000 */
[----:B------:R-:W-:-:S04]  /*aff0*/  @P0 HADD2.F32 R79, -RZ, R26.H0_H0 ;  /* 0x2000001aff4f0230 */ /* 0x000fc80000004100 */
        /* <DEDUP_REMOVED lines=11> */
.L_x_5463:
[----:B------:R-:W-:Y:S02]  /*b0b0*/  IMAD.MOV.U32 R57, RZ, RZ, R83 ;  /* 0x000000ffff397224 */ /* 0x000fe400078e0053 */
.L_x_5464:
[----:B------:R-:W-:Y:S05]  /*b0c0*/  BSYNC B0 ;  /* 0x0000000000007941 */ /* 0x000fea0003800000 */
.L_x_5462:
        /* <DEDUP_REMOVED lines=16> */
.L_x_5468:
[----:B------:R-:W-:Y:S05]  /*b1d0*/  BSYNC B1 ;  /* 0x0000000000017941 */ /* 0x000fea0003800000 */
.L_x_5467:
        /* <DEDUP_REMOVED lines=44> */
.L_x_5466:
[----:B------:R-:W-:Y:S05]  /*b4a0*/  BSYNC B0 ;  /* 0x0000000000007941 */ /* 0x000fea0003800000 */
.L_x_5465:
[----:B------:R-:W0:Y:S01]  /*b4b0*/  I2F.U32 R80, R57 ;  /* 0x0000003900507306 */ /* 0x000e220000201000 */
[----:B------:R-:W-:Y:S01]  /*b4c0*/  HADD2.F32 R75, -RZ, R58.H1_H1 ;  /* 0x3000003aff4b7230 */ /* 0x000fe20000004100 */
[----:B------:R-:W-:Y:S01]  /*b4d0*/  ISETP.NE.AND P5, PT, R78, 0x1, PT ;  /* 0x000000014e00780c */ /* 0x000fe20003fa5270 */
[----:B------:R-:W-:Y:S03]  /*b4e0*/  BSSY B0, `(.L_x_5469) ;  /* 0x0000014000007945 */ /* 0x000fe60003800000 */
[----:B------:R-:W-:-:S04]  /*b4f0*/  FMUL.FTZ R75, R75, R60 ;  /* 0x0000003c4b4b7220 */ /* 0x000fc80000410000 */
[----:B------:R-:W-:Y:S02]  /*b500*/  FMUL.FTZ R75, R75, c[0x0][0x1e8] ;  /* 0x00007a004b4b7a20 */ /* 0x000fe40000410000 */
[----:B0-----:R-:W-:Y:S01]  /*b510*/  FFMA.FTZ R58, R80, R77, 1.1641532182693481445e-10 ;  /* 0x2f000000503a7423 */ /* 0x001fe2000001004d */
[----:B------:R-:W-:-:S04]  /*b520*/  @P0 HADD2.F32 R80, -RZ, R26.H1_H1 ;  /* 0x3000001aff500230 */ /* 0x000fc80000004100 */
        /* <DEDUP_REMOVED lines=14> */
.L_x_5470:
[----:B------:R-:W-:Y:S02]  /*b610*/  IMAD.MOV.U32 R57, RZ, RZ, R83 ;  /* 0x000000ffff397224 */ /* 0x000fe400078e0053 */
.L_x_5471:
[----:B------:R-:W-:Y:S05]  /*b620*/  BSYNC B0 ;  /* 0x0000000000007941 */ /* 0x000fea0003800000 */
.L_x_5469:
        /* <DEDUP_REMOVED lines=16> */
.L_x_5475:
[----:B------:R-:W-:Y:S05]  /*b730*/  BSYNC B1 ;  /* 0x0000000000017941 */ /* 0x000fea0003800000 */
.L_x_5474:
        /* <DEDUP_REMOVED lines=44> */
.L_x_5473:
[----:B------:R-:W-:Y:S05]  /*ba00*/  BSYNC B0 ;  /* 0x0000000000007941 */ /* 0x000fea0003800000 */
.L_x_5472:
[----:B------:R0:W1:Y:S01]  /*ba10*/  I2F.U32 R78, R57 ;  /* 0x00000039004e7306 */ /* 0x0000620000201000 */
[----:B------:R-:W-:Y:S01]  /*ba20*/  HADD2.F32 R79, -RZ, R59.H0_H0 ;  /* 0x2000003bff4f7230 */ /* 0x000fe20000004100 */
[C---:B------:R-:W-:Y:S01]  /*ba30*/  ISETP.NE.AND P6, PT, R58.reuse, 0x1, PT ;  /* 0x000000013a00780c */ /* 0x040fe20003fc5270 */
[----:B------:R-:W-:Y:S01]  /*ba40*/  BSSY B0, `(.L_x_5476) ;  /* 0x0000014000007945 */ /* 0x000fe20003800000 */
[----:B------:R-:W-:Y:S02]  /*ba50*/  IADD3 R92, R58, 0x1, RZ ;  /* 0x000000013a5c7810 */ /* 0x000fe40007ffe0ff */
[----:B------:R-:W-:Y:S01]  /*ba60*/  FMUL.FTZ R79, R79, R60 ;  /* 0x0000003c4f4f7220 */ /* 0x000fe20000410000 */
[----:B0-----:R-:W-:-:S03]  /*ba70*/  @P0 HADD2.F32 R57, -RZ, R27.H0_H0 ;  /* 0x2000001bff390230 */ /* 0x001fc60000004100 */
[----:B------:R-:W-:Y:S02]  /*ba80*/  FMUL.FTZ R79, R79, c[0x0][0x1e8] ;  /* 0x00007a004f4f7a20 */ /* 0x000fe40000410000 */
[----:B-1----:R-:W-:-:S05]  /*ba90*/  FFMA.FTZ R78, R78, R77, 1.1641532182693481445e-10 ;  /* 0x2f0000004e4e7423 */ /* 0x002fca000001004d */
        /* <DEDUP_REMOVED lines=13> */
.L_x_5477:
[----:B------:R-:W-:Y:S02]  /*bb70*/  IMAD.MOV.U32 R57, RZ, RZ, R83 ;  /* 0x000000ffff397224 */ /* 0x000fe400078e0053 */
.L_x_5478:
[----:B------:R-:W-:Y:S05]  /*bb80*/  BSYNC B0 ;  /* 0x0000000000007941 */ /* 0x000fea0003800000 */
.L_x_5476:
        /* <DEDUP_REMOVED lines=18> */
.L_x_5482:
[----:B------:R-:W-:Y:S05]  /*bcb0*/  BSYNC B1 ;  /* 0x0000000000017941 */ /* 0x000fea0003800000 */
.L_x_5481:
        /* <DEDUP_REMOVED lines=44> */
.L_x_5480:
[----:B------:R-:W-:Y:S05]  /*bf80*/  BSYNC B0 ;  /* 0x0000000000007941 */ /* 0x000fea0003800000 */
.L_x_5479:
[----:B------:R-:W-:Y:S01]  /*bf90*/  SEL R58, RZ, 0x1, P2 ;  /* 0x00000001ff3a7807 */ /* 0x000fe20001000000 */
[----:B------:R-:W0:Y:S01]  /*bfa0*/  I2F.U32 R57, R57 ;  /* 0x0000003900397306 */ /* 0x000e220000201000 */
[----:B------:R-:W-:Y:S01]  /*bfb0*/  ISETP.NE.AND P2, PT, R56, RZ, PT ;  /* 0x000000ff3800720c */ /* 0x000fe20003f45270 */
[----:B------:R-:W-:Y:S01]  /*bfc0*/  FADD.FTZ R56, RZ, R8 ;  /* 0x00000008ff387221 */ /* 0x000fe20000010000 */
[----:B------:R-:W-:Y:S01]  /*bfd0*/  HADD2.F32 R59, -RZ, R59.H1_H1 ;  /* 0x3000003bff3b7230 */ /* 0x000fe20000004100 */
[----:B------:R-:W-:Y:S01]  /*bfe0*/  SEL R78, RZ, 0x1, P1 ;  /* 0x00000001ff4e7807 */ /* 0x000fe20000800000 */
[----:B------:R-:W1:Y:S01]  /*bff0*/  S2R R116, SR_TID.X ;  /* 0x0000000000747919 */ /* 0x000e620000002100 */
[----:B------:R-:W-:Y:S01]  /*c000*/  FADD.FTZ R79, R56, R9 ;  /* 0x00000009384f7221 */ /* 0x000fe20000010000 */
[----:B------:R-:W-:Y:S01]  /*c010*/  SEL R80, RZ, 0x1, P2 ;  /* 0x00000001ff507807 */ /* 0x000fe20001000000 */
[----:B------:R-:W-:Y:S01]  /*c020*/  FMUL.FTZ R60, R59, R60 ;  /* 0x0000003c3b3c7220 */ /* 0x000fe20000410000 */
[----:B------:R-:W-:Y:S01]  /*c030*/  ISETP.NE.AND P6, PT, R76, RZ, PT ;  /* 0x000000ff4c00720c */ /* 0x000fe20003fc5270 */
[----:B------:R-:W-:Y:S01]  /*c040*/  FADD.FTZ R56, R79, R10 ;  /* 0x0000000a4f387221 */ /* 0x000fe20000010000 */
[----:B------:R-:W-:Y:S01]  /*c050*/  HFMA2.MMA R76, -RZ, RZ, 0, 9.5367431640625e-07 ;  /* 0x00000010ff4c7435 */ /* 0x000fe200000001ff */
[----:B------:R-:W-:Y:S01]  /*c060*/  IMAD.WIDE.U32 R80, R80, 0x100, RZ ;  /* 0x0000010050507825 */ /* 0x000fe200078e00ff */
[----:B------:R-:W-:-:S03]  /*c070*/  SEL R59, RZ, 0x1, P6 ;  /* 0x00000001ff3b7807 */ /* 0x000fc60003000000 */
[----:B------:R-:W-:Y:S02]  /*c080*/  FADD.FTZ R79, R56, R11 ;  /* 0x0000000b384f7221 */ /* 0x000fe40000010000 */
[----:B0-----:R-:W-:Y:S02]  /*c090*/  FFMA.FTZ R77, R57, R77, 1.1641532182693481445e-10 ;  /* 0x2f000000394d7423 */ /* 0x001fe4000001004d */
[----:B------:R-:W-:Y:S02]  /*c0a0*/  FADD.FTZ R56, R79, R12 ;  /* 0x0000000c4f387221 */ /* 0x000fe40000010000 */
[----:B------:R-:W-:Y:S01]  /*c0b0*/  FMUL.FTZ R60, R60, c[0x0][0x1e8] ;  /* 0x00007a003c3c7a20 */ /* 0x000fe20000410000 */
[----:B------:R-:W-:Y:S01]  /*c0c0*/  FSETP.GTU.FTZ.AND P1, PT, R77, c[0x0][0x1e4], PT ;  /* 0x000079004d007a0b */ /* 0x000fe20003f3c000 */
[----:B------:R-:W-:Y:S02]  /*c0d0*/  FADD.FTZ R79, R56, R13 ;  /* 0x0000000d384f7221 */ /* 0x000fe40000010000 */
[----:B------:R-:W-:Y:S01]  /*c0e0*/  IMAD.WIDE.U32 R76, R69, R76, c[0x0][0x188] ;  /* 0x00006200454c7625 */ /* 0x000fe200078e004c */
        /* <DEDUP_REMOVED lines=13> */
[----:B------:R-:W-:Y:S02]  /*c1c0*/  FADD.FTZ R121, R56, R61 ;  /* 0x0000003d38797221 */ /* 0x000fe40000010000 */
[----:B------:R-:W-:Y:S01]  /*c1d0*/  IMAD.WIDE.U32 R56, R58, 0x1000000, RZ ;  /* 0x010000003a387825 */ /* 0x000fe200078e00ff */
[----:B------:R-:W-:-:S03]  /*c1e0*/  SEL R58, RZ, 0x10000, P5 ;  /* 0x00010000ff3a7807 */ /* 0x000fc60002800000 */
[----:B------:R-:W-:Y:S01]  /*c1f0*/  FADD.FTZ R121, R121, R62 ;  /* 0x0000003e79797221 */ /* 0x000fe20000010000 */
[----:B------:R-:W-:Y:S02]  /*c200*/  LOP3.LUT R78, R80, R56, R78, 0xfe, !PT ;  /* 0x00000038504e7212 */ /* 0x000fe400078efe4e */
[----:B------:R-:W-:Y:S01]  /*c210*/  SEL R80, RZ, 0x100, P4 ;  /* 0x00000100ff507807 */ /* 0x000fe20002000000 */
[----:B------:R-:W-:Y:S01]  /*c220*/  FADD.FTZ R121, R121, R63 ;  /* 0x0000003f79797221 */ /* 0x000fe20000010000 */
[----:B------:R-:W-:Y:S02]  /*c230*/  SEL R56, RZ, 0x1000000, P1 ;  /* 0x01000000ff387807 */ /* 0x000fe40000800000 */
[----:B------:R-:W-:Y:S01]  /*c240*/  LOP3.LUT R78, R78, R59, RZ, 0xfc, !PT ;  /* 0x0000003b4e4e7212 */ /* 0x000fe200078efcff */
[----:B------:R-:W-:Y:S01]  /*c250*/  FADD.FTZ R121, R121, R64 ;  /* 0x0000004079797221 */ /* 0x000fe20000010000 */
[----:B------:R-:W-:Y:S01]  /*c260*/  LOP3.LUT R80, R80, R56, R58, 0xfe, !PT ;  /* 0x0000003850507212 */ /* 0x000fe200078efe3a */
[----:B------:R-:W-:Y:S01]  /*c270*/  @P0 HADD2.F32 R56, -RZ, R27.H1_H1 ;  /* 0x3000001bff380230 */ /* 0x000fe20000004100 */
[----:B------:R-:W-:Y:S01]  /*c280*/  SEL R58, RZ, 0x1, P3 ;  /* 0x00000001ff3a7807 */ /* 0x000fe20001800000 */
[----:B------:R-:W-:Y:S01]  /*c290*/  FADD.FTZ R121, R121, R65 ;  /* 0x0000004179797221 */ /* 0x000fe20000010000 */
[----:B------:R-:W-:-:S02]  /*c2a0*/  LOP3.LUT P1, RZ, R6, 0xff, RZ, 0xc0, !PT ;  /* 0x000000ff06ff7812 */ /* 0x000fc4000782c0ff */
[----:B------:R-:W-:Y:S01]  /*c2b0*/  LOP3.LUT R80, R57, R80, R58, 0xfe, !PT ;  /* 0x0000005039507212 */ /* 0x000fe200078efe3a */
[----:B------:R-:W-:Y:S01]  /*c2c0*/  FADD.FTZ R121, R121, R66 ;  /* 0x0000004279797221 */ /* 0x000fe20000010000 */
[----:B------:R-:W-:Y:S01]  /*c2d0*/  F2FP.PACK_AB R58, R75, R74 ;  /* 0x0000004a4b3a723e */ /* 0x000fe200000000ff */
[----:B------:R-:W-:Y:S01]  /*c2e0*/  @P0 FADD.FTZ R60, R56, R60 ;  /* 0x0000003c383c0221 */ /* 0x000fe20000010000 */
[----:B------:R-:W-:Y:S01]  /*c2f0*/  LOP3.LUT R79, R81, R80, R79, 0xfe, !PT ;  /* 0x00000050514f7212 */ /* 0x000fe200078efe4f */
[----:B------:R-:W-:Y:S01]  /*c300*/  FADD.FTZ R121, R121, R67 ;  /* 0x0000004379797221 */ /* 0x000fe20000010000 */
[----:B------:R-:W-:Y:S01]  /*c310*/  F2FP.PACK_AB R57, R73, R72 ;  /* 0x000000484939723e */ /* 0x000fe200000000ff */
[----:B------:R-:W-:Y:S01]  /*c320*/  IMAD.MOV.U32 R81, RZ, RZ, 0x8 ;  /* 0x00000008ff517424 */ /* 0x000fe200078e00ff */
[----:B------:R-:W-:Y:S01]  /*c330*/  F2FP.PACK_AB R56, R71, R70 ;  /* 0x000000464738723e */ /* 0x000fe200000000ff */
[----:B------:R-:W-:Y:S01]  /*c340*/  FADD.FTZ R121, R121, R68 ;  /* 0x0000004479797221 */ /* 0x000fe20000010000 */
[----:B------:R-:W-:Y:S01]  /*c350*/  F2FP.PACK_AB R59, R60, R87 ;  /* 0x000000573c3b723e */ /* 0x000fe200000000ff */
[----:B------:R-:W-:Y:S01]  /*c360*/  IMAD.WIDE.U32 R80, R69, R81, c[0x0][0x190] ;  /* 0x0000640045507625 */ /* 0x000fe200078e0051 */
[----:B-1----:R-:W-:-:S03]  /*c370*/  LOP3.LUT P0, RZ, R116, 0x1f, RZ, 0xc0, !PT ;  /* 0x0000001f74ff7812 */ /* 0x002fc6000780c0ff */
[----:B------:R-:W-:Y:S01]  /*c380*/  FADD.FTZ R121, R121, R70 ;  /* 0x0000004679797221 */ /* 0x000fe20000010000 */
[----:B------:R-:W-:Y:S03]  /*c390*/  STG.E.128 [R76.64], R56 ;  /* 0x000000384c007986 */ /* 0x000fe6000c101d06 */
        /* <DEDUP_REMOVED lines=13> */
.L_x_5487:
        /* <DEDUP_REMOVED lines=84> */
.L_x_5488:
[----:B------:R-:W2:Y:S01]  /*c9b0*/  S2R R121, SR_TID.X ;  /* 0x0000000000797919 */ /* 0x000ea20000002100 */
[----:B------:R-:W-:Y:S01]  /*c9c0*/  @!P0 SHF.R.U32.HI R59, RZ, 0x5, R116 ;  /* 0x00000005ff3b8819 */ /* 0x000fe20000011674 */
[----:B-1----:R-:W-:Y:S01]  /*c9d0*/  FADD.FTZ R57, R57, R77 ;  /* 0x0000004d39397221 */ /* 0x002fe20000010000 */
[----:B------:R-:W-:Y:S01]  /*c9e0*/  WARPSYNC 0xffffffff ;  /* 0xffffffff00007948 */ /* 0x000fe20003800000 */
[----:B------:R-:W-:Y:S02]  /*c9f0*/  MOV R81, RZ ;  /* 0x000000ff00517202 */ /* 0x000fe40000000f00 */
        /* <DEDUP_REMOVED lines=40> */
[----:B0-----:R-:W-:Y:S01]  /*cc80*/  FMUL.FTZ R80, R59, R80 ;  /* 0x000000503b507220 */ /* 0x001fe20000410000 */
[----:B--2---:R-:W-:Y:S01]  /*cc90*/  IADD3 R81, R81, R56, RZ ;  /* 0x0000003851517210 */ /* 0x004fe20007ffe0ff */
[----:B------:R-:W-:Y:S01]  /*cca0*/  FMUL.FTZ R58, R76, R58 ;  /* 0x0000003a4c3a7220 */ /* 0x000fe20000410000 */
[----:B------:R-:W-:Y:S02]  /*ccb0*/  I2F R56, R56 ;  /* 0x0000003800387306 */ /* 0x000fe40000201400 */
[----:B------:R-:W0:Y:S01]  /*ccc0*/  SHFL.DOWN PT, R76, R80, 0x1, 0x1f ;  /* 0x08201f00504c7f89 */ /* 0x000e2200000e0000 */
[----:B---3--:R-:W-:-:S02]  /*ccd0*/  FADD.FTZ R78, R79, R78 ;  /* 0x0000004e4f4e7221 */ /* 0x008fc40000010000 */
        /* <DEDUP_REMOVED lines=10> */
[----:B------:R-:W3:Y:S01]  /*cd80*/  LDL R80, [R1+0xc] ;  /* 0x00000c0001507983 */ /* 0x000ee20000100800 */
[----:B--2---:R-:W-:-:S02]  /*cd90*/  FADD.FTZ R78, R58, R59 ;  /* 0x0000003b3a4e7221 */ /* 0x004fc40000010000 */
[----:B------:R-:W-:Y:S01]  /*cda0*/  FMUL.FTZ R57, R77, R56 ;  /* 0x000000384d397220 */ /* 0x000fe20000410000 */
[----:B------:R-:W-:Y:S01]  /*cdb0*/  SHF.R.U32.HI R56, RZ, 0x5, R121 ;  /* 0x00000005ff387819 */ /* 0x000fe20000011679 */
[C---:B-1----:R-:W-:Y:S02]  /*cdc0*/  FMUL.FTZ R76, R81.reuse, R76 ;  /* 0x0000004c514c7220 */ /* 0x042fe40000410000 */
[----:B------:R-:W-:Y:S02]  /*cdd0*/  FFMA.FTZ R78, R81, R57, R78 ;  /* 0x00000039514e7223 */ /* 0x000fe4000001004e */
        /* <DEDUP_REMOVED lines=23> */
[C---:B------:R-:W-:Y:S02]  /*cf50*/  FMUL.FTZ R15, R59.reuse, R15 ;  /* 0x0000000f3b0f7220 */ /* 0x040fe40000410000 */
[C---:B------:R-:W-:Y:S02]  /*cf60*/  FADD.FTZ R12, -R58.reuse, R12 ;  /* 0x0000000c3a0c7221 */ /* 0x040fe40000010100 */
[----:B------:R-:W-:Y:S01]  /*cf70*/  FADD.FTZ R10, -R58, R10 ;  /* 0x0000000a3a0a7221 */ /* 0x000fe20000010100 */
[--C-:B0-----:R-:W-:Y:S02]  /*cf80*/  HADD2.F32 R56, -RZ, R43.reuse.H0_H0 ;  /* 0x2000002bff387230 */ /* 0x101fe40000004100 */
[----:B------:R-:W-:Y:S01]  /*cf90*/  HADD2.F32 R57, -RZ, R43.H1_H1 ;  /* 0x3000002bff397230 */ /* 0x000fe20000004100 */
[----:B------:R-:W-:-:S02]  /*cfa0*/  FMUL.FTZ R12, R59, R12 ;  /* 0x0000000c3b0c7220 */ /* 0x000fc40000410000 */
[----:B------:R-:W-:Y:S01]  /*cfb0*/  FFMA.FTZ R14, R14, R56, R123 ;  /* 0x000000380e0e7223 */ /* 0x000fe2000001007b */
[----:B------:R-:W-:Y:S01]  /*cfc0*/  HADD2.F32 R56, -RZ, R42.H0_H0 ;  /* 0x2000002aff387230 */ /* 0x000fe20000004100 */
[----:B------:R-:W-:Y:S01]  /*cfd0*/  FFMA.FTZ R15, R15, R57, R122 ;  /* 0x000000390f0f7223 */ /* 0x000fe2000001007a */
[----:B------:R-:W-:Y:S01]  /*cfe0*/  HADD2.F32 R57, -RZ, R41.H0_H0 ;  /* 0x20000029ff397230 */ /* 0x000fe20000004100 */
        /* <DEDUP_REMOVED lines=28> */
[----:B------:R-:W-:Y:S01]  /*d1b0*/  FADD.FTZ R58, -R58, R60 ;  /* 0x0000003c3a3a7221 */ /* 0x000fe20000010100 */
[----:B------:R-:W-:Y:S01]  /*d1c0*/  HADD2.F32 R60, -RZ, R41.H1_H1 ;  /* 0x30000029ff3c7230 */ /* 0x000fe20000004100 */
[----:B------:R-:W-:Y:S02]  /*d1d0*/  FFMA.FTZ R12, R12, R56, R125 ;  /* 0x000000380c0c7223 */ /* 0x000fe4000001007d */
        /* <DEDUP_REMOVED lines=27> */
[----:B------:R-:W-:Y:S01]  /*d390*/  FMUL.FTZ R58, R59, R58 ;  /* 0x0000003a3b3a7220 */ /* 0x000fe20000410000 */
[----:B------:R-:W-:-:S02]  /*d3a0*/  HADD2.F32 R59, -RZ, R40.H0_H0 ;  /* 0x20000028ff3b7230 */ /* 0x000fc40000004100 */
[----:B------:R-:W-:-:S05]  /*d3b0*/  HADD2.F32 R76, -RZ, R42.H1_H1 ;  /* 0x3000002aff4c7230 */ /* 0x000fca0000004100 */
[----:B------:R-:W-:Y:S01]  /*d3c0*/  FFMA.FTZ R13, R13, R76, R124 ;  /* 0x0000004c0d0d7223 */ /* 0x000fe2000001007c */
[----:B------:R-:W-:-:S05]  /*d3d0*/  HADD2.F32 R76, -RZ, R39.H1_H1 ;  /* 0x30000027ff4c7230 */ /* 0x000fca0000004100 */
[----:B------:R-:W-:Y:S01]  /*d3e0*/  FFMA.FTZ R23, R23, R76, R111 ;  /* 0x0000004c17177223 */ /* 0x000fe2000001006f */
[----:B------:R-:W-:Y:S02]  /*d3f0*/  HADD2.F32 R76, -RZ, R37.H1_H1 ;  /* 0x30000025ff4c7230 */ /* 0x000fe40000004100 */
[----:B------:R-:W-:-:S03]  /*d400*/  HADD2.F32 R77, -RZ, R39.H0_H0 ;  /* 0x20000027ff4d7230 */ /* 0x000fc60000004100 */
[----:B------:R-:W-:Y:S01]  /*d410*/  FFMA.FTZ R19, R19, R76, R115 ;  /* 0x0000004c13137223 */ /* 0x000fe20000010073 */
[----:B------:R-:W-:Y:S01]  /*d420*/  HADD2.F32 R76, -RZ, R31.H0_H0 ;  /* 0x2000001fff4c7230 */ /* 0x000fe20000004100 */
[----:B------:R-:W-:Y:S01]  /*d430*/  FFMA.FTZ R22, R22, R77, R112 ;  /* 0x0000004d16167223 */ /* 0x000fe20000010070 */
[----:B------:R-:W-:-:S03]  /*d440*/  HADD2.F32 R77, -RZ, R35.H1_H1 ;  /* 0x30000023ff4d7230 */ /* 0x000fc60000004100 */
[----:B------:R-:W-:Y:S01]  /*d450*/  FFMA.FTZ R87, R87, R76, R88 ;  /* 0x0000004c57577223 */ /* 0x000fe20000010058 */
[----:B------:R-:W-:Y:S01]  /*d460*/  HADD2.F32 R76, -RZ, R30.H1_H1 ;  /* 0x3000001eff4c7230 */ /* 0x000fe20000004100 */
[----:B------:R-:W-:-:S04]  /*d470*/  FFMA.FTZ R68, R68, R77, R96 ;  /* 0x0000004d44447223 */ /* 0x000fc80000010060 */
[----:B------:R-:W-:Y:S01]  /*d480*/  FFMA.FTZ R75, R75, R76, R89 ;  /* 0x0000004c4b4b7223 */ /* 0x000fe20000010059 */
[----:B------:R-:W-:Y:S01]  /*d490*/  IADD3 R0, R0, c[0x0][0x160], RZ ;  /* 0x0000580000007a10 */ /* 0x000fe20007ffe0ff */
[----:B---3--:R-:W-:Y:S02]  /*d4a0*/  FFMA.FTZ R8, R8, R59, R80 ;  /* 0x0000003b08087223 */ /* 0x008fe40000010050 */
[----:B-----5:R-:W-:Y:S01]  /*d4b0*/  FFMA.FTZ R56, R10, R57, R78 ;  /* 0x000000390a387223 */ /* 0x020fe2000001004e */
[--C-:B------:R-:W-:Y:S01]  /*d4c0*/  HADD2.F32 R10, -RZ, R38.reuse.H1_H1 ;  /* 0x30000026ff0a7230 */ /* 0x100fe20000004100 */
[----:B--2---:R-:W-:Y:S01]  /*d4d0*/  FFMA.FTZ R57, R11, R60, R81 ;  /* 0x0000003c0b397223 */ /* 0x004fe20000010051 */
[----:B------:R-:W-:-:S03]  /*d4e0*/  HADD2.F32 R11, -RZ, R38.H0_H0 ;  /* 0x20000026ff0b7230 */ /* 0x000fc60000004100 */
[----:B------:R-:W-:Y:S01]  /*d4f0*/  FFMA.FTZ R21, R21, R10, R113 ;  /* 0x0000000a15157223 */ /* 0x000fe20000010071 */
[----:B------:R-:W-:Y:S02]  /*d500*/  HADD2.F32 R10, -RZ, R35.H0_H0 ;  /* 0x20000023ff0a7230 */ /* 0x000fe40000004100 */
[----:B------:R-:W-:Y:S01]  /*d510*/  HADD2.F32 R60, -RZ, R40.H1_H1 ;  /* 0x30000028ff3c7230 */ /* 0x000fe20000004100 */
[----:B------:R-:W-:Y:S01]  /*d520*/  FFMA.FTZ R20, R20, R11, R114 ;  /* 0x0000000b14147223 */ /* 0x000fe20000010072 */
[----:B------:R-:W-:Y:S01]  /*d530*/  HADD2.F32 R11, -RZ, R37.H0_H0 ;  /* 0x20000025ff0b7230 */ /* 0x000fe20000004100 */
[----:B------:R-:W-:Y:S01]  /*d540*/  FFMA.FTZ R67, R67, R10, R97 ;  /* 0x0000000a43437223 */ /* 0x000fe20000010061 */
[--C-:B------:R-:W-:Y:S01]  /*d550*/  HADD2.F32 R10, -RZ, R33.reuse.H0_H0 ;  /* 0x20000021ff0a7230 */ /* 0x100fe20000004100 */
[----:B----4-:R-:W-:Y:S01]  /*d560*/  FFMA.FTZ R59, R9, R60, R116 ;  /* 0x0000003c093b7223 */ /* 0x010fe20000010074 */
[--C-:B------:R-:W-:Y:S01]  /*d570*/  HADD2.F32 R60, -RZ, R36.reuse.H1_H1 ;  /* 0x30000024ff3c7230 */ /* 0x100fe20000004100 */
        /* <DEDUP_REMOVED lines=9> */
[----:B------:R-:W-:Y:S01]  /*d610*/  HADD2.F32 R9, -RZ, R33.H1_H1 ;  /* 0x30000021ff097230 */ /* 0x000fe20000004100 */
        /* <DEDUP_REMOVED lines=9> */
[--C-:B------:R-:W-:Y:S01]  /*d6b0*/  HADD2.F32 R11, -RZ, R29.reuse.H0_H0 ;  /* 0x2000001dff0b7230 */ /* 0x100fe20000004100 */
[----:B------:R-:W-:Y:S01]  /*d6c0*/  F2FP.PACK_AB R10, R13, R12 ;  /* 0x0000000c0d0a723e */ /* 0x000fe200000000ff */
[----:B------:R-:W-:Y:S01]  /*d6d0*/  FFMA.FTZ R62, R62, R60, R109 ;  /* 0x0000003c3e3e7223 */ /* 0x000fe2000001006d */
[----:B------:R-:W-:Y:S01]  /*d6e0*/  F2FP.PACK_AB R12, R17, R16 ;  /* 0x00000010110c723e */ /* 0x000fe200000000ff */
[----:B------:R-:W-:Y:S01]  /*d6f0*/  HADD2.F32 R60, -RZ, R29.H1_H1 ;  /* 0x3000001dff3c7230 */ /* 0x000fe20000004100 */
[----:B------:R-:W-:Y:S01]  /*d700*/  F2FP.PACK_AB R17, R64, R63 ;  /* 0x0000003f4011723e */ /* 0x000fe200000000ff */
[----:B------:R-:W-:Y:S01]  /*d710*/  FFMA.FTZ R74, R74, R9, R90 ;  /* 0x000000094a4a7223 */ /* 0x000fe2000001005a */
[----:B------:R-:W-:Y:S01]  /*d720*/  HFMA2.MMA R63, -RZ, RZ, 0, 9.5367431640625e-07 ;  /* 0x00000010ff3f7435 */ /* 0x000fe200000001ff */
[----:B------:R-:W-:Y:S01]  /*d730*/  HADD2.F32 R9, -RZ, R28.H1_H1 ;  /* 0x3000001cff097230 */ /* 0x000fe20000004100 */
[----:B------:R-:W-:Y:S01]  /*d740*/  FFMA.FTZ R72, R72, R11, R93 ;  /* 0x0000000b48487223 */ /* 0x000fe2000001005d */
[----:B------:R-:W-:Y:S01]  /*d750*/  F2FP.PACK_AB R11, R15, R14 ;  /* 0x0000000e0f0b723e */ /* 0x000fe200000000ff */
[----:B------:R-:W-:Y:S01]  /*d760*/  FFMA.FTZ R73, R73, R60, R91 ;  /* 0x0000003c49497223 */ /* 0x000fe2000001005b */
[----:B------:R-:W-:-:S02]  /*d770*/  F2FP.PACK_AB R15, R23, R22 ;  /* 0x00000016170f723e */ /* 0x000fc400000000ff */
[----:B------:R-:W-:Y:S01]  /*d780*/  F2FP.PACK_AB R23, R58, R87 ;  /* 0x000000573a17723e */ /* 0x000fe200000000ff */
[----:B------:R-:W-:Y:S01]  /*d790*/  FFMA.FTZ R71, R71, R9, R94 ;  /* 0x0000000947477223 */ /* 0x000fe2000001005e */
[----:B------:R-:W-:Y:S02]  /*d7a0*/  F2FP.PACK_AB R16, R62, R61 ;  /* 0x0000003d3e10723e */ /* 0x000fe400000000ff */
[C---:B------:R-:W-:Y:S02]  /*d7b0*/  LEA R58, P0, R7.reuse, c[0x0][0x208], 0x4 ;  /* 0x00008200073a7a11 */ /* 0x040fe400078020ff */
[C---:B------:R-:W-:Y:S02]  /*d7c0*/  IADD3 R60, R7.reuse, 0x100, RZ ;  /* 0x00000100073c7810 */ /* 0x040fe40007ffe0ff */
[----:B------:R-:W-:Y:S02]  /*d7d0*/  IADD3 R62, R7, 0x200, RZ ;  /* 0x00000200073e7810 */ /* 0x000fe40007ffe0ff */
[----:B------:R-:W-:-:S02]  /*d7e0*/  F2FP.PACK_AB R9, R57, R56 ;  /* 0x000000383909723e */ /* 0x000fc400000000ff */
[----:B------:R-:W-:Y:S02]  /*d7f0*/  F2FP.PACK_AB R8, R59, R8 ;  /* 0x000000083b08723e */ /* 0x000fe400000000ff */
[----:B------:R-:W-:Y:S01]  /*d800*/  LEA R56, P1, R69, c[0x0][0x208], 0x4 ;  /* 0x0000820045387a11 */ /* 0x000fe200078220ff */
[-C--:B------:R-:W-:Y:S01]  /*d810*/  IMAD.WIDE.U32 R60, R60, R63.reuse, c[0x0][0x208] ;  /* 0x000082003c3c7625 */ /* 0x080fe200078e003f */
[----:B------:R-:W-:Y:S02]  /*d820*/  LEA.HI.X R59, R7, c[0x0][0x20c], RZ, 0x4, P0 ;  /* 0x00008300073b7a11 */ /* 0x000fe400000f24ff */
[----:B------:R-:W-:Y:S01]  /*d830*/  F2FP.PACK_AB R14, R21, R20 ;  /* 0x00000014150e723e */ /* 0x000fe200000000ff */
[----:B------:R-:W-:Y:S01]  /*d840*/  IMAD.WIDE.U32 R62, R62, R63, c[0x0][0x208] ;  /* 0x000082003e3e7625 */ /* 0x000fe200078e003f */
[----:B------:R-:W-:Y:S02]  /*d850*/  F2FP.PACK_AB R13, R19, R18 ;  /* 0x00000012130d723e */ /* 0x000fe400000000ff */
[----:B------:R-:W-:-:S02]  /*d860*/  F2FP.PACK_AB R19, R68, R67 ;  /* 0x000000434413723e */ /* 0x000fc400000000ff */
[----:B------:R-:W-:Y:S02]  /*d870*/  F2FP.PACK_AB R18, R66, R65 ;  /* 0x000000414212723e */ /* 0x000fe400000000ff */
[----:B------:R-:W-:Y:S02]  /*d880*/  F2FP.PACK_AB R22, R75, R74 ;  /* 0x0000004a4b16723e */ /* 0x000fe400000000ff */
[----:B------:R-:W-:Y:S02]  /*d890*/  F2FP.PACK_AB R21, R73, R72 ;  /* 0x000000484915723e */ /* 0x000fe400000000ff */
[----:B------:R-:W-:Y:S02]  /*d8a0*/  F2FP.PACK_AB R20, R71, R70 ;  /* 0x000000464714723e */ /* 0x000fe400000000ff */
[----:B------:R-:W-:Y:S01]  /*d8b0*/  LEA.HI.X R57, R69, c[0x0][0x20c], RZ, 0x4, P1 ;  /* 0x0000830045397a11 */ /* 0x000fe200008f24ff */
[----:B------:R0:W-:Y:S04]  /*d8c0*/  STG.E.128 [R58.64], R8 ;  /* 0x000000083a007986 */ /* 0x0001e8000c101d06 */
[----:B------:R0:W-:Y:S04]  /*d8d0*/  STG.E.128 [R60.64], R12 ;  /* 0x0000000c3c007986 */ /* 0x0001e8000c101d06 */
[----:B------:R0:W-:Y:S04]  /*d8e0*/  STG.E.128 [R62.64], R16 ;  /* 0x000000103e007986 */ /* 0x0001e8000c101d06 */
[----:B------:R0:W-:Y:S01]  /*d8f0*/  STG.E.128 [R56.64], R20 ;  /* 0x0000001438007986 */ /* 0x0001e2000c101d06 */
[----:B------:R-:W-:-:S02]  /*d900*/  ISETP.GE.AND P0, PT, R0, c[0x0][0x164], PT ;  /* 0x0000590000007a0c */ /* 0x000fc40003f06270 */
[----:B------:R-:W-:-:S04]  /*d910*/  LOP3.LUT P1, RZ, R6, 0xff, RZ, 0xc0, !PT ;  /* 0x000000ff06ff7812 */ /* 0x000fc8000782c0ff */
[----:B------:R-:W-:-:S07]  /*d920*/  SEL R6, RZ, 0x1, P1 ;  /* 0x00000001ff067807 */ /* 0x000fce0000800000 */
[----:B0-----:R-:W-:Y:S01]  /*d930*/  @P0 CALL.REL.NOINC `(.L_x_5485) ;  /* 0x0000001000000944 */ /* 0x001fe20003c00000 */
[----:B------:R-:W-:Y:S05]  /*d940*/  BRA `(.L_x_5486) ;  /* 0xffff313000007947 */ /* 0x000fea000383ffff */
.L_x_5485:
[----:B------:R-:W-:Y:S05]  /*d950*/  EXIT ;  /* 0x000000000000794d */ /* 0x000fea0003800000 */
.L_x_5483:
[----:B------:R-:W-:Y:S01]  /*d960*/  IMAD.MOV.U32 R77, RZ, RZ, R56 ;  /* 0x000000ffff4d7224 */ /* 0x000fe200078e0038 */
[----:B------:R-:W-:Y:S01]  /*d970*/  MOV R57, 0x1 ;  /* 0x0000000100397802 */ /* 0x000fe20000000f00 */
[----:B------:R-:W-:Y:S01]  /*d980*/  IMAD.MOV.U32 R78, RZ, RZ, 0x1f ;  /* 0x0000001fff4e7424 */ /* 0x000fe200078e00ff */
[----:B------:R-:W-:Y:S02]  /*d990*/  MOV R59, 0xffffffff ;  /* 0xffffffff003b7802 */ /* 0x000fe40000000f00 */
[----:B------:R-:W-:Y:S02]  /*d9a0*/  MOV R58, 0xd9c0 ;  /* 0x0000d9c0003a7802 */ /* 0x000fe40000000f00 */
[----:B------:R-:W-:Y:S05]  /*d9b0*/  CALL.REL.NOINC `($__internal_29_$__cuda_sm70_shflsync_bfly_p) ;  /* 0x000007c000007944 */ /* 0x000fea0003c00000 */
[----:B-1----:R-:W-:Y:S05]  /*d9c0*/  BRA `(.L_x_5487) ;  /* 0xffffeaa000007947 */ /* 0x002fea000383ffff */
.L_x_5484:
[----:B------:R-:W-:Y:S01]  /*d9d0*/  IMAD.MOV.U32 R77, RZ, RZ, R56 ;  /* 0x000000ffff4d7224 */ /* 0x000fe200078e0038 */
[----:B------:R-:W-:Y:S01]  /*d9e0*/  MOV R57, 0x2 ;  /* 0x0000000200397802 */ /* 0x000fe20000000f00 */
[----:B------:R-:W-:Y:S01]  /*d9f0*/  IMAD.MOV.U32 R78, RZ, RZ, 0x1f ;  /* 0x0000001fff4e7424 */ /* 0x000fe200078e00ff */
[----:B------:R-:W-:Y:S02]  /*da00*/  MOV R59, 0xffffffff ;  /* 0xffffffff003b7802 */ /* 0x000fe40000000f00 */
[----:B------:R-:W-:-:S02]  /*da10*/  MOV R58, 0xda30 ;  /* 0x0000da30003a7802 */ /* 0x000fc40000000f00 */
[----:B------:R-:W-:Y:S05]  /*da20*/  CALL.REL.NOINC `($__internal_29_$__cuda_sm70_shflsync_bfly_p) ;  /* 0x0000075000007944 */ /* 0x000fea0003c00000 */
[----:B-1----:R-:W-:Y:S01]  /*da30*/  FADD.FTZ R56, R56, R57 ;  /* 0x0000003938387221 */ /* 0x002fe20000010000 */
[----:B------:R-:W-:Y:S01]  /*da40*/  HFMA2.MMA R78, -RZ, RZ, 0, 1.847743988037109375e-06 ;  /* 0x0000001fff4e7435 */ /* 0x000fe200000001ff */
[----:B------:R-:W-:Y:S01]  /*da50*/  IMAD.MOV.U32 R57, RZ, RZ, 0x4 ;  /* 0x00000004ff397424 */ /* 0x000fe200078e00ff */
[----:B------:R-:W-:Y:S01]  /*da60*/  MOV R58, 0xdaa0 ;  /* 0x0000daa0003a7802 */ /* 0x000fe20000000f00 */
[----:B------:R-:W-:Y:S01]  /*da70*/  IMAD.MOV.U32 R59, RZ, RZ, -0x1 ;  /* 0xffffffffff3b7424 */ /* 0x000fe200078e00ff */
[----:B------:R-:W-:-:S02]  /*da80*/  MOV R77, R56 ;  /* 0x00000038004d7202 */ /* 0x000fc40000000f00 */
        /* <DEDUP_REMOVED lines=76> */
[----:B------:R-:W-:Y:S01]  /*df50*/  HFMA2.MMA R78, -RZ, RZ, 0, 1.847743988037109375e-06 ;  /* 0x0000001fff4e7435 */ /* 0x000fe200000001ff */
        /* <DEDUP_REMOVED lines=8> */
[----:B------:R-:W-:Y:S05]  /*dfe0*/  CALL.REL.NOINC `($__internal_29_$__cuda_sm70_shflsync_bfly_p) ;  /* 0x0000019000007944 */ /* 0x000fea0003c00000 */
[----:B-1----:R-:W-:Y:S01]  /*dff0*/  FADD.FTZ R77, R77, R57 ;  /* 0x000000394d4d7221 */ /* 0x002fe20000010000 */
[----:B------:R-:W-:Y:S01]  /*e000*/  MOV R57, 0x2 ;  /* 0x0000000200397802 */ /* 0x000fe20000000f00 */
[----:B------:R-:W-:Y:S01]  /*e010*/  IMAD.MOV.U32 R78, RZ, RZ, 0x1f ;  /* 0x0000001fff4e7424 */ /* 0x000fe200078e00ff */
[----:B------:R-:W-:-:S02]  /*e020*/  MOV R59, 0xffffffff ;  /* 0xffffffff003b7802 */ /* 0x000fc40000000f00 */
[----:B------:R-:W-:Y:S02]  /*e030*/  MOV R58, 0xe050 ;  /* 0x0000e050003a7802 */ /* 0x000fe40000000f00 */
[----:B------:R-:W-:Y:S05]  /*e040*/  CALL.REL.NOINC `($__internal_29_$__cuda_sm70_shflsync_bfly_p) ;  /* 0x0000013000007944 */ /* 0x000fea0003c00000 */
[----:B------:R-:W-:Y:S01]  /*e050*/  HFMA2.MMA R78, -RZ, RZ, 0, 1.847743988037109375e-06 ;  /* 0x0000001fff4e7435 */ /* 0x000fe200000001ff */
[----:B-1----:R-:W-:Y:S01]  /*e060*/  FADD.FTZ R77, R77, R57 ;  /* 0x000000394d4d7221 */ /* 0x002fe20000010000 */
[----:B------:R-:W-:Y:S01]  /*e070*/  MOV R58, 0xe0b0 ;  /* 0x0000e0b0003a7802 */ /* 0x000fe20000000f00 */
[----:B------:R-:W-:Y:S02]  /*e080*/  IMAD.MOV.U32 R57, RZ, RZ, 0x4 ;  /* 0x00000004ff397424 */ /* 0x000fe400078e00ff */
[----:B------:R-:W-:Y:S02]  /*e090*/  IMAD.MOV.U32 R59, RZ, RZ, -0x1 ;  /* 0xffffffffff3b7424 */ /* 0x000fe400078e00ff */
[----:B------:R-:W-:Y:S05]  /*e0a0*/  CALL.REL.NOINC `($__internal_29_$__cuda_sm70_shflsync_bfly_p) ;  /* 0x000000d000007944 */ /* 0x000fea0003c00000 */
[----:B-1----:R-:W-:Y:S01]  /*e0b0*/  FADD.FTZ R77, R77, R57 ;  /* 0x000000394d4d7221 */ /* 0x002fe20000010000 */
[----:B------:R-:W-:Y:S01]  /*e0c0*/  MOV R57, 0x8 ;  /* 0x0000000800397802 */ /* 0x000fe20000000f00 */
[----:B------:R-:W-:Y:S01]  /*e0d0*/  IMAD.MOV.U32 R78, RZ, RZ, 0x1f ;  /* 0x0000001fff4e7424 */ /* 0x000fe200078e00ff */
[----:B------:R-:W-:Y:S02]  /*e0e0*/  MOV R59, 0xffffffff ;  /* 0xffffffff003b7802 */ /* 0x000fe40000000f00 */
[----:B------:R-:W-:-:S02]  /*e0f0*/  MOV R58, 0xe110 ;  /* 0x0000e110003a7802 */ /* 0x000fc40000000f00 */
[----:B------:R-:W-:Y:S05]  /*e100*/  CALL.REL.NOINC `($__internal_29_$__cuda_sm70_shflsync_bfly_p) ;  /* 0x0000007000007944 */ /* 0x000fea0003c00000 */
[----:B------:R-:W-:Y:S01]  /*e110*/  HFMA2.MMA R78, -RZ, RZ, 0, 1.847743988037109375e-06 ;  /* 0x0000001fff4e7435 */ /* 0x000fe200000001ff */
[----:B-1----:R-:W-:Y:S01]  /*e120*/  FADD.FTZ R77, R77, R57 ;  /* 0x000000394d4d7221 */ /* 0x002fe20000010000 */
[----:B------:R-:W-:Y:S01]  /*e130*/  MOV R58, 0xe170 ;  /* 0x0000e170003a7802 */ /* 0x000fe20000000f00 */
[----:B------:R-:W-:-:S02]  /*e140*/  IMAD.MOV.U32 R57, RZ, RZ, 0x10 ;  /* 0x00000010ff397424 */ /* 0x000fc400078e00ff */
[----:B------:R-:W-:Y:S02]  /*e150*/  IMAD.MOV.U32 R59, RZ, RZ, -0x1 ;  /* 0xffffffffff3b7424 */ /* 0x000fe400078e00ff */
[----:B------:R-:W-:Y:S05]  /*e160*/  CALL.REL.NOINC `($__internal_29_$__cuda_sm70_shflsync_bfly_p) ;  /* 0x0000001000007944 */ /* 0x000fea0003c00000 */
[----:B-1----:R-:W-:Y:S05]  /*e170*/  BRA `(.L_x_5488) ;  /* 0xffffe83000007947 */ /* 0x002fea000383ffff */
        .weak           $__internal_29_$__cuda_sm70_shflsync_bfly_p
        .type           $__internal_29_$__cuda_sm70_shflsync_bfly_p,@function
        .size           $__internal_29_$__cuda_sm70_shflsync_bfly_p,(.L_x_29093 - $__internal_29_$__cuda_sm70_shflsync_bfly_p)
$__internal_29_$__cuda_sm70_shflsync_bfly_p:
[----:B------:R-:W-:Y:S04]  /*e180*/  WARPSYNC R59 ;  /* 0x0000003b00007348 */ /* 0x000fe80003800000 */
[----:B------:R0:W1:Y:S02]  /*e190*/  SHFL.BFLY PT, R57, R77, R57, R78 ;  /* 0x0c0000394d397389 */ /* 0x00006400000e004e */
[----:B0-----:R-:W-:-:S04]  /*e1a0*/  MOV R59, 0x0 ;  /* 0x00000000003b7802 */ /* 0x001fc80000000f00 */
[----:B------:R-:W-:Y:S05]  /*e1b0*/  RET.REL.NODEC R58 `(_ZN10layer_norm13ln_fwd_kernelINS_13Kernel_traitsI6__halfS2_S2_S2_fjLj8192ELj1ELj1ELj8ELj16ENS_18Kernel_traits_baseILj8192ES2_S2_S2_S2_fjLj256EEEEELb1ELb1ELb0ELb1EEEvNS_9FwdParamsE) ;  /* 0xffff1e403a007950 */ /* 0x000fea0003c3ffff */
.L_x_5489:
        /* <DEDUP_REMOVED lines=12> */
.L_x_29093:


//--------------------- .text._ZN10layer_norm13ln_fwd_kernelINS_13Kernel_traitsI6__halfS2_S2_S2_fjLj8192ELj1ELj1ELj8ELj16ENS_18Kernel_traits_baseILj8192ES2_S2_S2_S2_fjLj256EEEEELb1ELb1ELb1ELb0EEEvNS_9FwdParamsE --------------------------
	.section	.text._ZN10layer_norm13ln_fwd_kernelINS_13Kernel_traitsI6__halfS2_S2_S2_fjLj8192ELj1ELj1ELj8ELj16ENS_18Kernel_traits_baseILj8192ES2_S2_S2_S2_fjLj256EEEEELb1ELb1ELb1ELb0EEEvNS_9FwdParamsE,"ax",@progbits
	.sectioninfo	@"SHI_REGISTERS=226"
	.align	128
        .global         _ZN10layer_norm13ln_fwd_kernelINS_13Kernel_traitsI6__halfS2_S2_S2_fjLj8192ELj1ELj1ELj8ELj16ENS_18Kernel_traits_baseILj8192ES2_S2_S2_S2_fjLj256EEEEELb1ELb1ELb1ELb0EEEvNS_9FwdParamsE
        .type           _ZN10layer_norm13ln_fwd_kernelINS_13Kernel_traitsI6__halfS2_S2_S2_fjLj8192ELj1ELj1ELj8ELj16ENS_18Kernel_traits_baseILj8192ES2_S2_S2_S2_fjLj256EEEEELb1ELb1ELb1ELb0EEEvNS_9FwdParamsE,@function
        .size           _ZN10layer_norm13ln_fwd_kernelINS_13Kernel_traitsI6__halfS2_S2_S2_fjLj8192ELj1ELj1ELj8ELj16ENS_18Kernel_traits_baseILj8192ES2_S2_S2_S2_fjLj256EEEEELb1ELb1ELb1ELb0EEEvNS_9FwdParamsE,(.L_x_29094 - _ZN10layer_norm13ln_fwd_kernelINS_13Kernel_traitsI6__halfS2_S2_S2_fjLj8192ELj1ELj1ELj8ELj16ENS_18Kernel_traits_baseILj8192ES2_S2_S2_S2_fjLj256EEEEELb1ELb1ELb1ELb0EEEvNS_9FwdParamsE)
        .other          _ZN10layer_norm13ln_fwd_kernelINS_13Kernel_traitsI6__halfS2_S2_S2_fjLj8192ELj1ELj1ELj8ELj16ENS_18Kernel_traits_baseILj8192ES2_S2_S2_S2_fjLj256EEEEELb1ELb1ELb1ELb0EEEvNS_9FwdParamsE,@"STO_CUDA_ENTRY STV_DEFAULT"
_ZN10layer_norm13ln_fwd_kernelINS_13Kernel_traitsI6__halfS2_S2_S2_fjLj8192ELj1ELj1ELj8ELj16ENS_18Kernel_traits_baseILj8192ES2_S2_S2_S2_fjLj256EEEEELb1ELb1ELb1ELb0EEEvNS_9FwdParamsE:
.text._ZN10layer_norm13ln_fwd_kernelINS_13Kernel_traitsI6__halfS2_S2_S2_fjLj8192ELj1ELj1ELj8ELj16ENS_18Kernel_traits_baseILj8192ES2_S2_S2_S2_fjLj256EEEEELb1ELb1ELb1ELb0EEEvNS_9FwdParamsE:
[----:B------:R-:W-:Y:S02]  /*0000*/  IMAD.MOV.U32 R1, RZ, RZ, c[0x0][0x28] ;  /* 0x00000a00ff017624 */ /* 0x000fe400078e00ff */
[----:B------:R-:W-:Y:S01]  /*0010*/  ULDC.U8 UR4, c[0x0][0x244] ;  /* 0x0000910000047ab9 */ /* 0x000fe20000000000 */
[----:B------:R-:W-:Y:S01]  /*0020*/  MOV R143, c[0x0][0x23c] ;  /* 0x00008f00008f7a02 */ /* 0x000fe20000000f00 */
[----:B------:R-:W-:Y:S01]  /*0030*/  IMAD.MOV.U32 R142, RZ, RZ, c[0x0][0x238] ;  /* 0x00008e00ff8e7624 */ /* 0x000fe200078e00ff */
[----:B------:R-:W-:Y:S01]  /*0040*/  ISETP.NE.AND P0, PT, RZ, UR4, PT ;  /* 0x00000004ff007c0c */ /* 0x000fe2000bf05270 */
[----:B------:R-:W-:-:S12]  /*0050*/  ULDC.64 UR4, c[0x0][0x118] ;  /* 0x0000460000047ab9 */ /* 0x000fd80000000a00 */
[----:B------:R-:W-:Y:S02]  /*0060*/  @P0 IMAD.MOV.U32 R2, RZ, RZ, R142 ;  /* 0x000000ffff020224 */ /* 0x000fe400078e008e */
[----:B------:R-:W-:-:S06]  /*0070*/  @P0 IMAD.MOV.U32 R3, RZ, RZ, R143 ;  /* 0x000000ffff030224 */ /* 0x000fcc00078e008f */
[----:B------:R-:W2:Y:S01]  /*0080*/  @P0 LDG.E.64 R2, [R2.64] ;  /* 0x0000000402020981 */ /* 0x000ea2000c1e1b00 */
[----:B------:R-:W-:Y:S01]  /*0090*/  MOV R106, c[0x0][0x230] ;  /* 0x00008c00006a7a02 */ /* 0x000fe20000000f00 */
[----:B------:R-:W-:-:S06]  /*00a0*/  IMAD.MOV.U32 R107, RZ, RZ, c[0x0][0x234] ;  /* 0x00008d00ff6b7624 */ /* 0x000fcc00078e00ff */
        /* <DEDUP_REMOVED lines=17> */
[----:B------:R-:W-:Y:S02]  /*01c0*/  LOP3.LUT R7, R56, 0xff, RZ, 0x3c, !PT ;  /* 0x000000ff38077812 */ /* 0x000fe400078e3cff */
[----:B------:R-:W-:Y:S01]  /*01d0*/  LOP3.LUT R10, R5, R107, RZ, 0x3c, !PT ;  /* 0x0000006b050a7212 */ /* 0x000fe200078e3cff */
[----:B------:R-:W-:Y:S01]  /*01e0*/  IMAD.WIDE.U32 R8, R8, -0x2daee0ad, RZ ;  /* 0xd2511f5308087825 */ /* 0x000fe200078e00ff */
[----:B------:R-:W-:-:S03]  /*01f0*/  MOV R5, c[0x0][0x168] ;  /* 0x00005a0000057a02 */ /* 0x000fc60000000f00 */
[----:B------:R-:W-:Y:S01]  /*0200*/  IMAD.WIDE.U32 R10, R10, -0x326172a9, RZ ;  /* 0xcd9e8d570a0a7825 */ /* 0x000fe200078e00ff */
[----:B------:R-:W-:Y:S02]  /*0210*/  SHF.R.S32.HI R5, RZ, 0x1f, R5 ;  /* 0x0000001fff057819 */ /* 0x000fe40000011405 */
[----:B------:R-:W-:Y:S02]  /*0220*/  LOP3.LUT R14, R9, R4, R2, 0x96, !PT ;  /* 0x00000004090e7212 */ /* 0x000fe400078e9602 */
[----:B------:R-:W-:Y:S02]  /*0230*/  LEA.HI R128, R5, c[0x0][0x168], RZ, 0x3 ;  /* 0x00005a0005807a11 */ /* 0x000fe400078f18ff */
[----:B------:R-:W-:Y:S01]  /*0240*/  LOP3.LUT R12, R11, R3, R6, 0x96, !PT ;  /* 0x000000030b0c7212 */ /* 0x000fe200078e9606 */
[----:B------:R-:W-:Y:S01]  /*0250*/  IMAD.WIDE.U32 R14, R14, -0x326172a9, RZ ;  /* 0xcd9e8d570e0e7825 */ /* 0x000fe200078e00ff */
[----:B------:R-:W-:Y:S02]  /*0260*/  IADD3 R4, R106, 0x3c6ef372, RZ ;  /* 0x3c6ef3726a047810 */ /* 0x000fe40007ffe0ff */
[----:B------:R-:W-:Y:S01]  /*0270*/  LEA.HI.SX32 R6, R128, R7, 0x1d ;  /* 0x0000000780067211 */ /* 0x000fe200078feaff */
[----:B------:R-:W-:Y:S01]  /*0280*/  IMAD.WIDE.U32 R12, R12, -0x2daee0ad, RZ ;  /* 0xd2511f530c0c7825 */ /* 0x000fe200078e00ff */
[----:B------:R-:W-:-:S02]  /*0290*/  LOP3.LUT R16, R15, R10, R4, 0x96, !PT ;  /* 0x0000000a0f107212 */ /* 0x000fc400078e9604 */
[----:B------:R-:W-:Y:S02]  /*02a0*/  LOP3.LUT P0, RZ, R6, 0xffffff00, RZ, 0xc0, !PT ;  /* 0xffffff0006ff7812 */ /* 0x000fe4000780c0ff */
[C---:B------:R-:W-:Y:S01]  /*02b0*/  IADD3 R5, R107.reuse, 0x76cf5d0a, RZ ;  /* 0x76cf5d0a6b057810 */ /* 0x040fe20007ffe0ff */
[----:B------:R-:W-:Y:S01]  /*02c0*/  IMAD.WIDE.U32 R16, R16, -0x2daee0ad, RZ ;  /* 0xd2511f5310107825 */ /* 0x000fe200078e00ff */
[----:B------:R-:W-:Y:S02]  /*02d0*/  IADD3 R7, R107, 0x32370b8f, RZ ;  /* 0x32370b8f6b077810 */ /* 0x000fe40007ffe0ff */
[----:B------:R-:W-:Y:S02]  /*02e0*/  LOP3.LUT R10, R13, R8, R5, 0x96, !PT ;  /* 0x000000080d0a7212 */ /* 0x000fe400078e9605 */
[----:B------:R-:W-:Y:S02]  /*02f0*/  LOP3.LUT R120, R17, R12, R7, 0x96, !PT ;  /* 0x0000000c11787212 */ /* 0x000fe400078e9607 */
[----:B------:R-:W-:Y:S01]  /*0300*/  IADD3 R8, R106, -0x255992d5, RZ ;  /* 0xdaa66d2b6a087810 */ /* 0x000fe20007ffe0ff */
[----:B------:R-:W-:Y:S01]  /*0310*/  IMAD.WIDE.U32 R10, R10, -0x326172a9, RZ ;  /* 0xcd9e8d570a0a7825 */ /* 0x000fe200078e00ff */
[----:B------:R-:W-:-:S02]  /*0320*/  ISETP.GE.U32.AND P6, PT, R6, 0x200, PT ;  /* 0x000002000600780c */ /* 0x000fc40003fc6070 */
[----:B------:R-:W-:Y:S01]  /*0330*/  ISETP.GE.U32.AND P5, PT, R6, 0x300, PT ;  /* 0x000003000600780c */ /* 0x000fe20003fa6070 */
[----:B------:R-:W-:Y:S01]  /*0340*/  IMAD.WIDE.U32 R120, R120, -0x326172a9, RZ ;  /* 0xcd9e8d5778787825 */ /* 0x000fe200078e00ff */
[----:B------:R-:W-:Y:S02]  /*0350*/  ISETP.GE.U32.AND P1, PT, R6, 0x400, PT ;  /* 0x000004000600780c */ /* 0x000fe40003f26070 */
        /* <DEDUP_REMOVED lines=19> */
.L_x_5491:
[----:B0-----:R-:W-:Y:S05]  /*0490*/  BSYNC B0 ;  /* 0x0000000000007941 */ /* 0x001fea0003800000 */
.L_x_5490:
        /* <DEDUP_REMOVED lines=16> */
.L_x_5493:
[----:B0-----:R-:W-:Y:S05]  /*05a0*/  BSYNC B0 ;  /* 0x0000000000007941 */ /* 0x001fea0003800000 */
.L_x_5492:
        /* <DEDUP_REMOVED lines=16> */
.L_x_5495:
[----:B0-----:R-:W-:Y:S05]  /*06b0*/  BSYNC B0 ;  /* 0x0000000000007941 */ /* 0x001fea0003800000 */
.L_x_5494:
        /* <DEDUP_REMOVED lines=15> */
.L_x_5497:
[----:B0-----:R-:W-:Y:S05]  /*07b0*/  BSYNC B0 ;  /* 0x0000000000007941 */ /* 0x001fea0003800000 */
.L_x_5496:
[----:B------:R-:W-:Y:S01]  /*07c0*/  LOP3.LUT R116, R121, R10, R9, 0x96, !PT ;  /* 0x0000000a79747212 */ /* 0x000fe200078e9609 */
[----:B------:R-:W-:Y:S01]  /*07d0*/  IMAD.WIDE.U32 R122, R122, -0x2daee0ad, RZ ;  /* 0xd2511f537a7a7825 */ /* 0x000fe200078e00ff */
[----:B------:R-:W-:Y:S01]  /*07e0*/  IADD3 R10, R107, -0x126145ec, RZ ;  /* 0xed9eba146b0a7810 */ /* 0x000fe20007ffe0ff */
[----:B------:R-:W-:Y:S06]  /*07f0*/  @P3 EXIT ;  /* 0x000000000000394d */ /* 0x000fec0003800000 */
[--C-:B-----5:R-:W-:Y:S01]  /*0800*/  HADD2.F32 R109, -RZ, R71.reuse.H0_H0 ;  /* 0x20000047ff6d7230 */ /* 0x120fe20000004100 */
[----:B------:R-:W-:Y:S01]  /*0810*/  LOP3.LUT R124, R123, R16, R10, 0x96, !PT ;  /* 0x000000107b7c7212 */ /* 0x000fe200078e960a */
[----:B------:R-:W-:Y:S01]  /*0820*/  HADD2.F32 R113, -RZ, R71.H1_H1 ;  /* 0x30000047ff717230 */ /* 0x000fe20000004100 */
[C---:B------:R-:W-:Y:S01]  /*0830*/  IADD3 R112, R107.reuse, -0x56f99767, RZ ;  /* 0xa90668996b707810 */ /* 0x040fe20007ffe0ff */
        /* <DEDUP_REMOVED lines=8> */
[--C-:B------:R-:W-:Y:S01]  /*08c0*/  HADD2.F32 R94, -RZ, R78.reuse.H0_H0 ;  /* 0x2000004eff5e7230 */ /* 0x100fe20000004100 */
[C---:B------:R-:W-:Y:S01]  /*08d0*/  IADD3 R126, R106.reuse, -0x4ab325aa, RZ ;  /* 0xb54cda566a7e7810 */ /* 0x040fe20007ffe0ff */
[----:B------:R-:W-:Y:S01]  /*08e0*/  HADD2.F32 R97, -RZ, R78.H1_H1 ;  /* 0x3000004eff617230 */ /* 0x000fe20000004100 */
[----:B------:R-:W-:Y:S01]  /*08f0*/  IADD3 R123, R106, 0x5384540f, RZ ;  /* 0x5384540f6a7b7810 */ /* 0x000fe20007ffe0ff */
[--C-:B------:R-:W-:Y:S01]  /*0900*/  HADD2.F32 R78, -RZ, R64.reuse.H0_H0 ;  /* 0x20000040ff4e7230 */ /* 0x100fe20000004100 */
[----:B------:R-:W-:Y:S01]  /*0910*/  IADD3 R137, R107, -0x695add53, RZ ;  /* 0x96a522ad6b897810 */ /* 0x000fe20007ffe0ff */
[----:B------:R-:W-:Y:S01]  /*0920*/  HADD2.F32 R99, -RZ, R64.H1_H1 ;  /* 0x30000040ff637230 */ /* 0x000fe20000004100 */
[----:B------:R-:W-:Y:S01]  /*0930*/  LOP3.LUT R64, R57, R122, R112, 0x96, !PT ;  /* 0x0000007a39407212 */ /* 0x000fe200078e9670 */
[--C-:B------:R-:W-:Y:S01]  /*0940*/  HADD2.F32 R95, -RZ, R77.reuse.H0_H0 ;  /* 0x2000004dff5f7230 */ /* 0x100fe20000004100 */
[----:B------:R-:W-:Y:S01]  /*0950*/  IMAD.SHL.U32 R57, R0, 0x20, RZ ;  /* 0x0000002000397824 */ /* 0x000fe200078e00ff */
[----:B------:R-:W-:Y:S01]  /*0960*/  HADD2.F32 R96, -RZ, R77.H1_H1 ;  /* 0x3000004dff607230 */ /* 0x000fe20000004100 */
[----:B------:R-:W-:Y:S01]  /*0970*/  IADD3 R122, R107, -0x24c28bd8, RZ ;  /* 0xdb3d74286b7a7810 */ /* 0x000fe20007ffe0ff */
[--C-:B------:R-:W-:Y:S01]  /*0980*/  HADD2.F32 R77, -RZ, R79.reuse.H0_H0 ;  /* 0x2000004fff4d7230 */ /* 0x100fe20000004100 */
[----:B------:R-:W-:Y:S01]  /*0990*/  IADD3 R138, R106, -0x700cb87f, RZ ;  /* 0x8ff347816a8a7810 */ /* 0x000fe20007ffe0ff */
[----:B------:R-:W-:Y:S01]  /*09a0*/  HADD2.F32 R98, -RZ, R79.H1_H1 ;  /* 0x3000004fff627230 */ /* 0x000fe20000004100 */
[----:B------:R-:W-:Y:S01]  /*09b0*/  LOP3.LUT R121, R57, 0x3e0, RZ, 0xc0, !PT ;  /* 0x000003e039797812 */ /* 0x000fe200078ec0ff */
[--C-:B------:R-:W-:Y:S01]  /*09c0*/  HADD2.F32 R100, -RZ, R66.reuse.H0_H0 ;  /* 0x20000042ff647230 */ /* 0x100fe20000004100 */
[----:B------:R-:W-:Y:S01]  /*09d0*/  IMAD.MOV.U32 R144, RZ, RZ, 0x1 ;  /* 0x00000001ff907424 */ /* 0x000fe200078e00ff */
[----:B------:R-:W-:Y:S01]  /*09e0*/  HADD2.F32 R103, -RZ, R66.H1_H1 ;  /* 0x30000042ff677230 */ /* 0x000fe20000004100 */
[----:B------:R-:W-:Y:S01]  /*09f0*/  LOP3.LUT R66, R125, R120, R111, 0x96, !PT ;  /* 0x000000787d427212 */ /* 0x000fe200078e966f */
[--C-:B------:R-:W-:Y:S01]  /*0a00*/  HADD2.F32 R79, -RZ, R65.reuse.H0_H0 ;  /* 0x20000041ff4f7230 */ /* 0x100fe20000004100 */
[----:B------:R-:W-:Y:S01]  /*0a10*/  IADD3 R125, R107, 0x646e171e, RZ ;  /* 0x646e171e6b7d7810 */ /* 0x000fe20007ffe0ff */
[----:B------:R-:W-:Y:S01]  /*0a20*/  HADD2.F32 R101, -RZ, R65.H1_H1 ;  /* 0x30000041ff657230 */ /* 0x000fe20000004100 */
[----:B------:R-:W-:Y:S01]  /*0a30*/  IMAD.WIDE.U32 R64, R64, -0x326172a9, RZ ;  /* 0xcd9e8d5740407825 */ /* 0x000fe200078e00ff */
[--C-:B------:R-:W-:Y:S01]  /*0a40*/  HADD2.F32 R116, -RZ, R58.reuse.H0_H0 ;  /* 0x2000003aff747230 */ /* 0x100fe20000004100 */
[----:B------:R-:W-:Y:S01]  /*0a50*/  LOP3.LUT R142, R142, 0x3, RZ, 0xc0, !PT ;  /* 0x000000038e8e7812 */ /* 0x000fe200078ec0ff */
[----:B------:R-:W-:Y:S01]  /*0a60*/  HADD2.F32 R119, -RZ, R58.H1_H1 ;  /* 0x3000003aff777230 */ /* 0x000fe20000004100 */
[----:B------:R-:W-:Y:S01]  /*0a70*/  LOP3.LUT R58, R128, 0xff, RZ, 0xc0, !PT ;  /* 0x000000ff803a7812 */ /* 0x000fe200078ec0ff */
[--C-:B------:R-:W-:Y:S01]  /*0a80*/  HADD2.F32 R102, -RZ, R67.reuse.H0_H0 ;  /* 0x20000043ff667230 */ /* 0x100fe20000004100 */
[----:B------:R-:W-:Y:S01]  /*0a90*/  LOP3.LUT R57, R65, R124, R126, 0x96, !PT ;  /* 0x0000007c41397212 */ /* 0x000fe200078e967e */
[----:B------:R-:W-:Y:S01]  /*0aa0*/  HADD2.F32 R104, -RZ, R67.H1_H1 ;  /* 0x30000043ff687230 */ /* 0x000fe20000004100 */
[----:B------:R-:W-:Y:S01]  /*0ab0*/  IMAD.WIDE.U32 R66, R66, -0x2daee0ad, RZ ;  /* 0xd2511f5342427825 */ /* 0x000fe200078e00ff */
[--C-:B------:R-:W-:Y:S01]  /*0ac0*/  HADD2.F32 R118, -RZ, R59.reuse.H0_H0 ;  /* 0x2000003bff767230 */ /* 0x100fe20000004100 */
[----:B------:R-:W-:Y:S01]  /*0ad0*/  IADD3 R124, R107, 0x1fd5c5a3, RZ ;  /* 0x1fd5c5a36b7c7810 */ /* 0x000fe20007ffe0ff */
[----:B------:R-:W-:Y:S01]  /*0ae0*/  HADD2.F32 R127, -RZ, R59.H1_H1 ;  /* 0x3000003bff7f7230 */ /* 0x000fe20000004100 */
[----:B------:R-:W-:Y:S01]  /*0af0*/  LOP3.LUT R59, R0, 0xe0, RZ, 0xc0, !PT ;  /* 0x000000e0003b7812 */ /* 0x000fe200078ec0ff */
[C---:B------:R-:W-:Y:S01]  /*0b00*/  IMAD.IADD R132, R58.reuse, 0x1, -R121 ;  /* 0x000000013a847824 */ /* 0x040fe200078e0a79 */
[----:B------:R-:W-:Y:S01]  /*0b10*/  SHF.R.U32.HI R128, RZ, 0x3, R128 ;  /* 0x00000003ff807819 */ /* 0x000fe20000011680 */
[--C-:B------:R-:W-:Y:S01]  /*0b20*/  HADD2.F32 R11, -RZ, R20.reuse.H0_H0 ;  /* 0x20000014ff0b7230 */ /* 0x100fe20000004100 */
[----:B------:R-:W-:Y:S01]  /*0b30*/  IADD3 R59, R58, -R59, RZ ;  /* 0x8000003b3a3b7210 */ /* 0x000fe20007ffe0ff */
[----:B------:R-:W-:Y:S01]  /*0b40*/  HADD2.F32 R12, -RZ, R20.H1_H1 ;  /* 0x30000014ff0c7230 */ /* 0x000fe20000004100 */
[----:B------:R-:W-:Y:S01]  /*0b50*/  LOP3.LUT R58, R67, R56, R125, 0x96, !PT ;  /* 0x00000038433a7212 */ /* 0x000fe200078e967d */
[----:B------:R-:W-:Y:S01]  /*0b60*/  IMAD.WIDE.U32 R56, R57, -0x2daee0ad, RZ ;  /* 0xd2511f5339387825 */ /* 0x000fe200078e00ff */
[----:B------:R-:W-:Y:S01]  /*0b70*/  IMNMX R65, RZ, R59, !PT ;  /* 0x0000003bff417217 */ /* 0x000fe20007800200 */
[--C-:B------:R-:W-:Y:S01]  /*0b80*/  HADD2.F32 R13, -RZ, R21.reuse.H0_H0 ;  /* 0x20000015ff0d7230 */ /* 0x100fe20000004100 */
[----:B------:R-:W-:Y:S01]  /*0b90*/  IADD3 R121, R106, -0xe443238, RZ ;  /* 0xf1bbcdc86a797810 */ /* 0x000fe20007ffe0ff */
[----:B------:R-:W-:Y:S01]  /*0ba0*/  IMAD.WIDE.U32 R58, R58, -0x326172a9, RZ ;  /* 0xcd9e8d573a3a7825 */ /* 0x000fe200078e00ff */
[----:B------:R-:W-:Y:S01]  /*0bb0*/  LOP3.LUT R67, R57, R66, R124, 0x96, !PT ;  /* 0x0000004239437212 */ /* 0x000fe200078e967c */
[----:B------:R-:W-:Y:S01]  /*0bc0*/  HADD2.F32 R14, -RZ, R21.H1_H1 ;  /* 0x30000015ff0e7230 */ /* 0x000fe20000004100 */
[----:B------:R-:W-:Y:S01]  /*0bd0*/  LOP3.LUT R66, R128, 0x1fffffe0, RZ, 0xc0, !PT ;  /* 0x1fffffe080427812 */ /* 0x000fe200078ec0ff */
[--C-:B------:R-:W-:Y:S01]  /*0be0*/  HADD2.F32 R15, -RZ, R22.reuse.H0_H0 ;  /* 0x20000016ff0f7230 */ /* 0x100fe20000004100 */
[----:B------:R-:W-:Y:S01]  /*0bf0*/  IMNMX R65, R65, 0x20, PT ;  /* 0x0000002041417817 */ /* 0x000fe20003800200 */
[----:B------:R-:W-:Y:S01]  /*0c00*/  HADD2.F32 R16, -RZ, R22.H1_H1 ;  /* 0x30000016ff107230 */ /* 0x000fe20000004100 */
[----:B------:R-:W-:Y:S01]  /*0c10*/  LOP3.LUT R64, R59, R64, R123, 0x96, !PT ;  /* 0x000000403b407212 */ /* 0x000fe200078e967b */
[----:B------:R-:W-:Y:S01]  /*0c20*/  IMAD.HI.U32 R59, R67, -0x326172a9, RZ ;  /* 0xcd9e8d57433b7827 */ /* 0x000fe200078e00ff */
[--C-:B------:R-:W-:Y:S01]  /*0c30*/  HADD2.F32 R17, -RZ, R23.reuse.H0_H0 ;  /* 0x20000017ff117230 */ /* 0x100fe20000004100 */
[----:B------:R-:W-:Y:S01]  /*0c40*/  IMNMX R132, RZ, R132, !PT ;  /* 0x00000084ff847217 */ /* 0x000fe20007800200 */
[----:B------:R-:W-:Y:S01]  /*0c50*/  HADD2.F32 R18, -RZ, R23.H1_H1 ;  /* 0x30000017ff127230 */ /* 0x000fe20000004100 */
[----:B------:R-:W-:Y:S01]  /*0c60*/  IMAD.IADD R65, R65, 0x1, R66 ;  /* 0x0000000141417824 */ /* 0x000fe200078e0242 */
[--C-:B------:R-:W-:Y:S01]  /*0c70*/  HADD2.F32 R19, -RZ, R24.reuse.H0_H0 ;  /* 0x20000018ff137230 */ /* 0x100fe20000004100 */
[C---:B------:R-:W-:Y:S01]  /*0c80*/  IMAD.HI.U32 R57, R64.reuse, -0x2daee0ad, RZ ;  /* 0xd2511f5340397827 */ /* 0x040fe200078e00ff */
[----:B------:R-:W-:Y:S01]  /*0c90*/  HADD2.F32 R20, -RZ, R24.H1_H1 ;  /* 0x30000018ff147230 */ /* 0x000fe20000004100 */
[----:B------:R-:W-:Y:S01]  /*0ca0*/  LOP3.LUT R59, R59, R58, R121, 0x96, !PT ;  /* 0x0000003a3b3b7212 */ /* 0x000fe200078e9679 */
[--C-:B------:R-:W-:Y:S01]  /*0cb0*/  HADD2.F32 R21, -RZ, R25.reuse.H0_H0 ;  /* 0x20000019ff157230 */ /* 0x100fe20000004100 */
[----:B------:R-:W-:Y:S01]  /*0cc0*/  SHF.L.U32 R65, R65, 0x3, RZ ;  /* 0x0000000341417819 */ /* 0x000fe200000006ff */
[----:B------:R-:W-:Y:S01]  /*0cd0*/  HADD2.F32 R22, -RZ, R25.H1_H1 ;  /* 0x30000019ff167230 */ /* 0x000fe20000004100 */
[----:B------:R-:W-:Y:S01]  /*0ce0*/  LOP3.LUT R148, R57, R56, R122, 0x96, !PT ;  /* 0x0000003839947212 */ /* 0x000fe200078e967a */
[--C-:B------:R-:W-:Y:S01]  /*0cf0*/  HADD2.F32 R23, -RZ, R26.reuse.H0_H0 ;  /* 0x2000001aff177230 */ /* 0x100fe20000004100 */
[----:B------:R-:W-:Y:S01]  /*0d00*/  IMAD R140, R64, -0x2daee0ad, RZ ;  /* 0xd2511f53408c7824 */ /* 0x000fe200078e02ff */
[----:B------:R-:W-:Y:S01]  /*0d10*/  HADD2.F32 R24, -RZ, R26.H1_H1 ;  /* 0x3000001aff187230 */ /* 0x000fe20000004100 */
[----:B------:R-:W0:Y:S01]  /*0d20*/  I2F.U32 R65, R65 ;  /* 0x0000004100417306 */ /* 0x000e220000201000 */
[--C-:B------:R-:W-:Y:S01]  /*0d30*/  HADD2.F32 R25, -RZ, R27.reuse.H0_H0 ;  /* 0x2000001bff197230 */ /* 0x100fe20000004100 */
[----:B------:R-:W-:Y:S01]  /*0d40*/  IMAD.HI.U32 R56, R59, -0x2daee0ad, RZ ;  /* 0xd2511f533b387827 */ /* 0x000fe200078e00ff */
[----:B------:R-:W-:Y:S01]  /*0d50*/  HADD2.F32 R26, -RZ, R27.H1_H1 ;  /* 0x3000001bff1a7230 */ /* 0x000fe20000004100 */
[----:B------:R-:W-:Y:S01]  /*0d60*/  MOV R143, RZ ;  /* 0x000000ff008f7202 */ /* 0x000fe20000000f00 */
[--C-:B------:R-:W-:Y:S01]  /*0d70*/  HADD2.F32 R27, -RZ, R32.reuse.H0_H0 ;  /* 0x20000020ff1b7230 */ /* 0x100fe20000004100 */
[----:B------:R-:W-:Y:S01]  /*0d80*/  IMAD R141, R67, -0x326172a9, RZ ;  /* 0xcd9e8d57438d7824 */ /* 0x000fe200078e02ff */
[----:B------:R-:W-:Y:S01]  /*0d90*/  HADD2.F32 R28, -RZ, R32.H1_H1 ;  /* 0x30000020ff1c7230 */ /* 0x000fe20000004100 */
[----:B------:R-:W-:Y:S01]  /*0da0*/  IMAD.HI.U32 R57, R148, -0x326172a9, RZ ;  /* 0xcd9e8d5794397827 */ /* 0x000fe200078e00ff */
[--C-:B------:R-:W-:Y:S01]  /*0db0*/  HADD2.F32 R129, -RZ, R61.reuse.H0_H0 ;  /* 0x2000003dff817230 */ /* 0x100fe20000004100 */
[----:B------:R-:W-:Y:S01]  /*0dc0*/  LOP3.LUT R140, R56, R140, R137, 0x96, !PT ;  /* 0x0000008c388c7212 */ /* 0x000fe200078e9689 */
[----:B------:R-:W-:Y:S01]  /*0dd0*/  HADD2.F32 R130, -RZ, R61.H1_H1 ;  /* 0x3000003dff827230 */ /* 0x000fe20000004100 */
[----:B------:R-:W-:Y:S01]  /*0de0*/  IMNMX R61, R132, 0x20, PT ;  /* 0x00000020843d7817 */ /* 0x000fe20003800200 */
[--C-:B------:R-:W-:Y:S01]  /*0df0*/  HADD2.F32 R29, -RZ, R33.reuse.H0_H0 ;  /* 0x20000021ff1d7230 */ /* 0x100fe20000004100 */
[----:B------:R-:W-:Y:S01]  /*0e00*/  LOP3.LUT R141, R57, R141, R138, 0x96, !PT ;  /* 0x0000008d398d7212 */ /* 0x000fe200078e968a */
[----:B------:R-:W-:Y:S01]  /*0e10*/  HADD2.F32 R30, -RZ, R33.H1_H1 ;  /* 0x30000021ff1e7230 */ /* 0x000fe20000004100 */
[----:B0-----:R0:W1:Y:S01]  /*0e20*/  MUFU.RCP R139, R65 ;  /* 0x00000041008b7308 */ /* 0x0010620000001000 */
[--C-:B------:R-:W-:Y:S01]  /*0e30*/  HADD2.F32 R31, -RZ, R34.reuse.H0_H0 ;  /* 0x20000022ff1f7230 */ /* 0x100fe20000004100 */
[----:B------:R-:W-:Y:S01]  /*0e40*/  IMAD.IADD R61, R66, 0x1, R61 ;  /* 0x00000001423d7824 */ /* 0x000fe200078e023d */
[----:B------:R-:W-:Y:S01]  /*0e50*/  HADD2.F32 R32, -RZ, R34.H1_H1 ;  /* 0x30000022ff207230 */ /* 0x000fe20000004100 */
[----:B------:R-:W-:Y:S01]  /*0e60*/  IMAD R146, R59, -0x2daee0ad, RZ ;  /* 0xd2511f533b927824 */ /* 0x000fe200078e02ff */
[--C-:B------:R-:W-:Y:S01]  /*0e70*/  HADD2.F32 R33, -RZ, R35.reuse.H0_H0 ;  /* 0x20000023ff217230 */ /* 0x100fe20000004100 */
[----:B------:R-:W-:Y:S01]  /*0e80*/  IMAD.SHL.U32 R145, R61, 0x8, RZ ;  /* 0x000000083d917824 */ /* 0x000fe200078e00ff */
        /* <DEDUP_REMOVED lines=33> */
[----:B------:R-:W-:Y:S02]  /*10a0*/  HADD2.F32 R54, -RZ, R55.H0_H0 ;  /* 0x20000037ff367230 */ /* 0x000fe40000004100 */
[----:B------:R-:W-:-:S02]  /*10b0*/  HADD2.F32 R86, -RZ, R80.H0_H0 ;  /* 0x20000050ff567230 */ /* 0x000fc40000004100 */
[----:B------:R-:W-:Y:S02]  /*10c0*/  HADD2.F32 R85, -RZ, R81.H0_H0 ;  /* 0x20000051ff557230 */ /* 0x000fe40000004100 */
[----:B------:R-:W-:Y:S02]  /*10d0*/  HADD2.F32 R75, -RZ, R76.H0_H0 ;  /* 0x2000004cff4b7230 */ /* 0x000fe40000004100 */
[----:B------:R-:W-:Y:S02]  /*10e0*/  HADD2.F32 R69, -RZ, R70.H0_H0 ;  /* 0x20000046ff457230 */ /* 0x000fe40000004100 */
[----:B------:R-:W-:Y:S02]  /*10f0*/  HADD2.F32 R55, -RZ, R55.H1_H1 ;  /* 0x30000037ff377230 */ /* 0x000fe40000004100 */
[----:B------:R-:W-:Y:S02]  /*1100*/  HADD2.F32 R80, -RZ, R80.H1_H1 ;  /* 0x30000050ff507230 */ /* 0x000fe40000004100 */
[----:B------:R-:W-:-:S02]  /*1110*/  HADD2.F32 R81, -RZ, R81.H1_H1 ;  /* 0x30000051ff517230 */ /* 0x000fc40000004100 */
[----:B------:R-:W-:Y:S02]  /*1120*/  HADD2.F32 R76, -RZ, R76.H1_H1 ;  /* 0x3000004cff4c7230 */ /* 0x000fe40000004100 */
[----:B------:R-:W-:Y:S02]  /*1130*/  HADD2.F32 R70, -RZ, R70.H1_H1 ;  /* 0x30000046ff467230 */ /* 0x000fe40000004100 */
[--C-:B------:R-:W-:Y:S02]  /*1140*/  HADD2.F32 R120, -RZ, R60.reuse.H0_H0 ;  /* 0x2000003cff787230 */ /* 0x100fe40000004100 */
[----:B------:R-:W-:Y:S02]  /*1150*/  HADD2.F32 R128, -RZ, R60.H1_H1 ;  /* 0x3000003cff807230 */ /* 0x000fe40000004100 */
[--C-:B------:R-:W-:Y:S02]  /*1160*/  HADD2.F32 R131, -RZ, R62.reuse.H0_H0 ;  /* 0x2000003eff837230 */ /* 0x100fe40000004100 */
[----:B------:R-:W-:-:S02]  /*1170*/  HADD2.F32 R134, -RZ, R62.H1_H1 ;  /* 0x3000003eff867230 */ /* 0x000fc40000004100 */
[--C-:B------:R-:W-:Y:S02]  /*1180*/  HADD2.F32 R135, -RZ, R63.reuse.H0_H0 ;  /* 0x2000003fff877230 */ /* 0x100fe40000004100 */
[----:B01----:R-:W-:Y:S02]  /*1190*/  HADD2.F32 R136, -RZ, R63.H1_H1 ;  /* 0x3000003fff887230 */ /* 0x003fe40000004100 */
.L_x_5843:
        /* <DEDUP_REMOVED lines=15> */
[----:B------:R-:W-:Y:S01]  /*1290*/  HFMA2.MMA R166, -RZ, RZ, 0, 0 ;  /* 0x00000000ffa67435 */ /* 0x000fe200000001ff */
[----:B------:R-:W-:-:S05]  /*12a0*/  LEA.HI.SX32 R168, R133, R66, 0x1d ;  /* 0x0000004285a87211 */ /* 0x000fca00078feaff */
        /* <DEDUP_REMOVED lines=18> */
[----:B-----5:R-:W-:Y:S01]  /*13d0*/  HADD2.F32 R147, -RZ, R60.H0_H0 ;  /* 0x2000003cff937230 */ /* 0x020fe20000004100 */
[----:B------:R-:W-:Y:S05]  /*13e0*/  BRA `(.L_x_5502) ;  /* 0x0000056000007947 */ /* 0x000fea0003800000 */
.L_x_5501:
        /* <DEDUP_REMOVED lines=12> */
.L_x_5504:
[----:B------:R-:W-:Y:S02]  /*14b0*/  MOV R151, R148 ;  /* 0x0000009400977202 */ /* 0x000fe40000000f00 */
.L_x_5505:
[----:B------:R-:W-:Y:S05]  /*14c0*/  BSYNC B2 ;  /* 0x0000000000027941 */ /* 0x000fea0003800000 */
.L_x_5503:
        /* <DEDUP_REMOVED lines=16> */
.L_x_5509:
[----:B------:R-:W-:Y:S05]  /*15d0*/  BSYNC B3 ;  /* 0x0000000000037941 */ /* 0x000fea0003800000 */
.L_x_5508:
        /* <DEDUP_REMOVED lines=42> */
.L_x_5507:
[----:B------:R-:W-:Y:S05]  /*1880*/  BSYNC B2 ;  /* 0x0000000000027941 */ /* 0x000fea0003800000 */
.L_x_5506:
        /* <DEDUP_REMOVED lines=10> */
[----:B------:R-:W-:-:S04]  /*1930*/  FMUL.FTZ R147, R11, R66 ;  /* 0x000000420b937220 */ /* 0x000fc80000410000 */
[----:B------:R-:W-:Y:S02]  /*1940*/  @P3 FADD.FTZ R147, R132, R147 ;  /* 0x0000009384933221 */ /* 0x000fe40000010000 */
.L_x_5502:
[----:B------:R-:W-:Y:S05]  /*1950*/  BSYNC B1 ;  /* 0x0000000000017941 */ /* 0x000fea0003800000 */
.L_x_5500:
        /* <DEDUP_REMOVED lines=8> */
.L_x_5511:
        /* <DEDUP_REMOVED lines=12> */
.L_x_5514:
[----:B------:R-:W-:Y:S02]  /*1aa0*/  MOV R142, R148 ;  /* 0x00000094008e7202 */ /* 0x000fe40000000f00 */
.L_x_5515:
[----:B------:R-:W-:Y:S05]  /*1ab0*/  BSYNC B2 ;  /* 0x0000000000027941 */ /* 0x000fea0003800000 */
.L_x_5513:
        /* <DEDUP_REMOVED lines=16> */
.L_x_5519:
[----:B------:R-:W-:Y:S05]  /*1bc0*/  BSYNC B3 ;  /* 0x0000000000037941 */ /* 0x000fea0003800000 */
.L_x_5518:
        /* <DEDUP_REMOVED lines=44> */
.L_x_5517:
[----:B------:R-:W-:Y:S05]  /*1e90*/  BSYNC B2 ;  /* 0x0000000000027941 */ /* 0x000fea0003800000 */
.L_x_5516:
        /* <DEDUP_REMOVED lines=10> */
[----:B------:R-:W-:-:S04]  /*1f40*/  FMUL.FTZ R151, R12, R151 ;  /* 0x000000970c977220 */ /* 0x000fc80000410000 */
[----:B------:R-:W-:Y:S02]  /*1f50*/  @P3 FADD.FTZ R151, R64, R151 ;  /* 0x0000009740973221 */ /* 0x000fe40000010000 */
.L_x_5512:
[----:B------:R-:W-:Y:S05]  /*1f60*/  BSYNC B1 ;  /* 0x0000000000017941 */ /* 0x000fea0003800000 */
.L_x_5510:
        /* <DEDUP_REMOVED lines=8> */
.L_x_5521:
        /* <DEDUP_REMOVED lines=12> */
.L_x_5524:
[----:B------:R-:W-:Y:S02]  /*20b0*/  IMAD.MOV.U32 R142, RZ, RZ, R148 ;  /* 0x000000ffff8e7224 */ /* 0x000fe400078e0094 */
.L_x_5525:
[----:B------:R-:W-:Y:S05]  /*20c0*/  BSYNC B2 ;  /* 0x0000000000027941 */ /* 0x000fea0003800000 */
.L_x_5523:
        /* <DEDUP_REMOVED lines=16> */
.L_x_5529:
[----:B------:R-:W-:Y:S05]  /*21d0*/  BSYNC B3 ;  /* 0x0000000000037941 */ /* 0x000fea0003800000 */
.L_x_5528:
        /* <DEDUP_REMOVED lines=44> */
.L_x_5527:
[----:B------:R-:W-:Y:S05]  /*24a0*/  BSYNC B2 ;  /* 0x0000000000027941 */ /* 0x000fea0003800000 */
.L_x_5526:
        /* <DEDUP_REMOVED lines=12> */
.L_x_5522:
[----:B------:R-:W-:Y:S05]  /*2570*/  BSYNC B1 ;  /* 0x0000000000017941 */ /* 0x000fea0003800000 */
.L_x_5520:
        /* <DEDUP_REMOVED lines=8> */
.L_x_5531:
        /* <DEDUP_REMOVED lines=12> */
.L_x_5534:
[----:B------:R-:W-:Y:S02]  /*26c0*/  IMAD.MOV.U32 R142, RZ, RZ, R148 ;  /* 0x000000ffff8e7224 */ /* 0x000fe400078e0094 */
.L_x_5535:
[----:B------:R-:W-:Y:S05]  /*26d0*/  BSYNC B2 ;  /* 0x0000000000027941 */ /* 0x000fea0003800000 */
.L_x_5533:
        /* <DEDUP_REMOVED lines=16> */
.L_x_5539:
[----:B------:R-:W-:Y:S05]  /*27e0*/  BSYNC B3 ;  /* 0x0000000000037941 */ /* 0x000fea0003800000 */
.L_x_5538:
        /* <DEDUP_REMOVED lines=44> */
.L_x_5537:
[----:B------:R-:W-:Y:S05]  /*2ab0*/  BSYNC B2 ;  /* 0x0000000000027941 */ /* 0x000fea0003800000 */
.L_x_5536:
        /* <DEDUP_REMOVED lines=12> */
.L_x_5532:
[----:B------:R-:W-:Y:S05]  /*2b80*/  BSYNC B1 ;  /* 0x0000000000017941 */ /* 0x000fea0003800000 */
.L_x_5530:
        /* <DEDUP_REMOVED lines=8> */
.L_x_5541:
        /* <DEDUP_REMOVED lines=12> */
.L_x_5544:
[----:B------:R-:W-:Y:S02]  /*2cd0*/  MOV R142, R148 ;  /* 0x00000094008e7202 */ /* 0x000fe40000000f00 */
.L_x_5545:
[----:B------:R-:W-:Y:S05]  /*2ce0*/  BSYNC B2 ;  /* 0x0000000000027941 */ /* 0x000fea0003800000 */
.L_x_5543:
        /* <DEDUP_REMOVED lines=16> */
.L_x_5549:
[----:B------:R-:W-:Y:S05]  /*2df0*/  BSYNC B3 ;  /* 0x0000000000037941 */ /* 0x000fea0003800000 */
.L_x_5548:
        /* <DEDUP_REMOVED lines=44> */
.L_x_5547:
[----:B------:R-:W-:Y:S05]  /*30c0*/  BSYNC B2 ;  /* 0x0000000000027941 */ /* 0x000fea0003800000 */
.L_x_5546:
        /* <DEDUP_REMOVED lines=12> */
.L_x_5542:
[----:B------:R-:W-:Y:S05]  /*3190*/  BSYNC B1 ;  /* 0x0000000000017941 */ /* 0x000fea0003800000 */
.L_x_5540:
        /* <DEDUP_REMOVED lines=8> */
.L_x_5551:
        /* <DEDUP_REMOVED lines=12> */
.L_x_5554:
[----:B------:R-:W-:Y:S02]  /*32e0*/  IMAD.MOV.U32 R142, RZ, RZ, R148 ;  /* 0x000000ffff8e7224 */ /* 0x000fe400078e0094 */
.L_x_5555:
[----:B------:R-:W-:Y:S05]  /*32f0*/  BSYNC B2 ;  /* 0x0000000000027941 */ /* 0x000fea0003800000 */
.L_x_5553:
        /* <DEDUP_REMOVED lines=16> */
.L_x_5559:
[----:B------:R-:W-:Y:S05]  /*3400*/  BSYNC B3 ;  /* 0x0000000000037941 */ /* 0x000fea0003800000 */
.L_x_5558:
        /* <DEDUP_REMOVED lines=44> */
.L_x_5557:
[----:B------:R-:W-:Y:S05]  /*36d0*/  BSYNC B2 ;  /* 0x0000000000027941 */ /* 0x000fea0003800000 */
.L_x_5556:
        /* <DEDUP_REMOVED lines=12> */
.L_x_5552:
[----:B------:R-:W-:Y:S05]  /*37a0*/  BSYNC B1 ;  /* 0x0000000000017941 */ /* 0x000fea0003800000 */
.L_x_5550:
        /* <DEDUP_REMOVED lines=8> */
.L_x_5561:
        /* <DEDUP_REMOVED lines=12> */
.L_x_5564:
[----:B------:R-:W-:Y:S02]  /*38f0*/  IMAD.MOV.U32 R142, RZ, RZ, R148 ;  /* 0x000000ffff8e7224 */ /* 0x000fe400078e0094 */
.L_x_5565:
[----:B------:R-:W-:Y:S05]  /*3900*/  BSYNC B2 ;  /* 0x0000000000027941 */ /* 0x000fea0003800000 */
.L_x_5563:
        /* <DEDUP_REMOVED lines=16> */
.L_x_5569:
[----:B------:R-:W-:Y:S05]  /*3a10*/  BSYNC B3 ;  /* 0x0000000000037941 */ /* 0x000fea0003800000 */
.L_x_5568:
        /* <DEDUP_REMOVED lines=44> */
.L_x_5567:
[----:B------:R-:W-:Y:S05]  /*3ce0*/  BSYNC B2 ;  /* 0x0000000000027941 */ /* 0x000fea0003800000 */
.L_x_5566:
        /* <DEDUP_REMOVED lines=12> */
.L_x_5562:
[----:B------:R-:W-:Y:S05]  /*3db0*/  BSYNC B1 ;  /* 0x0000000000017941 */ /* 0x000fea0003800000 */
.L_x_5560:
        /* <DEDUP_REMOVED lines=8> */
.L_x_5571:
        /* <DEDUP_REMOVED lines=12> */
.L_x_5574:
[----:B------:R-:W-:Y:S02]  /*3f00*/  MOV R162, R148 ;  /* 0x0000009400a27202 */ /* 0x000fe40000000f00 */
.L_x_5575:
[----:B------:R-:W-:Y:S05]  /*3f10*/  BSYNC B2 ;  /* 0x0000000000027941 */ /* 0x000fea0003800000 */
.L_x_5573:
        /* <DEDUP_REMOVED lines=16> */
.L_x_5579:
[----:B------:R-:W-:Y:S05]  /*4020*/  BSYNC B3 ;  /* 0x0000000000037941 */ /* 0x000fea0003800000 */
.L_x_5578:
        /* <DEDUP_REMOVED lines=44> */
.L_x_5577:
[----:B------:R-:W-:Y:S05]  /*42f0*/  BSYNC B2 ;  /* 0x0000000000027941 */ /* 0x000fea0003800000 */
.L_x_5576:
        /* <DEDUP_REMOVED lines=13> */
.L_x_5572:
[----:B------:R-:W-:Y:S05]  /*43d0*/  BSYNC B1 ;  /* 0x0000000000017941 */ /* 0x000fea0003800000 */
.L_x_5570:
        /* <DEDUP_REMOVED lines=9> */
[----:B0-----:R-:W-:Y:S01]  /*4470*/  SHF.L.U32 R64, R160, 0x10, RZ ;  /* 0x00000010a0407819 */ /* 0x001fe200000006ff */
[----:B------:R-:W-:Y:S01]  /*4480*/  IMAD.MOV.U32 R217, RZ, RZ, 0x8 ;  /* 0x00000008ffd97424 */ /* 0x000fe200078e00ff */
[----:B------:R-:W-:Y:S02]  /*4490*/  LOP3.LUT R65, R162, 0xffff, RZ, 0xc0, !PT ;  /* 0x0000ffffa2417812 */ /* 0x000fe400078ec0ff */
[----:B------:R-:W-:Y:S02]  /*44a0*/  LOP3.LUT R172, R64, 0xff0000, RZ, 0xc0, !PT ;  /* 0x00ff000040ac7812 */ /* 0x000fe400078ec0ff */
[----:B------:R-:W-:Y:S02]  /*44b0*/  PRMT R67, R158, 0x7104, RZ ;  /* 0x000071049e437816 */ /* 0x000fe400000000ff */
[----:B------:R-:W-:Y:S02]  /*44c0*/  PRMT R172, R172, 0x4210, R65 ;  /* 0x00004210acac7816 */ /* 0x000fe40000000041 */
[----:B------:R-:W-:-:S02]  /*44d0*/  LOP3.LUT R64, R154, 0xff, RZ, 0xc0, !PT ;  /* 0x000000ff9a407812 */ /* 0x000fc400078ec0ff */
[----:B------:R-:W-:Y:S02]  /*44e0*/  LOP3.LUT R66, R152, 0xff, RZ, 0xc0, !PT ;  /* 0x000000ff98427812 */ /* 0x000fe400078ec0ff */
[----:B------:R-:W-:Y:S01]  /*44f0*/  LOP3.LUT R132, R150, 0xff, RZ, 0xc0, !PT ;  /* 0x000000ff96847812 */ /* 0x000fe200078ec0ff */
[----:B------:R-:W-:Y:S01]  /*4500*/  IMAD.WIDE.U32 R64, R64, 0x1000000, RZ ;  /* 0x0100000040407825 */ /* 0x000fe200078e00ff */
[----:B------:R-:W-:-:S03]  /*4510*/  LOP3.LUT R215, R172, 0xff00, R67, 0xf8, !PT ;  /* 0x0000ff00acd77812 */ /* 0x000fc600078ef843 */
[----:B------:R-:W-:Y:S01]  /*4520*/  IMAD.WIDE.U32 R66, R66, 0x10000, RZ ;  /* 0x0001000042427825 */ /* 0x000fe200078e00ff */
[----:B------:R-:W-:-:S03]  /*4530*/  LOP3.LUT R215, R215, 0xff, R156, 0xf8, !PT ;  /* 0x000000ffd7d77812 */ /* 0x000fc600078ef89c */
[----:B------:R-:W-:Y:S01]  /*4540*/  IMAD.WIDE.U32 R132, R132, 0x100, RZ ;  /* 0x0000010084847825 */ /* 0x000fe200078e00ff */
[----:B------:R-:W-:-:S04]  /*4550*/  LOP3.LUT R65, R67, R215, R65, 0xfe, !PT ;  /* 0x000000d743417212 */ /* 0x000fc800078efe41 */
[----:B------:R-:W-:Y:S01]  /*4560*/  LOP3.LUT R64, R132, R64, R66, 0xfe, !PT ;  /* 0x0000004084407212 */ /* 0x000fe200078efe42 */
[----:B------:R-:W-:Y:S01]  /*4570*/  IMAD.WIDE.U32 R66, R166, R217, c[0x0][0x190] ;  /* 0x00006400a6427625 */ /* 0x000fe200078e00d9 */
[----:B------:R-:W-:Y:S02]  /*4580*/  LOP3.LUT R65, R65, R133, RZ, 0xfc, !PT ;  /* 0x0000008541417212 */ /* 0x000fe400078efcff */
[----:B------:R-:W-:-:S05]  /*4590*/  LOP3.LUT R64, R64, 0xff, R149, 0xf8, !PT ;  /* 0x000000ff40407812 */ /* 0x000fca00078ef895 */
[----:B------:R0:W-:Y:S02]  /*45a0*/  STG.E.64 [R66.64], R64 ;  /* 0x0000004042007986 */ /* 0x0001e4000c101b04 */
.L_x_5581:
[----:B------:R-:W-:Y:S05]  /*45b0*/  BSYNC B1 ;  /* 0x0000000000017941 */ /* 0x000fea0003800000 */
.L_x_5580:
[----:B------:R-:W-:Y:S02]  /*45c0*/  IADD3 R168, R168, 0x100, RZ ;  /* 0x00000100a8a87810 */ /* 0x000fe40007ffe0ff */
[----:B------:R-:W-:Y:S02]  /*45d0*/  IADD3 R166, R166, 0x100, RZ ;  /* 0x00000100a6a67810 */ /* 0x000fe40007ffe0ff */
.L_x_5499:
[----:B-1----:R-:W-:Y:S05]  /*45e0*/  BSYNC B0 ;  /* 0x0000000000007941 */ /* 0x002fea0003800000 */
.L_x_5498:
        /* <DEDUP_REMOVED lines=20> */
.L_x_5585:
        /* <DEDUP_REMOVED lines=12> */
.L_x_5588:
[----:B------:R-:W-:Y:S02]  /*47f0*/  IMAD.MOV.U32 R167, RZ, RZ, R148 ;  /* 0x000000ffffa77224 */ /* 0x000fe400078e0094 */
.L_x_5589:
[----:B------:R-:W-:Y:S05]  /*4800*/  BSYNC B2 ;  /* 0x0000000000027941 */ /* 0x000fea0003800000 */
.L_x_5587:
        /* <DEDUP_REMOVED lines=16> */
.L_x_5593:
[----:B------:R-:W-:Y:S05]  /*4910*/  BSYNC B3 ;  /* 0x0000000000037941 */ /* 0x000fea0003800000 */
.L_x_5592:
        /* <DEDUP_REMOVED lines=43> */
.L_x_5591:
[----:B------:R-:W-:Y:S05]  /*4bd0*/  BSYNC B2 ;  /* 0x0000000000027941 */ /* 0x000fea0003800000 */
.L_x_5590:
[----:B------:R-:W0:Y:S01]  /*4be0*/  I2F.U32 R65, R167 ;  /* 0x000000a700417306 */ /* 0x000e220000201000 */
[----:B-----5:R-:W-:Y:S01]  /*4bf0*/  HADD2.F32 R67, -RZ, R56.H0_H0 ;  /* 0x20000038ff437230 */ /* 0x020fe20000004100 */
[----:B------:R-:W-:Y:S01]  /*4c00*/  IMAD.MOV.U32 R66, RZ, RZ, 0x2f800000 ;  /* 0x2f800000ff427424 */ /* 0x000fe200078e00ff */
[----:B------:R-:W-:-:S03]  /*4c10*/  @P3 HADD2.F32 R132, -RZ, R60.H0_H0 ;  /* 0x2000003cff843230 */ /* 0x000fc60000004100 */
[----:B------:R-:W-:Y:S02]  /*4c20*/  FMUL.FTZ R67, R67, c[0x0][0x1ec] ;  /* 0x00007b0043437a20 */ /* 0x000fe40000410000 */
[----:B0-----:R-:W-:Y:S02]  /*4c30*/  FFMA.FTZ R65, R65, R66, 1.1641532182693481445e-10 ;  /* 0x2f00000041417423 */ /* 0x001fe40000010042 */
[----:B------:R-:W-:-:S03]  /*4c40*/  FMUL.FTZ R66, R67, c[0x0][0x1e8] ;  /* 0x00007a0043427a20 */ /* 0x000fc60000410000 */
[----:B------:R-:W-:-:S04]  /*4c50*/  FSETP.GTU.FTZ.AND P5, PT, R65, c[0x0][0x1e4], PT ;  /* 0x0000790041007a0b */ /* 0x000fc80003fbc000 */
[----:B------:R-:W-:Y:S02]  /*4c60*/  FSEL R66, R66, RZ, !P5 ;  /* 0x000000ff42427208 */ /* 0x000fe40006800000 */
[----:B------:R-:W-:-:S03]  /*4c70*/  SEL R149, RZ, 0x1, P5 ;  /* 0x00000001ff957807 */ /* 0x000fc60002800000 */
[----:B------:R-:W-:-:S04]  /*4c80*/  FMUL.FTZ R165, R19, R66 ;  /* 0x0000004213a57220 */ /* 0x000fc80000410000 */
[----:B------:R-:W-:Y:S02]  /*4c90*/  @P3 FADD.FTZ R165, R132, R165 ;  /* 0x000000a584a53221 */ /* 0x000fe40000010000 */
.L_x_5586:
[----:B------:R-:W-:Y:S05]  /*4ca0*/  BSYNC B1 ;  /* 0x0000000000017941 */ /* 0x000fea0003800000 */
.L_x_5584:
        /* <DEDUP_REMOVED lines=8> */
.L_x_5595:
        /* <DEDUP_REMOVED lines=12> */
.L_x_5598:
[----:B------:R-:W-:Y:S02]  /*4df0*/  IMAD.MOV.U32 R142, RZ, RZ, R148 ;  /* 0x000000ffff8e7224 */ /* 0x000fe400078e0094 */
.L_x_5599:
[----:B------:R-:W-:Y:S05]  /*4e00*/  BSYNC B2 ;  /* 0x0000000000027941 */ /* 0x000fea0003800000 */
.L_x_5597:
        /* <DEDUP_REMOVED lines=16> */
.L_x_5603:
[----:B------:R-:W-:Y:S05]  /*4f10*/  BSYNC B3 ;  /* 0x0000000000037941 */ /* 0x000fea0003800000 */
.L_x_5602:
        /* <DEDUP_REMOVED lines=44> */
.L_x_5601:
[----:B------:R-:W-:Y:S05]  /*51e0*/  BSYNC B2 ;  /* 0x0000000000027941 */ /* 0x000fea0003800000 */
.L_x_5600:
        /* <DEDUP_REMOVED lines=12> */
.L_x_5596:
[----:B------:R-:W-:Y:S05]  /*52b0*/  BSYNC B1 ;  /* 0x0000000000017941 */ /* 0x000fea0003800000 */
.L_x_5594:
        /* <DEDUP_REMOVED lines=8> */
.L_x_5605:
        /* <DEDUP_REMOVED lines=12> */
.L_x_5608:
[----:B------:R-:W-:Y:S02]  /*5400*/  IMAD.MOV.U32 R142, RZ, RZ, R148 ;  /* 0x000000ffff8e7224 */ /* 0x000fe400078e0094 */
.L_x_5609:
[----:B------:R-:W-:Y:S05]  /*5410*/  BSYNC B2 ;  /* 0x0000000000027941 */ /* 0x000fea0003800000 */
.L_x_5607:
        /* <DEDUP_REMOVED lines=16> */
.L_x_5613:
[----:B------:R-:W-:Y:S05]  /*5520*/  BSYNC B3 ;  /* 0x0000000000037941 */ /* 0x000fea0003800000 */
.L_x_5612:
        /* <DEDUP_REMOVED lines=44> */
.L_x_5611:
[----:B------:R-:W-:Y:S05]  /*57f0*/  BSYNC B2 ;  /* 0x0000000000027941 */ /* 0x000fea0003800000 */
.L_x_5610:
        /* <DEDUP_REMOVED lines=12> */
.L_x_5606:
[----:B------:R-:W-:Y:S05]  /*58c0*/  BSYNC B1 ;  /* 0x0000000000017941 */ /* 0x000fea0003800000 */
.L_x_5604:
        /* <DEDUP_REMOVED lines=8> */
.L_x_5615:
        /* <DEDUP_REMOVED lines=12> */
.L_x_5618:
[----:B------:R-:W-:Y:S02]  /*5a10*/  MOV R142, R148 ;  /* 0x00000094008e7202 */ /* 0x000fe40000000f00 */
.L_x_5619:
[----:B------:R-:W-:Y:S05]  /*5a20*/  BSYNC B2 ;  /* 0x0000000000027941 */ /* 0x000fea0003800000 */
.L_x_5617:
        /* <DEDUP_REMOVED lines=16> */
.L_x_5623:
[----:B------:R-:W-:Y:S05]  /*5b30*/  BSYNC B3 ;  /* 0x0000000000037941 */ /* 0x000fea0003800000 */
.L_x_5622:
        /* <DEDUP_REMOVED lines=44> */
.L_x_5621:
[----:B------:R-:W-:Y:S05]  /*5e00*/  BSYNC B2 ;  /* 0x0000000000027941 */ /* 0x000fea0003800000 */
.L_x_5620:
        /* <DEDUP_REMOVED lines=12> */
.L_x_5616:
[----:B------:R-:W-:Y:S05]  /*5ed0*/  BSYNC B1 ;  /* 0x0000000000017941 */ /* 0x000fea0003800000 */
.L_x_5614:
        /* <DEDUP_REMOVED lines=8> */
.L_x_5625:
        /* <DEDUP_REMOVED lines=12> */
.L_x_5628:
[----:B------:R-:W-:Y:S02]  /*6020*/  IMAD.MOV.U32 R142, RZ, RZ, R148 ;  /* 0x000000ffff8e7224 */ /* 0x000fe400078e0094 */
.L_x_5629:
[----:B------:R-:W-:Y:S05]  /*6030*/  BSYNC B2 ;  /* 0x0000000000027941 */ /* 0x000fea0003800000 */
.L_x_5627:
        /* <DEDUP_REMOVED lines=16> */
.L_x_5633:
[----:B------:R-:W-:Y:S05]  /*6140*/  BSYNC B3 ;  /* 0x0000000000037941 */ /* 0x000fea0003800000 */
.L_x_5632:
        /* <DEDUP_REMOVED lines=44> */
.L_x_5631:
[----:B------:R-:W-:Y:S05]  /*6410*/  BSYNC B2 ;  /* 0x0000000000027941 */ /* 0x000fea0003800000 */
.L_x_5630:
[----:B------:R-:W0:Y:S01]  /*6420*/  I2F.U32 R65, R142 ;  /* 0x0000008e00417306 */ /* 0x000e220000201000 */
[----:B------:R-:W-:Y:S01]  /*6430*/  HFMA2.MMA R66, -RZ, RZ, 0.1171875, 0 ;  /* 0x2f800000ff427435 */ /* 0x000fe200000001ff */
[----:B-----5:R-:W-:Y:S02]  /*6440*/  HADD2.F32 R67, -RZ, R58.H0_H0 ;  /* 0x2000003aff437230 */ /* 0x020fe40000004100 */
[----:B------:R-:W-:-:S03]  /*6450*/  @P3 HADD2.F32 R132, -RZ, R62.H0_H0 ;  /* 0x2000003eff843230 */ /* 0x000fc60000004100 */
[----:B------:R-:W-:-:S04]  /*6460*/  FMUL.FTZ R67, R67, c[0x0][0x1ec] ;  /* 0x00007b0043437a20 */ /* 0x000fc80000410000 */
[----:B0-----:R-:W-:Y:S02]  /*6470*/  FFMA.FTZ R65, R65, R66, 1.1641532182693481445e-10 ;  /* 0x2f00000041417423 */ /* 0x001fe40000010042 */
[----:B------:R-:W-:-:S03]  /*6480*/  FMUL.FTZ R66, R67, c[0x0][0x1e8] ;  /* 0x00007a0043427a20 */ /* 0x000fc60000410000 */
[----:B------:R-:W-:-:S04]  /*6490*/  FSETP.GTU.FTZ.AND P5, PT, R65, c[0x0][0x1e4], PT ;  /* 0x0000790041007a0b */ /* 0x000fc80003fbc000 */
[----:B------:R-:W-:Y:S02]  /*64a0*/  FSEL R66, R66, RZ, !P5 ;  /* 0x000000ff42427208 */ /* 0x000fe40006800000 */
[----:B------:R-:W-:-:S03]  /*64b0*/  SEL R156, RZ, 0x1, P5 ;  /* 0x00000001ff9c7807 */ /* 0x000fc60002800000 */
[----:B------:R-:W-:-:S04]  /*64c0*/  FMUL.FTZ R173, R23, R66 ;  /* 0x0000004217ad7220 */ /* 0x000fc80000410000 */
[----:B------:R-:W-:Y:S02]  /*64d0*/  @P3 FADD.FTZ R173, R132, R173 ;  /* 0x000000ad84ad3221 */ /* 0x000fe40000010000 */
.L_x_5626:
[----:B------:R-:W-:Y:S05]  /*64e0*/  BSYNC B1 ;  /* 0x0000000000017941 */ /* 0x000fea0003800000 */
.L_x_5624:
        /* <DEDUP_REMOVED lines=8> */
.L_x_5635:
        /* <DEDUP_REMOVED lines=12> */
.L_x_5638:
[----:B------:R-:W-:Y:S02]  /*6630*/  IMAD.MOV.U32 R142, RZ, RZ, R148 ;  /* 0x000000ffff8e7224 */ /* 0x000fe400078e0094 */
.L_x_5639:
[----:B------:R-:W-:Y:S05]  /*6640*/  BSYNC B2 ;  /* 0x0000000000027941 */ /* 0x000fea0003800000 */
.L_x_5637:
        /* <DEDUP_REMOVED lines=16> */
.L_x_5643:
[----:B------:R-:W-:Y:S05]  /*6750*/  BSYNC B3 ;  /* 0x0000000000037941 */ /* 0x000fea0003800000 */
.L_x_5642:
        /* <DEDUP_REMOVED lines=44> */
.L_x_5641:
[----:B------:R-:W-:Y:S05]  /*6a20*/  BSYNC B2 ;  /* 0x0000000000027941 */ /* 0x000fea0003800000 */
.L_x_5640:
        /* <DEDUP_REMOVED lines=12> */
.L_x_5636:
[----:B------:R-:W-:Y:S05]  /*6af0*/  BSYNC B1 ;  /* 0x0000000000017941 */ /* 0x000fea0003800000 */
.L_x_5634:
        /* <DEDUP_REMOVED lines=8> */
.L_x_5645:
        /* <DEDUP_REMOVED lines=12> */
.L_x_5648:
[----:B------:R-:W-:Y:S02]  /*6c40*/  MOV R142, R148 ;  /* 0x00000094008e7202 */ /* 0x000fe40000000f00 */
.L_x_5649:
[----:B------:R-:W-:Y:S05]  /*6c50*/  BSYNC B2 ;  /* 0x0000000000027941 */ /* 0x000fea0003800000 */
.L_x_5647:
        /* <DEDUP_REMOVED lines=16> */
.L_x_5653:
[----:B------:R-:W-:Y:S05]  /*6d60*/  BSYNC B3 ;  /* 0x0000000000037941 */ /* 0x000fea0003800000 */
.L_x_5652:
        /* <DEDUP_REMOVED lines=44> */
.L_x_5651:
[----:B------:R-:W-:Y:S05]  /*7030*/  BSYNC B2 ;  /* 0x0000000000027941 */ /* 0x000fea0003800000 */
.L_x_5650:
        /* <DEDUP_REMOVED lines=12> */
.L_x_5646:
[----:B------:R-:W-:Y:S05]  /*7100*/  BSYNC B1 ;  /* 0x0000000000017941 */ /* 0x000fea0003800000 */
.L_x_5644:
        /* <DEDUP_REMOVED lines=8> */
.L_x_5655:
        /* <DEDUP_REMOVED lines=12> */
.L_x_5658:
[----:B------:R-:W-:Y:S02]  /*7250*/  IMAD.MOV.U32 R162, RZ, RZ, R148 ;  /* 0x000000ffffa27224 */ /* 0x000fe400078e0094 */
.L_x_5659:
[----:B------:R-:W-:Y:S05]  /*7260*/  BSYNC B2 ;  /* 0x0000000000027941 */ /* 0x000fea0003800000 */
.L_x_5657:
        /* <DEDUP_REMOVED lines=16> */
.L_x_5663:
[----:B------:R-:W-:Y:S05]  /*7370*/  BSYNC B3 ;  /* 0x0000000000037941 */ /* 0x000fea0003800000 */
.L_x_5662:
        /* <DEDUP_REMOVED lines=44> */
.L_x_5661:
[----:B------:R-:W-:Y:S05]  /*7640*/  BSYNC B2 ;  /* 0x0000000000027941 */ /* 0x000fea0003800000 */
.L_x_5660:
        /* <DEDUP_REMOVED lines=9> */
[----:B------:R-:W-:-:S03]  /*76e0*/  SEL R64, RZ, 0x1, P4 ;  /* 0x00000001ff407807 */ /* 0x000fc60002000000 */
[----:B------:R-:W-:Y:S01]  /*76f0*/  FMUL.FTZ R179, R26, R179 ;  /* 0x000000b31ab37220 */ /* 0x000fe20000410000 */
[----:B------:R-:W-:-:S03]  /*7700*/  PRMT R162, R64, 0x7610, R162 ;  /* 0x0000761040a27816 */ /* 0x000fc600000000a2 */
[----:B------:R-:W-:Y:S02]  /*7710*/  @P3 FADD.FTZ R179, R66, R179 ;  /* 0x000000b342b33221 */ /* 0x000fe40000010000 */
.L_x_5656:
[----:B------:R-:W-:Y:S05]  /*7720*/  BSYNC B1 ;  /* 0x0000000000017941 */ /* 0x000fea0003800000 */
.L_x_5654:
        /* <DEDUP_REMOVED lines=16> */
[----:B------:R-:W-:Y:S02]  /*7830*/  LOP3.LUT R133, R150, 0xff, RZ, 0xc0, !PT ;  /* 0x000000ff96857812 */ /* 0x000fe400078ec0ff */
[----:B------:R-:W-:Y:S01]  /*7840*/  LOP3.LUT R215, R64, 0xff00, R67, 0xf8, !PT ;  /* 0x0000ff0040d77812 */ /* 0x000fe200078ef843 */
[----:B------:R-:W-:Y:S01]  /*7850*/  IMAD.WIDE.U32 R64, R66, 0x1000000, RZ ;  /* 0x0100000042407825 */ /* 0x000fe200078e00ff */
[----:B------:R-:W-:Y:S02]  /*7860*/  MOV R217, 0x8 ;  /* 0x0000000800d97802 */ /* 0x000fe40000000f00 */
        /* <DEDUP_REMOVED lines=9> */
.L_x_5665:
[----:B------:R-:W-:Y:S05]  /*7900*/  BSYNC B1 ;  /* 0x0000000000017941 */ /* 0x000fea0003800000 */
.L_x_5664:
[----:B------:R-:W-:Y:S02]  /*7910*/  IADD3 R168, R168, 0x100, RZ ;  /* 0x00000100a8a87810 */ /* 0x000fe40007ffe0ff */
[----:B------:R-:W-:Y:S02]  /*7920*/  IADD3 R166, R166, 0x100, RZ ;  /* 0x00000100a6a67810 */ /* 0x000fe40007ffe0ff */
.L_x_5583:
[----:B------:R-:W-:Y:S05]  /*7930*/  BSYNC B0 ;  /* 0x0000000000007941 */ /* 0x000fea0003800000 */
.L_x_5582:
        /* <DEDUP_REMOVED lines=14> */
[----:B0-----:R-:W-:Y:S01]  /*7a20*/  HFMA2.MMA R181, -RZ, RZ, 0, 0 ;  /* 0x00000000ffb57435 */ /* 0x001fe200000001ff */
[----:B------:R-:W-:Y:S01]  /*7a30*/  IMAD.MOV.U32 R64, RZ, RZ, R142 ;  /* 0x000000ffff407224 */ /* 0x000fe200078e008e */
[----:B------:R-:W-:Y:S05]  /*7a40*/  @!P3 BRA `(.L_x_5670) ;  /* 0x000005a00000b947 */ /* 0x000fea0003800000 */
[----:B------:R-:W-:Y:S01]  /*7a50*/  IMAD.MOV.U32 R64, RZ, RZ, R142 ;  /* 0x000000ffff407224 */ /* 0x000fe200078e008e */
[----:B-----5:R-:W-:Y:S01]  /*7a60*/  HADD2.F32 R181, -RZ, R60.H0_H0 ;  /* 0x2000003cffb57230 */ /* 0x020fe20000004100 */
[----:B------:R-:W-:Y:S05]  /*7a70*/  BRA `(.L_x_5670) ;  /* 0x0000057000007947 */ /* 0x000fea0003800000 */
.L_x_5669:
        /* <DEDUP_REMOVED lines=12> */
.L_x_5672:
[----:B------:R-:W-:Y:S02]  /*7b40*/  MOV R172, R148 ;  /* 0x0000009400ac7202 */ /* 0x000fe40000000f00 */
.L_x_5673:
[----:B------:R-:W-:Y:S05]  /*7b50*/  BSYNC B2 ;  /* 0x0000000000027941 */ /* 0x000fea0003800000 */
.L_x_5671:
        /* <DEDUP_REMOVED lines=16> */
.L_x_5677:
[----:B------:R-:W-:Y:S05]  /*7c60*/  BSYNC B3 ;  /* 0x0000000000037941 */ /* 0x000fea0003800000 */
.L_x_5676:
        /* <DEDUP_REMOVED lines=43> */
.L_x_5675:
[----:B------:R-:W-:Y:S05]  /*7f20*/  BSYNC B2 ;  /* 0x0000000000027941 */ /* 0x000fea0003800000 */
.L_x_5674:
        /* <DEDUP_REMOVED lines=12> */
.L_x_5670:
[----:B------:R-:W-:Y:S05]  /*7ff0*/  BSYNC B1 ;  /* 0x0000000000017941 */ /* 0x000fea0003800000 */
.L_x_5668:
        /* <DEDUP_REMOVED lines=8> */
.L_x_5679:
        /* <DEDUP_REMOVED lines=12> */
.L_x_5682:
[----:B------:R-:W-:Y:S02]  /*8140*/  IMAD.MOV.U32 R142, RZ, RZ, R148 ;  /* 0x000000ffff8e7224 */ /* 0x000fe400078e0094 */
.L_x_5683:
[----:B------:R-:W-:Y:S05]  /*8150*/  BSYNC B2 ;  /* 0x0000000000027941 */ /* 0x000fea0003800000 */
.L_x_5681:
        /* <DEDUP_REMOVED lines=16> */
.L_x_5687:
[----:B------:R-:W-:Y:S05]  /*8260*/  BSYNC B3 ;  /* 0x0000000000037941 */ /* 0x000fea0003800000 */
.L_x_5686:
        /* <DEDUP_REMOVED lines=44> */
.L_x_5685:
[----:B------:R-:W-:Y:S05]  /*8530*/  BSYNC B2 ;  /* 0x0000000000027941 */ /* 0x000fea0003800000 */
.L_x_5684:
        /* <DEDUP_REMOVED lines=12> */
.L_x_5680:
[----:B------:R-:W-:Y:S05]  /*8600*/  BSYNC B1 ;  /* 0x0000000000017941 */ /* 0x000fea0003800000 */
.L_x_5678:
        /* <DEDUP_REMOVED lines=8> */
.L_x_5689:
        /* <DEDUP_REMOVED lines=12> */
.L_x_5692:
[----:B------:R-:W-:Y:S02]  /*8750*/  MOV R142, R148 ;  /* 0x00000094008e7202 */ /* 0x000fe40000000f00 */
.L_x_5693:
[----:B------:R-:W-:Y:S05]  /*8760*/  BSYNC B2 ;  /* 0x0000000000027941 */ /* 0x000fea0003800000 */
.L_x_5691:
        /* <DEDUP_REMOVED lines=16> */
.L_x_5697:
[----:B------:R-:W-:Y:S05]  /*8870*/  BSYNC B3 ;  /* 0x0000000000037941 */ /* 0x000fea0003800000 */
.L_x_5696:
        /* <DEDUP_REMOVED lines=44> */
.L_x_5695:
[----:B------:R-:W-:Y:S05]  /*8b40*/  BSYNC B2 ;  /* 0x0000000000027941 */ /* 0x000fea0003800000 */
.L_x_5694:
        /* <DEDUP_REMOVED lines=12> */
.L_x_5690:
[----:B------:R-:W-:Y:S05]  /*8c10*/  BSYNC B1 ;  /* 0x0000000000017941 */ /* 0x000fea0003800000 */
.L_x_5688:
        /* <DEDUP_REMOVED lines=8> */
.L_x_5699:
        /* <DEDUP_REMOVED lines=12> */
.L_x_5702:
[----:B------:R-:W-:Y:S02]  /*8d60*/  IMAD.MOV.U32 R142, RZ, RZ, R148 ;  /* 0x000000ffff8e7224 */ /* 0x000fe400078e0094 */
.L_x_5703:
[----:B------:R-:W-:Y:S05]  /*8d70*/  BSYNC B2 ;  /* 0x0000000000027941 */ /* 0x000fea0003800000 */
.L_x_5701:
        /* <DEDUP_REMOVED lines=16> */
.L_x_5707:
[----:B------:R-:W-:Y:S05]  /*8e80*/  BSYNC B3 ;  /* 0x0000000000037941 */ /* 0x000fea0003800000 */
.L_x_5706:
        /* <DEDUP_REMOVED lines=44> */
.L_x_5705:
[----:B------:R-:W-:Y:S05]  /*9150*/  BSYNC B2 ;  /* 0x0000000000027941 */ /* 0x000fea0003800000 */
.L_x_5704:
        /* <DEDUP_REMOVED lines=12> */
.L_x_5700:
[----:B------:R-:W-:Y:S05]  /*9220*/  BSYNC B1 ;  /* 0x0000000000017941 */ /* 0x000fea0003800000 */
.L_x_5698:
        /* <DEDUP_REMOVED lines=8> */
.L_x_5709:
        /* <DEDUP_REMOVED lines=12> */
.L_x_5712:
[----:B------:R-:W-:Y:S02]  /*9370*/  IMAD.MOV.U32 R142, RZ, RZ, R148 ;  /* 0x000000ffff8e7224 */ /* 0x000fe400078e0094 */
.L_x_5713:
[----:B------:R-:W-:Y:S05]  /*9380*/  BSYNC B2 ;  /* 0x0000000000027941 */ /* 0x000fea0003800000 */
.L_x_5711:
        /* <DEDUP_REMOVED lines=16> */
.L_x_5717:
[----:B------:R-:W-:Y:S05]  /*9490*/  BSYNC B3 ;  /* 0x0000000000037941 */ /* 0x000fea0003800000 */
.L_x_5716:
        /* <DEDUP_REMOVED lines=44> */
.L_x_5715:
[----:B------:R-:W-:Y:S05]  /*9760*/  BSYNC B2 ;  /* 0x0000000000027941 */ /* 0x000fea0003800000 */
.L_x_5714:
        /* <DEDUP_REMOVED lines=12> */
.L_x_5710:
[----:B------:R-:W-:Y:S05]  /*9830*/  BSYNC B1 ;  /* 0x0000000000017941 */ /* 0x000fea0003800000 */
.L_x_5708:
        /* <DEDUP_REMOVED lines=8> */
.L_x_5719:
        /* <DEDUP_REMOVED lines=12> */
.L_x_5722:
[----:B------:R-:W-:Y:S02]  /*9980*/  MOV R142, R148 ;  /* 0x00000094008e7202 */ /* 0x000fe40000000f00 */
.L_x_5723:
[----:B------:R-:W-:Y:S05]  /*9990*/  BSYNC B2 ;  /* 0x0000000000027941 */ /* 0x000fea0003800000 */
.L_x_5721:
        /* <DEDUP_REMOVED lines=16> */
.L_x_5727:
[----:B------:R-:W-:Y:S05]  /*9aa0*/  BSYNC B3 ;  /* 0x0000000000037941 */ /* 0x000fea0003800000 */
.L_x_5726:
        /* <DEDUP_REMOVED lines=44> */
.L_x_5725:
[----:B------:R-:W-:Y:S05]  /*9d70*/  BSYNC B2 ;  /* 0x0000000000027941 */ /* 0x000fea0003800000 */
.L_x_5724:
        /* <DEDUP_REMOVED lines=12> */
.L_x_5720:
[----:B------:R-:W-:Y:S05]  /*9e40*/  BSYNC B1 ;  /* 0x0000000000017941 */ /* 0x000fea0003800000 */
.L_x_5718:
        /* <DEDUP_REMOVED lines=8> */
.L_x_5729:
        /* <DEDUP_REMOVED lines=12> */
.L_x_5732:
[----:B------:R-:W-:Y:S02]  /*9f90*/  IMAD.MOV.U32 R142, RZ, RZ, R148 ;  /* 0x000000ffff8e7224 */ /* 0x000fe400078e0094 */
.L_x_5733:
[----:B------:R-:W-:Y:S05]  /*9fa0*/  BSYNC B2 ;  /* 0x0000000000027941 */ /* 0x000fea0003800000 */
.L_x_5731:
        /* <DEDUP_REMOVED lines=16> */
.L_x_5737:
[----:B------:R-:W-:Y:S05]  /*a0b0*/  BSYNC B3 ;  /* 0x0000000000037941 */ /* 0x000fea0003800000 */
.L_x_5736:
        /* <DEDUP_REMOVED lines=44> */
.L_x_5735:
[----:B------:R-:W-:Y:S05]  /*a380*/  BSYNC B2 ;  /* 0x0000000000027941 */ /* 0x000fea0003800000 */
.L_x_5734:
        /* <DEDUP_REMOVED lines=12> */
.L_x_5730:
[----:B------:R-:W-:Y:S05]  /*a450*/  BSYNC B1 ;  /* 0x0000000000017941 */ /* 0x000fea0003800000 */
.L_x_5728:
        /* <DEDUP_REMOVED lines=8> */
.L_x_5739:
        /* <DEDUP_REMOVED lines=12> */
.L_x_5742:
[----:B------:R-:W-:Y:S02]  /*a5a0*/  IMAD.MOV.U32 R162, RZ, RZ, R148 ;  /* 0x000000ffffa27224 */ /* 0x000fe400078e0094 */
.L_x_5743:
[----:B------:R-:W-:Y:S05]  /*a5b0*/  BSYNC B2 ;  /* 0x0000000000027941 */ /* 0x000fea0003800000 */
.L_x_5741:
        /* <DEDUP_REMOVED lines=16> */
.L_x_5747:
[----:B------:R-:W-:Y:S05]  /*a6c0*/  BSYNC B3 ;  /* 0x0000000000037941 */ /* 0x000fea0003800000 */
.L_x_5746:
        /* <DEDUP_REMOVED lines=44> */
.L_x_5745:
[----:B------:R-:W-:Y:S05]  /*a990*/  BSYNC B2 ;  /* 0x0000000000027941 */ /* 0x000fea0003800000 */
.L_x_5744:
        /* <DEDUP_REMOVED lines=13> */
.L_x_5740:
[----:B------:R-:W-:Y:S05]  /*aa70*/  BSYNC B1 ;  /* 0x0000000000017941 */ /* 0x000fea0003800000 */
.L_x_5738:
        /* <DEDUP_REMOVED lines=29> */
.L_x_5749:
[----:B------:R-:W-:Y:S05]  /*ac50*/  BSYNC B1 ;  /* 0x0000000000017941 */ /* 0x000fea0003800000 */
.L_x_5748:
[----:B------:R-:W-:Y:S02]  /*ac60*/  IADD3 R168, R168, 0x100, RZ ;  /* 0x00000100a8a87810 */ /* 0x000fe40007ffe0ff */
[----:B------:R-:W-:Y:S02]  /*ac70*/  IADD3 R166, R166, 0x100, RZ ;  /* 0x00000100a6a67810 */ /* 0x000fe40007ffe0ff */
.L_x_5667:
[----:B------:R-:W-:Y:S05]  /*ac80*/  BSYNC B0 ;  /* 0x0000000000007941 */ /* 0x000fea0003800000 */
.L_x_5666:
        /* <DEDUP_REMOVED lines=19> */
.L_x_5753:
        /* <DEDUP_REMOVED lines=12> */
.L_x_5756:
[----:B------:R-:W-:Y:S02]  /*ae80*/  IMAD.MOV.U32 R170, RZ, RZ, R148 ;  /* 0x000000ffffaa7224 */ /* 0x000fe400078e0094 */
.L_x_5757:
[----:B------:R-:W-:Y:S05]  /*ae90*/  BSYNC B2 ;  /* 0x0000000000027941 */ /* 0x000fea0003800000 */
.L_x_5755:
        /* <DEDUP_REMOVED lines=16> */
.L_x_5761:
[----:B------:R-:W-:Y:S05]  /*afa0*/  BSYNC B3 ;  /* 0x0000000000037941 */ /* 0x000fea0003800000 */
.L_x_5760:
        /* <DEDUP_REMOVED lines=43> */
.L_x_5759:
[----:B------:R-:W-:Y:S05]  /*b260*/  BSYNC B2 ;  /* 0x0000000000027941 */ /* 0x000fea0003800000 */
.L_x_5758:
        /* <DEDUP_REMOVED lines=12> */
.L_x_5754:
[----:B------:R-:W-:Y:S05]  /*b330*/  BSYNC B1 ;  /* 0x0000000000017941 */ /* 0x000fea0003800000 */
.L_x_5752:
        /* <DEDUP_REMOVED lines=8> */
.L_x_5763:
        /* <DEDUP_REMOVED lines=12> */
.L_x_5766:
[----:B------:R-:W-:Y:S02]  /*b480*/  MOV R142, R148 ;  /* 0x00000094008e7202 */ /* 0x000fe40000000f00 */
.L_x_5767:
[----:B------:R-:W-:Y:S05]  /*b490*/  BSYNC B2 ;  /* 0x0000000000027941 */ /* 0x000fea0003800000 */
.L_x_5765:
        /* <DEDUP_REMOVED lines=16> */
.L_x_5771:
[----:B------:R-:W-:Y:S05]  /*b5a0*/  BSYNC B3 ;  /* 0x0000000000037941 */ /* 0x000fea0003800000 */
.L_x_5770:
        /* <DEDUP_REMOVED lines=44> */
.L_x_5769:
[----:B------:R-:W-:Y:S05]  /*b870*/  BSYNC B2 ;  /* 0x0000000000027941 */ /* 0x000fea0003800000 */
.L_x_5768:
        /* <DEDUP_REMOVED lines=12> */
.L_x_5764:
[----:B------:R-:W-:Y:S05]  /*b940*/  BSYNC B1 ;  /* 0x0000000000017941 */ /* 0x000fea0003800000 */
.L_x_5762:
        /* <DEDUP_REMOVED lines=8> */
.L_x_5773:
        /* <DEDUP_REMOVED lines=12> */
.L_x_5776:
[----:B------:R-:W-:Y:S02]  /*ba90*/  IMAD.MOV.U32 R142, RZ, RZ, R148 ;  /* 0x000000ffff8e7224 */ /* 0x000fe400078e0094 */
.L_x_5777:
[----:B------:R-:W-:Y:S05]  /*baa0*/  BSYNC B2 ;  /* 0x0000000000027941 */ /* 0x000fea0003800000 */
.L_x_5775:
        /* <DEDUP_REMOVED lines=16> */
.L_x_5781:
[----:B------:R-:W-:Y:S05]  /*bbb0*/  BSYNC B3 ;  /* 0x0000000000037941 */ /* 0x000fea0003800000 */
.L_x_5780:
        /* <DEDUP_REMOVED lines=44> */
.L_x_5779:
[----:B------:R-:W-:Y:S05]  /*be80*/  BSYNC B2 ;  /* 0x0000000000027941 */ /* 0x000fea0003800000 */
.L_x_5778:
        /* <DEDUP_REMOVED lines=12> */
.L_x_5774:
[----:B------:R-:W-:Y:S05]  /*bf50*/  BSYNC B1 ;  /* 0x0000000000017941 */ /* 0x000fea0003800000 */
.L_x_5772:
        /* <DEDUP_REMOVED lines=8> */
.L_x_5783:
        /* <DEDUP_REMOVED lines=12> */
.L_x_5786:
[----:B------:R-:W-:Y:S02]  /*c0a0*/  IMAD.MOV.U32 R142, RZ, RZ, R148 ;  /* 0x000000ffff8e7224 */ /* 0x000fe400078e0094 */
.L_x_5787:
[----:B------:R-:W-:Y:S05]  /*c0b0*/  BSYNC B2 ;  /* 0x0000000000027941 */ /* 0x000fea0003800000 */
.L_x_5785:
        /* <DEDUP_REMOVED lines=16> */
.L_x_5791:
[----:B------:R-:W-:Y:S05]  /*c1c0*/  BSYNC B3 ;  /* 0x0000000000037941 */ /* 0x000fea0003800000 */
.L_x_5790:
        /* <DEDUP_REMOVED lines=43> */
[----:B------:R-:W-:-:S06]  /*c480*/  HFMA2.MMA R65, -RZ, RZ, 0, 0 ;  /* 0x00000000ff417435 */ /* 0x000fcc00000001ff */
.L_x_5789:
[----:B------:R-:W-:Y:S05]  /*c490*/  BSYNC B2 ;  /* 0x0000000000027941 */ /* 0x000fea0003800000 */
.L_x_5788:
        /* <DEDUP_REMOVED lines=12> */
.L_x_5784:
[----:B------:R-:W-:Y:S05]  /*c560*/  BSYNC B1 ;  /* 0x0000000000017941 */ /* 0x000fea0003800000 */
.L_x_5782:
[----:B------:R-:W-:Y:S01]  /*c570*/  BSSY B1, `(.L_x_5792) ;  /* 0x0000060000017945 */ /* 0x000fe20003800000 */
[----:B------:R-:W-:Y:S05]  /*c580*/  @P4 BRA `(.L_x_5793) ;  /* 0x0000006000004947 */ /* 0x000fea0003800000 */
[----:B------:R-:W-:Y:S01]  /*c590*/  MOV R205, RZ ;  /* 0x000000ff00cd7202 */ /* 0x000fe20000000f00 */
[----:B------:R-:W-:Y:S01]  /*c5a0*/  IMAD.MOV.U32 R64, RZ, RZ, R65 ;  /* 0x000000ffff407224 */ /* 0x000fe200078e0041 */
[----:B------:R-:W-:Y:S05]  /*c5b0*/  @!P3 BRA `(.L_x_5794) ;  /* 0x000005b00000b947 */ /* 0x000fea0003800000 */
[----:B------:R-:W-:Y:S01]  /*c5c0*/  MOV R64, R65 ;  /* 0x0000004100407202 */ /* 0x000fe20000000f00 */
[----:B-----5:R-:W-:Y:S01]  /*c5d0*/  HADD2.F32 R205, -RZ, R62.H0_H0 ;  /* 0x2000003effcd7230 */ /* 0x020fe20000004100 */
[----:B------:R-:W-:Y:S05]  /*c5e0*/  BRA `(.L_x_5794) ;  /* 0x0000058000007947 */ /* 0x000fea0003800000 */
.L_x_5793:
        /* <DEDUP_REMOVED lines=12> */
.L_x_5796:
[----:B------:R-:W-:Y:S02]  /*c6b0*/  MOV R142, R148 ;  /* 0x00000094008e7202 */ /* 0x000fe40000000f00 */
.L_x_5797:
[----:B------:R-:W-:Y:S05]  /*c6c0*/  BSYNC B2 ;  /* 0x0000000000027941 */ /* 0x000fea0003800000 */
.L_x_5795:
        /* <DEDUP_REMOVED lines=16> */
.L_x_5801:
[----:B------:R-:W-:Y:S05]  /*c7d0*/  BSYNC B3 ;  /* 0x0000000000037941 */ /* 0x000fea0003800000 */
.L_x_5800:
        /* <DEDUP_REMOVED lines=42> */
[----:B------:R-:W-:Y:S01]  /*ca80*/  HFMA2.MMA R64, -RZ, RZ, 0, 0 ;  /* 0x00000000ff407435 */ /* 0x000fe200000001ff */
[----:B------:R-:W-:-:S05]  /*ca90*/  LOP3.LUT R140, R65, R140, R137, 0x96, !PT ;  /* 0x0000008c418c7212 */ /* 0x000fca00078e9689 */
.L_x_5799:
[----:B------:R-:W-:Y:S05]  /*caa0*/  BSYNC B2 ;  /* 0x0000000000027941 */ /* 0x000fea0003800000 */
.L_x_5798:
        /* <DEDUP_REMOVED lines=12> */
.L_x_5794:
[----:B------:R-:W-:Y:S05]  /*cb70*/  BSYNC B1 ;  /* 0x0000000000017941 */ /* 0x000fea0003800000 */
.L_x_5792:
[----:B------:R-:W-:Y:S01]  /*cb80*/  BSSY B1, `(.L_x_5802) ;  /* 0x0000060000017945 */ /* 0x000fe20003800000 */
[----:B------:R-:W-:Y:S05]  /*cb90*/  @P4 BRA `(.L_x_5803) ;  /* 0x0000006000004947 */ /* 0x000fea0003800000 */
[----:B------:R-:W-:Y:S01]  /*cba0*/  MOV R207, RZ ;  /* 0x000000ff00cf7202 */ /* 0x000fe20000000f00 */
[----:B------:R-:W-:Y:S01]  /*cbb0*/  IMAD.MOV.U32 R65, RZ, RZ, R64 ;  /* 0x000000ffff417224 */ /* 0x000fe200078e0040 */
[----:B------:R-:W-:Y:S05]  /*cbc0*/  @!P3 BRA `(.L_x_5804) ;  /* 0x000005b00000b947 */ /* 0x000fea0003800000 */
[----:B------:R-:W-:Y:S01]  /*cbd0*/  MOV R65, R64 ;  /* 0x0000004000417202 */ /* 0x000fe20000000f00 */
[----:B-----5:R-:W-:Y:S01]  /*cbe0*/  HADD2.F32 R207, -RZ, R62.H1_H1 ;  /* 0x3000003effcf7230 */ /* 0x020fe20000004100 */
[----:B------:R-:W-:Y:S05]  /*cbf0*/  BRA `(.L_x_5804) ;  /* 0x0000058000007947 */ /* 0x000fea0003800000 */
.L_x_5803:
        /* <DEDUP_REMOVED lines=12> */
.L_x_5806:
[----:B------:R-:W-:Y:S02]  /*ccc0*/  MOV R142, R148 ;  /* 0x00000094008e7202 */ /* 0x000fe40000000f00 */
.L_x_5807:
[----:B------:R-:W-:Y:S05]  /*ccd0*/  BSYNC B2 ;  /* 0x0000000000027941 */ /* 0x000fea0003800000 */
.L_x_5805:
        /* <DEDUP_REMOVED lines=16> */
.L_x_5811:
[----:B------:R-:W-:Y:S05]  /*cde0*/  BSYNC B3 ;  /* 0x0000000000037941 */ /* 0x000fea0003800000 */
.L_x_5810:
        /* <DEDUP_REMOVED lines=44> */
.L_x_5809:
[----:B------:R-:W-:Y:S05]  /*d0b0*/  BSYNC B2 ;  /* 0x0000000000027941 */ /* 0x000fea0003800000 */
.L_x_5808:
        /* <DEDUP_REMOVED lines=12> */
.L_x_5804:
[----:B------:R-:W-:Y:S05]  /*d180*/  BSYNC B1 ;  /* 0x0000000000017941 */ /* 0x000fea0003800000 */
.L_x_5802:
        /* <DEDUP_REMOVED lines=8> */
.L_x_5813:
        /* <DEDUP_REMOVED lines=12> */
.L_x_5816:
[----:B------:R-:W-:Y:S02]  /*d2d0*/  MOV R142, R148 ;  /* 0x00000094008e7202 */ /* 0x000fe40000000f00 */
.L_x_5817:
[----:B------:R-:W-:Y:S05]  /*d2e0*/  BSYNC B2 ;  /* 0x0000000000027941 */ /* 0x000fea0003800000 */
.L_x_5815:
        /* <DEDUP_REMOVED lines=16> */
.L_x_5821:
[----:B------:R-:W-:Y:S05]  /*d3f0*/  BSYNC B3 ;  /* 0x0000000000037941 */ /* 0x000fea0003800000 */
.L_x_5820:
        /* <DEDUP_REMOVED lines=44> */
.L_x_5819:
[----:B------:R-:W-:Y:S05]  /*d6c0*/  BSYNC B2 ;  /* 0x0000000000027941 */ /* 0x000fea0003800000 */
.L_x_5818:
        /* <DEDUP_REMOVED lines=12> */
.L_x_5814:
[----:B------:R-:W-:Y:S05]  /*d790*/  BSYNC B1 ;  /* 0x0000000000017941 */ /* 0x000fea0003800000 */
.L_x_5812:
        /* <DEDUP_REMOVED lines=8> */
.L_x_5823:
        /* <DEDUP_REMOVED lines=12> */
.L_x_5826:
[----:B------:R-:W-:Y:S02]  /*d8e0*/  MOV R162, R148 ;  /* 0x0000009400a27202 */ /* 0x000fe40000000f00 */
.L_x_5827:
[----:B------:R-:W-:Y:S05]  /*d8f0*/  BSYNC B2 ;  /* 0x0000000000027941 */ /* 0x000fea0003800000 */
.L_x_5825:
        /* <DEDUP_REMOVED lines=16> */
.L_x_5831:
[----:B------:R-:W-:Y:S05]  /*da00*/  BSYNC B3 ;  /* 0x0000000000037941 */ /* 0x000fea0003800000 */
.L_x_5830:
        /* <DEDUP_REMOVED lines=44> */
.L_x_5829:
[----:B------:R-:W-:Y:S05]  /*dcd0*/  BSYNC B2 ;  /* 0x0000000000027941 */ /* 0x000fea0003800000 */
.L_x_5828:
        /* <DEDUP_REMOVED lines=13> */
.L_x_5824:
[----:B------:R-:W-:Y:S05]  /*ddb0*/  BSYNC B1 ;  /* 0x0000000000017941 */ /* 0x000fea0003800000 */
.L_x_5822:
[----:B------:R-:W-:Y:S02]  /*ddc0*/  MOV R133, 0x10 ;  /* 0x0000001000857802 */ /* 0x000fe40000000f00 */
        /* <DEDUP_REMOVED lines=27> */
.L_x_5751:
[----:B------:R-:W-:Y:S05]  /*df80*/  BSYNC B0 ;  /* 0x0000000000007941 */ /* 0x000fea0003800000 */
.L_x_5750:
        /* <DEDUP_REMOVED lines=42> */
.L_x_5844:
        /* <DEDUP_REMOVED lines=85> */
.L_x_5845:
        /* <DEDUP_REMOVED lines=13> */
[----:B------:R-:W-:Y:S02]  /*e850*/  @!P2 MOV R66, R145 ;  /* 0x000000910042a202 */ /* 0x000fe40000000f00 */
[----:B------:R-:W-:Y:S01]  /*e860*/  LOP3.LUT P3, RZ, R133, 0x1f, R0, 0xf8, !PT ;  /* 0x0000001f85ff7812 */ /* 0x000fe2000786f800 */
[----:B------:R-:W-:Y:S01]  /*e870*/  BSSY B0, `(.L_x_5834) ;  /* 0x00000d6000007945 */ /* 0x000fe20003800000 */
        /* <DEDUP_REMOVED lines=9> */
[----:B-1----:R-:W-:Y:S01]  /*e910*/  IADD3 R66, R166, R221, RZ ;  /* 0x000000dda6427210 */ /* 0x002fe20007ffe0ff */
[----:B------:R-:W1:Y:S06]  /*e920*/  SHFL.DOWN PT, R217, R64, 0x4, 0x1f ;  /* 0x08801f0040d97f89 */ /* 0x000e6c00000e0000 */
[----:B------:R-:W2:Y:S01]  /*e930*/  I2F R166, R66 ;  /* 0x0000004200a67306 */ /* 0x000ea20000201400 */
[----:B------:R-:W3:Y:S04]  /*e940*/  SHFL.DOWN PT, R132, R65, 0x4, 0x1f ;  /* 0x08801f0041847f89 */ /* 0x000ee800000e0000 */
[----:B------:R-:W-:Y:S03]  /*e950*/  SHFL.DOWN PT, R223, R66, 0x1, 0x1f ;  /* 0x08201f0042df7f89 */ /* 0x000fe600000e0000 */
[----:B------:R-:W4:Y:S01]  /*e960*/  I2F R221, R221 ;  /* 0x000000dd00dd7306 */ /* 0x000f220000201400 */
[----:B-1----:R-:W-:-:S02]  /*e970*/  FMUL.FTZ R219, R217, R172 ;  /* 0x000000acd9db7220 */ /* 0x002fc40000410000 */
[----:B------:R-:W-:Y:S02]  /*e980*/  FADD.FTZ R217, -R217, R64 ;  /* 0x00000040d9d97221 */ /* 0x000fe40000010100 */
[----:B------:R-:W-:Y:S02]  /*e990*/  FFMA.FTZ R174, R170, R64, R219 ;  /* 0x00000040aaae7223 */ /* 0x000fe400000100db */
[----:B------:R-:W-:Y:S02]  /*e9a0*/  FMUL.FTZ R217, R217, R217 ;  /* 0x000000d9d9d97220 */ /* 0x000fe40000410000 */
[----:B0-----:R-:W-:Y:S02]  /*e9b0*/  FMUL.FTZ R219, R67, R174 ;  /* 0x000000ae43db7220 */ /* 0x001fe40000410000 */
[----:B------:R-:W-:Y:S02]  /*e9c0*/  FMUL.FTZ R217, R217, R170 ;  /* 0x000000aad9d97220 */ /* 0x000fe40000410000 */
[----:B---3--:R-:W-:Y:S01]  /*e9d0*/  FADD.FTZ R132, R132, R65 ;  /* 0x0000004184847221 */ /* 0x008fe20000010000 */
[----:B------:R-:W4:Y:S01]  /*e9e0*/  SHFL.DOWN PT, R64, R219, 0x2, 0x1f ;  /* 0x08401f00db407f89 */ /* 0x000f2200000e0000 */
[----:B------:R-:W-:-:S04]  /*e9f0*/  FMUL.FTZ R217, R217, R172 ;  /* 0x000000acd9d97220 */ /* 0x000fc80000410000 */
[----:B------:R-:W-:Y:S02]  /*ea00*/  FFMA.FTZ R132, R67, R217, R132 ;  /* 0x000000d943847223 */ /* 0x000fe40000010084 */
[----:B--2---:R-:W0:Y:S03]  /*ea10*/  MUFU.RCP R67, R166 ;  /* 0x000000a600437308 */ /* 0x004e260000001000 */
        /* <DEDUP_REMOVED lines=25> */
[----:B------:R-:W-:Y:S01]  /*ebb0*/  FFMA.FTZ R64, R67, R215, R66 ;  /* 0x000000d743407223 */ /* 0x000fe20000010042 */
[----:B------:R-:W-:-:S05]  /*ebc0*/  MOV R67, c[0x0][0x1e0] ;  /* 0x0000780000437a02 */ /* 0x000fca0000000f00 */
        /* <DEDUP_REMOVED lines=55> */
.L_x_5837:
[----:B------:R-:W-:Y:S05]  /*ef40*/  BSYNC B1 ;  /* 0x0000000000017941 */ /* 0x000fea0003800000 */
.L_x_5836:
[----:B------:R-:W-:Y:S01]  /*ef50*/  ISETP.NE.AND P2, PT, R48, RZ, PT ;  /* 0x000000ff3000720c */ /* 0x000fe20003f45270 */
[----:B------:R-:W-:-:S12]  /*ef60*/  BSSY B1, `(.L_x_5838) ;  /* 0x0000022000017945 */ /* 0x000fd80003800000 */
[----:B------:R-:W-:Y:S05]  /*ef70*/  @!P2 BRA `(.L_x_5839) ;  /* 0x000002000000a947 */ /* 0x000fea0003800000 */
[--C-:B0-----:R-:W-:Y:S01]  /*ef80*/  FADD.FTZ R64, R165, -R166.reuse ;  /* 0x800000a6a5407221 */ /* 0x101fe20000010000 */
        /* <DEDUP_REMOVED lines=31> */
.L_x_5839:
[----:B------:R-:W-:Y:S05]  /*f180*/  BSYNC B1 ;  /* 0x0000000000017941 */ /* 0x000fea0003800000 */
.L_x_5838:
        /* <DEDUP_REMOVED lines=35> */
.L_x_5841:
[----:B------:R-:W-:Y:S05]  /*f3c0*/  BSYNC B1 ;  /* 0x0000000000017941 */ /* 0x000fea0003800000 */
.L_x_5840:
        /* <DEDUP_REMOVED lines=32> */
.L_x_5835:
[----:B-1----:R-:W-:Y:S05]  /*f5d0*/  BSYNC B0 ;  /* 0x0000000000007941 */ /* 0x002fea0003800000 */
.L_x_5834:
[----:B------:R-:W-:Y:S02]  /*f5e0*/  IADD3 R44, R44, c[0x0][0x160], RZ ;  /* 0x000058002c2c7a10 */ /* 0x000fe40007ffe0ff */
[----:B------:R-:W-:Y:S02]  /*f5f0*/  LOP3.LUT P3, RZ, R144, 0xff, RZ, 0xc0, !PT ;  /* 0x000000ff90ff7812 */ /* 0x000fe4000786c0ff */
[----:B------:R-:W-:Y:S02]  /*f600*/  ISETP.GE.AND P2, PT, R44, c[0x0][0x164], PT ;  /* 0x000059002c007a0c */ /* 0x000fe40003f46270 */
[----:B------:R-:W-:-:S11]  /*f610*/  SEL R144, RZ, 0x1, P3 ;  /* 0x00000001ff907807 */ /* 0x000fd60001800000 */
[----:B0-----:R-:W-:Y:S01]  /*f620*/  @P2 CALL.REL.NOINC `(.L_x_5842) ;  /* 0x0000001000002944 */ /* 0x001fe20003c00000 */
[----:B------:R-:W-:Y:S05]  /*f630*/  BRA `(.L_x_5843) ;  /* 0xffff1b6000007947 */ /* 0x000fea000383ffff */
.L_x_5842:
[----:B------:R-:W-:Y:S05]  /*f640*/  EXIT ;  /* 0x000000000000794d */ /* 0x000fea0003800000 */
.L_x_5832:
[----:B------:R-:W-:Y:S01]  /*f650*/  HFMA2.MMA R65, -RZ, RZ, 0, 5.9604644775390625e-08 ;  /* 0x00000001ff417435 */ /* 0x000fe200000001ff */
[----:B------:R-:W-:Y:S01]  /*f660*/  IMAD.MOV.U32 R166, RZ, RZ, R64 ;  /* 0x000000ffffa67224 */ /* 0x000fe200078e0040 */
[----:B------:R-:W-:Y:S01]  /*f670*/  MOV R170, 0xffffffff ;  /* 0xffffffff00aa7802 */ /* 0x000fe20000000f00 */
[----:B------:R-:W-:Y:S01]  /*f680*/  IMAD.MOV.U32 R133, RZ, RZ, 0x1f ;  /* 0x0000001fff857424 */ /* 0x000fe200078e00ff */
[----:B------:R-:W-:Y:S02]  /*f690*/  MOV R66, 0xf6b0 ;  /* 0x0000f6b000427802 */ /* 0x000fe40000000f00 */
[----:B-----5:R-:W-:Y:S05]  /*f6a0*/  CALL.REL.NOINC `($__internal_30_$__cuda_sm70_shflsync_bfly_p) ;  /* 0x000007b000007944 */ /* 0x020fea0003c00000 */
[----:B01----:R-:W-:Y:S05]  /*f6b0*/  BRA `(.L_x_5844) ;  /* 0xffffeb7000007947 */ /* 0x003fea000383ffff */
.L_x_5833:
[----:B------:R-:W-:Y:S01]  /*f6c0*/  HFMA2.MMA R133, -RZ, RZ, 0, 1.847743988037109375e-06 ;  /* 0x0000001fff857435 */ /* 0x000fe200000001ff */
[----:B------:R-:W-:Y:S01]  /*f6d0*/  IMAD.MOV.U32 R65, RZ, RZ, 0x2 ;  /* 0x00000002ff417424 */ /* 0x000fe200078e00ff */
[----:B------:R-:W-:Y:S01]  /*f6e0*/  MOV R66, 0xf710 ;  /* 0x0000f71000427802 */ /* 0x000fe20000000f00 */
[----:B------:R-:W-:-:S03]  /*f6f0*/  IMAD.MOV.U32 R170, RZ, RZ, -0x1 ;  /* 0xffffffffffaa7424 */ /* 0x000fc600078e00ff */
[----:B0----5:R-:W-:Y:S05]  /*f700*/  CALL.REL.NOINC `($__internal_30_$__cuda_sm70_shflsync_bfly_p) ;  /* 0x0000075000007944 */ /* 0x021fea0003c00000 */
[----:B01----:R-:W-:Y:S01]  /*f710*/  FADD.FTZ R166, R166, R65 ;  /* 0x00000041a6a67221 */ /* 0x003fe20000010000 */
[----:B------:R-:W-:Y:S01]  /*f720*/  MOV R65, 0x4 ;  /* 0x0000000400417802 */ /* 0x000fe20000000f00 */
[----:B------:R-:W-:Y:S01]  /*f730*/  IMAD.MOV.U32 R133, RZ, RZ, 0x1f ;  /* 0x0000001fff857424 */ /* 0x000fe200078e00ff */
[----:B------:R-:W-:-:S02]  /*f740*/  MOV R170, 0xffffffff ;  /* 0xffffffff00aa7802 */ /* 0x000fc40000000f00 */
[----:B------:R-:W-:Y:S02]  /*f750*/  MOV R66, 0xf770 ;  /* 0x0000f77000427802 */ /* 0x000fe40000000f00 */
[----:B------:R-:W-:Y:S05]  /*f760*/  CALL.REL.NOINC `($__internal_30_$__cuda_sm70_shflsync_bfly_p) ;  /* 0x000006f000007944 */ /* 0x000fea0003c00000 */
[----:B0-----:R-:W-:Y:S01]  /*f770*/  HFMA2.MMA R133, -RZ, RZ, 0, 1.847743988037109375e-06 ;  /* 0x0000001fff857435 */ /* 0x001fe200000001ff */
[----:B-1----:R-:W-:Y:S01]  /*f780*/  FADD.FTZ R166, R166, R65 ;  /* 0x00000041a6a67221 */ /* 0x002fe20000010000 */
[----:B------:R-:W-:Y:S01]  /*f790*/  MOV R66, 0xf7d0 ;  /* 0x0000f7d000427802 */ /* 0x000fe20000000f00 */
[----:B------:R-:W-:Y:S02]  /*f7a0*/  IMAD.MOV.U32 R65, RZ, RZ, 0x8 ;  /* 0x00000008ff417424 */ /* 0x000fe400078e00ff */
[----:B------:R-:W-:Y:S02]  /*f7b0*/  IMAD.MOV.U32 R170, RZ, RZ, -0x1 ;  /* 0xffffffffffaa7424 */ /* 0x000fe400078e00ff */
[----:B------:R-:W-:Y:S05]  /*f7c0*/  CALL.REL.NOINC `($__internal_30_$__cuda_sm70_shflsync_bfly_p) ;  /* 0x0000069000007944 */ /* 0x000fea0003c00000 */
[----:B01----:R-:W-:Y:S01]  /*f7d0*/  FADD.FTZ R166, R166, R65 ;  /* 0x00000041a6a67221 */ /* 0x003fe20000010000 */
[----:B------:R-:W-:Y:S01]  /*f7e0*/  MOV R65, 0x10 ;  /* 0x0000001000417802 */ /* 0x000fe20000000f00 */
[----:B------:R-:W-:Y:S01]  /*f7f0*/  IMAD.MOV.U32 R133, RZ, RZ, 0x1f ;  /* 0x0000001fff857424 */ /* 0x000fe200078e00ff */
[----:B------:R-:W-:Y:S02]  /*f800*/  MOV R170, 0xffffffff ;  /* 0xffffffff00aa7802 */ /* 0x000fe40000000f00 */
[----:B------:R-:W-:-:S02]  /*f810*/  MOV R66, 0xf830 ;  /* 0x0000f83000427802 */ /* 0x000fc40000000f00 */
[----:B------:R-:W-:Y:S05]  /*f820*/  CALL.REL.NOINC `($__internal_30_$__cuda_sm70_shflsync_bfly_p) ;  /* 0x0000063000007944 */ /* 0x000fea0003c00000 */
[----:B-1----:R-:W-:Y:S01]  /*f830*/  FADD.FTZ R64, R166, R65 ;  /* 0x00000041a6407221 */ /* 0x002fe20000010000 */
[----:B0-----:R-:W-:Y:S01]  /*f840*/  HFMA2.MMA R133, -RZ, RZ, 0, 1.847743988037109375e-06 ;  /* 0x0000001fff857435 */ /* 0x001fe200000001ff */
[----:B------:R-:W-:-:S02]  /*f850*/  IMAD.MOV.U32 R170, RZ, RZ, -0x1 ;  /* 0xffffffffffaa7424 */ /* 0x000fc400078e00ff */
        /* <DEDUP_REMOVED lines=68> */
[----:B------:R-:W-:Y:S05]  /*fca0*/  CALL.REL.NOINC `($__internal_30_$__cuda_sm70_shflsync_bfly_p) ;  /* 0x000001b000007944 */ /* 0x000fea0003c00000 */
[----:B01----:R-:W-:Y:S01]  /*fcb0*/  FADD.FTZ R166, R166, R65 ;  /* 0x00000041a6a67221 */ /* 0x003fe20000010000 */
[----:B------:R-:W-:Y:S01]  /*fcc0*/  MOV R65, 0x2 ;  /* 0x0000000200417802 */ /* 0x000fe20000000f00 */
[----:B------:R-:W-:Y:S01]  /*fcd0*/  IMAD.MOV.U32 R133, RZ, RZ, 0x1f ;  /* 0x0000001fff857424 */ /* 0x000fe200078e00ff */
[----:B------:R-:W-:Y:S02]  /*fce0*/  MOV R170, 0xffffffff ;  /* 0xffffffff00aa7802 */ /* 0x000fe40000000f00 */
[----:B------:R-:W-:Y:S02]  /*fcf0*/  MOV R66, 0xfd10 ;  /* 0x0000fd1000427802 */ /* 0x000fe40000000f00 */
[----:B------:R-:W-:Y:S05]  /*fd00*/  CALL.REL.NOINC `($__internal_30_$__cuda_sm70_shflsync_bfly_p) ;  /* 0x0000015000007944 */ /* 0x000fea0003c00000 */
[----:B0-----:R-:W-:Y:S01]  /*fd10*/  HFMA2.MMA R133, -RZ, RZ, 0, 1.847743988037109375e-06 ;  /* 0x0000001fff857435 */ /* 0x001fe200000001ff */
[----:B-1----:R-:W-:Y:S01]  /*fd20*/  FADD.FTZ R166, R166, R65 ;  /* 0x00000041a6a67221 */ /* 0x002fe20000010000 */
[----:B------:R-:W-:Y:S01]  /*fd30*/  MOV R66, 0xfd70 ;  /* 0x0000fd7000427802 */ /* 0x000fe20000000f00 */
[----:B------:R-:W-:-:S02]  /*fd40*/  IMAD.MOV.U32 R65, RZ, RZ, 0x4 ;  /* 0x00000004ff417424 */ /* 0x000fc400078e00ff */
[----:B------:R-:W-:Y:S02]  /*fd50*/  IMAD.MOV.U32 R170, RZ, RZ, -0x1 ;  /* 0xffffffffffaa7424 */ /* 0x000fe400078e00ff */
[----:B------:R-:W-:Y:S05]  /*fd60*/  CALL.REL.NOINC `($__internal_30_$__cuda_sm70_shflsync_bfly_p) ;  /* 0x000000f000007944 */ /* 0x000fea0003c00000 */
[----:B01----:R-:W-:Y:S01]  /*fd70*/  FADD.FTZ R166, R166, R65 ;  /* 0x00000041a6a67221 */ /* 0x003fe20000010000 */
[----:B------:R-:W-:Y:S01]  /*fd80*/  MOV R65, 0x8 ;  /* 0x0000000800417802 */ /* 0x000fe20000000f00 */
[----:B------:R-:W-:Y:S01]  /*fd90*/  IMAD.MOV.U32 R133, RZ, RZ, 0x1f ;  /* 0x0000001fff857424 */ /* 0x000fe200078e00ff */
[----:B------:R-:W-:Y:S02]  /*fda0*/  MOV R170, 0xffffffff ;  /* 0xffffffff00aa7802 */ /* 0x000fe40000000f00 */
[----:B------:R-:W-:Y:S02]  /*fdb0*/  MOV R66, 0xfdd0 ;  /* 0x0000fdd000427802 */ /* 0x000fe40000000f00 */
[----:B------:R-:W-:Y:S05]  /*fdc0*/  CALL.REL.NOINC `($__internal_30_$__cuda_sm70_shflsync_bfly_p) ;  /* 0x0000009000007944 */ /* 0x000fea0003c00000 */
[----:B-1----:R-:W-:Y:S01]  /*fdd0*/  FADD.FTZ R168, R166, R65 ;  /* 0x00000041a6a87221 */ /* 0x002fe20000010000 */
[----:B0-----:R-:W-:Y:S01]  /*fde0*/  HFMA2.MMA R133, -RZ, RZ, 0, 1.847743988037109375e-06 ;  /* 0x0000001fff857435 */ /* 0x001fe200000001ff */
[----:B------:R-:W-:Y:S01]  /*fdf0*/  IMAD.MOV.U32 R65, RZ, RZ, 0x10 ;  /* 0x00000010ff417424 */ /* 0x000fe200078e00ff */
[----:B------:R-:W-:Y:S01]  /*fe00*/  MOV R66, 0xfe40 ;  /* 0x0000fe4000427802 */ /* 0x000fe20000000f00 */
[----:B------:R-:W-:Y:S01]  /*fe10*/  IMAD.MOV.U32 R170, RZ, RZ, -0x1 ;  /* 0xffffffffffaa7424 */ /* 0x000fe200078e00ff */
[----:B------:R-:W-:-:S02]  /*fe20*/  MOV R166, R168 ;  /* 0x000000a800a67202 */ /* 0x000fc40000000f00 */
[----:B------:R-:W-:Y:S05]  /*fe30*/  CALL.REL.NOINC `($__internal_30_$__cuda_sm70_shflsync_bfly_p) ;  /* 0x0000002000007944 */ /* 0x000fea0003c00000 */
[----:B-1----:R-:W-:Y:S01]  /*fe40*/  IMAD.MOV.U32 R67, RZ, RZ, R65 ;  /* 0x000000ffff437224 */ /* 0x002fe200078e0041 */
[----:B0-----:R-:W-:Y:S05]  /*fe50*/  BRA `(.L_x_5845) ;  /* 0xffffe92000007947 */ /* 0x001fea000383ffff */
        .weak           $__internal_30_$__cuda_sm70_shflsync_bfly_p
        .type           $__internal_30_$__cuda_sm70_shflsync_bfly_p,@function
        .size           $__internal_30_$__cuda_sm70_shflsync_bfly_p,(.L_x_29094 - $__internal_30_$__cuda_sm70_shflsync_bfly_p)
$__internal_30_$__cuda_sm70_shflsync_bfly_p:
[----:B------:R-:W-:Y:S01]  /*fe60*/  HFMA2.MMA R67, -RZ, RZ, 0, 0 ;  /* 0x00000000ff437435 */ /* 0x000fe200000001ff */
[----:B------:R-:W-:Y:S04]  /*fe70*/  WARPSYNC R170 ;  /* 0x000000aa00007348 */ /* 0x000fe80003800000 */
[----:B------:R0:W1:Y:S01]  /*fe80*/  SHFL.BFLY PT, R65, R166, R65, R133 ;  /* 0x0c000041a6417389 */ /* 0x00006200000e0085 */
[----:B------:R-:W-:Y:S05]  /*fe90*/  RET.REL.NODEC R66 `(_ZN10layer_norm13ln_fwd_kernelINS_13Kernel_traitsI6__halfS2_S2_S2_fjLj8192ELj1ELj1ELj8ELj16ENS_18Kernel_traits_baseILj8192ES2_S2_S2_S2_fjLj256EEEEELb1ELb1ELb1ELb0EEEvNS_9FwdParamsE) ;  /* 0xffff016042007950 */ /* 0x000fea0003c3ffff */
.L_x_5846:
        /* <DEDUP_REMOVED lines=14> */
.L_x_29094:


//--------------------- .text._ZN10layer_norm13ln_fwd_kernelINS_13Kernel_traitsI6__halfS2_S2_S2_fjLj8192ELj1ELj1ELj8ELj16ENS_18Kernel_traits_baseILj8192ES2_S2_S2_S2_fjLj256EEEEELb1ELb1ELb1ELb1EEEvNS_9FwdParamsE --------------------------
	.section	.text._ZN10layer_norm13ln_fwd_kernelINS_13Kernel_traitsI6__halfS2_S2_S2_fjLj8192ELj1ELj1ELj8ELj16ENS_18Kernel_traits_baseILj8192ES2_S2_S2_S2_fjLj256EEEEELb1ELb1ELb1ELb1EEEvNS_9FwdParamsE,"ax",@progbits
	.sectioninfo	@"SHI_REGISTERS=162"
	.align	128
        .global         _ZN10layer_norm13ln_fwd_kernelINS_13Kernel_traitsI6__halfS2_S2_S2_fjLj8192ELj1ELj1ELj8ELj16ENS_18Kernel_traits_baseILj8192ES2_S2_S2_S2_fjLj256EEEEELb1ELb1ELb1ELb1EEEvNS_9FwdParamsE
        .type           _ZN10layer_norm13ln_fwd_kernelINS_13Kernel_traitsI6__halfS2_S2_S2_fjLj8192ELj1ELj1ELj8ELj16ENS_18Kernel_traits_baseILj8192ES2_S2_S2_S2_fjLj256EEEEELb1ELb1ELb1ELb1EEEvNS_9FwdParamsE,@function
        .size           _ZN10layer_norm13ln_fwd_kernelINS_13Kernel_traitsI6__halfS2_S2_S2_fjLj8192ELj1ELj1ELj8ELj16ENS_18Kernel_traits_baseILj8192ES2_S2_S2_S2_fjLj256EEEEELb1ELb1ELb1ELb1EEEvNS_9FwdParamsE,(.L_x_29095 - _ZN10layer_norm13ln_fwd_kernelINS_13Kernel_traitsI6__halfS2_S2_S2_fjLj8192ELj1ELj1ELj8ELj16ENS_18Kernel_traits_baseILj8192ES2_S2_S2_S2_fjLj256EEEEELb1ELb1ELb1ELb1EEEvNS_9FwdParamsE)
        .other          _ZN10layer_norm13ln_fwd_kernelINS_13Kernel_traitsI6__halfS2_S2_S2_fjLj8192ELj1ELj1ELj8ELj16ENS_18Kernel_traits_baseILj8192ES2_S2_S2_S2_fjLj256EEEEELb1ELb1ELb1ELb1EEEvNS_9FwdParamsE,@"STO_CUDA_ENTRY STV_DEFAULT"
_ZN10layer_norm13ln_fwd_kernelINS_13Kernel_traitsI6__halfS2_S2_S2_fjLj8192ELj1ELj1ELj8ELj16ENS_18Kernel_traits_baseILj8192ES2_S2_S2_S2_fjLj256EEEEELb1ELb1ELb1ELb1EEEvNS_9FwdParamsE:
.text._ZN10layer_norm13ln_fwd_kernelINS_13Kernel_traitsI6__halfS2_S2_S2_fjLj8192ELj1ELj1ELj8ELj16ENS_18Kernel_traits_baseILj8192ES2_S2_S2_S2_fjLj256EEEEELb1ELb1ELb1ELb1EEEvNS_9FwdParamsE:
[----:B------:R-:W-:Y:S02]  /*0000*/  IMAD.MOV.U32 R1, RZ, RZ, c[0x0][0x28] ;  /* 0x00000a00ff017624 */ /* 0x000fe400078e00ff */
[----:B------:R-:W0:Y:S01]  /*0010*/  S2R R111, SR_TID.X ;  /* 0x00000000006f7919 */ /* 0x000e220000002100 */
[----:B------:R-:W-:Y:S01]  /*0020*/  ULDC.U8 UR4, c[0x0][0x244] ;  /* 0x0000910000047ab9 */ /* 0x000fe20000000000 */
[----:B------:R-:W-:Y:S01]  /*0030*/  ISETP.NE.U32.AND P0, PT, RZ, c[0x0][0x218], PT ;  /* 0x00008600ff007a0c */ /* 0x000fe20003f05070 */
[----:B------:R-:W-:Y:S01]  /*0040*/  IMAD.MOV.U32 R142, RZ, RZ, c[0x0][0x238] ;  /* 0x00008e00ff8e7624 */ /* 0x000fe200078e00ff */
[----:B------:R-:W-:Y:S02]  /*0050*/  ISETP.NE.AND P1, PT, RZ, UR4, PT ;  /* 0x00000004ff007c0c */ /* 0x000fe4000bf25270 */
[----:B------:R-:W-:Y:S01]  /*0060*/  MOV R143, c[0x0][0x23c] ;  /* 0x00008f00008f7a02 */ /* 0x000fe20000000f00 */
[----:B------:R-:W-:Y:S01]  /*0070*/  IMAD.MOV.U32 R3, RZ, RZ, c[0x0][0x234] ;  /* 0x00008d00ff037624 */ /* 0x000fe200078e00ff */
[----:B------:R-:W-:Y:S01]  /*0080*/  ISETP.NE.AND.EX P0, PT, RZ, c[0x0][0x21c], PT, P0 ;  /* 0x00008700ff007a0c */ /* 0x000fe20003f05300 */
[----:B------:R-:W-:Y:S01]  /*0090*/  ULDC.64 UR4, c[0x0][0x118] ;  /* 0x0000460000047ab9 */ /* 0x000fe20000000a00 */
[----:B------:R-:W-:-:S07]  /*00a0*/  MOV R2, c[0x0][0x230] ;  /* 0x00008c0000027a02 */ /* 0x000fce0000000f00 */
[----:B------:R-:W-:Y:S01]  /*00b0*/  @P1 IMAD.MOV.U32 R6, RZ, RZ, R142 ;  /* 0x000000ffff061224 */ /* 0x000fe200078e008e */
[----:B------:R-:W5:Y:S01]  /*00c0*/  @P1 LDG.E.64 R2, [R2.64] ;  /* 0x0000000402021981 */ /* 0x000f62000c1e1b00 */
[----:B------:R-:W-:Y:S02]  /*00d0*/  @P1 IMAD.MOV.U32 R7, RZ, RZ, R143 ;  /* 0x000000ffff071224 */ /* 0x000fe400078e008f */
[----:B0-----:R-:W-:-:S03]  /*00e0*/  IMAD.SHL.U32 R0, R111, 0x10, RZ ;  /* 0x000000106f007824 */ /* 0x001fc600078e00ff */
[----:B------:R0:W5:Y:S02]  /*00f0*/  @P1 LDG.E.64 R54, [R6.64] ;  /* 0x0000000406361981 */ /* 0x000164000c1e1b00 */
[----:B------:R-:W-:-:S04]  /*0100*/  LOP3.LUT R48, R0, 0xff0, RZ, 0xc0, !PT ;  /* 0x00000ff000307812 */ /* 0x000fc800078ec0ff */
[----:B------:R-:W-:-:S04]  /*0110*/  IADD3 R4, P2, R48, c[0x0][0x218], RZ ;  /* 0x0000860030047a10 */ /* 0x000fc80007f5e0ff */
[----:B------:R-:W-:-:S05]  /*0120*/  IADD3.X R5, RZ, c[0x0][0x21c], RZ, P2, !PT ;  /* 0x00008700ff057a10 */ /* 0x000fca00017fe4ff */
        /* <DEDUP_REMOVED lines=30> */
[C---:B------:R-:W-:Y:S01]  /*0310*/  IADD3 R57, R3.reuse, -0x4498517b, RZ ;  /* 0xbb67ae8503397810 */ /* 0x040fe20007ffe0ff */
[----:B------:R-:W-:Y:S01]  /*0320*/  @!P0 CS2R R32, SRZ ;  /* 0x0000000000208805 */ /* 0x000fe2000001ff00 */
[----:B------:R-:W-:Y:S01]  /*0330*/  IADD3 R58, R2, -0x61c88647, RZ ;  /* 0x9e3779b9023a7810 */ /* 0x000fe20007ffe0ff */
[----:B------:R-:W-:Y:S01]  /*0340*/  IMAD.WIDE.U32 R54, R54, -0x326172a9, RZ ;  /* 0xcd9e8d5736367825 */ /* 0x000fe200078e00ff */
[C---:B------:R-:W-:Y:S01]  /*0350*/  IADD3 R59, R2.reuse, 0x3c6ef372, RZ ;  /* 0x3c6ef372023b7810 */ /* 0x040fe20007ffe0ff */
[----:B------:R-:W-:Y:S01]  /*0360*/  @!P0 CS2R R44, SRZ ;  /* 0x00000000002c8805 */ /* 0x000fe2000001ff00 */
[C---:B------:R-:W-:Y:S01]  /*0370*/  IADD3 R60, R3.reuse, 0x76cf5d0a, RZ ;  /* 0x76cf5d0a033c7810 */ /* 0x040fe20007ffe0ff */
[----:B------:R-:W-:Y:S01]  /*0380*/  @!P0 CS2R R46, SRZ ;  /* 0x00000000002e8805 */ /* 0x000fe2000001ff00 */
[----:B------:R-:W-:Y:S01]  /*0390*/  IADD3 R61, R3, 0x32370b8f, RZ ;  /* 0x32370b8f033d7810 */ /* 0x000fe20007ffe0ff */
[----:B-1----:R-:W-:Y:S01]  /*03a0*/  IMAD.WIDE.U32 R50, R53, -0x2daee0ad, RZ ;  /* 0xd2511f5335327825 */ /* 0x002fe200078e00ff */
[C---:B------:R-:W-:Y:S01]  /*03b0*/  IADD3 R62, R2.reuse, -0x255992d5, RZ ;  /* 0xdaa66d2b023e7810 */ /* 0x040fe20007ffe0ff */
[----:B------:R-:W-:Y:S01]  /*03c0*/  @!P0 CS2R R40, SRZ ;  /* 0x0000000000288805 */ /* 0x000fe2000001ff00 */
[C---:B------:R-:W-:Y:S01]  /*03d0*/  IADD3 R63, R2.reuse, 0x78dde6e4, RZ ;  /* 0x78dde6e4023f7810 */ /* 0x040fe20007ffe0ff */
[----:B------:R-:W-:Y:S01]  /*03e0*/  @!P0 CS2R R42, SRZ ;  /* 0x00000000002a8805 */ /* 0x000fe2000001ff00 */
[----:B------:R-:W-:Y:S01]  /*03f0*/  LOP3.LUT R53, R51, R48, R57, 0x96, !PT ;  /* 0x0000003033357212 */ /* 0x000fe200078e9639 */
[----:B------:R-:W-:Y:S01]  /*0400*/  @!P0 CS2R R36, SRZ ;  /* 0x0000000000248805 */ /* 0x000fe2000001ff00 */
[----:B------:R-:W-:Y:S01]  /*0410*/  LOP3.LUT R48, R55, R58, R52, 0x96, !PT ;  /* 0x0000003a37307212 */ /* 0x000fe200078e9634 */
[----:B------:R-:W-:Y:S01]  /*0420*/  @!P0 CS2R R38, SRZ ;  /* 0x0000000000268805 */ /* 0x000fe2000001ff00 */
[----:B------:R-:W-:Y:S01]  /*0430*/  IADD3 R64, R3, -0x126145ec, RZ ;  /* 0xed9eba1403407810 */ /* 0x000fe20007ffe0ff */
[----:B------:R-:W-:Y:S01]  /*0440*/  IMAD.WIDE.U32 R52, R53, -0x326172a9, RZ ;  /* 0xcd9e8d5735347825 */ /* 0x000fe200078e00ff */
[----:B------:R-:W-:Y:S01]  /*0450*/  IADD3 R65, R3, -0x56f99767, RZ ;  /* 0xa906689903417810 */ /* 0x000fe20007ffe0ff */
[----:B------:R-:W-:Y:S01]  /*0460*/  @!P0 CS2R R34, SRZ ;  /* 0x0000000000228805 */ /* 0x000fe2000001ff00 */
[----:B------:R-:W-:Y:S01]  /*0470*/  IADD3 R66, R2, 0x1715609d, RZ ;  /* 0x1715609d02427810 */ /* 0x000fe20007ffe0ff */
[----:B------:R-:W-:Y:S01]  /*0480*/  IMAD.WIDE.U32 R48, R48, -0x2daee0ad, RZ ;  /* 0xd2511f5330307825 */ /* 0x000fe200078e00ff */
[----:B------:R-:W-:Y:S01]  /*0490*/  LOP3.LUT R51, R53, R54, R59, 0x96, !PT ;  /* 0x0000003635337212 */ /* 0x000fe200078e963b */
[--C-:B------:R-:W-:Y:S01]  /*04a0*/  HADD2.F32 R97, -RZ, R32.reuse.H0_H0 ;  /* 0x20000020ff617230 */ /* 0x100fe20000004100 */
[----:B------:R-:W-:Y:S01]  /*04b0*/  IADD3 R67, R2, -0x4ab325aa, RZ ;  /* 0xb54cda5602437810 */ /* 0x000fe20007ffe0ff */
[----:B------:R-:W-:Y:S01]  /*04c0*/  HADD2.F32 R98, -RZ, R32.H1_H1 ;  /* 0x30000020ff627230 */ /* 0x000fe20000004100 */
[----:B------:R-:W-:Y:S01]  /*04d0*/  LOP3.LUT R54, R49, R50, R60, 0x96, !PT ;  /* 0x0000003231367212 */ /* 0x000fe200078e963c */
[----:B------:R-:W-:Y:S01]  /*04e0*/  IMAD.WIDE.U32 R50, R51, -0x2daee0ad, RZ ;  /* 0xd2511f5333327825 */ /* 0x000fe200078e00ff */
[C---:B------:R-:W-:Y:S01]  /*04f0*/  IADD3 R68, R3.reuse, 0x646e171e, RZ ;  /* 0x646e171e03447810 */ /* 0x040fe20007ffe0ff */
[--C-:B------:R-:W-:Y:S01]  /*0500*/  HADD2.F32 R99, -RZ, R33.reuse.H0_H0 ;  /* 0x20000021ff637230 */ /* 0x100fe20000004100 */
[----:B------:R-:W-:Y:S01]  /*0510*/  IADD3 R69, R3, 0x1fd5c5a3, RZ ;  /* 0x1fd5c5a303457810 */ /* 0x000fe20007ffe0ff */
[----:B------:R-:W-:Y:S01]  /*0520*/  IMAD.WIDE.U32 R54, R54, -0x326172a9, RZ ;  /* 0xcd9e8d5736367825 */ /* 0x000fe200078e00ff */
[----:B------:R-:W-:Y:S01]  /*0530*/  LOP3.LUT R53, R51, R48, R61, 0x96, !PT ;  /* 0x0000003033357212 */ /* 0x000fe200078e963d */
[----:B------:R-:W-:Y:S01]  /*0540*/  HADD2.F32 R104, -RZ, R33.H1_H1 ;  /* 0x30000021ff687230 */ /* 0x000fe20000004100 */
[C---:B------:R-:W-:Y:S01]  /*0550*/  IADD3 R70, R2.reuse, 0x5384540f, RZ ;  /* 0x5384540f02467810 */ /* 0x040fe20007ffe0ff */
[--C-:B------:R-:W-:Y:S01]  /*0560*/  HADD2.F32 R73, -RZ, R44.reuse.H0_H0 ;  /* 0x2000002cff497230 */ /* 0x100fe20000004100 */
[----:B------:R-:W-:Y:S01]  /*0570*/  LOP3.LUT R48, R55, R52, R62, 0x96, !PT ;  /* 0x0000003437307212 */ /* 0x000fe200078e963e */
[----:B------:R-:W-:Y:S01]  /*0580*/  IMAD.WIDE.U32 R52, R53, -0x326172a9, RZ ;  /* 0xcd9e8d5735347825 */ /* 0x000fe200078e00ff */
[----:B------:R-:W-:Y:S01]  /*0590*/  IADD3 R71, R2, -0xe443238, RZ ;  /* 0xf1bbcdc802477810 */ /* 0x000fe20007ffe0ff */
[----:B------:R-:W-:Y:S01]  /*05a0*/  HADD2.F32 R74, -RZ, R44.H1_H1 ;  /* 0x3000002cff4a7230 */ /* 0x000fe20000004100 */
[----:B------:R-:W-:Y:S01]  /*05b0*/  IADD3 R72, R3, -0x24c28bd8, RZ ;  /* 0xdb3d742803487810 */ /* 0x000fe20007ffe0ff */
[----:B------:R-:W-:Y:S01]  /*05c0*/  IMAD.WIDE.U32 R48, R48, -0x2daee0ad, RZ ;  /* 0xd2511f5330307825 */ /* 0x000fe200078e00ff */
[----:B------:R-:W-:Y:S01]  /*05d0*/  LOP3.LUT R51, R53, R54, R63, 0x96, !PT ;  /* 0x0000003635337212 */ /* 0x000fe200078e963f */
[--C-:B------:R-:W-:Y:S01]  /*05e0*/  HADD2.F32 R75, -RZ, R45.reuse.H0_H0 ;  /* 0x2000002dff4b7230 */ /* 0x100fe20000004100 */
[----:B------:R-:W-:Y:S01]  /*05f0*/  IADD3 R107, R3, -0x695add53, RZ ;  /* 0x96a522ad036b7810 */ /* 0x000fe20007ffe0ff */
[----:B------:R-:W-:Y:S01]  /*0600*/  HADD2.F32 R76, -RZ, R45.H1_H1 ;  /* 0x3000002dff4c7230 */ /* 0x000fe20000004100 */
[----:B------:R-:W-:Y:S01]  /*0610*/  LOP3.LUT R54, R49, R50, R64, 0x96, !PT ;  /* 0x0000003231367212 */ /* 0x000fe200078e9640 */
[----:B------:R-:W-:Y:S01]  /*0620*/  IMAD.WIDE.U32 R50, R51, -0x2daee0ad, RZ ;  /* 0xd2511f5333327825 */ /* 0x000fe200078e00ff */
[----:B------:R-:W-:Y:S01]  /*0630*/  IADD3 R108, R2, -0x700cb87f, RZ ;  /* 0x8ff34781026c7810 */ /* 0x000fe20007ffe0ff */
[--C-:B------:R-:W-:Y:S01]  /*0640*/  HADD2.F32 R77, -RZ, R46.reuse.H0_H0 ;  /* 0x2000002eff4d7230 */ /* 0x100fe20000004100 */
[----:B------:R-:W-:Y:S01]  /*0650*/  LOP3.LUT R142, R142, 0x3, RZ, 0xc0, !PT ;  /* 0x000000038e8e7812 */ /* 0x000fe200078ec0ff */
[----:B------:R-:W-:Y:S01]  /*0660*/  IMAD.WIDE.U32 R54, R54, -0x326172a9, RZ ;  /* 0xcd9e8d5736367825 */ /* 0x000fe200078e00ff */
[----:B------:R-:W-:Y:S01]  /*0670*/  LOP3.LUT R53, R51, R48, R65, 0x96, !PT ;  /* 0x0000003033357212 */ /* 0x000fe200078e9641 */
[----:B------:R-:W-:Y:S01]  /*0680*/  HADD2.F32 R78, -RZ, R46.H1_H1 ;  /* 0x3000002eff4e7230 */ /* 0x000fe20000004100 */
[----:B------:R-:W-:Y:S01]  /*0690*/  ULDC.U8 UR6, c[0x0][0x1f0] ;  /* 0x00007c0000067ab9 */ /* 0x000fe20000000000 */
[--C-:B------:R-:W-:Y:S01]  /*06a0*/  HADD2.F32 R79, -RZ, R47.reuse.H0_H0 ;  /* 0x2000002fff4f7230 */ /* 0x100fe20000004100 */
[----:B------:R-:W-:Y:S01]  /*06b0*/  LOP3.LUT R48, R55, R52, R66, 0x96, !PT ;  /* 0x0000003437307212 */ /* 0x000fe200078e9642 */
[----:B------:R-:W-:Y:S01]  /*06c0*/  IMAD.WIDE.U32 R52, R53, -0x326172a9, RZ ;  /* 0xcd9e8d5735347825 */ /* 0x000fe200078e00ff */
[----:B------:R-:W-:-:S02]  /*06d0*/  HADD2.F32 R80, -RZ, R47.H1_H1 ;  /* 0x3000002fff507230 */ /* 0x000fc40000004100 */
[--C-:B------:R-:W-:Y:S01]  /*06e0*/  HADD2.F32 R81, -RZ, R40.reuse.H0_H0 ;  /* 0x20000028ff517230 */ /* 0x100fe20000004100 */
[----:B------:R-:W-:Y:S01]  /*06f0*/  IMAD.WIDE.U32 R48, R48, -0x2daee0ad, RZ ;  /* 0xd2511f5330307825 */ /* 0x000fe200078e00ff */
[----:B------:R-:W-:Y:S01]  /*0700*/  LOP3.LUT R51, R53, R54, R67, 0x96, !PT ;  /* 0x0000003635337212 */ /* 0x000fe200078e9643 */
[----:B------:R-:W-:Y:S02]  /*0710*/  HADD2.F32 R82, -RZ, R40.H1_H1 ;  /* 0x30000028ff527230 */ /* 0x000fe40000004100 */
[--C-:B------:R-:W-:Y:S01]  /*0720*/  HADD2.F32 R83, -RZ, R41.reuse.H0_H0 ;  /* 0x20000029ff537230 */ /* 0x100fe20000004100 */
[----:B------:R-:W-:Y:S01]  /*0730*/  LOP3.LUT R54, R49, R50, R68, 0x96, !PT ;  /* 0x0000003231367212 */ /* 0x000fe200078e9644 */
[----:B------:R-:W-:Y:S01]  /*0740*/  IMAD.WIDE.U32 R50, R51, -0x2daee0ad, RZ ;  /* 0xd2511f5333327825 */ /* 0x000fe200078e00ff */
[----:B------:R-:W-:Y:S02]  /*0750*/  HADD2.F32 R84, -RZ, R41.H1_H1 ;  /* 0x30000029ff547230 */ /* 0x000fe40000004100 */
[--C-:B------:R-:W-:Y:S01]  /*0760*/  HADD2.F32 R85, -RZ, R42.reuse.H0_H0 ;  /* 0x2000002aff557230 */ /* 0x100fe20000004100 */
[----:B------:R-:W-:Y:S01]  /*0770*/  IMAD.WIDE.U32 R54, R54, -0x326172a9, RZ ;  /* 0xcd9e8d5736367825 */ /* 0x000fe200078e00ff */
[----:B------:R-:W-:Y:S01]  /*0780*/  LOP3.LUT R141, R51, R48, R69, 0x96, !PT ;  /* 0x00000030338d7212 */ /* 0x000fe200078e9645 */
[----:B------:R-:W-:-:S02]  /*0790*/  HADD2.F32 R86, -RZ, R42.H1_H1 ;  /* 0x3000002aff567230 */ /* 0x000fc40000004100 */
[--C-:B------:R-:W-:Y:S01]  /*07a0*/  HADD2.F32 R87, -RZ, R43.reuse.H0_H0 ;  /* 0x2000002bff577230 */ /* 0x100fe20000004100 */
[----:B------:R-:W-:Y:S01]  /*07b0*/  LOP3.LUT R52, R55, R52, R70, 0x96, !PT ;  /* 0x0000003437347212 */ /* 0x000fe200078e9646 */
[C---:B------:R-:W-:Y:S01]  /*07c0*/  IMAD.HI.U32 R48, R141.reuse, -0x326172a9, RZ ;  /* 0xcd9e8d578d307827 */ /* 0x040fe200078e00ff */
[----:B------:R-:W-:Y:S02]  /*07d0*/  HADD2.F32 R88, -RZ, R43.H1_H1 ;  /* 0x3000002bff587230 */ /* 0x000fe40000004100 */
[--C-:B------:R-:W-:Y:S01]  /*07e0*/  HADD2.F32 R89, -RZ, R36.reuse.H0_H0 ;  /* 0x20000024ff597230 */ /* 0x100fe20000004100 */
[----:B------:R-:W-:Y:S01]  /*07f0*/  IMAD.HI.U32 R49, R52, -0x2daee0ad, RZ ;  /* 0xd2511f5334317827 */ /* 0x000fe200078e00ff */
[----:B------:R-:W-:Y:S01]  /*0800*/  LOP3.LUT R48, R48, R54, R71, 0x96, !PT ;  /* 0x0000003630307212 */ /* 0x000fe200078e9647 */
[----:B------:R-:W-:Y:S02]  /*0810*/  HADD2.F32 R90, -RZ, R36.H1_H1 ;  /* 0x30000024ff5a7230 */ /* 0x000fe40000004100 */
[----:B------:R-:W-:Y:S01]  /*0820*/  IMAD R141, R141, -0x326172a9, RZ ;  /* 0xcd9e8d578d8d7824 */ /* 0x000fe200078e02ff */
[----:B------:R-:W-:Y:S01]  /*0830*/  LOP3.LUT R49, R49, R50, R72, 0x96, !PT ;  /* 0x0000003231317212 */ /* 0x000fe200078e9648 */
[----:B------:R-:W-:Y:S01]  /*0840*/  IMAD R32, R52, -0x2daee0ad, RZ ;  /* 0xd2511f5334207824 */ /* 0x000fe200078e02ff */
[--C-:B------:R-:W-:Y:S01]  /*0850*/  HADD2.F32 R91, -RZ, R37.reuse.H0_H0 ;  /* 0x20000025ff5b7230 */ /* 0x100fe20000004100 */
[----:B------:R-:W-:Y:S01]  /*0860*/  IMAD.HI.U32 R151, R48, -0x2daee0ad, RZ ;  /* 0xd2511f5330977827 */ /* 0x000fe200078e00ff */
[----:B------:R-:W-:-:S02]  /*0870*/  HADD2.F32 R92, -RZ, R37.H1_H1 ;  /* 0x30000025ff5c7230 */ /* 0x000fc40000004100 */
[--C-:B------:R-:W-:Y:S01]  /*0880*/  HADD2.F32 R93, -RZ, R38.reuse.H0_H0 ;  /* 0x20000026ff5d7230 */ /* 0x100fe20000004100 */
[----:B------:R-:W-:Y:S01]  /*0890*/  IMAD.HI.U32 R33, R49, -0x326172a9, RZ ;  /* 0xcd9e8d5731217827 */ /* 0x000fe200078e00ff */
[----:B------:R-:W-:Y:S01]  /*08a0*/  HADD2.F32 R94, -RZ, R38.H1_H1 ;  /* 0x30000026ff5e7230 */ /* 0x000fe20000004100 */
[----:B------:R-:W-:Y:S01]  /*08b0*/  LOP3.LUT R151, R151, R32, R107, 0x96, !PT ;  /* 0x0000002097977212 */ /* 0x000fe200078e966b */
[--C-:B------:R-:W-:Y:S01]  /*08c0*/  HADD2.F32 R95, -RZ, R39.reuse.H0_H0 ;  /* 0x20000027ff5f7230 */ /* 0x100fe20000004100 */
[----:B------:R-:W-:Y:S01]  /*08d0*/  IMAD.MOV.U32 R114, RZ, RZ, 0x1 ;  /* 0x00000001ff727424 */ /* 0x000fe200078e00ff */
[----:B------:R-:W-:Y:S01]  /*08e0*/  HADD2.F32 R96, -RZ, R39.H1_H1 ;  /* 0x30000027ff607230 */ /* 0x000fe20000004100 */
[----:B------:R-:W-:Y:S01]  /*08f0*/  LOP3.LUT R141, R33, R141, R108, 0x96, !PT ;  /* 0x0000008d218d7212 */ /* 0x000fe200078e966c */
[--C-:B------:R-:W-:Y:S01]  /*0900*/  HADD2.F32 R105, -RZ, R34.reuse.H0_H0 ;  /* 0x20000022ff697230 */ /* 0x100fe20000004100 */
[----:B------:R-:W-:Y:S01]  /*0910*/  IMAD.MOV.U32 R115, RZ, RZ, RZ ;  /* 0x000000ffff737224 */ /* 0x000fe200078e00ff */
[----:B------:R-:W-:Y:S01]  /*0920*/  HADD2.F32 R106, -RZ, R34.H1_H1 ;  /* 0x30000022ff6a7230 */ /* 0x000fe20000004100 */
[----:B------:R-:W-:Y:S01]  /*0930*/  IMAD R154, R48, -0x2daee0ad, RZ ;  /* 0xd2511f53309a7824 */ /* 0x000fe200078e02ff */
[--C-:B------:R-:W-:Y:S01]  /*0940*/  HADD2.F32 R109, -RZ, R35.reuse.H0_H0 ;  /* 0x20000023ff6d7230 */ /* 0x100fe20000004100 */
[----:B------:R-:W-:Y:S01]  /*0950*/  IMAD R140, R49, -0x326172a9, RZ ;  /* 0xcd9e8d57318c7824 */ /* 0x000fe200078e02ff */
[----:B------:R-:W-:-:S02]  /*0960*/  HADD2.F32 R110, -RZ, R35.H1_H1 ;  /* 0x30000023ff6e7230 */ /* 0x000fc40000004100 */
.L_x_6180:
[----:B------:R-:W-:-:S10]  /*0970*/  HFMA2.MMA R47, -RZ, RZ, 0, 2.384185791015625e-07 ;  /* 0x00000004ff2f7435 */ /* 0x000fd400000001ff */
        /* <DEDUP_REMOVED lines=30> */
[----:B------:R-:W-:Y:S01]  /*0b60*/  MOV R40, R142 ;  /* 0x0000008e00287202 */ /* 0x000fe20000000f00 */
[----:B-----5:R-:W-:Y:S01]  /*0b70*/  HADD2.F32 R46, -RZ, R32.H0_H0 ;  /* 0x20000020ff2e7230 */ /* 0x020fe20000004100 */
[----:B------:R-:W-:Y:S05]  /*0b80*/  BRA `(.L_x_5849) ;  /* 0x0000057000007947 */ /* 0x000fea0003800000 */
.L_x_5848:
        /* <DEDUP_REMOVED lines=12> */
.L_x_5851:
[----:B------:R-:W-:Y:S02]  /*0c50*/  IMAD.MOV.U32 R50, RZ, RZ, R140 ;  /* 0x000000ffff327224 */ /* 0x000fe400078e008c */
.L_x_5852:
[----:B------:R-:W-:Y:S05]  /*0c60*/  BSYNC B1 ;  /* 0x0000000000017941 */ /* 0x000fea0003800000 */
.L_x_5850:
        /* <DEDUP_REMOVED lines=16> */
.L_x_5856:
[----:B------:R-:W-:Y:S05]  /*0d70*/  BSYNC B2 ;  /* 0x0000000000027941 */ /* 0x000fea0003800000 */
.L_x_5855:
        /* <DEDUP_REMOVED lines=42> */
.L_x_5854:
[----:B------:R-:W-:Y:S05]  /*1020*/  BSYNC B1 ;  /* 0x0000000000017941 */ /* 0x000fea0003800000 */
.L_x_5853:
[----:B------:R-:W0:Y:S01]  /*1030*/  I2F.U32 R41, R50 ;  /* 0x0000003200297306 */ /* 0x000e220000201000 */
[----:B------:R-:W-:Y:S01]  /*1040*/  HFMA2.MMA R46, -RZ, RZ, 0.1171875, 0 ;  /* 0x2f800000ff2e7435 */ /* 0x000fe200000001ff */
[----:B-----5:R-:W-:Y:S02]  /*1050*/  HADD2.F32 R42, -RZ, R36.H0_H0 ;  /* 0x20000024ff2a7230 */ /* 0x020fe40000004100 */
[----:B------:R-:W-:-:S03]  /*1060*/  @P0 HADD2.F32 R43, -RZ, R32.H0_H0 ;  /* 0x20000020ff2b0230 */ /* 0x000fc60000004100 */
[----:B------:R-:W-:-:S04]  /*1070*/  FMUL.FTZ R42, R42, c[0x0][0x1ec] ;  /* 0x00007b002a2a7a20 */ /* 0x000fc80000410000 */
[----:B------:R-:W-:Y:S02]  /*1080*/  FMUL.FTZ R42, R42, c[0x0][0x1e8] ;  /* 0x00007a002a2a7a20 */ /* 0x000fe40000410000 */
[----:B0-----:R-:W-:-:S05]  /*1090*/  FFMA.FTZ R41, R41, R46, 1.1641532182693481445e-10 ;  /* 0x2f00000029297423 */ /* 0x001fca000001002e */
[----:B------:R-:W-:Y:S01]  /*10a0*/  FSETP.GTU.FTZ.AND P3, PT, R41, c[0x0][0x1e4], PT ;  /* 0x0000790029007a0b */ /* 0x000fe20003f7c000 */
[----:B------:R-:W-:-:S03]  /*10b0*/  HADD2.F32 R41, -RZ, R16.H0_H0 ;  /* 0x20000010ff297230 */ /* 0x000fc60000004100 */
[----:B------:R-:W-:Y:S02]  /*10c0*/  FSEL R42, R42, RZ, !P3 ;  /* 0x000000ff2a2a7208 */ /* 0x000fe40005800000 */
[----:B------:R-:W-:-:S03]  /*10d0*/  SEL R116, RZ, 0x1, P3 ;  /* 0x00000001ff747807 */ /* 0x000fc60001800000 */
[----:B------:R-:W-:-:S04]  /*10e0*/  FMUL.FTZ R46, R42, R41 ;  /* 0x000000292a2e7220 */ /* 0x000fc80000410000 */
[----:B------:R-:W-:Y:S02]  /*10f0*/  @P0 FADD.FTZ R46, R46, R43 ;  /* 0x0000002b2e2e0221 */ /* 0x000fe40000010000 */
.L_x_5849:
[----:B------:R-:W-:Y:S05]  /*1100*/  BSYNC B0 ;  /* 0x0000000000007941 */ /* 0x000fea0003800000 */
.L_x_5847:
        /* <DEDUP_REMOVED lines=8> */
.L_x_5858:
        /* <DEDUP_REMOVED lines=12> */
.L_x_5861:
[----:B------:R-:W-:Y:S02]  /*1250*/  IMAD.MOV.U32 R47, RZ, RZ, R140 ;  /* 0x000000ffff2f7224 */ /* 0x000fe400078e008c */
.L_x_5862:
[----:B------:R-:W-:Y:S05]  /*1260*/  BSYNC B1 ;  /* 0x0000000000017941 */ /* 0x000fea0003800000 */
.L_x_5860:
        /* <DEDUP_REMOVED lines=16> */
.L_x_5866:
[----:B------:R-:W-:Y:S05]  /*1370*/  BSYNC B2 ;  /* 0x0000000000027941 */ /* 0x000fea0003800000 */
.L_x_5865:
        /* <DEDUP_REMOVED lines=42> */
.L_x_5864:
[----:B------:R-:W-:Y:S05]  /*1620*/  BSYNC B1 ;  /* 0x0000000000017941 */ /* 0x000fea0003800000 */
.L_x_5863:
[----:B------:R-:W0:Y:S01]  /*1630*/  I2F.U32 R40, R47 ;  /* 0x0000002f00287306 */ /* 0x000e220000201000 */
[----:B------:R-:W-:Y:S01]  /*1640*/  HFMA2.MMA R43, -RZ, RZ, 0.1171875, 0 ;  /* 0x2f800000ff2b7435 */ /* 0x000fe200000001ff */
[----:B-----5:R-:W-:-:S05]  /*1650*/  HADD2.F32 R42, -RZ, R36.H1_H1 ;  /* 0x30000024ff2a7230 */ /* 0x020fca0000004100 */
[----:B------:R-:W-:-:S04]  /*1660*/  FMUL.FTZ R42, R42, c[0x0][0x1ec] ;  /* 0x00007b002a2a7a20 */ /* 0x000fc80000410000 */
[----:B------:R-:W-:Y:S02]  /*1670*/  FMUL.FTZ R42, R42, c[0x0][0x1e8] ;  /* 0x00007a002a2a7a20 */ /* 0x000fe40000410000 */
[----:B0-----:R-:W-:Y:S01]  /*1680*/  FFMA.FTZ R40, R40, R43, 1.1641532182693481445e-10 ;  /* 0x2f00000028287423 */ /* 0x001fe2000001002b */
[----:B------:R-:W-:-:S04]  /*1690*/  HADD2.F32 R43, -RZ, R16.H1_H1 ;  /* 0x30000010ff2b7230 */ /* 0x000fc80000004100 */
[----:B------:R-:W-:Y:S01]  /*16a0*/  FSETP.GTU.FTZ.AND P3, PT, R40, c[0x0][0x1e4], PT ;  /* 0x0000790028007a0b */ /* 0x000fe20003f7c000 */
[----:B------:R-:W-:-:S03]  /*16b0*/  @P0 HADD2.F32 R40, -RZ, R32.H1_H1 ;  /* 0x30000020ff280230 */ /* 0x000fc60000004100 */
[----:B------:R-:W-:Y:S02]  /*16c0*/  FSEL R42, R42, RZ, !P3 ;  /* 0x000000ff2a2a7208 */ /* 0x000fe40005800000 */
[----:B------:R-:W-:-:S03]  /*16d0*/  SEL R117, RZ, 0x1, P3 ;  /* 0x00000001ff757807 */ /* 0x000fc60001800000 */
[----:B------:R-:W-:-:S04]  /*16e0*/  FMUL.FTZ R47, R42, R43 ;  /* 0x0000002b2a2f7220 */ /* 0x000fc80000410000 */
[----:B------:R-:W-:Y:S02]  /*16f0*/  @P0 FADD.FTZ R47, R47, R40 ;  /* 0x000000282f2f0221 */ /* 0x000fe40000010000 */
.L_x_5859:
[----:B------:R-:W-:Y:S05]  /*1700*/  BSYNC B0 ;  /* 0x0000000000007941 */ /* 0x000fea0003800000 */
.L_x_5857:
        /* <DEDUP_REMOVED lines=8> */
.L_x_5868:
        /* <DEDUP_REMOVED lines=12> */
.L_x_5871:
[----:B------:R-:W-:Y:S02]  /*1850*/  IMAD.MOV.U32 R52, RZ, RZ, R140 ;  /* 0x000000ffff347224 */ /* 0x000fe400078e008c */
.L_x_5872:
[----:B------:R-:W-:Y:S05]  /*1860*/  BSYNC B1 ;  /* 0x0000000000017941 */ /* 0x000fea0003800000 */
.L_x_5870:
        /* <DEDUP_REMOVED lines=16> */
.L_x_5876:
[----:B------:R-:W-:Y:S05]  /*1970*/  BSYNC B2 ;  /* 0x0000000000027941 */ /* 0x000fea0003800000 */
.L_x_5875:
        /* <DEDUP_REMOVED lines=42> */
.L_x_5874:
[----:B------:R-:W-:Y:S05]  /*1c20*/  BSYNC B1 ;  /* 0x0000000000017941 */ /* 0x000fea0003800000 */
.L_x_5873:
        /* <DEDUP_REMOVED lines=13> */
.L_x_5869:
[----:B------:R-:W-:Y:S05]  /*1d00*/  BSYNC B0 ;  /* 0x0000000000007941 */ /* 0x000fea0003800000 */
.L_x_5867:
        /* <DEDUP_REMOVED lines=8> */
.L_x_5878:
        /* <DEDUP_REMOVED lines=12> */
.L_x_5881:
[----:B------:R-:W-:Y:S02]  /*1e50*/  IMAD.MOV.U32 R49, RZ, RZ, R140 ;  /* 0x000000ffff317224 */ /* 0x000fe400078e008c */
.L_x_5882:
[----:B------:R-:W-:Y:S05]  /*1e60*/  BSYNC B1 ;  /* 0x0000000000017941 */ /* 0x000fea0003800000 */
.L_x_5880:
        /* <DEDUP_REMOVED lines=16> */
.L_x_5886:
[----:B------:R-:W-:Y:S05]  /*1f70*/  BSYNC B2 ;  /* 0x0000000000027941 */ /* 0x000fea0003800000 */
.L_x_5885:
        /* <DEDUP_REMOVED lines=42> */
.L_x_5884:
[----:B------:R-:W-:Y:S05]  /*2220*/  BSYNC B1 ;  /* 0x0000000000017941 */ /* 0x000fea0003800000 */
.L_x_5883:
        /* <DEDUP_REMOVED lines=13> */
.L_x_5879:
[----:B------:R-:W-:Y:S05]  /*2300*/  BSYNC B0 ;  /* 0x0000000000007941 */ /* 0x000fea0003800000 */
.L_x_5877:
        /* <DEDUP_REMOVED lines=8> */
.L_x_5888:
        /* <DEDUP_REMOVED lines=12> */
.L_x_5891:
[----:B------:R-:W-:Y:S02]  /*2450*/  IMAD.MOV.U32 R54, RZ, RZ, R140 ;  /* 0x000000ffff367224 */ /* 0x000fe400078e008c */
.L_x_5892:
[----:B------:R-:W-:Y:S05]  /*2460*/  BSYNC B1 ;  /* 0x0000000000017941 */ /* 0x000fea0003800000 */
.L_x_5890:
        /* <DEDUP_REMOVED lines=16> */
.L_x_5896:
[----:B------:R-:W-:Y:S05]  /*2570*/  BSYNC B2 ;  /* 0x0000000000027941 */ /* 0x000fea0003800000 */
.L_x_5895:
        /* <DEDUP_REMOVED lines=42> */
.L_x_5894:
[----:B------:R-:W-:Y:S05]  /*2820*/  BSYNC B1 ;  /* 0x0000000000017941 */ /* 0x000fea0003800000 */
.L_x_5893:
        /* <DEDUP_REMOVED lines=13> */
.L_x_5889:
[----:B------:R-:W-:Y:S05]  /*2900*/  BSYNC B0 ;  /* 0x0000000000007941 */ /* 0x000fea0003800000 */
.L_x_5887:
        /* <DEDUP_REMOVED lines=8> */
.L_x_5898:
        /* <DEDUP_REMOVED lines=12> */
.L_x_5901:
[----:B------:R-:W-:Y:S02]  /*2a50*/  IMAD.MOV.U32 R51, RZ, RZ, R140 ;  /* 0x000000ffff337224 */ /* 0x000fe400078e008c */
.L_x_5902:
[----:B------:R-:W-:Y:S05]  /*2a60*/  BSYNC B1 ;  /* 0x0000000000017941 */ /* 0x000fea0003800000 */
.L_x_5900:
        /* <DEDUP_REMOVED lines=16> */
.L_x_5906:
[----:B------:R-:W-:Y:S05]  /*2b70*/  BSYNC B2 ;  /* 0x0000000000027941 */ /* 0x000fea0003800000 */
.L_x_5905:
        /* <DEDUP_REMOVED lines=42> */
.L_x_5904:
[----:B------:R-:W-:Y:S05]  /*2e20*/  BSYNC B1 ;  /* 0x0000000000017941 */ /* 0x000fea0003800000 */
.L_x_5903:
        /* <DEDUP_REMOVED lines=13> */
.L_x_5899:
[----:B------:R-:W-:Y:S05]  /*2f00*/  BSYNC B0 ;  /* 0x0000000000007941 */ /* 0x000fea0003800000 */
.L_x_5897:
        /* <DEDUP_REMOVED lines=8> */
.L_x_5908:
        /* <DEDUP_REMOVED lines=12> */
.L_x_5911:
[----:B------:R-:W-:Y:S02]  /*3050*/  IMAD.MOV.U32 R122, RZ, RZ, R140 ;  /* 0x000000ffff7a7224 */ /* 0x000fe400078e008c */
.L_x_5912:
[----:B------:R-:W-:Y:S05]  /*3060*/  BSYNC B1 ;  /* 0x0000000000017941 */ /* 0x000fea0003800000 */
.L_x_5910:
        /* <DEDUP_REMOVED lines=16> */
.L_x_5916:
[----:B------:R-:W-:Y:S05]  /*3170*/  BSYNC B2 ;  /* 0x0000000000027941 */ /* 0x000fea0003800000 */
.L_x_5915:
        /* <DEDUP_REMOVED lines=42> */
.L_x_5914:
[----:B------:R-:W-:Y:S05]  /*3420*/  BSYNC B1 ;  /* 0x0000000000017941 */ /* 0x000fea0003800000 */
.L_x_5913:
        /* <DEDUP_REMOVED lines=13> */
.L_x_5909:
[----:B------:R-:W-:Y:S05]  /*3500*/  BSYNC B0 ;  /* 0x0000000000007941 */ /* 0x000fea0003800000 */
.L_x_5907:
        /* <DEDUP_REMOVED lines=8> */
.L_x_5918:
        /* <DEDUP_REMOVED lines=12> */
.L_x_5921:
[----:B------:R-:W-:Y:S02]  /*3650*/  IMAD.MOV.U32 R53, RZ, RZ, R140 ;  /* 0x000000ffff357224 */ /* 0x000fe400078e008c */
.L_x_5922:
[----:B------:R-:W-:Y:S05]  /*3660*/  BSYNC B1 ;  /* 0x0000000000017941 */ /* 0x000fea0003800000 */
.L_x_5920:
        /* <DEDUP_REMOVED lines=16> */
.L_x_5926:
[----:B------:R-:W-:Y:S05]  /*3770*/  BSYNC B2 ;  /* 0x0000000000027941 */ /* 0x000fea0003800000 */
.L_x_5925:
        /* <DEDUP_REMOVED lines=42> */
.L_x_5924:
[----:B------:R-:W-:Y:S05]  /*3a20*/  BSYNC B1 ;  /* 0x0000000000017941 */ /* 0x000fea0003800000 */
.L_x_5923:
[----:B------:R-:W0:Y:S01]  /*3a30*/  I2F.U32 R40, R53 ;  /* 0x0000003500287306 */ /* 0x000e220000201000 */
[----:B------:R-:W-:Y:S01]  /*3a40*/  HFMA2.MMA R43, -RZ, RZ, 0.1171875, 0 ;  /* 0x2f800000ff2b7435 */ /* 0x000fe200000001ff */
[----:B-----5:R-:W-:Y:S02]  /*3a50*/  HADD2.F32 R41, -RZ, R39.H1_H1 ;  /* 0x30000027ff297230 */ /* 0x020fe40000004100 */
[----:B------:R-:W-:-:S03]  /*3a60*/  @P0 HADD2.F32 R42, -RZ, R35.H1_H1 ;  /* 0x30000023ff2a0230 */ /* 0x000fc60000004100 */
[----:B------:R-:W-:-:S04]  /*3a70*/  FMUL.FTZ R41, R41, c[0x0][0x1ec] ;  /* 0x00007b0029297a20 */ /* 0x000fc80000410000 */
[----:B------:R-:W-:Y:S02]  /*3a80*/  FMUL.FTZ R41, R41, c[0x0][0x1e8] ;  /* 0x00007a0029297a20 */ /* 0x000fe40000410000 */
[----:B0-----:R-:W-:-:S05]  /*3a90*/  FFMA.FTZ R40, R40, R43, 1.1641532182693481445e-10 ;  /* 0x2f00000028287423 */ /* 0x001fca000001002b */
[----:B------:R-:W-:Y:S01]  /*3aa0*/  FSETP.GTU.FTZ.AND P3, PT, R40, c[0x0][0x1e4], PT ;  /* 0x0000790028007a0b */ /* 0x000fe20003f7c000 */
[----:B------:R-:W-:-:S03]  /*3ab0*/  HADD2.F32 R40, -RZ, R19.H1_H1 ;  /* 0x30000013ff287230 */ /* 0x000fc60000004100 */
[----:B------:R-:W-:Y:S02]  /*3ac0*/  FSEL R41, R41, RZ, !P3 ;  /* 0x000000ff29297208 */ /* 0x000fe40005800000 */
[----:B------:R-:W-:-:S03]  /*3ad0*/  SEL R137, RZ, 0x1, P3 ;  /* 0x00000001ff897807 */ /* 0x000fc60001800000 */
[----:B------:R-:W-:-:S04]  /*3ae0*/  FMUL.FTZ R53, R41, R40 ;  /* 0x0000002829357220 */ /* 0x000fc80000410000 */
[----:B------:R-:W-:Y:S02]  /*3af0*/  @P0 FADD.FTZ R53, R53, R42 ;  /* 0x0000002a35350221 */ /* 0x000fe40000010000 */
.L_x_5919:
[----:B------:R-:W-:Y:S05]  /*3b00*/  BSYNC B0 ;  /* 0x0000000000007941 */ /* 0x000fea0003800000 */
.L_x_5917:
        /* <DEDUP_REMOVED lines=33> */
.L_x_5928:
[----:B------:R-:W-:Y:S05]  /*3d20*/  BSYNC B0 ;  /* 0x0000000000007941 */ /* 0x000fea0003800000 */
.L_x_5927:
[----:B-----5:R1:W5:Y:S04]  /*3d30*/  @P1 LDG.E.128 R36, [R54.64] ;  /* 0x0000000436241981 */ /* 0x020368000c1e1d00 */
[----:B------:R1:W5:Y:S01]  /*3d40*/  @P0 LDG.E.128 R32, [R132.64] ;  /* 0x0000000484200981 */ /* 0x000362000c1e1d00 */
[----:B------:R-:W-:Y:S01]  /*3d50*/  BSSY B0, `(.L_x_5929) ;  /* 0x0000060000007945 */ /* 0x000fe20003800000 */
[----:B------:R-:W-:Y:S05]  /*3d60*/  @P2 BRA `(.L_x_5930) ;  /* 0x0000006000002947 */ /* 0x000fea0003800000 */
[----:B-1----:R-:W-:Y:S02]  /*3d70*/  IMAD.MOV.U32 R54, RZ, RZ, RZ ;  /* 0x000000ffff367224 */ /* 0x002fe400078e00ff */
[----:B0-----:R-:W-:Y:S01]  /*3d80*/  IMAD.MOV.U32 R40, RZ, RZ, R124 ;  /* 0x000000ffff287224 */ /* 0x001fe200078e007c */
[----:B------:R-:W-:Y:S05]  /*3d90*/  @!P0 BRA `(.L_x_5931) ;  /* 0x000005b000008947 */ /* 0x000fea0003800000 */
[----:B------:R-:W-:Y:S01]  /*3da0*/  MOV R40, R124 ;  /* 0x0000007c00287202 */ /* 0x000fe20000000f00 */
[----:B-----5:R-:W-:Y:S01]  /*3db0*/  HADD2.F32 R54, -RZ, R32.H0_H0 ;  /* 0x20000020ff367230 */ /* 0x020fe20000004100 */
[----:B------:R-:W-:Y:S05]  /*3dc0*/  BRA `(.L_x_5931) ;  /* 0x0000058000007947 */ /* 0x000fea0003800000 */
.L_x_5930:
        /* <DEDUP_REMOVED lines=12> */
.L_x_5933:
[----:B------:R-:W-:Y:S02]  /*3e90*/  IMAD.MOV.U32 R116, RZ, RZ, R140 ;  /* 0x000000ffff747224 */ /* 0x000fe400078e008c */
.L_x_5934:
[----:B------:R-:W-:Y:S05]  /*3ea0*/  BSYNC B1 ;  /* 0x0000000000017941 */ /* 0x000fea0003800000 */
.L_x_5932:
        /* <DEDUP_REMOVED lines=16> */
.L_x_5938:
[----:B------:R-:W-:Y:S05]  /*3fb0*/  BSYNC B2 ;  /* 0x0000000000027941 */ /* 0x000fea0003800000 */
.L_x_5937:
        /* <DEDUP_REMOVED lines=42> */
.L_x_5936:
[----:B------:R-:W-:Y:S05]  /*4260*/  BSYNC B1 ;  /* 0x0000000000017941 */ /* 0x000fea0003800000 */
.L_x_5935:
[----:B------:R-:W0:Y:S01]  /*4270*/  I2F.U32 R41, R116 ;  /* 0x0000007400297306 */ /* 0x000e220000201000 */
[----:B------:R-:W-:Y:S01]  /*4280*/  HFMA2.MMA R42, -RZ, RZ, 0.1171875, 0 ;  /* 0x2f800000ff2a7435 */ /* 0x000fe200000001ff */
[----:B-----5:R-:W-:Y:S02]  /*4290*/  HADD2.F32 R43, -RZ, R36.H0_H0 ;  /* 0x20000024ff2b7230 */ /* 0x020fe40000004100 */
[----:B-1----:R-:W-:-:S03]  /*42a0*/  @P0 HADD2.F32 R55, -RZ, R32.H0_H0 ;  /* 0x20000020ff370230 */ /* 0x002fc60000004100 */
[----:B------:R-:W-:-:S04]  /*42b0*/  FMUL.FTZ R43, R43, c[0x0][0x1ec] ;  /* 0x00007b002b2b7a20 */ /* 0x000fc80000410000 */
[----:B------:R-:W-:Y:S01]  /*42c0*/  FMUL.FTZ R54, R43, c[0x0][0x1e8] ;  /* 0x00007a002b367a20 */ /* 0x000fe20000410000 */
[----:B------:R-:W-:Y:S01]  /*42d0*/  HADD2.F32 R43, -RZ, R12.H0_H0 ;  /* 0x2000000cff2b7230 */ /* 0x000fe20000004100 */
[----:B0-----:R-:W-:-:S05]  /*42e0*/  FFMA.FTZ R41, R41, R42, 1.1641532182693481445e-10 ;  /* 0x2f00000029297423 */ /* 0x001fca000001002a */
[----:B------:R-:W-:-:S04]  /*42f0*/  FSETP.GTU.FTZ.AND P3, PT, R41, c[0x0][0x1e4], PT ;  /* 0x0000790029007a0b */ /* 0x000fc80003f7c000 */
[----:B------:R-:W-:Y:S02]  /*4300*/  FSEL R54, R54, RZ, !P3 ;  /* 0x000000ff36367208 */ /* 0x000fe40005800000 */
[----:B------:R-:W-:-:S03]  /*4310*/  SEL R41, RZ, 0x1, P3 ;  /* 0x00000001ff297807 */ /* 0x000fc60001800000 */
[----:B------:R-:W-:Y:S01]  /*4320*/  FMUL.FTZ R54, R54, R43 ;  /* 0x0000002b36367220 */ /* 0x000fe20000410000 */
[----:B------:R-:W-:-:S03]  /*4330*/  PRMT R116, R41, 0x7610, R116 ;  /* 0x0000761029747816 */ /* 0x000fc60000000074 */
[----:B------:R-:W-:Y:S02]  /*4340*/  @P0 FADD.FTZ R54, R55, R54 ;  /* 0x0000003637360221 */ /* 0x000fe40000010000 */
.L_x_5931:
[----:B------:R-:W-:Y:S05]  /*4350*/  BSYNC B0 ;  /* 0x0000000000007941 */ /* 0x000fea0003800000 */
.L_x_5929:
        /* <DEDUP_REMOVED lines=8> */
.L_x_5940:
        /* <DEDUP_REMOVED lines=12> */
.L_x_5943:
[----:B------:R-:W-:Y:S02]  /*44a0*/  IMAD.MOV.U32 R55, RZ, RZ, R140 ;  /* 0x000000ffff377224 */ /* 0x000fe400078e008c */
.L_x_5944:
[----:B------:R-:W-:Y:S05]  /*44b0*/  BSYNC B1 ;  /* 0x0000000000017941 */ /* 0x000fea0003800000 */
.L_x_5942:
        /* <DEDUP_REMOVED lines=16> */
.L_x_5948:
[----:B------:R-:W-:Y:S05]  /*45c0*/  BSYNC B2 ;  /* 0x0000000000027941 */ /* 0x000fea0003800000 */
.L_x_5947:
        /* <DEDUP_REMOVED lines=42> */
.L_x_5946:
[----:B------:R-:W-:Y:S05]  /*4870*/  BSYNC B1 ;  /* 0x0000000000017941 */ /* 0x000fea0003800000 */
.L_x_5945:
[----:B------:R-:W0:Y:S01]  /*4880*/  I2F.U32 R40, R55 ;  /* 0x0000003700287306 */ /* 0x000e220000201000 */
[----:B------:R-:W-:Y:S01]  /*4890*/  HFMA2.MMA R43, -RZ, RZ, 0.1171875, 0 ;  /* 0x2f800000ff2b7435 */ /* 0x000fe200000001ff */
[----:B-----5:R-:W-:-:S05]  /*48a0*/  HADD2.F32 R42, -RZ, R36.H1_H1 ;  /* 0x30000024ff2a7230 */ /* 0x020fca0000004100 */
[----:B------:R-:W-:-:S04]  /*48b0*/  FMUL.FTZ R42, R42, c[0x0][0x1ec] ;  /* 0x00007b002a2a7a20 */ /* 0x000fc80000410000 */
[----:B------:R-:W-:Y:S02]  /*48c0*/  FMUL.FTZ R42, R42, c[0x0][0x1e8] ;  /* 0x00007a002a2a7a20 */ /* 0x000fe40000410000 */
[----:B0-----:R-:W-:Y:S01]  /*48d0*/  FFMA.FTZ R40, R40, R43, 1.1641532182693481445e-10 ;  /* 0x2f00000028287423 */ /* 0x001fe2000001002b */
[----:B------:R-:W-:-:S04]  /*48e0*/  HADD2.F32 R43, -RZ, R12.H1_H1 ;  /* 0x3000000cff2b7230 */ /* 0x000fc80000004100 */
[----:B------:R-:W-:-:S04]  /*48f0*/  FSETP.GTU.FTZ.AND P3, PT, R40, c[0x0][0x1e4], PT ;  /* 0x0000790028007a0b */ /* 0x000fc80003f7c000 */
[----:B------:R-:W-:Y:S01]  /*4900*/  FSEL R40, R42, RZ, !P3 ;  /* 0x000000ff2a287208 */ /* 0x000fe20005800000 */
[----:B------:R-:W-:Y:S01]  /*4910*/  @P0 HADD2.F32 R42, -RZ, R32.H1_H1 ;  /* 0x30000020ff2a0230 */ /* 0x000fe20000004100 */
[----:B------:R-:W-:-:S03]  /*4920*/  SEL R117, RZ, 0x1, P3 ;  /* 0x00000001ff757807 */ /* 0x000fc60001800000 */
[----:B------:R-:W-:-:S04]  /*4930*/  FMUL.FTZ R55, R40, R43 ;  /* 0x0000002b28377220 */ /* 0x000fc80000410000 */
[----:B------:R-:W-:Y:S02]  /*4940*/  @P0 FADD.FTZ R55, R42, R55 ;  /* 0x000000372a370221 */ /* 0x000fe40000010000 */
.L_x_5941:
[----:B------:R-:W-:Y:S05]  /*4950*/  BSYNC B0 ;  /* 0x0000000000007941 */ /* 0x000fea0003800000 */
.L_x_5939:
        /* <DEDUP_REMOVED lines=8> */
.L_x_5950:
        /* <DEDUP_REMOVED lines=12> */
.L_x_5953:
[----:B------:R-:W-:Y:S02]  /*4aa0*/  IMAD.MOV.U32 R118, RZ, RZ, R140 ;  /* 0x000000ffff767224 */ /* 0x000fe400078e008c */
.L_x_5954:
[----:B------:R-:W-:Y:S05]  /*4ab0*/  BSYNC B1 ;  /* 0x0000000000017941 */ /* 0x000fea0003800000 */
.L_x_5952:
        /* <DEDUP_REMOVED lines=16> */
.L_x_5958:
[----:B------:R-:W-:Y:S05]  /*4bc0*/  BSYNC B2 ;  /* 0x0000000000027941 */ /* 0x000fea0003800000 */
.L_x_5957:
        /* <DEDUP_REMOVED lines=42> */
.L_x_5956:
[----:B------:R-:W-:Y:S05]  /*4e70*/  BSYNC B1 ;  /* 0x0000000000017941 */ /* 0x000fea0003800000 */
.L_x_5955:
[----:B------:R-:W0:Y:S01]  /*4e80*/  I2F.U32 R41, R118 ;  /* 0x0000007600297306 */ /* 0x000e220000201000 */
[----:B------:R-:W-:Y:S01]  /*4e90*/  HFMA2.MMA R42, -RZ, RZ, 0.1171875, 0 ;  /* 0x2f800000ff2a7435 */ /* 0x000fe200000001ff */
[----:B-----5:R-:W-:Y:S02]  /*4ea0*/  HADD2.F32 R43, -RZ, R37.H0_H0 ;  /* 0x20000025ff2b7230 */ /* 0x020fe40000004100 */
[----:B------:R-:W-:-:S03]  /*4eb0*/  @P0 HADD2.F32 R123, -RZ, R33.H0_H0 ;  /* 0x20000021ff7b0230 */ /* 0x000fc60000004100 */
        /* <DEDUP_REMOVED lines=10> */
.L_x_5951:
[----:B------:R-:W-:Y:S05]  /*4f60*/  BSYNC B0 ;  /* 0x0000000000007941 */ /* 0x000fea0003800000 */
.L_x_5949:
        /* <DEDUP_REMOVED lines=8> */
.L_x_5960:
        /* <DEDUP_REMOVED lines=12> */
.L_x_5963:
[----:B------:R-:W-:Y:S02]  /*50b0*/  IMAD.MOV.U32 R119, RZ, RZ, R140 ;  /* 0x000000ffff777224 */ /* 0x000fe400078e008c */
.L_x_5964:
[----:B------:R-:W-:Y:S05]  /*50c0*/  BSYNC B1 ;  /* 0x0000000000017941 */ /* 0x000fea0003800000 */
.L_x_5962:
        /* <DEDUP_REMOVED lines=16> */
.L_x_5968:
[----:B------:R-:W-:Y:S05]  /*51d0*/  BSYNC B2 ;  /* 0x0000000000027941 */ /* 0x000fea0003800000 */
.L_x_5967:
        /* <DEDUP_REMOVED lines=42> */
.L_x_5966:
[----:B------:R-:W-:Y:S05]  /*5480*/  BSYNC B1 ;  /* 0x0000000000017941 */ /* 0x000fea0003800000 */
.L_x_5965:
[----:B------:R-:W0:Y:S01]  /*5490*/  I2F.U32 R40, R119 ;  /* 0x0000007700287306 */ /* 0x000e220000201000 */
[----:B------:R-:W-:Y:S01]  /*54a0*/  HFMA2.MMA R43, -RZ, RZ, 0.1171875, 0 ;  /* 0x2f800000ff2b7435 */ /* 0x000fe200000001ff */
[----:B-----5:R-:W-:Y:S02]  /*54b0*/  HADD2.F32 R42, -RZ, R37.H1_H1 ;  /* 0x30000025ff2a7230 */ /* 0x020fe40000004100 */
[----:B------:R-:W-:-:S03]  /*54c0*/  @P0 HADD2.F32 R124, -RZ, R33.H1_H1 ;  /* 0x30000021ff7c0230 */ /* 0x000fc60000004100 */
[----:B------:R-:W-:-:S04]  /*54d0*/  FMUL.FTZ R42, R42, c[0x0][0x1ec] ;  /* 0x00007b002a2a7a20 */ /* 0x000fc80000410000 */
[----:B------:R-:W-:Y:S01]  /*54e0*/  FMUL.FTZ R123, R42, c[0x0][0x1e8] ;  /* 0x00007a002a7b7a20 */ /* 0x000fe20000410000 */
[----:B------:R-:W-:Y:S01]  /*54f0*/  HADD2.F32 R42, -RZ, R13.H1_H1 ;  /* 0x3000000dff2a7230 */ /* 0x000fe20000004100 */
[----:B0-----:R-:W-:-:S05]  /*5500*/  FFMA.FTZ R40, R40, R43, 1.1641532182693481445e-10 ;  /* 0x2f00000028287423 */ /* 0x001fca000001002b */
[----:B------:R-:W-:-:S04]  /*5510*/  FSETP.GTU.FTZ.AND P3, PT, R40, c[0x0][0x1e4], PT ;  /* 0x0000790028007a0b */ /* 0x000fc80003f7c000 */
[----:B------:R-:W-:Y:S02]  /*5520*/  FSEL R123, R123, RZ, !P3 ;  /* 0x000000ff7b7b7208 */ /* 0x000fe40005800000 */
[----:B------:R-:W-:-:S03]  /*5530*/  SEL R40, RZ, 0x1, P3 ;  /* 0x00000001ff287807 */ /* 0x000fc60001800000 */
[----:B------:R-:W-:Y:S01]  /*5540*/  FMUL.FTZ R123, R123, R42 ;  /* 0x0000002a7b7b7220 */ /* 0x000fe20000410000 */
[----:B------:R-:W-:-:S03]  /*5550*/  PRMT R119, R40, 0x7610, R119 ;  /* 0x0000761028777816 */ /* 0x000fc60000000077 */
[----:B------:R-:W-:Y:S02]  /*5560*/  @P0 FADD.FTZ R123, R124, R123 ;  /* 0x0000007b7c7b0221 */ /* 0x000fe40000010000 */
.L_x_5961:
[----:B------:R-:W-:Y:S05]  /*5570*/  BSYNC B0 ;  /* 0x0000000000007941 */ /* 0x000fea0003800000 */
.L_x_5959:
        /* <DEDUP_REMOVED lines=8> */
.L_x_5970:
        /* <DEDUP_REMOVED lines=12> */
.L_x_5973:
[----:B------:R-:W-:Y:S02]  /*56c0*/  IMAD.MOV.U32 R120, RZ, RZ, R140 ;  /* 0x000000ffff787224 */ /* 0x000fe400078e008c */
.L_x_5974:
[----:B------:R-:W-:Y:S05]  /*56d0*/  BSYNC B1 ;  /* 0x0000000000017941 */ /* 0x000fea0003800000 */
.L_x_5972:
        /* <DEDUP_REMOVED lines=16> */
.L_x_5978:
[----:B------:R-:W-:Y:S05]  /*57e0*/  BSYNC B2 ;  /* 0x0000000000027941 */ /* 0x000fea0003800000 */
.L_x_5977:
        /* <DEDUP_REMOVED lines=42> */
.L_x_5976:
[----:B------:R-:W-:Y:S05]  /*5a90*/  BSYNC B1 ;  /* 0x0000000000017941 */ /* 0x000fea0003800000 */
.L_x_5975:
        /* <DEDUP_REMOVED lines=14> */
.L_x_5971:
[----:B------:R-:W-:Y:S05]  /*5b80*/  BSYNC B0 ;  /* 0x0000000000007941 */ /* 0x000fea0003800000 */
.L_x_5969:
        /* <DEDUP_REMOVED lines=8> */
.L_x_5980:
        /* <DEDUP_REMOVED lines=12> */
.L_x_5983:
[----:B------:R-:W-:Y:S02]  /*5cd0*/  IMAD.MOV.U32 R121, RZ, RZ, R140 ;  /* 0x000000ffff797224 */ /* 0x000fe400078e008c */
.L_x_5984:
[----:B------:R-:W-:Y:S05]  /*5ce0*/  BSYNC B1 ;  /* 0x0000000000017941 */ /* 0x000fea0003800000 */
.L_x_5982:
        /* <DEDUP_REMOVED lines=16> */
.L_x_5988:
[----:B------:R-:W-:Y:S05]  /*5df0*/  BSYNC B2 ;  /* 0x0000000000027941 */ /* 0x000fea0003800000 */
.L_x_5987:
        /* <DEDUP_REMOVED lines=42> */
.L_x_5986:
[----:B------:R-:W-:Y:S05]  /*60a0*/  BSYNC B1 ;  /* 0x0000000000017941 */ /* 0x000fea0003800000 */
.L_x_5985:
        /* <DEDUP_REMOVED lines=14> */
.L_x_5981:
[----:B------:R-:W-:Y:S05]  /*6190*/  BSYNC B0 ;  /* 0x0000000000007941 */ /* 0x000fea0003800000 */
.L_x_5979:
        /* <DEDUP_REMOVED lines=8> */
.L_x_5990:
        /* <DEDUP_REMOVED lines=12> */
.L_x_5993:
[----:B------:R-:W-:Y:S02]  /*62e0*/  IMAD.MOV.U32 R129, RZ, RZ, R140 ;  /* 0x000000ffff817224 */ /* 0x000fe400078e008c */
.L_x_5994:
[----:B------:R-:W-:Y:S05]  /*62f0*/  BSYNC B1 ;  /* 0x0000000000017941 */ /* 0x000fea0003800000 */
.L_x_5992:
        /* <DEDUP_REMOVED lines=16> */
.L_x_5998:
[----:B------:R-:W-:Y:S05]  /*6400*/  BSYNC B2 ;  /* 0x0000000000027941 */ /* 0x000fea0003800000 */
.L_x_5997:
        /* <DEDUP_REMOVED lines=42> */
.L_x_5996:
[----:B------:R-:W-:Y:S05]  /*66b0*/  BSYNC B1 ;  /* 0x0000000000017941 */ /* 0x000fea0003800000 */
.L_x_5995:
[----:B------:R-:W0:Y:S01]  /*66c0*/  I2F.U32 R41, R129 ;  /* 0x0000008100297306 */ /* 0x000e220000201000 */
[----:B------:R-:W-:Y:S01]  /*66d0*/  HFMA2.MMA R42, -RZ, RZ, 0.1171875, 0 ;  /* 0x2f800000ff2a7435 */ /* 0x000fe200000001ff */
[----:B-----5:R-:W-:-:S05]  /*66e0*/  HADD2.F32 R43, -RZ, R39.H0_H0 ;  /* 0x20000027ff2b7230 */ /* 0x020fca0000004100 */
[----:B------:R-:W-:-:S04]  /*66f0*/  FMUL.FTZ R43, R43, c[0x0][0x1ec] ;  /* 0x00007b002b2b7a20 */ /* 0x000fc80000410000 */
[----:B------:R-:W-:Y:S02]  /*6700*/  FMUL.FTZ R43, R43, c[0x0][0x1e8] ;  /* 0x00007a002b2b7a20 */ /* 0x000fe40000410000 */
[----:B0-----:R-:W-:-:S05]  /*6710*/  FFMA.FTZ R41, R41, R42, 1.1641532182693481445e-10 ;  /* 0x2f00000029297423 */ /* 0x001fca000001002a */
[----:B------:R-:W-:Y:S01]  /*6720*/  FSETP.GTU.FTZ.AND P3, PT, R41, c[0x0][0x1e4], PT ;  /* 0x0000790029007a0b */ /* 0x000fe20003f7c000 */
[----:B------:R-:W-:-:S03]  /*6730*/  HADD2.F32 R41, -RZ, R15.H0_H0 ;  /* 0x2000000fff297230 */ /* 0x000fc60000004100 */
[----:B------:R-:W-:Y:S01]  /*6740*/  FSEL R126, R43, RZ, !P3 ;  /* 0x000000ff2b7e7208 */ /* 0x000fe20005800000 */
[----:B------:R-:W-:Y:S01]  /*6750*/  @P0 HADD2.F32 R43, -RZ, R35.H0_H0 ;  /* 0x20000023ff2b0230 */ /* 0x000fe20000004100 */
[----:B------:R-:W-:-:S03]  /*6760*/  SEL R136, RZ, 0x1, P3 ;  /* 0x00000001ff887807 */ /* 0x000fc60001800000 */
[----:B------:R-:W-:-:S04]  /*6770*/  FMUL.FTZ R126, R126, R41 ;  /* 0x000000297e7e7220 */ /* 0x000fc80000410000 */
[----:B------:R-:W-:Y:S02]  /*6780*/  @P0 FADD.FTZ R126, R43, R126 ;  /* 0x0000007e2b7e0221 */ /* 0x000fe40000010000 */
.L_x_5991:
[----:B------:R-:W-:Y:S05]  /*6790*/  BSYNC B0 ;  /* 0x0000000000007941 */ /* 0x000fea0003800000 */
.L_x_5989:
        /* <DEDUP_REMOVED lines=8> */
.L_x_6000:
        /* <DEDUP_REMOVED lines=12> */
.L_x_6003:
[----:B------:R-:W-:Y:S02]  /*68e0*/  IMAD.MOV.U32 R127, RZ, RZ, R140 ;  /* 0x000000ffff7f7224 */ /* 0x000fe400078e008c */
.L_x_6004:
[----:B------:R-:W-:Y:S05]  /*68f0*/  BSYNC B1 ;  /* 0x0000000000017941 */ /* 0x000fea0003800000 */
.L_x_6002:
        /* <DEDUP_REMOVED lines=16> */
.L_x_6008:
[----:B------:R-:W-:Y:S05]  /*6a00*/  BSYNC B2 ;  /* 0x0000000000027941 */ /* 0x000fea0003800000 */
.L_x_6007:
        /* <DEDUP_REMOVED lines=42> */
.L_x_6006:
[----:B------:R-:W-:Y:S05]  /*6cb0*/  BSYNC B1 ;  /* 0x0000000000017941 */ /* 0x000fea0003800000 */
.L_x_6005:
        /* <DEDUP_REMOVED lines=13> */
.L_x_6001:
[----:B------:R-:W-:Y:S05]  /*6d90*/  BSYNC B0 ;  /* 0x0000000000007941 */ /* 0x000fea0003800000 */
.L_x_5999:
[-C--:B------:R-:W-:Y:S01]  /*6da0*/  IMAD.WIDE.U32 R132, R130, R145.reuse, c[0x0][0x188] ;  /* 0x0000620082847625 */ /* 0x080fe200078e0091 */
[----:B------:R-:W-:Y:S01]  /*6db0*/  F2FP.PACK_AB R43, R127, R126 ;  /* 0x0000007e7f2b723e */ /* 0x000fe200000000ff */
[----:B------:R-:W-:Y:S01]  /*6dc0*/  BSSY B0, `(.L_x_6009) ;  /* 0x000001e000007945 */ /* 0x000fe20003800000 */
[----:B------:R-:W-:Y:S02]  /*6dd0*/  F2FP.PACK_AB R42, R125, R124 ;  /* 0x0000007c7d2a723e */ /* 0x000fe400000000ff */
        /* <DEDUP_REMOVED lines=28> */
.L_x_6010:
[----:B------:R-:W-:Y:S05]  /*6fa0*/  BSYNC B0 ;  /* 0x0000000000007941 */ /* 0x000fea0003800000 */
.L_x_6009:
[----:B-----5:R1:W5:Y:S04]  /*6fb0*/  @P1 LDG.E.128 R36, [R130.64] ;  /* 0x0000000482241981 */ /* 0x020368000c1e1d00 */
[----:B------:R1:W5:Y:S01]  /*6fc0*/  @P0 LDG.E.128 R32, [R142.64] ;  /* 0x000000048e200981 */ /* 0x000362000c1e1d00 */
[----:B------:R-:W-:Y:S01]  /*6fd0*/  BSSY B0, `(.L_x_6011) ;  /* 0x0000060000007945 */ /* 0x000fe20003800000 */
[----:B------:R-:W-:Y:S05]  /*6fe0*/  @P2 BRA `(.L_x_6012) ;  /* 0x0000006000002947 */ /* 0x000fea0003800000 */
[----:B0-----:R-:W-:Y:S01]  /*6ff0*/  MOV R128, RZ ;  /* 0x000000ff00807202 */ /* 0x001fe20000000f00 */
[----:B------:R-:W-:Y:S01]  /*7000*/  IMAD.MOV.U32 R40, RZ, RZ, R134 ;  /* 0x000000ffff287224 */ /* 0x000fe200078e0086 */
[----:B------:R-:W-:Y:S05]  /*7010*/  @!P0 BRA `(.L_x_6013) ;  /* 0x000005b000008947 */ /* 0x000fea0003800000 */
[----:B------:R-:W-:Y:S01]  /*7020*/  IMAD.MOV.U32 R40, RZ, RZ, R134 ;  /* 0x000000ffff287224 */ /* 0x000fe200078e0086 */
[----:B-----5:R-:W-:Y:S01]  /*7030*/  HADD2.F32 R128, -RZ, R32.H0_H0 ;  /* 0x20000020ff807230 */ /* 0x020fe20000004100 */
[----:B------:R-:W-:Y:S05]  /*7040*/  BRA `(.L_x_6013) ;  /* 0x0000058000007947 */ /* 0x000fea0003800000 */
.L_x_6012:
        /* <DEDUP_REMOVED lines=12> */
.L_x_6015:
[----:B------:R-:W-:Y:S02]  /*7110*/  MOV R116, R140 ;  /* 0x0000008c00747202 */ /* 0x000fe40000000f00 */
.L_x_6016:
[----:B------:R-:W-:Y:S05]  /*7120*/  BSYNC B1 ;  /* 0x0000000000017941 */ /* 0x000fea0003800000 */
.L_x_6014:
        /* <DEDUP_REMOVED lines=16> */
.L_x_6020:
[----:B------:R-:W-:Y:S05]  /*7230*/  BSYNC B2 ;  /* 0x0000000000027941 */ /* 0x000fea0003800000 */
.L_x_6019:
        /* <DEDUP_REMOVED lines=42> */
.L_x_6018:
[----:B------:R-:W-:Y:S05]  /*74e0*/  BSYNC B1 ;  /* 0x0000000000017941 */ /* 0x000fea0003800000 */
.L_x_6017:
[----:B------:R-:W0:Y:S01]  /*74f0*/  I2F.U32 R41, R116 ;  /* 0x0000007400297306 */ /* 0x000e220000201000 */
[----:B-----5:R-:W-:Y:S01]  /*7500*/  HADD2.F32 R43, -RZ, R36.H0_H0 ;  /* 0x20000024ff2b7230 */ /* 0x020fe20000004100 */
[----:B------:R-:W-:Y:S01]  /*7510*/  IMAD.MOV.U32 R42, RZ, RZ, 0x2f800000 ;  /* 0x2f800000ff2a7424 */ /* 0x000fe200078e00ff */
        /* <DEDUP_REMOVED lines=11> */
.L_x_6013:
[----:B------:R-:W-:Y:S05]  /*75d0*/  BSYNC B0 ;  /* 0x0000000000007941 */ /* 0x000fea0003800000 */
.L_x_6011:
        /* <DEDUP_REMOVED lines=8> */
.L_x_6022:
        /* <DEDUP_REMOVED lines=12> */
.L_x_6025:
[----:B------:R-:W-:Y:S02]  /*7720*/  MOV R117, R140 ;  /* 0x0000008c00757202 */ /* 0x000fe40000000f00 */
.L_x_6026:
[----:B------:R-:W-:Y:S05]  /*7730*/  BSYNC B1 ;  /* 0x0000000000017941 */ /* 0x000fea0003800000 */
.L_x_6024:
        /* <DEDUP_REMOVED lines=16> */
.L_x_6030:
[----:B------:R-:W-:Y:S05]  /*7840*/  BSYNC B2 ;  /* 0x0000000000027941 */ /* 0x000fea0003800000 */
.L_x_6029:
        /* <DEDUP_REMOVED lines=42> */
.L_x_6028:
[----:B------:R-:W-:Y:S05]  /*7af0*/  BSYNC B1 ;  /* 0x0000000000017941 */ /* 0x000fea0003800000 */
.L_x_6027:
[----:B------:R-:W0:Y:S01]  /*7b00*/  I2F.U32 R40, R117 ;  /* 0x0000007500287306 */ /* 0x000e220000201000 */
[----:B-----5:R-:W-:Y:S01]  /*7b10*/  HADD2.F32 R42, -RZ, R36.H1_H1 ;  /* 0x30000024ff2a7230 */ /* 0x020fe20000004100 */
[----:B------:R-:W-:Y:S01]  /*7b20*/  IMAD.MOV.U32 R43, RZ, RZ, 0x2f800000 ;  /* 0x2f800000ff2b7424 */ /* 0x000fe200078e00ff */
[----:B-1----:R-:W-:-:S03]  /*7b30*/  @P0 HADD2.F32 R130, -RZ, R32.H1_H1 ;  /* 0x30000020ff820230 */ /* 0x002fc60000004100 */
        /* <DEDUP_REMOVED lines=10> */
.L_x_6023:
[----:B------:R-:W-:Y:S05]  /*7be0*/  BSYNC B0 ;  /* 0x0000000000007941 */ /* 0x000fea0003800000 */
.L_x_6021:
[----:B------:R-:W-:Y:S01]  /*7bf0*/  BSSY B0, `(.L_x_6031) ;  /* 0x0000060000007945 */ /* 0x000fe20003800000 */
[----:B------:R-:W-:Y:S05]  /*7c00*/  @P2 BRA `(.L_x_6032) ;  /* 0x0000006000002947 */ /* 0x000fea0003800000 */
[----:B-1----:R-:W-:Y:S01]  /*7c10*/  HFMA2.MMA R130, -RZ, RZ, 0, 0 ;  /* 0x00000000ff827435 */ /* 0x002fe200000001ff */
[----:B------:R-:W-:Y:S01]  /*7c20*/  IMAD.MOV.U32 R40, RZ, RZ, R41 ;  /* 0x000000ffff287224 */ /* 0x000fe200078e0029 */
[----:B------:R-:W-:Y:S05]  /*7c30*/  @!P0 BRA `(.L_x_6033) ;  /* 0x000005b000008947 */ /* 0x000fea0003800000 */
[----:B------:R-:W-:Y:S01]  /*7c40*/  IMAD.MOV.U32 R40, RZ, RZ, R41 ;  /* 0x000000ffff287224 */ /* 0x000fe200078e0029 */
[----:B-----5:R-:W-:Y:S01]  /*7c50*/  HADD2.F32 R130, -RZ, R33.H0_H0 ;  /* 0x20000021ff827230 */ /* 0x020fe20000004100 */
[----:B------:R-:W-:Y:S05]  /*7c60*/  BRA `(.L_x_6033) ;  /* 0x0000058000007947 */ /* 0x000fea0003800000 */
.L_x_6032:
        /* <DEDUP_REMOVED lines=12> */
.L_x_6035:
[----:B------:R-:W-:Y:S02]  /*7d30*/  MOV R118, R140 ;  /* 0x0000008c00767202 */ /* 0x000fe40000000f00 */
.L_x_6036:
[----:B------:R-:W-:Y:S05]  /*7d40*/  BSYNC B1 ;  /* 0x0000000000017941 */ /* 0x000fea0003800000 */
.L_x_6034:
        /* <DEDUP_REMOVED lines=16> */
.L_x_6040:
[----:B------:R-:W-:Y:S05]  /*7e50*/  BSYNC B2 ;  /* 0x0000000000027941 */ /* 0x000fea0003800000 */
.L_x_6039:
        /* <DEDUP_REMOVED lines=42> */
.L_x_6038:
[----:B------:R-:W-:Y:S05]  /*8100*/  BSYNC B1 ;  /* 0x0000000000017941 */ /* 0x000fea0003800000 */
.L_x_6037:
[----:B------:R-:W0:Y:S01]  /*8110*/  I2F.U32 R41, R118 ;  /* 0x0000007600297306 */ /* 0x000e220000201000 */
[----:B-----5:R-:W-:Y:S01]  /*8120*/  HADD2.F32 R43, -RZ, R37.H0_H0 ;  /* 0x20000025ff2b7230 */ /* 0x020fe20000004100 */
[----:B------:R-:W-:Y:S01]  /*8130*/  IMAD.MOV.U32 R42, RZ, RZ, 0x2f800000 ;  /* 0x2f800000ff2a7424 */ /* 0x000fe200078e00ff */
        /* <DEDUP_REMOVED lines=11> */
.L_x_6033:
[----:B------:R-:W-:Y:S05]  /*81f0*/  BSYNC B0 ;  /* 0x0000000000007941 */ /* 0x000fea0003800000 */
.L_x_6031:
        /* <DEDUP_REMOVED lines=8> */
.L_x_6042:
        /* <DEDUP_REMOVED lines=12> */
.L_x_6045:
[----:B------:R-:W-:Y:S02]  /*8340*/  MOV R119, R140 ;  /* 0x0000008c00777202 */ /* 0x000fe40000000f00 */
.L_x_6046:
[----:B------:R-:W-:Y:S05]  /*8350*/  BSYNC B1 ;  /* 0x0000000000017941 */ /* 0x000fea0003800000 */
.L_x_6044:
        /* <DEDUP_REMOVED lines=16> */
.L_x_6050:
[----:B------:R-:W-:Y:S05]  /*8460*/  BSYNC B2 ;  /* 0x0000000000027941 */ /* 0x000fea0003800000 */
.L_x_6049:
        /* <DEDUP_REMOVED lines=42> */
.L_x_6048:
[----:B------:R-:W-:Y:S05]  /*8710*/  BSYNC B1 ;  /* 0x0000000000017941 */ /* 0x000fea0003800000 */
.L_x_6047:
[----:B------:R-:W0:Y:S01]  /*8720*/  I2F.U32 R40, R119 ;  /* 0x0000007700287306 */ /* 0x000e220000201000 */
[----:B-----5:R-:W-:Y:S01]  /*8730*/  HADD2.F32 R42, -RZ, R37.H1_H1 ;  /* 0x30000025ff2a7230 */ /* 0x020fe20000004100 */
[----:B------:R-:W-:Y:S01]  /*8740*/  IMAD.MOV.U32 R43, RZ, RZ, 0x2f800000 ;  /* 0x2f800000ff2b7424 */ /* 0x000fe200078e00ff */
        /* <DEDUP_REMOVED lines=11> */
.L_x_6043:
[----:B------:R-:W-:Y:S05]  /*8800*/  BSYNC B0 ;  /* 0x0000000000007941 */ /* 0x000fea0003800000 */
.L_x_6041:
        /* <DEDUP_REMOVED lines=8> */
.L_x_6052:
        /* <DEDUP_REMOVED lines=12> */
.L_x_6055:
[----:B------:R-:W-:Y:S02]  /*8950*/  MOV R120, R140 ;  /* 0x0000008c00787202 */ /* 0x000fe40000000f00 */
.L_x_6056:
[----:B------:R-:W-:Y:S05]  /*8960*/  BSYNC B1 ;  /* 0x0000000000017941 */ /* 0x000fea0003800000 */
.L_x_6054:
        /* <DEDUP_REMOVED lines=16> */
.L_x_6060:
[----:B------:R-:W-:Y:S05]  /*8a70*/  BSYNC B2 ;  /* 0x0000000000027941 */ /* 0x000fea0003800000 */
.L_x_6059:
        /* <DEDUP_REMOVED lines=42> */
.L_x_6058:
[----:B------:R-:W-:Y:S05]  /*8d20*/  BSYNC B1 ;  /* 0x0000000000017941 */ /* 0x000fea0003800000 */
.L_x_6057:
        /* <DEDUP_REMOVED lines=14> */
.L_x_6053:
[----:B------:R-:W-:Y:S05]  /*8e10*/  BSYNC B0 ;  /* 0x0000000000007941 */ /* 0x000fea0003800000 */
.L_x_6051:
        /* <DEDUP_REMOVED lines=8> */
.L_x_6062:
        /* <DEDUP_REMOVED lines=12> */
.L_x_6065:
[----:B------:R-:W-:Y:S02]  /*8f60*/  MOV R121, R140 ;  /* 0x0000008c00797202 */ /* 0x000fe40000000f00 */
.L_x_6066:
[----:B------:R-:W-:Y:S05]  /*8f70*/  BSYNC B1 ;  /* 0x0000000000017941 */ /* 0x000fea0003800000 */
.L_x_6064:
        /* <DEDUP_REMOVED lines=16> */
.L_x_6070:
[----:B------:R-:W-:Y:S05]  /*9080*/  BSYNC B2 ;  /* 0x0000000000027941 */ /* 0x000fea0003800000 */
.L_x_6069:
        /* <DEDUP_REMOVED lines=43> */
.L_x_6068:
[----:B------:R-:W-:Y:S05]  /*9340*/  BSYNC B1 ;  /* 0x0000000000017941 */ /* 0x000fea0003800000 */
.L_x_6067:
        /* <DEDUP_REMOVED lines=14> */
.L_x_6063:
[----:B------:R-:W-:Y:S05]  /*9430*/  BSYNC B0 ;  /* 0x0000000000007941 */ /* 0x000fea0003800000 */
.L_x_6061:
        /* <DEDUP_REMOVED lines=8> */
.L_x_6072:
        /* <DEDUP_REMOVED lines=12> */
.L_x_6075:
[----:B------:R-:W-:Y:S02]  /*9580*/  IMAD.MOV.U32 R136, RZ, RZ, R140 ;  /* 0x000000ffff887224 */ /* 0x000fe400078e008c */
.L_x_6076:
[----:B------:R-:W-:Y:S05]  /*9590*/  BSYNC B1 ;  /* 0x0000000000017941 */ /* 0x000fea0003800000 */
.L_x_6074:
        /* <DEDUP_REMOVED lines=16> */
.L_x_6080:
[----:B------:R-:W-:Y:S05]  /*96a0*/  BSYNC B2 ;  /* 0x0000000000027941 */ /* 0x000fea0003800000 */
.L_x_6079:
        /* <DEDUP_REMOVED lines=42> */
.L_x_6078:
[----:B------:R-:W-:Y:S05]  /*9950*/  BSYNC B1 ;  /* 0x0000000000017941 */ /* 0x000fea0003800000 */
.L_x_6077:
        /* <DEDUP_REMOVED lines=14> */
.L_x_6073:
[----:B------:R-:W-:Y:S05]  /*9a40*/  BSYNC B0 ;  /* 0x0000000000007941 */ /* 0x000fea0003800000 */
.L_x_6071:
        /* <DEDUP_REMOVED lines=8> */
.L_x_6082:
        /* <DEDUP_REMOVED lines=12> */
.L_x_6085:
[----:B------:R-:W-:Y:S02]  /*9b90*/  MOV R135, R140 ;  /* 0x0000008c00877202 */ /* 0x000fe40000000f00 */
.L_x_6086:
[----:B------:R-:W-:Y:S05]  /*9ba0*/  BSYNC B1 ;  /* 0x0000000000017941 */ /* 0x000fea0003800000 */
.L_x_6084:
        /* <DEDUP_REMOVED lines=16> */
.L_x_6090:
[----:B------:R-:W-:Y:S05]  /*9cb0*/  BSYNC B2 ;  /* 0x0000000000027941 */ /* 0x000fea0003800000 */
.L_x_6089:
        /* <DEDUP_REMOVED lines=42> */
.L_x_6088:
[----:B------:R-:W-:Y:S05]  /*9f60*/  BSYNC B1 ;  /* 0x0000000000017941 */ /* 0x000fea0003800000 */
.L_x_6087:
[----:B------:R-:W0:Y:S01]  /*9f70*/  I2F.U32 R40, R135 ;  /* 0x0000008700287306 */ /* 0x000e220000201000 */
[----:B-----5:R-:W-:Y:S01]  /*9f80*/  HADD2.F32 R42, -RZ, R39.H1_H1 ;  /* 0x30000027ff2a7230 */ /* 0x020fe20000004100 */
[----:B------:R-:W-:-:S04]  /*9f90*/  IMAD.MOV.U32 R41, RZ, RZ, 0x2f800000 ;  /* 0x2f800000ff297424 */ /* 0x000fc800078e00ff */
        /* <DEDUP_REMOVED lines=10> */
.L_x_6083:
[----:B------:R-:W-:Y:S05]  /*a040*/  BSYNC B0 ;  /* 0x0000000000007941 */ /* 0x000fea0003800000 */
.L_x_6081:
        /* <DEDUP_REMOVED lines=12> */
[----:B0-----:R-:W-:Y:S02]  /*a110*/  SHF.L.U32 R41, R136, 0x10, RZ ;  /* 0x0000001088297819 */ /* 0x001fe400000006ff */
[----:B------:R-:W-:Y:S02]  /*a120*/  LOP3.LUT R40, R137, 0xffff, RZ, 0xc0, !PT ;  /* 0x0000ffff89287812 */ /* 0x000fe400078ec0ff */
[----:B------:R-:W-:Y:S02]  /*a130*/  LOP3.LUT R41, R41, 0xff0000, RZ, 0xc0, !PT ;  /* 0x00ff000029297812 */ /* 0x000fe400078ec0ff */
[----:B------:R-:W-:Y:S02]  /*a140*/  PRMT R43, R121, 0x7104, RZ ;  /* 0x00007104792b7816 */ /* 0x000fe400000000ff */
[----:B------:R-:W-:Y:S02]  /*a150*/  PRMT R40, R41, 0x4210, R40 ;  /* 0x0000421029287816 */ /* 0x000fe40000000028 */
[----:B------:R-:W-:-:S02]  /*a160*/  LOP3.LUT R42, R118, 0xff, RZ, 0xc0, !PT ;  /* 0x000000ff762a7812 */ /* 0x000fc400078ec0ff */
[----:B------:R-:W-:Y:S02]  /*a170*/  LOP3.LUT R43, R40, 0xff00, R43, 0xf8, !PT ;  /* 0x0000ff00282b7812 */ /* 0x000fe400078ef82b */
[----:B------:R-:W-:Y:S02]  /*a180*/  LOP3.LUT R40, R119, 0xff, RZ, 0xc0, !PT ;  /* 0x000000ff77287812 */ /* 0x000fe400078ec0ff */
[----:B------:R-:W-:Y:S01]  /*a190*/  LOP3.LUT R147, R43, 0xff, R120, 0xf8, !PT ;  /* 0x000000ff2b937812 */ /* 0x000fe200078ef878 */
[----:B------:R-:W-:Y:S01]  /*a1a0*/  IMAD.WIDE.U32 R42, R42, 0x10000, RZ ;  /* 0x000100002a2a7825 */ /* 0x000fe200078e00ff */
[----:B------:R-:W-:-:S03]  /*a1b0*/  LOP3.LUT R148, R117, 0xff, RZ, 0xc0, !PT ;  /* 0x000000ff75947812 */ /* 0x000fc600078ec0ff */
[----:B------:R-:W-:-:S04]  /*a1c0*/  IMAD.WIDE.U32 R40, R40, 0x1000000, RZ ;  /* 0x0100000028287825 */ /* 0x000fc800078e00ff */
[----:B------:R-:W-:Y:S01]  /*a1d0*/  IMAD.WIDE.U32 R148, R148, 0x100, RZ ;  /* 0x0000010094947825 */ /* 0x000fe200078e00ff */
[----:B------:R-:W-:-:S04]  /*a1e0*/  LOP3.LUT R147, R43, R147, R41, 0xfe, !PT ;  /* 0x000000932b937212 */ /* 0x000fc800078efe29 */
[----:B------:R-:W-:Y:S01]  /*a1f0*/  LOP3.LUT R149, R147, R149, RZ, 0xfc, !PT ;  /* 0x0000009593957212 */ /* 0x000fe200078efcff */
[----:B------:R-:W-:Y:S01]  /*a200*/  IMAD.MOV.U32 R147, RZ, RZ, 0x8 ;  /* 0x00000008ff937424 */ /* 0x000fe200078e00ff */
[----:B------:R-:W-:-:S03]  /*a210*/  LOP3.LUT R41, R148, R40, R42, 0xfe, !PT ;  /* 0x0000002894297212 */ /* 0x000fc600078efe2a */
[----:B------:R-:W-:Y:S01]  /*a220*/  IMAD.WIDE.U32 R146, R146, R147, c[0x0][0x190] ;  /* 0x0000640092927625 */ /* 0x000fe200078e0093 */
[----:B------:R-:W-:-:S05]  /*a230*/  LOP3.LUT R148, R41, 0xff, R116, 0xf8, !PT ;  /* 0x000000ff29947812 */ /* 0x000fca00078ef874 */
[----:B------:R0:W-:Y:S02]  /*a240*/  STG.E.64 [R146.64], R148 ;  /* 0x0000009492007986 */ /* 0x0001e4000c101b04 */
.L_x_6092:
[----:B------:R-:W-:Y:S05]  /*a250*/  BSYNC B0 ;  /* 0x0000000000007941 */ /* 0x000fea0003800000 */
.L_x_6091:
[----:B-----5:R1:W5:Y:S04]  /*a260*/  @P1 LDG.E.128 R36, [R138.64] ;  /* 0x000000048a241981 */ /* 0x020368000c1e1d00 */
[----:B------:R1:W5:Y:S01]  /*a270*/  @P0 LDG.E.128 R32, [R142.64] ;  /* 0x000000048e200981 */ /* 0x000362000c1e1d00 */
[----:B------:R-:W-:Y:S01]  /*a280*/  BSSY B0, `(.L_x_6093) ;  /* 0x0000060000007945 */ /* 0x000fe20003800000 */
[----:B------:R-:W-:Y:S05]  /*a290*/  @P2 BRA `(.L_x_6094) ;  /* 0x0000006000002947 */ /* 0x000fea0003800000 */
[----:B0-----:R-:W-:Y:S01]  /*a2a0*/  MOV R146, RZ ;  /* 0x000000ff00927202 */ /* 0x001fe20000000f00 */
[----:B------:R-:W-:Y:S01]  /*a2b0*/  IMAD.MOV.U32 R40, RZ, RZ, R150 ;  /* 0x000000ffff287224 */ /* 0x000fe200078e0096 */
[----:B------:R-:W-:Y:S05]  /*a2c0*/  @!P0 BRA `(.L_x_6095) ;  /* 0x000005b000008947 */ /* 0x000fea0003800000 */
[----:B------:R-:W-:Y:S01]  /*a2d0*/  MOV R40, R150 ;  /* 0x0000009600287202 */ /* 0x000fe20000000f00 */
[----:B-----5:R-:W-:Y:S01]  /*a2e0*/  HADD2.F32 R146, -RZ, R32.H0_H0 ;  /* 0x20000020ff927230 */ /* 0x020fe20000004100 */
[----:B------:R-:W-:Y:S05]  /*a2f0*/  BRA `(.L_x_6095) ;  /* 0x0000058000007947 */ /* 0x000fea0003800000 */
.L_x_6094:
        /* <DEDUP_REMOVED lines=12> */
.L_x_6097:
[----:B------:R-:W-:Y:S02]  /*a3c0*/  MOV R116, R140 ;  /* 0x0000008c00747202 */ /* 0x000fe40000000f00 */
.L_x_6098:
[----:B------:R-:W-:Y:S05]  /*a3d0*/  BSYNC B1 ;  /* 0x0000000000017941 */ /* 0x000fea0003800000 */
.L_x_6096:
        /* <DEDUP_REMOVED lines=16> */
.L_x_6102:
[----:B------:R-:W-:Y:S05]  /*a4e0*/  BSYNC B2 ;  /* 0x0000000000027941 */ /* 0x000fea0003800000 */
.L_x_6101:
        /* <DEDUP_REMOVED lines=42> */
.L_x_6100:
[----:B------:R-:W-:Y:S05]  /*a790*/  BSYNC B1 ;  /* 0x0000000000017941 */ /* 0x000fea0003800000 */
.L_x_6099:
        /* <DEDUP_REMOVED lines=14> */
.L_x_6095:
[----:B------:R-:W-:Y:S05]  /*a880*/  BSYNC B0 ;  /* 0x0000000000007941 */ /* 0x000fea0003800000 */
.L_x_6093:
        /* <DEDUP_REMOVED lines=8> */
.L_x_6104:
        /* <DEDUP_REMOVED lines=12> */
.L_x_6107:
[----:B------:R-:W-:Y:S02]  /*a9d0*/  MOV R117, R140 ;  /* 0x0000008c00757202 */ /* 0x000fe40000000f00 */
.L_x_6108:
[----:B------:R-:W-:Y:S05]  /*a9e0*/  BSYNC B1 ;  /* 0x0000000000017941 */ /* 0x000fea0003800000 */
.L_x_6106:
        /* <DEDUP_REMOVED lines=16> */
.L_x_6112:
[----:B------:R-:W-:Y:S05]  /*aaf0*/  BSYNC B2 ;  /* 0x0000000000027941 */ /* 0x000fea0003800000 */
.L_x_6111:
        /* <DEDUP_REMOVED lines=40> */
[----:B------:R-:W-:-:S04]  /*ad80*/  LOP3.LUT R141, R141, R42, R108, 0x96, !PT ;  /* 0x0000002a8d8d7212 */ /* 0x000fc800078e966c */
[----:B------:R-:W-:Y:S02]  /*ad90*/  LOP3.LUT R151, R155, R40, R107, 0x96, !PT ;  /* 0x000000289b977212 */ /* 0x000fe400078e966b */
.L_x_6110:
[----:B------:R-:W-:Y:S05]  /*ada0*/  BSYNC B1 ;  /* 0x0000000000017941 */ /* 0x000fea0003800000 */
.L_x_6109:
        /* <DEDUP_REMOVED lines=14> */
.L_x_6105:
[----:B------:R-:W-:Y:S05]  /*ae90*/  BSYNC B0 ;  /* 0x0000000000007941 */ /* 0x000fea0003800000 */
.L_x_6103:
        /* <DEDUP_REMOVED lines=8> */
.L_x_6114:
        /* <DEDUP_REMOVED lines=12> */
.L_x_6117:
[----:B------:R-:W-:Y:S02]  /*afe0*/  MOV R118, R140 ;  /* 0x0000008c00767202 */ /* 0x000fe40000000f00 */
.L_x_6118:
[----:B------:R-:W-:Y:S05]  /*aff0*/  BSYNC B1 ;  /* 0x0000000000017941 */ /* 0x000fea0003800000 */
.L_x_6116:
        /* <DEDUP_REMOVED lines=16> */
.L_x_6122:
[----:B------:R-:W-:Y:S05]  /*b100*/  BSYNC B2 ;  /* 0x0000000000027941 */ /* 0x000fea0003800000 */
.L_x_6121:
        /* <DEDUP_REMOVED lines=43> */
.L_x_6120:
[----:B------:R-:W-:Y:S05]  /*b3c0*/  BSYNC B1 ;  /* 0x0000000000017941 */ /* 0x000fea0003800000 */
.L_x_6119:
        /* <DEDUP_REMOVED lines=14> */
.L_x_6115:
[----:B------:R-:W-:Y:S05]  /*b4b0*/  BSYNC B0 ;  /* 0x0000000000007941 */ /* 0x000fea0003800000 */
.L_x_6113:
        /* <DEDUP_REMOVED lines=8> */
.L_x_6124:
        /* <DEDUP_REMOVED lines=12> */
.L_x_6127:
[----:B------:R-:W-:Y:S02]  /*b600*/  IMAD.MOV.U32 R119, RZ, RZ, R140 ;  /* 0x000000ffff777224 */ /* 0x000fe400078e008c */
.L_x_6128:
[----:B------:R-:W-:Y:S05]  /*b610*/  BSYNC B1 ;  /* 0x0000000000017941 */ /* 0x000fea0003800000 */
.L_x_6126:
        /* <DEDUP_REMOVED lines=16> */
.L_x_6132:
[----:B------:R-:W-:Y:S05]  /*b720*/  BSYNC B2 ;  /* 0x0000000000027941 */ /* 0x000fea0003800000 */
.L_x_6131:
        /* <DEDUP_REMOVED lines=42> */
.L_x_6130:
[----:B------:R-:W-:Y:S05]  /*b9d0*/  BSYNC B1 ;  /* 0x0000000000017941 */ /* 0x000fea0003800000 */
.L_x_6129:
[----:B------:R-:W0:Y:S01]  /*b9e0*/  I2F.U32 R40, R119 ;  /* 0x0000007700287306 */ /* 0x000e220000201000 */
[----:B------:R-:W-:Y:S01]  /*b9f0*/  HFMA2.MMA R43, -RZ, RZ, 0.1171875, 0 ;  /* 0x2f800000ff2b7435 */ /* 0x000fe200000001ff */
[----:B-----5:R-:W-:Y:S02]  /*ba00*/  HADD2.F32 R42, -RZ, R37.H1_H1 ;  /* 0x30000025ff2a7230 */ /* 0x020fe40000004100 */
        /* <DEDUP_REMOVED lines=11> */
.L_x_6125:
[----:B------:R-:W-:Y:S05]  /*bac0*/  BSYNC B0 ;  /* 0x0000000000007941 */ /* 0x000fea0003800000 */
.L_x_6123:
        /* <DEDUP_REMOVED lines=8> */
.L_x_6134:
        /* <DEDUP_REMOVED lines=12> */
.L_x_6137:
[----:B------:R-:W-:Y:S02]  /*bc10*/  IMAD.MOV.U32 R120, RZ, RZ, R140 ;  /* 0x000000ffff787224 */ /* 0x000fe400078e008c */
.L_x_6138:
[----:B------:R-:W-:Y:S05]  /*bc20*/  BSYNC B1 ;  /* 0x0000000000017941 */ /* 0x000fea0003800000 */
.L_x_6136:
        /* <DEDUP_REMOVED lines=16> */
.L_x_6142:
[----:B------:R-:W-:Y:S05]  /*bd30*/  BSYNC B2 ;  /* 0x0000000000027941 */ /* 0x000fea0003800000 */
.L_x_6141:
        /* <DEDUP_REMOVED lines=42> */
.L_x_6140:
[----:B------:R-:W-:Y:S05]  /*bfe0*/  BSYNC B1 ;  /* 0x0000000000017941 */ /* 0x000fea0003800000 */
.L_x_6139:
        /* <DEDUP_REMOVED lines=14> */
.L_x_6135:
[----:B------:R-:W-:Y:S05]  /*c0d0*/  BSYNC B0 ;  /* 0x0000000000007941 */ /* 0x000fea0003800000 */
.L_x_6133:
        /* <DEDUP_REMOVED lines=8> */
.L_x_6144:
        /* <DEDUP_REMOVED lines=12> */
.L_x_6147:
[----:B------:R-:W-:Y:S02]  /*c220*/  IMAD.MOV.U32 R121, RZ, RZ, R140 ;  /* 0x000000ffff797224 */ /* 0x000fe400078e008c */
.L_x_6148:
[----:B------:R-:W-:Y:S05]  /*c230*/  BSYNC B1 ;  /* 0x0000000000017941 */ /* 0x000fea0003800000 */
.L_x_6146:
        /* <DEDUP_REMOVED lines=16> */
.L_x_6152:
[----:B------:R-:W-:Y:S05]  /*c340*/  BSYNC B2 ;  /* 0x0000000000027941 */ /* 0x000fea0003800000 */
.L_x_6151:
        /* <DEDUP_REMOVED lines=43> */
.L_x_6150:
[----:B------:R-:W-:Y:S05]  /*c600*/  BSYNC B1 ;  /* 0x0000000000017941 */ /* 0x000fea0003800000 */
.L_x_6149:
        /* <DEDUP_REMOVED lines=14> */
.L_x_6145:
[----:B------:R-:W-:Y:S05]  /*c6f0*/  BSYNC B0 ;  /* 0x0000000000007941 */ /* 0x000fea0003800000 */
.L_x_6143:
        /* <DEDUP_REMOVED lines=8> */
.L_x_6154:
        /* <DEDUP_REMOVED lines=12> */
.L_x_6157:
[----:B------:R-:W-:Y:S02]  /*c840*/  MOV R136, R140 ;  /* 0x0000008c00887202 */ /* 0x000fe40000000f00 */
.L_x_6158:
[----:B------:R-:W-:Y:S05]  /*c850*/  BSYNC B1 ;  /* 0x0000000000017941 */ /* 0x000fea0003800000 */
.L_x_6156:
        /* <DEDUP_REMOVED lines=16> */
.L_x_6162:
[----:B------:R-:W-:Y:S05]  /*c960*/  BSYNC B2 ;  /* 0x0000000000027941 */ /* 0x000fea0003800000 */
.L_x_6161:
        /* <DEDUP_REMOVED lines=43> */
.L_x_6160:
[----:B------:R-:W-:Y:S05]  /*cc20*/  BSYNC B1 ;  /* 0x0000000000017941 */ /* 0x000fea0003800000 */
.L_x_6159:
[----:B------:R-:W0:Y:S01]  /*cc30*/  I2F.U32 R41, R136 ;  /* 0x0000008800297306 */ /* 0x000e220000201000 */
[----:B------:R-:W-:Y:S01]  /*cc40*/  HFMA2.MMA R42, -RZ, RZ, 0.1171875, 0 ;  /* 0x2f800000ff2a7435 */ /* 0x000fe200000001ff */
[----:B-----5:R-:W-:Y:S02]  /*cc50*/  HADD2.F32 R43, -RZ, R39.H0_H0 ;  /* 0x20000027ff2b7230 */ /* 0x020fe40000004100 */
[----:B-1----:R-:W-:-:S03]  /*cc60*/  @P0 HADD2.F32 R138, -RZ, R35.H0_H0 ;  /* 0x20000023ff8a0230 */ /* 0x002fc60000004100 */
[----:B------:R-:W-:-:S04]  /*cc70*/  FMUL.FTZ R43, R43, c[0x0][0x1ec] ;  /* 0x00007b002b2b7a20 */ /* 0x000fc80000410000 */
[----:B------:R-:W-:Y:S02]  /*cc80*/  FMUL.FTZ R43, R43, c[0x0][0x1e8] ;  /* 0x00007a002b2b7a20 */ /* 0x000fe40000410000 */
[----:B0-----:R-:W-:Y:S01]  /*cc90*/  FFMA.FTZ R41, R41, R42, 1.1641532182693481445e-10 ;  /* 0x2f00000029297423 */ /* 0x001fe2000001002a */
[----:B------:R-:W-:-:S04]  /*cca0*/  HADD2.F32 R42, -RZ, R7.H0_H0 ;  /* 0x20000007ff2a7230 */ /* 0x000fc80000004100 */
[----:B------:R-:W-:-:S04]  /*ccb0*/  FSETP.GTU.FTZ.AND P3, PT, R41, c[0x0][0x1e4], PT ;  /* 0x0000790029007a0b */ /* 0x000fc80003f7c000 */
[----:B------:R-:W-:Y:S02]  /*ccc0*/  FSEL R155, R43, RZ, !P3 ;  /* 0x000000ff2b9b7208 */ /* 0x000fe40005800000 */
[----:B------:R-:W-:-:S03]  /*ccd0*/  SEL R41, RZ, 0x1, P3 ;  /* 0x00000001ff297807 */ /* 0x000fc60001800000 */
[----:B------:R-:W-:Y:S01]  /*cce0*/  FMUL.FTZ R155, R155, R42 ;  /* 0x0000002a9b9b7220 */ /* 0x000fe20000410000 */
[----:B------:R-:W-:-:S03]  /*ccf0*/  PRMT R136, R41, 0x7610, R136 ;  /* 0x0000761029887816 */ /* 0x000fc60000000088 */
[----:B------:R-:W-:Y:S02]  /*cd00*/  @P0 FADD.FTZ R155, R138, R155 ;  /* 0x0000009b8a9b0221 */ /* 0x000fe40000010000 */
.L_x_6155:
[----:B------:R-:W-:Y:S05]  /*cd10*/  BSYNC B0 ;  /* 0x0000000000007941 */ /* 0x000fea0003800000 */
.L_x_6153:
        /* <DEDUP_REMOVED lines=8> */
.L_x_6164:
[C---:B------:R-:W-:Y:S01]  /*cda0*/  ISETP.NE.AND P2, PT, R40.reuse, 0x1, PT ;  /* 0x000000012800780c */ /* 0x040fe20003f45270 */
[----:B------:R-:W-:Y:S01]  /*cdb0*/  BSSY B1, `(.L_x_6166) ;  /* 0x000000c000017945 */ /* 0x000fe20003800000 */
[----:B-1----:R-:W-:-:S11]  /*cdc0*/  IADD3 R142, R40, 0x1, RZ ;  /* 0x00000001288e7810 */ /* 0x002fd60007ffe0ff */
        /* <DEDUP_REMOVED lines=9> */
.L_x_6167:
[----:B------:R-:W-:Y:S02]  /*ce60*/  IMAD.MOV.U32 R137, RZ, RZ, R140 ;  /* 0x000000ffff897224 */ /* 0x000fe400078e008c */
.L_x_6168:
[----:B------:R-:W-:Y:S05]  /*ce70*/  BSYNC B1 ;  /* 0x0000000000017941 */ /* 0x000fea0003800000 */
.L_x_6166:
        /* <DEDUP_REMOVED lines=16> */
.L_x_6172:
[----:B------:R-:W-:Y:S05]  /*cf80*/  BSYNC B2 ;  /* 0x0000000000027941 */ /* 0x000fea0003800000 */
.L_x_6171:
        /* <DEDUP_REMOVED lines=43> */
.L_x_6170:
[----:B------:R-:W-:Y:S05]  /*d240*/  BSYNC B1 ;  /* 0x0000000000017941 */ /* 0x000fea0003800000 */
.L_x_6169:
[----:B------:R-:W0:Y:S01]  /*d250*/  I2F.U32 R40, R137 ;  /* 0x0000008900287306 */ /* 0x000e220000201000 */
[----:B-----5:R-:W-:Y:S01]  /*d260*/  HADD2.F32 R42, -RZ, R39.H1_H1 ;  /* 0x30000027ff2a7230 */ /* 0x020fe20000004100 */
[----:B------:R-:W-:-:S04]  /*d270*/  IMAD.MOV.U32 R41, RZ, RZ, 0x2f800000 ;  /* 0x2f800000ff297424 */ /* 0x000fc800078e00ff */
[----:B------:R-:W-:-:S04]  /*d280*/  FMUL.FTZ R42, R42, c[0x0][0x1ec] ;  /* 0x00007b002a2a7a20 */ /* 0x000fc80000410000 */
[----:B------:R-:W-:Y:S02]  /*d290*/  FMUL.FTZ R42, R42, c[0x0][0x1e8] ;  /* 0x00007a002a2a7a20 */ /* 0x000fe40000410000 */
[----:B0-----:R-:W-:-:S05]  /*d2a0*/  FFMA.FTZ R40, R40, R41, 1.1641532182693481445e-10 ;  /* 0x2f00000028287423 */ /* 0x001fca0000010029 */
[----:B------:R-:W-:Y:S01]  /*d2b0*/  FSETP.GTU.FTZ.AND P2, PT, R40, c[0x0][0x1e4], PT ;  /* 0x0000790028007a0b */ /* 0x000fe20003f5c000 */
[----:B------:R-:W-:-:S03]  /*d2c0*/  HADD2.F32 R40, -RZ, R7.H1_H1 ;  /* 0x30000007ff287230 */ /* 0x000fc60000004100 */
[----:B------:R-:W-:Y:S01]  /*d2d0*/  FSEL R143, R42, RZ, !P2 ;  /* 0x000000ff2a8f7208 */ /* 0x000fe20005000000 */
[----:B------:R-:W-:Y:S01]  /*d2e0*/  @P0 HADD2.F32 R42, -RZ, R35.H1_H1 ;  /* 0x30000023ff2a0230 */ /* 0x000fe20000004100 */
[----:B------:R-:W-:-:S03]  /*d2f0*/  SEL R137, RZ, 0x1, P2 ;  /* 0x00000001ff897807 */ /* 0x000fc60001000000 */
[----:B------:R-:W-:-:S04]  /*d300*/  FMUL.FTZ R143, R143, R40 ;  /* 0x000000288f8f7220 */ /* 0x000fc80000410000 */
[----:B------:R-:W-:Y:S02]  /*d310*/  @P0 FADD.FTZ R143, R42, R143 ;  /* 0x0000008f2a8f0221 */ /* 0x000fe40000010000 */
.L_x_6165:
[----:B------:R-:W-:Y:S05]  /*d320*/  BSYNC B0 ;  /* 0x0000000000007941 */ /* 0x000fea0003800000 */
.L_x_6163:
[----:B------:R-:W-:Y:S01]  /*d330*/  IMAD.WIDE.U32 R138, R152, R145, c[0x0][0x188] ;  /* 0x00006200988a7625 */ /* 0x000fe200078e0091 */
[----:B------:R-:W-:Y:S01]  /*d340*/  F2FP.PACK_AB R43, R143, R155 ;  /* 0x0000009b8f2b723e */ /* 0x000fe200000000ff */
[----:B------:R-:W-:Y:S01]  /*d350*/  BSSY B0, `(.L_x_6173) ;  /* 0x000003e000007945 */ /* 0x000fe20003800000 */
[----:B------:R-:W-:Y:S01]  /*d360*/  F2FP.PACK_AB R42, R153, R150 ;  /* 0x00000096992a723e */ /* 0x000fe200000000ff */
[----:B------:R-:W-:Y:S01]  /*d370*/  FADD.FTZ R152, RZ, R46 ;  /* 0x0000002eff987221 */ /* 0x000fe20000010000 */
[----:B------:R-:W-:Y:S02]  /*d380*/  F2FP.PACK_AB R41, R149, R148 ;  /* 0x000000949529723e */ /* 0x000fe400000000ff */
[----:B------:R-:W-:Y:S01]  /*d390*/  F2FP.PACK_AB R40, R147, R146 ;  /* 0x000000929328723e */ /* 0x000fe200000000ff */
        /* <DEDUP_REMOVED lines=37> */
[----:B------:R-:W-:Y:S02]  /*d5f0*/  SHF.L.U32 R40, R136, 0x10, RZ ;  /* 0x0000001088287819 */ /* 0x000fe400000006ff */
        /* <DEDUP_REMOVED lines=19> */
.L_x_6174:
[----:B------:R-:W-:Y:S05]  /*d730*/  BSYNC B0 ;  /* 0x0000000000007941 */ /* 0x000fea0003800000 */
.L_x_6173:
[----:B------:R-:W-:Y:S01]  /*d740*/  @!P2 IADD3 R156, R156, 0x8, RZ ;  /* 0x000000089c9ca810 */ /* 0x000fe20007ffe0ff */
[----:B0-----:R-:W-:Y:S01]  /*d750*/  FADD.FTZ R144, R158, R143 ;  /* 0x0000008f9e907221 */ /* 0x001fe20000010000 */
[----:B------:R-:W-:Y:S05]  /*d760*/  BRA.DIV ~URZ, `(.L_x_6175) ;  /* 0x000015427f007947 */ /* 0x000fea000b800000 */
[----:B------:R0:W1:Y:S02]  /*d770*/  SHFL.BFLY PT, R40, R144, 0x1, 0x1f ;  /* 0x0c201f0090287f89 */ /* 0x00006400000e0000 */
.L_x_6181:
        /* <DEDUP_REMOVED lines=84> */
.L_x_6182:
[----:B------:R-:W2:Y:S01]  /*dcc0*/  S2R R158, SR_TID.X ;  /* 0x00000000009e7919 */ /* 0x000ea20000002100 */
[----:B------:R-:W-:Y:S01]  /*dcd0*/  @!P0 SHF.R.U32.HI R43, RZ, 0x5, R152 ;  /* 0x00000005ff2b8819 */ /* 0x000fe20000011698 */
[----:B-1----:R-:W-:Y:S01]  /*dce0*/  FADD.FTZ R41, R139, R144 ;  /* 0x000000908b297221 */ /* 0x002fe20000010000 */
[----:B------:R-:W-:Y:S02]  /*dcf0*/  WARPSYNC 0xffffffff ;  /* 0xffffffff00007948 */ /* 0x000fe40003800000 */
[----:B------:R-:W-:-:S04]  /*dd00*/  @!P0 LOP3.LUT R43, R43, 0x7, RZ, 0xc0, !PT ;  /* 0x000000072b2b8812 */ /* 0x000fc800078ec0ff */
[----:B------:R-:W-:-:S05]  /*dd10*/  @!P0 IADD3 R43, R156, R43, RZ ;  /* 0x0000002b9c2b8210 */ /* 0x000fca0007ffe0ff */
        /* <DEDUP_REMOVED lines=13> */
[----:B01----:R-:W-:-:S02]  /*ddf0*/  IADD3 R144, R43, R42, RZ ;  /* 0x0000002a2b907210 */ /* 0x003fc40007ffe0ff */
        /* <DEDUP_REMOVED lines=22> */
[----:B0-----:R-:W-:-:S02]  /*df60*/  IADD3 R144, R144, R157, RZ ;  /* 0x0000009d90907210 */ /* 0x001fc40007ffe0ff */
        /* <DEDUP_REMOVED lines=21> */
[----:B------:R-:W-:Y:S02]  /*e0c0*/  FMUL.FTZ R145, R145, R157 ;  /* 0x0000009d91917220 */ /* 0x000fe40000410000 */
[C---:B0-----:R-:W-:Y:S01]  /*e0d0*/  FMUL.FTZ R138, R139.reuse, R138 ;  /* 0x0000008a8b8a7220 */ /* 0x041fe20000410000 */
[----:B------:R-:W-:Y:S01]  /*e0e0*/  LOP3.LUT R41, R40, 0x7, RZ, 0xc0, !PT ;  /* 0x0000000728297812 */ /* 0x000fe200078ec0ff */
[----:B------:R-:W-:-:S02]  /*e0f0*/  FFMA.FTZ R42, R139, R145, R42 ;  /* 0x000000918b2a7223 */ /* 0x000fc4000001002a */
[----:B------:R-:W-:Y:S01]  /*e100*/  IMAD.MOV.U32 R43, RZ, RZ, c[0x0][0x1e0] ;  /* 0x00007800ff2b7624 */ /* 0x000fe200078e00ff */
        /* <DEDUP_REMOVED lines=50> */
[C---:B------:R-:W-:Y:S01]  /*e430*/  FMUL.FTZ R132, R152.reuse, R41 ;  /* 0x0000002998847220 */ /* 0x040fe20000410000 */
[--C-:B------:R-:W-:Y:S01]  /*e440*/  HADD2.F32 R41, -RZ, R102.reuse.H1_H1 ;  /* 0x30000066ff297230 */ /* 0x100fe20000004100 */
[C---:B------:R-:W-:Y:S02]  /*e450*/  FMUL.FTZ R51, R152.reuse, R51 ;  /* 0x0000003398337220 */ /* 0x040fe40000410000 */
[C---:B------:R-:W-:Y:S01]  /*e460*/  FMUL.FTZ R138, R152.reuse, R43 ;  /* 0x0000002b988a7220 */ /* 0x040fe20000410000 */
[--C-:B------:R-:W-:Y:S01]  /*e470*/  HADD2.F32 R43, -RZ, R103.reuse.H1_H1 ;  /* 0x30000067ff2b7230 */ /* 0x100fe20000004100 */
[C---:B------:R-:W-:Y:S01]  /*e480*/  FMUL.FTZ R139, R152.reuse, R40 ;  /* 0x00000028988b7220 */ /* 0x040fe20000410000 */
[----:B------:R-:W-:Y:S01]  /*e490*/  HADD2.F32 R40, -RZ, R102.H0_H0 ;  /* 0x20000066ff287230 */ /* 0x000fe20000004100 */
[C---:B------:R-:W-:Y:S01]  /*e4a0*/  FMUL.FTZ R134, R152.reuse, R42 ;  /* 0x0000002a98867220 */ /* 0x040fe20000410000 */
[----:B------:R-:W-:Y:S01]  /*e4b0*/  HADD2.F32 R42, -RZ, R103.H0_H0 ;  /* 0x20000067ff2a7230 */ /* 0x000fe20000004100 */
[----:B------:R-:W-:-:S02]  /*e4c0*/  FMUL.FTZ R50, R152, R50 ;  /* 0x0000003298327220 */ /* 0x000fc40000410000 */
[C---:B------:R-:W-:Y:S02]  /*e4d0*/  FMUL.FTZ R53, R152.reuse, R53 ;  /* 0x0000003598357220 */ /* 0x040fe40000410000 */
[C---:B------:R-:W-:Y:S02]  /*e4e0*/  FMUL.FTZ R52, R152.reuse, R52 ;  /* 0x0000003498347220 */ /* 0x040fe40000410000 */
[----:B------:R-:W-:Y:S01]  /*e4f0*/  FFMA.FTZ R51, R51, R41, R78 ;  /* 0x0000002933337223 */ /* 0x000fe2000001004e */
[--C-:B------:R-:W-:Y:S01]  /*e500*/  HADD2.F32 R41, -RZ, R100.reuse.H1_H1 ;  /* 0x30000064ff297230 */ /* 0x100fe20000004100 */
[----:B------:R-:W-:Y:S02]  /*e510*/  FMUL.FTZ R47, R152, R47 ;  /* 0x0000002f982f7220 */ /* 0x000fe40000410000 */
[----:B------:R-:W-:Y:S01]  /*e520*/  FFMA.FTZ R45, R53, R43, R80 ;  /* 0x0000002b352d7223 */ /* 0x000fe20000010050 */
[----:B------:R-:W-:Y:S01]  /*e530*/  HADD2.F32 R43, -RZ, R101.H1_H1 ;  /* 0x30000065ff2b7230 */ /* 0x000fe20000004100 */
[----:B------:R-:W-:Y:S01]  /*e540*/  FFMA.FTZ R50, R50, R40, R77 ;  /* 0x0000002832327223 */ /* 0x000fe2000001004d */
[----:B------:R-:W-:Y:S01]  /*e550*/  HADD2.F32 R40, -RZ, R100.H0_H0 ;  /* 0x20000064ff287230 */ /* 0x000fe20000004100 */
[----:B------:R-:W-:-:S02]  /*e560*/  IMAD R44, R44, c[0x0][0x168], RZ ;  /* 0x00005a002c2c7a24 */ /* 0x000fc400078e02ff */
[----:B------:R-:W-:Y:S01]  /*e570*/  FFMA.FTZ R52, R52, R42, R79 ;  /* 0x0000002a34347223 */ /* 0x000fe2000001004f */
[----:B------:R-:W-:Y:S01]  /*e580*/  HADD2.F32 R42, -RZ, R101.H0_H0 ;  /* 0x20000065ff2a7230 */ /* 0x000fe20000004100 */
[C---:B------:R-:W-:Y:S02]  /*e590*/  FMUL.FTZ R46, R152.reuse, R46 ;  /* 0x0000002e982e7220 */ /* 0x040fe40000410000 */
[C---:B------:R-:W-:Y:S02]  /*e5a0*/  FMUL.FTZ R49, R152.reuse, R49 ;  /* 0x0000003198317220 */ /* 0x040fe40000410000 */
[----:B------:R-:W-:Y:S02]  /*e5b0*/  FMUL.FTZ R48, R152, R48 ;  /* 0x0000003098307220 */ /* 0x000fe40000410000 */
[----:B------:R-:W-:Y:S01]  /*e5c0*/  FFMA.FTZ R47, R47, R41, R74 ;  /* 0x000000292f2f7223 */ /* 0x000fe2000001004a */
[----:B------:R-:W-:Y:S01]  /*e5d0*/  SHF.R.S32.HI R41, RZ, 0x1f, R44 ;  /* 0x0000001fff297819 */ /* 0x000fe2000001142c */
[----:B------:R-:W-:Y:S01]  /*e5e0*/  FFMA.FTZ R49, R49, R43, R76 ;  /* 0x0000002b31317223 */ /* 0x000fe2000001004c */
[--C-:B------:R-:W-:Y:S01]  /*e5f0*/  HADD2.F32 R43, -RZ, R30.reuse.H1_H1 ;  /* 0x3000001eff2b7230 */ /* 0x100fe20000004100 */
[----:B------:R-:W-:Y:S01]  /*e600*/  FFMA.FTZ R40, R46, R40, R73 ;  /* 0x000000282e287223 */ /* 0x000fe20000010049 */
[----:B------:R-:W-:Y:S01]  /*e610*/  HADD2.F32 R46, -RZ, R31.H0_H0 ;  /* 0x2000001fff2e7230 */ /* 0x000fe20000004100 */
[----:B------:R-:W-:Y:S01]  /*e620*/  FFMA.FTZ R48, R48, R42, R75 ;  /* 0x0000002a30307223 */ /* 0x000fe2000001004b */
[----:B------:R-:W-:Y:S01]  /*e630*/  HADD2.F32 R42, -RZ, R30.H0_H0 ;  /* 0x2000001eff2a7230 */ /* 0x000fe20000004100 */
[C---:B------:R-:W-:Y:S01]  /*e640*/  FMUL.FTZ R125, R152.reuse, R125 ;  /* 0x0000007d987d7220 */ /* 0x040fe20000410000 */
[----:B------:R-:W-:Y:S01]  /*e650*/  LEA.HI R53, R41, R44, RZ, 0x3 ;  /* 0x0000002c29357211 */ /* 0x000fe200078f18ff */
[C---:B------:R-:W-:Y:S01]  /*e660*/  FMUL.FTZ R126, R152.reuse, R126 ;  /* 0x0000007e987e7220 */ /* 0x040fe20000410000 */
[----:B------:R-:W-:Y:S01]  /*e670*/  HADD2.F32 R44, -RZ, R29.H1_H1 ;  /* 0x3000001dff2c7230 */ /* 0x000fe20000004100 */
[C---:B------:R-:W-:Y:S01]  /*e680*/  FMUL.FTZ R124, R152.reuse, R124 ;  /* 0x0000007c987c7220 */ /* 0x040fe20000410000 */
[----:B------:R-:W-:Y:S01]  /*e690*/  HADD2.F32 R41, -RZ, R28.H0_H0 ;  /* 0x2000001cff297230 */ /* 0x000fe20000004100 */
[C---:B------:R-:W-:Y:S01]  /*e6a0*/  FMUL.FTZ R123, R152.reuse, R123 ;  /* 0x0000007b987b7220 */ /* 0x040fe20000410000 */
[----:B------:R-:W-:Y:S01]  /*e6b0*/  F2FP.PACK_AB R40, R47, R40 ;  /* 0x000000282f28723e */ /* 0x000fe200000000ff */
[----:B------:R-:W-:-:S02]  /*e6c0*/  FMUL.FTZ R54, R152, R54 ;  /* 0x0000003698367220 */ /* 0x000fc40000410000 */
[----:B------:R-:W-:Y:S02]  /*e6d0*/  FFMA.FTZ R126, R126, R46, R87 ;  /* 0x0000002e7e7e7223 */ /* 0x000fe40000010057 */
[----:B------:R-:W-:Y:S01]  /*e6e0*/  FFMA.FTZ R125, R125, R43, R86 ;  /* 0x0000002b7d7d7223 */ /* 0x000fe20000010056 */
[----:B------:R-:W-:Y:S01]  /*e6f0*/  HADD2.F32 R43, -RZ, R29.H0_H0 ;  /* 0x2000001dff2b7230 */ /* 0x000fe20000004100 */
[----:B------:R-:W-:Y:S01]  /*e700*/  FFMA.FTZ R46, R124, R42, R85 ;  /* 0x0000002a7c2e7223 */ /* 0x000fe20000010055 */
[----:B------:R-:W-:Y:S01]  /*e710*/  HADD2.F32 R42, -RZ, R28.H1_H1 ;  /* 0x3000001cff2a7230 */ /* 0x000fe20000004100 */
[C---:B------:R-:W-:Y:S01]  /*e720*/  FMUL.FTZ R122, R152.reuse, R122 ;  /* 0x0000007a987a7220 */ /* 0x040fe20000410000 */
[----:B------:R-:W-:Y:S01]  /*e730*/  HADD2.F32 R124, -RZ, R27.H0_H0 ;  /* 0x2000001bff7c7230 */ /* 0x000fe20000004100 */
[----:B------:R-:W-:Y:S01]  /*e740*/  FMUL.FTZ R55, R152, R55 ;  /* 0x0000003798377220 */ /* 0x000fe20000410000 */
[----:B------:R-:W-:Y:S01]  /*e750*/  F2FP.PACK_AB R46, R125, R46 ;  /* 0x0000002e7d2e723e */ /* 0x000fe200000000ff */
[----:B------:R-:W-:-:S02]  /*e760*/  FFMA.FTZ R123, R123, R44, R84 ;  /* 0x0000002c7b7b7223 */ /* 0x000fc40000010054 */
[----:B------:R-:W-:Y:S01]  /*e770*/  FFMA.FTZ R44, R54, R41, R81 ;  /* 0x00000029362c7223 */ /* 0x000fe20000010051 */
[--C-:B------:R-:W-:Y:S01]  /*e780*/  HADD2.F32 R41, -RZ, R25.reuse.H0_H0 ;  /* 0x20000019ff297230 */ /* 0x100fe20000004100 */
[----:B------:R-:W-:Y:S01]  /*e790*/  FFMA.FTZ R122, R122, R43, R83 ;  /* 0x0000002b7a7a7223 */ /* 0x000fe20000010053 */
[--C-:B------:R-:W-:Y:S01]  /*e7a0*/  HADD2.F32 R43, -RZ, R26.reuse.H0_H0 ;  /* 0x2000001aff2b7230 */ /* 0x100fe20000004100 */
[----:B------:R-:W-:Y:S01]  /*e7b0*/  FFMA.FTZ R55, R55, R42, R82 ;  /* 0x0000002a37377223 */ /* 0x000fe20000010052 */
[----:B------:R-:W-:Y:S01]  /*e7c0*/  HADD2.F32 R42, -RZ, R25.H1_H1 ;  /* 0x30000019ff2a7230 */ /* 0x000fe20000004100 */
[C---:B------:R-:W-:Y:S01]  /*e7d0*/  FMUL.FTZ R130, R152.reuse, R128 ;  /* 0x0000008098827220 */ /* 0x040fe20000410000 */
[----:B------:R-:W-:Y:S01]  /*e7e0*/  HADD2.F32 R128, -RZ, R31.H1_H1 ;  /* 0x3000001fff807230 */ /* 0x000fe20000004100 */
[C---:B------:R-:W-:Y:S01]  /*e7f0*/  FMUL.FTZ R131, R152.reuse, R131 ;  /* 0x0000008398837220 */ /* 0x040fe20000410000 */
[----:B------:R-:W-:Y:S01]  /*e800*/  HADD2.F32 R54, -RZ, R26.H1_H1 ;  /* 0x3000001aff367230 */ /* 0x000fe20000004100 */
[----:B------:R-:W-:Y:S01]  /*e810*/  FMUL.FTZ R127, R152, R127 ;  /* 0x0000007f987f7220 */ /* 0x000fe20000410000 */
[----:B------:R-:W-:Y:S01]  /*e820*/  F2FP.PACK_AB R44, R55, R44 ;  /* 0x0000002c372c723e */ /* 0x000fe200000000ff */
[----:B------:R-:W-:Y:S01]  /*e830*/  FFMA.FTZ R132, R132, R41, R91 ;  /* 0x0000002984847223 */ /* 0x000fe2000001005b */
[----:B------:R-:W-:Y:S01]  /*e840*/  HADD2.F32 R41, -RZ, R24.H0_H0 ;  /* 0x20000018ff297230 */ /* 0x000fe20000004100 */
[----:B------:R-:W-:Y:S01]  /*e850*/  FFMA.FTZ R134, R134, R43, R93 ;  /* 0x0000002b86867223 */ /* 0x000fe2000001005d */
[----:B------:R-:W-:Y:S01]  /*e860*/  HADD2.F32 R43, -RZ, R22.H0_H0 ;  /* 0x20000016ff2b7230 */ /* 0x000fe20000004100 */
[----:B------:R-:W-:Y:S01]  /*e870*/  FFMA.FTZ R131, R131, R42, R92 ;  /* 0x0000002a83837223 */ /* 0x000fe2000001005c */
[----:B------:R-:W-:Y:S01]  /*e880*/  HADD2.F32 R42, -RZ, R24.H1_H1 ;  /* 0x30000018ff2a7230 */ /* 0x000fe20000004100 */
[----:B------:R-:W-:-:S02]  /*e890*/  FMUL.FTZ R150, R152, R150 ;  /* 0x0000009698967220 */ /* 0x000fc40000410000 */
[----:B------:R-:W-:Y:S01]  /*e8a0*/  FFMA.FTZ R127, R127, R128, R88 ;  /* 0x000000807f7f7223 */ /* 0x000fe20000010058 */
[----:B------:R-:W-:Y:S01]  /*e8b0*/  HADD2.F32 R128, -RZ, R27.H1_H1 ;  /* 0x3000001bff807230 */ /* 0x000fe20000004100 */
[C---:B------:R-:W-:Y:S02]  /*e8c0*/  FMUL.FTZ R129, R152.reuse, R129 ;  /* 0x0000008198817220 */ /* 0x040fe40000410000 */
[----:B------:R-:W-:Y:S01]  /*e8d0*/  FMUL.FTZ R135, R152, R135 ;  /* 0x0000008798877220 */ /* 0x000fe20000410000 */
[----:B------:R-:W-:Y:S01]  /*e8e0*/  F2FP.PACK_AB R47, R127, R126 ;  /* 0x0000007e7f2f723e */ /* 0x000fe200000000ff */
[----:B------:R-:W-:Y:S01]  /*e8f0*/  FFMA.FTZ R130, R130, R41, R89 ;  /* 0x0000002982827223 */ /* 0x000fe20000010059 */
[----:B------:R-:W-:Y:S01]  /*e900*/  HADD2.F32 R41, -RZ, R20.H0_H0 ;  /* 0x20000014ff297230 */ /* 0x000fe20000004100 */
[C---:B------:R-:W-:Y:S02]  /*e910*/  FMUL.FTZ R133, R152.reuse, R133 ;  /* 0x0000008598857220 */ /* 0x040fe40000410000 */
[----:B------:R-:W-:-:S02]  /*e920*/  FMUL.FTZ R146, R152, R146 ;  /* 0x0000009298927220 */ /* 0x000fc40000410000 */
[----:B------:R-:W-:Y:S01]  /*e930*/  FFMA.FTZ R150, R150, R43, R105 ;  /* 0x0000002b96967223 */ /* 0x000fe20000010069 */
[----:B------:R-:W-:Y:S01]  /*e940*/  HADD2.F32 R43, -RZ, R21.H0_H0 ;  /* 0x20000015ff2b7230 */ /* 0x000fe20000004100 */
[----:B------:R-:W-:Y:S01]  /*e950*/  FFMA.FTZ R129, R129, R42, R90 ;  /* 0x0000002a81817223 */ /* 0x000fe2000001005a */
[----:B------:R-:W-:Y:S01]  /*e960*/  HADD2.F32 R42, -RZ, R20.H1_H1 ;  /* 0x30000014ff2a7230 */ /* 0x000fe20000004100 */
[----:B------:R-:W-:Y:S02]  /*e970*/  FMUL.FTZ R148, R152, R148 ;  /* 0x0000009498947220 */ /* 0x000fe40000410000 */
[----:B------:R-:W-:Y:S01]  /*e980*/  FFMA.FTZ R135, R135, R128, R96 ;  /* 0x0000008087877223 */ /* 0x000fe20000010060 */
[--C-:B------:R-:W-:Y:S01]  /*e990*/  HADD2.F32 R128, -RZ, R23.reuse.H1_H1 ;  /* 0x30000017ff807230 */ /* 0x100fe20000004100 */
[----:B------:R-:W-:Y:S01]  /*e9a0*/  FFMA.FTZ R133, R133, R54, R94 ;  /* 0x0000003685857223 */ /* 0x000fe2000001005e */
[----:B------:R-:W-:Y:S01]  /*e9b0*/  HADD2.F32 R54, -RZ, R23.H0_H0 ;  /* 0x20000017ff367230 */ /* 0x000fe20000004100 */
[----:B------:R-:W-:Y:S01]  /*e9c0*/  FFMA.FTZ R146, R146, R41, R97 ;  /* 0x0000002992927223 */ /* 0x000fe20000010061 */
[----:B------:R-:W-:Y:S01]  /*e9d0*/  F2FP.PACK_AB R41, R49, R48 ;  /* 0x000000303129723e */ /* 0x000fe200000000ff */
[C---:B------:R-:W-:Y:S01]  /*e9e0*/  FMUL.FTZ R144, R152.reuse, R155 ;  /* 0x0000009b98907220 */ /* 0x040fe20000410000 */
[----:B------:R-:W-:Y:S01]  /*e9f0*/  F2FP.PACK_AB R48, R129, R130 ;  /* 0x000000828130723e */ /* 0x000fe200000000ff */
[----:B------:R-:W-:Y:S01]  /*ea00*/  FMUL.FTZ R147, R152, R147 ;  /* 0x0000009398937220 */ /* 0x000fe20000410000 */
[----:B------:R-:W-:Y:S01]  /*ea10*/  HFMA2.MMA R129, -RZ, RZ, 0, 9.5367431640625e-07 ;  /* 0x00000010ff817435 */ /* 0x000fe200000001ff */
[----:B------:R-:W-:Y:S01]  /*ea20*/  FFMA.FTZ R148, R148, R43, R99 ;  /* 0x0000002b94947223 */ /* 0x000fe20000010063 */
[----:B------:R-:W-:Y:S01]  /*ea30*/  F2FP.PACK_AB R43, R45, R52 ;  /* 0x000000342d2b723e */ /* 0x000fe200000000ff */
[----:B------:R-:W-:Y:S01]  /*ea40*/  FFMA.FTZ R124, R138, R124, R95 ;  /* 0x0000007c8a7c7223 */ /* 0x000fe2000001005f */
[----:B------:R-:W-:Y:S01]  /*ea50*/  F2FP.PACK_AB R45, R123, R122 ;  /* 0x0000007a7b2d723e */ /* 0x000fe200000000ff */
[----:B------:R-:W-:Y:S01]  /*ea60*/  FFMA.FTZ R139, R139, R128, R110 ;  /* 0x000000808b8b7223 */ /* 0x000fe2000001006e */
[----:B------:R-:W-:Y:S01]  /*ea70*/  HADD2.F32 R128, -RZ, R22.H1_H1 ;  /* 0x30000016ff807230 */ /* 0x000fe20000004100 */
[----:B------:R-:W-:Y:S01]  /*ea80*/  FFMA.FTZ R144, R144, R54, R109 ;  /* 0x0000003690907223 */ /* 0x000fe2000001006d */
[----:B------:R-:W-:Y:S01]  /*ea90*/  LEA.HI.SX32 R122, R53, R0, 0x1d ;  /* 0x00000000357a7211 */ /* 0x000fe200078feaff */
[C---:B------:R-:W-:Y:S01]  /*eaa0*/  FMUL.FTZ R153, R152.reuse, R153 ;  /* 0x0000009998997220 */ /* 0x040fe20000410000 */
[----:B------:R-:W-:Y:S01]  /*eab0*/  HADD2.F32 R54, -RZ, R21.H1_H1 ;  /* 0x30000015ff367230 */ /* 0x000fe20000004100 */
[----:B------:R-:W-:Y:S01]  /*eac0*/  FFMA.FTZ R147, R147, R42, R98 ;  /* 0x0000002a93937223 */ /* 0x000fe20000010062 */
[----:B------:R-:W-:Y:S01]  /*ead0*/  F2FP.PACK_AB R42, R51, R50 ;  /* 0x00000032332a723e */ /* 0x000fe200000000ff */
[----:B------:R-:W-:Y:S01]  /*eae0*/  FMUL.FTZ R149, R152, R149 ;  /* 0x0000009598957220 */ /* 0x000fe20000410000 */
[----:B------:R-:W-:Y:S01]  /*eaf0*/  F2FP.PACK_AB R51, R135, R124 ;  /* 0x0000007c8733723e */ /* 0x000fe200000000ff */
[----:B------:R-:W-:Y:S01]  /*eb00*/  FFMA.FTZ R153, R153, R128, R106 ;  /* 0x0000008099997223 */ /* 0x000fe2000001006a */
[C---:B------:R-:W-:Y:S01]  /*eb10*/  IADD3 R124, R122.reuse, 0x100, RZ ;  /* 0x000001007a7c7810 */ /* 0x040fe20007ffe0ff */
[----:B------:R-:W-:Y:S01]  /*eb20*/  FFMA.FTZ R149, R149, R54, R104 ;  /* 0x0000003695957223 */ /* 0x000fe20000010068 */
[----:B------:R-:W-:-:S02]  /*eb30*/  IADD3 R126, R122, 0x200, RZ ;  /* 0x000002007a7e7810 */ /* 0x000fc40007ffe0ff */
[C---:B------:R-:W-:Y:S01]  /*eb40*/  IADD3 R128, R122.reuse, 0x300, RZ ;  /* 0x000003007a807810 */ /* 0x040fe20007ffe0ff */
[-C--:B------:R-:W-:Y:S01]  /*eb50*/  IMAD.WIDE.U32 R122, R122, R129.reuse, c[0x0][0x208] ;  /* 0x000082007a7a7625 */ /* 0x080fe200078e0081 */
[----:B------:R-:W-:Y:S02]  /*eb60*/  F2FP.PACK_AB R50, R133, R134 ;  /* 0x000000868532723e */ /* 0x000fe400000000ff */
[----:B------:R-:W-:Y:S01]  /*eb70*/  F2FP.PACK_AB R49, R131, R132 ;  /* 0x000000848331723e */ /* 0x000fe200000000ff */
[-C--:B------:R-:W-:Y:S01]  /*eb80*/  IMAD.WIDE.U32 R124, R124, R129.reuse, c[0x0][0x208] ;  /* 0x000082007c7c7625 */ /* 0x080fe200078e0081 */
[----:B------:R-:W-:Y:S01]  /*eb90*/  F2FP.PACK_AB R55, R139, R144 ;  /* 0x000000908b37723e */ /* 0x000fe200000000ff */
[----:B------:R0:W-:Y:S01]  /*eba0*/  STG.E.128 [R122.64], R40 ;  /* 0x000000287a007986 */ /* 0x0001e2000c101d04 */
[----:B------:R-:W-:Y:S01]  /*ebb0*/  F2FP.PACK_AB R54, R153, R150 ;  /* 0x000000969936723e */ /* 0x000fe200000000ff */
[-C--:B------:R-:W-:Y:S01]  /*ebc0*/  IMAD.WIDE.U32 R126, R126, R129.reuse, c[0x0][0x208] ;  /* 0x000082007e7e7625 */ /* 0x080fe200078e0081 */
[----:B------:R-:W-:Y:S01]  /*ebd0*/  F2FP.PACK_AB R53, R149, R148 ;  /* 0x000000949535723e */ /* 0x000fe200000000ff */
[----:B------:R0:W-:Y:S01]  /*ebe0*/  STG.E.128 [R124.64], R44 ;  /* 0x0000002c7c007986 */ /* 0x0001e2000c101d04 */
[----:B------:R-:W-:Y:S01]  /*ebf0*/  F2FP.PACK_AB R52, R147, R146 ;  /* 0x000000929334723e */ /* 0x000fe200000000ff */
[----:B------:R-:W-:-:S02]  /*ec00*/  IMAD.WIDE.U32 R128, R128, R129, c[0x0][0x208] ;  /* 0x0000820080807625 */ /* 0x000fc400078e0081 */
[----:B------:R0:W-:Y:S04]  /*ec10*/  STG.E.128 [R126.64], R48 ;  /* 0x000000307e007986 */ /* 0x0001e8000c101d04 */
[----:B------:R0:W-:Y:S02]  /*ec20*/  STG.E.128 [R128.64], R52 ;  /* 0x0000003480007986 */ /* 0x0001e4000c101d04 */
.L_x_6178:
[----:B-1----:R-:W-:Y:S05]  /*ec30*/  BSYNC B0 ;  /* 0x0000000000007941 */ /* 0x002fea0003800000 */
.L_x_6177:
[----:B------:R-:W-:Y:S02]  /*ec40*/  IADD3 R56, R56, c[0x0][0x160], RZ ;  /* 0x0000580038387a10 */ /* 0x000fe40007ffe0ff */
[----:B------:R-:W-:Y:S02]  /*ec50*/  LOP3.LUT P1, RZ, R114, 0xff, RZ, 0xc0, !PT ;  /* 0x000000ff72ff7812 */ /* 0x000fe4000782c0ff */
[----:B------:R-:W-:Y:S02]  /*ec60*/  ISETP.GE.AND P0, PT, R56, c[0x0][0x164], PT ;  /* 0x0000590038007a0c */ /* 0x000fe40003f06270 */
[----:B------:R-:W-:-:S11]  /*ec70*/  SEL R114, RZ, 0x1, P1 ;  /* 0x00000001ff727807 */ /* 0x000fd60000800000 */
[----:B0----5:R-:W-:Y:S01]  /*ec80*/  @P0 CALL.REL.NOINC `(.L_x_6179) ;  /* 0x0000001000000944 */ /* 0x021fe20003c00000 */
[----:B------:R-:W-:Y:S05]  /*ec90*/  BRA `(.L_x_6180) ;  /* 0xffff1cd000007947 */ /* 0x000fea000383ffff */
.L_x_6179:
[----:B------:R-:W-:Y:S05]  /*eca0*/  EXIT ;  /* 0x000000000000794d */ /* 0x000fea0003800000 */
.L_x_6175:
[----:B------:R-:W-:Y:S01]  /*ecb0*/  IMAD.MOV.U32 R139, RZ, RZ, 0x1 ;  /* 0x00000001ff8b7424 */ /* 0x000fe200078e00ff */
[----:B------:R-:W-:Y:S01]  /*ecc0*/  MOV R41, 0x1f ;  /* 0x0000001f00297802 */ /* 0x000fe20000000f00 */
[----:B------:R-:W-:Y:S01]  /*ecd0*/  IMAD.MOV.U32 R138, RZ, RZ, -0x1 ;  /* 0xffffffffff8a7424 */ /* 0x000fe200078e00ff */
[----:B------:R-:W-:Y:S02]  /*ece0*/  MOV R42, 0xed00 ;  /* 0x0000ed00002a7802 */ /* 0x000fe40000000f00 */
[----:B-----5:R-:W-:Y:S05]  /*ecf0*/  CALL.REL.NOINC `($__internal_31_$__cuda_sm70_shflsync_bfly_p) ;  /* 0x0000079000007944 */ /* 0x020fea0003c00000 */
[----:B-1----:R-:W-:Y:S01]  /*ed00*/  MOV R40, R139 ;  /* 0x0000008b00287202 */ /* 0x002fe20000000f00 */
[----:B0-----:R-:W-:Y:S05]  /*ed10*/  BRA `(.L_x_6181) ;  /* 0xffffea6000007947 */ /* 0x001fea000383ffff */
.L_x_6176:
[----:B------:R-:W-:Y:S01]  /*ed20*/  HFMA2.MMA R41, -RZ, RZ, 0, 1.847743988037109375e-06 ;  /* 0x0000001fff297435 */ /* 0x000fe200000001ff */
[----:B------:R-:W-:Y:S01]  /*ed30*/  IMAD.MOV.U32 R139, RZ, RZ, 0x2 ;  /* 0x00000002ff8b7424 */ /* 0x000fe200078e00ff */
[----:B------:R-:W-:Y:S01]  /*ed40*/  MOV R42, 0xed70 ;  /* 0x0000ed70002a7802 */ /* 0x000fe20000000f00 */
[----:B------:R-:W-:-:S03]  /*ed50*/  IMAD.MOV.U32 R138, RZ, RZ, -0x1 ;  /* 0xffffffffff8a7424 */ /* 0x000fc600078e00ff */
[----:B-----5:R-:W-:Y:S05]  /*ed60*/  CALL.REL.NOINC `($__internal_31_$__cuda_sm70_shflsync_bfly_p) ;  /* 0x0000072000007944 */ /* 0x020fea0003c00000 */
[----:B01----:R-:W-:Y:S01]  /*ed70*/  FADD.FTZ R144, R144, R139 ;  /* 0x0000008b90907221 */ /* 0x003fe20000010000 */
[----:B------:R-:W-:Y:S01]  /*ed80*/  MOV R139, 0x4 ;  /* 0x00000004008b7802 */ /* 0x000fe20000000f00 */
[----:B------:R-:W-:Y:S01]  /*ed90*/  IMAD.MOV.U32 R41, RZ, RZ, 0x1f ;  /* 0x0000001fff297424 */ /* 0x000fe200078e00ff */
[----:B------:R-:W-:-:S02]  /*eda0*/  MOV R138, 0xffffffff ;  /* 0xffffffff008a7802 */ /* 0x000fc40000000f00 */
[----:B------:R-:W-:Y:S02]  /*edb0*/  MOV R42, 0xedd0 ;  /* 0x0000edd0002a7802 */ /* 0x000fe40000000f00 */
[----:B------:R-:W-:Y:S05]  /*edc0*/  CALL.REL.NOINC `($__internal_31_$__cuda_sm70_shflsync_bfly_p) ;  /* 0x000006c000007944 */ /* 0x000fea0003c00000 */
[----:B0-----:R-:W-:Y:S01]  /*edd0*/  HFMA2.MMA R41, -RZ, RZ, 0, 1.847743988037109375e-06 ;  /* 0x0000001fff297435 */ /* 0x001fe200000001ff */
[----:B-1----:R-:W-:Y:S01]  /*ede0*/  FADD.FTZ R144, R144, R139 ;  /* 0x0000008b90907221 */ /* 0x002fe20000010000 */
[----:B------:R-:W-:Y:S01]  /*edf0*/  MOV R42, 0xee30 ;  /* 0x0000ee30002a7802 */ /* 0x000fe20000000f00 */
[----:B------:R-:W-:Y:S02]  /*ee00*/  IMAD.MOV.U32 R139, RZ, RZ, 0x8 ;  /* 0x00000008ff8b7424 */ /* 0x000fe400078e00ff */
[----:B------:R-:W-:Y:S02]  /*ee10*/  IMAD.MOV.U32 R138, RZ, RZ, -0x1 ;  /* 0xffffffffff8a7424 */ /* 0x000fe400078e00ff */
[----:B------:R-:W-:Y:S05]  /*ee20*/  CALL.REL.NOINC `($__internal_31_$__cuda_sm70_shflsync_bfly_p) ;  /* 0x0000066000007944 */ /* 0x000fea0003c00000 */
[----:B01----:R-:W-:Y:S01]  /*ee30*/  FADD.FTZ R144, R144, R139 ;  /* 0x0000008b90907221 */ /* 0x003fe20000010000 */
[----:B------:R-:W-:Y:S01]  /*ee40*/  MOV R139, 0x10 ;  /* 0x00000010008b7802 */ /* 0x000fe20000000f00 */
[----:B------:R-:W-:Y:S01]  /*ee50*/  IMAD.MOV.U32 R41, RZ, RZ, 0x1f ;  /* 0x0000001fff297424 */ /* 0x000fe200078e00ff */
[----:B------:R-:W-:Y:S02]  /*ee60*/  MOV R138, 0xffffffff ;  /* 0xffffffff008a7802 */ /* 0x000fe40000000f00 */
[----:B------:R-:W-:-:S02]  /*ee70*/  MOV R42, 0xee90 ;  /* 0x0000ee90002a7802 */ /* 0x000fc40000000f00 */
[----:B------:R-:W-:Y:S05]  /*ee80*/  CALL.REL.NOINC `($__internal_31_$__cuda_sm70_shflsync_bfly_p) ;  /* 0x0000060000007944 */ /* 0x000fea0003c00000 */
[----:B-1----:R-:W-:Y:S02]  /*ee90*/  FADD.FTZ R40, R144, R139 ;  /* 0x0000008b90287221 */ /* 0x002fe40000010000 */
[----:B------:R-:W-:-:S02]  /*eea0*/  IMAD.MOV.U32 R139, RZ, RZ, 0x1 ;  /* 0x00000001ff8b7424 */ /* 0x000fc400078e00ff */
[----:B------:R-:W-:Y:S02]  /*eeb0*/  FMUL.FTZ R40, R40, 0.0009765625 ;  /* 0x3a80000028287820 */ /* 0x000fe40000410000 */
[----:B0-----:R-:W-:Y:S02]  /*eec0*/  IMAD.MOV.U32 R138, RZ, RZ, -0x1 ;  /* 0xffffffffff8a7424 */ /* 0x001fe400078e00ff */
        /* <DEDUP_REMOVED lines=64> */
[----:B------:R-:W-:Y:S01]  /*f2d0*/  HFMA2.MMA R41, -RZ, RZ, 0, 1.847743988037109375e-06 ;  /* 0x0000001fff297435 */ /* 0x000fe200000001ff */
[----:B------:R-:W-:-:S05]  /*f2e0*/  MOV R42, 0xf300 ;  /* 0x0000f300002a7802 */ /* 0x000fca0000000f00 */
[----:B------:R-:W-:Y:S05]  /*f2f0*/  CALL.REL.NOINC `($__internal_31_$__cuda_sm70_shflsync_bfly_p) ;  /* 0x0000019000007944 */ /* 0x000fea0003c00000 */
[----:B01----:R-:W-:Y:S01]  /*f300*/  FADD.FTZ R144, R144, R139 ;  /* 0x0000008b90907221 */ /* 0x003fe20000010000 */
[----:B------:R-:W-:Y:S01]  /*f310*/  MOV R139, 0x2 ;  /* 0x00000002008b7802 */ /* 0x000fe20000000f00 */
[----:B------:R-:W-:Y:S01]  /*f320*/  IMAD.MOV.U32 R41, RZ, RZ, 0x1f ;  /* 0x0000001fff297424 */ /* 0x000fe200078e00ff */
[----:B------:R-:W-:Y:S02]  /*f330*/  MOV R138, 0xffffffff ;  /* 0xffffffff008a7802 */ /* 0x000fe40000000f00 */
[----:B------:R-:W-:Y:S02]  /*f340*/  MOV R42, 0xf360 ;  /* 0x0000f360002a7802 */ /* 0x000fe40000000f00 */
[----:B------:R-:W-:Y:S05]  /*f350*/  CALL.REL.NOINC `($__internal_31_$__cuda_sm70_shflsync_bfly_p) ;  /* 0x0000013000007944 */ /* 0x000fea0003c00000 */
[----:B0-----:R-:W-:Y:S01]  /*f360*/  HFMA2.MMA R41, -RZ, RZ, 0, 1.847743988037109375e-06 ;  /* 0x0000001fff297435 */ /* 0x001fe200000001ff */
[----:B-1----:R-:W-:Y:S01]  /*f370*/  FADD.FTZ R144, R144, R139 ;  /* 0x0000008b90907221 */ /* 0x002fe20000010000 */
[----:B------:R-:W-:Y:S01]  /*f380*/  MOV R42, 0xf3c0 ;  /* 0x0000f3c0002a7802 */ /* 0x000fe20000000f00 */
[----:B------:R-:W-:-:S02]  /*f390*/  IMAD.MOV.U32 R139, RZ, RZ, 0x4 ;  /* 0x00000004ff8b7424 */ /* 0x000fc400078e00ff */
[----:B------:R-:W-:Y:S02]  /*f3a0*/  IMAD.MOV.U32 R138, RZ, RZ, -0x1 ;  /* 0xffffffffff8a7424 */ /* 0x000fe400078e00ff */
        /* <DEDUP_REMOVED lines=10> */
[----:B------:R-:W-:Y:S02]  /*f450*/  IMAD.MOV.U32 R139, RZ, RZ, 0x10 ;  /* 0x00000010ff8b7424 */ /* 0x000fe400078e00ff */
[----:B------:R-:W-:-:S02]  /*f460*/  IMAD.MOV.U32 R138, RZ, RZ, -0x1 ;  /* 0xffffffffff8a7424 */ /* 0x000fc400078e00ff */
[----:B------:R-:W-:Y:S05]  /*f470*/  CALL.REL.NOINC `($__internal_31_$__cuda_sm70_shflsync_bfly_p) ;  /* 0x0000001000007944 */ /* 0x000fea0003c00000 */
[----:B01----:R-:W-:Y:S05]  /*f480*/  BRA `(.L_x_6182) ;  /* 0xffffe83000007947 */ /* 0x003fea000383ffff */
        .weak           $__internal_31_$__cuda_sm70_shflsync_bfly_p
        .type           $__internal_31_$__cuda_sm70_shflsync_bfly_p,@function
        .size           $__internal_31_$__cuda_sm70_shflsync_bfly_p,(.L_x_29095 - $__internal_31_$__cuda_sm70_shflsync_bfly_p)
$__internal_31_$__cuda_sm70_shflsync_bfly_p:
[----:B------:R-:W-:Y:S01]  /*f490*/  MOV R43, 0x0 ;  /* 0x00000000002b7802 */ /* 0x000fe20000000f00 */
[----:B------:R-:W-:Y:S04]  /*f4a0*/  WARPSYNC R138 ;  /* 0x0000008a00007348 */ /* 0x000fe80003800000 */
[----:B------:R0:W1:Y:S01]  /*f4b0*/  SHFL.BFLY PT, R139, R144, R139, R41 ;  /* 0x0c00008b908b7389 */ /* 0x00006200000e0029 */
[----:B------:R-:W-:Y:S05]  /*f4c0*/  RET.REL.NODEC R42 `(_ZN10layer_norm13ln_fwd_kernelINS_13Kernel_traitsI6__halfS2_S2_S2_fjLj8192ELj1ELj1ELj8ELj16ENS_18Kernel_traits_baseILj8192ES2_S2_S2_S2_fjLj256EEEEELb1ELb1ELb1ELb1EEEvNS_9FwdParamsE) ;  /* 0xffff0b302a007950 */ /* 0x000fea0003c3ffff */
.L_x_6183:
        /* <DEDUP_REMOVED lines=11> */
.L_x_29095:


//--------------------- .text._ZN10layer_norm13ln_fwd_kernelINS_13Kernel_traitsIf13__nv_bfloat16S2_S2_fjLj8192ELj1ELj1ELj8ELj16ENS_18Kernel_traits_baseILj8192EfS2_S2_S2_fjLj256EEEEELb0ELb0ELb0ELb0EEEvNS_9FwdParamsE --------------------------
	.section	.text._ZN10layer_norm13ln_fwd_kernelINS_13Kernel_traitsIf13__nv_bfloat16S2_S2_fjLj8192ELj1ELj1ELj8ELj16ENS_18Kernel_traits_baseILj8192EfS2_S2_S2_fjLj256EEEEELb0ELb0ELb0ELb0EEEvNS_9FwdParamsE,"ax",@progbits
	.sectioninfo	@"SHI_REGISTERS=128"
	.align	128
        .global         _ZN10layer_norm13ln_fwd_kernelINS_13Kernel_traitsIf13__nv_bfloat16S2_S2_fjLj8192ELj1ELj1ELj8ELj16ENS_18Kernel_traits_baseILj8192EfS2_S2_S2_fjLj256EEEEELb0ELb0ELb0ELb0EEEvNS_9FwdParamsE
        .type           _ZN10layer_norm13ln_fwd_kernelINS_13Kernel_traitsIf13__nv_bfloat16S2_S2_fjLj8192ELj1ELj1ELj8ELj16ENS_18Kernel_traits_baseILj8192EfS2_S2_S2_fjLj256EEEEELb0ELb0ELb0ELb0EEEvNS_9FwdParamsE,@function
        .size           _ZN10layer_norm13ln_fwd_kernelINS_13Kernel_traitsIf13__nv_bfloat16S2_S2_fjLj8192ELj1ELj1ELj8ELj16ENS_18Kernel_traits_baseILj8192EfS2_S2_S2_fjLj256EEEEELb0ELb0ELb0ELb0EEEvNS_9FwdParamsE,(.L_x_29096 - _ZN10layer_norm13ln_fwd_kernelINS_13Kernel_traitsIf13__nv_bfloat16S2_S2_fjLj8192ELj1ELj1ELj8ELj16ENS_18Kernel_traits_baseILj8192EfS2_S2_S2_fjLj256EEEEELb0ELb0ELb0ELb0EEEvNS_9FwdParamsE)
        .other          _ZN10layer_norm13ln_fwd_kernelINS_13Kernel_traitsIf13__nv_bfloat16S2_S2_fjLj8192ELj1ELj1ELj8ELj16ENS_18Kernel_traits_baseILj8192EfS2_S2_S2_fjLj256EEEEELb0ELb0ELb0ELb0EEEvNS_9FwdParamsE,@"STO_CUDA_ENTRY STV_DEFAULT"
_ZN10layer_norm13ln_fwd_kernelINS_13Kernel_traitsIf13__nv_bfloat16S2_S2_fjLj8192ELj1ELj1ELj8ELj16ENS_18Kernel_traits_baseILj8192EfS2_S2_S2_fjLj256EEEEELb0ELb0ELb0ELb0EEEvNS_9FwdParamsE:
.text._ZN10layer_norm13ln_fwd_kernelINS_13Kernel_traitsIf13__nv_bfloat16S2_S2_fjLj8192ELj1ELj1ELj8ELj16ENS_18Kernel_traits_baseILj8192EfS2_S2_S2_fjLj256EEEEELb0ELb0ELb0ELb0EEEvNS_9FwdParamsE:
        /* <DEDUP_REMOVED lines=17> */
[----:B------:R-:W-:Y:S01]  /*0110*/  HFMA2.MMA R3, -RZ, RZ, 0, 1.9073486328125e-06 ;  /* 0x00000020ff037435 */ /* 0x000fe200000001ff */
[----:B------:R-:W-:Y:S01]  /*0120*/  CS2R R82, SRZ ;  /* 0x0000000000527805 */ /* 0x000fe2000001ff00 */
[----:B------:R-:W-:Y:S01]  /*0130*/  CS2R R80, SRZ ;  /* 0x0000000000507805 */ /* 0x000fe2000001ff00 */
[----:B------:R-:W-:Y:S01]  /*0140*/  ISETP.NE.AND.EX P0, PT, RZ, c[0x0][0x21c], PT, P0 ;  /* 0x00008700ff007a0c */ /* 0x000fe20003f05300 */
[----:B------:R-:W-:Y:S01]  /*0150*/  CS2R R78, SRZ ;  /* 0x00000000004e7805 */ /* 0x000fe2000001ff00 */
[----:B------:R-:W-:-:S05]  /*0160*/  CS2R R76, SRZ ;  /* 0x00000000004c7805 */ /* 0x000fca000001ff00 */
[----:B------:R-:W-:-:S05]  /*0170*/  IMAD.WIDE.U32 R2, R6, R3, c[0x0][0x1b0] ;  /* 0x00006c0006027625 */ /* 0x000fca00078e0003 */
[----:B------:R0:W5:Y:S01]  /*0180*/  LDG.E.128 R72, [R2.64] ;  /* 0x0000000402487981 */ /* 0x000162000c1e1d00 */
[----:B------:R-:W-:-:S03]  /*0190*/  @P0 LEA R4, P4, R6, c[0x0][0x218], 0x5 ;  /* 0x0000860006040a11 */ /* 0x000fc600078828ff */
[----:B------:R0:W5:Y:S01]  /*01a0*/  LDG.E.128 R68, [R2.64+0x10] ;  /* 0x0000100402447981 */ /* 0x000162000c1e1d00 */
[----:B------:R-:W-:-:S05]  /*01b0*/  @P0 LEA.HI.X R5, R6, c[0x0][0x21c], RZ, 0x5, P4 ;  /* 0x0000870006050a11 */ /* 0x000fca00020f2cff */
[----:B------:R0:W5:Y:S04]  /*01c0*/  @P0 LDG.E.128 R80, [R4.64] ;  /* 0x0000000404500981 */ /* 0x000168000c1e1d00 */
[----:B------:R0:W5:Y:S01]  /*01d0*/  @P0 LDG.E.128 R76, [R4.64+0x10] ;  /* 0x00001004044c0981 */ /* 0x000162000c1e1d00 */
[----:B------:R-:W-:-:S03]  /*01e0*/  LOP3.LUT R6, R6, 0x100, RZ, 0xfc, !PT ;  /* 0x0000010006067812 */ /* 0x000fc600078efcff */
.L_x_6185:
[----:B------:R-:W-:Y:S05]  /*01f0*/  BSYNC B0 ;  /* 0x0000000000007941 */ /* 0x000fea0003800000 */
.L_x_6184:
[----:B------:R-:W-:Y:S01]  /*0200*/  BSSY B0, `(.L_x_6186) ;  /* 0x0000011000007945 */ /* 0x000fe20003800000 */
[----:B------:R-:W-:Y:S05]  /*0210*/  @!P5 BRA `(.L_x_6187) ;  /* 0x000000f00000d947 */ /* 0x000fea0003800000 */
[----:B------:R-:W-:Y:S01]  /*0220*/  ISETP.NE.U32.AND P0, PT, RZ, c[0x0][0x218], PT ;  /* 0x00008600ff007a0c */ /* 0x000fe20003f05070 */
[----:B------:R-:W-:Y:S01]  /*0230*/  CS2R R66, SRZ ;  /* 0x0000000000427805 */ /* 0x000fe2000001ff00 */
[----:B0-----:R-:W-:Y:S01]  /*0240*/  MOV R5, 0x20 ;  /* 0x0000002000057802 */ /* 0x001fe20000000f00 */
[----:B------:R-:W-:Y:S01]  /*0250*/  CS2R R64, SRZ ;  /* 0x0000000000407805 */ /* 0x000fe2000001ff00 */
[----:B------:R-:W-:Y:S01]  /*0260*/  ISETP.NE.AND.EX P0, PT, RZ, c[0x0][0x21c], PT, P0 ;  /* 0x00008700ff007a0c */ /* 0x000fe20003f05300 */
[----:B------:R-:W-:Y:S01]  /*0270*/  CS2R R62, SRZ ;  /* 0x00000000003e7805 */ /* 0x000fe2000001ff00 */
[----:B------:R-:W-:Y:S01]  /*0280*/  CS2R R60, SRZ ;  /* 0x00000000003c7805 */ /* 0x000fe2000001ff00 */
[----:B------:R-:W-:-:S05]  /*0290*/  IMAD.WIDE.U32 R4, R6, R5, c[0x0][0x1b0] ;  /* 0x00006c0006047625 */ /* 0x000fca00078e0005 */
[----:B------:R0:W5:Y:S04]  /*02a0*/  LDG.E.128 R56, [R4.64] ;  /* 0x0000000404387981 */ /* 0x000168000c1e1d00 */
[----:B------:R0:W5:Y:S01]  /*02b0*/  LDG.E.128 R52, [R4.64+0x10] ;  /* 0x0000100404347981 */ /* 0x000162000c1e1d00 */
[----:B------:R-:W-:-:S04]  /*02c0*/  @P0 LEA R2, P4, R6, c[0x0][0x218], 0x5 ;  /* 0x0000860006020a11 */ /* 0x000fc800078828ff */
[----:B------:R-:W-:-:S05]  /*02d0*/  @P0 LEA.HI.X R3, R6, c[0x0][0x21c], RZ, 0x5, P4 ;  /* 0x0000870006030a11 */ /* 0x000fca00020f2cff */
[----:B------:R0:W5:Y:S04]  /*02e0*/  @P0 LDG.E.128 R64, [R2.64] ;  /* 0x0000000402400981 */ /* 0x000168000c1e1d00 */
[----:B------:R0:W5:Y:S01]  /*02f0*/  @P0 LDG.E.128 R60, [R2.64+0x10] ;  /* 0x00001004023c0981 */ /* 0x000162000c1e1d00 */
[----:B------:R-:W-:-:S03]  /*0300*/  IADD3 R6, R6, 0x100, RZ ;  /* 0x0000010006067810 */ /* 0x000fc60007ffe0ff */
.L_x_6187:
[----:B------:R-:W-:Y:S05]  /*0310*/  BSYNC B0 ;  /* 0x0000000000007941 */ /* 0x000fea0003800000 */
.L_x_6186:
[----:B------:R-:W-:Y:S01]  /*0320*/  BSSY B0, `(.L_x_6188) ;  /* 0x0000011000007945 */ /* 0x000fe20003800000 */
[----:B------:R-:W-:Y:S05]  /*0330*/  @!P2 BRA `(.L_x_6189) ;  /* 0x000000f00000a947 */ /* 0x000fea0003800000 */
[----:B------:R-:W-:Y:S01]  /*0340*/  ISETP.NE.U32.AND P0, PT, RZ, c[0x0][0x218], PT ;  /* 0x00008600ff007a0c */ /* 0x000fe20003f05070 */
[----:B0-----:R-:W-:Y:S01]  /*0350*/  HFMA2.MMA R5, -RZ, RZ, 0, 1.9073486328125e-06 ;  /* 0x00000020ff057435 */ /* 0x001fe200000001ff */
        /* <DEDUP_REMOVED lines=12> */
[----:B------:R-:W-:-:S03]  /*0420*/  IADD3 R6, R6, 0x100, RZ ;  /* 0x0000010006067810 */ /* 0x000fc60007ffe0ff */
.L_x_6189:
[----:B------:R-:W-:Y:S05]  /*0430*/  BSYNC B0 ;  /* 0x0000000000007941 */ /* 0x000fea0003800000 */
.L_x_6188:
        /* <DEDUP_REMOVED lines=15> */
[----:B------:R0:W5:Y:S02]  /*0530*/  @P0 LDG.E.128 R28, [R4.64+0x10] ;  /* 0x00001004041c0981 */ /* 0x000164000c1e1d00 */
.L_x_6191:
[----:B------:R-:W-:Y:S05]  /*0540*/  BSYNC B0 ;  /* 0x0000000000007941 */ /* 0x000fea0003800000 */
.L_x_6190:
[----:B------:R-:W1:Y:S02]  /*0550*/  S2UR UR6, SR_CTAID.X ;  /* 0x00000000000679c3 */ /* 0x000e640000002500 */
[----:B01----:R-:W-:-:S04]  /*0560*/  LEA.HI R5, R8, UR6, RZ, 0x18 ;  /* 0x0000000608057c11 */ /* 0x003fc8000f8fc0ff */
[----:B------:R-:W-:-:S13]  /*0570*/  ISETP.GE.AND P0, PT, R5, c[0x0][0x164], PT ;  /* 0x0000590005007a0c */ /* 0x000fda0003f06270 */
[----:B------:R-:W-:Y:S05]  /*0580*/  @P0 EXIT ;  /* 0x000000000000094d */ /* 0x000fea0003800000 */
[----:B------:R-:W-:Y:S01]  /*0590*/  SHF.R.S32.HI R0, RZ, 0x3, R0 ;  /* 0x00000003ff007819 */ /* 0x000fe20000011400 */
[----:B------:R-:W-:Y:S01]  /*05a0*/  ULDC.U8 UR6, c[0x0][0x1f0] ;  /* 0x00007c0000067ab9 */ /* 0x000fe20000000000 */
[----:B------:R-:W-:Y:S02]  /*05b0*/  LOP3.LUT R3, R8, 0xe0, RZ, 0xc0, !PT ;  /* 0x000000e008037812 */ /* 0x000fe400078ec0ff */
[----:B------:R-:W-:Y:S02]  /*05c0*/  LOP3.LUT R2, R0, 0xff, RZ, 0xc0, !PT ;  /* 0x000000ff00027812 */ /* 0x000fe400078ec0ff */
[----:B------:R-:W-:Y:S02]  /*05d0*/  SHF.R.U32.HI R0, RZ, 0x3, R0 ;  /* 0x00000003ff007819 */ /* 0x000fe40000011600 */
[----:B------:R-:W-:Y:S02]  /*05e0*/  IADD3 R3, R2, -R3, RZ ;  /* 0x8000000302037210 */ /* 0x000fe40007ffe0ff */
[----:B------:R-:W-:-:S02]  /*05f0*/  LOP3.LUT R0, R0, 0x1fffffe0, RZ, 0xc0, !PT ;  /* 0x1fffffe000007812 */ /* 0x000fc400078ec0ff */
[----:B------:R-:W-:Y:S02]  /*0600*/  IMNMX R3, RZ, R3, !PT ;  /* 0x00000003ff037217 */ /* 0x000fe40007800200 */
[----:B------:R-:W-:Y:S02]  /*0610*/  SHF.L.U32 R4, R8, 0x5, RZ ;  /* 0x0000000508047819 */ /* 0x000fe400000006ff */
[----:B------:R-:W-:Y:S02]  /*0620*/  IMNMX R3, R3, 0x20, PT ;  /* 0x0000002003037817 */ /* 0x000fe40003800200 */
[----:B------:R-:W-:Y:S01]  /*0630*/  LOP3.LUT R9, R4, 0x3e0, RZ, 0xc0, !PT ;  /* 0x000003e004097812 */ /* 0x000fe200078ec0ff */
[----:B------:R-:W-:Y:S01]  /*0640*/  HFMA2.MMA R4, -RZ, RZ, 0, 5.9604644775390625e-08 ;  /* 0x00000001ff047435 */ /* 0x000fe200000001ff */
[----:B------:R-:W-:Y:S02]  /*0650*/  IADD3 R3, R3, R0, RZ ;  /* 0x0000000003037210 */ /* 0x000fe40007ffe0ff */
[----:B------:R-:W-:-:S02]  /*0660*/  IADD3 R9, R2, -R9, RZ ;  /* 0x8000000902097210 */ /* 0x000fc40007ffe0ff */
[----:B------:R-:W-:Y:S02]  /*0670*/  SHF.L.U32 R3, R3, 0x3, RZ ;  /* 0x0000000303037819 */ /* 0x000fe400000006ff */
[----:B------:R-:W-:Y:S02]  /*0680*/  IMNMX R9, RZ, R9, !PT ;  /* 0x00000009ff097217 */ /* 0x000fe40007800200 */
[----:B------:R0:W1:Y:S01]  /*0690*/  I2F.U32 R6, R3 ;  /* 0x0000000300067306 */ /* 0x0000620000201000 */
[----:B------:R-:W-:Y:S02]  /*06a0*/  MOV R2, c[0x0][0x180] ;  /* 0x0000600000027a02 */ /* 0x000fe40000000f00 */
[----:B------:R-:W-:Y:S02]  /*06b0*/  IMNMX R9, R9, 0x20, PT ;  /* 0x0000002009097817 */ /* 0x000fe40003800200 */
[----:B------:R-:W-:Y:S02]  /*06c0*/  LOP3.LUT P0, RZ, R2, c[0x0][0x1c0], RZ, 0xfc, !PT ;  /* 0x0000700002ff7a12 */ /* 0x000fe4000780fcff */
[----:B------:R-:W-:-:S02]  /*06d0*/  MOV R2, c[0x0][0x184] ;  /* 0x0000610000027a02 */ /* 0x000fc40000000f00 */
[----:B0-----:R-:W-:Y:S02]  /*06e0*/  IADD3 R3, R0, R9, RZ ;  /* 0x0000000900037210 */ /* 0x001fe40007ffe0ff */
[----:B------:R-:W-:Y:S02]  /*06f0*/  LOP3.LUT P0, RZ, R2, c[0x0][0x1c4], RZ, 0xfc, P0 ;  /* 0x0000710002ff7a12 */ /* 0x000fe4000000fcff */
[----:B------:R-:W-:Y:S01]  /*0700*/  SHF.L.U32 R3, R3, 0x3, RZ ;  /* 0x0000000303037819 */ /* 0x000fe200000006ff */
[----:B-1----:R-:W0:Y:S08]  /*0710*/  MUFU.RCP R6, R6 ;  /* 0x0000000600067308 */ /* 0x002e300000001000 */
.L_x_6307:
        /* <DEDUP_REMOVED lines=28> */
[----:B------:R-:W-:Y:S05]  /*08e0*/  @P0 BRA `(.L_x_6195) ;  /* 0x0000003000000947 */ /* 0x000fea0003800000 */
[----:B------:R-:W-:Y:S05]  /*08f0*/  BRA `(.L_x_6196) ;  /* 0x0000004000007947 */ /* 0x000fea0003800000 */
.L_x_6194:
[----:B-----5:R-:W-:-:S05]  /*0900*/  PRMT R89, RZ, 0x5410, R16 ;  /* 0x00005410ff597816 */ /* 0x020fca0000000010 */
[----:B------:R-:W-:-:S05]  /*0910*/  FADD.FTZ R0, R89, R0 ;  /* 0x0000000059007221 */ /* 0x000fca0000010000 */
.L_x_6195:
[----:B------:R-:W-:-:S04]  /*0920*/  F2FP.BF16.PACK_AB R88, RZ, R0 ;  /* 0x00000000ff58723e */ /* 0x000fc800000010ff */
[----:B------:R-:W-:Y:S02]  /*0930*/  PRMT R12, R88, 0x7610, R12 ;  /* 0x00007610580c7816 */ /* 0x000fe4000000000c */
.L_x_6196:
[----:B------:R-:W-:-:S05]  /*0940*/  PRMT R89, RZ, 0x7610, R84 ;  /* 0x00007610ff597816 */ /* 0x000fca0000000054 */
[----:B------:R-:W-:Y:S01]  /*0950*/  FMUL.FTZ R89, R89, R116 ;  /* 0x0000007459597220 */ /* 0x000fe20000410000 */
[----:B------:R-:W-:Y:S05]  /*0960*/  @P4 BRA `(.L_x_6197) ;  /* 0x0000002000004947 */ /* 0x000fea0003800000 */
[----:B------:R-:W-:Y:S05]  /*0970*/  @P0 BRA `(.L_x_6198) ;  /* 0x0000003000000947 */ /* 0x000fea0003800000 */
[----:B------:R-:W-:Y:S05]  /*0980*/  BRA `(.L_x_6199) ;  /* 0x0000004000007947 */ /* 0x000fea0003800000 */
.L_x_6197:
[----:B-----5:R-:W-:-:S05]  /*0990*/  PRMT R84, RZ, 0x7610, R16 ;  /* 0x00007610ff547816 */ /* 0x020fca0000000010 */
[----:B------:R-:W-:-:S05]  /*09a0*/  FADD.FTZ R89, R84, R89 ;  /* 0x0000005954597221 */ /* 0x000fca0000010000 */
.L_x_6198:
[----:B------:R-:W-:-:S04]  /*09b0*/  F2FP.BF16.PACK_AB R84, RZ, R89 ;  /* 0x00000059ff54723e */ /* 0x000fc800000010ff */
[----:B------:R-:W-:Y:S02]  /*09c0*/  PRMT R12, R12, 0x5410, R84 ;  /* 0x000054100c0c7816 */ /* 0x000fe40000000054 */
.L_x_6199:
[----:B------:R-:W-:-:S05]  /*09d0*/  PRMT R99, RZ, 0x5410, R85 ;  /* 0x00005410ff637816 */ /* 0x000fca0000000055 */
[----:B------:R-:W-:Y:S01]  /*09e0*/  FMUL.FTZ R88, R99, R116 ;  /* 0x0000007463587220 */ /* 0x000fe20000410000 */
[----:B------:R-:W-:Y:S05]  /*09f0*/  @P4 BRA `(.L_x_6200) ;  /* 0x0000002000004947 */ /* 0x000fea0003800000 */
[----:B------:R-:W-:Y:S05]  /*0a00*/  @P0 BRA `(.L_x_6201) ;  /* 0x0000003000000947 */ /* 0x000fea0003800000 */
[----:B------:R-:W-:Y:S05]  /*0a10*/  BRA `(.L_x_6202) ;  /* 0x0000004000007947 */ /* 0x000fea0003800000 */
.L_x_6200:
[----:B-----5:R-:W-:-:S05]  /*0a20*/  PRMT R99, RZ, 0x5410, R17 ;  /* 0x00005410ff637816 */ /* 0x020fca0000000011 */
[----:B------:R-:W-:-:S05]  /*0a30*/  FADD.FTZ R88, R99, R88 ;  /* 0x0000005863587221 */ /* 0x000fca0000010000 */
.L_x_6201:
[----:B------:R-:W-:-:S04]  /*0a40*/  F2FP.BF16.PACK_AB R84, RZ, R88 ;  /* 0x00000058ff54723e */ /* 0x000fc800000010ff */
[----:B------:R-:W-:Y:S02]  /*0a50*/  PRMT R13, R84, 0x7610, R13 ;  /* 0x00007610540d7816 */ /* 0x000fe4000000000d */
.L_x_6202:
[----:B------:R-:W-:-:S05]  /*0a60*/  PRMT R85, RZ, 0x7610, R85 ;  /* 0x00007610ff557816 */ /* 0x000fca0000000055 */
[----:B------:R-:W-:Y:S01]  /*0a70*/  FMUL.FTZ R99, R85, R116 ;  /* 0x0000007455637220 */ /* 0x000fe20000410000 */
[----:B------:R-:W-:Y:S05]  /*0a80*/  @P4 BRA `(.L_x_6203) ;  /* 0x0000002000004947 */ /* 0x000fea0003800000 */
[----:B------:R-:W-:Y:S05]  /*0a90*/  @P0 BRA `(.L_x_6204) ;  /* 0x0000003000000947 */ /* 0x000fea0003800000 */
[----:B------:R-:W-:Y:S05]  /*0aa0*/  BRA `(.L_x_6205) ;  /* 0x0000004000007947 */ /* 0x000fea0003800000 */
.L_x_6203:
[----:B-----5:R-:W-:-:S05]  /*0ab0*/  PRMT R84, RZ, 0x7610, R17 ;  /* 0x00007610ff547816 */ /* 0x020fca0000000011 */
[----:B------:R-:W-:-:S05]  /*0ac0*/  FADD.FTZ R99, R84, R99 ;  /* 0x0000006354637221 */ /* 0x000fca0000010000 */
.L_x_6204:
[----:B------:R-:W-:-:S04]  /*0ad0*/  F2FP.BF16.PACK_AB R84, RZ, R99 ;  /* 0x00000063ff54723e */ /* 0x000fc800000010ff */
[----:B------:R-:W-:Y:S02]  /*0ae0*/  PRMT R13, R13, 0x5410, R84 ;  /* 0x000054100d0d7816 */ /* 0x000fe40000000054 */
.L_x_6205:
[----:B------:R-:W-:-:S05]  /*0af0*/  PRMT R85, RZ, 0x5410, R86 ;  /* 0x00005410ff557816 */ /* 0x000fca0000000056 */
[----:B------:R-:W-:Y:S01]  /*0b00*/  FMUL.FTZ R98, R85, R116 ;  /* 0x0000007455627220 */ /* 0x000fe20000410000 */
[----:B------:R-:W-:Y:S05]  /*0b10*/  @P4 BRA `(.L_x_6206) ;  /* 0x0000002000004947 */ /* 0x000fea0003800000 */
[----:B------:R-:W-:Y:S05]  /*0b20*/  @P0 BRA `(.L_x_6207) ;  /* 0x0000003000000947 */ /* 0x000fea0003800000 */
[----:B------:R-:W-:Y:S05]  /*0b30*/  BRA `(.L_x_6208) ;  /* 0x0000004000007947 */ /* 0x000fea0003800000 */
.L_x_6206:
[----:B-----5:R-:W-:-:S05]  /*0b40*/  PRMT R85, RZ, 0x5410, R18 ;  /* 0x00005410ff557816 */ /* 0x020fca0000000012 */
[----:B------:R-:W-:-:S05]  /*0b50*/  FADD.FTZ R98, R85, R98 ;  /* 0x0000006255627221 */ /* 0x000fca0000010000 */
.L_x_6207:
[----:B------:R-:W-:-:S04]  /*0b60*/  F2FP.BF16.PACK_AB R84, RZ, R98 ;  /* 0x00000062ff54723e */ /* 0x000fc800000010ff */
[----:B------:R-:W-:Y:S02]  /*0b70*/  PRMT R14, R84, 0x7610, R14 ;  /* 0x00007610540e7816 */ /* 0x000fe4000000000e */
.L_x_6208:
[----:B------:R-:W-:-:S05]  /*0b80*/  PRMT R85, RZ, 0x7610, R86 ;  /* 0x00007610ff557816 */ /* 0x000fca0000000056 */
[----:B------:R-:W-:Y:S01]  /*0b90*/  FMUL.FTZ R104, R85, R116 ;  /* 0x0000007455687220 */ /* 0x000fe20000410000 */
[----:B------:R-:W-:Y:S05]  /*0ba0*/  @P4 BRA `(.L_x_6209) ;  /* 0x0000002000004947 */ /* 0x000fea0003800000 */
[----:B------:R-:W-:Y:S05]  /*0bb0*/  @P0 BRA `(.L_x_6210) ;  /* 0x0000003000000947 */ /* 0x000fea0003800000 */
[----:B------:R-:W-:Y:S05]  /*0bc0*/  BRA `(.L_x_6211) ;  /* 0x0000004000007947 */ /* 0x000fea0003800000 */
.L_x_6209:
[----:B-----5:R-:W-:-:S05]  /*0bd0*/  PRMT R85, RZ, 0x7610, R18 ;  /* 0x00007610ff557816 */ /* 0x020fca0000000012 */
[----:B------:R-:W-:-:S05]  /*0be0*/  FADD.FTZ R104, R85, R104 ;  /* 0x0000006855687221 */ /* 0x000fca0000010000 */
.L_x_6210:
[----:B------:R-:W-:-:S04]  /*0bf0*/  F2FP.BF16.PACK_AB R84, RZ, R104 ;  /* 0x00000068ff54723e */ /* 0x000fc800000010ff */
[----:B------:R-:W-:Y:S02]  /*0c00*/  PRMT R14, R14, 0x5410, R84 ;  /* 0x000054100e0e7816 */ /* 0x000fe40000000054 */
.L_x_6211:
[----:B------:R-:W-:-:S05]  /*0c10*/  PRMT R105, RZ, 0x5410, R87 ;  /* 0x00005410ff697816 */ /* 0x000fca0000000057 */
[----:B------:R-:W-:Y:S01]  /*0c20*/  FMUL.FTZ R105, R105, R116 ;  /* 0x0000007469697220 */ /* 0x000fe20000410000 */
[----:B------:R-:W-:Y:S05]  /*0c30*/  @P4 BRA `(.L_x_6212) ;  /* 0x0000002000004947 */ /* 0x000fea0003800000 */
[----:B------:R-:W-:Y:S05]  /*0c40*/  @P0 BRA `(.L_x_6213) ;  /* 0x0000003000000947 */ /* 0x000fea0003800000 */
[----:B------:R-:W-:Y:S05]  /*0c50*/  BRA `(.L_x_6214) ;  /* 0x0000004000007947 */ /* 0x000fea0003800000 */
.L_x_6212:
[----:B-----5:R-:W-:-:S05]  /*0c60*/  PRMT R84, RZ, 0x5410, R19 ;  /* 0x00005410ff547816 */ /* 0x020fca0000000013 */
[----:B------:R-:W-:-:S05]  /*0c70*/  FADD.FTZ R105, R84, R105 ;  /* 0x0000006954697221 */ /* 0x000fca0000010000 */
.L_x_6213:
[----:B------:R-:W-:-:S04]  /*0c80*/  F2FP.BF16.PACK_AB R84, RZ, R105 ;  /* 0x00000069ff54723e */ /* 0x000fc800000010ff */
[----:B------:R-:W-:Y:S02]  /*0c90*/  PRMT R15, R84, 0x7610, R15 ;  /* 0x00007610540f7816 */ /* 0x000fe4000000000f */
.L_x_6214:
[----:B------:R-:W-:-:S05]  /*0ca0*/  PRMT R87, RZ, 0x7610, R87 ;  /* 0x00007610ff577816 */ /* 0x000fca0000000057 */
[----:B------:R-:W-:Y:S01]  /*0cb0*/  FMUL.FTZ R112, R87, R116 ;  /* 0x0000007457707220 */ /* 0x000fe20000410000 */
[----:B------:R-:W-:Y:S05]  /*0cc0*/  @P4 BRA `(.L_x_6215) ;  /* 0x0000002000004947 */ /* 0x000fea0003800000 */
[----:B------:R-:W-:Y:S05]  /*0cd0*/  @P0 BRA `(.L_x_6216) ;  /* 0x0000003000000947 */ /* 0x000fea0003800000 */
[----:B------:R-:W-:Y:S05]  /*0ce0*/  BRA `(.L_x_6217) ;  /* 0x0000004000007947 */ /* 0x000fea0003800000 */
.L_x_6215:
[----:B-----5:R-:W-:-:S05]  /*0cf0*/  PRMT R85, RZ, 0x7610, R19 ;  /* 0x00007610ff557816 */ /* 0x020fca0000000013 */
[----:B------:R-:W-:-:S05]  /*0d00*/  FADD.FTZ R112, R85, R112 ;  /* 0x0000007055707221 */ /* 0x000fca0000010000 */
.L_x_6216:
[----:B------:R-:W-:-:S04]  /*0d10*/  F2FP.BF16.PACK_AB R84, RZ, R112 ;  /* 0x00000070ff54723e */ /* 0x000fc800000010ff */
[----:B------:R-:W-:Y:S02]  /*0d20*/  PRMT R15, R15, 0x5410, R84 ;  /* 0x000054100f0f7816 */ /* 0x000fe40000000054 */
.L_x_6217:
[C---:B------:R-:W-:Y:S02]  /*0d30*/  @P0 LEA R84, P4, R2.reuse, c[0x0][0x188], 0x4 ;  /* 0x0000620002540a11 */ /* 0x040fe400078820ff */
[C---:B------:R-:W-:Y:S02]  /*0d40*/  IADD3 R117, R2.reuse, 0x100, RZ ;  /* 0x0000010002757810 */ /* 0x040fe40007ffe0ff */
[----:B------:R-:W-:-:S05]  /*0d50*/  @P0 LEA.HI.X R85, R2, c[0x0][0x18c], RZ, 0x4, P4 ;  /* 0x0000630002550a11 */ /* 0x000fca00020f24ff */
[----:B------:R1:W-:Y:S04]  /*0d60*/  @P0 STG.E.128 [R84.64], R12 ;  /* 0x0000000c54000986 */ /* 0x0003e8000c101d04 */
.L_x_6193:
[----:B------:R-:W-:Y:S05]  /*0d70*/  BSYNC B0 ;  /* 0x0000000000007941 */ /* 0x000fea0003800000 */
.L_x_6192:
[----:B------:R-:W-:Y:S01]  /*0d80*/  ISETP.GE.U32.AND P4, PT, R7, 0x200, PT ;  /* 0x000002000700780c */ /* 0x000fe20003f86070 */
[----:B------:R-:W-:-:S12]  /*0d90*/  BSSY B0, `(.L_x_6218) ;  /* 0x0000058000007945 */ /* 0x000fd80003800000 */
[----:B------:R-:W-:Y:S05]  /*0da0*/  @!P4 BRA `(.L_x_6219) ;  /* 0x000005600000c947 */ /* 0x000fea0003800000 */
[----:B-1----:R-:W-:Y:S02]  /*0db0*/  MOV R84, 0x10 ;  /* 0x0000001000547802 */ /* 0x002fe40000000f00 */
        /* <DEDUP_REMOVED lines=12> */
[----:B-1----:R-:W-:Y:S05]  /*0e80*/  @P0 BRA `(.L_x_6221) ;  /* 0x0000003000000947 */ /* 0x002fea0003800000 */
[----:B------:R-:W-:Y:S05]  /*0e90*/  BRA `(.L_x_6222) ;  /* 0x0000004000007947 */ /* 0x000fea0003800000 */
.L_x_6220:
[----:B-1---5:R-:W-:-:S05]  /*0ea0*/  PRMT R90, RZ, 0x5410, R16 ;  /* 0x00005410ff5a7816 */ /* 0x022fca0000000010 */
[----:B------:R-:W-:-:S05]  /*0eb0*/  FADD.FTZ R9, R90, R9 ;  /* 0x000000095a097221 */ /* 0x000fca0000010000 */
.L_x_6221:
[----:B------:R-:W-:-:S04]  /*0ec0*/  F2FP.BF16.PACK_AB R90, RZ, R9 ;  /* 0x00000009ff5a723e */ /* 0x000fc800000010ff */
[----:B------:R-:W-:Y:S02]  /*0ed0*/  PRMT R12, R90, 0x7610, R12 ;  /* 0x000076105a0c7816 */ /* 0x000fe4000000000c */
.L_x_6222:
[----:B------:R-:W-:-:S05]  /*0ee0*/  PRMT R91, RZ, 0x7610, R84 ;  /* 0x00007610ff5b7816 */ /* 0x000fca0000000054 */
[----:B------:R-:W-:Y:S01]  /*0ef0*/  FMUL.FTZ R90, R91, R116 ;  /* 0x000000745b5a7220 */ /* 0x000fe20000410000 */
[----:B------:R-:W-:Y:S05]  /*0f00*/  @P4 BRA `(.L_x_6223) ;  /* 0x0000002000004947 */ /* 0x000fea0003800000 */
[----:B------:R-:W-:Y:S05]  /*0f10*/  @P0 BRA `(.L_x_6224) ;  /* 0x0000003000000947 */ /* 0x000fea0003800000 */
[----:B------:R-:W-:Y:S05]  /*0f20*/  BRA `(.L_x_6225) ;  /* 0x0000004000007947 */ /* 0x000fea0003800000 */
.L_x_6223:
[----:B-----5:R-:W-:-:S05]  /*0f30*/  PRMT R91, RZ, 0x7610, R16 ;  /* 0x00007610ff5b7816 */ /* 0x020fca0000000010 */
[----:B------:R-:W-:-:S05]  /*0f40*/  FADD.FTZ R90, R91, R90 ;  /* 0x0000005a5b5a7221 */ /* 0x000fca0000010000 */
.L_x_6224:
[----:B------:R-:W-:-:S04]  /*0f50*/  F2FP.BF16.PACK_AB R84, RZ, R90 ;  /* 0x0000005aff54723e */ /* 0x000fc800000010ff */
[----:B------:R-:W-:Y:S02]  /*0f60*/  PRMT R12, R12, 0x5410, R84 ;  /* 0x000054100c0c7816 */ /* 0x000fe40000000054 */
.L_x_6225:
[----:B------:R-:W-:-:S05]  /*0f70*/  PRMT R91, RZ, 0x5410, R85 ;  /* 0x00005410ff5b7816 */ /* 0x000fca0000000055 */
[----:B------:R-:W-:Y:S01]  /*0f80*/  FMUL.FTZ R91, R91, R116 ;  /* 0x000000745b5b7220 */ /* 0x000fe20000410000 */
[----:B------:R-:W-:Y:S05]  /*0f90*/  @P4 BRA `(.L_x_6226) ;  /* 0x0000002000004947 */ /* 0x000fea0003800000 */
[----:B------:R-:W-:Y:S05]  /*0fa0*/  @P0 BRA `(.L_x_6227) ;  /* 0x0000003000000947 */ /* 0x000fea0003800000 */
[----:B------:R-:W-:Y:S05]  /*0fb0*/  BRA `(.L_x_6228) ;  /* 0x0000004000007947 */ /* 0x000fea0003800000 */
.L_x_6226:
[----:B-----5:R-:W-:-:S05]  /*0fc0*/  PRMT R84, RZ, 0x5410, R17 ;  /* 0x00005410ff547816 */ /* 0x020fca0000000011 */
[----:B------:R-:W-:-:S05]  /*0fd0*/  FADD.FTZ R91, R84, R91 ;  /* 0x0000005b545b7221 */ /* 0x000fca0000010000 */
.L_x_6227:
[----:B------:R-:W-:-:S04]  /*0fe0*/  F2FP.BF16.PACK_AB R84, RZ, R91 ;  /* 0x0000005bff54723e */ /* 0x000fc800000010ff */
[----:B------:R-:W-:Y:S02]  /*0ff0*/  PRMT R13, R84, 0x7610, R13 ;  /* 0x00007610540d7816 */ /* 0x000fe4000000000d */
.L_x_6228:
[----:B------:R-:W-:-:S05]  /*1000*/  PRMT R85, RZ, 0x7610, R85 ;  /* 0x00007610ff557816 */ /* 0x000fca0000000055 */
[----:B------:R-:W-:Y:S01]  /*1010*/  FMUL.FTZ R97, R85, R116 ;  /* 0x0000007455617220 */ /* 0x000fe20000410000 */
[----:B------:R-:W-:Y:S05]  /*1020*/  @P4 BRA `(.L_x_6229) ;  /* 0x0000002000004947 */ /* 0x000fea0003800000 */
[----:B------:R-:W-:Y:S05]  /*1030*/  @P0 BRA `(.L_x_6230) ;  /* 0x0000003000000947 */ /* 0x000fea0003800000 */
[----:B------:R-:W-:Y:S05]  /*1040*/  BRA `(.L_x_6231) ;  /* 0x0000004000007947 */ /* 0x000fea0003800000 */
.L_x_6229:
[----:B-----5:R-:W-:-:S05]  /*1050*/  PRMT R84, RZ, 0x7610, R17 ;  /* 0x00007610ff547816 */ /* 0x020fca0000000011 */
[----:B------:R-:W-:-:S05]  /*1060*/  FADD.FTZ R97, R84, R97 ;  /* 0x0000006154617221 */ /* 0x000fca0000010000 */
.L_x_6230:
[----:B------:R-:W-:-:S04]  /*1070*/  F2FP.BF16.PACK_AB R84, RZ, R97 ;  /* 0x00000061ff54723e */ /* 0x000fc800000010ff */
[----:B------:R-:W-:Y:S02]  /*1080*/  PRMT R13, R13, 0x5410, R84 ;  /* 0x000054100d0d7816 */ /* 0x000fe40000000054 */
.L_x_6231:
[----:B------:R-:W-:-:S05]  /*1090*/  PRMT R85, RZ, 0x5410, R86 ;  /* 0x00005410ff557816 */ /* 0x000fca0000000056 */
[----:B------:R-:W-:Y:S01]  /*10a0*/  FMUL.FTZ R96, R85, R116 ;  /* 0x0000007455607220 */ /* 0x000fe20000410000 */
[----:B------:R-:W-:Y:S05]  /*10b0*/  @P4 BRA `(.L_x_6232) ;  /* 0x0000002000004947 */ /* 0x000fea0003800000 */
[----:B------:R-:W-:Y:S05]  /*10c0*/  @P0 BRA `(.L_x_6233) ;  /* 0x0000003000000947 */ /* 0x000fea0003800000 */
[----:B------:R-:W-:Y:S05]  /*10d0*/  BRA `(.L_x_6234) ;  /* 0x0000004000007947 */ /* 0x000fea0003800000 */
.L_x_6232:
[----:B-----5:R-:W-:-:S05]  /*10e0*/  PRMT R85, RZ, 0x5410, R18 ;  /* 0x00005410ff557816 */ /* 0x020fca0000000012 */
[----:B------:R-:W-:-:S05]  /*10f0*/  FADD.FTZ R96, R85, R96 ;  /* 0x0000006055607221 */ /* 0x000fca0000010000 */
.L_x_6233:
[----:B------:R-:W-:-:S04]  /*1100*/  F2FP.BF16.PACK_AB R84, RZ, R96 ;  /* 0x00000060ff54723e */ /* 0x000fc800000010ff */
[----:B------:R-:W-:Y:S02]  /*1110*/  PRMT R14, R84, 0x7610, R14 ;  /* 0x00007610540e7816 */ /* 0x000fe4000000000e */
.L_x_6234:
[----:B------:R-:W-:-:S05]  /*1120*/  PRMT R85, RZ, 0x7610, R86 ;  /* 0x00007610ff557816 */ /* 0x000fca0000000056 */
[----:B------:R-:W-:Y:S01]  /*1130*/  FMUL.FTZ R106, R85, R116 ;  /* 0x00000074556a7220 */ /* 0x000fe20000410000 */
[----:B------:R-:W-:Y:S05]  /*1140*/  @P4 BRA `(.L_x_6235) ;  /* 0x0000002000004947 */ /* 0x000fea0003800000 */
[----:B------:R-:W-:Y:S05]  /*1150*/  @P0 BRA `(.L_x_6236) ;  /* 0x0000003000000947 */ /* 0x000fea0003800000 */
[----:B------:R-:W-:Y:S05]  /*1160*/  BRA `(.L_x_6237) ;  /* 0x0000004000007947 */ /* 0x000fea0003800000 */
.L_x_6235:
[----:B-----5:R-:W-:-:S05]  /*1170*/  PRMT R85, RZ, 0x7610, R18 ;  /* 0x00007610ff557816 */ /* 0x020fca0000000012 */
[----:B------:R-:W-:-:S05]  /*1180*/  FADD.FTZ R106, R85, R106 ;  /* 0x0000006a556a7221 */ /* 0x000fca0000010000 */
.L_x_6236:
[----:B------:R-:W-:-:S04]  /*1190*/  F2FP.BF16.PACK_AB R84, RZ, R106 ;  /* 0x0000006aff54723e */ /* 0x000fc800000010ff */
[----:B------:R-:W-:Y:S02]  /*11a0*/  PRMT R14, R14, 0x5410, R84 ;  /* 0x000054100e0e7816 */ /* 0x000fe40000000054 */
.L_x_6237:
[----:B------:R-:W-:-:S05]  /*11b0*/  PRMT R107, RZ, 0x5410, R87 ;  /* 0x00005410ff6b7816 */ /* 0x000fca0000000057 */
[----:B------:R-:W-:Y:S01]  /*11c0*/  FMUL.FTZ R107, R107, R116 ;  /* 0x000000746b6b7220 */ /* 0x000fe20000410000 */
[----:B------:R-:W-:Y:S05]  /*11d0*/  @P4 BRA `(.L_x_6238) ;  /* 0x0000002000004947 */ /* 0x000fea0003800000 */
[----:B------:R-:W-:Y:S05]  /*11e0*/  @P0 BRA `(.L_x_6239) ;  /* 0x0000003000000947 */ /* 0x000fea0003800000 */
[----:B------:R-:W-:Y:S05]  /*11f0*/  BRA `(.L_x_6240) ;  /* 0x0000004000007947 */ /* 0x000fea0003800000 */
.L_x_6238:
[----:B-----5:R-:W-:-:S05]  /*1200*/  PRMT R84, RZ, 0x5410, R19 ;  /* 0x00005410ff547816 */ /* 0x020fca0000000013 */
[----:B------:R-:W-:-:S05]  /*1210*/  FADD.FTZ R107, R84, R107 ;  /* 0x0000006b546b7221 */ /* 0x000fca0000010000 */
.L_x_6239:
[----:B------:R-:W-:-:S04]  /*1220*/  F2FP.BF16.PACK_AB R84, RZ, R107 ;  /* 0x0000006bff54723e */ /* 0x000fc800000010ff */
[----:B------:R-:W-:Y:S02]  /*1230*/  PRMT R15, R84, 0x7610, R15 ;  /* 0x00007610540f7816 */ /* 0x000fe4000000000f */
.L_x_6240:
[----:B------:R-:W-:-:S05]  /*1240*/  PRMT R87, RZ, 0x7610, R87 ;  /* 0x00007610ff577816 */ /* 0x000fca0000000057 */
[----:B------:R-:W-:Y:S01]  /*1250*/  FMUL.FTZ R113, R87, R116 ;  /* 0x0000007457717220 */ /* 0x000fe20000410000 */
[----:B------:R-:W-:Y:S05]  /*1260*/  @P4 BRA `(.L_x_6241) ;  /* 0x0000002000004947 */ /* 0x000fea0003800000 */
[----:B------:R-:W-:Y:S05]  /*1270*/  @P0 BRA `(.L_x_6242) ;  /* 0x0000003000000947 */ /* 0x000fea0003800000 */
[----:B------:R-:W-:Y:S05]  /*1280*/  BRA `(.L_x_6243) ;  /* 0x0000004000007947 */ /* 0x000fea0003800000 */
.L_x_6241:
[----:B-----5:R-:W-:-:S05]  /*1290*/  PRMT R84, RZ, 0x7610, R19 ;  /* 0x00007610ff547816 */ /* 0x020fca0000000013 */
[----:B------:R-:W-:-:S05]  /*12a0*/  FADD.FTZ R113, R84, R113 ;  /* 0x0000007154717221 */ /* 0x000fca0000010000 */
.L_x_6242:
[----:B------:R-:W-:-:S04]  /*12b0*/  F2FP.BF16.PACK_AB R84, RZ, R113 ;  /* 0x00000071ff54723e */ /* 0x000fc800000010ff */
[----:B------:R-:W-:Y:S02]  /*12c0*/  PRMT R15, R15, 0x5410, R84 ;  /* 0x000054100f0f7816 */ /* 0x000fe40000000054 */
.L_x_6243:
[----:B------:R-:W-:-:S04]  /*12d0*/  @P0 LEA R84, P4, R117, c[0x0][0x188], 0x4 ;  /* 0x0000620075540a11 */ /* 0x000fc800078820ff */
[C---:B------:R-:W-:Y:S02]  /*12e0*/  @P0 LEA.HI.X R85, R117.reuse, c[0x0][0x18c], RZ, 0x4, P4 ;  /* 0x0000630075550a11 */ /* 0x040fe400020f24ff */
[----:B------:R-:W-:-:S03]  /*12f0*/  IADD3 R117, R117, 0x100, RZ ;  /* 0x0000010075757810 */ /* 0x000fc60007ffe0ff */
[----:B------:R1:W-:Y:S04]  /*1300*/  @P0 STG.E.128 [R84.64], R12 ;  /* 0x0000000c54000986 */ /* 0x0003e8000c101d04 */
.L_x_6219:
[----:B------:R-:W-:Y:S05]  /*1310*/  BSYNC B0 ;  /* 0x0000000000007941 */ /* 0x000fea0003800000 */
.L_x_6218:
[----:B------:R-:W-:Y:S01]  /*1320*/  BSSY B0, `(.L_x_6244) ;  /* 0x0000058000007945 */ /* 0x000fe20003800000 */
[----:B------:R-:W-:Y:S05]  /*1330*/  @!P2 BRA `(.L_x_6245) ;  /* 0x000005600000a947 */ /* 0x000fea0003800000 */
[----:B-1----:R-:W-:Y:S01]  /*1340*/  HFMA2.MMA R84, -RZ, RZ, 0, 9.5367431640625e-07 ;  /* 0x00000010ff547435 */ /* 0x002fe200000001ff */
        /* <DEDUP_REMOVED lines=12> */
[----:B------:R-:W-:Y:S05]  /*1410*/  @P0 BRA `(.L_x_6247) ;  /* 0x0000003000000947 */ /* 0x000fea0003800000 */
[----:B------:R-:W-:Y:S05]  /*1420*/  BRA `(.L_x_6248) ;  /* 0x0000004000007947 */ /* 0x000fea0003800000 */
.L_x_6246:
[----:B-----5:R-:W-:-:S05]  /*1430*/  PRMT R93, RZ, 0x5410, R16 ;  /* 0x00005410ff5d7816 */ /* 0x020fca0000000010 */
[----:B------:R-:W-:-:S05]  /*1440*/  FADD.FTZ R10, R93, R10 ;  /* 0x0000000a5d0a7221 */ /* 0x000fca0000010000 */
.L_x_6247:
[----:B------:R-:W-:-:S04]  /*1450*/  F2FP.BF16.PACK_AB R92, RZ, R10 ;  /* 0x0000000aff5c723e */ /* 0x000fc800000010ff */
[----:B------:R-:W-:Y:S02]  /*1460*/  PRMT R12, R92, 0x7610, R12 ;  /* 0x000076105c0c7816 */ /* 0x000fe4000000000c */
.L_x_6248:
[----:B------:R-:W-:-:S05]  /*1470*/  PRMT R93, RZ, 0x7610, R84 ;  /* 0x00007610ff5d7816 */ /* 0x000fca0000000054 */
[----:B------:R-:W-:Y:S01]  /*1480*/  FMUL.FTZ R92, R93, R116 ;  /* 0x000000745d5c7220 */ /* 0x000fe20000410000 */
[----:B------:R-:W-:Y:S05]  /*1490*/  @P4 BRA `(.L_x_6249) ;  /* 0x0000002000004947 */ /* 0x000fea0003800000 */
[----:B------:R-:W-:Y:S05]  /*14a0*/  @P0 BRA `(.L_x_6250) ;  /* 0x0000003000000947 */ /* 0x000fea0003800000 */
[----:B------:R-:W-:Y:S05]  /*14b0*/  BRA `(.L_x_6251) ;  /* 0x0000004000007947 */ /* 0x000fea0003800000 */
.L_x_6249:
[----:B-----5:R-:W-:-:S05]  /*14c0*/  PRMT R93, RZ, 0x7610, R16 ;  /* 0x00007610ff5d7816 */ /* 0x020fca0000000010 */
[----:B------:R-:W-:-:S05]  /*14d0*/  FADD.FTZ R92, R93, R92 ;  /* 0x0000005c5d5c7221 */ /* 0x000fca0000010000 */
.L_x_6250:
[----:B------:R-:W-:-:S04]  /*14e0*/  F2FP.BF16.PACK_AB R84, RZ, R92 ;  /* 0x0000005cff54723e */ /* 0x000fc800000010ff */
[----:B------:R-:W-:Y:S02]  /*14f0*/  PRMT R12, R12, 0x5410, R84 ;  /* 0x000054100c0c7816 */ /* 0x000fe40000000054 */
.L_x_6251:
[----:B------:R-:W-:-:S05]  /*1500*/  PRMT R93, RZ, 0x5410, R85 ;  /* 0x00005410ff5d7816 */ /* 0x000fca0000000055 */
[----:B------:R-:W-:Y:S01]  /*1510*/  FMUL.FTZ R93, R93, R116 ;  /* 0x000000745d5d7220 */ /* 0x000fe20000410000 */
[----:B------:R-:W-:Y:S05]  /*1520*/  @P4 BRA `(.L_x_6252) ;  /* 0x0000002000004947 */ /* 0x000fea0003800000 */
[----:B------:R-:W-:Y:S05]  /*1530*/  @P0 BRA `(.L_x_6253) ;  /* 0x0000003000000947 */ /* 0x000fea0003800000 */
[----:B------:R-:W-:Y:S05]  /*1540*/  BRA `(.L_x_6254) ;  /* 0x0000004000007947 */ /* 0x000fea0003800000 */
.L_x_6252:
[----:B-----5:R-:W-:-:S05]  /*1550*/  PRMT R84, RZ, 0x5410, R17 ;  /* 0x00005410ff547816 */ /* 0x020fca0000000011 */
[----:B------:R-:W-:-:S05]  /*1560*/  FADD.FTZ R93, R84, R93 ;  /* 0x0000005d545d7221 */ /* 0x000fca0000010000 */
.L_x_6253:
[----:B------:R-:W-:-:S04]  /*1570*/  F2FP.BF16.PACK_AB R84, RZ, R93 ;  /* 0x0000005dff54723e */ /* 0x000fc800000010ff */
[----:B------:R-:W-:Y:S02]  /*1580*/  PRMT R13, R84, 0x7610, R13 ;  /* 0x00007610540d7816 */ /* 0x000fe4000000000d */
.L_x_6254:
[----:B------:R-:W-:-:S05]  /*1590*/  PRMT R85, RZ, 0x7610, R85 ;  /* 0x00007610ff557816 */ /* 0x000fca0000000055 */
[----:B------:R-:W-:Y:S01]  /*15a0*/  FMUL.FTZ R100, R85, R116 ;  /* 0x0000007455647220 */ /* 0x000fe20000410000 */
[----:B------:R-:W-:Y:S05]  /*15b0*/  @P4 BRA `(.L_x_6255) ;  /* 0x0000002000004947 */ /* 0x000fea0003800000 */
[----:B------:R-:W-:Y:S05]  /*15c0*/  @P0 BRA `(.L_x_6256) ;  /* 0x0000003000000947 */ /* 0x000fea0003800000 */
[----:B------:R-:W-:Y:S05]  /*15d0*/  BRA `(.L_x_6257) ;  /* 0x0000004000007947 */ /* 0x000fea0003800000 */
.L_x_6255:
[----:B-----5:R-:W-:-:S05]  /*15e0*/  PRMT R85, RZ, 0x7610, R17 ;  /* 0x00007610ff557816 */ /* 0x020fca0000000011 */
[----:B------:R-:W-:-:S05]  /*15f0*/  FADD.FTZ R100, R85, R100 ;  /* 0x0000006455647221 */ /* 0x000fca0000010000 */
.L_x_6256:
[----:B------:R-:W-:-:S04]  /*1600*/  F2FP.BF16.PACK_AB R84, RZ, R100 ;  /* 0x00000064ff54723e */ /* 0x000fc800000010ff */
[----:B------:R-:W-:Y:S02]  /*1610*/  PRMT R13, R13, 0x5410, R84 ;  /* 0x000054100d0d7816 */ /* 0x000fe40000000054 */
.L_x_6257:
[----:B------:R-:W-:-:S05]  /*1620*/  PRMT R101, RZ, 0x5410, R86 ;  /* 0x00005410ff657816 */ /* 0x000fca0000000056 */
[----:B------:R-:W-:Y:S01]  /*1630*/  FMUL.FTZ R101, R101, R116 ;  /* 0x0000007465657220 */ /* 0x000fe20000410000 */
[----:B------:R-:W-:Y:S05]  /*1640*/  @P4 BRA `(.L_x_6258) ;  /* 0x0000002000004947 */ /* 0x000fea0003800000 */
[----:B------:R-:W-:Y:S05]  /*1650*/  @P0 BRA `(.L_x_6259) ;  /* 0x0000003000000947 */ /* 0x000fea0003800000 */
[----:B------:R-:W-:Y:S05]  /*1660*/  BRA `(.L_x_6260) ;  /* 0x0000004000007947 */ /* 0x000fea0003800000 */
.L_x_6258:
[----:B-----5:R-:W-:-:S05]  /*1670*/  PRMT R84, RZ, 0x5410, R18 ;  /* 0x00005410ff547816 */ /* 0x020fca0000000012 */
[----:B------:R-:W-:-:S05]  /*1680*/  FADD.FTZ R101, R84, R101 ;  /* 0x0000006554657221 */ /* 0x000fca0000010000 */
.L_x_6259:
[----:B------:R-:W-:-:S04]  /*1690*/  F2FP.BF16.PACK_AB R84, RZ, R101 ;  /* 0x00000065ff54723e */ /* 0x000fc800000010ff */
[----:B------:R-:W-:Y:S02]  /*16a0*/  PRMT R14, R84, 0x7610, R14 ;  /* 0x00007610540e7816 */ /* 0x000fe4000000000e */
.L_x_6260:
[----:B------:R-:W-:-:S05]  /*16b0*/  PRMT R85, RZ, 0x7610, R86 ;  /* 0x00007610ff557816 */ /* 0x000fca0000000056 */
[----:B------:R-:W-:Y:S01]  /*16c0*/  FMUL.FTZ R108, R85, R116 ;  /* 0x00000074556c7220 */ /* 0x000fe20000410000 */
[----:B------:R-:W-:Y:S05]  /*16d0*/  @P4 BRA `(.L_x_6261) ;  /* 0x0000002000004947 */ /* 0x000fea0003800000 */
[----:B------:R-:W-:Y:S05]  /*16e0*/  @P0 BRA `(.L_x_6262) ;  /* 0x0000003000000947 */ /* 0x000fea0003800000 */
[----:B------:R-:W-:Y:S05]  /*16f0*/  BRA `(.L_x_6263) ;  /* 0x0000004000007947 */ /* 0x000fea0003800000 */
.L_x_6261:
[----:B-----5:R-:W-:-:S05]  /*1700*/  PRMT R85, RZ, 0x7610, R18 ;  /* 0x00007610ff557816 */ /* 0x020fca0000000012 */
[----:B------:R-:W-:-:S05]  /*1710*/  FADD.FTZ R108, R85, R108 ;  /* 0x0000006c556c7221 */ /* 0x000fca0000010000 */
.L_x_6262:
[----:B------:R-:W-:-:S04]  /*1720*/  F2FP.BF16.PACK_AB R84, RZ, R108 ;  /* 0x0000006cff54723e */ /* 0x000fc800000010ff */
[----:B------:R-:W-:Y:S02]  /*1730*/  PRMT R14, R14, 0x5410, R84 ;  /* 0x000054100e0e7816 */ /* 0x000fe40000000054 */
.L_x_6263:
[----:B------:R-:W-:-:S05]  /*1740*/  PRMT R109, RZ, 0x5410, R87 ;  /* 0x00005410ff6d7816 */ /* 0x000fca0000000057 */
[----:B------:R-:W-:Y:S01]  /*1750*/  FMUL.FTZ R109, R109, R116 ;  /* 0x000000746d6d7220 */ /* 0x000fe20000410000 */
[----:B------:R-:W-:Y:S05]  /*1760*/  @P4 BRA `(.L_x_6264) ;  /* 0x0000002000004947 */ /* 0x000fea0003800000 */
[----:B------:R-:W-:Y:S05]  /*1770*/  @P0 BRA `(.L_x_6265) ;  /* 0x0000003000000947 */ /* 0x000fea0003800000 */
[----:B------:R-:W-:Y:S05]  /*1780*/  BRA `(.L_x_6266) ;  /* 0x0000004000007947 */ /* 0x000fea0003800000 */
.L_x_6264:
[----:B-----5:R-:W-:-:S05]  /*1790*/  PRMT R84, RZ, 0x5410, R19 ;  /* 0x00005410ff547816 */ /* 0x020fca0000000013 */
[----:B------:R-:W-:-:S05]  /*17a0*/  FADD.FTZ R109, R84, R109 ;  /* 0x0000006d546d7221 */ /* 0x000fca0000010000 */
.L_x_6265:
[----:B------:R-:W-:-:S04]  /*17b0*/  F2FP.BF16.PACK_AB R84, RZ, R109 ;  /* 0x0000006dff54723e */ /* 0x000fc800000010ff */
[----:B------:R-:W-:Y:S02]  /*17c0*/  PRMT R15, R84, 0x7610, R15 ;  /* 0x00007610540f7816 */ /* 0x000fe4000000000f */
.L_x_6266:
[----:B------:R-:W-:-:S05]  /*17d0*/  PRMT R87, RZ, 0x7610, R87 ;  /* 0x00007610ff577816 */ /* 0x000fca0000000057 */
[----:B------:R-:W-:Y:S01]  /*17e0*/  FMUL.FTZ R114, R87, R116 ;  /* 0x0000007457727220 */ /* 0x000fe20000410000 */
[----:B------:R-:W-:Y:S05]  /*17f0*/  @P4 BRA `(.L_x_6267) ;  /* 0x0000002000004947 */ /* 0x000fea0003800000 */
[----:B------:R-:W-:Y:S05]  /*1800*/  @P0 BRA `(.L_x_6268) ;  /* 0x0000003000000947 */ /* 0x000fea0003800000 */
[----:B------:R-:W-:Y:S05]  /*1810*/  BRA `(.L_x_6269) ;  /* 0x0000004000007947 */ /* 0x000fea0003800000 */
.L_x_6267:
[----:B-----5:R-:W-:-:S05]  /*1820*/  PRMT R85, RZ, 0x7610, R19 ;  /* 0x00007610ff557816 */ /* 0x020fca0000000013 */
[----:B------:R-:W-:-:S05]  /*1830*/  FADD.FTZ R114, R85, R114 ;  /* 0x0000007255727221 */ /* 0x000fca0000010000 */
.L_x_6268:
[----:B------:R-:W-:-:S04]  /*1840*/  F2FP.BF16.PACK_AB R84, RZ, R114 ;  /* 0x00000072ff54723e */ /* 0x000fc800000010ff */
[----:B------:R-:W-:Y:S02]  /*1850*/  PRMT R15, R15, 0x5410, R84 ;  /* 0x000054100f0f7816 */ /* 0x000fe40000000054 */
.L_x_6269:
[----:B------:R-:W-:-:S04]  /*1860*/  @P0 LEA R84, P4, R117, c[0x0][0x188], 0x4 ;  /* 0x0000620075540a11 */ /* 0x000fc800078820ff */
[C---:B------:R-:W-:Y:S02]  /*1870*/  @P0 LEA.HI.X R85, R117.reuse, c[0x0][0x18c], RZ, 0x4, P4 ;  /* 0x0000630075550a11 */ /* 0x040fe400020f24ff */
[----:B------:R-:W-:-:S03]  /*1880*/  IADD3 R117, R117, 0x100, RZ ;  /* 0x0000010075757810 */ /* 0x000fc60007ffe0ff */
[----:B------:R1:W-:Y:S04]  /*1890*/  @P0 STG.E.128 [R84.64], R12 ;  /* 0x0000000c54000986 */ /* 0x0003e8000c101d04 */
.L_x_6245:
[----:B------:R-:W-:Y:S05]  /*18a0*/  BSYNC B0 ;  /* 0x0000000000007941 */ /* 0x000fea0003800000 */
.L_x_6244:
[----:B------:R-:W-:Y:S01]  /*18b0*/  BSSY B0, `(.L_x_6270) ;  /* 0x0000057000007945 */ /* 0x000fe20003800000 */
        /* <DEDUP_REMOVED lines=16> */
.L_x_6272:
[----:B-1---5:R-:W-:-:S05]  /*19c0*/  PRMT R94, RZ, 0x5410, R16 ;  /* 0x00005410ff5e7816 */ /* 0x022fca0000000010 */
[----:B------:R-:W-:-:S05]  /*19d0*/  FADD.FTZ R11, R94, R11 ;  /* 0x0000000b5e0b7221 */ /* 0x000fca0000010000 */
.L_x_6273:
[----:B------:R-:W-:-:S04]  /*19e0*/  F2FP.BF16.PACK_AB R94, RZ, R11 ;  /* 0x0000000bff5e723e */ /* 0x000fc800000010ff */
[----:B------:R-:W-:Y:S02]  /*19f0*/  PRMT R12, R94, 0x7610, R12 ;  /* 0x000076105e0c7816 */ /* 0x000fe4000000000c */
.L_x_6274:
[----:B------:R-:W-:-:S05]  /*1a00*/  PRMT R95, RZ, 0x7610, R84 ;  /* 0x00007610ff5f7816 */ /* 0x000fca0000000054 */
[----:B------:R-:W-:Y:S01]  /*1a10*/  FMUL.FTZ R94, R95, R116 ;  /* 0x000000745f5e7220 */ /* 0x000fe20000410000 */
[----:B------:R-:W-:Y:S05]  /*1a20*/  @P4 BRA `(.L_x_6275) ;  /* 0x0000002000004947 */ /* 0x000fea0003800000 */
[----:B------:R-:W-:Y:S05]  /*1a30*/  @P0 BRA `(.L_x_6276) ;  /* 0x0000003000000947 */ /* 0x000fea0003800000 */
[----:B------:R-:W-:Y:S05]  /*1a40*/  BRA `(.L_x_6277) ;  /* 0x0000004000007947 */ /* 0x000fea0003800000 */
.L_x_6275:
[----:B-----5:R-:W-:-:S05]  /*1a50*/  PRMT R95, RZ, 0x7610, R16 ;  /* 0x00007610ff5f7816 */ /* 0x020fca0000000010 */
[----:B------:R-:W-:-:S05]  /*1a60*/  FADD.FTZ R94, R95, R94 ;  /* 0x0000005e5f5e7221 */ /* 0x000fca0000010000 */
.L_x_6276:
[----:B------:R-:W-:-:S04]  /*1a70*/  F2FP.BF16.PACK_AB R84, RZ, R94 ;  /* 0x0000005eff54723e */ /* 0x000fc800000010ff */
[----:B------:R-:W-:Y:S02]  /*1a80*/  PRMT R12, R12, 0x5410, R84 ;  /* 0x000054100c0c7816 */ /* 0x000fe40000000054 */
.L_x_6277:
[----:B------:R-:W-:-:S05]  /*1a90*/  PRMT R95, RZ, 0x5410, R85 ;  /* 0x00005410ff5f7816 */ /* 0x000fca0000000055 */
[----:B------:R-:W-:Y:S01]  /*1aa0*/  FMUL.FTZ R95, R95, R116 ;  /* 0x000000745f5f7220 */ /* 0x000fe20000410000 */
[----:B------:R-:W-:Y:S05]  /*1ab0*/  @P4 BRA `(.L_x_6278) ;  /* 0x0000002000004947 */ /* 0x000fea0003800000 */
[----:B------:R-:W-:Y:S05]  /*1ac0*/  @P0 BRA `(.L_x_6279) ;  /* 0x0000003000000947 */ /* 0x000fea0003800000 */
[----:B------:R-:W-:Y:S05]  /*1ad0*/  BRA `(.L_x_6280) ;  /* 0x0000004000007947 */ /* 0x000fea0003800000 */
.L_x_6278:
[----:B-----5:R-:W-:-:S05]  /*1ae0*/  PRMT R84, RZ, 0x5410, R17 ;  /* 0x00005410ff547816 */ /* 0x020fca0000000011 */
[----:B------:R-:W-:-:S05]  /*1af0*/  FADD.FTZ R95, R84, R95 ;  /* 0x0000005f545f7221 */ /* 0x000fca0000010000 */
.L_x_6279:
[----:B------:R-:W-:-:S04]  /*1b00*/  F2FP.BF16.PACK_AB R84, RZ, R95 ;  /* 0x0000005fff54723e */ /* 0x000fc800000010ff */
[----:B------:R-:W-:Y:S02]  /*1b10*/  PRMT R13, R84, 0x7610, R13 ;  /* 0x00007610540d7816 */ /* 0x000fe4000000000d */
.L_x_6280:
[----:B------:R-:W-:-:S05]  /*1b20*/  PRMT R85, RZ, 0x7610, R85 ;  /* 0x00007610ff557816 */ /* 0x000fca0000000055 */
[----:B------:R-:W-:Y:S01]  /*1b30*/  FMUL.FTZ R102, R85, R116 ;  /* 0x0000007455667220 */ /* 0x000fe20000410000 */
[----:B------:R-:W-:Y:S05]  /*1b40*/  @P4 BRA `(.L_x_6281) ;  /* 0x0000002000004947 */ /* 0x000fea0003800000 */
[----:B------:R-:W-:Y:S05]  /*1b50*/  @P0 BRA `(.L_x_6282) ;  /* 0x0000003000000947 */ /* 0x000fea0003800000 */
[----:B------:R-:W-:Y:S05]  /*1b60*/  BRA `(.L_x_6283) ;  /* 0x0000004000007947 */ /* 0x000fea0003800000 */
.L_x_6281:
[----:B-----5:R-:W-:-:S05]  /*1b70*/  PRMT R85, RZ, 0x7610, R17 ;  /* 0x00007610ff557816 */ /* 0x020fca0000000011 */
[----:B------:R-:W-:-:S05]  /*1b80*/  FADD.FTZ R102, R85, R102 ;  /* 0x0000006655667221 */ /* 0x000fca0000010000 */
.L_x_6282:
[----:B------:R-:W-:-:S04]  /*1b90*/  F2FP.BF16.PACK_AB R84, RZ, R102 ;  /* 0x00000066ff54723e */ /* 0x000fc800000010ff */
[----:B------:R-:W-:Y:S02]  /*1ba0*/  PRMT R13, R13, 0x5410, R84 ;  /* 0x000054100d0d7816 */ /* 0x000fe40000000054 */
.L_x_6283:
[----:B------:R-:W-:-:S05]  /*1bb0*/  PRMT R103, RZ, 0x5410, R86 ;  /* 0x00005410ff677816 */ /* 0x000fca0000000056 */
[----:B------:R-:W-:Y:S01]  /*1bc0*/  FMUL.FTZ R103, R103, R116 ;  /* 0x0000007467677220 */ /* 0x000fe20000410000 */
[----:B------:R-:W-:Y:S05]  /*1bd0*/  @P4 BRA `(.L_x_6284) ;  /* 0x0000002000004947 */ /* 0x000fea0003800000 */
[----:B------:R-:W-:Y:S05]  /*1be0*/  @P0 BRA `(.L_x_6285) ;  /* 0x0000003000000947 */ /* 0x000fea0003800000 */
[----:B------:R-:W-:Y:S05]  /*1bf0*/  BRA `(.L_x_6286) ;  /* 0x0000004000007947 */ /* 0x000fea0003800000 */
.L_x_6284:
[----:B-----5:R-:W-:-:S05]  /*1c00*/  PRMT R84, RZ, 0x5410, R18 ;  /* 0x00005410ff547816 */ /* 0x020fca0000000012 */
[----:B------:R-:W-:-:S05]  /*1c10*/  FADD.FTZ R103, R84, R103 ;  /* 0x0000006754677221 */ /* 0x000fca0000010000 */
.L_x_6285:
[----:B------:R-:W-:-:S04]  /*1c20*/  F2FP.BF16.PACK_AB R84, RZ, R103 ;  /* 0x00000067ff54723e */ /* 0x000fc800000010ff */
[----:B------:R-:W-:Y:S02]  /*1c30*/  PRMT R14, R84, 0x7610, R14 ;  /* 0x00007610540e7816 */ /* 0x000fe4000000000e */
.L_x_6286:
[----:B------:R-:W-:-:S05]  /*1c40*/  PRMT R85, RZ, 0x7610, R86 ;  /* 0x00007610ff557816 */ /* 0x000fca0000000056 */
[----:B------:R-:W-:Y:S01]  /*1c50*/  FMUL.FTZ R110, R85, R116 ;  /* 0x00000074556e7220 */ /* 0x000fe20000410000 */
[----:B------:R-:W-:Y:S05]  /*1c60*/  @P4 BRA `(.L_x_6287) ;  /* 0x0000002000004947 */ /* 0x000fea0003800000 */
[----:B------:R-:W-:Y:S05]  /*1c70*/  @P0 BRA `(.L_x_6288) ;  /* 0x0000003000000947 */ /* 0x000fea0003800000 */
[----:B------:R-:W-:Y:S05]  /*1c80*/  BRA `(.L_x_6289) ;  /* 0x0000004000007947 */ /* 0x000fea0003800000 */
.L_x_6287:
[----:B-----5:R-:W-:-:S05]  /*1c90*/  PRMT R85, RZ, 0x7610, R18 ;  /* 0x00007610ff557816 */ /* 0x020fca0000000012 */
[----:B------:R-:W-:-:S05]  /*1ca0*/  FADD.FTZ R110, R85, R110 ;  /* 0x0000006e556e7221 */ /* 0x000fca0000010000 */
.L_x_6288:
[----:B------:R-:W-:-:S04]  /*1cb0*/  F2FP.BF16.PACK_AB R84, RZ, R110 ;  /* 0x0000006eff54723e */ /* 0x000fc800000010ff */
[----:B------:R-:W-:Y:S02]  /*1cc0*/  PRMT R14, R14, 0x5410, R84 ;  /* 0x000054100e0e7816 */ /* 0x000fe40000000054 */
.L_x_6289:
[----:B------:R-:W-:-:S05]  /*1cd0*/  PRMT R111, RZ, 0x5410, R87 ;  /* 0x00005410ff6f7816 */ /* 0x000fca0000000057 */
[----:B------:R-:W-:Y:S01]  /*1ce0*/  FMUL.FTZ R111, R111, R116 ;  /* 0x000000746f6f7220 */ /* 0x000fe20000410000 */
[----:B------:R-:W-:Y:S05]  /*1cf0*/  @P4 BRA `(.L_x_6290) ;  /* 0x0000002000004947 */ /* 0x000fea0003800000 */
[----:B------:R-:W-:Y:S05]  /*1d00*/  @P0 BRA `(.L_x_6291) ;  /* 0x0000003000000947 */ /* 0x000fea0003800000 */
[----:B------:R-:W-:Y:S05]  /*1d10*/  BRA `(.L_x_6292) ;  /* 0x0000004000007947 */ /* 0x000fea0003800000 */
.L_x_6290:
[----:B-----5:R-:W-:-:S05]  /*1d20*/  PRMT R84, RZ, 0x5410, R19 ;  /* 0x00005410ff547816 */ /* 0x020fca0000000013 */
[----:B------:R-:W-:-:S05]  /*1d30*/  FADD.FTZ R111, R84, R111 ;  /* 0x0000006f546f7221 */ /* 0x000fca0000010000 */
.L_x_6291:
[----:B------:R-:W-:-:S04]  /*1d40*/  F2FP.BF16.PACK_AB R84, RZ, R111 ;  /* 0x0000006fff54723e */ /* 0x000fc800000010ff */
[----:B------:R-:W-:Y:S02]  /*1d50*/  PRMT R15, R84, 0x7610, R15 ;  /* 0x00007610540f7816 */ /* 0x000fe4000000000f */
.L_x_6292:
[----:B------:R-:W-:-:S05]  /*1d60*/  PRMT R87, RZ, 0x7610, R87 ;  /* 0x00007610ff577816 */ /* 0x000fca0000000057 */
[----:B------:R-:W-:Y:S01]  /*1d70*/  FMUL.FTZ R115, R87, R116 ;  /* 0x0000007457737220 */ /* 0x000fe20000410000 */
[----:B------:R-:W-:Y:S05]  /*1d80*/  @P4 BRA `(.L_x_6293) ;  /* 0x0000002000004947 */ /* 0x000fea0003800000 */
[----:B------:R-:W-:Y:S05]  /*1d90*/  @P0 BRA `(.L_x_6294) ;  /* 0x0000003000000947 */ /* 0x000fea0003800000 */
[----:B------:R-:W-:Y:S05]  /*1da0*/  BRA `(.L_x_6295) ;  /* 0x0000004000007947 */ /* 0x000fea0003800000 */
.L_x_6293:
[----:B-----5:R-:W-:-:S05]  /*1db0*/  PRMT R84, RZ, 0x7610, R19 ;  /* 0x00007610ff547816 */ /* 0x020fca0000000013 */
[----:B------:R-:W-:-:S05]  /*1dc0*/  FADD.FTZ R115, R84, R115 ;  /* 0x0000007354737221 */ /* 0x000fca0000010000 */
.L_x_6294:
[----:B------:R-:W-:-:S04]  /*1dd0*/  F2FP.BF16.PACK_AB R84, RZ, R115 ;  /* 0x00000073ff54723e */ /* 0x000fc800000010ff */
[----:B------:R-:W-:Y:S02]  /*1de0*/  PRMT R15, R15, 0x5410, R84 ;  /* 0x000054100f0f7816 */ /* 0x000fe40000000054 */
.L_x_6295:
[----:B------:R-:W-:-:S04]  /*1df0*/  @P0 LEA R84, P4, R117, c[0x0][0x188], 0x4 ;  /* 0x0000620075540a11 */ /* 0x000fc800078820ff */
[----:B------:R-:W-:-:S05]  /*1e00*/  @P0 LEA.HI.X R85, R117, c[0x0][0x18c], RZ, 0x4, P4 ;  /* 0x0000630075550a11 */ /* 0x000fca00020f24ff */
[----:B------:R1:W-:Y:S04]  /*1e10*/  @P0 STG.E.128 [R84.64], R12 ;  /* 0x0000000c54000986 */ /* 0x0003e8000c101d04 */
.L_x_6271:
[----:B------:R-:W-:Y:S05]  /*1e20*/  BSYNC B0 ;  /* 0x0000000000007941 */ /* 0x000fea0003800000 */
.L_x_6270:
[----:B-1----:R-:W-:Y:S01]  /*1e30*/  FADD.FTZ R84, RZ, R0 ;  /* 0x00000000ff547221 */ /* 0x002fe20000010000 */
        /* <DEDUP_REMOVED lines=41> */
.L_x_6308:
[----:B--2---:R-:W-:Y:S01]  /*20d0*/  FADD.FTZ R120, R84, R118 ;  /* 0x0000007654787221 */ /* 0x004fe20000010000 */
[----:B------:R-:W-:Y:S05]  /*20e0*/  BRA.DIV ~URZ, `(.L_x_6297) ;  /* 0x000013e27f007947 */ /* 0x000fea000b800000 */
[----:B-1----:R-:W1:Y:S02]  /*20f0*/  SHFL.BFLY PT, R84, R120, 0x2, 0x1f ;  /* 0x0c401f0078547f89 */ /* 0x002e6400000e0000 */
[----:B-1----:R-:W-:-:S05]  /*2100*/  FADD.FTZ R85, R120, R84 ;  /* 0x0000005478557221 */ /* 0x002fca0000010000 */
[----:B------:R-:W1:Y:S02]  /*2110*/  SHFL.BFLY PT, R84, R85, 0x4, 0x1f ;  /* 0x0c801f0055547f89 */ /* 0x000e6400000e0000 */
[----:B-1----:R-:W-:-:S05]  /*2120*/  FADD.FTZ R86, R85, R84 ;  /* 0x0000005455567221 */ /* 0x002fca0000010000 */
[----:B------:R-:W1:Y:S02]  /*2130*/  SHFL.BFLY PT, R87, R86, 0x8, 0x1f ;  /* 0x0d001f0056577f89 */ /* 0x000e6400000e0000 */
[----:B-1----:R-:W-:-:S05]  /*2140*/  FADD.FTZ R87, R86, R87 ;  /* 0x0000005756577221 */ /* 0x002fca0000010000 */
[----:B------:R-:W1:Y:S02]  /*2150*/  SHFL.BFLY PT, R84, R87, 0x10, 0x1f ;  /* 0x0e001f0057547f89 */ /* 0x000e6400000e0000 */
[----:B-1----:R-:W-:-:S04]  /*2160*/  FADD.FTZ R117, R87, R84 ;  /* 0x0000005457757221 */ /* 0x002fc80000010000 */
[----:B0-----:R-:W-:-:S04]  /*2170*/  FMUL.FTZ R84, R6, R117 ;  /* 0x0000007506547220 */ /* 0x001fc80000410000 */
        /* <DEDUP_REMOVED lines=74> */
.L_x_6309:
[C---:B------:R-:W-:Y:S01]  /*2620*/  LOP3.LUT P4, RZ, R8.reuse, 0x1f, RZ, 0xc0, !PT ;  /* 0x0000001f08ff7812 */ /* 0x040fe2000788c0ff */
        /* <DEDUP_REMOVED lines=11> */
[----:B0-----:R-:W-:Y:S01]  /*26e0*/  HFMA2.MMA R120, -RZ, RZ, 0, 0 ;  /* 0x00000000ff787435 */ /* 0x001fe200000001ff */
[----:B------:R-:W-:Y:S02]  /*26f0*/  ISETP.NE.AND P5, PT, RZ, UR6, PT ;  /* 0x00000006ff007c0c */ /* 0x000fe4000bfa5270 */
[----:B------:R-:W-:Y:S03]  /*2700*/  BSSY B0, `(.L_x_6298) ;  /* 0x0000065000007945 */ /* 0x000fe60003800000 */
[----:B------:R-:W-:-:S04]  /*2710*/  @!P4 MOV R120, R3 ;  /* 0x000000030078c202 */ /* 0x000fc80000000f00 */
[----:B------:R-:W-:Y:S01]  /*2720*/  I2F R123, R120 ;  /* 0x00000078007b7306 */ /* 0x000fe20000201400 */
[----:B------:R-:W0:Y:S04]  /*2730*/  SHFL.DOWN PT, R121, R120, 0x4, 0x1f ;  /* 0x08801f0078797f89 */ /* 0x000e2800000e0000 */
[----:B------:R-:W1:Y:S01]  /*2740*/  @!P4 LDS.64 R84, [R117.X8] ;  /* 0x000000007554c984 */ /* 0x000e620000008a00 */
[----:B------:R-:W-:Y:S02]  /*2750*/  LOP3.LUT P4, RZ, R87, 0x1f, R8, 0xf8, !PT ;  /* 0x0000001f57ff7812 */ /* 0x000fe4000788f808 */
[----:B0-----:R-:W-:Y:S01]  /*2760*/  IADD3 R116, R121, R120, RZ ;  /* 0x0000007879747210 */ /* 0x001fe20007ffe0ff */
[----:B------:R0:W2:Y:S08]  /*2770*/  I2F R119, R121 ;  /* 0x0000007900777306 */ /* 0x0000b00000201400 */
[----:B------:R-:W3:Y:S01]  /*2780*/  I2F R86, R116 ;  /* 0x0000007400567306 */ /* 0x000ee20000201400 */
[----:B0-----:R-:W0:Y:S04]  /*2790*/  SHFL.DOWN PT, R121, R116, 0x2, 0x1f ;  /* 0x08401f0074797f89 */ /* 0x001e2800000e0000 */
[----:B-1----:R-:W1:Y:S01]  /*27a0*/  SHFL.DOWN PT, R118, R84, 0x4, 0x1f ;  /* 0x08801f0054767f89 */ /* 0x002e6200000e0000 */
[----:B0-----:R-:W-:Y:S01]  /*27b0*/  IADD3 R120, R116, R121, RZ ;  /* 0x0000007974787210 */ /* 0x001fe20007ffe0ff */
[----:B-1----:R-:W-:-:S02]  /*27c0*/  FADD.FTZ R122, -R118, R84 ;  /* 0x00000054767a7221 */ /* 0x002fc40000010100 */
[----:B--2---:R-:W-:Y:S02]  /*27d0*/  FMUL.FTZ R124, R118, R119 ;  /* 0x00000077767c7220 */ /* 0x004fe40000410000 */
[----:B---3--:R-:W0:Y:S01]  /*27e0*/  MUFU.RCP R118, R86 ;  /* 0x0000005600767308 */ /* 0x008e220000001000 */
[----:B------:R-:W-:Y:S02]  /*27f0*/  FMUL.FTZ R122, R122, R122 ;  /* 0x0000007a7a7a7220 */ /* 0x000fe40000410000 */
[----:B------:R-:W-:Y:S02]  /*2800*/  FFMA.FTZ R117, R123, R84, R124 ;  /* 0x000000547b757223 */ /* 0x000fe4000001007c */
[----:B------:R-:W-:Y:S02]  /*2810*/  FMUL.FTZ R124, R122, R123 ;  /* 0x0000007b7a7c7220 */ /* 0x000fe40000410000 */
[----:B------:R-:W1:Y:S02]  /*2820*/  SHFL.DOWN PT, R122, R85, 0x4, 0x1f ;  /* 0x08801f00557a7f89 */ /* 0x000e6400000e0000 */
[----:B------:R-:W-:-:S02]  /*2830*/  FMUL.FTZ R124, R124, R119 ;  /* 0x000000777c7c7220 */ /* 0x000fc40000410000 */
[----:B------:R-:W2:Y:S01]  /*2840*/  I2F R119, R121 ;  /* 0x0000007900777306 */ /* 0x000ea20000201400 */
[----:B0-----:R-:W-:-:S05]  /*2850*/  FMUL.FTZ R117, R118, R117 ;  /* 0x0000007576757220 */ /* 0x001fca0000410000 */
[----:B------:R-:W0:Y:S01]  /*2860*/  SHFL.DOWN PT, R84, R117, 0x2, 0x1f ;  /* 0x08401f0075547f89 */ /* 0x000e2200000e0000 */
[----:B-1----:R-:W-:-:S04]  /*2870*/  FADD.FTZ R123, R122, R85 ;  /* 0x000000557a7b7221 */ /* 0x002fc80000010000 */
[----:B------:R-:W-:Y:S02]  /*2880*/  FFMA.FTZ R122, R118, R124, R123 ;  /* 0x0000007c767a7223 */ /* 0x000fe4000001007b */
[----:B------:R-:W1:Y:S03]  /*2890*/  I2F R118, R120 ;  /* 0x0000007800767306 */ /* 0x000e660000201400 */
[----:B------:R-:W3:Y:S01]  /*28a0*/  SHFL.DOWN PT, R85, R122, 0x2, 0x1f ;  /* 0x08401f007a557f89 */ /* 0x000ee200000e0000 */
[----:B0-----:R-:W-:Y:S02]  /*28b0*/  FADD.FTZ R123, R117, -R84 ;  /* 0x80000054757b7221 */ /* 0x001fe40000010000 */
[----:B--2---:R-:W-:Y:S02]  /*28c0*/  FMUL.FTZ R84, R84, R119 ;  /* 0x0000007754547220 */ /* 0x004fe40000410000 */
[----:B------:R-:W-:-:S02]  /*28d0*/  FMUL.FTZ R123, R123, R123 ;  /* 0x0000007b7b7b7220 */ /* 0x000fc40000410000 */
[C---:B------:R-:W-:Y:S02]  /*28e0*/  FFMA.FTZ R125, R86.reuse, R117, R84 ;  /* 0x00000075567d7223 */ /* 0x040fe40000010054 */
[----:B------:R-:W0:Y:S01]  /*28f0*/  SHFL.DOWN PT, R117, R120, 0x1, 0x1f ;  /* 0x08201f0078757f89 */ /* 0x000e2200000e0000 */
[----:B-1----:R-:W1:Y:S01]  /*2900*/  MUFU.RCP R84, R118 ;  /* 0x0000007600547308 */ /* 0x002e620000001000 */
[----:B------:R-:W-:-:S04]  /*2910*/  FMUL.FTZ R86, R86, R123 ;  /* 0x0000007b56567220 */ /* 0x000fc80000410000 */
[----:B------:R-:W-:Y:S02]  /*2920*/  FMUL.FTZ R86, R86, R119 ;  /* 0x0000007756567220 */ /* 0x000fe40000410000 */
[----:B---3--:R-:W-:Y:S02]  /*2930*/  FADD.FTZ R119, R122, R85 ;  /* 0x000000557a777221 */ /* 0x008fe40000010000 */
[C---:B-1----:R-:W-:Y:S02]  /*2940*/  FMUL.FTZ R85, R84.reuse, R125 ;  /* 0x0000007d54557220 */ /* 0x042fe40000410000 */
[----:B------:R-:W-:-:S03]  /*2950*/  FFMA.FTZ R84, R84, R86, R119 ;  /* 0x0000005654547223 */ /* 0x000fc60000010077 */
[----:B------:R-:W1:Y:S01]  /*2960*/  SHFL.DOWN PT, R116, R85, 0x1, 0x1f ;  /* 0x08201f0055747f89 */ /* 0x000e6200000e0000 */
[----:B0-----:R-:W-:-:S03]  /*2970*/  IADD3 R121, R120, R117, RZ ;  /* 0x0000007578797210 */ /* 0x001fc60007ffe0ff */
[----:B------:R-:W0:Y:S01]  /*2980*/  SHFL.DOWN PT, R119, R84, 0x1, 0x1f ;  /* 0x08201f0054777f89 */ /* 0x000e2200000e0000 */
[----:B------:R-:W2:Y:S08]  /*2990*/  I2F R117, R117 ;  /* 0x0000007500757306 */ /* 0x000eb00000201400 */
[----:B------:R-:W3:Y:S01]  /*29a0*/  I2F R86, R121 ;  /* 0x0000007900567306 */ /* 0x000ee20000201400 */
[----:B-1----:R-:W-:-:S02]  /*29b0*/  FADD.FTZ R120, R85, -R116 ;  /* 0x8000007455787221 */ /* 0x002fc40000010000 */
[----:B--2---:R-:W-:Y:S02]  /*29c0*/  FMUL.FTZ R116, R116, R117 ;  /* 0x0000007574747220 */ /* 0x004fe40000410000 */
[----:B------:R-:W-:-:S03]  /*29d0*/  FMUL.FTZ R123, R120, R120 ;  /* 0x00000078787b7220 */ /* 0x000fc60000410000 */
[----:B---3--:R-:W1:Y:S01]  /*29e0*/  MUFU.RCP R86, R86 ;  /* 0x0000005600567308 */ /* 0x008e620000001000 */
[C---:B------:R-:W-:Y:S02]  /*29f0*/  FFMA.FTZ R125, R118.reuse, R85, R116 ;  /* 0x00000055767d7223 */ /* 0x040fe40000010074 */
[----:B------:R-:W-:Y:S02]  /*2a00*/  FMUL.FTZ R123, R118, R123 ;  /* 0x0000007b767b7220 */ /* 0x000fe40000410000 */
[----:B0-----:R-:W-:Y:S01]  /*2a10*/  FADD.FTZ R119, R84, R119 ;  /* 0x0000007754777221 */ /* 0x001fe20000010000 */
[----:B------:R-:W-:Y:S01]  /*2a20*/  MOV R84, c[0x0][0x1e0] ;  /* 0x0000780000547a02 */ /* 0x000fe20000000f00 */
[----:B------:R-:W-:Y:S02]  /*2a30*/  FMUL.FTZ R123, R123, R117 ;  /* 0x000000757b7b7220 */ /* 0x000fe40000410000 */
[C---:B-1----:R-:W-:Y:S02]  /*2a40*/  FMUL.FTZ R125, R86.reuse, R125 ;  /* 0x0000007d567d7220 */ /* 0x042fe40000410000 */
[----:B------:R-:W-:Y:S01]  /*2a50*/  FFMA.FTZ R123, R86, R123, R119 ;  /* 0x0000007b567b7223 */ /* 0x000fe20000010077 */
[----:B------:R-:W-:-:S02]  /*2a60*/  @!P4 MOV R86, 0x4 ;  /* 0x000000040056c802 */ /* 0x000fc40000000f00 */
        /* <DEDUP_REMOVED lines=15> */
[----:B------:R-:W-:Y:S02]  /*2b60*/  FADD.FTZ R86, R89, -R116 ;  /* 0x8000007459567221 */ /* 0x000fe40000010000 */
[C---:B------:R-:W-:Y:S02]  /*2b70*/  FMUL.FTZ R85, R117.reuse, R84 ;  /* 0x0000005475557220 */ /* 0x040fe40000410000 */
[----:B------:R-:W-:Y:S02]  /*2b80*/  FMUL.FTZ R86, R117, R86 ;  /* 0x0000005675567220 */ /* 0x000fe40000410000 */
[----:B-----5:R-:W-:Y:S02]  /*2b90*/  FFMA.FTZ R84, R72, R85, R80 ;  /* 0x0000005548547223 */ /* 0x020fe40000010050 */
[----:B------:R-:W-:-:S02]  /*2ba0*/  FFMA.FTZ R85, R73, R86, R81 ;  /* 0x0000005649557223 */ /* 0x000fc40000010051 */
[--C-:B------:R-:W-:Y:S02]  /*2bb0*/  FADD.FTZ R86, R88, -R116.reuse ;  /* 0x8000007458567221 */ /* 0x100fe40000010000 */
[--C-:B------:R-:W-:Y:S01]  /*2bc0*/  FADD.FTZ R120, R98, -R116.reuse ;  /* 0x8000007462787221 */ /* 0x100fe20000010000 */
[----:B------:R-:W-:Y:S01]  /*2bd0*/  F2FP.BF16.PACK_AB R84, R85, R84 ;  /* 0x000000545554723e */ /* 0x000fe200000010ff */
        /* <DEDUP_REMOVED lines=23> */
.L_x_6299:
[----:B------:R-:W-:Y:S05]  /*2d50*/  BSYNC B0 ;  /* 0x0000000000007941 */ /* 0x000fea0003800000 */
.L_x_6298:
[----:B------:R-:W-:Y:S01]  /*2d60*/  ISETP.GE.U32.AND P4, PT, R7, 0x200, PT ;  /* 0x000002000700780c */ /* 0x000fe20003f86070 */
[----:B------:R-:W-:-:S12]  /*2d70*/  BSSY B0, `(.L_x_6300) ;  /* 0x0000022000007945 */ /* 0x000fd80003800000 */
        /* <DEDUP_REMOVED lines=33> */
.L_x_6301:
[----:B------:R-:W-:Y:S05]  /*2f90*/  BSYNC B0 ;  /* 0x0000000000007941 */ /* 0x000fea0003800000 */
.L_x_6300:
[----:B------:R-:W-:Y:S01]  /*2fa0*/  BSSY B0, `(.L_x_6302) ;  /* 0x0000022000007945 */ /* 0x000fe20003800000 */
        /* <DEDUP_REMOVED lines=33> */
.L_x_6303:
[----:B------:R-:W-:Y:S05]  /*31c0*/  BSYNC B0 ;  /* 0x0000000000007941 */ /* 0x000fea0003800000 */
.L_x_6302:
[----:B------:R-:W-:Y:S01]  /*31d0*/  BSSY B0, `(.L_x_6304) ;  /* 0x0000021000007945 */ /* 0x000fe20003800000 */
[----:B------:R-:W-:Y:S05]  /*31e0*/  @!P3 BRA `(.L_x_6305) ;  /* 0x000001f00000b947 */ /* 0x000fea0003800000 */
[--C-:B------:R-:W-:Y:S02]  /*31f0*/  FADD.FTZ R124, R111, -R116.reuse ;  /* 0x800000746f7c7221 */ /* 0x100fe40000010000 */
[--C-:B0-----:R-:W-:Y:S02]  /*3200*/  FADD.FTZ R85, R115, -R116.reuse ;  /* 0x8000007473557221 */ /* 0x101fe40000010000 */
[--C-:B------:R-:W-:Y:S02]  /*3210*/  FADD.FTZ R84, R11, -R116.reuse ;  /* 0x800000740b547221 */ /* 0x100fe40000010000 */
[--C-:B------:R-:W-:Y:S02]  /*3220*/  FADD.FTZ R122, R94, -R116.reuse ;  /* 0x800000745e7a7221 */ /* 0x100fe40000010000 */
[----:B------:R-:W-:Y:S02]  /*3230*/  FMUL.FTZ R87, R117, R124 ;  /* 0x0000007c75577220 */ /* 0x000fe40000410000 */
[----:B------:R-:W-:-:S02]  /*3240*/  FADD.FTZ R120, R95, -R116 ;  /* 0x800000745f787221 */ /* 0x000fc40000010000 */
[--C-:B------:R-:W-:Y:S02]  /*3250*/  FADD.FTZ R118, R102, -R116.reuse ;  /* 0x8000007466767221 */ /* 0x100fe40000010000 */
[--C-:B------:R-:W-:Y:S02]  /*3260*/  FADD.FTZ R86, R103, -R116.reuse ;  /* 0x8000007467567221 */ /* 0x100fe40000010000 */
[C---:B------:R-:W-:Y:S02]  /*3270*/  FMUL.FTZ R124, R117.reuse, R85 ;  /* 0x00000055757c7220 */ /* 0x040fe40000410000 */
[----:B------:R-:W-:Y:S02]  /*3280*/  FADD.FTZ R116, R110, -R116 ;  /* 0x800000746e747221 */ /* 0x000fe40000010000 */
[C---:B------:R-:W-:Y:S02]  /*3290*/  FMUL.FTZ R85, R117.reuse, R84 ;  /* 0x0000005475557220 */ /* 0x040fe40000410000 */
[----:B------:R-:W-:-:S02]  /*32a0*/  FMUL.FTZ R84, R117, R122 ;  /* 0x0000007a75547220 */ /* 0x000fc40000410000 */
[C---:B------:R-:W-:Y:S02]  /*32b0*/  FMUL.FTZ R119, R117.reuse, R120 ;  /* 0x0000007875777220 */ /* 0x040fe40000410000 */
[C---:B------:R-:W-:Y:S02]  /*32c0*/  FMUL.FTZ R118, R117.reuse, R118 ;  /* 0x0000007675767220 */ /* 0x040fe40000410000 */
[C---:B------:R-:W-:Y:S02]  /*32d0*/  FMUL.FTZ R121, R117.reuse, R86 ;  /* 0x0000005675797220 */ /* 0x040fe40000410000 */
[----:B------:R-:W-:Y:S02]  /*32e0*/  FMUL.FTZ R120, R117, R116 ;  /* 0x0000007475787220 */ /* 0x000fe40000410000 */
[----:B-----5:R-:W-:Y:S02]  /*32f0*/  FFMA.FTZ R116, R24, R85, R32 ;  /* 0x0000005518747223 */ /* 0x020fe40000010020 */
[----:B------:R-:W-:-:S02]  /*3300*/  FFMA.FTZ R117, R25, R84, R33 ;  /* 0x0000005419757223 */ /* 0x000fc40000010021 */
[----:B------:R-:W-:Y:S02]  /*3310*/  FFMA.FTZ R85, R26, R119, R34 ;  /* 0x000000771a557223 */ /* 0x000fe40000010022 */
[----:B------:R-:W-:Y:S01]  /*3320*/  FFMA.FTZ R87, R22, R87, R30 ;  /* 0x0000005716577223 */ /* 0x000fe2000001001e */
[----:B------:R-:W-:Y:S01]  /*3330*/  F2FP.BF16.PACK_AB R84, R117, R116 ;  /* 0x000000747554723e */ /* 0x000fe200000010ff */
[----:B------:R-:W-:Y:S01]  /*3340*/  HFMA2.MMA R117, -RZ, RZ, 0, 9.5367431640625e-07 ;  /* 0x00000010ff757435 */ /* 0x000fe200000001ff */
[----:B------:R-:W-:Y:S02]  /*3350*/  FFMA.FTZ R124, R23, R124, R31 ;  /* 0x0000007c177c7223 */ /* 0x000fe4000001001f */
[----:B------:R-:W-:Y:S02]  /*3360*/  FFMA.FTZ R86, R20, R121, R28 ;  /* 0x0000007914567223 */ /* 0x000fe4000001001c */
[----:B------:R-:W-:Y:S01]  /*3370*/  FFMA.FTZ R119, R21, R120, R29 ;  /* 0x0000007815777223 */ /* 0x000fe2000001001d */
[----:B------:R-:W-:Y:S01]  /*3380*/  F2FP.BF16.PACK_AB R87, R124, R87 ;  /* 0x000000577c57723e */ /* 0x000fe200000010ff */
[----:B------:R-:W-:-:S03]  /*3390*/  FFMA.FTZ R118, R27, R118, R35 ;  /* 0x000000761b767223 */ /* 0x000fc60000010023 */
[----:B------:R-:W-:Y:S01]  /*33a0*/  F2FP.BF16.PACK_AB R86, R119, R86 ;  /* 0x000000567756723e */ /* 0x000fe200000010ff */
[----:B------:R-:W-:Y:S01]  /*33b0*/  IMAD.WIDE.U32 R116, R2, R117, c[0x0][0x208] ;  /* 0x0000820002747625 */ /* 0x000fe200078e0075 */
[----:B------:R-:W-:-:S05]  /*33c0*/  F2FP.BF16.PACK_AB R85, R118, R85 ;  /* 0x000000557655723e */ /* 0x000fca00000010ff */
[----:B------:R0:W-:Y:S02]  /*33d0*/  STG.E.128 [R116.64], R84 ;  /* 0x0000005474007986 */ /* 0x0001e4000c101d04 */
.L_x_6305:
[----:B------:R-:W-:Y:S05]  /*33e0*/  BSYNC B0 ;  /* 0x0000000000007941 */ /* 0x000fea0003800000 */
.L_x_6304:
[----:B------:R-:W-:Y:S02]  /*33f0*/  IADD3 R5, R5, c[0x0][0x160], RZ ;  /* 0x0000580005057a10 */ /* 0x000fe40007ffe0ff */
[----:B------:R-:W-:Y:S02]  /*3400*/  LOP3.LUT P5, RZ, R4, 0xff, RZ, 0xc0, !PT ;  /* 0x000000ff04ff7812 */ /* 0x000fe400078ac0ff */
[----:B------:R-:W-:Y:S02]  /*3410*/  ISETP.GE.AND P4, PT, R5, c[0x0][0x164], PT ;  /* 0x0000590005007a0c */ /* 0x000fe40003f86270 */
[----:B------:R-:W-:-:S11]  /*3420*/  SEL R4, RZ, 0x1, P5 ;  /* 0x00000001ff047807 */ /* 0x000fd60002800000 */
[----:B0----5:R-:W-:Y:S01]  /*3430*/  @P4 CALL.REL.NOINC `(.L_x_6306) ;  /* 0x0000001000004944 */ /* 0x021fe20003c00000 */
[----:B------:R-:W-:Y:S05]  /*3440*/  BRA `(.L_x_6307) ;  /* 0xffffd2d000007947 */ /* 0x000fea000383ffff */
.L_x_6306:
[----:B------:R-:W-:Y:S05]  /*3450*/  EXIT ;  /* 0x000000000000794d */ /* 0x000fea0003800000 */
.L_x_6296:
[----:B------:R-:W-:Y:S01]  /*3460*/  HFMA2.MMA R119, -RZ, RZ, 0, 5.9604644775390625e-08 ;  /* 0x00000001ff777435 */ /* 0x000fe200000001ff */
[----:B------:R-:W-:Y:S02]  /*3470*/  MOV R120, R84 ;  /* 0x0000005400787202 */ /* 0x000fe40000000f00 */
[----:B------:R-:W-:Y:S02]  /*3480*/  MOV R117, 0x1f ;  /* 0x0000001f00757802 */ /* 0x000fe40000000f00 */
[----:B------:R-:W-:Y:S02]  /*3490*/  MOV R118, 0xffffffff ;  /* 0xffffffff00767802 */ /* 0x000fe40000000f00 */
[----:B------:R-:W-:Y:S02]  /*34a0*/  MOV R86, 0x34c0 ;  /* 0x000034c000567802 */ /* 0x000fe40000000f00 */
[----:B0----5:R-:W-:Y:S05]  /*34b0*/  CALL.REL.NOINC `($__internal_32_$__cuda_sm70_shflsync_bfly_p) ;  /* 0x000007b000007944 */ /* 0x021fea0003c00000 */
[----:B01----:R-:W-:Y:S05]  /*34c0*/  BRA `(.L_x_6308) ;  /* 0xffffec0000007947 */ /* 0x003fea000383ffff */
.L_x_6297:
[----:B------:R-:W-:Y:S01]  /*34d0*/  HFMA2.MMA R119, -RZ, RZ, 0, 1.1920928955078125e-07 ;  /* 0x00000002ff777435 */ /* 0x000fe200000001ff */
[----:B------:R-:W-:Y:S02]  /*34e0*/  MOV R117, 0x1f ;  /* 0x0000001f00757802 */ /* 0x000fe40000000f00 */
[----:B------:R-:W-:-:S02]  /*34f0*/  MOV R118, 0xffffffff ;  /* 0xffffffff00767802 */ /* 0x000fc40000000f00 */
[----:B------:R-:W-:Y:S02]  /*3500*/  MOV R86, 0x3520 ;  /* 0x0000352000567802 */ /* 0x000fe40000000f00 */
[----:B01---5:R-:W-:Y:S05]  /*3510*/  CALL.REL.NOINC `($__internal_32_$__cuda_sm70_shflsync_bfly_p) ;  /* 0x0000075000007944 */ /* 0x023fea0003c00000 */
[----:B0-----:R-:W-:Y:S01]  /*3520*/  HFMA2.MMA R119, -RZ, RZ, 0, 2.384185791015625e-07 ;  /* 0x00000004ff777435 */ /* 0x001fe200000001ff */
[----:B-1----:R-:W-:Y:S01]  /*3530*/  FADD.FTZ R120, R120, R118 ;  /* 0x0000007678787221 */ /* 0x002fe20000010000 */
[----:B------:R-:W-:Y:S02]  /*3540*/  MOV R117, 0x1f ;  /* 0x0000001f00757802 */ /* 0x000fe40000000f00 */
[----:B------:R-:W-:Y:S02]  /*3550*/  MOV R118, 0xffffffff ;  /* 0xffffffff00767802 */ /* 0x000fe40000000f00 */
[----:B------:R-:W-:Y:S02]  /*3560*/  MOV R86, 0x3580 ;  /* 0x0000358000567802 */ /* 0x000fe40000000f00 */
[----:B------:R-:W-:Y:S05]  /*3570*/  CALL.REL.NOINC `($__internal_32_$__cuda_sm70_shflsync_bfly_p) ;  /* 0x000006f000007944 */ /* 0x000fea0003c00000 */
[----:B0-----:R-:W-:Y:S01]  /*3580*/  HFMA2.MMA R119, -RZ, RZ, 0, 4.76837158203125e-07 ;  /* 0x00000008ff777435 */ /* 0x001fe200000001ff */
[----:B-1----:R-:W-:Y:S01]  /*3590*/  FADD.FTZ R120, R120, R118 ;  /* 0x0000007678787221 */ /* 0x002fe20000010000 */
[----:B------:R-:W-:Y:S02]  /*35a0*/  MOV R117, 0x1f ;  /* 0x0000001f00757802 */ /* 0x000fe40000000f00 */
[----:B------:R-:W-:-:S02]  /*35b0*/  MOV R118, 0xffffffff ;  /* 0xffffffff00767802 */ /* 0x000fc40000000f00 */
[----:B------:R-:W-:Y:S02]  /*35c0*/  MOV R86, 0x35e0 ;  /* 0x000035e000567802 */ /* 0x000fe40000000f00 */
[----:B------:R-:W-:Y:S05]  /*35d0*/  CALL.REL.NOINC `($__internal_32_$__cuda_sm70_shflsync_bfly_p) ;  /* 0x0000069000007944 */ /* 0x000fea0003c00000 */
[----:B0-----:R-:W-:Y:S01]  /*35e0*/  HFMA2.MMA R119, -RZ, RZ, 0, 9.5367431640625e-07 ;  /* 0x00000010ff777435 */ /* 0x001fe200000001ff */
[----:B-1----:R-:W-:Y:S01]  /*35f0*/  FADD.FTZ R120, R120, R118 ;  /* 0x0000007678787221 */ /* 0x002fe20000010000 */
[----:B------:R-:W-:Y:S02]  /*3600*/  MOV R117, 0x1f ;  /* 0x0000001f00757802 */ /* 0x000fe40000000f00 */
[----:B------:R-:W-:Y:S02]  /*3610*/  MOV R118, 0xffffffff ;  /* 0xffffffff00767802 */ /* 0x000fe40000000f00 */
[----:B------:R-:W-:Y:S02]  /*3620*/  MOV R86, 0x3640 ;  /* 0x0000364000567802 */ /* 0x000fe40000000f00 */
[----:B------:R-:W-:Y:S05]  /*3630*/  CALL.REL.NOINC `($__internal_32_$__cuda_sm70_shflsync_bfly_p) ;  /* 0x0000063000007944 */ /* 0x000fea0003c00000 */
        /* <DEDUP_REMOVED lines=72> */
[----:B------:R-:W-:Y:S05]  /*3ac0*/  CALL.REL.NOINC `($__internal_32_$__cuda_sm70_shflsync_bfly_p) ;  /* 0x000001a000007944 */ /* 0x000fea0003c00000 */
[----:B0-----:R-:W-:Y:S01]  /*3ad0*/  HFMA2.MMA R119, -RZ, RZ, 0, 1.1920928955078125e-07 ;  /* 0x00000002ff777435 */ /* 0x001fe200000001ff */
[----:B-1----:R-:W-:Y:S01]  /*3ae0*/  FADD.FTZ R120, R85, R118 ;  /* 0x0000007655787221 */ /* 0x002fe20000010000 */
[----:B------:R-:W-:Y:S02]  /*3af0*/  MOV R117, 0x1f ;  /* 0x0000001f00757802 */ /* 0x000fe40000000f00 */
[----:B------:R-:W-:Y:S02]  /*3b00*/  MOV R118, 0xffffffff ;  /* 0xffffffff00767802 */ /* 0x000fe40000000f00 */
[----:B------:R-:W-:Y:S02]  /*3b10*/  MOV R86, 0x3b30 ;  /* 0x00003b3000567802 */ /* 0x000fe40000000f00 */
[----:B------:R-:W-:Y:S05]  /*3b20*/  CALL.REL.NOINC `($__internal_32_$__cuda_sm70_shflsync_bfly_p) ;  /* 0x0000014000007944 */ /* 0x000fea0003c00000 */
[----:B0-----:R-:W-:Y:S01]  /*3b30*/  HFMA2.MMA R119, -RZ, RZ, 0, 2.384185791015625e-07 ;  /* 0x00000004ff777435 */ /* 0x001fe200000001ff */
[----:B-1----:R-:W-:Y:S01]  /*3b40*/  FADD.FTZ R120, R120, R118 ;  /* 0x0000007678787221 */ /* 0x002fe20000010000 */
[----:B------:R-:W-:Y:S02]  /*3b50*/  MOV R117, 0x1f ;  /* 0x0000001f00757802 */ /* 0x000fe40000000f00 */
[----:B------:R-:W-:-:S02]  /*3b60*/  MOV R118, 0xffffffff ;  /* 0xffffffff00767802 */ /* 0x000fc40000000f00 */
[----:B------:R-:W-:Y:S02]  /*3b70*/  MOV R86, 0x3b90 ;  /* 0x00003b9000567802 */ /* 0x000fe40000000f00 */
[----:B------:R-:W-:Y:S05]  /*3b80*/  CALL.REL.NOINC `($__internal_32_$__cuda_sm70_shflsync_bfly_p) ;  /* 0x000000e000007944 */ /* 0x000fea0003c00000 */
[----:B0-----:R-:W-:Y:S01]  /*3b90*/  HFMA2.MMA R119, -RZ, RZ, 0, 4.76837158203125e-07 ;  /* 0x00000008ff777435 */ /* 0x001fe200000001ff */
[----:B-1----:R-:W-:Y:S01]  /*3ba0*/  FADD.FTZ R120, R120, R118 ;  /* 0x0000007678787221 */ /* 0x002fe20000010000 */
[----:B------:R-:W-:Y:S02]  /*3bb0*/  MOV R117, 0x1f ;  /* 0x0000001f00757802 */ /* 0x000fe40000000f00 */
[----:B------:R-:W-:Y:S02]  /*3bc0*/  MOV R118, 0xffffffff ;  /* 0xffffffff00767802 */ /* 0x000fe40000000f00 */
[----:B------:R-:W-:Y:S02]  /*3bd0*/  MOV R86, 0x3bf0 ;  /* 0x00003bf000567802 */ /* 0x000fe40000000f00 */
[----:B------:R-:W-:Y:S05]  /*3be0*/  CALL.REL.NOINC `($__internal_32_$__cuda_sm70_shflsync_bfly_p) ;  /* 0x0000008000007944 */ /* 0x000fea0003c00000 */
[----:B0-----:R-:W-:Y:S01]  /*3bf0*/  HFMA2.MMA R119, -RZ, RZ, 0, 9.5367431640625e-07 ;  /* 0x00000010ff777435 */ /* 0x001fe200000001ff */
[----:B-1----:R-:W-:Y:S01]  /*3c00*/  FADD.FTZ R120, R120, R118 ;  /* 0x0000007678787221 */ /* 0x002fe20000010000 */
[----:B------:R-:W-:Y:S02]  /*3c10*/  MOV R117, 0x1f ;  /* 0x0000001f00757802 */ /* 0x000fe40000000f00 */
[----:B------:R-:W-:-:S02]  /*3c20*/  MOV R118, 0xffffffff ;  /* 0xffffffff00767802 */ /* 0x000fc40000000f00 */
[----:B------:R-:W-:Y:S02]  /*3c30*/  MOV R86, 0x3c50 ;  /* 0x00003c5000567802 */ /* 0x000fe40000000f00 */
[----:B------:R-:W-:Y:S05]  /*3c40*/  CALL.REL.NOINC `($__internal_32_$__cuda_sm70_shflsync_bfly_p) ;  /* 0x0000002000007944 */ /* 0x000fea0003c00000 */
[----:B01----:R-:W-:Y:S01]  /*3c50*/  MOV R117, R118 ;  /* 0x0000007600757202 */ /* 0x003fe20000000f00 */
[----:B------:R-:W-:Y:S05]  /*3c60*/  BRA `(.L_x_6309) ;  /* 0xffffe9b000007947 */ /* 0x000fea000383ffff */
        .weak           $__internal_32_$__cuda_sm70_shflsync_bfly_p
        .type           $__internal_32_$__cuda_sm70_shflsync_bfly_p,@function
        .size           $__internal_32_$__cuda_sm70_shflsync_bfly_p,(.L_x_29096 - $__internal_32_$__cuda_sm70_shflsync_bfly_p)
$__internal_32_$__cuda_sm70_shflsync_bfly_p:
[----:B------:R-:W-:Y:S01]  /*3c70*/  HFMA2.MMA R87, -RZ, RZ, 0, 0 ;  /* 0x00000000ff577435 */ /* 0x000fe200000001ff */
[----:B------:R-:W-:Y:S04]  /*3c80*/  WARPSYNC R118 ;  /* 0x0000007600007348 */ /* 0x000fe80003800000 */
[----:B------:R0:W1:Y:S01]  /*3c90*/  SHFL.BFLY PT, R118, R120, R119, R117 ;  /* 0x0c00007778767389 */ /* 0x00006200000e0075 */
[----:B------:R-:W-:Y:S05]  /*3ca0*/  RET.REL.NODEC R86 `(_ZN10layer_norm13ln_fwd_kernelINS_13Kernel_traitsIf13__nv_bfloat16S2_S2_fjLj8192ELj1ELj1ELj8ELj16ENS_18Kernel_traits_baseILj8192EfS2_S2_S2_fjLj256EEEEELb0ELb0ELb0ELb0EEEvNS_9FwdParamsE) ;  /* 0xffffc35056007950 */ /* 0x000fea0003c3ffff */
.L_x_6310:
        /* <DEDUP_REMOVED lines=13> */
.L_x_29096:


//--------------------- .text._ZN10layer_norm13ln_fwd_kernelINS_13Kernel_traitsIf13__nv_bfloat16S2_S2_fjLj8192ELj1ELj1ELj8ELj16ENS_18Kernel_traits_baseILj8192EfS2_S2_S2_fjLj256EEEEELb0ELb0ELb0ELb1EEEvNS_9FwdParamsE --------------------------
	.section	.text._ZN10layer_norm13ln_fwd_kernelINS_13Kernel_traitsIf13__nv_bfloat16S2_S2_fjLj8192ELj1ELj1ELj8ELj16ENS_18Kernel_traits_baseILj8192EfS2_S2_S2_fjLj256EEEEELb0ELb0ELb0ELb1EEEvNS_9FwdParamsE,"ax",@progbits
	.sectioninfo	@"SHI_REGISTERS=128"
	.align	128
        .global         _ZN10layer_norm13ln_fwd_kernelINS_13Kernel_traitsIf13__nv_bfloat16S2_S2_fjLj8192ELj1ELj1ELj8ELj16ENS_18Kernel_traits_baseILj8192EfS2_S2_S2_fjLj256EEEEELb0ELb0ELb0ELb1EEEvNS_9FwdParamsE
        .type           _ZN10layer_norm13ln_fwd_kernelINS_13Kernel_traitsIf13__nv_bfloat16S2_S2_fjLj8192ELj1ELj1ELj8ELj16ENS_18Kernel_traits_baseILj8192EfS2_S2_S2_fjLj256EEEEELb0ELb0ELb0ELb1EEEvNS_9FwdParamsE,@function
        .size           _ZN10layer_norm13ln_fwd_kernelINS_13Kernel_traitsIf13__nv_bfloat16S2_S2_fjLj8192ELj1ELj1ELj8ELj16ENS_18Kernel_traits_baseILj8192EfS2_S2_S2_fjLj256EEEEELb0ELb0ELb0ELb1EEEvNS_9FwdParamsE,(.L_x_29097 - _ZN10layer_norm13ln_fwd_kernelINS_13Kernel_traitsIf13__nv_bfloat16S2_S2_fjLj8192ELj1ELj1ELj8ELj16ENS_18Kernel_traits_baseILj8192EfS2_S2_S2_fjLj256EEEEELb0ELb0ELb0ELb1EEEvNS_9FwdParamsE)
        .other          _ZN10layer_norm13ln_fwd_kernelINS_13Kernel_traitsIf13__nv_bfloat16S2_S2_fjLj8192ELj1ELj1ELj8ELj16ENS_18Kernel_traits_baseILj8192EfS2_S2_S2_fjLj256EEEEELb0ELb0ELb0ELb1EEEvNS_9FwdParamsE,@"STO_CUDA_ENTRY STV_DEFAULT"
_ZN10layer_norm13ln_fwd_kernelINS_13Kernel_traitsIf13__nv_bfloat16S2_S2_fjLj8192ELj1ELj1ELj8ELj16ENS_18Kernel_traits_baseILj8192EfS2_S2_S2_fjLj256EEEEELb0ELb0ELb0ELb1EEEvNS_9FwdParamsE:
.text._ZN10layer_norm13ln_fwd_kernelINS_13Kernel_traitsIf13__nv_bfloat16S2_S2_fjLj8192ELj1ELj1ELj8ELj16ENS_18Kernel_traits_baseILj8192EfS2_S2_S2_fjLj256EEEEELb0ELb0ELb0ELb1EEEvNS_9FwdParamsE:
[----:B------:R-:W-:Y:S02]  /*0000*/  MOV R1, c[0x0][0x28] ;  /* 0x00000a0000017a02 */ /* 0x000fe40000000f00 */
[----:B------:R-:W0:Y:S01]  /*0010*/  S2R R7, SR_TID.X ;  /* 0x0000000000077919 */ /* 0x000e220000002100 */
[----:B------:R-:W-:Y:S01]  /*0020*/  ISETP.NE.U32.AND P0, PT, RZ, c[0x0][0x218], PT ;  /* 0x00008600ff007a0c */ /* 0x000fe20003f05070 */
[----:B------:R-:W-:Y:S01]  /*0030*/  CS2R R80, SRZ ;  /* 0x0000000000507805 */ /* 0x000fe2000001ff00 */
[----:B------:R-:W-:Y:S01]  /*0040*/  CS2R R82, SRZ ;  /* 0x0000000000527805 */ /* 0x000fe2000001ff00 */
[----:B------:R-:W-:Y:S01]  /*0050*/  CS2R R76, SRZ ;  /* 0x00000000004c7805 */ /* 0x000fe2000001ff00 */
[----:B------:R-:W-:Y:S01]  /*0060*/  ISETP.NE.AND.EX P0, PT, RZ, c[0x0][0x21c], PT, P0 ;  /* 0x00008700ff007a0c */ /* 0x000fe20003f05300 */
[----:B------:R-:W-:Y:S01]  /*0070*/  CS2R R78, SRZ ;  /* 0x00000000004e7805 */ /* 0x000fe2000001ff00 */
        /* <DEDUP_REMOVED lines=12> */
[----:B------:R-:W-:Y:S01]  /*0140*/  ULDC.64 UR4, c[0x0][0x118] ;  /* 0x0000460000047ab9 */ /* 0x000fe20000000a00 */
[----:B------:R-:W1:Y:S01]  /*0150*/  S2UR UR6, SR_CTAID.X ;  /* 0x00000000000679c3 */ /* 0x000e620000002500 */
[----:B0-----:R-:W-:-:S02]  /*0160*/  SHF.L.U32 R0, R7, 0x5, RZ ;  /* 0x0000000507007819 */ /* 0x001fc400000006ff */
[----:B------:R-:W-:Y:S02]  /*0170*/  SHF.R.U32.HI R6, RZ, 0x8, R7 ;  /* 0x00000008ff067819 */ /* 0x000fe40000011607 */
[----:B------:R-:W-:-:S04]  /*0180*/  LOP3.LUT R0, R0, 0x1fe0, RZ, 0xc0, !PT ;  /* 0x00001fe000007812 */ /* 0x000fc800078ec0ff */
[C---:B------:R-:W-:Y:S02]  /*0190*/  IADD3 R2, P1, R0.reuse, c[0x0][0x218], RZ ;  /* 0x0000860000027a10 */ /* 0x040fe40007f3e0ff */
[----:B------:R-:W-:Y:S02]  /*01a0*/  IADD3 R8, P2, R0, c[0x0][0x1b0], RZ ;  /* 0x00006c0000087a10 */ /* 0x000fe40007f5e0ff */
[----:B------:R-:W-:Y:S02]  /*01b0*/  IADD3.X R3, RZ, c[0x0][0x21c], RZ, P1, !PT ;  /* 0x00008700ff037a10 */ /* 0x000fe40000ffe4ff */
[----:B------:R-:W-:-:S03]  /*01c0*/  IADD3.X R9, RZ, c[0x0][0x1b4], RZ, P2, !PT ;  /* 0x00006d00ff097a10 */ /* 0x000fc600017fe4ff */
[----:B------:R0:W5:Y:S01]  /*01d0*/  @P0 LDG.E.128 R80, [R2.64] ;  /* 0x0000000402500981 */ /* 0x000162000c1e1d00 */
[----:B-1----:R-:W-:-:S03]  /*01e0*/  IADD3 R5, R6, UR6, RZ ;  /* 0x0000000606057c10 */ /* 0x002fc6000fffe0ff */
[----:B------:R0:W5:Y:S01]  /*01f0*/  @P0 LDG.E.128 R76, [R2.64+0x10] ;  /* 0x00001004024c0981 */ /* 0x000162000c1e1d00 */
[----:B------:R-:W-:-:S03]  /*0200*/  ISETP.GE.AND P1, PT, R5, c[0x0][0x164], PT ;  /* 0x0000590005007a0c */ /* 0x000fc60003f26270 */
[----:B------:R0:W5:Y:S04]  /*0210*/  @P0 LDG.E.128 R72, [R2.64+0x2000] ;  /* 0x0020000402480981 */ /* 0x000168000c1e1d00 */
[----:B------:R0:W5:Y:S04]  /*0220*/  @P0 LDG.E.128 R68, [R2.64+0x2010] ;  /* 0x0020100402440981 */ /* 0x000168000c1e1d00 */
[----:B------:R0:W5:Y:S04]  /*0230*/  @P0 LDG.E.128 R64, [R2.64+0x4000] ;  /* 0x0040000402400981 */ /* 0x000168000c1e1d00 */
[----:B------:R0:W5:Y:S04]  /*0240*/  @P0 LDG.E.128 R60, [R2.64+0x4010] ;  /* 0x00401004023c0981 */ /* 0x000168000c1e1d00 */
[----:B------:R0:W5:Y:S04]  /*0250*/  @P0 LDG.E.128 R56, [R2.64+0x6000] ;  /* 0x0060000402380981 */ /* 0x000168000c1e1d00 */
[----:B------:R0:W5:Y:S01]  /*0260*/  @P0 LDG.E.128 R52, [R2.64+0x6010] ;  /* 0x0060100402340981 */ /* 0x000162000c1e1d00 */
[----:B------:R-:W-:Y:S05]  /*0270*/  @P1 EXIT ;  /* 0x000000000000194d */ /* 0x000fea0003800000 */
[----:B------:R1:W5:Y:S04]  /*0280*/  LDG.E.128 R48, [R8.64] ;  /* 0x0000000408307981 */ /* 0x000368000c1e1d00 */
[----:B------:R1:W5:Y:S04]  /*0290*/  LDG.E.128 R44, [R8.64+0x10] ;  /* 0x00001004082c7981 */ /* 0x000368000c1e1d00 */
[----:B------:R1:W5:Y:S04]  /*02a0*/  LDG.E.128 R40, [R8.64+0x2000] ;  /* 0x0020000408287981 */ /* 0x000368000c1e1d00 */
[----:B------:R1:W5:Y:S04]  /*02b0*/  LDG.E.128 R36, [R8.64+0x2010] ;  /* 0x0020100408247981 */ /* 0x000368000c1e1d00 */
[----:B------:R1:W5:Y:S04]  /*02c0*/  LDG.E.128 R32, [R8.64+0x4000] ;  /* 0x0040000408207981 */ /* 0x000368000c1e1d00 */
[----:B------:R1:W5:Y:S04]  /*02d0*/  LDG.E.128 R28, [R8.64+0x4010] ;  /* 0x00401004081c7981 */ /* 0x000368000c1e1d00 */
[----:B------:R1:W5:Y:S04]  /*02e0*/  LDG.E.128 R24, [R8.64+0x6000] ;  /* 0x0060000408187981 */ /* 0x000368000c1e1d00 */
[----:B------:R1:W5:Y:S01]  /*02f0*/  LDG.E.128 R20, [R8.64+0x6010] ;  /* 0x0060100408147981 */ /* 0x000362000c1e1d00 */
[----:B------:R-:W-:Y:S01]  /*0300*/  MOV R0, c[0x0][0x180] ;  /* 0x0000600000007a02 */ /* 0x000fe20000000f00 */
[----:B------:R-:W-:Y:S01]  /*0310*/  HFMA2.MMA R89, -RZ, RZ, 0, 5.9604644775390625e-08 ;  /* 0x00000001ff597435 */ /* 0x000fe200000001ff */
[----:B------:R-:W-:Y:S01]  /*0320*/  SHF.L.U32 R6, R6, 0x3, RZ ;  /* 0x0000000306067819 */ /* 0x000fe200000006ff */
[----:B------:R-:W-:Y:S01]  /*0330*/  ULDC.U8 UR6, c[0x0][0x1f0] ;  /* 0x00007c0000067ab9 */ /* 0x000fe20000000000 */
[----:B------:R-:W-:-:S02]  /*0340*/  LOP3.LUT P0, RZ, R0, c[0x0][0x1c0], RZ, 0xfc, !PT ;  /* 0x0000700000ff7a12 */ /* 0x000fc4000780fcff */
[----:B------:R-:W-:Y:S02]  /*0350*/  MOV R0, c[0x0][0x184] ;  /* 0x0000610000007a02 */ /* 0x000fe40000000f00 */
[----:B0-----:R-:W-:Y:S02]  /*0360*/  SHF.R.U32.HI R2, RZ, 0x5, R7 ;  /* 0x00000005ff027819 */ /* 0x001fe40000011607 */
[----:B------:R-:W-:Y:S02]  /*0370*/  LOP3.LUT P0, RZ, R0, c[0x0][0x1c4], RZ, 0xfc, P0 ;  /* 0x0000710000ff7a12 */ /* 0x000fe4000000fcff */
[C---:B------:R-:W-:Y:S02]  /*0380*/  LOP3.LUT R4, R7.reuse, 0x1f, RZ, 0xc0, !PT ;  /* 0x0000001f07047812 */ /* 0x040fe400078ec0ff */
[----:B------:R-:W-:Y:S02]  /*0390*/  LOP3.LUT R3, R7, 0xff, RZ, 0xc0, !PT ;  /* 0x000000ff07037812 */ /* 0x000fe400078ec0ff */
[----:B------:R-:W-:-:S02]  /*03a0*/  LOP3.LUT R2, R2, 0x7, RZ, 0xc0, !PT ;  /* 0x0000000702027812 */ /* 0x000fc400078ec0ff */
[----:B-1----:R-:W-:Y:S02]  /*03b0*/  IADD3 R0, R6, 0x8, RZ ;  /* 0x0000000806007810 */ /* 0x002fe40007ffe0ff */
.L_x_6410:
        /* <DEDUP_REMOVED lines=10> */
[C---:B------:R-:W-:Y:S02]  /*0460*/  IMAD.WIDE.U32 R84, R88.reuse, R113, c[0x0][0x170] ;  /* 0x00005c0058547625 */ /* 0x040fe400078e0071 */
[C---:B------:R-:W-:Y:S02]  /*0470*/  @P2 LEA R92, P3, R88.reuse, c[0x0][0x180], 0x4 ;  /* 0x00006000585c2a11 */ /* 0x040fe400078620ff */
[----:B------:R-:W-:Y:S02]  /*0480*/  @P1 IMAD.WIDE R8, R5, R8, c[0x0][0x1c0] ;  /* 0x0000700005081625 */ /* 0x000fe400078e0208 */
[----:B------:R-:W2:Y:S04]  /*0490*/  LDG.E.128 R84, [R84.64] ;  /* 0x0000000454547981 */ /* 0x000ea8000c1e1d00 */
[----:B------:R-:W3:Y:S01]  /*04a0*/  @P1 LDG.E.U16 R8, [R8.64] ;  /* 0x0000000408081981 */ /* 0x000ee2000c1e1500 */
[----:B------:R-:W-:-:S05]  /*04b0*/  @P2 LEA.HI.X R93, R88, c[0x0][0x184], RZ, 0x4, P3 ;  /* 0x00006100585d2a11 */ /* 0x000fca00018f24ff */
[----:B-----5:R0:W5:Y:S01]  /*04c0*/  @P2 LDG.E.128 R16, [R92.64] ;  /* 0x000000045c102981 */ /* 0x020162000c1e1d00 */
[----:B------:R-:W-:-:S04]  /*04d0*/  ISETP.NE.U32.AND P3, PT, RZ, c[0x0][0x180], PT ;  /* 0x00006000ff007a0c */ /* 0x000fc80003f65070 */
[----:B------:R-:W-:Y:S02]  /*04e0*/  ISETP.NE.AND.EX P3, PT, RZ, c[0x0][0x184], PT, P3 ;  /* 0x00006100ff007a0c */ /* 0x000fe40003f65330 */
[----:B------:R-:W-:Y:S02]  /*04f0*/  MOV R90, 0x3f800000 ;  /* 0x3f800000005a7802 */ /* 0x000fe40000000f00 */
[----:B--2---:R-:W-:Y:S02]  /*0500*/  PRMT R11, RZ, 0x5410, R84 ;  /* 0x00005410ff0b7816 */ /* 0x004fe40000000054 */
[----:B---3--:R-:W-:-:S05]  /*0510*/  @P1 PRMT R90, RZ, 0x5410, R8 ;  /* 0x00005410ff5a1816 */ /* 0x008fca0000000008 */
[----:B------:R-:W-:Y:S02]  /*0520*/  FMUL.FTZ R11, R11, R90 ;  /* 0x0000005a0b0b7220 */ /* 0x000fe40000410000 */
[----:B------:R-:W-:Y:S05]  /*0530*/  @P3 BRA `(.L_x_6311) ;  /* 0x0000002000003947 */ /* 0x000fea0003800000 */
[----:B0-----:R-:W-:Y:S05]  /*0540*/  @P0 BRA `(.L_x_6312) ;  /* 0x0000003000000947 */ /* 0x001fea0003800000 */
[----:B------:R-:W-:Y:S05]  /*0550*/  BRA `(.L_x_6313) ;  /* 0x0000004000007947 */ /* 0x000fea0003800000 */
.L_x_6311:
[----:B0----5:R-:W-:-:S05]  /*0560*/  PRMT R8, RZ, 0x5410, R16 ;  /* 0x00005410ff087816 */ /* 0x021fca0000000010 */
[----:B------:R-:W-:-:S05]  /*0570*/  FADD.FTZ R11, R11, R8 ;  /* 0x000000080b0b7221 */ /* 0x000fca0000010000 */
.L_x_6312:
[----:B------:R-:W-:-:S04]  /*0580*/  F2FP.BF16.PACK_AB R8, RZ, R11 ;  /* 0x0000000bff08723e */ /* 0x000fc800000010ff */
[----:B------:R-:W-:Y:S02]  /*0590*/  PRMT R12, R8, 0x7610, R12 ;  /* 0x00007610080c7816 */ /* 0x000fe4000000000c */
.L_x_6313:
[----:B------:R-:W-:-:S05]  /*05a0*/  PRMT R9, RZ, 0x7610, R84 ;  /* 0x00007610ff097816 */ /* 0x000fca0000000054 */
[----:B------:R-:W-:Y:S01]  /*05b0*/  FMUL.FTZ R92, R9, R90 ;  /* 0x0000005a095c7220 */ /* 0x000fe20000410000 */
[----:B------:R-:W-:Y:S05]  /*05c0*/  @P3 BRA `(.L_x_6314) ;  /* 0x0000002000003947 */ /* 0x000fea0003800000 */
[----:B------:R-:W-:Y:S05]  /*05d0*/  @P0 BRA `(.L_x_6315) ;  /* 0x0000003000000947 */ /* 0x000fea0003800000 */
[----:B------:R-:W-:Y:S05]  /*05e0*/  BRA `(.L_x_6316) ;  /* 0x0000004000007947 */ /* 0x000fea0003800000 */
.L_x_6314:
[----:B-----5:R-:W-:-:S05]  /*05f0*/  PRMT R9, RZ, 0x7610, R16 ;  /* 0x00007610ff097816 */ /* 0x020fca0000000010 */
[----:B------:R-:W-:-:S05]  /*0600*/  FADD.FTZ R92, R92, R9 ;  /* 0x000000095c5c7221 */ /* 0x000fca0000010000 */
.L_x_6315:
[----:B------:R-:W-:-:S04]  /*0610*/  F2FP.BF16.PACK_AB R8, RZ, R92 ;  /* 0x0000005cff08723e */ /* 0x000fc800000010ff */
[----:B------:R-:W-:Y:S02]  /*0620*/  PRMT R12, R12, 0x5410, R8 ;  /* 0x000054100c0c7816 */ /* 0x000fe40000000008 */
.L_x_6316:
[----:B------:R-:W-:-:S05]  /*0630*/  PRMT R91, RZ, 0x5410, R85 ;  /* 0x00005410ff5b7816 */ /* 0x000fca0000000055 */
[----:B------:R-:W-:Y:S01]  /*0640*/  FMUL.FTZ R91, R91, R90 ;  /* 0x0000005a5b5b7220 */ /* 0x000fe20000410000 */
[----:B------:R-:W-:Y:S05]  /*0650*/  @P3 BRA `(.L_x_6317) ;  /* 0x0000002000003947 */ /* 0x000fea0003800000 */
[----:B------:R-:W-:Y:S05]  /*0660*/  @P0 BRA `(.L_x_6318) ;  /* 0x0000003000000947 */ /* 0x000fea0003800000 */
[----:B------:R-:W-:Y:S05]  /*0670*/  BRA `(.L_x_6319) ;  /* 0x0000004000007947 */ /* 0x000fea0003800000 */
.L_x_6317:
[----:B-----5:R-:W-:-:S05]  /*0680*/  PRMT R8, RZ, 0x5410, R17 ;  /* 0x00005410ff087816 */ /* 0x020fca0000000011 */
[----:B------:R-:W-:-:S05]  /*0690*/  FADD.FTZ R91, R91, R8 ;  /* 0x000000085b5b7221 */ /* 0x000fca0000010000 */
.L_x_6318:
[----:B------:R-:W-:-:S04]  /*06a0*/  F2FP.BF16.PACK_AB R8, RZ, R91 ;  /* 0x0000005bff08723e */ /* 0x000fc800000010ff */
[----:B------:R-:W-:Y:S02]  /*06b0*/  PRMT R13, R8, 0x7610, R13 ;  /* 0x00007610080d7816 */ /* 0x000fe4000000000d */
.L_x_6319:
[----:B------:R-:W-:-:S05]  /*06c0*/  PRMT R85, RZ, 0x7610, R85 ;  /* 0x00007610ff557816 */ /* 0x000fca0000000055 */
[----:B------:R-:W-:Y:S01]  /*06d0*/  FMUL.FTZ R94, R85, R90 ;  /* 0x0000005a555e7220 */ /* 0x000fe20000410000 */
[----:B------:R-:W-:Y:S05]  /*06e0*/  @P3 BRA `(.L_x_6320) ;  /* 0x0000002000003947 */ /* 0x000fea0003800000 */
[----:B------:R-:W-:Y:S05]  /*06f0*/  @P0 BRA `(.L_x_6321) ;  /* 0x0000003000000947 */ /* 0x000fea0003800000 */
[----:B------:R-:W-:Y:S05]  /*0700*/  BRA `(.L_x_6322) ;  /* 0x0000004000007947 */ /* 0x000fea0003800000 */
.L_x_6320:
[----:B-----5:R-:W-:-:S05]  /*0710*/  PRMT R9, RZ, 0x7610, R17 ;  /* 0x00007610ff097816 */ /* 0x020fca0000000011 */
[----:B------:R-:W-:-:S05]  /*0720*/  FADD.FTZ R94, R94, R9 ;  /* 0x000000095e5e7221 */ /* 0x000fca0000010000 */
.L_x_6321:
[----:B------:R-:W-:-:S04]  /*0730*/  F2FP.BF16.PACK_AB R8, RZ, R94 ;  /* 0x0000005eff08723e */ /* 0x000fc800000010ff */
[----:B------:R-:W-:Y:S02]  /*0740*/  PRMT R13, R13, 0x5410, R8 ;  /* 0x000054100d0d7816 */ /* 0x000fe40000000008 */
.L_x_6322:
[----:B------:R-:W-:-:S05]  /*0750*/  PRMT R93, RZ, 0x5410, R86 ;  /* 0x00005410ff5d7816 */ /* 0x000fca0000000056 */
[----:B------:R-:W-:Y:S01]  /*0760*/  FMUL.FTZ R93, R93, R90 ;  /* 0x0000005a5d5d7220 */ /* 0x000fe20000410000 */
[----:B------:R-:W-:Y:S05]  /*0770*/  @P3 BRA `(.L_x_6323) ;  /* 0x0000002000003947 */ /* 0x000fea0003800000 */
[----:B------:R-:W-:Y:S05]  /*0780*/  @P0 BRA `(.L_x_6324) ;  /* 0x0000003000000947 */ /* 0x000fea0003800000 */
[----:B------:R-:W-:Y:S05]  /*0790*/  BRA `(.L_x_6325) ;  /* 0x0000004000007947 */ /* 0x000fea0003800000 */
.L_x_6323:
[----:B-----5:R-:W-:-:S05]  /*07a0*/  PRMT R8, RZ, 0x5410, R18 ;  /* 0x00005410ff087816 */ /* 0x020fca0000000012 */
[----:B------:R-:W-:-:S05]  /*07b0*/  FADD.FTZ R93, R93, R8 ;  /* 0x000000085d5d7221 */ /* 0x000fca0000010000 */
.L_x_6324:
[----:B------:R-:W-:-:S04]  /*07c0*/  F2FP.BF16.PACK_AB R8, RZ, R93 ;  /* 0x0000005dff08723e */ /* 0x000fc800000010ff */
[----:B------:R-:W-:Y:S02]  /*07d0*/  PRMT R14, R8, 0x7610, R14 ;  /* 0x00007610080e7816 */ /* 0x000fe4000000000e */
.L_x_6325:
[----:B------:R-:W-:-:S05]  /*07e0*/  PRMT R9, RZ, 0x7610, R86 ;  /* 0x00007610ff097816 */ /* 0x000fca0000000056 */
[----:B------:R-:W-:Y:S01]  /*07f0*/  FMUL.FTZ R96, R9, R90 ;  /* 0x0000005a09607220 */ /* 0x000fe20000410000 */
[----:B------:R-:W-:Y:S05]  /*0800*/  @P3 BRA `(.L_x_6326) ;  /* 0x0000002000003947 */ /* 0x000fea0003800000 */
[----:B------:R-:W-:Y:S05]  /*0810*/  @P0 BRA `(.L_x_6327) ;  /* 0x0000003000000947 */ /* 0x000fea0003800000 */
[----:B------:R-:W-:Y:S05]  /*0820*/  BRA `(.L_x_6328) ;  /* 0x0000004000007947 */ /* 0x000fea0003800000 */
.L_x_6326:
[----:B-----5:R-:W-:-:S05]  /*0830*/  PRMT R9, RZ, 0x7610, R18 ;  /* 0x00007610ff097816 */ /* 0x020fca0000000012 */
[----:B------:R-:W-:-:S05]  /*0840*/  FADD.FTZ R96, R96, R9 ;  /* 0x0000000960607221 */ /* 0x000fca0000010000 */
.L_x_6327:
[----:B------:R-:W-:-:S04]  /*0850*/  F2FP.BF16.PACK_AB R8, RZ, R96 ;  /* 0x00000060ff08723e */ /* 0x000fc800000010ff */
[----:B------:R-:W-:Y:S02]  /*0860*/  PRMT R14, R14, 0x5410, R8 ;  /* 0x000054100e0e7816 */ /* 0x000fe40000000008 */
.L_x_6328:
[----:B------:R-:W-:-:S05]  /*0870*/  PRMT R95, RZ, 0x5410, R87 ;  /* 0x00005410ff5f7816 */ /* 0x000fca0000000057 */
[----:B------:R-:W-:Y:S01]  /*0880*/  FMUL.FTZ R95, R95, R90 ;  /* 0x0000005a5f5f7220 */ /* 0x000fe20000410000 */
[----:B------:R-:W-:Y:S05]  /*0890*/  @P3 BRA `(.L_x_6329) ;  /* 0x0000002000003947 */ /* 0x000fea0003800000 */
[----:B------:R-:W-:Y:S05]  /*08a0*/  @P0 BRA `(.L_x_6330) ;  /* 0x0000003000000947 */ /* 0x000fea0003800000 */
[----:B------:R-:W-:Y:S05]  /*08b0*/  BRA `(.L_x_6331) ;  /* 0x0000004000007947 */ /* 0x000fea0003800000 */
.L_x_6329:
[----:B-----5:R-:W-:-:S05]  /*08c0*/  PRMT R8, RZ, 0x5410, R19 ;  /* 0x00005410ff087816 */ /* 0x020fca0000000013 */
[----:B------:R-:W-:-:S05]  /*08d0*/  FADD.FTZ R95, R95, R8 ;  /* 0x000000085f5f7221 */ /* 0x000fca0000010000 */
.L_x_6330:
[----:B------:R-:W-:-:S04]  /*08e0*/  F2FP.BF16.PACK_AB R8, RZ, R95 ;  /* 0x0000005fff08723e */ /* 0x000fc800000010ff */
[----:B------:R-:W-:Y:S02]  /*08f0*/  PRMT R15, R8, 0x7610, R15 ;  /* 0x00007610080f7816 */ /* 0x000fe4000000000f */
.L_x_6331:
[----:B------:R-:W-:-:S05]  /*0900*/  PRMT R87, RZ, 0x7610, R87 ;  /* 0x00007610ff577816 */ /* 0x000fca0000000057 */
[----:B------:R-:W-:Y:S01]  /*0910*/  FMUL.FTZ R98, R87, R90 ;  /* 0x0000005a57627220 */ /* 0x000fe20000410000 */
[----:B------:R-:W-:Y:S05]  /*0920*/  @P3 BRA `(.L_x_6332) ;  /* 0x0000002000003947 */ /* 0x000fea0003800000 */
[----:B------:R-:W-:Y:S05]  /*0930*/  @P0 BRA `(.L_x_6333) ;  /* 0x0000003000000947 */ /* 0x000fea0003800000 */
[----:B------:R-:W-:Y:S05]  /*0940*/  BRA `(.L_x_6334) ;  /* 0x0000004000007947 */ /* 0x000fea0003800000 */
.L_x_6332:
[----:B-----5:R-:W-:-:S05]  /*0950*/  PRMT R9, RZ, 0x7610, R19 ;  /* 0x00007610ff097816 */ /* 0x020fca0000000013 */
[----:B------:R-:W-:-:S05]  /*0960*/  FADD.FTZ R98, R98, R9 ;  /* 0x0000000962627221 */ /* 0x000fca0000010000 */
.L_x_6333:
[----:B------:R-:W-:-:S04]  /*0970*/  F2FP.BF16.PACK_AB R8, RZ, R98 ;  /* 0x00000062ff08723e */ /* 0x000fc800000010ff */
[----:B------:R-:W-:Y:S02]  /*0980*/  PRMT R15, R15, 0x5410, R8 ;  /* 0x000054100f0f7816 */ /* 0x000fe40000000008 */
.L_x_6334:
[C---:B------:R-:W-:Y:S02]  /*0990*/  IADD3 R10, R88.reuse, 0x100, RZ ;  /* 0x00000100580a7810 */ /* 0x040fe40007ffe0ff */
[----:B------:R-:W-:-:S03]  /*09a0*/  @P0 LEA R8, P1, R88, c[0x0][0x188], 0x4 ;  /* 0x0000620058080a11 */ /* 0x000fc600078220ff */
[----:B------:R-:W-:Y:S01]  /*09b0*/  IMAD.WIDE.U32 R84, R10, R113, c[0x0][0x170] ;  /* 0x00005c000a547625 */ /* 0x000fe200078e0071 */
[----:B------:R-:W-:Y:S02]  /*09c0*/  @P0 LEA.HI.X R9, R88, c[0x0][0x18c], RZ, 0x4, P1 ;  /* 0x0000630058090a11 */ /* 0x000fe400008f24ff */
[----:B------:R-:W-:-:S03]  /*09d0*/  @P2 LEA R100, P1, R10, c[0x0][0x180], 0x4 ;  /* 0x000060000a642a11 */ /* 0x000fc600078220ff */
[----:B------:R0:W-:Y:S04]  /*09e0*/  @P0 STG.E.128 [R8.64], R12 ;  /* 0x0000000c08000986 */ /* 0x0001e8000c101d04 */
[----:B------:R-:W2:Y:S01]  /*09f0*/  LDG.E.128 R84, [R84.64] ;  /* 0x0000000454547981 */ /* 0x000ea2000c1e1d00 */
[----:B------:R-:W-:-:S05]  /*0a00*/  @P2 LEA.HI.X R101, R10, c[0x0][0x184], RZ, 0x4, P1 ;  /* 0x000061000a652a11 */ /* 0x000fca00008f24ff */
[----:B-----5:R0:W5:Y:S01]  /*0a10*/  @P2 LDG.E.128 R16, [R100.64] ;  /* 0x0000000464102981 */ /* 0x020162000c1e1d00 */
[----:B--2---:R-:W-:-:S05]  /*0a20*/  PRMT R97, RZ, 0x5410, R84 ;  /* 0x00005410ff617816 */ /* 0x004fca0000000054 */
[----:B------:R-:W-:Y:S01]  /*0a30*/  FMUL.FTZ R97, R97, R90 ;  /* 0x0000005a61617220 */ /* 0x000fe20000410000 */
[----:B------:R-:W-:Y:S05]  /*0a40*/  @P3 BRA `(.L_x_6335) ;  /* 0x0000002000003947 */ /* 0x000fea0003800000 */
[----:B0-----:R-:W-:Y:S05]  /*0a50*/  @P0 BRA `(.L_x_6336) ;  /* 0x0000003000000947 */ /* 0x001fea0003800000 */
[----:B------:R-:W-:Y:S05]  /*0a60*/  BRA `(.L_x_6337) ;  /* 0x0000004000007947 */ /* 0x000fea0003800000 */
.L_x_6335:
[----:B0----5:R-:W-:-:S05]  /*0a70*/  PRMT R8, RZ, 0x5410, R16 ;  /* 0x00005410ff087816 */ /* 0x021fca0000000010 */
[----:B------:R-:W-:-:S05]  /*0a80*/  FADD.FTZ R97, R8, R97 ;  /* 0x0000006108617221 */ /* 0x000fca0000010000 */
.L_x_6336:
[----:B------:R-:W-:-:S04]  /*0a90*/  F2FP.BF16.PACK_AB R8, RZ, R97 ;  /* 0x00000061ff08723e */ /* 0x000fc800000010ff */
[----:B------:R-:W-:Y:S02]  /*0aa0*/  PRMT R12, R8, 0x7610, R12 ;  /* 0x00007610080c7816 */ /* 0x000fe4000000000c */
.L_x_6337:
[----:B------:R-:W-:-:S05]  /*0ab0*/  PRMT R9, RZ, 0x7610, R84 ;  /* 0x00007610ff097816 */ /* 0x000fca0000000054 */
[----:B------:R-:W-:Y:S01]  /*0ac0*/  FMUL.FTZ R100, R9, R90 ;  /* 0x0000005a09647220 */ /* 0x000fe20000410000 */
[----:B------:R-:W-:Y:S05]  /*0ad0*/  @P3 BRA `(.L_x_6338) ;  /* 0x0000002000003947 */ /* 0x000fea0003800000 */
[----:B------:R-:W-:Y:S05]  /*0ae0*/  @P0 BRA `(.L_x_6339) ;  /* 0x0000003000000947 */ /* 0x000fea0003800000 */
[----:B------:R-:W-:Y:S05]  /*0af0*/  BRA `(.L_x_6340) ;  /* 0x0000004000007947 */ /* 0x000fea0003800000 */
.L_x_6338:
[----:B-----5:R-:W-:-:S05]  /*0b00*/  PRMT R9, RZ, 0x7610, R16 ;  /* 0x00007610ff097816 */ /* 0x020fca0000000010 */
[----:B------:R-:W-:-:S05]  /*0b10*/  FADD.FTZ R100, R9, R100 ;  /* 0x0000006409647221 */ /* 0x000fca0000010000 */
.L_x_6339:
[----:B------:R-:W-:-:S04]  /*0b20*/  F2FP.BF16.PACK_AB R8, RZ, R100 ;  /* 0x00000064ff08723e */ /* 0x000fc800000010ff */
[----:B------:R-:W-:Y:S02]  /*0b30*/  PRMT R12, R12, 0x5410, R8 ;  /* 0x000054100c0c7816 */ /* 0x000fe40000000008 */
.L_x_6340:
[----:B------:R-:W-:-:S05]  /*0b40*/  PRMT R99, RZ, 0x5410, R85 ;  /* 0x00005410ff637816 */ /* 0x000fca0000000055 */
[----:B------:R-:W-:Y:S01]  /*0b50*/  FMUL.FTZ R99, R99, R90 ;  /* 0x0000005a63637220 */ /* 0x000fe20000410000 */
[----:B------:R-:W-:Y:S05]  /*0b60*/  @P3 BRA `(.L_x_6341) ;  /* 0x0000002000003947 */ /* 0x000fea0003800000 */
[----:B------:R-:W-:Y:S05]  /*0b70*/  @P0 BRA `(.L_x_6342) ;  /* 0x0000003000000947 */ /* 0x000fea0003800000 */
[----:B------:R-:W-:Y:S05]  /*0b80*/  BRA `(.L_x_6343) ;  /* 0x0000004000007947 */ /* 0x000fea0003800000 */
.L_x_6341:
[----:B-----5:R-:W-:-:S05]  /*0b90*/  PRMT R8, RZ, 0x5410, R17 ;  /* 0x00005410ff087816 */ /* 0x020fca0000000011 */
[----:B------:R-:W-:-:S05]  /*0ba0*/  FADD.FTZ R99, R8, R99 ;  /* 0x0000006308637221 */ /* 0x000fca0000010000 */
.L_x_6342:
[----:B------:R-:W-:-:S04]  /*0bb0*/  F2FP.BF16.PACK_AB R8, RZ, R99 ;  /* 0x00000063ff08723e */ /* 0x000fc800000010ff */
[----:B------:R-:W-:Y:S02]  /*0bc0*/  PRMT R13, R8, 0x7610, R13 ;  /* 0x00007610080d7816 */ /* 0x000fe4000000000d */
.L_x_6343:
[----:B------:R-:W-:-:S05]  /*0bd0*/  PRMT R85, RZ, 0x7610, R85 ;  /* 0x00007610ff557816 */ /* 0x000fca0000000055 */
[----:B------:R-:W-:Y:S01]  /*0be0*/  FMUL.FTZ R102, R85, R90 ;  /* 0x0000005a55667220 */ /* 0x000fe20000410000 */
[----:B------:R-:W-:Y:S05]  /*0bf0*/  @P3 BRA `(.L_x_6344) ;  /* 0x0000002000003947 */ /* 0x000fea0003800000 */
[----:B------:R-:W-:Y:S05]  /*0c00*/  @P0 BRA `(.L_x_6345) ;  /* 0x0000003000000947 */ /* 0x000fea0003800000 */
[----:B------:R-:W-:Y:S05]  /*0c10*/  BRA `(.L_x_6346) ;  /* 0x0000004000007947 */ /* 0x000fea0003800000 */
.L_x_6344:
[----:B-----5:R-:W-:-:S05]  /*0c20*/  PRMT R9, RZ, 0x7610, R17 ;  /* 0x00007610ff097816 */ /* 0x020fca0000000011 */
[----:B------:R-:W-:-:S05]  /*0c30*/  FADD.FTZ R102, R9, R102 ;  /* 0x0000006609667221 */ /* 0x000fca0000010000 */
.L_x_6345:
[----:B------:R-:W-:-:S04]  /*0c40*/  F2FP.BF16.PACK_AB R8, RZ, R102 ;  /* 0x00000066ff08723e */ /* 0x000fc800000010ff */
[----:B------:R-:W-:Y:S02]  /*0c50*/  PRMT R13, R13, 0x5410, R8 ;  /* 0x000054100d0d7816 */ /* 0x000fe40000000008 */
.L_x_6346:
[----:B------:R-:W-:-:S05]  /*0c60*/  PRMT R101, RZ, 0x5410, R86 ;  /* 0x00005410ff657816 */ /* 0x000fca0000000056 */
[----:B------:R-:W-:Y:S01]  /*0c70*/  FMUL.FTZ R101, R101, R90 ;  /* 0x0000005a65657220 */ /* 0x000fe20000410000 */
[----:B------:R-:W-:Y:S05]  /*0c80*/  @P3 BRA `(.L_x_6347) ;  /* 0x0000002000003947 */ /* 0x000fea0003800000 */
[----:B------:R-:W-:Y:S05]  /*0c90*/  @P0 BRA `(.L_x_6348) ;  /* 0x0000003000000947 */ /* 0x000fea0003800000 */
[----:B------:R-:W-:Y:S05]  /*0ca0*/  BRA `(.L_x_6349) ;  /* 0x0000004000007947 */ /* 0x000fea0003800000 */
.L_x_6347:
[----:B-----5:R-:W-:-:S05]  /*0cb0*/  PRMT R8, RZ, 0x5410, R18 ;  /* 0x00005410ff087816 */ /* 0x020fca0000000012 */
[----:B------:R-:W-:-:S05]  /*0cc0*/  FADD.FTZ R101, R8, R101 ;  /* 0x0000006508657221 */ /* 0x000fca0000010000 */
.L_x_6348:
[----:B------:R-:W-:-:S04]  /*0cd0*/  F2FP.BF16.PACK_AB R8, RZ, R101 ;  /* 0x00000065ff08723e */ /* 0x000fc800000010ff */
[----:B------:R-:W-:Y:S02]  /*0ce0*/  PRMT R14, R8, 0x7610, R14 ;  /* 0x00007610080e7816 */ /* 0x000fe4000000000e */
.L_x_6349:
[----:B------:R-:W-:-:S05]  /*0cf0*/  PRMT R9, RZ, 0x7610, R86 ;  /* 0x00007610ff097816 */ /* 0x000fca0000000056 */
[----:B------:R-:W-:Y:S01]  /*0d00*/  FMUL.FTZ R104, R9, R90 ;  /* 0x0000005a09687220 */ /* 0x000fe20000410000 */
[----:B------:R-:W-:Y:S05]  /*0d10*/  @P3 BRA `(.L_x_6350) ;  /* 0x0000002000003947 */ /* 0x000fea0003800000 */
[----:B------:R-:W-:Y:S05]  /*0d20*/  @P0 BRA `(.L_x_6351) ;  /* 0x0000003000000947 */ /* 0x000fea0003800000 */
[----:B------:R-:W-:Y:S05]  /*0d30*/  BRA `(.L_x_6352) ;  /* 0x0000004000007947 */ /* 0x000fea0003800000 */
.L_x_6350:
[----:B-----5:R-:W-:-:S05]  /*0d40*/  PRMT R9, RZ, 0x7610, R18 ;  /* 0x00007610ff097816 */ /* 0x020fca0000000012 */
[----:B------:R-:W-:-:S05]  /*0d50*/  FADD.FTZ R104, R9, R104 ;  /* 0x0000006809687221 */ /* 0x000fca0000010000 */
.L_x_6351:
[----:B------:R-:W-:-:S04]  /*0d60*/  F2FP.BF16.PACK_AB R8, RZ, R104 ;  /* 0x00000068ff08723e */ /* 0x000fc800000010ff */
[----:B------:R-:W-:Y:S02]  /*0d70*/  PRMT R14, R14, 0x5410, R8 ;  /* 0x000054100e0e7816 */ /* 0x000fe40000000008 */
.L_x_6352:
[----:B------:R-:W-:-:S05]  /*0d80*/  PRMT R103, RZ, 0x5410, R87 ;  /* 0x00005410ff677816 */ /* 0x000fca0000000057 */
[----:B------:R-:W-:Y:S01]  /*0d90*/  FMUL.FTZ R103, R103, R90 ;  /* 0x0000005a67677220 */ /* 0x000fe20000410000 */
[----:B------:R-:W-:Y:S05]  /*0da0*/  @P3 BRA `(.L_x_6353) ;  /* 0x0000002000003947 */ /* 0x000fea0003800000 */
[----:B------:R-:W-:Y:S05]  /*0db0*/  @P0 BRA `(.L_x_6354) ;  /* 0x0000003000000947 */ /* 0x000fea0003800000 */
[----:B------:R-:W-:Y:S05]  /*0dc0*/  BRA `(.L_x_6355) ;  /* 0x0000004000007947 */ /* 0x000fea0003800000 */
.L_x_6353:
[----:B-----5:R-:W-:-:S05]  /*0dd0*/  PRMT R8, RZ, 0x5410, R19 ;  /* 0x00005410ff087816 */ /* 0x020fca0000000013 */
[----:B------:R-:W-:-:S05]  /*0de0*/  FADD.FTZ R103, R8, R103 ;  /* 0x0000006708677221 */ /* 0x000fca0000010000 */
.L_x_6354:
[----:B------:R-:W-:-:S04]  /*0df0*/  F2FP.BF16.PACK_AB R8, RZ, R103 ;  /* 0x00000067ff08723e */ /* 0x000fc800000010ff */
[----:B------:R-:W-:Y:S02]  /*0e00*/  PRMT R15, R8, 0x7610, R15 ;  /* 0x00007610080f7816 */ /* 0x000fe4000000000f */
.L_x_6355:
[----:B------:R-:W-:-:S05]  /*0e10*/  PRMT R87, RZ, 0x7610, R87 ;  /* 0x00007610ff577816 */ /* 0x000fca0000000057 */
[----:B------:R-:W-:Y:S01]  /*0e20*/  FMUL.FTZ R106, R87, R90 ;  /* 0x0000005a576a7220 */ /* 0x000fe20000410000 */
[----:B------:R-:W-:Y:S05]  /*0e30*/  @P3 BRA `(.L_x_6356) ;  /* 0x0000002000003947 */ /* 0x000fea0003800000 */
[----:B------:R-:W-:Y:S05]  /*0e40*/  @P0 BRA `(.L_x_6357) ;  /* 0x0000003000000947 */ /* 0x000fea0003800000 */
[----:B------:R-:W-:Y:S05]  /*0e50*/  BRA `(.L_x_6358) ;  /* 0x0000004000007947 */ /* 0x000fea0003800000 */
.L_x_6356:
[----:B-----5:R-:W-:-:S05]  /*0e60*/  PRMT R9, RZ, 0x7610, R19 ;  /* 0x00007610ff097816 */ /* 0x020fca0000000013 */
[----:B------:R-:W-:-:S05]  /*0e70*/  FADD.FTZ R106, R9, R106 ;  /* 0x0000006a096a7221 */ /* 0x000fca0000010000 */
.L_x_6357:
[----:B------:R-:W-:-:S04]  /*0e80*/  F2FP.BF16.PACK_AB R8, RZ, R106 ;  /* 0x0000006aff08723e */ /* 0x000fc800000010ff */
[----:B------:R-:W-:Y:S02]  /*0e90*/  PRMT R15, R15, 0x5410, R8 ;  /* 0x000054100f0f7816 */ /* 0x000fe40000000008 */
.L_x_6358:
        /* <DEDUP_REMOVED lines=14> */
.L_x_6359:
[----:B-1---5:R-:W-:-:S05]  /*0f80*/  PRMT R108, RZ, 0x5410, R16 ;  /* 0x00005410ff6c7816 */ /* 0x022fca0000000010 */
[----:B------:R-:W-:-:S05]  /*0f90*/  FADD.FTZ R105, R108, R105 ;  /* 0x000000696c697221 */ /* 0x000fca0000010000 */
.L_x_6360:
[----:B------:R-:W-:-:S04]  /*0fa0*/  F2FP.BF16.PACK_AB R9, RZ, R105 ;  /* 0x00000069ff09723e */ /* 0x000fc800000010ff */
[----:B------:R-:W-:Y:S02]  /*0fb0*/  PRMT R12, R9, 0x7610, R12 ;  /* 0x00007610090c7816 */ /* 0x000fe4000000000c */
.L_x_6361:
[----:B------:R-:W-:-:S05]  /*0fc0*/  PRMT R9, RZ, 0x7610, R84 ;  /* 0x00007610ff097816 */ /* 0x000fca0000000054 */
[----:B------:R-:W-:Y:S01]  /*0fd0*/  FMUL.FTZ R108, R9, R90 ;  /* 0x0000005a096c7220 */ /* 0x000fe20000410000 */
[----:B------:R-:W-:Y:S05]  /*0fe0*/  @P3 BRA `(.L_x_6362) ;  /* 0x0000002000003947 */ /* 0x000fea0003800000 */
[----:B------:R-:W-:Y:S05]  /*0ff0*/  @P0 BRA `(.L_x_6363) ;  /* 0x0000003000000947 */ /* 0x000fea0003800000 */
[----:B------:R-:W-:Y:S05]  /*1000*/  BRA `(.L_x_6364) ;  /* 0x0000004000007947 */ /* 0x000fea0003800000 */
.L_x_6362:
[----:B-----5:R-:W-:-:S05]  /*1010*/  PRMT R9, RZ, 0x7610, R16 ;  /* 0x00007610ff097816 */ /* 0x020fca0000000010 */
[----:B------:R-:W-:-:S05]  /*1020*/  FADD.FTZ R108, R9, R108 ;  /* 0x0000006c096c7221 */ /* 0x000fca0000010000 */
.L_x_6363:
[----:B------:R-:W-:-:S04]  /*1030*/  F2FP.BF16.PACK_AB R9, RZ, R108 ;  /* 0x0000006cff09723e */ /* 0x000fc800000010ff */
[----:B------:R-:W-:Y:S02]  /*1040*/  PRMT R12, R12, 0x5410, R9 ;  /* 0x000054100c0c7816 */ /* 0x000fe40000000009 */
.L_x_6364:
[----:B------:R-:W-:-:S05]  /*1050*/  PRMT R107, RZ, 0x5410, R85 ;  /* 0x00005410ff6b7816 */ /* 0x000fca0000000055 */
[----:B------:R-:W-:Y:S01]  /*1060*/  FMUL.FTZ R107, R107, R90 ;  /* 0x0000005a6b6b7220 */ /* 0x000fe20000410000 */
[----:B------:R-:W-:Y:S05]  /*1070*/  @P3 BRA `(.L_x_6365) ;  /* 0x0000002000003947 */ /* 0x000fea0003800000 */
[----:B------:R-:W-:Y:S05]  /*1080*/  @P0 BRA `(.L_x_6366) ;  /* 0x0000003000000947 */ /* 0x000fea0003800000 */
[----:B------:R-:W-:Y:S05]  /*1090*/  BRA `(.L_x_6367) ;  /* 0x0000004000007947 */ /* 0x000fea0003800000 */
.L_x_6365:
[----:B-----5:R-:W-:-:S05]  /*10a0*/  PRMT R84, RZ, 0x5410, R17 ;  /* 0x00005410ff547816 */ /* 0x020fca0000000011 */
[----:B------:R-:W-:-:S05]  /*10b0*/  FADD.FTZ R107, R84, R107 ;  /* 0x0000006b546b7221 */ /* 0x000fca0000010000 */
.L_x_6366:
[----:B------:R-:W-:-:S04]  /*10c0*/  F2FP.BF16.PACK_AB R9, RZ, R107 ;  /* 0x0000006bff09723e */ /* 0x000fc800000010ff */
[----:B------:R-:W-:Y:S02]  /*10d0*/  PRMT R13, R9, 0x7610, R13 ;  /* 0x00007610090d7816 */ /* 0x000fe4000000000d */
.L_x_6367:
[----:B------:R-:W-:-:S05]  /*10e0*/  PRMT R85, RZ, 0x7610, R85 ;  /* 0x00007610ff557816 */ /* 0x000fca0000000055 */
[----:B------:R-:W-:Y:S01]  /*10f0*/  FMUL.FTZ R110, R85, R90 ;  /* 0x0000005a556e7220 */ /* 0x000fe20000410000 */
[----:B------:R-:W-:Y:S05]  /*1100*/  @P3 BRA `(.L_x_6368) ;  /* 0x0000002000003947 */ /* 0x000fea0003800000 */
[----:B------:R-:W-:Y:S05]  /*1110*/  @P0 BRA `(.L_x_6369) ;  /* 0x0000003000000947 */ /* 0x000fea0003800000 */
[----:B------:R-:W-:Y:S05]  /*1120*/  BRA `(.L_x_6370) ;  /* 0x0000004000007947 */ /* 0x000fea0003800000 */
.L_x_6368:
[----:B-----5:R-:W-:-:S05]  /*1130*/  PRMT R9, RZ, 0x7610, R17 ;  /* 0x00007610ff097816 */ /* 0x020fca0000000011 */
[----:B------:R-:W-:-:S05]  /*1140*/  FADD.FTZ R110, R9, R110 ;  /* 0x0000006e096e7221 */ /* 0x000fca0000010000 */
.L_x_6369:
[----:B------:R-:W-:-:S04]  /*1150*/  F2FP.BF16.PACK_AB R9, RZ, R110 ;  /* 0x0000006eff09723e */ /* 0x000fc800000010ff */
[----:B------:R-:W-:Y:S02]  /*1160*/  PRMT R13, R13, 0x5410, R9 ;  /* 0x000054100d0d7816 */ /* 0x000fe40000000009 */
.L_x_6370:
[----:B------:R-:W-:-:S05]  /*1170*/  PRMT R109, RZ, 0x5410, R86 ;  /* 0x00005410ff6d7816 */ /* 0x000fca0000000056 */
[----:B------:R-:W-:Y:S01]  /*1180*/  FMUL.FTZ R109, R109, R90 ;  /* 0x0000005a6d6d7220 */ /* 0x000fe20000410000 */
[----:B------:R-:W-:Y:S05]  /*1190*/  @P3 BRA `(.L_x_6371) ;  /* 0x0000002000003947 */ /* 0x000fea0003800000 */
[----:B------:R-:W-:Y:S05]  /*11a0*/  @P0 BRA `(.L_x_6372) ;  /* 0x0000003000000947 */ /* 0x000fea0003800000 */
[----:B------:R-:W-:Y:S05]  /*11b0*/  BRA `(.L_x_6373) ;  /* 0x0000004000007947 */ /* 0x000fea0003800000 */
.L_x_6371:
[----:B-----5:R-:W-:-:S05]  /*11c0*/  PRMT R84, RZ, 0x5410, R18 ;  /* 0x00005410ff547816 */ /* 0x020fca0000000012 */
[----:B------:R-:W-:-:S05]  /*11d0*/  FADD.FTZ R109, R84, R109 ;  /* 0x0000006d546d7221 */ /* 0x000fca0000010000 */
.L_x_6372:
[----:B------:R-:W-:-:S04]  /*11e0*/  F2FP.BF16.PACK_AB R9, RZ, R109 ;  /* 0x0000006dff09723e */ /* 0x000fc800000010ff */
[----:B------:R-:W-:Y:S02]  /*11f0*/  PRMT R14, R9, 0x7610, R14 ;  /* 0x00007610090e7816 */ /* 0x000fe4000000000e */
.L_x_6373:
[----:B------:R-:W-:-:S05]  /*1200*/  PRMT R9, RZ, 0x7610, R86 ;  /* 0x00007610ff097816 */ /* 0x000fca0000000056 */
[----:B------:R-:W-:Y:S01]  /*1210*/  FMUL.FTZ R112, R9, R90 ;  /* 0x0000005a09707220 */ /* 0x000fe20000410000 */
[----:B------:R-:W-:Y:S05]  /*1220*/  @P3 BRA `(.L_x_6374) ;  /* 0x0000002000003947 */ /* 0x000fea0003800000 */
[----:B------:R-:W-:Y:S05]  /*1230*/  @P0 BRA `(.L_x_6375) ;  /* 0x0000003000000947 */ /* 0x000fea0003800000 */
[----:B------:R-:W-:Y:S05]  /*1240*/  BRA `(.L_x_6376) ;  /* 0x0000004000007947 */ /* 0x000fea0003800000 */
.L_x_6374:
[----:B-----5:R-:W-:-:S05]  /*1250*/  PRMT R9, RZ, 0x7610, R18 ;  /* 0x00007610ff097816 */ /* 0x020fca0000000012 */
[----:B------:R-:W-:-:S05]  /*1260*/  FADD.FTZ R112, R9, R112 ;  /* 0x0000007009707221 */ /* 0x000fca0000010000 */
.L_x_6375:
[----:B------:R-:W-:-:S04]  /*1270*/  F2FP.BF16.PACK_AB R9, RZ, R112 ;  /* 0x00000070ff09723e */ /* 0x000fc800000010ff */
[----:B------:R-:W-:Y:S02]  /*1280*/  PRMT R14, R14, 0x5410, R9 ;  /* 0x000054100e0e7816 */ /* 0x000fe40000000009 */
.L_x_6376:
[----:B------:R-:W-:-:S05]  /*1290*/  PRMT R111, RZ, 0x5410, R87 ;  /* 0x00005410ff6f7816 */ /* 0x000fca0000000057 */
[----:B------:R-:W-:Y:S01]  /*12a0*/  FMUL.FTZ R111, R111, R90 ;  /* 0x0000005a6f6f7220 */ /* 0x000fe20000410000 */
[----:B------:R-:W-:Y:S05]  /*12b0*/  @P3 BRA `(.L_x_6377) ;  /* 0x0000002000003947 */ /* 0x000fea0003800000 */
[----:B------:R-:W-:Y:S05]  /*12c0*/  @P0 BRA `(.L_x_6378) ;  /* 0x0000003000000947 */ /* 0x000fea0003800000 */
[----:B------:R-:W-:Y:S05]  /*12d0*/  BRA `(.L_x_6379) ;  /* 0x0000004000007947 */ /* 0x000fea0003800000 */
.L_x_6377:
[----:B-----5:R-:W-:-:S05]  /*12e0*/  PRMT R84, RZ, 0x5410, R19 ;  /* 0x00005410ff547816 */ /* 0x020fca0000000013 */
[----:B------:R-:W-:-:S05]  /*12f0*/  FADD.FTZ R111, R84, R111 ;  /* 0x0000006f546f7221 */ /* 0x000fca0000010000 */
.L_x_6378:
[----:B------:R-:W-:-:S04]  /*1300*/  F2FP.BF16.PACK_AB R9, RZ, R111 ;  /* 0x0000006fff09723e */ /* 0x000fc800000010ff */
[----:B------:R-:W-:Y:S02]  /*1310*/  PRMT R15, R9, 0x7610, R15 ;  /* 0x00007610090f7816 */ /* 0x000fe4000000000f */
.L_x_6379:
[----:B------:R-:W-:-:S05]  /*1320*/  PRMT R87, RZ, 0x7610, R87 ;  /* 0x00007610ff577816 */ /* 0x000fca0000000057 */
[----:B------:R-:W-:Y:S01]  /*1330*/  FMUL.FTZ R114, R87, R90 ;  /* 0x0000005a57727220 */ /* 0x000fe20000410000 */
[----:B------:R-:W-:Y:S05]  /*1340*/  @P3 BRA `(.L_x_6380) ;  /* 0x0000002000003947 */ /* 0x000fea0003800000 */
[----:B------:R-:W-:Y:S05]  /*1350*/  @P0 BRA `(.L_x_6381) ;  /* 0x0000003000000947 */ /* 0x000fea0003800000 */
[----:B------:R-:W-:Y:S05]  /*1360*/  BRA `(.L_x_6382) ;  /* 0x0000004000007947 */ /* 0x000fea0003800000 */
.L_x_6380:
[----:B-----5:R-:W-:-:S05]  /*1370*/  PRMT R9, RZ, 0x7610, R19 ;  /* 0x00007610ff097816 */ /* 0x020fca0000000013 */
[----:B------:R-:W-:-:S05]  /*1380*/  FADD.FTZ R114, R9, R114 ;  /* 0x0000007209727221 */ /* 0x000fca0000010000 */
.L_x_6381:
[----:B------:R-:W-:-:S04]  /*1390*/  F2FP.BF16.PACK_AB R9, RZ, R114 ;  /* 0x00000072ff09723e */ /* 0x000fc800000010ff */
[----:B------:R-:W-:Y:S02]  /*13a0*/  PRMT R15, R15, 0x5410, R9 ;  /* 0x000054100f0f7816 */ /* 0x000fe40000000009 */
.L_x_6382:
        /* <DEDUP_REMOVED lines=14> */
.L_x_6383:
[----:B-1---5:R-:W-:-:S05]  /*1490*/  PRMT R116, RZ, 0x5410, R16 ;  /* 0x00005410ff747816 */ /* 0x022fca0000000010 */
[----:B------:R-:W-:-:S05]  /*14a0*/  FADD.FTZ R113, R116, R113 ;  /* 0x0000007174717221 */ /* 0x000fca0000010000 */
.L_x_6384:
[----:B------:R-:W-:-:S04]  /*14b0*/  F2FP.BF16.PACK_AB R115, RZ, R113 ;  /* 0x00000071ff73723e */ /* 0x000fc800000010ff */
[----:B------:R-:W-:Y:S02]  /*14c0*/  PRMT R12, R115, 0x7610, R12 ;  /* 0x00007610730c7816 */ /* 0x000fe4000000000c */
.L_x_6385:
[----:B------:R-:W-:-:S05]  /*14d0*/  PRMT R115, RZ, 0x7610, R84 ;  /* 0x00007610ff737816 */ /* 0x000fca0000000054 */
[----:B------:R-:W-:Y:S01]  /*14e0*/  FMUL.FTZ R115, R115, R90 ;  /* 0x0000005a73737220 */ /* 0x000fe20000410000 */
[----:B------:R-:W-:Y:S05]  /*14f0*/  @P3 BRA `(.L_x_6386) ;  /* 0x0000002000003947 */ /* 0x000fea0003800000 */
[----:B------:R-:W-:Y:S05]  /*1500*/  @P0 BRA `(.L_x_6387) ;  /* 0x0000003000000947 */ /* 0x000fea0003800000 */
[----:B------:R-:W-:Y:S05]  /*1510*/  BRA `(.L_x_6388) ;  /* 0x0000004000007947 */ /* 0x000fea0003800000 */
.L_x_6386:
[----:B-----5:R-:W-:-:S05]  /*1520*/  PRMT R84, RZ, 0x7610, R16 ;  /* 0x00007610ff547816 */ /* 0x020fca0000000010 */
[----:B------:R-:W-:-:S05]  /*1530*/  FADD.FTZ R115, R84, R115 ;  /* 0x0000007354737221 */ /* 0x000fca0000010000 */
.L_x_6387:
[----:B------:R-:W-:-:S04]  /*1540*/  F2FP.BF16.PACK_AB R84, RZ, R115 ;  /* 0x00000073ff54723e */ /* 0x000fc800000010ff */
[----:B------:R-:W-:Y:S02]  /*1550*/  PRMT R12, R12, 0x5410, R84 ;  /* 0x000054100c0c7816 */ /* 0x000fe40000000054 */
.L_x_6388:
[----:B------:R-:W-:-:S05]  /*1560*/  PRMT R117, RZ, 0x5410, R85 ;  /* 0x00005410ff757816 */ /* 0x000fca0000000055 */
[----:B------:R-:W-:Y:S01]  /*1570*/  FMUL.FTZ R116, R117, R90 ;  /* 0x0000005a75747220 */ /* 0x000fe20000410000 */
[----:B------:R-:W-:Y:S05]  /*1580*/  @P3 BRA `(.L_x_6389) ;  /* 0x0000002000003947 */ /* 0x000fea0003800000 */
[----:B------:R-:W-:Y:S05]  /*1590*/  @P0 BRA `(.L_x_6390) ;  /* 0x0000003000000947 */ /* 0x000fea0003800000 */
[----:B------:R-:W-:Y:S05]  /*15a0*/  BRA `(.L_x_6391) ;  /* 0x0000004000007947 */ /* 0x000fea0003800000 */
.L_x_6389:
[----:B-----5:R-:W-:-:S05]  /*15b0*/  PRMT R117, RZ, 0x5410, R17 ;  /* 0x00005410ff757816 */ /* 0x020fca0000000011 */
[----:B------:R-:W-:-:S05]  /*15c0*/  FADD.FTZ R116, R117, R116 ;  /* 0x0000007475747221 */ /* 0x000fca0000010000 */
.L_x_6390:
[----:B------:R-:W-:-:S04]  /*15d0*/  F2FP.BF16.PACK_AB R84, RZ, R116 ;  /* 0x00000074ff54723e */ /* 0x000fc800000010ff */
[----:B------:R-:W-:Y:S02]  /*15e0*/  PRMT R13, R84, 0x7610, R13 ;  /* 0x00007610540d7816 */ /* 0x000fe4000000000d */
.L_x_6391:
[----:B------:R-:W-:-:S05]  /*15f0*/  PRMT R85, RZ, 0x7610, R85 ;  /* 0x00007610ff557816 */ /* 0x000fca0000000055 */
[----:B------:R-:W-:Y:S01]  /*1600*/  FMUL.FTZ R118, R85, R90 ;  /* 0x0000005a55767220 */ /* 0x000fe20000410000 */
[----:B------:R-:W-:Y:S05]  /*1610*/  @P3 BRA `(.L_x_6392) ;  /* 0x0000002000003947 */ /* 0x000fea0003800000 */
[----:B------:R-:W-:Y:S05]  /*1620*/  @P0 BRA `(.L_x_6393) ;  /* 0x0000003000000947 */ /* 0x000fea0003800000 */
[----:B------:R-:W-:Y:S05]  /*1630*/  BRA `(.L_x_6394) ;  /* 0x0000004000007947 */ /* 0x000fea0003800000 */
.L_x_6392:
[----:B-----5:R-:W-:-:S05]  /*1640*/  PRMT R85, RZ, 0x7610, R17 ;  /* 0x00007610ff557816 */ /* 0x020fca0000000011 */
[----:B------:R-:W-:-:S05]  /*1650*/  FADD.FTZ R118, R85, R118 ;  /* 0x0000007655767221 */ /* 0x000fca0000010000 */
.L_x_6393:
[----:B------:R-:W-:-:S04]  /*1660*/  F2FP.BF16.PACK_AB R84, RZ, R118 ;  /* 0x00000076ff54723e */ /* 0x000fc800000010ff */
[----:B------:R-:W-:Y:S02]  /*1670*/  PRMT R13, R13, 0x5410, R84 ;  /* 0x000054100d0d7816 */ /* 0x000fe40000000054 */
.L_x_6394:
[----:B------:R-:W-:-:S05]  /*1680*/  PRMT R117, RZ, 0x5410, R86 ;  /* 0x00005410ff757816 */ /* 0x000fca0000000056 */
[----:B------:R-:W-:Y:S01]  /*1690*/  FMUL.FTZ R117, R117, R90 ;  /* 0x0000005a75757220 */ /* 0x000fe20000410000 */
[----:B------:R-:W-:Y:S05]  /*16a0*/  @P3 BRA `(.L_x_6395) ;  /* 0x0000002000003947 */ /* 0x000fea0003800000 */
[----:B------:R-:W-:Y:S05]  /*16b0*/  @P0 BRA `(.L_x_6396) ;  /* 0x0000003000000947 */ /* 0x000fea0003800000 */
[----:B------:R-:W-:Y:S05]  /*16c0*/  BRA `(.L_x_6397) ;  /* 0x0000004000007947 */ /* 0x000fea0003800000 */
.L_x_6395:
[----:B-----5:R-:W-:-:S05]  /*16d0*/  PRMT R84, RZ, 0x5410, R18 ;  /* 0x00005410ff547816 */ /* 0x020fca0000000012 */
[----:B------:R-:W-:-:S05]  /*16e0*/  FADD.FTZ R117, R84, R117 ;  /* 0x0000007554757221 */ /* 0x000fca0000010000 */
.L_x_6396:
[----:B------:R-:W-:-:S04]  /*16f0*/  F2FP.BF16.PACK_AB R84, RZ, R117 ;  /* 0x00000075ff54723e */ /* 0x000fc800000010ff */
[----:B------:R-:W-:Y:S02]  /*1700*/  PRMT R14, R84, 0x7610, R14 ;  /* 0x00007610540e7816 */ /* 0x000fe4000000000e */
.L_x_6397:
[----:B------:R-:W-:-:S05]  /*1710*/  PRMT R119, RZ, 0x7610, R86 ;  /* 0x00007610ff777816 */ /* 0x000fca0000000056 */
[----:B------:R-:W-:Y:S01]  /*1720*/  FMUL.FTZ R119, R119, R90 ;  /* 0x0000005a77777220 */ /* 0x000fe20000410000 */
[----:B------:R-:W-:Y:S05]  /*1730*/  @P3 BRA `(.L_x_6398) ;  /* 0x0000002000003947 */ /* 0x000fea0003800000 */
[----:B------:R-:W-:Y:S05]  /*1740*/  @P0 BRA `(.L_x_6399) ;  /* 0x0000003000000947 */ /* 0x000fea0003800000 */
[----:B------:R-:W-:Y:S05]  /*1750*/  BRA `(.L_x_6400) ;  /* 0x0000004000007947 */ /* 0x000fea0003800000 */
.L_x_6398:
[----:B-----5:R-:W-:-:S05]  /*1760*/  PRMT R84, RZ, 0x7610, R18 ;  /* 0x00007610ff547816 */ /* 0x020fca0000000012 */
[----:B------:R-:W-:-:S05]  /*1770*/  FADD.FTZ R119, R84, R119 ;  /* 0x0000007754777221 */ /* 0x000fca0000010000 */
.L_x_6399:
[----:B------:R-:W-:-:S04]  /*1780*/  F2FP.BF16.PACK_AB R84, RZ, R119 ;  /* 0x00000077ff54723e */ /* 0x000fc800000010ff */
[----:B------:R-:W-:Y:S02]  /*1790*/  PRMT R14, R14, 0x5410, R84 ;  /* 0x000054100e0e7816 */ /* 0x000fe40000000054 */
.L_x_6400:
[----:B------:R-:W-:-:S05]  /*17a0*/  PRMT R85, RZ, 0x5410, R87 ;  /* 0x00005410ff557816 */ /* 0x000fca0000000057 */
[----:B------:R-:W-:Y:S01]  /*17b0*/  FMUL.FTZ R86, R85, R90 ;  /* 0x0000005a55567220 */ /* 0x000fe20000410000 */
[----:B------:R-:W-:Y:S05]  /*17c0*/  @P3 BRA `(.L_x_6401) ;  /* 0x0000002000003947 */ /* 0x000fea0003800000 */
[----:B------:R-:W-:Y:S05]  /*17d0*/  @P0 BRA `(.L_x_6402) ;  /* 0x0000003000000947 */ /* 0x000fea0003800000 */
[----:B------:R-:W-:Y:S05]  /*17e0*/  BRA `(.L_x_6403) ;  /* 0x0000004000007947 */ /* 0x000fea0003800000 */
.L_x_6401:
[----:B-----5:R-:W-:-:S05]  /*17f0*/  PRMT R85, RZ, 0x5410, R19 ;  /* 0x00005410ff557816 */ /* 0x020fca0000000013 */
[----:B------:R-:W-:-:S05]  /*1800*/  FADD.FTZ R86, R85, R86 ;  /* 0x0000005655567221 */ /* 0x000fca0000010000 */
.L_x_6402:
[----:B------:R-:W-:-:S04]  /*1810*/  F2FP.BF16.PACK_AB R84, RZ, R86 ;  /* 0x00000056ff54723e */ /* 0x000fc800000010ff */
[----:B------:R-:W-:Y:S02]  /*1820*/  PRMT R15, R84, 0x7610, R15 ;  /* 0x00007610540f7816 */ /* 0x000fe4000000000f */
.L_x_6403:
[----:B------:R-:W-:-:S05]  /*1830*/  PRMT R87, RZ, 0x7610, R87 ;  /* 0x00007610ff577816 */ /* 0x000fca0000000057 */
[----:B------:R-:W-:Y:S01]  /*1840*/  FMUL.FTZ R90, R87, R90 ;  /* 0x0000005a575a7220 */ /* 0x000fe20000410000 */
[----:B------:R-:W-:Y:S05]  /*1850*/  @P3 BRA `(.L_x_6404) ;  /* 0x0000002000003947 */ /* 0x000fea0003800000 */
[----:B------:R-:W-:Y:S05]  /*1860*/  @P0 BRA `(.L_x_6405) ;  /* 0x0000003000000947 */ /* 0x000fea0003800000 */
[----:B------:R-:W-:Y:S05]  /*1870*/  BRA `(.L_x_6406) ;  /* 0x0000004000007947 */ /* 0x000fea0003800000 */
.L_x_6404:
[----:B-----5:R-:W-:-:S05]  /*1880*/  PRMT R85, RZ, 0x7610, R19 ;  /* 0x00007610ff557816 */ /* 0x020fca0000000013 */
[----:B------:R-:W-:-:S05]  /*1890*/  FADD.FTZ R90, R85, R90 ;  /* 0x0000005a555a7221 */ /* 0x000fca0000010000 */
.L_x_6405:
[----:B------:R-:W-:-:S04]  /*18a0*/  F2FP.BF16.PACK_AB R84, RZ, R90 ;  /* 0x0000005aff54723e */ /* 0x000fc800000010ff */
[----:B------:R-:W-:Y:S02]  /*18b0*/  PRMT R15, R15, 0x5410, R84 ;  /* 0x000054100f0f7816 */ /* 0x000fe40000000054 */
.L_x_6406:
        /* <DEDUP_REMOVED lines=40> */
.L_x_6411:
        /* <DEDUP_REMOVED lines=84> */
.L_x_6412:
        /* <DEDUP_REMOVED lines=62> */
[----:B-1----:R-:W-:-:S04]  /*2460*/  FADD.FTZ R84, R85, R84 ;  /* 0x0000005455547221 */ /* 0x002fc80000010000 */
[----:B------:R-:W-:Y:S01]  /*2470*/  FFMA.FTZ R120, R87, R120, R84 ;  /* 0x0000007857787223 */ /* 0x000fe20000010054 */
[----:B------:R-:W-:-:S04]  /*2480*/  MOV R84, c[0x0][0x1e0] ;  /* 0x0000780000547a02 */ /* 0x000fc80000000f00 */
[----:B------:R1:W2:Y:S02]  /*2490*/  SHFL.IDX PT, R89, R120, RZ, 0x1f ;  /* 0x00001fff78597589 */ /* 0x0002a400000e0000 */
[----:B-1----:R-:W-:Y:S01]  /*24a0*/  @!P2 MOV R120, 0x4 ;  /* 0x000000040078a802 */ /* 0x002fe20000000f00 */
[----:B0-----:R-:W-:-:S05]  /*24b0*/  FMUL.FTZ R87, R123, R123 ;  /* 0x0000007b7b577220 */ /* 0x001fca0000410000 */
[----:B------:R-:W-:Y:S01]  /*24c0*/  FSEL R87, R87, RZ, P3 ;  /* 0x000000ff57577208 */ /* 0x000fe20001800000 */
[----:B--2---:R-:W-:-:S04]  /*24d0*/  FFMA.FTZ R84, R89, R84, c[0x0][0x228] ;  /* 0x00008a0059547623 */ /* 0x004fc80000010054 */
[----:B------:R-:W-:Y:S01]  /*24e0*/  FADD.FTZ R89, R84, R87 ;  /* 0x0000005754597221 */ /* 0x000fe20000010000 */
[----:B------:R-:W-:Y:S02]  /*24f0*/  @!P2 MOV R84, 0x4 ;  /* 0x000000040054a802 */ /* 0x000fe40000000f00 */
[----:B------:R-:W-:-:S03]  /*2500*/  FSEL R87, R123, RZ, !P3 ;  /* 0x000000ff7b577208 */ /* 0x000fc60005800000 */
[----:B------:R-:W0:Y:S01]  /*2510*/  MUFU.RSQ R89, R89 ;  /* 0x0000005900597308 */ /* 0x000e220000001400 */
[----:B------:R-:W-:-:S04]  /*2520*/  @!P2 IMAD.WIDE R84, R5, R84, c[0x0][0x1a0] ;  /* 0x000068000554a625 */ /* 0x000fc800078e0254 */
[C---:B------:R-:W-:Y:S01]  /*2530*/  FADD.FTZ R122, -R87.reuse, R91 ;  /* 0x0000005b577a7221 */ /* 0x040fe20000010100 */
[----:B------:R1:W-:Y:S01]  /*2540*/  @!P2 STG.E [R84.64], R123 ;  /* 0x0000007b5400a986 */ /* 0x0003e2000c101904 */
[C---:B------:R-:W-:Y:S02]  /*2550*/  FADD.FTZ R124, -R87.reuse, R93 ;  /* 0x0000005d577c7221 */ /* 0x040fe40000010100 */
[C---:B------:R-:W-:Y:S02]  /*2560*/  FADD.FTZ R95, -R87.reuse, R95 ;  /* 0x0000005f575f7221 */ /* 0x040fe40000010100 */
[C---:B------:R-:W-:Y:S02]  /*2570*/  FADD.FTZ R91, -R87.reuse, R98 ;  /* 0x00000062575b7221 */ /* 0x040fe40000010100 */
[C---:B------:R-:W-:Y:S02]  /*2580*/  FADD.FTZ R92, -R87.reuse, R92 ;  /* 0x0000005c575c7221 */ /* 0x040fe40000010100 */
[----:B------:R-:W-:-:S02]  /*2590*/  FADD.FTZ R94, -R87, R94 ;  /* 0x0000005e575e7221 */ /* 0x000fc40000010100 */
[----:B0-----:R-:W-:Y:S02]  /*25a0*/  FMUL.FTZ R95, R89, R95 ;  /* 0x0000005f595f7220 */ /* 0x001fe40000410000 */
[C---:B-1----:R-:W-:Y:S01]  /*25b0*/  @!P2 IMAD.WIDE R84, R5.reuse, R120, c[0x0][0x1a8] ;  /* 0x00006a000554a625 */ /* 0x042fe200078e0278 */
[----:B------:R-:W-:-:S03]  /*25c0*/  IADD3 R5, R5, c[0x0][0x160], RZ ;  /* 0x0000580005057a10 */ /* 0x000fc60007ffe0ff */
[C---:B------:R-:W-:Y:S01]  /*25d0*/  FADD.FTZ R120, -R87.reuse, R11 ;  /* 0x0000000b57787221 */ /* 0x040fe20000010100 */
[----:B------:R0:W-:Y:S01]  /*25e0*/  @!P2 STG.E [R84.64], R89 ;  /* 0x000000595400a986 */ /* 0x0001e2000c101904 */
[C---:B------:R-:W-:Y:S02]  /*25f0*/  FADD.FTZ R11, -R87.reuse, R96 ;  /* 0x00000060570b7221 */ /* 0x040fe40000010100 */
[----:B------:R-:W-:Y:S02]  /*2600*/  FFMA.FTZ R95, R46, R95, R78 ;  /* 0x0000005f2e5f7223 */ /* 0x000fe4000001004e */
[C---:B------:R-:W-:Y:S02]  /*2610*/  FADD.FTZ R96, -R87.reuse, R97 ;  /* 0x0000006157607221 */ /* 0x040fe40000010100 */
[C---:B------:R-:W-:Y:S02]  /*2620*/  FADD.FTZ R100, -R87.reuse, R100 ;  /* 0x0000006457647221 */ /* 0x040fe40000010100 */
[----:B------:R-:W-:-:S02]  /*2630*/  FADD.FTZ R98, -R87, R99 ;  /* 0x0000006357627221 */ /* 0x000fc40000010100 */
[----:B------:R-:W-:Y:S02]  /*2640*/  FADD.FTZ R102, -R87, R102 ;  /* 0x0000006657667221 */ /* 0x000fe40000010100 */
[C---:B0-----:R-:W-:Y:S02]  /*2650*/  FMUL.FTZ R85, R89.reuse, R124 ;  /* 0x0000007c59557220 */ /* 0x041fe40000410000 */
[C---:B------:R-:W-:Y:S02]  /*2660*/  FMUL.FTZ R124, R89.reuse, R91 ;  /* 0x0000005b597c7220 */ /* 0x040fe40000410000 */
[----:B------:R-:W-:Y:S02]  /*2670*/  FMUL.FTZ R84, R89, R11 ;  /* 0x0000000b59547220 */ /* 0x000fe40000410000 */
[----:B------:R-:W-:Y:S02]  /*2680*/  FFMA.FTZ R91, R47, R124, R79 ;  /* 0x0000007c2f5b7223 */ /* 0x000fe4000001004f */
[----:B------:R-:W-:-:S02]  /*2690*/  FFMA.FTZ R85, R44, R85, R76 ;  /* 0x000000552c557223 */ /* 0x000fc4000001004c */
[----:B------:R-:W-:Y:S02]  /*26a0*/  FFMA.FTZ R84, R45, R84, R77 ;  /* 0x000000542d547223 */ /* 0x000fe4000001004d */
        /* <DEDUP_REMOVED lines=18> */
[C---:B------:R-:W-:Y:S01]  /*27d0*/  FADD.FTZ R11, -R87.reuse, R86 ;  /* 0x00000056570b7221 */ /* 0x040fe20000010100 */
[----:B------:R-:W-:Y:S01]  /*27e0*/  F2FP.BF16.PACK_AB R86, R84, R85 ;  /* 0x000000555456723e */ /* 0x000fe200000010ff */
[----:B------:R-:W-:Y:S01]  /*27f0*/  FADD.FTZ R93, -R87, R90 ;  /* 0x0000005a575d7221 */ /* 0x000fe20000010100 */
[----:B------:R-:W-:Y:S01]  /*2800*/  F2FP.BF16.PACK_AB R87, R91, R95 ;  /* 0x0000005f5b57723e */ /* 0x000fe200000010ff */
[C---:B------:R-:W-:Y:S01]  /*2810*/  FMUL.FTZ R91, R89.reuse, R120 ;  /* 0x00000078595b7220 */ /* 0x040fe20000410000 */
[----:B------:R-:W-:Y:S01]  /*2820*/  LEA R90, P2, R88, c[0x0][0x208], 0x4 ;  /* 0x00008200585a7a11 */ /* 0x000fe200078420ff */
[C---:B------:R-:W-:Y:S02]  /*2830*/  FMUL.FTZ R92, R89.reuse, R92 ;  /* 0x0000005c595c7220 */ /* 0x040fe40000410000 */
[----:B------:R-:W-:-:S02]  /*2840*/  FMUL.FTZ R85, R89, R122 ;  /* 0x0000007a59557220 */ /* 0x000fc40000410000 */
[----:B------:R-:W-:Y:S02]  /*2850*/  FMUL.FTZ R94, R89, R94 ;  /* 0x0000005e595e7220 */ /* 0x000fe40000410000 */
[----:B------:R-:W-:Y:S02]  /*2860*/  FFMA.FTZ R84, R48, R91, R80 ;  /* 0x0000005b30547223 */ /* 0x000fe40000010050 */
[----:B------:R-:W-:Y:S02]  /*2870*/  FFMA.FTZ R91, R49, R92, R81 ;  /* 0x0000005c315b7223 */ /* 0x000fe40000010051 */
[----:B------:R-:W-:Y:S02]  /*2880*/  FFMA.FTZ R85, R50, R85, R82 ;  /* 0x0000005532557223 */ /* 0x000fe40000010052 */
[----:B------:R-:W-:Y:S01]  /*2890*/  FFMA.FTZ R94, R51, R94, R83 ;  /* 0x0000005e335e7223 */ /* 0x000fe20000010053 */
[----:B------:R-:W-:Y:S01]  /*28a0*/  F2FP.BF16.PACK_AB R84, R91, R84 ;  /* 0x000000545b54723e */ /* 0x000fe200000010ff */
[C---:B------:R-:W-:Y:S01]  /*28b0*/  FMUL.FTZ R95, R89.reuse, R96 ;  /* 0x00000060595f7220 */ /* 0x040fe20000410000 */
[----:B------:R-:W-:Y:S01]  /*28c0*/  LEA.HI.X R91, R88, c[0x0][0x20c], RZ, 0x4, P2 ;  /* 0x00008300585b7a11 */ /* 0x000fe200010f24ff */
[----:B------:R-:W-:Y:S01]  /*28d0*/  FMUL.FTZ R100, R89, R100 ;  /* 0x0000006459647220 */ /* 0x000fe20000410000 */
[----:B------:R-:W-:Y:S01]  /*28e0*/  F2FP.BF16.PACK_AB R85, R94, R85 ;  /* 0x000000555e55723e */ /* 0x000fe200000010ff */
[----:B------:R-:W-:-:S02]  /*28f0*/  FFMA.FTZ R95, R40, R95, R72 ;  /* 0x0000005f285f7223 */ /* 0x000fc40000010048 */
[----:B------:R-:W-:Y:S02]  /*2900*/  FFMA.FTZ R100, R41, R100, R73 ;  /* 0x0000006429647223 */ /* 0x000fe40000010049 */
[C---:B------:R-:W-:Y:S01]  /*2910*/  FMUL.FTZ R11, R89.reuse, R11 ;  /* 0x0000000b590b7220 */ /* 0x040fe20000410000 */
[----:B------:R0:W-:Y:S01]  /*2920*/  STG.E.128 [R90.64], R84 ;  /* 0x000000545a007986 */ /* 0x0001e2000c101d04 */
[C---:B------:R-:W-:Y:S02]  /*2930*/  FMUL.FTZ R88, R89.reuse, R93 ;  /* 0x0000005d59587220 */ /* 0x040fe40000410000 */
[C---:B------:R-:W-:Y:S02]  /*2940*/  FMUL.FTZ R109, R89.reuse, R109 ;  /* 0x0000006d596d7220 */ /* 0x040fe40000410000 */
[C---:B------:R-:W-:Y:S02]  /*2950*/  FMUL.FTZ R112, R89.reuse, R112 ;  /* 0x0000007059707220 */ /* 0x040fe40000410000 */
[C---:B------:R-:W-:Y:S01]  /*2960*/  FMUL.FTZ R97, R89.reuse, R98 ;  /* 0x0000006259617220 */ /* 0x040fe20000410000 */
[----:B------:R-:W-:Y:S01]  /*2970*/  LEA R98, P3, R8, c[0x0][0x208], 0x4 ;  /* 0x0000820008627a11 */ /* 0x000fe200078620ff */
[----:B------:R-:W-:-:S02]  /*2980*/  FMUL.FTZ R102, R89, R102 ;  /* 0x0000006659667220 */ /* 0x000fc40000410000 */
[----:B------:R-:W-:Y:S02]  /*2990*/  FFMA.FTZ R96, R23, R88, R55 ;  /* 0x0000005817607223 */ /* 0x000fe40000010037 */
[C---:B------:R-:W-:Y:S02]  /*29a0*/  FMUL.FTZ R101, R89.reuse, R101 ;  /* 0x0000006559657220 */ /* 0x040fe40000410000 */
[C---:B------:R-:W-:Y:S02]  /*29b0*/  FMUL.FTZ R104, R89.reuse, R104 ;  /* 0x0000006859687220 */ /* 0x040fe40000410000 */
[----:B------:R-:W-:Y:S01]  /*29c0*/  FMUL.FTZ R103, R89, R103 ;  /* 0x0000006759677220 */ /* 0x000fe20000410000 */
[----:B0-----:R-:W-:Y:S01]  /*29d0*/  F2FP.BF16.PACK_AB R84, R100, R95 ;  /* 0x0000005f6454723e */ /* 0x001fe200000010ff */
[----:B------:R-:W-:Y:S01]  /*29e0*/  FFMA.FTZ R95, R22, R11, R54 ;  /* 0x0000000b165f7223 */ /* 0x000fe20000010036 */
[----:B------:R-:W-:Y:S01]  /*29f0*/  LEA R100, P4, R9, c[0x0][0x208], 0x4 ;  /* 0x0000820009647a11 */ /* 0x000fe200078820ff */
[----:B------:R-:W-:-:S02]  /*2a00*/  FMUL.FTZ R106, R89, R106 ;  /* 0x0000006a596a7220 */ /* 0x000fc40000410000 */
[----:B------:R-:W-:Y:S01]  /*2a10*/  FFMA.FTZ R90, R28, R109, R60 ;  /* 0x0000006d1c5a7223 */ /* 0x000fe2000001003c */
[----:B------:R-:W-:Y:S01]  /*2a20*/  F2FP.BF16.PACK_AB R95, R96, R95 ;  /* 0x0000005f605f723e */ /* 0x000fe200000010ff */
[----:B------:R-:W-:Y:S01]  /*2a30*/  FFMA.FTZ R93, R29, R112, R61 ;  /* 0x000000701d5d7223 */ /* 0x000fe2000001003d */
[----:B------:R-:W-:Y:S01]  /*2a40*/  LEA R96, P2, R10, c[0x0][0x208], 0x4 ;  /* 0x000082000a607a11 */ /* 0x000fe200078420ff */
        /* <DEDUP_REMOVED lines=18> */
[----:B------:R-:W-:Y:S01]  /*2b70*/  FFMA.FTZ R106, R39, R106, R71 ;  /* 0x0000006a276a7223 */ /* 0x000fe20000010047 */
[----:B------:R-:W-:Y:S01]  /*2b80*/  LEA.HI.X R97, R10, c[0x0][0x20c], RZ, 0x4, P2 ;  /* 0x000083000a617a11 */ /* 0x000fe200010f24ff */
[----:B------:R-:W-:Y:S01]  /*2b90*/  FFMA.FTZ R104, R37, R104, R69 ;  /* 0x0000006825687223 */ /* 0x000fe20000010045 */
[----:B------:R-:W-:Y:S01]  /*2ba0*/  ISETP.GE.AND P2, PT, R5, c[0x0][0x164], PT ;  /* 0x0000590005007a0c */ /* 0x000fe20003f46270 */
        /* <DEDUP_REMOVED lines=9> */
[----:B------:R-:W-:Y:S01]  /*2c40*/  STG.E.128 [R96.64], R84 ;  /* 0x0000005460007986 */ /* 0x000fe2000c101d04 */
[----:B------:R-:W-:Y:S01]  /*2c50*/  FFMA.FTZ R110, R35, R110, R67 ;  /* 0x0000006e236e7223 */ /* 0x000fe20000010043 */
[----:B------:R-:W-:Y:S01]  /*2c60*/  F2FP.BF16.PACK_AB R88, R108, R105 ;  /* 0x000000696c58723e */ /* 0x000fe200000010ff */
[----:B------:R-:W-:-:S02]  /*2c70*/  FFMA.FTZ R94, R20, R117, R52 ;  /* 0x00000075145e7223 */ /* 0x000fc40000010034 */
[----:B------:R-:W-:Y:S01]  /*2c80*/  FFMA.FTZ R11, R21, R124, R53 ;  /* 0x0000007c150b7223 */ /* 0x000fe20000010035 */
[----:B------:R-:W-:Y:S01]  /*2c90*/  F2FP.BF16.PACK_AB R89, R110, R89 ;  /* 0x000000596e59723e */ /* 0x000fe200000010ff */
[----:B------:R-:W-:Y:S01]  /*2ca0*/  FFMA.FTZ R93, R26, R99, R58 ;  /* 0x000000631a5d7223 */ /* 0x000fe2000001003a */
[----:B------:R-:W-:Y:S01]  /*2cb0*/  LEA.HI.X R99, R8, c[0x0][0x20c], RZ, 0x4, P3 ;  /* 0x0000830008637a11 */ /* 0x000fe200018f24ff */
[----:B------:R-:W-:Y:S01]  /*2cc0*/  FFMA.FTZ R118, R27, R118, R59 ;  /* 0x000000761b767223 */ /* 0x000fe2000001003b */
[----:B------:R-:W-:Y:S01]  /*2cd0*/  F2FP.BF16.PACK_AB R94, R11, R94 ;  /* 0x0000005e0b5e723e */ /* 0x000fe200000010ff */
[----:B------:R-:W-:Y:S01]  /*2ce0*/  FFMA.FTZ R113, R24, R113, R56 ;  /* 0x0000007118717223 */ /* 0x000fe20000010038 */
[----:B------:R-:W-:Y:S01]  /*2cf0*/  SEL R8, RZ, 0x1, P1 ;  /* 0x00000001ff087807 */ /* 0x000fe20000800000 */
[----:B------:R-:W-:Y:S01]  /*2d00*/  FFMA.FTZ R92, R25, R92, R57 ;  /* 0x0000005c195c7223 */ /* 0x000fe20000010039 */
[----:B------:R-:W-:Y:S01]  /*2d10*/  F2FP.BF16.PACK_AB R93, R118, R93 ;  /* 0x0000005d765d723e */ /* 0x000fe200000010ff */
[----:B------:R0:W-:Y:S03]  /*2d20*/  STG.E.128 [R98.64], R88 ;  /* 0x0000005862007986 */ /* 0x0001e6000c101d04 */
[----:B------:R-:W-:-:S05]  /*2d30*/  F2FP.BF16.PACK_AB R92, R92, R113 ;  /* 0x000000715c5c723e */ /* 0x000fca00000010ff */
[----:B------:R1:W-:Y:S01]  /*2d40*/  STG.E.128 [R100.64], R92 ;  /* 0x0000005c64007986 */ /* 0x0003e2000c101d04 */
[----:B0-----:R-:W-:Y:S01]  /*2d50*/  PRMT R89, R8, 0x7610, R89 ;  /* 0x0000761008597816 */ /* 0x001fe20000000059 */
[----:B-1---5:R-:W-:Y:S01]  /*2d60*/  @P2 CALL.REL.NOINC `(.L_x_6409) ;  /* 0x0000001000002944 */ /* 0x022fe20003c00000 */
[----:B------:R-:W-:Y:S05]  /*2d70*/  BRA `(.L_x_6410) ;  /* 0xffffd64000007947 */ /* 0x000fea000383ffff */
.L_x_6409:
[----:B------:R-:W-:Y:S05]  /*2d80*/  EXIT ;  /* 0x000000000000794d */ /* 0x000fea0003800000 */
.L_x_6407:
[----:B------:R-:W-:Y:S01]  /*2d90*/  HFMA2.MMA R122, -RZ, RZ, 0, 5.9604644775390625e-08 ;  /* 0x00000001ff7a7435 */ /* 0x000fe200000001ff */
[----:B------:R-:W-:Y:S02]  /*2da0*/  MOV R123, R84 ;  /* 0x00000054007b7202 */ /* 0x000fe40000000f00 */
[----:B------:R-:W-:Y:S02]  /*2db0*/  MOV R121, 0x1f ;  /* 0x0000001f00797802 */ /* 0x000fe40000000f00 */
[----:B------:R-:W-:Y:S02]  /*2dc0*/  MOV R120, 0xffffffff ;  /* 0xffffffff00787802 */ /* 0x000fe40000000f00 */
[----:B------:R-:W-:Y:S02]  /*2dd0*/  MOV R85, 0x2df0 ;  /* 0x00002df000557802 */ /* 0x000fe40000000f00 */
[----:B-----5:R-:W-:Y:S05]  /*2de0*/  CALL.REL.NOINC `($__internal_33_$__cuda_sm70_shflsync_bfly_p) ;  /* 0x000007d000007944 */ /* 0x020fea0003c00000 */
[----:B01----:R-:W-:Y:S05]  /*2df0*/  BRA `(.L_x_6411) ;  /* 0xffffed4000007947 */ /* 0x003fea000383ffff */
.L_x_6408:
[----:B------:R-:W-:Y:S01]  /*2e00*/  HFMA2.MMA R122, -RZ, RZ, 0, 1.1920928955078125e-07 ;  /* 0x00000002ff7a7435 */ /* 0x000fe200000001ff */
[----:B------:R-:W-:-:S02]  /*2e10*/  MOV R123, R84 ;  /* 0x00000054007b7202 */ /* 0x000fc40000000f00 */
[----:B------:R-:W-:Y:S02]  /*2e20*/  MOV R121, 0x1f ;  /* 0x0000001f00797802 */ /* 0x000fe40000000f00 */
[----:B------:R-:W-:Y:S02]  /*2e30*/  MOV R120, 0xffffffff ;  /* 0xffffffff00787802 */ /* 0x000fe40000000f00 */
[----:B------:R-:W-:Y:S02]  /*2e40*/  MOV R85, 0x2e60 ;  /* 0x00002e6000557802 */ /* 0x000fe40000000f00 */
[----:B-----5:R-:W-:Y:S05]  /*2e50*/  CALL.REL.NOINC `($__internal_33_$__cuda_sm70_shflsync_bfly_p) ;  /* 0x0000076000007944 */ /* 0x020fea0003c00000 */
[----:B-1----:R-:W-:Y:S01]  /*2e60*/  FADD.FTZ R84, R84, R121 ;  /* 0x0000007954547221 */ /* 0x002fe20000010000 */
[----:B0-----:R-:W-:Y:S01]  /*2e70*/  HFMA2.MMA R122, -RZ, RZ, 0, 2.384185791015625e-07 ;  /* 0x00000004ff7a7435 */ /* 0x001fe200000001ff */
[----:B------:R-:W-:Y:S02]  /*2e80*/  MOV R121, 0x1f ;  /* 0x0000001f00797802 */ /* 0x000fe40000000f00 */
[----:B------:R-:W-:Y:S02]  /*2e90*/  MOV R120, 0xffffffff ;  /* 0xffffffff00787802 */ /* 0x000fe40000000f00 */
[----:B------:R-:W-:-:S02]  /*2ea0*/  MOV R123, R84 ;  /* 0x00000054007b7202 */ /* 0x000fc40000000f00 */
[----:B------:R-:W-:Y:S02]  /*2eb0*/  MOV R85, 0x2ed0 ;  /* 0x00002ed000557802 */ /* 0x000fe40000000f00 */
[----:B------:R-:W-:Y:S05]  /*2ec0*/  CALL.REL.NOINC `($__internal_33_$__cuda_sm70_shflsync_bfly_p) ;  /* 0x000006f000007944 */ /* 0x000fea0003c00000 */
[----:B-1----:R-:W-:Y:S01]  /*2ed0*/  FADD.FTZ R84, R84, R121 ;  /* 0x0000007954547221 */ /* 0x002fe20000010000 */
[----:B0-----:R-:W-:Y:S01]  /*2ee0*/  HFMA2.MMA R122, -RZ, RZ, 0, 4.76837158203125e-07 ;  /* 0x00000008ff7a7435 */ /* 0x001fe200000001ff */
[----:B------:R-:W-:Y:S02]  /*2ef0*/  MOV R121, 0x1f ;  /* 0x0000001f00797802 */ /* 0x000fe40000000f00 */
[----:B------:R-:W-:Y:S02]  /*2f00*/  MOV R120, 0xffffffff ;  /* 0xffffffff00787802 */ /* 0x000fe40000000f00 */
[----:B------:R-:W-:Y:S02]  /*2f10*/  MOV R123, R84 ;  /* 0x00000054007b7202 */ /* 0x000fe40000000f00 */
[----:B------:R-:W-:Y:S02]  /*2f20*/  MOV R85, 0x2f40 ;  /* 0x00002f4000557802 */ /* 0x000fe40000000f00 */
[----:B------:R-:W-:Y:S05]  /*2f30*/  CALL.REL.NOINC `($__internal_33_$__cuda_sm70_shflsync_bfly_p) ;  /* 0x0000068000007944 */ /* 0x000fea0003c00000 */
[----:B-1----:R-:W-:Y:S01]  /*2f40*/  FADD.FTZ R84, R84, R121 ;  /* 0x0000007954547221 */ /* 0x002fe20000010000 */
[----:B0-----:R-:W-:Y:S01]  /*2f50*/  HFMA2.MMA R122, -RZ, RZ, 0, 9.5367431640625e-07 ;  /* 0x00000010ff7a7435 */ /* 0x001fe200000001ff */
[----:B------:R-:W-:-:S02]  /*2f60*/  MOV R121, 0x1f ;  /* 0x0000001f00797802 */ /* 0x000fc40000000f00 */
[----:B------:R-:W-:Y:S02]  /*2f70*/  MOV R120, 0xffffffff ;  /* 0xffffffff00787802 */ /* 0x000fe40000000f00 */
[----:B------:R-:W-:Y:S02]  /*2f80*/  MOV R123, R84 ;  /* 0x00000054007b7202 */ /* 0x000fe40000000f00 */
[----:B------:R-:W-:Y:S02]  /*2f90*/  MOV R85, 0x2fb0 ;  /* 0x00002fb000557802 */ /* 0x000fe40000000f00 */
[----:B------:R-:W-:Y:S05]  /*2fa0*/  CALL.REL.NOINC `($__internal_33_$__cuda_sm70_shflsync_bfly_p) ;  /* 0x0000061000007944 */ /* 0x000fea0003c00000 */
        /* <DEDUP_REMOVED lines=70> */
[----:B------:R-:W-:Y:S05]  /*3410*/  CALL.REL.NOINC `($__internal_33_$__cuda_sm70_shflsync_bfly_p) ;  /* 0x000001a000007944 */ /* 0x000fea0003c00000 */
[----:B0-----:R-:W-:Y:S01]  /*3420*/  HFMA2.MMA R122, -RZ, RZ, 0, 1.1920928955078125e-07 ;  /* 0x00000002ff7a7435 */ /* 0x001fe200000001ff */
[----:B-1----:R-:W-:Y:S01]  /*3430*/  FADD.FTZ R123, R123, R121 ;  /* 0x000000797b7b7221 */ /* 0x002fe20000010000 */
[----:B------:R-:W-:Y:S02]  /*3440*/  MOV R121, 0x1f ;  /* 0x0000001f00797802 */ /* 0x000fe40000000f00 */
[----:B------:R-:W-:Y:S02]  /*3450*/  MOV R120, 0xffffffff ;  /* 0xffffffff00787802 */ /* 0x000fe40000000f00 */
[----:B------:R-:W-:Y:S02]  /*3460*/  MOV R85, 0x3480 ;  /* 0x0000348000557802 */ /* 0x000fe40000000f00 */
[----:B------:R-:W-:Y:S05]  /*3470*/  CALL.REL.NOINC `($__internal_33_$__cuda_sm70_shflsync_bfly_p) ;  /* 0x0000014000007944 */ /* 0x000fea0003c00000 */
[----:B0-----:R-:W-:Y:S01]  /*3480*/  HFMA2.MMA R122, -RZ, RZ, 0, 2.384185791015625e-07 ;  /* 0x00000004ff7a7435 */ /* 0x001fe200000001ff */
[----:B-1----:R-:W-:Y:S01]  /*3490*/  FADD.FTZ R123, R123, R121 ;  /* 0x000000797b7b7221 */ /* 0x002fe20000010000 */
[----:B------:R-:W-:-:S02]  /*34a0*/  MOV R121, 0x1f ;  /* 0x0000001f00797802 */ /* 0x000fc40000000f00 */
[----:B------:R-:W-:Y:S02]  /*34b0*/  MOV R120, 0xffffffff ;  /* 0xffffffff00787802 */ /* 0x000fe40000000f00 */
[----:B------:R-:W-:Y:S02]  /*34c0*/  MOV R85, 0x34e0 ;  /* 0x000034e000557802 */ /* 0x000fe40000000f00 */
[----:B------:R-:W-:Y:S05]  /*34d0*/  CALL.REL.NOINC `($__internal_33_$__cuda_sm70_shflsync_bfly_p) ;  /* 0x000000e000007944 */ /* 0x000fea0003c00000 */
[----:B0-----:R-:W-:Y:S01]  /*34e0*/  HFMA2.MMA R122, -RZ, RZ, 0, 4.76837158203125e-07 ;  /* 0x00000008ff7a7435 */ /* 0x001fe200000001ff */
[----:B-1----:R-:W-:Y:S01]  /*34f0*/  FADD.FTZ R123, R123, R121 ;  /* 0x000000797b7b7221 */ /* 0x002fe20000010000 */
[----:B------:R-:W-:Y:S02]  /*3500*/  MOV R121, 0x1f ;  /* 0x0000001f00797802 */ /* 0x000fe40000000f00 */
[----:B------:R-:W-:Y:S02]  /*3510*/  MOV R120, 0xffffffff ;  /* 0xffffffff00787802 */ /* 0x000fe40000000f00 */
[----:B------:R-:W-:Y:S02]  /*3520*/  MOV R85, 0x3540 ;  /* 0x0000354000557802 */ /* 0x000fe40000000f00 */
[----:B------:R-:W-:Y:S05]  /*3530*/  CALL.REL.NOINC `($__internal_33_$__cuda_sm70_shflsync_bfly_p) ;  /* 0x0000008000007944 */ /* 0x000fea0003c00000 */
[----:B0-----:R-:W-:Y:S01]  /*3540*/  HFMA2.MMA R122, -RZ, RZ, 0, 9.5367431640625e-07 ;  /* 0x00000010ff7a7435 */ /* 0x001fe200000001ff */
[----:B-1----:R-:W-:Y:S01]  /*3550*/  FADD.FTZ R123, R123, R121 ;  /* 0x000000797b7b7221 */ /* 0x002fe20000010000 */
[----:B------:R-:W-:-:S02]  /*3560*/  MOV R121, 0x1f ;  /* 0x0000001f00797802 */ /* 0x000fc40000000f00 */
[----:B------:R-:W-:Y:S02]  /*3570*/  MOV R120, 0xffffffff ;  /* 0xffffffff00787802 */ /* 0x000fe40000000f00 */
[----:B------:R-:W-:Y:S02]  /*3580*/  MOV R85, 0x35a0 ;  /* 0x000035a000557802 */ /* 0x000fe40000000f00 */
[----:B------:R-:W-:Y:S05]  /*3590*/  CALL.REL.NOINC `($__internal_33_$__cuda_sm70_shflsync_bfly_p) ;  /* 0x0000002000007944 */ /* 0x000fea0003c00000 */
[----:B-1----:R-:W-:Y:S01]  /*35a0*/  MOV R124, R121 ;  /* 0x00000079007c7202 */ /* 0x002fe20000000f00 */
[----:B0-----:R-:W-:Y:S05]  /*35b0*/  BRA `(.L_x_6412) ;  /* 0xffffeac000007947 */ /* 0x001fea000383ffff */
        .weak           $__internal_33_$__cuda_sm70_shflsync_bfly_p
        .type           $__internal_33_$__cuda_sm70_shflsync_bfly_p,@function
        .size           $__internal_33_$__cuda_sm70_shflsync_bfly_p,(.L_x_29097 - $__internal_33_$__cuda_sm70_shflsync_bfly_p)
$__internal_33_$__cuda_sm70_shflsync_bfly_p:
[----:B------:R-:W-:Y:S01]  /*35c0*/  HFMA2.MMA R125, -RZ, RZ, 0, 0 ;  /* 0x00000000ff7d7435 */ /* 0x000fe200000001ff */
[----:B------:R-:W-:Y:S01]  /*35d0*/  MOV R124, R85 ;  /* 0x00000055007c7202 */ /* 0x000fe20000000f00 */
[----:B------:R-:W-:Y:S04]  /*35e0*/  WARPSYNC R120 ;  /* 0x0000007800007348 */ /* 0x000fe80003800000 */
[----:B------:R0:W1:Y:S01]  /*35f0*/  SHFL.BFLY PT, R121, R123, R122, R121 ;  /* 0x0c00007a7b797389 */ /* 0x00006200000e0079 */
[----:B------:R-:W-:Y:S05]  /*3600*/  RET.REL.NODEC R124 `(_ZN10layer_norm13ln_fwd_kernelINS_13Kernel_traitsIf13__nv_bfloat16S2_S2_fjLj8192ELj1ELj1ELj8ELj16ENS_18Kernel_traits_baseILj8192EfS2_S2_S2_fjLj256EEEEELb0ELb0ELb0ELb1EEEvNS_9FwdParamsE) ;  /* 0xffffc9f07c007950 */ /* 0x000fea0003c3ffff */
.L_x_6413:
        /* <DEDUP_REMOVED lines=15> */
.L_x_29097:


//--------------------- .text._ZN10layer_norm13ln_fwd_kernelINS_13Kernel_traitsIf13__nv_bfloat16S2_S2_fjLj8192ELj1ELj1ELj8ELj16ENS_18Kernel_traits_baseILj8192EfS2_S2_S2_fjLj256EEEEELb0ELb0ELb1ELb0EEEvNS_9FwdParamsE --------------------------
	.section	.text._ZN10layer_norm13ln_fwd_kernelINS_13Kernel_traitsIf13__nv_bfloat16S2_S2_fjLj8192ELj1ELj1ELj8ELj16ENS_18Kernel_traits_baseILj8192EfS2_S2_S2_fjLj256EEEEELb0ELb0ELb1ELb0EEEvNS_9FwdParamsE,"ax",@progbits
	.sectioninfo	@"SHI_REGISTERS=128"
	.align	128
        .global         _ZN10layer_norm13ln_fwd_kernelINS_13Kernel_traitsIf13__nv_bfloat16S2_S2_fjLj8192ELj1ELj1ELj8ELj16ENS_18Kernel_traits_baseILj8192EfS2_S2_S2_fjLj256EEEEELb0ELb0ELb1ELb0EEEvNS_9FwdParamsE
        .type           _ZN10layer_norm13ln_fwd_kernelINS_13Kernel_traitsIf13__nv_bfloat16S2_S2_fjLj8192ELj1ELj1ELj8ELj16ENS_18Kernel_traits_baseILj8192EfS2_S2_S2_fjLj256EEEEELb0ELb0ELb1ELb0EEEvNS_9FwdParamsE,@function
        .size           _ZN10layer_norm13ln_fwd_kernelINS_13Kernel_traitsIf13__nv_bfloat16S2_S2_fjLj8192ELj1ELj1ELj8ELj16ENS_18Kernel_traits_baseILj8192EfS2_S2_S2_fjLj256EEEEELb0ELb0ELb1ELb0EEEvNS_9FwdParamsE,(.L_x_29098 - _ZN10layer_norm13ln_fwd_kernelINS_13Kernel_traitsIf13__nv_bfloat16S2_S2_fjLj8192ELj1ELj1ELj8ELj16ENS_18Kernel_traits_baseILj8192EfS2_S2_S2_fjLj256EEEEELb0ELb0ELb1ELb0EEEvNS_9FwdParamsE)
        .other          _ZN10layer_norm13ln_fwd_kernelINS_13Kernel_traitsIf13__nv_bfloat16S2_S2_fjLj8192ELj1ELj1ELj8ELj16ENS_18Kernel_traits_baseILj8192EfS2_S2_S2_fjLj256EEEEELb0ELb0ELb1ELb0EEEvNS_9FwdParamsE,@"STO_CUDA_ENTRY STV_DEFAULT"
_ZN10layer_norm13ln_fwd_kernelINS_13Kernel_traitsIf13__nv_bfloat16S2_S2_fjLj8192ELj1ELj1ELj8ELj16ENS_18Kernel_traits_baseILj8192EfS2_S2_S2_fjLj256EEEEELb0ELb0ELb1ELb0EEEvNS_9FwdParamsE:
.text._ZN10layer_norm13ln_fwd_kernelINS_13Kernel_traitsIf13__nv_bfloat16S2_S2_fjLj8192ELj1ELj1ELj8ELj16ENS_18Kernel_traits_baseILj8192EfS2_S2_S2_fjLj256EEEEELb0ELb0ELb1ELb0EEEvNS_9FwdParamsE:
        /* <DEDUP_REMOVED lines=30> */
.L_x_6415:
[----:B------:R-:W-:Y:S05]  /*01e0*/  BSYNC B0 ;  /* 0x0000000000007941 */ /* 0x000fea0003800000 */
.L_x_6414:
        /* <DEDUP_REMOVED lines=17> */
.L_x_6417:
[----:B------:R-:W-:Y:S05]  /*0300*/  BSYNC B0 ;  /* 0x0000000000007941 */ /* 0x000fea0003800000 */
.L_x_6416:
        /* <DEDUP_REMOVED lines=17> */
.L_x_6419:
[----:B------:R-:W-:Y:S05]  /*0420*/  BSYNC B0 ;  /* 0x0000000000007941 */ /* 0x000fea0003800000 */
.L_x_6418:
        /* <DEDUP_REMOVED lines=16> */
.L_x_6421:
[----:B------:R-:W-:Y:S05]  /*0530*/  BSYNC B0 ;  /* 0x0000000000007941 */ /* 0x000fea0003800000 */
.L_x_6420:
[----:B------:R-:W1:Y:S02]  /*0540*/  S2UR UR6, SR_CTAID.X ;  /* 0x00000000000679c3 */ /* 0x000e640000002500 */
[----:B-1----:R-:W-:-:S04]  /*0550*/  LEA.HI R110, R102, UR6, RZ, 0x18 ;  /* 0x00000006666e7c11 */ /* 0x002fc8000f8fc0ff */
[----:B------:R-:W-:-:S13]  /*0560*/  ISETP.GE.AND P0, PT, R110, c[0x0][0x164], PT ;  /* 0x000059006e007a0c */ /* 0x000fda0003f06270 */
[----:B------:R-:W-:Y:S05]  /*0570*/  @P0 EXIT ;  /* 0x000000000000094d */ /* 0x000fea0003800000 */
[----:B------:R-:W-:Y:S01]  /*0580*/  SHF.R.S32.HI R0, RZ, 0x3, R0 ;  /* 0x00000003ff007819 */ /* 0x000fe20000011400 */
[----:B------:R-:W-:Y:S01]  /*0590*/  HFMA2.MMA R104, -RZ, RZ, 0, 5.9604644775390625e-08 ;  /* 0x00000001ff687435 */ /* 0x000fe200000001ff */
[----:B0-----:R-:W-:Y:S01]  /*05a0*/  LOP3.LUT R3, R102, 0xe0, RZ, 0xc0, !PT ;  /* 0x000000e066037812 */ /* 0x001fe200078ec0ff */
        /* <DEDUP_REMOVED lines=12> */
[----:B------:R-:W-:-:S04]  /*0670*/  IMNMX R5, RZ, R5, !PT ;  /* 0x00000005ff057217 */ /* 0x000fc80007800200 */
[----:B------:R-:W0:Y:S01]  /*0680*/  I2F.U32 R3, R3 ;  /* 0x0000000300037306 */ /* 0x000e220000201000 */
[----:B------:R-:W-:-:S04]  /*0690*/  IMNMX R5, R5, 0x20, PT ;  /* 0x0000002005057817 */ /* 0x000fc80003800200 */
[----:B------:R-:W-:-:S04]  /*06a0*/  IADD3 R5, R0, R5, RZ ;  /* 0x0000000500057210 */ /* 0x000fc80007ffe0ff */
[----:B------:R-:W-:Y:S01]  /*06b0*/  SHF.L.U32 R106, R5, 0x3, RZ ;  /* 0x00000003056a7819 */ /* 0x000fe200000006ff */
[----:B0-----:R0:W1:Y:S06]  /*06c0*/  MUFU.RCP R108, R3 ;  /* 0x00000003006c7308 */ /* 0x00106c0000001000 */
.L_x_6537:
[----:B------:R-:W-:-:S05]  /*06d0*/  MOV R85, 0x4 ;  /* 0x0000000400557802 */ /* 0x000fca0000000f00 */
[----:B------:R-:W-:-:S06]  /*06e0*/  IMAD.WIDE R116, R110, R85, c[0x0][0x1d0] ;  /* 0x000074006e747625 */ /* 0x000fcc00078e0255 */
[----:B------:R2:W3:Y:S01]  /*06f0*/  LDG.E R116, [R116.64] ;  /* 0x0000000474747981 */ /* 0x0004e2000c1e1900 */
[----:B------:R-:W-:-:S05]  /*0700*/  IMAD.WIDE R84, R110, R85, c[0x0][0x1d8] ;  /* 0x000076006e547625 */ /* 0x000fca00078e0255 */
[----:B-----5:R4:W5:Y:S01]  /*0710*/  LDG.E R114, [R84.64] ;  /* 0x0000000454727981 */ /* 0x020962000c1e1900 */
[----:B------:R-:W-:Y:S01]  /*0720*/  IMAD R86, R110, c[0x0][0x168], RZ ;  /* 0x00005a006e567a24 */ /* 0x000fe200078e02ff */
[----:B------:R-:W-:Y:S01]  /*0730*/  BSSY B0, `(.L_x_6422) ;  /* 0x0000078000007945 */ /* 0x000fe20003800000 */
[----:B--2---:R-:W-:Y:S02]  /*0740*/  SHF.R.S32.HI R117, RZ, 0x1f, R110 ;  /* 0x0000001fff757819 */ /* 0x004fe4000001146e */
[----:B---3--:R-:W-:-:S13]  /*0750*/  ISETP.GE.AND P5, PT, R116, 0x1, PT ;  /* 0x000000017400780c */ /* 0x008fda0003fa6270 */
[----:B------:R-:W-:-:S05]  /*0760*/  @P5 IADD3 R87, R116, -0x1, RZ ;  /* 0xffffffff74575810 */ /* 0x000fca0007ffe0ff */
[----:B------:R-:W-:Y:S01]  /*0770*/  @P5 IMAD R118, R87, c[0x0][0x168], RZ ;  /* 0x00005a0057765a24 */ /* 0x000fe200078e02ff */
[----:B------:R-:W-:-:S04]  /*0780*/  SHF.R.S32.HI R87, RZ, 0x1f, R86 ;  /* 0x0000001fff577819 */ /* 0x000fc80000011456 */
[----:B------:R-:W-:Y:S02]  /*0790*/  @P5 SHF.R.S32.HI R119, RZ, 0x1f, R118 ;  /* 0x0000001fff775819 */ /* 0x000fe40000011476 */
[----:B------:R-:W-:Y:S02]  /*07a0*/  LEA.HI R87, R87, R86, RZ, 0x3 ;  /* 0x0000005657577211 */ /* 0x000fe400078f18ff */
[----:B------:R-:W-:Y:S02]  /*07b0*/  @P5 LEA.HI R118, R119, R118, RZ, 0x3 ;  /* 0x0000007677765211 */ /* 0x000fe400078f18ff */
[----:B------:R-:W-:Y:S02]  /*07c0*/  LOP3.LUT R86, R102, 0xff, RZ, 0xc0, !PT ;  /* 0x000000ff66567812 */ /* 0x000fe400078ec0ff */
[----:B------:R-:W-:Y:S02]  /*07d0*/  MOV R119, RZ ;  /* 0x000000ff00777202 */ /* 0x000fe40000000f00 */
[----:B------:R-:W-:-:S02]  /*07e0*/  @P5 LEA.HI.SX32 R119, R118, R86, 0x1d ;  /* 0x0000005676775211 */ /* 0x000fc400078feaff */
[----:B------:R-:W-:Y:S01]  /*07f0*/  LEA.HI.SX32 R118, R87, R86, 0x1d ;  /* 0x0000005657767211 */ /* 0x000fe200078feaff */
[----:B------:R-:W-:Y:S05]  /*0800*/  @!P1 BRA `(.L_x_6423) ;  /* 0x000006a000009947 */ /* 0x000fea0003800000 */
[----:B----4-:R-:W-:Y:S02]  /*0810*/  ISETP.NE.U32.AND P0, PT, RZ, c[0x0][0x180], PT ;  /* 0x00006000ff007a0c */ /* 0x010fe40003f05070 */
        /* <DEDUP_REMOVED lines=10> */
[----:B--2---:R-:W-:Y:S01]  /*08c0*/  HFMA2.MMA R97, -RZ, RZ, 0, 0 ;  /* 0x00000000ff617435 */ /* 0x004fe200000001ff */
[----:B------:R-:W-:Y:S05]  /*08d0*/  @!P0 BRA `(.L_x_6426) ;  /* 0x0000006000008947 */ /* 0x000fea0003800000 */
[----:B-----5:R-:W-:Y:S01]  /*08e0*/  PRMT R97, RZ, 0x5410, R80 ;  /* 0x00005410ff617816 */ /* 0x020fe20000000050 */
[----:B------:R-:W-:Y:S05]  /*08f0*/  BRA `(.L_x_6426) ;  /* 0x0000004000007947 */ /* 0x000fea0003800000 */
.L_x_6425:
[----:B--2--5:R-:W-:Y:S02]  /*0900*/  PRMT R97, RZ, 0x5410, R76 ;  /* 0x00005410ff617816 */ /* 0x024fe4000000004c */
[----:B------:R-:W-:-:S03]  /*0910*/  @P0 PRMT R84, RZ, 0x5410, R80 ;  /* 0x00005410ff540816 */ /* 0x000fc60000000050 */
[----:B------:R-:W-:-:S04]  /*0920*/  FMUL.FTZ R97, R97, c[0x0][0x1ec] ;  /* 0x00007b0061617a20 */ /* 0x000fc80000410000 */
[----:B------:R-:W-:Y:S02]  /*0930*/  @P0 FADD.FTZ R97, R84, R97 ;  /* 0x0000006154610221 */ /* 0x000fe40000010000 */
.L_x_6426:
[----:B------:R-:W-:Y:S05]  /*0940*/  BSYNC B1 ;  /* 0x0000000000017941 */ /* 0x000fea0003800000 */
.L_x_6424:
[----:B------:R-:W-:Y:S01]  /*0950*/  BSSY B1, `(.L_x_6427) ;  /* 0x000000a000017945 */ /* 0x000fe20003800000 */
[----:B------:R-:W-:Y:S05]  /*0960*/  @P6 BRA `(.L_x_6428) ;  /* 0x0000004000006947 */ /* 0x000fea0003800000 */
[----:B------:R-:W-:Y:S01]  /*0970*/  MOV R96, RZ ;  /* 0x000000ff00607202 */ /* 0x000fe20000000f00 */
[----:B------:R-:W-:Y:S05]  /*0980*/  @!P0 BRA `(.L_x_6429) ;  /* 0x0000006000008947 */ /* 0x000fea0003800000 */
[----:B-----5:R-:W-:Y:S01]  /*0990*/  PRMT R96, RZ, 0x7610, R80 ;  /* 0x00007610ff607816 */ /* 0x020fe20000000050 */
[----:B------:R-:W-:Y:S05]  /*09a0*/  BRA `(.L_x_6429) ;  /* 0x0000004000007947 */ /* 0x000fea0003800000 */
.L_x_6428:
[----:B-----5:R-:W-:Y:S02]  /*09b0*/  PRMT R96, RZ, 0x7610, R76 ;  /* 0x00007610ff607816 */ /* 0x020fe4000000004c */
[----:B------:R-:W-:-:S03]  /*09c0*/  @P0 PRMT R85, RZ, 0x7610, R80 ;  /* 0x00007610ff550816 */ /* 0x000fc60000000050 */
[----:B------:R-:W-:-:S04]  /*09d0*/  FMUL.FTZ R96, R96, c[0x0][0x1ec] ;  /* 0x00007b0060607a20 */ /* 0x000fc80000410000 */
[----:B------:R-:W-:Y:S02]  /*09e0*/  @P0 FADD.FTZ R96, R85, R96 ;  /* 0x0000006055600221 */ /* 0x000fe40000010000 */
.L_x_6429:
[----:B------:R-:W-:Y:S05]  /*09f0*/  BSYNC B1 ;  /* 0x0000000000017941 */ /* 0x000fea0003800000 */
.L_x_6427:
[----:B------:R-:W-:Y:S01]  /*0a00*/  BSSY B1, `(.L_x_6430) ;  /* 0x000000a000017945 */ /* 0x000fe20003800000 */
[----:B------:R-:W-:Y:S05]  /*0a10*/  @P6 BRA `(.L_x_6431) ;  /* 0x0000004000006947 */ /* 0x000fea0003800000 */
[----:B------:R-:W-:Y:S01]  /*0a20*/  HFMA2.MMA R95, -RZ, RZ, 0, 0 ;  /* 0x00000000ff5f7435 */ /* 0x000fe200000001ff */
[----:B------:R-:W-:Y:S05]  /*0a30*/  @!P0 BRA `(.L_x_6432) ;  /* 0x0000006000008947 */ /* 0x000fea0003800000 */
[----:B-----5:R-:W-:Y:S01]  /*0a40*/  PRMT R95, RZ, 0x5410, R81 ;  /* 0x00005410ff5f7816 */ /* 0x020fe20000000051 */
[----:B------:R-:W-:Y:S05]  /*0a50*/  BRA `(.L_x_6432) ;  /* 0x0000004000007947 */ /* 0x000fea0003800000 */
.L_x_6431:
[----:B-----5:R-:W-:Y:S02]  /*0a60*/  PRMT R95, RZ, 0x5410, R77 ;  /* 0x00005410ff5f7816 */ /* 0x020fe4000000004d */
[----:B------:R-:W-:-:S03]  /*0a70*/  @P0 PRMT R84, RZ, 0x5410, R81 ;  /* 0x00005410ff540816 */ /* 0x000fc60000000051 */
[----:B------:R-:W-:-:S04]  /*0a80*/  FMUL.FTZ R95, R95, c[0x0][0x1ec] ;  /* 0x00007b005f5f7a20 */ /* 0x000fc80000410000 */
[----:B------:R-:W-:Y:S02]  /*0a90*/  @P0 FADD.FTZ R95, R84, R95 ;  /* 0x0000005f545f0221 */ /* 0x000fe40000010000 */
.L_x_6432:
[----:B------:R-:W-:Y:S05]  /*0aa0*/  BSYNC B1 ;  /* 0x0000000000017941 */ /* 0x000fea0003800000 */
.L_x_6430:
[----:B------:R-:W-:Y:S01]  /*0ab0*/  BSSY B1, `(.L_x_6433) ;  /* 0x000000a000017945 */ /* 0x000fe20003800000 */
[----:B------:R-:W-:Y:S05]  /*0ac0*/  @P6 BRA `(.L_x_6434) ;  /* 0x0000004000006947 */ /* 0x000fea0003800000 */
[----:B------:R-:W-:Y:S01]  /*0ad0*/  MOV R94, RZ ;  /* 0x000000ff005e7202 */ /* 0x000fe20000000f00 */
[----:B------:R-:W-:Y:S05]  /*0ae0*/  @!P0 BRA `(.L_x_6435) ;  /* 0x0000006000008947 */ /* 0x000fea0003800000 */
[----:B-----5:R-:W-:Y:S01]  /*0af0*/  PRMT R94, RZ, 0x7610, R81 ;  /* 0x00007610ff5e7816 */ /* 0x020fe20000000051 */
[----:B------:R-:W-:Y:S05]  /*0b00*/  BRA `(.L_x_6435) ;  /* 0x0000004000007947 */ /* 0x000fea0003800000 */
.L_x_6434:
[----:B-----5:R-:W-:Y:S02]  /*0b10*/  PRMT R94, RZ, 0x7610, R77 ;  /* 0x00007610ff5e7816 */ /* 0x020fe4000000004d */
[----:B------:R-:W-:-:S03]  /*0b20*/  @P0 PRMT R85, RZ, 0x7610, R81 ;  /* 0x00007610ff550816 */ /* 0x000fc60000000051 */
[----:B------:R-:W-:-:S04]  /*0b30*/  FMUL.FTZ R94, R94, c[0x0][0x1ec] ;  /* 0x00007b005e5e7a20 */ /* 0x000fc80000410000 */
[----:B------:R-:W-:Y:S02]  /*0b40*/  @P0 FADD.FTZ R94, R85, R94 ;  /* 0x0000005e555e0221 */ /* 0x000fe40000010000 */
.L_x_6435:
[----:B------:R-:W-:Y:S05]  /*0b50*/  BSYNC B1 ;  /* 0x0000000000017941 */ /* 0x000fea0003800000 */
.L_x_6433:
[----:B------:R-:W-:Y:S01]  /*0b60*/  BSSY B1, `(.L_x_6436) ;  /* 0x000000a000017945 */ /* 0x000fe20003800000 */
[----:B------:R-:W-:Y:S05]  /*0b70*/  @P6 BRA `(.L_x_6437) ;  /* 0x0000004000006947 */ /* 0x000fea0003800000 */
[----:B------:R-:W-:Y:S01]  /*0b80*/  HFMA2.MMA R93, -RZ, RZ, 0, 0 ;  /* 0x00000000ff5d7435 */ /* 0x000fe200000001ff */
[----:B------:R-:W-:Y:S05]  /*0b90*/  @!P0 BRA `(.L_x_6438) ;  /* 0x0000006000008947 */ /* 0x000fea0003800000 */
[----:B-----5:R-:W-:Y:S01]  /*0ba0*/  PRMT R93, RZ, 0x5410, R82 ;  /* 0x00005410ff5d7816 */ /* 0x020fe20000000052 */
[----:B------:R-:W-:Y:S05]  /*0bb0*/  BRA `(.L_x_6438) ;  /* 0x0000004000007947 */ /* 0x000fea0003800000 */
.L_x_6437:
[----:B-----5:R-:W-:Y:S02]  /*0bc0*/  PRMT R93, RZ, 0x5410, R78 ;  /* 0x00005410ff5d7816 */ /* 0x020fe4000000004e */
[----:B------:R-:W-:-:S03]  /*0bd0*/  @P0 PRMT R84, RZ, 0x5410, R82 ;  /* 0x00005410ff540816 */ /* 0x000fc60000000052 */
[----:B------:R-:W-:-:S04]  /*0be0*/  FMUL.FTZ R93, R93, c[0x0][0x1ec] ;  /* 0x00007b005d5d7a20 */ /* 0x000fc80000410000 */
[----:B------:R-:W-:Y:S02]  /*0bf0*/  @P0 FADD.FTZ R93, R84, R93 ;  /* 0x0000005d545d0221 */ /* 0x000fe40000010000 */
.L_x_6438:
[----:B------:R-:W-:Y:S05]  /*0c00*/  BSYNC B1 ;  /* 0x0000000000017941 */ /* 0x000fea0003800000 */
.L_x_6436:
[----:B------:R-:W-:Y:S01]  /*0c10*/  BSSY B1, `(.L_x_6439) ;  /* 0x000000a000017945 */ /* 0x000fe20003800000 */
[----:B------:R-:W-:Y:S05]  /*0c20*/  @P6 BRA `(.L_x_6440) ;  /* 0x0000004000006947 */ /* 0x000fea0003800000 */
[----:B------:R-:W-:Y:S01]  /*0c30*/  MOV R92, RZ ;  /* 0x000000ff005c7202 */ /* 0x000fe20000000f00 */
[----:B------:R-:W-:Y:S05]  /*0c40*/  @!P0 BRA `(.L_x_6441) ;  /* 0x0000006000008947 */ /* 0x000fea0003800000 */
[----:B-----5:R-:W-:Y:S01]  /*0c50*/  PRMT R92, RZ, 0x7610, R82 ;  /* 0x00007610ff5c7816 */ /* 0x020fe20000000052 */
[----:B------:R-:W-:Y:S05]  /*0c60*/  BRA `(.L_x_6441) ;  /* 0x0000004000007947 */ /* 0x000fea0003800000 */
.L_x_6440:
[----:B-----5:R-:W-:Y:S02]  /*0c70*/  PRMT R92, RZ, 0x7610, R78 ;  /* 0x00007610ff5c7816 */ /* 0x020fe4000000004e */
[----:B------:R-:W-:-:S03]  /*0c80*/  @P0 PRMT R85, RZ, 0x7610, R82 ;  /* 0x00007610ff550816 */ /* 0x000fc60000000052 */
[----:B------:R-:W-:-:S04]  /*0c90*/  FMUL.FTZ R92, R92, c[0x0][0x1ec] ;  /* 0x00007b005c5c7a20 */ /* 0x000fc80000410000 */
[----:B------:R-:W-:Y:S02]  /*0ca0*/  @P0 FADD.FTZ R92, R85, R92 ;  /* 0x0000005c555c0221 */ /* 0x000fe40000010000 */
.L_x_6441:
[----:B------:R-:W-:Y:S05]  /*0cb0*/  BSYNC B1 ;  /* 0x0000000000017941 */ /* 0x000fea0003800000 */
.L_x_6439:
[----:B------:R-:W-:Y:S01]  /*0cc0*/  BSSY B1, `(.L_x_6442) ;  /* 0x000000a000017945 */ /* 0x000fe20003800000 */
[----:B------:R-:W-:Y:S05]  /*0cd0*/  @P6 BRA `(.L_x_6443) ;  /* 0x0000004000006947 */ /* 0x000fea0003800000 */
[----:B------:R-:W-:Y:S01]  /*0ce0*/  HFMA2.MMA R91, -RZ, RZ, 0, 0 ;  /* 0x00000000ff5b7435 */ /* 0x000fe200000001ff */
[----:B------:R-:W-:Y:S05]  /*0cf0*/  @!P0 BRA `(.L_x_6444) ;  /* 0x0000006000008947 */ /* 0x000fea0003800000 */
[----:B-----5:R-:W-:Y:S01]  /*0d00*/  PRMT R91, RZ, 0x5410, R83 ;  /* 0x00005410ff5b7816 */ /* 0x020fe20000000053 */
[----:B------:R-:W-:Y:S05]  /*0d10*/  BRA `(.L_x_6444) ;  /* 0x0000004000007947 */ /* 0x000fea0003800000 */
.L_x_6443:
[----:B-----5:R-:W-:Y:S02]  /*0d20*/  PRMT R91, RZ, 0x5410, R79 ;  /* 0x00005410ff5b7816 */ /* 0x020fe4000000004f */
[----:B------:R-:W-:-:S03]  /*0d30*/  @P0 PRMT R84, RZ, 0x5410, R83 ;  /* 0x00005410ff540816 */ /* 0x000fc60000000053 */
[----:B------:R-:W-:-:S04]  /*0d40*/  FMUL.FTZ R91, R91, c[0x0][0x1ec] ;  /* 0x00007b005b5b7a20 */ /* 0x000fc80000410000 */
[----:B------:R-:W-:Y:S02]  /*0d50*/  @P0 FADD.FTZ R91, R84, R91 ;  /* 0x0000005b545b0221 */ /* 0x000fe40000010000 */
.L_x_6444:
[----:B------:R-:W-:Y:S05]  /*0d60*/  BSYNC B1 ;  /* 0x0000000000017941 */ /* 0x000fea0003800000 */
.L_x_6442:
[----:B------:R-:W-:Y:S01]  /*0d70*/  BSSY B1, `(.L_x_6445) ;  /* 0x000000a000017945 */ /* 0x000fe20003800000 */
[----:B------:R-:W-:Y:S05]  /*0d80*/  @P6 BRA `(.L_x_6446) ;  /* 0x0000004000006947 */ /* 0x000fea0003800000 */
[----:B------:R-:W-:Y:S01]  /*0d90*/  MOV R90, RZ ;  /* 0x000000ff005a7202 */ /* 0x000fe20000000f00 */
[----:B------:R-:W-:Y:S05]  /*0da0*/  @!P0 BRA `(.L_x_6447) ;  /* 0x0000006000008947 */ /* 0x000fea0003800000 */
[----:B-----5:R-:W-:Y:S01]  /*0db0*/  PRMT R90, RZ, 0x7610, R83 ;  /* 0x00007610ff5a7816 */ /* 0x020fe20000000053 */
[----:B------:R-:W-:Y:S05]  /*0dc0*/  BRA `(.L_x_6447) ;  /* 0x0000004000007947 */ /* 0x000fea0003800000 */
.L_x_6446:
[----:B-----5:R-:W-:Y:S02]  /*0dd0*/  PRMT R90, RZ, 0x7610, R79 ;  /* 0x00007610ff5a7816 */ /* 0x020fe4000000004f */
[----:B------:R-:W-:-:S03]  /*0de0*/  @P0 PRMT R85, RZ, 0x7610, R83 ;  /* 0x00007610ff550816 */ /* 0x000fc60000000053 */
[----:B------:R-:W-:-:S04]  /*0df0*/  FMUL.FTZ R90, R90, c[0x0][0x1ec] ;  /* 0x00007b005a5a7a20 */ /* 0x000fc80000410000 */
[----:B------:R-:W-:Y:S02]  /*0e00*/  @P0 FADD.FTZ R90, R85, R90 ;  /* 0x0000005a555a0221 */ /* 0x000fe40000010000 */
.L_x_6447:
[----:B------:R-:W-:Y:S05]  /*0e10*/  BSYNC B1 ;  /* 0x0000000000017941 */ /* 0x000fea0003800000 */
.L_x_6445:
[----:B------:R-:W-:Y:S01]  /*0e20*/  HFMA2.MMA R121, -RZ, RZ, 0, 9.5367431640625e-07 ;  /* 0x00000010ff797435 */ /* 0x000fe200000001ff */
[----:B------:R-:W-:Y:S02]  /*0e30*/  F2FP.BF16.PACK_AB R87, R90, R91 ;  /* 0x0000005b5a57723e */ /* 0x000fe400000010ff */
[----:B------:R-:W-:Y:S02]  /*0e40*/  F2FP.BF16.PACK_AB R86, R92, R93 ;  /* 0x0000005d5c56723e */ /* 0x000fe400000010ff */
[----:B------:R-:W-:Y:S02]  /*0e50*/  F2FP.BF16.PACK_AB R85, R94, R95 ;  /* 0x0000005f5e55723e */ /* 0x000fe400000010ff */
[----:B------:R-:W-:Y:S02]  /*0e60*/  F2FP.BF16.PACK_AB R84, R96, R97 ;  /* 0x000000616054723e */ /* 0x000fe400000010ff */
[----:B------:R-:W-:Y:S01]  /*0e70*/  IADD3 R119, R119, 0x100, RZ ;  /* 0x0000010077777810 */ /* 0x000fe20007ffe0ff */
[C---:B------:R-:W-:Y:S01]  /*0e80*/  IMAD.WIDE.U32 R120, R118.reuse, R121, c[0x0][0x188] ;  /* 0x0000620076787625 */ /* 0x040fe200078e0079 */
[----:B------:R-:W-:-:S04]  /*0e90*/  IADD3 R118, R118, 0x100, RZ ;  /* 0x0000010076767810 */ /* 0x000fc80007ffe0ff */
[----:B------:R2:W-:Y:S03]  /*0ea0*/  STG.E.128 [R120.64], R84 ;  /* 0x0000005478007986 */ /* 0x0005e6000c101d04 */
.L_x_6423:
[----:B----4-:R-:W-:Y:S05]  /*0eb0*/  BSYNC B0 ;  /* 0x0000000000007941 */ /* 0x010fea0003800000 */
.L_x_6422:
        /* <DEDUP_REMOVED lines=13> */
[----:B---3--:R-:W-:Y:S01]  /*0f90*/  HFMA2.MMA R89, -RZ, RZ, 0, 0 ;  /* 0x00000000ff597435 */ /* 0x008fe200000001ff */
[----:B------:R-:W-:Y:S05]  /*0fa0*/  @!P0 BRA `(.L_x_6452) ;  /* 0x0000006000008947 */ /* 0x000fea0003800000 */
[----:B-----5:R-:W-:Y:S01]  /*0fb0*/  PRMT R89, RZ, 0x5410, R80 ;  /* 0x00005410ff597816 */ /* 0x020fe20000000050 */
[----:B------:R-:W-:Y:S05]  /*0fc0*/  BRA `(.L_x_6452) ;  /* 0x0000004000007947 */ /* 0x000fea0003800000 */
.L_x_6451:
[----:B---3-5:R-:W-:Y:S02]  /*0fd0*/  PRMT R89, RZ, 0x5410, R76 ;  /* 0x00005410ff597816 */ /* 0x028fe4000000004c */
[----:B------:R-:W-:-:S03]  /*0fe0*/  @P0 PRMT R6, RZ, 0x5410, R80 ;  /* 0x00005410ff060816 */ /* 0x000fc60000000050 */
[----:B------:R-:W-:-:S04]  /*0ff0*/  FMUL.FTZ R89, R89, c[0x0][0x1ec] ;  /* 0x00007b0059597a20 */ /* 0x000fc80000410000 */
[----:B------:R-:W-:Y:S02]  /*1000*/  @P0 FADD.FTZ R89, R6, R89 ;  /* 0x0000005906590221 */ /* 0x000fe40000010000 */
.L_x_6452:
[----:B------:R-:W-:Y:S05]  /*1010*/  BSYNC B1 ;  /* 0x0000000000017941 */ /* 0x000fea0003800000 */
.L_x_6450:
[----:B------:R-:W-:Y:S01]  /*1020*/  BSSY B1, `(.L_x_6453) ;  /* 0x000000a000017945 */ /* 0x000fe20003800000 */
[----:B------:R-:W-:Y:S05]  /*1030*/  @P6 BRA `(.L_x_6454) ;  /* 0x0000004000006947 */ /* 0x000fea0003800000 */
[----:B------:R-:W-:Y:S01]  /*1040*/  MOV R88, RZ ;  /* 0x000000ff00587202 */ /* 0x000fe20000000f00 */
[----:B------:R-:W-:Y:S05]  /*1050*/  @!P0 BRA `(.L_x_6455) ;  /* 0x0000006000008947 */ /* 0x000fea0003800000 */
[----:B-----5:R-:W-:Y:S01]  /*1060*/  PRMT R88, RZ, 0x7610, R80 ;  /* 0x00007610ff587816 */ /* 0x020fe20000000050 */
[----:B------:R-:W-:Y:S05]  /*1070*/  BRA `(.L_x_6455) ;  /* 0x0000004000007947 */ /* 0x000fea0003800000 */
.L_x_6454:
[----:B-----5:R-:W-:Y:S02]  /*1080*/  PRMT R88, RZ, 0x7610, R76 ;  /* 0x00007610ff587816 */ /* 0x020fe4000000004c */
[----:B------:R-:W-:-:S03]  /*1090*/  @P0 PRMT R7, RZ, 0x7610, R80 ;  /* 0x00007610ff070816 */ /* 0x000fc60000000050 */
[----:B------:R-:W-:-:S04]  /*10a0*/  FMUL.FTZ R88, R88, c[0x0][0x1ec] ;  /* 0x00007b0058587a20 */ /* 0x000fc80000410000 */
[----:B------:R-:W-:Y:S02]  /*10b0*/  @P0 FADD.FTZ R88, R7, R88 ;  /* 0x0000005807580221 */ /* 0x000fe40000010000 */
.L_x_6455:
[----:B------:R-:W-:Y:S05]  /*10c0*/  BSYNC B1 ;  /* 0x0000000000017941 */ /* 0x000fea0003800000 */
.L_x_6453:
[----:B------:R-:W-:Y:S01]  /*10d0*/  BSSY B1, `(.L_x_6456) ;  /* 0x000000a000017945 */ /* 0x000fe20003800000 */
[----:B------:R-:W-:Y:S05]  /*10e0*/  @P6 BRA `(.L_x_6457) ;  /* 0x0000004000006947 */ /* 0x000fea0003800000 */
[----:B------:R-:W-:Y:S01]  /*10f0*/  HFMA2.MMA R11, -RZ, RZ, 0, 0 ;  /* 0x00000000ff0b7435 */ /* 0x000fe200000001ff */
[----:B------:R-:W-:Y:S05]  /*1100*/  @!P0 BRA `(.L_x_6458) ;  /* 0x0000006000008947 */ /* 0x000fea0003800000 */
[----:B-----5:R-:W-:Y:S01]  /*1110*/  PRMT R11, RZ, 0x5410, R81 ;  /* 0x00005410ff0b7816 */ /* 0x020fe20000000051 */
[----:B------:R-:W-:Y:S05]  /*1120*/  BRA `(.L_x_6458) ;  /* 0x0000004000007947 */ /* 0x000fea0003800000 */
.L_x_6457:
[----:B-----5:R-:W-:Y:S02]  /*1130*/  PRMT R11, RZ, 0x5410, R77 ;  /* 0x00005410ff0b7816 */ /* 0x020fe4000000004d */
[----:B------:R-:W-:-:S03]  /*1140*/  @P0 PRMT R6, RZ, 0x5410, R81 ;  /* 0x00005410ff060816 */ /* 0x000fc60000000051 */
[----:B------:R-:W-:-:S04]  /*1150*/  FMUL.FTZ R11, R11, c[0x0][0x1ec] ;  /* 0x00007b000b0b7a20 */ /* 0x000fc80000410000 */
[----:B------:R-:W-:Y:S02]  /*1160*/  @P0 FADD.FTZ R11, R6, R11 ;  /* 0x0000000b060b0221 */ /* 0x000fe40000010000 */
.L_x_6458:
[----:B------:R-:W-:Y:S05]  /*1170*/  BSYNC B1 ;  /* 0x0000000000017941 */ /* 0x000fea0003800000 */
.L_x_6456:
[----:B------:R-:W-:Y:S01]  /*1180*/  BSSY B1, `(.L_x_6459) ;  /* 0x000000a000017945 */ /* 0x000fe20003800000 */
[----:B------:R-:W-:Y:S05]  /*1190*/  @P6 BRA `(.L_x_6460) ;  /* 0x0000004000006947 */ /* 0x000fea0003800000 */
[----:B------:R-:W-:Y:S01]  /*11a0*/  MOV R10, RZ ;  /* 0x000000ff000a7202 */ /* 0x000fe20000000f00 */
[----:B------:R-:W-:Y:S05]  /*11b0*/  @!P0 BRA `(.L_x_6461) ;  /* 0x0000006000008947 */ /* 0x000fea0003800000 */
[----:B-----5:R-:W-:Y:S01]  /*11c0*/  PRMT R10, RZ, 0x7610, R81 ;  /* 0x00007610ff0a7816 */ /* 0x020fe20000000051 */
[----:B------:R-:W-:Y:S05]  /*11d0*/  BRA `(.L_x_6461) ;  /* 0x0000004000007947 */ /* 0x000fea0003800000 */
.L_x_6460:
[----:B-----5:R-:W-:Y:S02]  /*11e0*/  PRMT R10, RZ, 0x7610, R77 ;  /* 0x00007610ff0a7816 */ /* 0x020fe4000000004d */
[----:B------:R-:W-:-:S03]  /*11f0*/  @P0 PRMT R7, RZ, 0x7610, R81 ;  /* 0x00007610ff070816 */ /* 0x000fc60000000051 */
[----:B------:R-:W-:-:S04]  /*1200*/  FMUL.FTZ R10, R10, c[0x0][0x1ec] ;  /* 0x00007b000a0a7a20 */ /* 0x000fc80000410000 */
[----:B------:R-:W-:Y:S02]  /*1210*/  @P0 FADD.FTZ R10, R7, R10 ;  /* 0x0000000a070a0221 */ /* 0x000fe40000010000 */
.L_x_6461:
[----:B------:R-:W-:Y:S05]  /*1220*/  BSYNC B1 ;  /* 0x0000000000017941 */ /* 0x000fea0003800000 */
.L_x_6459:
[----:B------:R-:W-:Y:S01]  /*1230*/  BSSY B1, `(.L_x_6462) ;  /* 0x000000a000017945 */ /* 0x000fe20003800000 */
[----:B------:R-:W-:Y:S05]  /*1240*/  @P6 BRA `(.L_x_6463) ;  /* 0x0000004000006947 */ /* 0x000fea0003800000 */
[----:B------:R-:W-:Y:S01]  /*1250*/  HFMA2.MMA R9, -RZ, RZ, 0, 0 ;  /* 0x00000000ff097435 */ /* 0x000fe200000001ff */
[----:B------:R-:W-:Y:S05]  /*1260*/  @!P0 BRA `(.L_x_6464) ;  /* 0x0000006000008947 */ /* 0x000fea0003800000 */
[----:B-----5:R-:W-:Y:S01]  /*1270*/  PRMT R9, RZ, 0x5410, R82 ;  /* 0x00005410ff097816 */ /* 0x020fe20000000052 */
[----:B------:R-:W-:Y:S05]  /*1280*/  BRA `(.L_x_6464) ;  /* 0x0000004000007947 */ /* 0x000fea0003800000 */
.L_x_6463:
[----:B-----5:R-:W-:Y:S02]  /*1290*/  PRMT R9, RZ, 0x5410, R78 ;  /* 0x00005410ff097816 */ /* 0x020fe4000000004e */
[----:B------:R-:W-:-:S03]  /*12a0*/  @P0 PRMT R6, RZ, 0x5410, R82 ;  /* 0x00005410ff060816 */ /* 0x000fc60000000052 */
[----:B------:R-:W-:-:S04]  /*12b0*/  FMUL.FTZ R9, R9, c[0x0][0x1ec] ;  /* 0x00007b0009097a20 */ /* 0x000fc80000410000 */
[----:B------:R-:W-:Y:S02]  /*12c0*/  @P0 FADD.FTZ R9, R6, R9 ;  /* 0x0000000906090221 */ /* 0x000fe40000010000 */
.L_x_6464:
[----:B------:R-:W-:Y:S05]  /*12d0*/  BSYNC B1 ;  /* 0x0000000000017941 */ /* 0x000fea0003800000 */
.L_x_6462:
[----:B------:R-:W-:Y:S01]  /*12e0*/  BSSY B1, `(.L_x_6465) ;  /* 0x000000a000017945 */ /* 0x000fe20003800000 */
[----:B------:R-:W-:Y:S05]  /*12f0*/  @P6 BRA `(.L_x_6466) ;  /* 0x0000004000006947 */ /* 0x000fea0003800000 */
[----:B------:R-:W-:Y:S01]  /*1300*/  MOV R8, RZ ;  /* 0x000000ff00087202 */ /* 0x000fe20000000f00 */
[----:B------:R-:W-:Y:S05]  /*1310*/  @!P0 BRA `(.L_x_6467) ;  /* 0x0000006000008947 */ /* 0x000fea0003800000 */
[----:B-----5:R-:W-:Y:S01]  /*1320*/  PRMT R8, RZ, 0x7610, R82 ;  /* 0x00007610ff087816 */ /* 0x020fe20000000052 */
[----:B------:R-:W-:Y:S05]  /*1330*/  BRA `(.L_x_6467) ;  /* 0x0000004000007947 */ /* 0x000fea0003800000 */
.L_x_6466:
[----:B-----5:R-:W-:Y:S02]  /*1340*/  PRMT R8, RZ, 0x7610, R78 ;  /* 0x00007610ff087816 */ /* 0x020fe4000000004e */
[----:B------:R-:W-:-:S03]  /*1350*/  @P0 PRMT R7, RZ, 0x7610, R82 ;  /* 0x00007610ff070816 */ /* 0x000fc60000000052 */
[----:B------:R-:W-:-:S04]  /*1360*/  FMUL.FTZ R8, R8, c[0x0][0x1ec] ;  /* 0x00007b0008087a20 */ /* 0x000fc80000410000 */
[----:B------:R-:W-:Y:S02]  /*1370*/  @P0 FADD.FTZ R8, R7, R8 ;  /* 0x0000000807080221 */ /* 0x000fe40000010000 */
.L_x_6467:
[----:B------:R-:W-:Y:S05]  /*1380*/  BSYNC B1 ;  /* 0x0000000000017941 */ /* 0x000fea0003800000 */
.L_x_6465:
[----:B------:R-:W-:Y:S01]  /*1390*/  BSSY B1, `(.L_x_6468) ;  /* 0x000000a000017945 */ /* 0x000fe20003800000 */
[----:B------:R-:W-:Y:S05]  /*13a0*/  @P6 BRA `(.L_x_6469) ;  /* 0x0000004000006947 */ /* 0x000fea0003800000 */
[----:B------:R-:W-:Y:S01]  /*13b0*/  HFMA2.MMA R7, -RZ, RZ, 0, 0 ;  /* 0x00000000ff077435 */ /* 0x000fe200000001ff */
[----:B------:R-:W-:Y:S05]  /*13c0*/  @!P0 BRA `(.L_x_6470) ;  /* 0x0000006000008947 */ /* 0x000fea0003800000 */
[----:B-----5:R-:W-:Y:S01]  /*13d0*/  PRMT R7, RZ, 0x5410, R83 ;  /* 0x00005410ff077816 */ /* 0x020fe20000000053 */
[----:B------:R-:W-:Y:S05]  /*13e0*/  BRA `(.L_x_6470) ;  /* 0x0000004000007947 */ /* 0x000fea0003800000 */
.L_x_6469:
[----:B-----5:R-:W-:Y:S02]  /*13f0*/  PRMT R7, RZ, 0x5410, R79 ;  /* 0x00005410ff077816 */ /* 0x020fe4000000004f */
[----:B------:R-:W-:-:S03]  /*1400*/  @P0 PRMT R6, RZ, 0x5410, R83 ;  /* 0x00005410ff060816 */ /* 0x000fc60000000053 */
[----:B------:R-:W-:-:S04]  /*1410*/  FMUL.FTZ R7, R7, c[0x0][0x1ec] ;  /* 0x00007b0007077a20 */ /* 0x000fc80000410000 */
[----:B------:R-:W-:Y:S02]  /*1420*/  @P0 FADD.FTZ R7, R6, R7 ;  /* 0x0000000706070221 */ /* 0x000fe40000010000 */
.L_x_6470:
[----:B------:R-:W-:Y:S05]  /*1430*/  BSYNC B1 ;  /* 0x0000000000017941 */ /* 0x000fea0003800000 */
.L_x_6468:
[----:B------:R-:W-:Y:S01]  /*1440*/  BSSY B1, `(.L_x_6471) ;  /* 0x000000a000017945 */ /* 0x000fe20003800000 */
[----:B------:R-:W-:Y:S05]  /*1450*/  @P6 BRA `(.L_x_6472) ;  /* 0x0000004000006947 */ /* 0x000fea0003800000 */
[----:B------:R-:W-:Y:S01]  /*1460*/  MOV R6, RZ ;  /* 0x000000ff00067202 */ /* 0x000fe20000000f00 */
[----:B------:R-:W-:Y:S05]  /*1470*/  @!P0 BRA `(.L_x_6473) ;  /* 0x0000006000008947 */ /* 0x000fea0003800000 */
[----:B-----5:R-:W-:Y:S01]  /*1480*/  PRMT R6, RZ, 0x7610, R83 ;  /* 0x00007610ff067816 */ /* 0x020fe20000000053 */
[----:B------:R-:W-:Y:S05]  /*1490*/  BRA `(.L_x_6473) ;  /* 0x0000004000007947 */ /* 0x000fea0003800000 */
.L_x_6472:
[----:B-----5:R-:W-:Y:S02]  /*14a0*/  PRMT R6, RZ, 0x7610, R79 ;  /* 0x00007610ff067816 */ /* 0x020fe4000000004f */
[----:B--2---:R-:W-:-:S03]  /*14b0*/  @P0 PRMT R85, RZ, 0x7610, R83 ;  /* 0x00007610ff550816 */ /* 0x004fc60000000053 */
[----:B------:R-:W-:-:S04]  /*14c0*/  FMUL.FTZ R6, R6, c[0x0][0x1ec] ;  /* 0x00007b0006067a20 */ /* 0x000fc80000410000 */
[----:B------:R-:W-:Y:S02]  /*14d0*/  @P0 FADD.FTZ R6, R85, R6 ;  /* 0x0000000655060221 */ /* 0x000fe40000010000 */
.L_x_6473:
[----:B------:R-:W-:Y:S05]  /*14e0*/  BSYNC B1 ;  /* 0x0000000000017941 */ /* 0x000fea0003800000 */
.L_x_6471:
[----:B--2---:R-:W-:Y:S01]  /*14f0*/  HFMA2.MMA R121, -RZ, RZ, 0, 9.5367431640625e-07 ;  /* 0x00000010ff797435 */ /* 0x004fe200000001ff */
        /* <DEDUP_REMOVED lines=8> */
.L_x_6449:
[----:B------:R-:W-:Y:S05]  /*1580*/  BSYNC B0 ;  /* 0x0000000000007941 */ /* 0x000fea0003800000 */
.L_x_6448:
[----:B------:R-:W-:Y:S01]  /*1590*/  BSSY B0, `(.L_x_6474) ;  /* 0x000006c000007945 */ /* 0x000fe20003800000 */
[----:B------:R-:W-:Y:S05]  /*15a0*/  @!P3 BRA `(.L_x_6475) ;  /* 0x000006a00000b947 */ /* 0x000fea0003800000 */
[----:B------:R-:W-:Y:S02]  /*15b0*/  ISETP.NE.U32.AND P0, PT, RZ, c[0x0][0x180], PT ;  /* 0x00006000ff007a0c */ /* 0x000fe40003f05070 */
[----:B------:R-:W-:Y:S02]  /*15c0*/  @P5 MOV R4, 0x10 ;  /* 0x0000001000045802 */ /* 0x000fe40000000f00 */
[----:B------:R-:W-:-:S03]  /*15d0*/  ISETP.NE.AND.EX P0, PT, RZ, c[0x0][0x184], PT, P0 ;  /* 0x00006100ff007a0c */ /* 0x000fc60003f05300 */
[----:B------:R-:W-:-:S05]  /*15e0*/  @P5 IMAD.WIDE.U32 R4, R119, R4, c[0x0][0x170] ;  /* 0x00005c0077045625 */ /* 0x000fca00078e0004 */
[----:B-----5:R3:W5:Y:S05]  /*15f0*/  @P5 LDG.E.128 R76, [R4.64] ;  /* 0x00000004044c5981 */ /* 0x02076a000c1e1d00 */
[----:B0-----:R-:W-:-:S05]  /*1600*/  @P0 MOV R3, 0x10 ;  /* 0x0000001000030802 */ /* 0x001fca0000000f00 */
        /* <DEDUP_REMOVED lines=9> */
.L_x_6477:
[----:B---3-5:R-:W-:Y:S02]  /*16a0*/  PRMT R5, RZ, 0x5410, R76 ;  /* 0x00005410ff057816 */ /* 0x028fe4000000004c */
[----:B------:R-:W-:-:S03]  /*16b0*/  @P0 PRMT R0, RZ, 0x5410, R80 ;  /* 0x00005410ff000816 */ /* 0x000fc60000000050 */
[----:B------:R-:W-:-:S04]  /*16c0*/  FMUL.FTZ R5, R5, c[0x0][0x1ec] ;  /* 0x00007b0005057a20 */ /* 0x000fc80000410000 */
[----:B------:R-:W-:Y:S02]  /*16d0*/  @P0 FADD.FTZ R5, R0, R5 ;  /* 0x0000000500050221 */ /* 0x000fe40000010000 */
.L_x_6478:
[----:B------:R-:W-:Y:S05]  /*16e0*/  BSYNC B1 ;  /* 0x0000000000017941 */ /* 0x000fea0003800000 */
.L_x_6476:
[----:B------:R-:W-:Y:S01]  /*16f0*/  BSSY B1, `(.L_x_6479) ;  /* 0x000000a000017945 */ /* 0x000fe20003800000 */
[----:B------:R-:W-:Y:S05]  /*1700*/  @P6 BRA `(.L_x_6480) ;  /* 0x0000004000006947 */ /* 0x000fea0003800000 */
[----:B------:R-:W-:Y:S01]  /*1710*/  MOV R4, RZ ;  /* 0x000000ff00047202 */ /* 0x000fe20000000f00 */
[----:B------:R-:W-:Y:S05]  /*1720*/  @!P0 BRA `(.L_x_6481) ;  /* 0x0000006000008947 */ /* 0x000fea0003800000 */
[----:B-----5:R-:W-:Y:S01]  /*1730*/  PRMT R4, RZ, 0x7610, R80 ;  /* 0x00007610ff047816 */ /* 0x020fe20000000050 */
[----:B------:R-:W-:Y:S05]  /*1740*/  BRA `(.L_x_6481) ;  /* 0x0000004000007947 */ /* 0x000fea0003800000 */
.L_x_6480:
[----:B-----5:R-:W-:Y:S02]  /*1750*/  PRMT R4, RZ, 0x7610, R76 ;  /* 0x00007610ff047816 */ /* 0x020fe4000000004c */
[----:B------:R-:W-:-:S03]  /*1760*/  @P0 PRMT R3, RZ, 0x7610, R80 ;  /* 0x00007610ff030816 */ /* 0x000fc60000000050 */
[----:B------:R-:W-:-:S04]  /*1770*/  FMUL.FTZ R4, R4, c[0x0][0x1ec] ;  /* 0x00007b0004047a20 */ /* 0x000fc80000410000 */
[----:B------:R-:W-:Y:S02]  /*1780*/  @P0 FADD.FTZ R4, R3, R4 ;  /* 0x0000000403040221 */ /* 0x000fe40000010000 */
.L_x_6481:
[----:B------:R-:W-:Y:S05]  /*1790*/  BSYNC B1 ;  /* 0x0000000000017941 */ /* 0x000fea0003800000 */
.L_x_6479:
[----:B------:R-:W-:Y:S01]  /*17a0*/  BSSY B1, `(.L_x_6482) ;  /* 0x000000a000017945 */ /* 0x000fe20003800000 */
[----:B------:R-:W-:Y:S05]  /*17b0*/  @P6 BRA `(.L_x_6483) ;  /* 0x0000004000006947 */ /* 0x000fea0003800000 */
[----:B------:R-:W-:Y:S01]  /*17c0*/  HFMA2.MMA R3, -RZ, RZ, 0, 0 ;  /* 0x00000000ff037435 */ /* 0x000fe200000001ff */
[----:B------:R-:W-:Y:S05]  /*17d0*/  @!P0 BRA `(.L_x_6484) ;  /* 0x0000006000008947 */ /* 0x000fea0003800000 */
[----:B-----5:R-:W-:Y:S01]  /*17e0*/  PRMT R3, RZ, 0x5410, R81 ;  /* 0x00005410ff037816 */ /* 0x020fe20000000051 */
[----:B------:R-:W-:Y:S05]  /*17f0*/  BRA `(.L_x_6484) ;  /* 0x0000004000007947 */ /* 0x000fea0003800000 */
.L_x_6483:
[----:B-----5:R-:W-:Y:S02]  /*1800*/  PRMT R3, RZ, 0x5410, R77 ;  /* 0x00005410ff037816 */ /* 0x020fe4000000004d */
[----:B------:R-:W-:-:S03]  /*1810*/  @P0 PRMT R0, RZ, 0x5410, R81 ;  /* 0x00005410ff000816 */ /* 0x000fc60000000051 */
[----:B------:R-:W-:-:S04]  /*1820*/  FMUL.FTZ R3, R3, c[0x0][0x1ec] ;  /* 0x00007b0003037a20 */ /* 0x000fc80000410000 */
[----:B------:R-:W-:Y:S02]  /*1830*/  @P0 FADD.FTZ R3, R0, R3 ;  /* 0x0000000300030221 */ /* 0x000fe40000010000 */
.L_x_6484:
[----:B------:R-:W-:Y:S05]  /*1840*/  BSYNC B1 ;  /* 0x0000000000017941 */ /* 0x000fea0003800000 */
.L_x_6482:
[----:B------:R-:W-:Y:S01]  /*1850*/  BSSY B1, `(.L_x_6485) ;  /* 0x000000a000017945 */ /* 0x000fe20003800000 */
[----:B------:R-:W-:Y:S05]  /*1860*/  @P6 BRA `(.L_x_6486) ;  /* 0x0000004000006947 */ /* 0x000fea0003800000 */
[----:B------:R-:W-:Y:S01]  /*1870*/  MOV R2, RZ ;  /* 0x000000ff00027202 */ /* 0x000fe20000000f00 */
[----:B------:R-:W-:Y:S05]  /*1880*/  @!P0 BRA `(.L_x_6487) ;  /* 0x0000006000008947 */ /* 0x000fea0003800000 */
[----:B-----5:R-:W-:Y:S01]  /*1890*/  PRMT R2, RZ, 0x7610, R81 ;  /* 0x00007610ff027816 */ /* 0x020fe20000000051 */
[----:B------:R-:W-:Y:S05]  /*18a0*/  BRA `(.L_x_6487) ;  /* 0x0000004000007947 */ /* 0x000fea0003800000 */
.L_x_6486:
[----:B-----5:R-:W-:Y:S02]  /*18b0*/  PRMT R2, RZ, 0x7610, R77 ;  /* 0x00007610ff027816 */ /* 0x020fe4000000004d */
[----:B--2---:R-:W-:-:S03]  /*18c0*/  @P0 PRMT R85, RZ, 0x7610, R81 ;  /* 0x00007610ff550816 */ /* 0x004fc60000000051 */
[----:B------:R-:W-:-:S04]  /*18d0*/  FMUL.FTZ R2, R2, c[0x0][0x1ec] ;  /* 0x00007b0002027a20 */ /* 0x000fc80000410000 */
[----:B------:R-:W-:Y:S02]  /*18e0*/  @P0 FADD.FTZ R2, R85, R2 ;  /* 0x0000000255020221 */ /* 0x000fe40000010000 */
.L_x_6487:
[----:B------:R-:W-:Y:S05]  /*18f0*/  BSYNC B1 ;  /* 0x0000000000017941 */ /* 0x000fea0003800000 */
.L_x_6485:
[----:B------:R-:W-:Y:S01]  /*1900*/  BSSY B1, `(.L_x_6488) ;  /* 0x000000a000017945 */ /* 0x000fe20003800000 */
[----:B------:R-:W-:Y:S05]  /*1910*/  @P6 BRA `(.L_x_6489) ;  /* 0x0000004000006947 */ /* 0x000fea0003800000 */
[----:B------:R-:W-:Y:S01]  /*1920*/  HFMA2.MMA R0, -RZ, RZ, 0, 0 ;  /* 0x00000000ff007435 */ /* 0x000fe200000001ff */
[----:B------:R-:W-:Y:S05]  /*1930*/  @!P0 BRA `(.L_x_6490) ;  /* 0x0000006000008947 */ /* 0x000fea0003800000 */
[----:B-----5:R-:W-:Y:S01]  /*1940*/  PRMT R0, RZ, 0x5410, R82 ;  /* 0x00005410ff007816 */ /* 0x020fe20000000052 */
[----:B------:R-:W-:Y:S05]  /*1950*/  BRA `(.L_x_6490) ;  /* 0x0000004000007947 */ /* 0x000fea0003800000 */
.L_x_6489:
[----:B-----5:R-:W-:Y:S02]  /*1960*/  PRMT R0, RZ, 0x5410, R78 ;  /* 0x00005410ff007816 */ /* 0x020fe4000000004e */
[----:B--2---:R-:W-:-:S03]  /*1970*/  @P0 PRMT R85, RZ, 0x5410, R82 ;  /* 0x00005410ff550816 */ /* 0x004fc60000000052 */
[----:B------:R-:W-:-:S04]  /*1980*/  FMUL.FTZ R0, R0, c[0x0][0x1ec] ;  /* 0x00007b0000007a20 */ /* 0x000fc80000410000 */
[----:B------:R-:W-:Y:S02]  /*1990*/  @P0 FADD.FTZ R0, R85, R0 ;  /* 0x0000000055000221 */ /* 0x000fe40000010000 */
.L_x_6490:
[----:B------:R-:W-:Y:S05]  /*19a0*/  BSYNC B1 ;  /* 0x0000000000017941 */ /* 0x000fea0003800000 */
.L_x_6488:
[----:B------:R-:W-:Y:S01]  /*19b0*/  BSSY B1, `(.L_x_6491) ;  /* 0x000000a000017945 */ /* 0x000fe20003800000 */
[----:B------:R-:W-:Y:S05]  /*19c0*/  @P6 BRA `(.L_x_6492) ;  /* 0x0000004000006947 */ /* 0x000fea0003800000 */
[----:B------:R-:W-:Y:S01]  /*19d0*/  MOV R99, RZ ;  /* 0x000000ff00637202 */ /* 0x000fe20000000f00 */
[----:B------:R-:W-:Y:S05]  /*19e0*/  @!P0 BRA `(.L_x_6493) ;  /* 0x0000006000008947 */ /* 0x000fea0003800000 */
[----:B-----5:R-:W-:Y:S01]  /*19f0*/  PRMT R99, RZ, 0x7610, R82 ;  /* 0x00007610ff637816 */ /* 0x020fe20000000052 */
[----:B------:R-:W-:Y:S05]  /*1a00*/  BRA `(.L_x_6493) ;  /* 0x0000004000007947 */ /* 0x000fea0003800000 */
.L_x_6492:
[----:B-----5:R-:W-:Y:S02]  /*1a10*/  PRMT R99, RZ, 0x7610, R78 ;  /* 0x00007610ff637816 */ /* 0x020fe4000000004e */
[----:B--2---:R-:W-:-:S03]  /*1a20*/  @P0 PRMT R84, RZ, 0x7610, R82 ;  /* 0x00007610ff540816 */ /* 0x004fc60000000052 */
[----:B------:R-:W-:-:S04]  /*1a30*/  FMUL.FTZ R99, R99, c[0x0][0x1ec] ;  /* 0x00007b0063637a20 */ /* 0x000fc80000410000 */
[----:B------:R-:W-:Y:S02]  /*1a40*/  @P0 FADD.FTZ R99, R84, R99 ;  /* 0x0000006354630221 */ /* 0x000fe40000010000 */
.L_x_6493:
[----:B------:R-:W-:Y:S05]  /*1a50*/  BSYNC B1 ;  /* 0x0000000000017941 */ /* 0x000fea0003800000 */
.L_x_6491:
[----:B------:R-:W-:Y:S01]  /*1a60*/  BSSY B1, `(.L_x_6494) ;  /* 0x000000a000017945 */ /* 0x000fe20003800000 */
[----:B------:R-:W-:Y:S05]  /*1a70*/  @P6 BRA `(.L_x_6495) ;  /* 0x0000004000006947 */ /* 0x000fea0003800000 */
[----:B------:R-:W-:Y:S01]  /*1a80*/  HFMA2.MMA R98, -RZ, RZ, 0, 0 ;  /* 0x00000000ff627435 */ /* 0x000fe200000001ff */
[----:B------:R-:W-:Y:S05]  /*1a90*/  @!P0 BRA `(.L_x_6496) ;  /* 0x0000006000008947 */ /* 0x000fea0003800000 */
[----:B-----5:R-:W-:Y:S01]  /*1aa0*/  PRMT R98, RZ, 0x5410, R83 ;  /* 0x00005410ff627816 */ /* 0x020fe20000000053 */
[----:B------:R-:W-:Y:S05]  /*1ab0*/  BRA `(.L_x_6496) ;  /* 0x0000004000007947 */ /* 0x000fea0003800000 */
.L_x_6495:
[----:B-----5:R-:W-:Y:S02]  /*1ac0*/  PRMT R98, RZ, 0x5410, R79 ;  /* 0x00005410ff627816 */ /* 0x020fe4000000004f */
[----:B--2---:R-:W-:-:S03]  /*1ad0*/  @P0 PRMT R85, RZ, 0x5410, R83 ;  /* 0x00005410ff550816 */ /* 0x004fc60000000053 */
[----:B------:R-:W-:-:S04]  /*1ae0*/  FMUL.FTZ R98, R98, c[0x0][0x1ec] ;  /* 0x00007b0062627a20 */ /* 0x000fc80000410000 */
[----:B------:R-:W-:Y:S02]  /*1af0*/  @P0 FADD.FTZ R98, R85, R98 ;  /* 0x0000006255620221 */ /* 0x000fe40000010000 */
.L_x_6496:
[----:B------:R-:W-:Y:S05]  /*1b00*/  BSYNC B1 ;  /* 0x0000000000017941 */ /* 0x000fea0003800000 */
.L_x_6494:
[----:B------:R-:W-:Y:S01]  /*1b10*/  BSSY B1, `(.L_x_6497) ;  /* 0x000000a000017945 */ /* 0x000fe20003800000 */
[----:B------:R-:W-:Y:S05]  /*1b20*/  @P6 BRA `(.L_x_6498) ;  /* 0x0000004000006947 */ /* 0x000fea0003800000 */
[----:B------:R-:W-:Y:S01]  /*1b30*/  MOV R101, RZ ;  /* 0x000000ff00657202 */ /* 0x000fe20000000f00 */
[----:B------:R-:W-:Y:S05]  /*1b40*/  @!P0 BRA `(.L_x_6499) ;  /* 0x0000006000008947 */ /* 0x000fea0003800000 */
[----:B-----5:R-:W-:Y:S01]  /*1b50*/  PRMT R101, RZ, 0x7610, R83 ;  /* 0x00007610ff657816 */ /* 0x020fe20000000053 */
[----:B------:R-:W-:Y:S05]  /*1b60*/  BRA `(.L_x_6499) ;  /* 0x0000004000007947 */ /* 0x000fea0003800000 */
.L_x_6498:
[----:B-----5:R-:W-:Y:S02]  /*1b70*/  PRMT R101, RZ, 0x7610, R79 ;  /* 0x00007610ff657816 */ /* 0x020fe4000000004f */
[----:B--2---:R-:W-:-:S03]  /*1b80*/  @P0 PRMT R84, RZ, 0x7610, R83 ;  /* 0x00007610ff540816 */ /* 0x004fc60000000053 */
[----:B------:R-:W-:-:S04]  /*1b90*/  FMUL.FTZ R101, R101, c[0x0][0x1ec] ;  /* 0x00007b0065657a20 */ /* 0x000fc80000410000 */
[----:B------:R-:W-:Y:S02]  /*1ba0*/  @P0 FADD.FTZ R101, R84, R101 ;  /* 0x0000006554650221 */ /* 0x000fe40000010000 */
.L_x_6499:
[----:B------:R-:W-:Y:S05]  /*1bb0*/  BSYNC B1 ;  /* 0x0000000000017941 */ /* 0x000fea0003800000 */
.L_x_6497:
        /* <DEDUP_REMOVED lines=9> */
.L_x_6475:
[----:B------:R-:W-:Y:S05]  /*1c50*/  BSYNC B0 ;  /* 0x0000000000007941 */ /* 0x000fea0003800000 */
.L_x_6474:
[----:B------:R-:W-:Y:S01]  /*1c60*/  BSSY B0, `(.L_x_6500) ;  /* 0x000006a000007945 */ /* 0x000fe20003800000 */
[----:B------:R-:W-:Y:S05]  /*1c70*/  @!P4 BRA `(.L_x_6501) ;  /* 0x000006800000c947 */ /* 0x000fea0003800000 */
[----:B------:R-:W-:Y:S02]  /*1c80*/  ISETP.NE.U32.AND P0, PT, RZ, c[0x0][0x180], PT ;  /* 0x00006000ff007a0c */ /* 0x000fe40003f05070 */
[----:B0-2---:R-:W-:Y:S02]  /*1c90*/  @P5 MOV R86, 0x10 ;  /* 0x0000001000565802 */ /* 0x005fe40000000f00 */
        /* <DEDUP_REMOVED lines=13> */
.L_x_6503:
[----:B0----5:R-:W-:Y:S02]  /*1d70*/  PRMT R100, RZ, 0x5410, R76 ;  /* 0x00005410ff647816 */ /* 0x021fe4000000004c */
[----:B------:R-:W-:-:S03]  /*1d80*/  @P0 PRMT R85, RZ, 0x5410, R80 ;  /* 0x00005410ff550816 */ /* 0x000fc60000000050 */
[----:B------:R-:W-:-:S04]  /*1d90*/  FMUL.FTZ R100, R100, c[0x0][0x1ec] ;  /* 0x00007b0064647a20 */ /* 0x000fc80000410000 */
[----:B------:R-:W-:Y:S02]  /*1da0*/  @P0 FADD.FTZ R100, R85, R100 ;  /* 0x0000006455640221 */ /* 0x000fe40000010000 */
.L_x_6504:
[----:B------:R-:W-:Y:S05]  /*1db0*/  BSYNC B1 ;  /* 0x0000000000017941 */ /* 0x000fea0003800000 */
.L_x_6502:
[----:B------:R-:W-:Y:S01]  /*1dc0*/  BSSY B1, `(.L_x_6505) ;  /* 0x000000a000017945 */ /* 0x000fe20003800000 */
[----:B------:R-:W-:Y:S05]  /*1dd0*/  @P5 BRA `(.L_x_6506) ;  /* 0x0000004000005947 */ /* 0x000fea0003800000 */
[----:B------:R-:W-:Y:S01]  /*1de0*/  MOV R103, RZ ;  /* 0x000000ff00677202 */ /* 0x000fe20000000f00 */
[----:B------:R-:W-:Y:S05]  /*1df0*/  @!P0 BRA `(.L_x_6507) ;  /* 0x0000006000008947 */ /* 0x000fea0003800000 */
[----:B-----5:R-:W-:Y:S01]  /*1e00*/  PRMT R103, RZ, 0x7610, R80 ;  /* 0x00007610ff677816 */ /* 0x020fe20000000050 */
[----:B------:R-:W-:Y:S05]  /*1e10*/  BRA `(.L_x_6507) ;  /* 0x0000004000007947 */ /* 0x000fea0003800000 */
.L_x_6506:
[----:B-----5:R-:W-:Y:S02]  /*1e20*/  PRMT R103, RZ, 0x7610, R76 ;  /* 0x00007610ff677816 */ /* 0x020fe4000000004c */
[----:B------:R-:W-:-:S03]  /*1e30*/  @P0 PRMT R84, RZ, 0x7610, R80 ;  /* 0x00007610ff540816 */ /* 0x000fc60000000050 */
[----:B------:R-:W-:-:S04]  /*1e40*/  FMUL.FTZ R103, R103, c[0x0][0x1ec] ;  /* 0x00007b0067677a20 */ /* 0x000fc80000410000 */
[----:B------:R-:W-:Y:S02]  /*1e50*/  @P0 FADD.FTZ R103, R84, R103 ;  /* 0x0000006754670221 */ /* 0x000fe40000010000 */
.L_x_6507:
[----:B------:R-:W-:Y:S05]  /*1e60*/  BSYNC B1 ;  /* 0x0000000000017941 */ /* 0x000fea0003800000 */
.L_x_6505:
[----:B------:R-:W-:Y:S01]  /*1e70*/  BSSY B1, `(.L_x_6508) ;  /* 0x000000a000017945 */ /* 0x000fe20003800000 */
[----:B------:R-:W-:Y:S05]  /*1e80*/  @P5 BRA `(.L_x_6509) ;  /* 0x0000004000005947 */ /* 0x000fea0003800000 */
[----:B------:R-:W-:Y:S01]  /*1e90*/  HFMA2.MMA R105, -RZ, RZ, 0, 0 ;  /* 0x00000000ff697435 */ /* 0x000fe200000001ff */
[----:B------:R-:W-:Y:S05]  /*1ea0*/  @!P0 BRA `(.L_x_6510) ;  /* 0x0000006000008947 */ /* 0x000fea0003800000 */
[----:B-----5:R-:W-:Y:S01]  /*1eb0*/  PRMT R105, RZ, 0x5410, R81 ;  /* 0x00005410ff697816 */ /* 0x020fe20000000051 */
[----:B------:R-:W-:Y:S05]  /*1ec0*/  BRA `(.L_x_6510) ;  /* 0x0000004000007947 */ /* 0x000fea0003800000 */
.L_x_6509:
[----:B-----5:R-:W-:Y:S02]  /*1ed0*/  PRMT R105, RZ, 0x5410, R77 ;  /* 0x00005410ff697816 */ /* 0x020fe4000000004d */
[----:B------:R-:W-:-:S03]  /*1ee0*/  @P0 PRMT R84, RZ, 0x5410, R81 ;  /* 0x00005410ff540816 */ /* 0x000fc60000000051 */
[----:B------:R-:W-:-:S04]  /*1ef0*/  FMUL.FTZ R105, R105, c[0x0][0x1ec] ;  /* 0x00007b0069697a20 */ /* 0x000fc80000410000 */
[----:B------:R-:W-:Y:S02]  /*1f00*/  @P0 FADD.FTZ R105, R84, R105 ;  /* 0x0000006954690221 */ /* 0x000fe40000010000 */
.L_x_6510:
[----:B------:R-:W-:Y:S05]  /*1f10*/  BSYNC B1 ;  /* 0x0000000000017941 */ /* 0x000fea0003800000 */
.L_x_6508:
[----:B------:R-:W-:Y:S01]  /*1f20*/  BSSY B1, `(.L_x_6511) ;  /* 0x000000a000017945 */ /* 0x000fe20003800000 */
[----:B------:R-:W-:Y:S05]  /*1f30*/  @P5 BRA `(.L_x_6512) ;  /* 0x0000004000005947 */ /* 0x000fea0003800000 */
[----:B------:R-:W-:Y:S01]  /*1f40*/  MOV R107, RZ ;  /* 0x000000ff006b7202 */ /* 0x000fe20000000f00 */
[----:B------:R-:W-:Y:S05]  /*1f50*/  @!P0 BRA `(.L_x_6513) ;  /* 0x0000006000008947 */ /* 0x000fea0003800000 */
[----:B-----5:R-:W-:Y:S01]  /*1f60*/  PRMT R107, RZ, 0x7610, R81 ;  /* 0x00007610ff6b7816 */ /* 0x020fe20000000051 */
[----:B------:R-:W-:Y:S05]  /*1f70*/  BRA `(.L_x_6513) ;  /* 0x0000004000007947 */ /* 0x000fea0003800000 */
.L_x_6512:
[----:B-----5:R-:W-:Y:S02]  /*1f80*/  PRMT R107, RZ, 0x7610, R77 ;  /* 0x00007610ff6b7816 */ /* 0x020fe4000000004d */
[----:B------:R-:W-:-:S03]  /*1f90*/  @P0 PRMT R84, RZ, 0x7610, R81 ;  /* 0x00007610ff540816 */ /* 0x000fc60000000051 */
[----:B------:R-:W-:-:S04]  /*1fa0*/  FMUL.FTZ R107, R107, c[0x0][0x1ec] ;  /* 0x00007b006b6b7a20 */ /* 0x000fc80000410000 */
[----:B------:R-:W-:Y:S02]  /*1fb0*/  @P0 FADD.FTZ R107, R84, R107 ;  /* 0x0000006b546b0221 */ /* 0x000fe40000010000 */
.L_x_6513:
[----:B------:R-:W-:Y:S05]  /*1fc0*/  BSYNC B1 ;  /* 0x0000000000017941 */ /* 0x000fea0003800000 */
.L_x_6511:
[----:B------:R-:W-:Y:S01]  /*1fd0*/  BSSY B1, `(.L_x_6514) ;  /* 0x000000a000017945 */ /* 0x000fe20003800000 */
[----:B------:R-:W-:Y:S05]  /*1fe0*/  @P5 BRA `(.L_x_6515) ;  /* 0x0000004000005947 */ /* 0x000fea0003800000 */
[----:B------:R-:W-:Y:S01]  /*1ff0*/  HFMA2.MMA R109, -RZ, RZ, 0, 0 ;  /* 0x00000000ff6d7435 */ /* 0x000fe200000001ff */
[----:B------:R-:W-:Y:S05]  /*2000*/  @!P0 BRA `(.L_x_6516) ;  /* 0x0000006000008947 */ /* 0x000fea0003800000 */
[----:B-----5:R-:W-:Y:S01]  /*2010*/  PRMT R109, RZ, 0x5410, R82 ;  /* 0x00005410ff6d7816 */ /* 0x020fe20000000052 */
[----:B------:R-:W-:Y:S05]  /*2020*/  BRA `(.L_x_6516) ;  /* 0x0000004000007947 */ /* 0x000fea0003800000 */
.L_x_6515:
[----:B-----5:R-:W-:Y:S02]  /*2030*/  PRMT R109, RZ, 0x5410, R78 ;  /* 0x00005410ff6d7816 */ /* 0x020fe4000000004e */
[----:B------:R-:W-:-:S03]  /*2040*/  @P0 PRMT R84, RZ, 0x5410, R82 ;  /* 0x00005410ff540816 */ /* 0x000fc60000000052 */
[----:B------:R-:W-:-:S04]  /*2050*/  FMUL.FTZ R109, R109, c[0x0][0x1ec] ;  /* 0x00007b006d6d7a20 */ /* 0x000fc80000410000 */
[----:B------:R-:W-:Y:S02]  /*2060*/  @P0 FADD.FTZ R109, R84, R109 ;  /* 0x0000006d546d0221 */ /* 0x000fe40000010000 */
.L_x_6516:
[----:B------:R-:W-:Y:S05]  /*2070*/  BSYNC B1 ;  /* 0x0000000000017941 */ /* 0x000fea0003800000 */
.L_x_6514:
[----:B------:R-:W-:Y:S01]  /*2080*/  BSSY B1, `(.L_x_6517) ;  /* 0x000000a000017945 */ /* 0x000fe20003800000 */
[----:B------:R-:W-:Y:S05]  /*2090*/  @P5 BRA `(.L_x_6518) ;  /* 0x0000004000005947 */ /* 0x000fea0003800000 */
[----:B------:R-:W-:Y:S01]  /*20a0*/  MOV R111, RZ ;  /* 0x000000ff006f7202 */ /* 0x000fe20000000f00 */
[----:B------:R-:W-:Y:S05]  /*20b0*/  @!P0 BRA `(.L_x_6519) ;  /* 0x0000006000008947 */ /* 0x000fea0003800000 */
[----:B-----5:R-:W-:Y:S01]  /*20c0*/  PRMT R111, RZ, 0x7610, R82 ;  /* 0x00007610ff6f7816 */ /* 0x020fe20000000052 */
[----:B------:R-:W-:Y:S05]  /*20d0*/  BRA `(.L_x_6519) ;  /* 0x0000004000007947 */ /* 0x000fea0003800000 */
.L_x_6518:
[----:B-----5:R-:W-:Y:S02]  /*20e0*/  PRMT R111, RZ, 0x7610, R78 ;  /* 0x00007610ff6f7816 */ /* 0x020fe4000000004e */
[----:B------:R-:W-:-:S03]  /*20f0*/  @P0 PRMT R84, RZ, 0x7610, R82 ;  /* 0x00007610ff540816 */ /* 0x000fc60000000052 */
[----:B------:R-:W-:-:S04]  /*2100*/  FMUL.FTZ R111, R111, c[0x0][0x1ec] ;  /* 0x00007b006f6f7a20 */ /* 0x000fc80000410000 */
[----:B------:R-:W-:Y:S02]  /*2110*/  @P0 FADD.FTZ R111, R84, R111 ;  /* 0x0000006f546f0221 */ /* 0x000fe40000010000 */
.L_x_6519:
[----:B------:R-:W-:Y:S05]  /*2120*/  BSYNC B1 ;  /* 0x0000000000017941 */ /* 0x000fea0003800000 */
.L_x_6517:
[----:B------:R-:W-:Y:S01]  /*2130*/  BSSY B1, `(.L_x_6520) ;  /* 0x000000a000017945 */ /* 0x000fe20003800000 */
[----:B------:R-:W-:Y:S05]  /*2140*/  @P5 BRA `(.L_x_6521) ;  /* 0x0000004000005947 */ /* 0x000fea0003800000 */
[----:B------:R-:W-:Y:S01]  /*2150*/  HFMA2.MMA R113, -RZ, RZ, 0, 0 ;  /* 0x00000000ff717435 */ /* 0x000fe200000001ff */
[----:B------:R-:W-:Y:S05]  /*2160*/  @!P0 BRA `(.L_x_6522) ;  /* 0x0000006000008947 */ /* 0x000fea0003800000 */
[----:B-----5:R-:W-:Y:S01]  /*2170*/  PRMT R113, RZ, 0x5410, R83 ;  /* 0x00005410ff717816 */ /* 0x020fe20000000053 */
[----:B------:R-:W-:Y:S05]  /*2180*/  BRA `(.L_x_6522) ;  /* 0x0000004000007947 */ /* 0x000fea0003800000 */
.L_x_6521:
[----:B-----5:R-:W-:Y:S02]  /*2190*/  PRMT R113, RZ, 0x5410, R79 ;  /* 0x00005410ff717816 */ /* 0x020fe4000000004f */
[----:B------:R-:W-:-:S03]  /*21a0*/  @P0 PRMT R84, RZ, 0x5410, R83 ;  /* 0x00005410ff540816 */ /* 0x000fc60000000053 */
[----:B------:R-:W-:-:S04]  /*21b0*/  FMUL.FTZ R113, R113, c[0x0][0x1ec] ;  /* 0x00007b0071717a20 */ /* 0x000fc80000410000 */
[----:B------:R-:W-:Y:S02]  /*21c0*/  @P0 FADD.FTZ R113, R84, R113 ;  /* 0x0000007154710221 */ /* 0x000fe40000010000 */
.L_x_6522:
[----:B------:R-:W-:Y:S05]  /*21d0*/  BSYNC B1 ;  /* 0x0000000000017941 */ /* 0x000fea0003800000 */
.L_x_6520:
[----:B------:R-:W-:Y:S01]  /*21e0*/  BSSY B1, `(.L_x_6523) ;  /* 0x000000a000017945 */ /* 0x000fe20003800000 */
[----:B------:R-:W-:Y:S05]  /*21f0*/  @P5 BRA `(.L_x_6524) ;  /* 0x0000004000005947 */ /* 0x000fea0003800000 */
[----:B------:R-:W-:Y:S01]  /*2200*/  MOV R115, RZ ;  /* 0x000000ff00737202 */ /* 0x000fe20000000f00 */
[----:B------:R-:W-:Y:S05]  /*2210*/  @!P0 BRA `(.L_x_6525) ;  /* 0x0000006000008947 */ /* 0x000fea0003800000 */
[----:B-----5:R-:W-:Y:S01]  /*2220*/  PRMT R115, RZ, 0x7610, R83 ;  /* 0x00007610ff737816 */ /* 0x020fe20000000053 */
[----:B------:R-:W-:Y:S05]  /*2230*/  BRA `(.L_x_6525) ;  /* 0x0000004000007947 */ /* 0x000fea0003800000 */
.L_x_6524:
[----:B-----5:R-:W-:Y:S02]  /*2240*/  PRMT R115, RZ, 0x7610, R79 ;  /* 0x00007610ff737816 */ /* 0x020fe4000000004f */
[----:B------:R-:W-:-:S03]  /*2250*/  @P0 PRMT R84, RZ, 0x7610, R83 ;  /* 0x00007610ff540816 */ /* 0x000fc60000000053 */
[----:B------:R-:W-:-:S04]  /*2260*/  FMUL.FTZ R115, R115, c[0x0][0x1ec] ;  /* 0x00007b0073737a20 */ /* 0x000fc80000410000 */
[----:B------:R-:W-:Y:S02]  /*2270*/  @P0 FADD.FTZ R115, R84, R115 ;  /* 0x0000007354730221 */ /* 0x000fe40000010000 */
.L_x_6525:
[----:B------:R-:W-:Y:S05]  /*2280*/  BSYNC B1 ;  /* 0x0000000000017941 */ /* 0x000fea0003800000 */
.L_x_6523:
[----:B------:R-:W-:Y:S01]  /*2290*/  HFMA2.MMA R119, -RZ, RZ, 0, 9.5367431640625e-07 ;  /* 0x00000010ff777435 */ /* 0x000fe200000001ff */
[----:B------:R-:W-:Y:S02]  /*22a0*/  F2FP.BF16.PACK_AB R87, R115, R113 ;  /* 0x000000717357723e */ /* 0x000fe400000010ff */
[----:B------:R-:W-:Y:S02]  /*22b0*/  F2FP.BF16.PACK_AB R86, R111, R109 ;  /* 0x0000006d6f56723e */ /* 0x000fe400000010ff */
[----:B------:R-:W-:Y:S02]  /*22c0*/  F2FP.BF16.PACK_AB R85, R107, R105 ;  /* 0x000000696b55723e */ /* 0x000fe400000010ff */
[----:B------:R-:W-:-:S03]  /*22d0*/  F2FP.BF16.PACK_AB R84, R103, R100 ;  /* 0x000000646754723e */ /* 0x000fc600000010ff */
[----:B------:R-:W-:-:S05]  /*22e0*/  IMAD.WIDE.U32 R118, R118, R119, c[0x0][0x188] ;  /* 0x0000620076767625 */ /* 0x000fca00078e0077 */
[----:B------:R0:W-:Y:S02]  /*22f0*/  STG.E.128 [R118.64], R84 ;  /* 0x0000005476007986 */ /* 0x0001e4000c101d04 */
.L_x_6501:
[----:B------:R-:W-:Y:S05]  /*2300*/  BSYNC B0 ;  /* 0x0000000000007941 */ /* 0x000fea0003800000 */
.L_x_6500:
[----:B0-2---:R-:W-:Y:S01]  /*2310*/  FADD.FTZ R85, RZ, R97 ;  /* 0x00000061ff557221 */ /* 0x005fe20000010000 */
        /* <DEDUP_REMOVED lines=41> */
.L_x_6538:
        /* <DEDUP_REMOVED lines=85> */
.L_x_6539:
        /* <DEDUP_REMOVED lines=17> */
[----:B------:R-:W1:Y:S04]  /*2c10*/  SHFL.DOWN PT, R123, R120, 0x4, 0x1f ;  /* 0x08801f00787b7f89 */ /* 0x000e6800000e0000 */
[----:B------:R-:W2:Y:S01]  /*2c20*/  @!P0 LDS.64 R84, [R121.X8] ;  /* 0x0000000079548984 */ /* 0x000ea20000008a00 */
[----:B------:R-:W-:-:S02]  /*2c30*/  ISETP.NE.AND P0, PT, RZ, UR6, PT ;  /* 0x00000006ff007c0c */ /* 0x000fc4000bf05270 */
[----:B01----:R-:W0:Y:S01]  /*2c40*/  I2F R118, R123 ;  /* 0x0000007b00767306 */ /* 0x003e220000201400 */
[----:B------:R-:W-:-:S05]  /*2c50*/  IADD3 R116, R123, R120, RZ ;  /* 0x000000787b747210 */ /* 0x000fca0007ffe0ff */
[----:B------:R-:W-:Y:S02]  /*2c60*/  SHFL.DOWN PT, R121, R116, 0x2, 0x1f ;  /* 0x08401f0074797f89 */ /* 0x000fe400000e0000 */
[----:B------:R-:W1:Y:S02]  /*2c70*/  I2F R86, R116 ;  /* 0x0000007400567306 */ /* 0x000e640000201400 */
[----:B--2---:R-:W2:Y:S02]  /*2c80*/  SHFL.DOWN PT, R125, R84, 0x4, 0x1f ;  /* 0x08801f00547d7f89 */ /* 0x004ea400000e0000 */
[C---:B--2---:R-:W-:Y:S02]  /*2c90*/  FADD.FTZ R122, -R125.reuse, R84 ;  /* 0x000000547d7a7221 */ /* 0x044fe40000010100 */
[----:B0-----:R-:W-:Y:S02]  /*2ca0*/  FMUL.FTZ R125, R125, R118 ;  /* 0x000000767d7d7220 */ /* 0x001fe40000410000 */
[----:B------:R-:W-:-:S02]  /*2cb0*/  FMUL.FTZ R122, R122, R122 ;  /* 0x0000007a7a7a7220 */ /* 0x000fc40000410000 */
[----:B------:R-:W-:Y:S02]  /*2cc0*/  FFMA.FTZ R125, R119, R84, R125 ;  /* 0x00000054777d7223 */ /* 0x000fe4000001007d */
[----:B-1----:R-:W0:Y:S01]  /*2cd0*/  MUFU.RCP R84, R86 ;  /* 0x0000005600547308 */ /* 0x002e220000001000 */
        /* <DEDUP_REMOVED lines=14> */
[----:B------:R-:W0:Y:S01]  /*2dc0*/  SHFL.DOWN PT, R119, R118, 0x1, 0x1f ;  /* 0x08201f0076777f89 */ /* 0x000e2200000e0000 */
[----:B------:R-:W-:-:S02]  /*2dd0*/  FMUL.FTZ R125, R86, R123 ;  /* 0x0000007b567d7220 */ /* 0x000fc40000410000 */
[----:B--2---:R-:W1:Y:S01]  /*2de0*/  MUFU.RCP R86, R84 ;  /* 0x0000005400567308 */ /* 0x004e620000001000 */
[----:B------:R-:W2:Y:S01]  /*2df0*/  SHFL.DOWN PT, R123, R120, 0x2, 0x1f ;  /* 0x08401f00787b7f89 */ /* 0x000ea200000e0000 */
[----:B------:R-:W-:Y:S02]  /*2e00*/  FMUL.FTZ R125, R125, R122 ;  /* 0x0000007a7d7d7220 */ /* 0x000fe40000410000 */
[----:B-1----:R-:W-:Y:S01]  /*2e10*/  FMUL.FTZ R85, R86, R85 ;  /* 0x0000005556557220 */ /* 0x002fe20000410000 */
[----:B0-----:R-:W-:-:S04]  /*2e20*/  IADD3 R122, R118, R119, RZ ;  /* 0x00000077767a7210 */ /* 0x001fc80007ffe0ff */
[----:B------:R-:W0:Y:S01]  /*2e30*/  SHFL.DOWN PT, R116, R85, 0x1, 0x1f ;  /* 0x08201f0055747f89 */ /* 0x000e2200000e0000 */
[----:B------:R-:W-:Y:S01]  /*2e40*/  I2F R119, R119 ;  /* 0x0000007700777306 */ /* 0x000fe20000201400 */
[----:B--2---:R-:W-:-:S04]  /*2e50*/  FADD.FTZ R123, R120, R123 ;  /* 0x0000007b787b7221 */ /* 0x004fc80000010000 */
[----:B------:R-:W-:-:S03]  /*2e60*/  FFMA.FTZ R86, R86, R125, R123 ;  /* 0x0000007d56567223 */ /* 0x000fc6000001007b */
[----:B------:R-:W1:Y:S02]  /*2e70*/  I2F R122, R122 ;  /* 0x0000007a007a7306 */ /* 0x000e640000201400 */
[----:B------:R-:W2:Y:S01]  /*2e80*/  SHFL.DOWN PT, R121, R86, 0x1, 0x1f ;  /* 0x08201f0056797f89 */ /* 0x000ea200000e0000 */
[----:B0-----:R-:W-:-:S05]  /*2e90*/  FADD.FTZ R118, R85, -R116 ;  /* 0x8000007455767221 */ /* 0x001fca0000010000 */
[----:B-1----:R-:W0:Y:S01]  /*2ea0*/  MUFU.RCP R120, R122 ;  /* 0x0000007a00787308 */ /* 0x002e220000001000 */
[----:B------:R-:W-:Y:S02]  /*2eb0*/  FMUL.FTZ R123, R118, R118 ;  /* 0x00000076767b7220 */ /* 0x000fe40000410000 */
[----:B------:R-:W-:Y:S02]  /*2ec0*/  FMUL.FTZ R118, R116, R119 ;  /* 0x0000007774767220 */ /* 0x000fe40000410000 */
[C---:B------:R-:W-:Y:S02]  /*2ed0*/  FMUL.FTZ R116, R84.reuse, R123 ;  /* 0x0000007b54747220 */ /* 0x040fe40000410000 */
[----:B------:R-:W-:Y:S01]  /*2ee0*/  FFMA.FTZ R123, R84, R85, R118 ;  /* 0x00000055547b7223 */ /* 0x000fe20000010076 */
[----:B------:R-:W-:Y:S01]  /*2ef0*/  MOV R84, c[0x0][0x1e0] ;  /* 0x0000780000547a02 */ /* 0x000fe20000000f00 */
[----:B------:R-:W-:Y:S02]  /*2f00*/  FMUL.FTZ R116, R116, R119 ;  /* 0x0000007774747220 */ /* 0x000fe40000410000 */
[----:B--2---:R-:W-:Y:S01]  /*2f10*/  FADD.FTZ R121, R86, R121 ;  /* 0x0000007956797221 */ /* 0x004fe20000010000 */
[----:B------:R-:W-:Y:S01]  /*2f20*/  @!P5 LEA R86, P6, R110, c[0x0][0x1a0], 0x2 ;  /* 0x000068006e56da11 */ /* 0x000fe200078c10ff */
[----:B0-----:R-:W-:-:S02]  /*2f30*/  FMUL.FTZ R123, R120, R123 ;  /* 0x0000007b787b7220 */ /* 0x001fc40000410000 */
[----:B------:R-:W-:Y:S01]  /*2f40*/  FFMA.FTZ R121, R120, R116, R121 ;  /* 0x0000007478797223 */ /* 0x000fe20000010079 */
[----:B------:R-:W-:Y:S02]  /*2f50*/  @!P5 LEA.HI.X R87, R110, c[0x0][0x1a4], R117, 0x2, P6 ;  /* 0x000069006e57da11 */ /* 0x000fe400030f1475 */
[----:B------:R-:W0:Y:S04]  /*2f60*/  SHFL.IDX PT, R119, R123, RZ, 0x1f ;  /* 0x00001fff7b777589 */ /* 0x000e2800000e0000 */
[----:B------:R-:W1:Y:S01]  /*2f70*/  SHFL.IDX PT, R121, R121, RZ, 0x1f ;  /* 0x00001fff79797589 */ /* 0x000e6200000e0000 */
[----:B0-----:R-:W-:-:S03]  /*2f80*/  FMUL.FTZ R85, R119, R119 ;  /* 0x0000007777557220 */ /* 0x001fc60000410000 */
[----:B------:R0:W-:Y:S01]  /*2f90*/  @!P5 STG.E [R86.64], R119 ;  /* 0x000000775600d986 */ /* 0x0001e2000c101904 */
[----:B-1----:R-:W-:Y:S01]  /*2fa0*/  FFMA.FTZ R84, R121, R84, c[0x0][0x228] ;  /* 0x00008a0079547623 */ /* 0x002fe20000010054 */
[----:B------:R-:W-:-:S05]  /*2fb0*/  FSEL R85, R85, RZ, P0 ;  /* 0x000000ff55557208 */ /* 0x000fca0000000000 */
[----:B------:R-:W-:Y:S01]  /*2fc0*/  FADD.FTZ R116, R84, R85 ;  /* 0x0000005554747221 */ /* 0x000fe20000010000 */
[----:B------:R-:W-:-:S04]  /*2fd0*/  @!P5 LEA R84, P6, R110, c[0x0][0x1a8], 0x2 ;  /* 0x00006a006e54da11 */ /* 0x000fc800078c10ff */
[----:B------:R-:W-:Y:S01]  /*2fe0*/  @!P5 LEA.HI.X R85, R110, c[0x0][0x1ac], R117, 0x2, P6 ;  /* 0x00006b006e55da11 */ /* 0x000fe200030f1475 */
[----:B------:R-:W1:Y:S04]  /*2ff0*/  MUFU.RSQ R116, R116 ;  /* 0x0000007400747308 */ /* 0x000e680000001400 */
[----:B-1----:R0:W-:Y:S01]  /*3000*/  @!P5 STG.E [R84.64], R116 ;  /* 0x000000745400d986 */ /* 0x0021e2000c101904 */
        /* <DEDUP_REMOVED lines=21> */
[----:B------:R-:W-:Y:S02]  /*3160*/  FMUL.FTZ R86, R116, R87 ;  /* 0x0000005774567220 */ /* 0x000fe40000410000 */
[--C-:B------:R-:W-:Y:S02]  /*3170*/  FADD.FTZ R117, R93, -R118.reuse ;  /* 0x800000765d757221 */ /* 0x100fe40000010000 */
[----:B------:R-:W-:-:S02]  /*3180*/  FADD.FTZ R87, R92, -R118 ;  /* 0x800000765c577221 */ /* 0x000fc40000010000 */
[----:B------:R-:W-:Y:S02]  /*3190*/  FADD.FTZ R119, R91, -R118 ;  /* 0x800000765b777221 */ /* 0x000fe40000010000 */
[C---:B------:R-:W-:Y:S02]  /*31a0*/  FMUL.FTZ R85, R116.reuse, R85 ;  /* 0x0000005574557220 */ /* 0x040fe40000410000 */
[C---:B------:R-:W-:Y:S01]  /*31b0*/  FMUL.FTZ R122, R116.reuse, R121 ;  /* 0x00000079747a7220 */ /* 0x040fe20000410000 */
[----:B------:R-:W-:Y:S01]  /*31c0*/  HFMA2.MMA R121, -RZ, RZ, 0, 9.5367431640625e-07 ;  /* 0x00000010ff797435 */ /* 0x000fe200000001ff */
        /* <DEDUP_REMOVED lines=15> */
.L_x_6531:
[----:B------:R-:W-:Y:S05]  /*32c0*/  BSYNC B1 ;  /* 0x0000000000017941 */ /* 0x000fea0003800000 */
.L_x_6530:
        /* <DEDUP_REMOVED lines=17> */
[C---:B------:R-:W-:Y:S02]  /*33e0*/  FMUL.FTZ R117, R116.reuse, R117 ;  /* 0x0000007574757220 */ /* 0x040fe40000410000 */
[C---:B------:R-:W-:Y:S02]  /*33f0*/  FMUL.FTZ R120, R116.reuse, R87 ;  /* 0x0000005774787220 */ /* 0x040fe40000410000 */
[C---:B------:R-:W-:Y:S02]  /*3400*/  FMUL.FTZ R119, R116.reuse, R119 ;  /* 0x0000007774777220 */ /* 0x040fe40000410000 */
[----:B------:R-:W-:Y:S01]  /*3410*/  FMUL.FTZ R122, R116, R121 ;  /* 0x00000079747a7220 */ /* 0x000fe20000410000 */
[----:B------:R-:W-:Y:S01]  /*3420*/  MOV R121, 0x10 ;  /* 0x0000001000797802 */ /* 0x000fe20000000f00 */
[----:B------:R-:W-:-:S02]  /*3430*/  FFMA.FTZ R85, R38, R85, R30 ;  /* 0x0000005526557223 */ /* 0x000fc4000001001e */
        /* <DEDUP_REMOVED lines=11> */
.L_x_6533:
[----:B------:R-:W-:Y:S05]  /*34f0*/  BSYNC B1 ;  /* 0x0000000000017941 */ /* 0x000fea0003800000 */
.L_x_6532:
        /* <DEDUP_REMOVED lines=34> */
.L_x_6535:
[----:B------:R-:W-:Y:S05]  /*3720*/  BSYNC B1 ;  /* 0x0000000000017941 */ /* 0x000fea0003800000 */
.L_x_6534:
[----:B------:R-:W-:Y:S05]  /*3730*/  @!P4 BRA `(.L_x_6529) ;  /* 0x000001f00000c947 */ /* 0x000fea0003800000 */
[--C-:B0-----:R-:W-:Y:S02]  /*3740*/  FADD.FTZ R84, R115, -R118.reuse ;  /* 0x8000007673547221 */ /* 0x101fe40000010000 */
[--C-:B------:R-:W-:Y:S02]  /*3750*/  FADD.FTZ R125, R113, -R118.reuse ;  /* 0x80000076717d7221 */ /* 0x100fe40000010000 */
[--C-:B------:R-:W-:Y:S02]  /*3760*/  FADD.FTZ R117, R100, -R118.reuse ;  /* 0x8000007664757221 */ /* 0x100fe40000010000 */
[--C-:B------:R-:W-:Y:S02]  /*3770*/  FADD.FTZ R123, R103, -R118.reuse ;  /* 0x80000076677b7221 */ /* 0x100fe40000010000 */
[----:B------:R-:W-:Y:S02]  /*3780*/  FMUL.FTZ R86, R116, R84 ;  /* 0x0000005474567220 */ /* 0x000fe40000410000 */
[----:B------:R-:W-:-:S02]  /*3790*/  FADD.FTZ R119, R107, -R118 ;  /* 0x800000766b777221 */ /* 0x000fc40000010000 */
[C---:B------:R-:W-:Y:S02]  /*37a0*/  FMUL.FTZ R125, R116.reuse, R125 ;  /* 0x0000007d747d7220 */ /* 0x040fe40000410000 */
[--C-:B------:R-:W-:Y:S02]  /*37b0*/  FADD.FTZ R121, R105, -R118.reuse ;  /* 0x8000007669797221 */ /* 0x100fe40000010000 */
[--C-:B------:R-:W-:Y:S02]  /*37c0*/  FADD.FTZ R85, R109, -R118.reuse ;  /* 0x800000766d557221 */ /* 0x100fe40000010000 */
[----:B------:R-:W-:Y:S02]  /*37d0*/  FADD.FTZ R87, R111, -R118 ;  /* 0x800000766f577221 */ /* 0x000fe40000010000 */
[C---:B------:R-:W-:Y:S02]  /*37e0*/  FMUL.FTZ R117, R116.reuse, R117 ;  /* 0x0000007574757220 */ /* 0x040fe40000410000 */
[----:B------:R-:W-:-:S02]  /*37f0*/  FMUL.FTZ R84, R116, R123 ;  /* 0x0000007b74547220 */ /* 0x000fc40000410000 */
[----:B------:R-:W-:Y:S02]  /*3800*/  FFMA.FTZ R118, R75, R86, R67 ;  /* 0x000000564b767223 */ /* 0x000fe40000010043 */
[----:B------:R-:W-:Y:S02]  /*3810*/  FFMA.FTZ R125, R74, R125, R66 ;  /* 0x0000007d4a7d7223 */ /* 0x000fe40000010042 */
[C---:B------:R-:W-:Y:S02]  /*3820*/  FMUL.FTZ R86, R116.reuse, R119 ;  /* 0x0000007774567220 */ /* 0x040fe40000410000 */
[C---:B------:R-:W-:Y:S02]  /*3830*/  FMUL.FTZ R121, R116.reuse, R121 ;  /* 0x0000007974797220 */ /* 0x040fe40000410000 */
[C---:B------:R-:W-:Y:S02]  /*3840*/  FMUL.FTZ R119, R116.reuse, R85 ;  /* 0x0000005574777220 */ /* 0x040fe40000410000 */
[----:B------:R-:W-:Y:S01]  /*3850*/  FMUL.FTZ R116, R116, R87 ;  /* 0x0000005774747220 */ /* 0x000fe20000410000 */
[----:B------:R-:W-:Y:S01]  /*3860*/  F2FP.BF16.PACK_AB R87, R118, R125 ;  /* 0x0000007d7657723e */ /* 0x000fe200000010ff */
[----:B------:R-:W-:-:S02]  /*3870*/  FFMA.FTZ R117, R68, R117, R60 ;  /* 0x0000007544757223 */ /* 0x000fc4000001003c */
[----:B------:R-:W-:Y:S02]  /*3880*/  FFMA.FTZ R84, R69, R84, R61 ;  /* 0x0000005445547223 */ /* 0x000fe4000001003d */
[----:B------:R-:W-:Y:S02]  /*3890*/  FFMA.FTZ R118, R73, R116, R65 ;  /* 0x0000007449767223 */ /* 0x000fe40000010041 */
[----:B------:R-:W-:Y:S01]  /*38a0*/  FFMA.FTZ R85, R70, R121, R62 ;  /* 0x0000007946557223 */ /* 0x000fe2000001003e */
[----:B------:R-:W-:Y:S01]  /*38b0*/  F2FP.BF16.PACK_AB R84, R84, R117 ;  /* 0x000000755454723e */ /* 0x000fe200000010ff */
[----:B------:R-:W-:Y:S01]  /*38c0*/  FFMA.FTZ R116, R71, R86, R63 ;  /* 0x0000005647747223 */ /* 0x000fe2000001003f */
[----:B------:R-:W-:Y:S01]  /*38d0*/  MOV R117, 0x10 ;  /* 0x0000001000757802 */ /* 0x000fe20000000f00 */
[----:B------:R-:W-:-:S03]  /*38e0*/  FFMA.FTZ R119, R72, R119, R64 ;  /* 0x0000007748777223 */ /* 0x000fc60000010040 */
[----:B------:R-:W-:Y:S01]  /*38f0*/  F2FP.BF16.PACK_AB R85, R116, R85 ;  /* 0x000000557455723e */ /* 0x000fe200000010ff */
[----:B------:R-:W-:Y:S01]  /*3900*/  IMAD.WIDE.U32 R116, R114, R117, c[0x0][0x208] ;  /* 0x0000820072747625 */ /* 0x000fe200078e0075 */
[----:B------:R-:W-:-:S05]  /*3910*/  F2FP.BF16.PACK_AB R86, R118, R119 ;  /* 0x000000777656723e */ /* 0x000fca00000010ff */
[----:B------:R0:W-:Y:S02]  /*3920*/  STG.E.128 [R116.64], R84 ;  /* 0x0000005474007986 */ /* 0x0001e4000c101d04 */
.L_x_6529:
[----:B0-----:R-:W-:Y:S05]  /*3930*/  BSYNC B0 ;  /* 0x0000000000007941 */ /* 0x001fea0003800000 */
.L_x_6528:
[----:B------:R-:W-:Y:S02]  /*3940*/  IADD3 R110, R110, c[0x0][0x160], RZ ;  /* 0x000058006e6e7a10 */ /* 0x000fe40007ffe0ff */
[----:B------:R-:W-:Y:S02]  /*3950*/  LOP3.LUT P5, RZ, R104, 0xff, RZ, 0xc0, !PT ;  /* 0x000000ff68ff7812 */ /* 0x000fe400078ac0ff */
[----:B------:R-:W-:Y:S02]  /*3960*/  ISETP.GE.AND P0, PT, R110, c[0x0][0x164], PT ;  /* 0x000059006e007a0c */ /* 0x000fe40003f06270 */
[----:B------:R-:W-:-:S11]  /*3970*/  SEL R104, RZ, 0x1, P5 ;  /* 0x00000001ff687807 */ /* 0x000fd60002800000 */
[----:B------:R-:W-:Y:S01]  /*3980*/  @P0 CALL.REL.NOINC `(.L_x_6536) ;  /* 0x0000001000000944 */ /* 0x000fe20003c00000 */
[----:B------:R-:W-:Y:S05]  /*3990*/  BRA `(.L_x_6537) ;  /* 0xffffcd3000007947 */ /* 0x000fea000383ffff */
.L_x_6536:
[----:B------:R-:W-:Y:S05]  /*39a0*/  EXIT ;  /* 0x000000000000794d */ /* 0x000fea0003800000 */
.L_x_6526:
[----:B------:R-:W-:Y:S01]  /*39b0*/  HFMA2.MMA R121, -RZ, RZ, 0, 5.9604644775390625e-08 ;  /* 0x00000001ff797435 */ /* 0x000fe200000001ff */
[----:B------:R-:W-:Y:S02]  /*39c0*/  MOV R118, R84 ;  /* 0x0000005400767202 */ /* 0x000fe40000000f00 */
[----:B------:R-:W-:Y:S02]  /*39d0*/  MOV R119, 0x1f ;  /* 0x0000001f00777802 */ /* 0x000fe40000000f00 */
[----:B------:R-:W-:Y:S02]  /*39e0*/  MOV R120, 0xffffffff ;  /* 0xffffffff00787802 */ /* 0x000fe40000000f00 */
[----:B------:R-:W-:Y:S02]  /*39f0*/  MOV R86, 0x3a10 ;  /* 0x00003a1000567802 */ /* 0x000fe40000000f00 */
[----:B-1---5:R-:W-:Y:S05]  /*3a00*/  CALL.REL.NOINC `($__internal_34_$__cuda_sm70_shflsync_bfly_p) ;  /* 0x000007b000007944 */ /* 0x022fea0003c00000 */
[----:B01----:R-:W-:Y:S05]  /*3a10*/  BRA `(.L_x_6538) ;  /* 0xffffeb9000007947 */ /* 0x003fea000383ffff */
.L_x_6527:
[----:B------:R-:W-:Y:S01]  /*3a20*/  HFMA2.MMA R121, -RZ, RZ, 0, 1.1920928955078125e-07 ;  /* 0x00000002ff797435 */ /* 0x000fe200000001ff */
[----:B------:R-:W-:Y:S02]  /*3a30*/  MOV R118, R123 ;  /* 0x0000007b00767202 */ /* 0x000fe40000000f00 */
[----:B------:R-:W-:-:S02]  /*3a40*/  MOV R119, 0x1f ;  /* 0x0000001f00777802 */ /* 0x000fc40000000f00 */
[----:B------:R-:W-:Y:S02]  /*3a50*/  MOV R120, 0xffffffff ;  /* 0xffffffff00787802 */ /* 0x000fe40000000f00 */
[----:B------:R-:W-:Y:S02]  /*3a60*/  MOV R86, 0x3a80 ;  /* 0x00003a8000567802 */ /* 0x000fe40000000f00 */
[----:B01---5:R-:W-:Y:S05]  /*3a70*/  CALL.REL.NOINC `($__internal_34_$__cuda_sm70_shflsync_bfly_p) ;  /* 0x0000074000007944 */ /* 0x023fea0003c00000 */
[----:B0-----:R-:W-:Y:S01]  /*3a80*/  HFMA2.MMA R121, -RZ, RZ, 0, 2.384185791015625e-07 ;  /* 0x00000004ff797435 */ /* 0x001fe200000001ff */
[----:B-1----:R-:W-:Y:S01]  /*3a90*/  FADD.FTZ R118, R123, R120 ;  /* 0x000000787b767221 */ /* 0x002fe20000010000 */
[----:B------:R-:W-:Y:S02]  /*3aa0*/  MOV R119, 0x1f ;  /* 0x0000001f00777802 */ /* 0x000fe40000000f00 */
[----:B------:R-:W-:Y:S02]  /*3ab0*/  MOV R120, 0xffffffff ;  /* 0xffffffff00787802 */ /* 0x000fe40000000f00 */
[----:B------:R-:W-:Y:S02]  /*3ac0*/  MOV R86, 0x3ae0 ;  /* 0x00003ae000567802 */ /* 0x000fe40000000f00 */
[----:B------:R-:W-:Y:S05]  /*3ad0*/  CALL.REL.NOINC `($__internal_34_$__cuda_sm70_shflsync_bfly_p) ;  /* 0x000006e000007944 */ /* 0x000fea0003c00000 */
[----:B0-----:R-:W-:Y:S01]  /*3ae0*/  HFMA2.MMA R121, -RZ, RZ, 0, 4.76837158203125e-07 ;  /* 0x00000008ff797435 */ /* 0x001fe200000001ff */
[----:B-1----:R-:W-:Y:S01]  /*3af0*/  FADD.FTZ R118, R118, R120 ;  /* 0x0000007876767221 */ /* 0x002fe20000010000 */
[----:B------:R-:W-:-:S02]  /*3b00*/  MOV R119, 0x1f ;  /* 0x0000001f00777802 */ /* 0x000fc40000000f00 */
[----:B------:R-:W-:Y:S02]  /*3b10*/  MOV R120, 0xffffffff ;  /* 0xffffffff00787802 */ /* 0x000fe40000000f00 */
[----:B------:R-:W-:Y:S02]  /*3b20*/  MOV R86, 0x3b40 ;  /* 0x00003b4000567802 */ /* 0x000fe40000000f00 */
[----:B------:R-:W-:Y:S05]  /*3b30*/  CALL.REL.NOINC `($__internal_34_$__cuda_sm70_shflsync_bfly_p) ;  /* 0x0000068000007944 */ /* 0x000fea0003c00000 */
[----:B0-----:R-:W-:Y:S01]  /*3b40*/  HFMA2.MMA R121, -RZ, RZ, 0, 9.5367431640625e-07 ;  /* 0x00000010ff797435 */ /* 0x001fe200000001ff */
[----:B-1----:R-:W-:Y:S01]  /*3b50*/  FADD.FTZ R118, R118, R120 ;  /* 0x0000007876767221 */ /* 0x002fe20000010000 */
[----:B------:R-:W-:Y:S02]  /*3b60*/  MOV R119, 0x1f ;  /* 0x0000001f00777802 */ /* 0x000fe40000000f00 */
[----:B------:R-:W-:Y:S02]  /*3b70*/  MOV R120, 0xffffffff ;  /* 0xffffffff00787802 */ /* 0x000fe40000000f00 */
[----:B------:R-:W-:Y:S02]  /*3b80*/  MOV R86, 0x3ba0 ;  /* 0x00003ba000567802 */ /* 0x000fe40000000f00 */
[----:B------:R-:W-:Y:S05]  /*3b90*/  CALL.REL.NOINC `($__internal_34_$__cuda_sm70_shflsync_bfly_p) ;  /* 0x0000062000007944 */ /* 0x000fea0003c00000 */
[----:B-1----:R-:W-:Y:S01]  /*3ba0*/  FADD.FTZ R85, R118, R120 ;  /* 0x0000007876557221 */ /* 0x002fe20000010000 */
[----:B0-----:R-:W-:Y:S01]  /*3bb0*/  HFMA2.MMA R121, -RZ, RZ, 0, 5.9604644775390625e-08 ;  /* 0x00000001ff797435 */ /* 0x001fe200000001ff */
[----:B------:R-:W-:-:S02]  /*3bc0*/  MOV R119, 0x1f ;  /* 0x0000001f00777802 */ /* 0x000fc40000000f00 */
        /* <DEDUP_REMOVED lines=69> */
[----:B------:R-:W-:Y:S05]  /*4020*/  CALL.REL.NOINC `($__internal_34_$__cuda_sm70_shflsync_bfly_p) ;  /* 0x0000019000007944 */ /* 0x000fea0003c00000 */
[----:B0-----:R-:W-:Y:S01]  /*4030*/  HFMA2.MMA R121, -RZ, RZ, 0, 1.1920928955078125e-07 ;  /* 0x00000002ff797435 */ /* 0x001fe200000001ff */
[----:B-1----:R-:W-:Y:S01]  /*4040*/  FADD.FTZ R118, R85, R120 ;  /* 0x0000007855767221 */ /* 0x002fe20000010000 */
[----:B------:R-:W-:Y:S02]  /*4050*/  MOV R119, 0x1f ;  /* 0x0000001f00777802 */ /* 0x000fe40000000f00 */
[----:B------:R-:W-:Y:S02]  /*4060*/  MOV R120, 0xffffffff ;  /* 0xffffffff00787802 */ /* 0x000fe40000000f00 */
[----:B------:R-:W-:Y:S02]  /*4070*/  MOV R86, 0x4090 ;  /* 0x0000409000567802 */ /* 0x000fe40000000f00 */
[----:B------:R-:W-:Y:S05]  /*4080*/  CALL.REL.NOINC `($__internal_34_$__cuda_sm70_shflsync_bfly_p) ;  /* 0x0000013000007944 */ /* 0x000fea0003c00000 */
[----:B0-----:R-:W-:Y:S01]  /*4090*/  HFMA2.MMA R121, -RZ, RZ, 0, 2.384185791015625e-07 ;  /* 0x00000004ff797435 */ /* 0x001fe200000001ff */
[----:B-1----:R-:W-:Y:S01]  /*40a0*/  FADD.FTZ R118, R118, R120 ;  /* 0x0000007876767221 */ /* 0x002fe20000010000 */
[----:B------:R-:W-:Y:S02]  /*40b0*/  MOV R119, 0x1f ;  /* 0x0000001f00777802 */ /* 0x000fe40000000f00 */
[----:B------:R-:W-:-:S02]  /*40c0*/  MOV R120, 0xffffffff ;  /* 0xffffffff00787802 */ /* 0x000fc40000000f00 */
[----:B------:R-:W-:Y:S02]  /*40d0*/  MOV R86, 0x40f0 ;  /* 0x000040f000567802 */ /* 0x000fe40000000f00 */
[----:B------:R-:W-:Y:S05]  /*40e0*/  CALL.REL.NOINC `($__internal_34_$__cuda_sm70_shflsync_bfly_p) ;  /* 0x000000d000007944 */ /* 0x000fea0003c00000 */
[----:B0-----:R-:W-:Y:S01]  /*40f0*/  HFMA2.MMA R121, -RZ, RZ, 0, 4.76837158203125e-07 ;  /* 0x00000008ff797435 */ /* 0x001fe200000001ff */
[----:B-1----:R-:W-:Y:S01]  /*4100*/  FADD.FTZ R118, R118, R120 ;  /* 0x0000007876767221 */ /* 0x002fe20000010000 */
[----:B------:R-:W-:Y:S02]  /*4110*/  MOV R119, 0x1f ;  /* 0x0000001f00777802 */ /* 0x000fe40000000f00 */
[----:B------:R-:W-:Y:S02]  /*4120*/  MOV R120, 0xffffffff ;  /* 0xffffffff00787802 */ /* 0x000fe40000000f00 */
[----:B------:R-:W-:Y:S02]  /*4130*/  MOV R86, 0x4150 ;  /* 0x0000415000567802 */ /* 0x000fe40000000f00 */
[----:B------:R-:W-:Y:S05]  /*4140*/  CALL.REL.NOINC `($__internal_34_$__cuda_sm70_shflsync_bfly_p) ;  /* 0x0000007000007944 */ /* 0x000fea0003c00000 */
[----:B0-----:R-:W-:Y:S01]  /*4150*/  HFMA2.MMA R121, -RZ, RZ, 0, 9.5367431640625e-07 ;  /* 0x00000010ff797435 */ /* 0x001fe200000001ff */
[----:B-1----:R-:W-:Y:S01]  /*4160*/  FADD.FTZ R118, R118, R120 ;  /* 0x0000007876767221 */ /* 0x002fe20000010000 */
[----:B------:R-:W-:Y:S02]  /*4170*/  MOV R119, 0x1f ;  /* 0x0000001f00777802 */ /* 0x000fe40000000f00 */
[----:B------:R-:W-:-:S02]  /*4180*/  MOV R120, 0xffffffff ;  /* 0xffffffff00787802 */ /* 0x000fc40000000f00 */
[----:B------:R-:W-:Y:S02]  /*4190*/  MOV R86, 0x41b0 ;  /* 0x000041b000567802 */ /* 0x000fe40000000f00 */
[----:B------:R-:W-:Y:S05]  /*41a0*/  CALL.REL.NOINC `($__internal_34_$__cuda_sm70_shflsync_bfly_p) ;  /* 0x0000001000007944 */ /* 0x000fea0003c00000 */
[----:B01----:R-:W-:Y:S05]  /*41b0*/  BRA `(.L_x_6539) ;  /* 0xffffe94000007947 */ /* 0x003fea000383ffff */
        .weak           $__internal_34_$__cuda_sm70_shflsync_bfly_p
        .type           $__internal_34_$__cuda_sm70_shflsync_bfly_p,@function
        .size           $__internal_34_$__cuda_sm70_shflsync_bfly_p,(.L_x_29098 - $__internal_34_$__cuda_sm70_shflsync_bfly_p)
$__internal_34_$__cuda_sm70_shflsync_bfly_p:
[----:B------:R-:W-:Y:S01]  /*41c0*/  HFMA2.MMA R87, -RZ, RZ, 0, 0 ;  /* 0x00000000ff577435 */ /* 0x000fe200000001ff */
[----:B------:R-:W-:Y:S04]  /*41d0*/  WARPSYNC R120 ;  /* 0x0000007800007348 */ /* 0x000fe80003800000 */
[----:B------:R0:W1:Y:S01]  /*41e0*/  SHFL.BFLY PT, R120, R118, R121, R119 ;  /* 0x0c00007976787389 */ /* 0x00006200000e0077 */
[----:B------:R-:W-:Y:S05]  /*41f0*/  RET.REL.NODEC R86 `(_ZN10layer_norm13ln_fwd_kernelINS_13Kernel_traitsIf13__nv_bfloat16S2_S2_fjLj8192ELj1ELj1ELj8ELj16ENS_18Kernel_traits_baseILj8192EfS2_S2_S2_fjLj256EEEEELb0ELb0ELb1ELb0EEEvNS_9FwdParamsE) ;  /* 0xffffbe0056007950 */ /* 0x000fea0003c3ffff */
.L_x_6540:
        /* <DEDUP_REMOVED lines=16> */
.L_x_29098:


//--------------------- .text._ZN10layer_norm13ln_fwd_kernelINS_13Kernel_traitsIf13__nv_bfloat16S2_S2_fjLj8192ELj1ELj1ELj8ELj16ENS_18Kernel_traits_baseILj8192EfS2_S2_S2_fjLj256EEEEELb0ELb0ELb1ELb1EEEvNS_9FwdParamsE --------------------------
	.section	.text._ZN10layer_norm13ln_fwd_kernelINS_13Kernel_traitsIf13__nv_bfloat16S2_S2_fjLj8192ELj1ELj1ELj8ELj16ENS_18Kernel_traits_baseILj8192EfS2_S2_S2_fjLj256EEEEELb0ELb0ELb1ELb1EEEvNS_9FwdParamsE,"ax",@progbits
	.sectioninfo	@"SHI_REGISTERS=128"
	.align	128
        .global         _ZN10layer_norm13ln_fwd_kernelINS_13Kernel_traitsIf13__nv_bfloat16S2_S2_fjLj8192ELj1ELj1ELj8ELj16ENS_18Kernel_traits_baseILj8192EfS2_S2_S2_fjLj256EEEEELb0ELb0ELb1ELb1EEEvNS_9FwdParamsE
        .type           _ZN10layer_norm13ln_fwd_kernelINS_13Kernel_traitsIf13__nv_bfloat16S2_S2_fjLj8192ELj1ELj1ELj8ELj16ENS_18Kernel_traits_baseILj8192EfS2_S2_S2_fjLj256EEEEELb0ELb0ELb1ELb1EEEvNS_9FwdParamsE,@function
        .size           _ZN10layer_norm13ln_fwd_kernelINS_13Kernel_traitsIf13__nv_bfloat16S2_S2_fjLj8192ELj1ELj1ELj8ELj16ENS_18Kernel_traits_baseILj8192EfS2_S2_S2_fjLj256EEEEELb0ELb0ELb1ELb1EEEvNS_9FwdParamsE,(.L_x_29099 - _ZN10layer_norm13ln_fwd_kernelINS_13Kernel_traitsIf13__nv_bfloat16S2_S2_fjLj8192ELj1ELj1ELj8ELj16ENS_18Kernel_traits_baseILj8192EfS2_S2_S2_fjLj256EEEEELb0ELb0ELb1ELb1EEEvNS_9FwdParamsE)
        .other          _ZN10layer_norm13ln_fwd_kernelINS_13Kernel_traitsIf13__nv_bfloat16S2_S2_fjLj8192ELj1ELj1ELj8ELj16ENS_18Kernel_traits_baseILj8192EfS2_S2_S2_fjLj256EEEEELb0ELb0ELb1ELb1EEEvNS_9FwdParamsE,@"STO_CUDA_ENTRY STV_DEFAULT"
_ZN10layer_norm13ln_fwd_kernelINS_13Kernel_traitsIf13__nv_bfloat16S2_S2_fjLj8192ELj1ELj1ELj8ELj16ENS_18Kernel_traits_baseILj8192EfS2_S2_S2_fjLj256EEEEELb0ELb0ELb1ELb1EEEvNS_9FwdParamsE:
.text._ZN10layer_norm13ln_fwd_kernelINS_13Kernel_traitsIf13__nv_bfloat16S2_S2_fjLj8192ELj1ELj1ELj8ELj16ENS_18Kernel_traits_baseILj8192EfS2_S2_S2_fjLj256EEEEELb0ELb0ELb1ELb1EEEvNS_9FwdParamsE:
        /* <DEDUP_REMOVED lines=22> */
[----:B0-----:R-:W-:-:S04]  /*0160*/  SHF.L.U32 R0, R88, 0x5, RZ ;  /* 0x0000000558007819 */ /* 0x001fc800000006ff */
[----:B------:R-:W-:-:S04]  /*0170*/  LOP3.LUT R0, R0, 0x1fe0, RZ, 0xc0, !PT ;  /* 0x00001fe000007812 */ /* 0x000fc800078ec0ff */
[C---:B------:R-:W-:Y:S02]  /*0180*/  IADD3 R4, P1, R0.reuse, c[0x0][0x218], RZ ;  /* 0x0000860000047a10 */ /* 0x040fe40007f3e0ff */
[----:B------:R-:W-:Y:S02]  /*0190*/  IADD3 R2, P2, R0, c[0x0][0x1b0], RZ ;  /* 0x00006c0000027a10 */ /* 0x000fe40007f5e0ff */
[----:B------:R-:W-:Y:S02]  /*01a0*/  IADD3.X R5, RZ, c[0x0][0x21c], RZ, P1, !PT ;  /* 0x00008700ff057a10 */ /* 0x000fe40000ffe4ff */
[----:B------:R-:W-:-:S03]  /*01b0*/  IADD3.X R3, RZ, c[0x0][0x1b4], RZ, P2, !PT ;  /* 0x00006d00ff037a10 */ /* 0x000fc600017fe4ff */
[----:B------:R0:W5:Y:S01]  /*01c0*/  @P0 LDG.E.128 R12, [R4.64] ;  /* 0x00000004040c0981 */ /* 0x000162000c1e1d00 */
[----:B-1----:R-:W-:-:S03]  /*01d0*/  LEA.HI R89, R88, UR6, RZ, 0x18 ;  /* 0x0000000658597c11 */ /* 0x002fc6000f8fc0ff */
        /* <DEDUP_REMOVED lines=17> */
[----:B------:R-:W-:Y:S01]  /*02f0*/  HFMA2.MMA R11, -RZ, RZ, 0, 5.9604644775390625e-08 ;  /* 0x00000001ff0b7435 */ /* 0x000fe200000001ff */
[----:B------:R-:W-:-:S02]  /*0300*/  ULDC.U8 UR6, c[0x0][0x1f0] ;  /* 0x00007c0000067ab9 */ /* 0x000fc40000000000 */
.L_x_6642:
[----:B------:R-:W-:-:S05]  /*0310*/  MOV R6, 0x4 ;  /* 0x0000000400067802 */ /* 0x000fca0000000f00 */
[----:B-1----:R-:W-:-:S05]  /*0320*/  IMAD.WIDE R2, R89, R6, c[0x0][0x1d0] ;  /* 0x0000740059027625 */ /* 0x002fca00078e0206 */
[----:B------:R1:W2:Y:S01]  /*0330*/  LDG.E R8, [R2.64] ;  /* 0x0000000402087981 */ /* 0x0002a2000c1e1900 */
[----:B------:R-:W-:Y:S01]  /*0340*/  ISETP.NE.U32.AND P0, PT, RZ, c[0x0][0x180], PT ;  /* 0x00006000ff007a0c */ /* 0x000fe20003f05070 */
[C---:B------:R-:W-:Y:S01]  /*0350*/  IMAD R0, R89.reuse, c[0x0][0x168], RZ ;  /* 0x00005a0059007a24 */ /* 0x040fe200078e02ff */
[----:B------:R-:W-:Y:S02]  /*0360*/  MOV R104, RZ ;  /* 0x000000ff00687202 */ /* 0x000fe40000000f00 */
[----:B------:R-:W-:Y:S02]  /*0370*/  ISETP.NE.AND.EX P0, PT, RZ, c[0x0][0x184], PT, P0 ;  /* 0x00006100ff007a0c */ /* 0x000fe40003f05300 */
[----:B0-----:R-:W-:Y:S01]  /*0380*/  SHF.R.S32.HI R5, RZ, 0x1f, R0 ;  /* 0x0000001fff057819 */ /* 0x001fe20000011400 */
[----:B-1----:R-:W-:-:S03]  /*0390*/  IMAD.WIDE R2, R89, R6, c[0x0][0x1d8] ;  /* 0x0000760059027625 */ /* 0x002fc600078e0206 */
[----:B------:R-:W-:Y:S02]  /*03a0*/  LEA.HI R5, R5, R0, RZ, 0x3 ;  /* 0x0000000005057211 */ /* 0x000fe400078f18ff */
[----:B------:R-:W-:Y:S01]  /*03b0*/  LOP3.LUT R0, R88, 0xff, RZ, 0xc0, !PT ;  /* 0x000000ff58007812 */ /* 0x000fe200078ec0ff */
[----:B-----5:R0:W5:Y:S03]  /*03c0*/  LDG.E R10, [R2.64] ;  /* 0x00000004020a7981 */ /* 0x020166000c1e1900 */
[----:B------:R-:W-:Y:S02]  /*03d0*/  LEA.HI.SX32 R113, R5, R0, 0x1d ;  /* 0x0000000005717211 */ /* 0x000fe400078feaff */
[----:B--2---:R-:W-:-:S13]  /*03e0*/  ISETP.GE.AND P1, PT, R8, 0x1, PT ;  /* 0x000000010800780c */ /* 0x004fda0003f26270 */
[----:B------:R-:W-:Y:S02]  /*03f0*/  @P1 IADD3 R4, R8, -0x1, RZ ;  /* 0xffffffff08041810 */ /* 0x000fe40007ffe0ff */
[----:B------:R-:W-:-:S03]  /*0400*/  @P1 MOV R5, 0x10 ;  /* 0x0000001000051802 */ /* 0x000fc60000000f00 */
[----:B------:R-:W-:-:S05]  /*0410*/  @P1 IMAD R4, R4, c[0x0][0x168], RZ ;  /* 0x00005a0004041a24 */ /* 0x000fca00078e02ff */
[----:B------:R-:W-:-:S04]  /*0420*/  @P1 SHF.R.S32.HI R7, RZ, 0x1f, R4 ;  /* 0x0000001fff071819 */ /* 0x000fc80000011404 */
[----:B------:R-:W-:Y:S02]  /*0430*/  @P1 LEA.HI R7, R7, R4, RZ, 0x3 ;  /* 0x0000000407071211 */ /* 0x000fe400078f18ff */
[----:B------:R-:W-:Y:S02]  /*0440*/  @P0 MOV R4, 0x10 ;  /* 0x0000001000040802 */ /* 0x000fe40000000f00 */
        /* <DEDUP_REMOVED lines=13> */
.L_x_6542:
[----:B0----5:R-:W-:Y:S02]  /*0520*/  PRMT R9, RZ, 0x5410, R80 ;  /* 0x00005410ff097816 */ /* 0x021fe40000000050 */
[----:B------:R-:W-:-:S03]  /*0530*/  @P0 PRMT R0, RZ, 0x5410, R76 ;  /* 0x00005410ff000816 */ /* 0x000fc6000000004c */
[----:B------:R-:W-:-:S04]  /*0540*/  FMUL.FTZ R9, R9, c[0x0][0x1ec] ;  /* 0x00007b0009097a20 */ /* 0x000fc80000410000 */
[----:B------:R-:W-:Y:S02]  /*0550*/  @P0 FADD.FTZ R9, R9, R0 ;  /* 0x0000000009090221 */ /* 0x000fe40000010000 */
.L_x_6543:
[----:B------:R-:W-:Y:S05]  /*0560*/  BSYNC B0 ;  /* 0x0000000000007941 */ /* 0x000fea0003800000 */
.L_x_6541:
[----:B------:R-:W-:Y:S01]  /*0570*/  BSSY B0, `(.L_x_6544) ;  /* 0x000000a000007945 */ /* 0x000fe20003800000 */
[----:B------:R-:W-:Y:S05]  /*0580*/  @P2 BRA `(.L_x_6545) ;  /* 0x0000004000002947 */ /* 0x000fea0003800000 */
[----:B------:R-:W-:Y:S01]  /*0590*/  MOV R6, RZ ;  /* 0x000000ff00067202 */ /* 0x000fe20000000f00 */
[----:B------:R-:W-:Y:S05]  /*05a0*/  @!P0 BRA `(.L_x_6546) ;  /* 0x0000006000008947 */ /* 0x000fea0003800000 */
[----:B-----5:R-:W-:Y:S01]  /*05b0*/  PRMT R6, RZ, 0x7610, R76 ;  /* 0x00007610ff067816 */ /* 0x020fe2000000004c */
[----:B------:R-:W-:Y:S05]  /*05c0*/  BRA `(.L_x_6546) ;  /* 0x0000004000007947 */ /* 0x000fea0003800000 */
.L_x_6545:
[----:B-----5:R-:W-:Y:S02]  /*05d0*/  PRMT R6, RZ, 0x7610, R80 ;  /* 0x00007610ff067816 */ /* 0x020fe40000000050 */
[----:B------:R-:W-:-:S03]  /*05e0*/  @P0 PRMT R3, RZ, 0x7610, R76 ;  /* 0x00007610ff030816 */ /* 0x000fc6000000004c */
[----:B------:R-:W-:-:S04]  /*05f0*/  FMUL.FTZ R6, R6, c[0x0][0x1ec] ;  /* 0x00007b0006067a20 */ /* 0x000fc80000410000 */
[----:B------:R-:W-:Y:S02]  /*0600*/  @P0 FADD.FTZ R6, R6, R3 ;  /* 0x0000000306060221 */ /* 0x000fe40000010000 */
.L_x_6546:
[----:B------:R-:W-:Y:S05]  /*0610*/  BSYNC B0 ;  /* 0x0000000000007941 */ /* 0x000fea0003800000 */
.L_x_6544:
[----:B------:R-:W-:Y:S01]  /*0620*/  BSSY B0, `(.L_x_6547) ;  /* 0x000000a000007945 */ /* 0x000fe20003800000 */
[----:B------:R-:W-:Y:S05]  /*0630*/  @P2 BRA `(.L_x_6548) ;  /* 0x0000004000002947 */ /* 0x000fea0003800000 */
[----:B------:R-:W-:Y:S01]  /*0640*/  HFMA2.MMA R7, -RZ, RZ, 0, 0 ;  /* 0x00000000ff077435 */ /* 0x000fe200000001ff */
[----:B------:R-:W-:Y:S05]  /*0650*/  @!P0 BRA `(.L_x_6549) ;  /* 0x0000006000008947 */ /* 0x000fea0003800000 */
[----:B-----5:R-:W-:Y:S01]  /*0660*/  PRMT R7, RZ, 0x5410, R77 ;  /* 0x00005410ff077816 */ /* 0x020fe2000000004d */
[----:B------:R-:W-:Y:S05]  /*0670*/  BRA `(.L_x_6549) ;  /* 0x0000004000007947 */ /* 0x000fea0003800000 */
.L_x_6548:
[----:B-----5:R-:W-:Y:S02]  /*0680*/  PRMT R7, RZ, 0x5410, R81 ;  /* 0x00005410ff077816 */ /* 0x020fe40000000051 */
[----:B------:R-:W-:-:S03]  /*0690*/  @P0 PRMT R0, RZ, 0x5410, R77 ;  /* 0x00005410ff000816 */ /* 0x000fc6000000004d */
[----:B------:R-:W-:-:S04]  /*06a0*/  FMUL.FTZ R7, R7, c[0x0][0x1ec] ;  /* 0x00007b0007077a20 */ /* 0x000fc80000410000 */
[----:B------:R-:W-:Y:S02]  /*06b0*/  @P0 FADD.FTZ R7, R7, R0 ;  /* 0x0000000007070221 */ /* 0x000fe40000010000 */
.L_x_6549:
[----:B------:R-:W-:Y:S05]  /*06c0*/  BSYNC B0 ;  /* 0x0000000000007941 */ /* 0x000fea0003800000 */
.L_x_6547:
[----:B------:R-:W-:Y:S01]  /*06d0*/  BSSY B0, `(.L_x_6550) ;  /* 0x000000a000007945 */ /* 0x000fe20003800000 */
[----:B------:R-:W-:Y:S05]  /*06e0*/  @P2 BRA `(.L_x_6551) ;  /* 0x0000004000002947 */ /* 0x000fea0003800000 */
[----:B------:R-:W-:Y:S01]  /*06f0*/  MOV R4, RZ ;  /* 0x000000ff00047202 */ /* 0x000fe20000000f00 */
[----:B------:R-:W-:Y:S05]  /*0700*/  @!P0 BRA `(.L_x_6552) ;  /* 0x0000006000008947 */ /* 0x000fea0003800000 */
[----:B-----5:R-:W-:Y:S01]  /*0710*/  PRMT R4, RZ, 0x7610, R77 ;  /* 0x00007610ff047816 */ /* 0x020fe2000000004d */
[----:B------:R-:W-:Y:S05]  /*0720*/  BRA `(.L_x_6552) ;  /* 0x0000004000007947 */ /* 0x000fea0003800000 */
.L_x_6551:
[----:B-----5:R-:W-:Y:S02]  /*0730*/  PRMT R4, RZ, 0x7610, R81 ;  /* 0x00007610ff047816 */ /* 0x020fe40000000051 */
[----:B------:R-:W-:-:S03]  /*0740*/  @P0 PRMT R3, RZ, 0x7610, R77 ;  /* 0x00007610ff030816 */ /* 0x000fc6000000004d */
[----:B------:R-:W-:-:S04]  /*0750*/  FMUL.FTZ R4, R4, c[0x0][0x1ec] ;  /* 0x00007b0004047a20 */ /* 0x000fc80000410000 */
[----:B------:R-:W-:Y:S02]  /*0760*/  @P0 FADD.FTZ R4, R4, R3 ;  /* 0x0000000304040221 */ /* 0x000fe40000010000 */
.L_x_6552:
[----:B------:R-:W-:Y:S05]  /*0770*/  BSYNC B0 ;  /* 0x0000000000007941 */ /* 0x000fea0003800000 */
.L_x_6550:
[----:B------:R-:W-:Y:S01]  /*0780*/  BSSY B0, `(.L_x_6553) ;  /* 0x000000a000007945 */ /* 0x000fe20003800000 */
[----:B------:R-:W-:Y:S05]  /*0790*/  @P2 BRA `(.L_x_6554) ;  /* 0x0000004000002947 */ /* 0x000fea0003800000 */
[----:B------:R-:W-:Y:S01]  /*07a0*/  HFMA2.MMA R5, -RZ, RZ, 0, 0 ;  /* 0x00000000ff057435 */ /* 0x000fe200000001ff */
[----:B------:R-:W-:Y:S05]  /*07b0*/  @!P0 BRA `(.L_x_6555) ;  /* 0x0000006000008947 */ /* 0x000fea0003800000 */
[----:B-----5:R-:W-:Y:S01]  /*07c0*/  PRMT R5, RZ, 0x5410, R78 ;  /* 0x00005410ff057816 */ /* 0x020fe2000000004e */
[----:B------:R-:W-:Y:S05]  /*07d0*/  BRA `(.L_x_6555) ;  /* 0x0000004000007947 */ /* 0x000fea0003800000 */
.L_x_6554:
[----:B-----5:R-:W-:Y:S02]  /*07e0*/  PRMT R5, RZ, 0x5410, R82 ;  /* 0x00005410ff057816 */ /* 0x020fe40000000052 */
[----:B------:R-:W-:-:S03]  /*07f0*/  @P0 PRMT R0, RZ, 0x5410, R78 ;  /* 0x00005410ff000816 */ /* 0x000fc6000000004e */
[----:B------:R-:W-:-:S04]  /*0800*/  FMUL.FTZ R5, R5, c[0x0][0x1ec] ;  /* 0x00007b0005057a20 */ /* 0x000fc80000410000 */
[----:B------:R-:W-:Y:S02]  /*0810*/  @P0 FADD.FTZ R5, R5, R0 ;  /* 0x0000000005050221 */ /* 0x000fe40000010000 */
.L_x_6555:
[----:B------:R-:W-:Y:S05]  /*0820*/  BSYNC B0 ;  /* 0x0000000000007941 */ /* 0x000fea0003800000 */
.L_x_6553:
[----:B------:R-:W-:Y:S01]  /*0830*/  BSSY B0, `(.L_x_6556) ;  /* 0x000000a000007945 */ /* 0x000fe20003800000 */
[----:B------:R-:W-:Y:S05]  /*0840*/  @P2 BRA `(.L_x_6557) ;  /* 0x0000004000002947 */ /* 0x000fea0003800000 */
[----:B------:R-:W-:Y:S01]  /*0850*/  MOV R2, RZ ;  /* 0x000000ff00027202 */ /* 0x000fe20000000f00 */
[----:B------:R-:W-:Y:S05]  /*0860*/  @!P0 BRA `(.L_x_6558) ;  /* 0x0000006000008947 */ /* 0x000fea0003800000 */
[----:B-----5:R-:W-:Y:S01]  /*0870*/  PRMT R2, RZ, 0x7610, R78 ;  /* 0x00007610ff027816 */ /* 0x020fe2000000004e */
[----:B------:R-:W-:Y:S05]  /*0880*/  BRA `(.L_x_6558) ;  /* 0x0000004000007947 */ /* 0x000fea0003800000 */
.L_x_6557:
[----:B-----5:R-:W-:Y:S02]  /*0890*/  PRMT R2, RZ, 0x7610, R82 ;  /* 0x00007610ff027816 */ /* 0x020fe40000000052 */
[----:B------:R-:W-:-:S03]  /*08a0*/  @P0 PRMT R3, RZ, 0x7610, R78 ;  /* 0x00007610ff030816 */ /* 0x000fc6000000004e */
[----:B------:R-:W-:-:S04]  /*08b0*/  FMUL.FTZ R2, R2, c[0x0][0x1ec] ;  /* 0x00007b0002027a20 */ /* 0x000fc80000410000 */
[----:B------:R-:W-:Y:S02]  /*08c0*/  @P0 FADD.FTZ R2, R2, R3 ;  /* 0x0000000302020221 */ /* 0x000fe40000010000 */
.L_x_6558:
[----:B------:R-:W-:Y:S05]  /*08d0*/  BSYNC B0 ;  /* 0x0000000000007941 */ /* 0x000fea0003800000 */
.L_x_6556:
[----:B------:R-:W-:Y:S01]  /*08e0*/  BSSY B0, `(.L_x_6559) ;  /* 0x000000a000007945 */ /* 0x000fe20003800000 */
[----:B------:R-:W-:Y:S05]  /*08f0*/  @P2 BRA `(.L_x_6560) ;  /* 0x0000004000002947 */ /* 0x000fea0003800000 */
[----:B------:R-:W-:Y:S01]  /*0900*/  HFMA2.MMA R3, -RZ, RZ, 0, 0 ;  /* 0x00000000ff037435 */ /* 0x000fe200000001ff */
[----:B------:R-:W-:Y:S05]  /*0910*/  @!P0 BRA `(.L_x_6561) ;  /* 0x0000006000008947 */ /* 0x000fea0003800000 */
[----:B-----5:R-:W-:Y:S01]  /*0920*/  PRMT R3, RZ, 0x5410, R79 ;  /* 0x00005410ff037816 */ /* 0x020fe2000000004f */
[----:B------:R-:W-:Y:S05]  /*0930*/  BRA `(.L_x_6561) ;  /* 0x0000004000007947 */ /* 0x000fea0003800000 */
.L_x_6560:
[----:B-----5:R-:W-:Y:S02]  /*0940*/  PRMT R3, RZ, 0x5410, R83 ;  /* 0x00005410ff037816 */ /* 0x020fe40000000053 */
[----:B------:R-:W-:-:S03]  /*0950*/  @P0 PRMT R0, RZ, 0x5410, R79 ;  /* 0x00005410ff000816 */ /* 0x000fc6000000004f */
[----:B------:R-:W-:-:S04]  /*0960*/  FMUL.FTZ R3, R3, c[0x0][0x1ec] ;  /* 0x00007b0003037a20 */ /* 0x000fc80000410000 */
[----:B------:R-:W-:Y:S02]  /*0970*/  @P0 FADD.FTZ R3, R3, R0 ;  /* 0x0000000003030221 */ /* 0x000fe40000010000 */
.L_x_6561:
[----:B------:R-:W-:Y:S05]  /*0980*/  BSYNC B0 ;  /* 0x0000000000007941 */ /* 0x000fea0003800000 */
.L_x_6559:
[----:B------:R-:W-:Y:S01]  /*0990*/  BSSY B0, `(.L_x_6562) ;  /* 0x000000a000007945 */ /* 0x000fe20003800000 */
[----:B------:R-:W-:Y:S05]  /*09a0*/  @P2 BRA `(.L_x_6563) ;  /* 0x0000004000002947 */ /* 0x000fea0003800000 */
[----:B------:R-:W-:Y:S01]  /*09b0*/  MOV R0, RZ ;  /* 0x000000ff00007202 */ /* 0x000fe20000000f00 */
[----:B------:R-:W-:Y:S05]  /*09c0*/  @!P0 BRA `(.L_x_6564) ;  /* 0x0000006000008947 */ /* 0x000fea0003800000 */
[----:B-----5:R-:W-:Y:S01]  /*09d0*/  PRMT R0, RZ, 0x7610, R79 ;  /* 0x00007610ff007816 */ /* 0x020fe2000000004f */
[----:B------:R-:W-:Y:S05]  /*09e0*/  BRA `(.L_x_6564) ;  /* 0x0000004000007947 */ /* 0x000fea0003800000 */
.L_x_6563:
[----:B-----5:R-:W-:Y:S02]  /*09f0*/  PRMT R0, RZ, 0x7610, R83 ;  /* 0x00007610ff007816 */ /* 0x020fe40000000053 */
[----:B------:R-:W-:-:S03]  /*0a00*/  @P0 PRMT R85, RZ, 0x7610, R79 ;  /* 0x00007610ff550816 */ /* 0x000fc6000000004f */
[----:B------:R-:W-:-:S04]  /*0a10*/  FMUL.FTZ R0, R0, c[0x0][0x1ec] ;  /* 0x00007b0000007a20 */ /* 0x000fc80000410000 */
[----:B------:R-:W-:Y:S02]  /*0a20*/  @P0 FADD.FTZ R0, R0, R85 ;  /* 0x0000005500000221 */ /* 0x000fe40000010000 */
.L_x_6564:
[----:B------:R-:W-:Y:S05]  /*0a30*/  BSYNC B0 ;  /* 0x0000000000007941 */ /* 0x000fea0003800000 */
.L_x_6562:
[----:B------:R-:W-:Y:S01]  /*0a40*/  HFMA2.MMA R106, -RZ, RZ, 0, 9.5367431640625e-07 ;  /* 0x00000010ff6a7435 */ /* 0x000fe200000001ff */
[----:B------:R-:W-:Y:S02]  /*0a50*/  @P1 IADD3 R93, R104, 0x100, RZ ;  /* 0x00000100685d1810 */ /* 0x000fe40007ffe0ff */
[C---:B------:R-:W-:Y:S02]  /*0a60*/  IADD3 R103, R113.reuse, 0x100, RZ ;  /* 0x0000010071677810 */ /* 0x040fe40007ffe0ff */
        /* <DEDUP_REMOVED lines=16> */
.L_x_6566:
[----:B-----5:R-:W-:Y:S02]  /*0b70*/  PRMT R97, RZ, 0x5410, R80 ;  /* 0x00005410ff617816 */ /* 0x020fe40000000050 */
[----:B0-----:R-:W-:-:S03]  /*0b80*/  @P0 PRMT R84, RZ, 0x5410, R76 ;  /* 0x00005410ff540816 */ /* 0x001fc6000000004c */
[----:B------:R-:W-:-:S04]  /*0b90*/  FMUL.FTZ R97, R97, c[0x0][0x1ec] ;  /* 0x00007b0061617a20 */ /* 0x000fc80000410000 */
[----:B------:R-:W-:Y:S02]  /*0ba0*/  @P0 FADD.FTZ R97, R84, R97 ;  /* 0x0000006154610221 */ /* 0x000fe40000010000 */
.L_x_6567:
[----:B------:R-:W-:Y:S05]  /*0bb0*/  BSYNC B0 ;  /* 0x0000000000007941 */ /* 0x000fea0003800000 */
.L_x_6565:
[----:B------:R-:W-:Y:S01]  /*0bc0*/  BSSY B0, `(.L_x_6568) ;  /* 0x000000a000007945 */ /* 0x000fe20003800000 */
[----:B------:R-:W-:Y:S05]  /*0bd0*/  @P2 BRA `(.L_x_6569) ;  /* 0x0000004000002947 */ /* 0x000fea0003800000 */
[----:B------:R-:W-:Y:S01]  /*0be0*/  MOV R96, RZ ;  /* 0x000000ff00607202 */ /* 0x000fe20000000f00 */
[----:B------:R-:W-:Y:S05]  /*0bf0*/  @!P0 BRA `(.L_x_6570) ;  /* 0x0000006000008947 */ /* 0x000fea0003800000 */
[----:B-----5:R-:W-:Y:S01]  /*0c00*/  PRMT R96, RZ, 0x7610, R76 ;  /* 0x00007610ff607816 */ /* 0x020fe2000000004c */
[----:B------:R-:W-:Y:S05]  /*0c10*/  BRA `(.L_x_6570) ;  /* 0x0000004000007947 */ /* 0x000fea0003800000 */
.L_x_6569:
[----:B-----5:R-:W-:Y:S02]  /*0c20*/  PRMT R96, RZ, 0x7610, R80 ;  /* 0x00007610ff607816 */ /* 0x020fe40000000050 */
[----:B0-----:R-:W-:-:S03]  /*0c30*/  @P0 PRMT R85, RZ, 0x7610, R76 ;  /* 0x00007610ff550816 */ /* 0x001fc6000000004c */
[----:B------:R-:W-:-:S04]  /*0c40*/  FMUL.FTZ R96, R96, c[0x0][0x1ec] ;  /* 0x00007b0060607a20 */ /* 0x000fc80000410000 */
[----:B------:R-:W-:Y:S02]  /*0c50*/  @P0 FADD.FTZ R96, R85, R96 ;  /* 0x0000006055600221 */ /* 0x000fe40000010000 */
.L_x_6570:
[----:B------:R-:W-:Y:S05]  /*0c60*/  BSYNC B0 ;  /* 0x0000000000007941 */ /* 0x000fea0003800000 */
.L_x_6568:
[----:B------:R-:W-:Y:S01]  /*0c70*/  BSSY B0, `(.L_x_6571) ;  /* 0x000000a000007945 */ /* 0x000fe20003800000 */
[----:B------:R-:W-:Y:S05]  /*0c80*/  @P2 BRA `(.L_x_6572) ;  /* 0x0000004000002947 */ /* 0x000fea0003800000 */
[----:B0-----:R-:W-:Y:S01]  /*0c90*/  HFMA2.MMA R95, -RZ, RZ, 0, 0 ;  /* 0x00000000ff5f7435 */ /* 0x001fe200000001ff */
[----:B------:R-:W-:Y:S05]  /*0ca0*/  @!P0 BRA `(.L_x_6573) ;  /* 0x0000006000008947 */ /* 0x000fea0003800000 */
[----:B-----5:R-:W-:Y:S01]  /*0cb0*/  PRMT R95, RZ, 0x5410, R77 ;  /* 0x00005410ff5f7816 */ /* 0x020fe2000000004d */
[----:B------:R-:W-:Y:S05]  /*0cc0*/  BRA `(.L_x_6573) ;  /* 0x0000004000007947 */ /* 0x000fea0003800000 */
.L_x_6572:
[----:B0----5:R-:W-:Y:S02]  /*0cd0*/  PRMT R95, RZ, 0x5410, R81 ;  /* 0x00005410ff5f7816 */ /* 0x021fe40000000051 */
[----:B------:R-:W-:-:S03]  /*0ce0*/  @P0 PRMT R84, RZ, 0x5410, R77 ;  /* 0x00005410ff540816 */ /* 0x000fc6000000004d */
[----:B------:R-:W-:-:S04]  /*0cf0*/  FMUL.FTZ R95, R95, c[0x0][0x1ec] ;  /* 0x00007b005f5f7a20 */ /* 0x000fc80000410000 */
[----:B------:R-:W-:Y:S02]  /*0d00*/  @P0 FADD.FTZ R95, R84, R95 ;  /* 0x0000005f545f0221 */ /* 0x000fe40000010000 */
.L_x_6573:
[----:B------:R-:W-:Y:S05]  /*0d10*/  BSYNC B0 ;  /* 0x0000000000007941 */ /* 0x000fea0003800000 */
.L_x_6571:
[----:B------:R-:W-:Y:S01]  /*0d20*/  BSSY B0, `(.L_x_6574) ;  /* 0x000000a000007945 */ /* 0x000fe20003800000 */
[----:B------:R-:W-:Y:S05]  /*0d30*/  @P2 BRA `(.L_x_6575) ;  /* 0x0000004000002947 */ /* 0x000fea0003800000 */
[----:B------:R-:W-:Y:S01]  /*0d40*/  MOV R94, RZ ;  /* 0x000000ff005e7202 */ /* 0x000fe20000000f00 */
[----:B------:R-:W-:Y:S05]  /*0d50*/  @!P0 BRA `(.L_x_6576) ;  /* 0x0000006000008947 */ /* 0x000fea0003800000 */
[----:B-----5:R-:W-:Y:S01]  /*0d60*/  PRMT R94, RZ, 0x7610, R77 ;  /* 0x00007610ff5e7816 */ /* 0x020fe2000000004d */
[----:B------:R-:W-:Y:S05]  /*0d70*/  BRA `(.L_x_6576) ;  /* 0x0000004000007947 */ /* 0x000fea0003800000 */
.L_x_6575:
[----:B-----5:R-:W-:Y:S02]  /*0d80*/  PRMT R94, RZ, 0x7610, R81 ;  /* 0x00007610ff5e7816 */ /* 0x020fe40000000051 */
[----:B------:R-:W-:-:S03]  /*0d90*/  @P0 PRMT R85, RZ, 0x7610, R77 ;  /* 0x00007610ff550816 */ /* 0x000fc6000000004d */
[----:B------:R-:W-:-:S04]  /*0da0*/  FMUL.FTZ R94, R94, c[0x0][0x1ec] ;  /* 0x00007b005e5e7a20 */ /* 0x000fc80000410000 */
[----:B------:R-:W-:Y:S02]  /*0db0*/  @P0 FADD.FTZ R94, R85, R94 ;  /* 0x0000005e555e0221 */ /* 0x000fe40000010000 */
.L_x_6576:
[----:B------:R-:W-:Y:S05]  /*0dc0*/  BSYNC B0 ;  /* 0x0000000000007941 */ /* 0x000fea0003800000 */
.L_x_6574:
[----:B------:R-:W-:Y:S01]  /*0dd0*/  BSSY B0, `(.L_x_6577) ;  /* 0x000000a000007945 */ /* 0x000fe20003800000 */
[----:B------:R-:W-:Y:S05]  /*0de0*/  @P2 BRA `(.L_x_6578) ;  /* 0x0000004000002947 */ /* 0x000fea0003800000 */
[----:B------:R-:W-:Y:S01]  /*0df0*/  HFMA2.MMA R93, -RZ, RZ, 0, 0 ;  /* 0x00000000ff5d7435 */ /* 0x000fe200000001ff */
[----:B------:R-:W-:Y:S05]  /*0e00*/  @!P0 BRA `(.L_x_6579) ;  /* 0x0000006000008947 */ /* 0x000fea0003800000 */
[----:B-----5:R-:W-:Y:S01]  /*0e10*/  PRMT R93, RZ, 0x5410, R78 ;  /* 0x00005410ff5d7816 */ /* 0x020fe2000000004e */
[----:B------:R-:W-:Y:S05]  /*0e20*/  BRA `(.L_x_6579) ;  /* 0x0000004000007947 */ /* 0x000fea0003800000 */
.L_x_6578:
[----:B-----5:R-:W-:Y:S02]  /*0e30*/  PRMT R93, RZ, 0x5410, R82 ;  /* 0x00005410ff5d7816 */ /* 0x020fe40000000052 */
[----:B------:R-:W-:-:S03]  /*0e40*/  @P0 PRMT R84, RZ, 0x5410, R78 ;  /* 0x00005410ff540816 */ /* 0x000fc6000000004e */
[----:B------:R-:W-:-:S04]  /*0e50*/  FMUL.FTZ R93, R93, c[0x0][0x1ec] ;  /* 0x00007b005d5d7a20 */ /* 0x000fc80000410000 */
[----:B------:R-:W-:Y:S02]  /*0e60*/  @P0 FADD.FTZ R93, R84, R93 ;  /* 0x0000005d545d0221 */ /* 0x000fe40000010000 */
.L_x_6579:
[----:B------:R-:W-:Y:S05]  /*0e70*/  BSYNC B0 ;  /* 0x0000000000007941 */ /* 0x000fea0003800000 */
.L_x_6577:
[----:B------:R-:W-:Y:S01]  /*0e80*/  BSSY B0, `(.L_x_6580) ;  /* 0x000000a000007945 */ /* 0x000fe20003800000 */
[----:B------:R-:W-:Y:S05]  /*0e90*/  @P2 BRA `(.L_x_6581) ;  /* 0x0000004000002947 */ /* 0x000fea0003800000 */
[----:B------:R-:W-:Y:S01]  /*0ea0*/  MOV R92, RZ ;  /* 0x000000ff005c7202 */ /* 0x000fe20000000f00 */
[----:B------:R-:W-:Y:S05]  /*0eb0*/  @!P0 BRA `(.L_x_6582) ;  /* 0x0000006000008947 */ /* 0x000fea0003800000 */
[----:B-----5:R-:W-:Y:S01]  /*0ec0*/  PRMT R92, RZ, 0x7610, R78 ;  /* 0x00007610ff5c7816 */ /* 0x020fe2000000004e */
[----:B------:R-:W-:Y:S05]  /*0ed0*/  BRA `(.L_x_6582) ;  /* 0x0000004000007947 */ /* 0x000fea0003800000 */
.L_x_6581:
[----:B-----5:R-:W-:Y:S02]  /*0ee0*/  PRMT R92, RZ, 0x7610, R82 ;  /* 0x00007610ff5c7816 */ /* 0x020fe40000000052 */
[----:B------:R-:W-:-:S03]  /*0ef0*/  @P0 PRMT R85, RZ, 0x7610, R78 ;  /* 0x00007610ff550816 */ /* 0x000fc6000000004e */
[----:B------:R-:W-:-:S04]  /*0f00*/  FMUL.FTZ R92, R92, c[0x0][0x1ec] ;  /* 0x00007b005c5c7a20 */ /* 0x000fc80000410000 */
[----:B------:R-:W-:Y:S02]  /*0f10*/  @P0 FADD.FTZ R92, R85, R92 ;  /* 0x0000005c555c0221 */ /* 0x000fe40000010000 */
.L_x_6582:
[----:B------:R-:W-:Y:S05]  /*0f20*/  BSYNC B0 ;  /* 0x0000000000007941 */ /* 0x000fea0003800000 */
.L_x_6580:
[----:B------:R-:W-:Y:S01]  /*0f30*/  BSSY B0, `(.L_x_6583) ;  /* 0x000000a000007945 */ /* 0x000fe20003800000 */
[----:B------:R-:W-:Y:S05]  /*0f40*/  @P2 BRA `(.L_x_6584) ;  /* 0x0000004000002947 */ /* 0x000fea0003800000 */
[----:B------:R-:W-:Y:S01]  /*0f50*/  HFMA2.MMA R91, -RZ, RZ, 0, 0 ;  /* 0x00000000ff5b7435 */ /* 0x000fe200000001ff */
[----:B------:R-:W-:Y:S05]  /*0f60*/  @!P0 BRA `(.L_x_6585) ;  /* 0x0000006000008947 */ /* 0x000fea0003800000 */
[----:B-----5:R-:W-:Y:S01]  /*0f70*/  PRMT R91, RZ, 0x5410, R79 ;  /* 0x00005410ff5b7816 */ /* 0x020fe2000000004f */
[----:B------:R-:W-:Y:S05]  /*0f80*/  BRA `(.L_x_6585) ;  /* 0x0000004000007947 */ /* 0x000fea0003800000 */
.L_x_6584:
[----:B-----5:R-:W-:Y:S02]  /*0f90*/  PRMT R91, RZ, 0x5410, R83 ;  /* 0x00005410ff5b7816 */ /* 0x020fe40000000053 */
[----:B------:R-:W-:-:S03]  /*0fa0*/  @P0 PRMT R84, RZ, 0x5410, R79 ;  /* 0x00005410ff540816 */ /* 0x000fc6000000004f */
[----:B------:R-:W-:-:S04]  /*0fb0*/  FMUL.FTZ R91, R91, c[0x0][0x1ec] ;  /* 0x00007b005b5b7a20 */ /* 0x000fc80000410000 */
[----:B------:R-:W-:Y:S02]  /*0fc0*/  @P0 FADD.FTZ R91, R84, R91 ;  /* 0x0000005b545b0221 */ /* 0x000fe40000010000 */
.L_x_6585:
[----:B------:R-:W-:Y:S05]  /*0fd0*/  BSYNC B0 ;  /* 0x0000000000007941 */ /* 0x000fea0003800000 */
.L_x_6583:
[----:B------:R-:W-:Y:S01]  /*0fe0*/  BSSY B0, `(.L_x_6586) ;  /* 0x000000a000007945 */ /* 0x000fe20003800000 */
[----:B------:R-:W-:Y:S05]  /*0ff0*/  @P2 BRA `(.L_x_6587) ;  /* 0x0000004000002947 */ /* 0x000fea0003800000 */
[----:B------:R-:W-:Y:S01]  /*1000*/  MOV R90, RZ ;  /* 0x000000ff005a7202 */ /* 0x000fe20000000f00 */
[----:B------:R-:W-:Y:S05]  /*1010*/  @!P0 BRA `(.L_x_6588) ;  /* 0x0000006000008947 */ /* 0x000fea0003800000 */
[----:B-----5:R-:W-:Y:S01]  /*1020*/  PRMT R90, RZ, 0x7610, R79 ;  /* 0x00007610ff5a7816 */ /* 0x020fe2000000004f */
[----:B------:R-:W-:Y:S05]  /*1030*/  BRA `(.L_x_6588) ;  /* 0x0000004000007947 */ /* 0x000fea0003800000 */
.L_x_6587:
[----:B-----5:R-:W-:Y:S02]  /*1040*/  PRMT R90, RZ, 0x7610, R83 ;  /* 0x00007610ff5a7816 */ /* 0x020fe40000000053 */
[----:B------:R-:W-:-:S03]  /*1050*/  @P0 PRMT R85, RZ, 0x7610, R79 ;  /* 0x00007610ff550816 */ /* 0x000fc6000000004f */
[----:B------:R-:W-:-:S04]  /*1060*/  FMUL.FTZ R90, R90, c[0x0][0x1ec] ;  /* 0x00007b005a5a7a20 */ /* 0x000fc80000410000 */
[----:B------:R-:W-:Y:S02]  /*1070*/  @P0 FADD.FTZ R90, R85, R90 ;  /* 0x0000005a555a0221 */ /* 0x000fe40000010000 */
.L_x_6588:
[----:B------:R-:W-:Y:S05]  /*1080*/  BSYNC B0 ;  /* 0x0000000000007941 */ /* 0x000fea0003800000 */
.L_x_6586:
        /* <DEDUP_REMOVED lines=18> */
.L_x_6590:
[----:B-----5:R-:W-:Y:S02]  /*11b0*/  PRMT R111, RZ, 0x5410, R80 ;  /* 0x00005410ff6f7816 */ /* 0x020fe40000000050 */
[----:B0-----:R-:W-:-:S03]  /*11c0*/  @P0 PRMT R84, RZ, 0x5410, R76 ;  /* 0x00005410ff540816 */ /* 0x001fc6000000004c */
[----:B------:R-:W-:-:S04]  /*11d0*/  FMUL.FTZ R111, R111, c[0x0][0x1ec] ;  /* 0x00007b006f6f7a20 */ /* 0x000fc80000410000 */
[----:B------:R-:W-:Y:S02]  /*11e0*/  @P0 FADD.FTZ R111, R84, R111 ;  /* 0x0000006f546f0221 */ /* 0x000fe40000010000 */
.L_x_6591:
[----:B------:R-:W-:Y:S05]  /*11f0*/  BSYNC B0 ;  /* 0x0000000000007941 */ /* 0x000fea0003800000 */
.L_x_6589:
[----:B------:R-:W-:Y:S01]  /*1200*/  BSSY B0, `(.L_x_6592) ;  /* 0x000000a000007945 */ /* 0x000fe20003800000 */
[----:B------:R-:W-:Y:S05]  /*1210*/  @P2 BRA `(.L_x_6593) ;  /* 0x0000004000002947 */ /* 0x000fea0003800000 */
[----:B------:R-:W-:Y:S01]  /*1220*/  MOV R109, RZ ;  /* 0x000000ff006d7202 */ /* 0x000fe20000000f00 */
[----:B------:R-:W-:Y:S05]  /*1230*/  @!P0 BRA `(.L_x_6594) ;  /* 0x0000006000008947 */ /* 0x000fea0003800000 */
[----:B-----5:R-:W-:Y:S01]  /*1240*/  PRMT R109, RZ, 0x7610, R76 ;  /* 0x00007610ff6d7816 */ /* 0x020fe2000000004c */
[----:B------:R-:W-:Y:S05]  /*1250*/  BRA `(.L_x_6594) ;  /* 0x0000004000007947 */ /* 0x000fea0003800000 */
.L_x_6593:
[----:B-----5:R-:W-:Y:S02]  /*1260*/  PRMT R109, RZ, 0x7610, R80 ;  /* 0x00007610ff6d7816 */ /* 0x020fe40000000050 */
[----:B0-----:R-:W-:-:S03]  /*1270*/  @P0 PRMT R84, RZ, 0x7610, R76 ;  /* 0x00007610ff540816 */ /* 0x001fc6000000004c */
[----:B------:R-:W-:-:S04]  /*1280*/  FMUL.FTZ R109, R109, c[0x0][0x1ec] ;  /* 0x00007b006d6d7a20 */ /* 0x000fc80000410000 */
[----:B------:R-:W-:Y:S02]  /*1290*/  @P0 FADD.FTZ R109, R84, R109 ;  /* 0x0000006d546d0221 */ /* 0x000fe40000010000 */
.L_x_6594:
[----:B------:R-:W-:Y:S05]  /*12a0*/  BSYNC B0 ;  /* 0x0000000000007941 */ /* 0x000fea0003800000 */
.L_x_6592:
[----:B------:R-:W-:Y:S01]  /*12b0*/  BSSY B0, `(.L_x_6595) ;  /* 0x000000a000007945 */ /* 0x000fe20003800000 */
[----:B------:R-:W-:Y:S05]  /*12c0*/  @P2 BRA `(.L_x_6596) ;  /* 0x0000004000002947 */ /* 0x000fea0003800000 */
[----:B------:R-:W-:Y:S01]  /*12d0*/  HFMA2.MMA R107, -RZ, RZ, 0, 0 ;  /* 0x00000000ff6b7435 */ /* 0x000fe200000001ff */
[----:B------:R-:W-:Y:S05]  /*12e0*/  @!P0 BRA `(.L_x_6597) ;  /* 0x0000006000008947 */ /* 0x000fea0003800000 */
[----:B-----5:R-:W-:Y:S01]  /*12f0*/  PRMT R107, RZ, 0x5410, R77 ;  /* 0x00005410ff6b7816 */ /* 0x020fe2000000004d */
[----:B------:R-:W-:Y:S05]  /*1300*/  BRA `(.L_x_6597) ;  /* 0x0000004000007947 */ /* 0x000fea0003800000 */
.L_x_6596:
[----:B-----5:R-:W-:Y:S02]  /*1310*/  PRMT R107, RZ, 0x5410, R81 ;  /* 0x00005410ff6b7816 */ /* 0x020fe40000000051 */
[----:B0-----:R-:W-:-:S03]  /*1320*/  @P0 PRMT R84, RZ, 0x5410, R77 ;  /* 0x00005410ff540816 */ /* 0x001fc6000000004d */
[----:B------:R-:W-:-:S04]  /*1330*/  FMUL.FTZ R107, R107, c[0x0][0x1ec] ;  /* 0x00007b006b6b7a20 */ /* 0x000fc80000410000 */
[----:B------:R-:W-:Y:S02]  /*1340*/  @P0 FADD.FTZ R107, R84, R107 ;  /* 0x0000006b546b0221 */ /* 0x000fe40000010000 */
.L_x_6597:
[----:B------:R-:W-:Y:S05]  /*1350*/  BSYNC B0 ;  /* 0x0000000000007941 */ /* 0x000fea0003800000 */
.L_x_6595:
[----:B------:R-:W-:Y:S01]  /*1360*/  BSSY B0, `(.L_x_6598) ;  /* 0x000000a000007945 */ /* 0x000fe20003800000 */
[----:B------:R-:W-:Y:S05]  /*1370*/  @P2 BRA `(.L_x_6599) ;  /* 0x0000004000002947 */ /* 0x000fea0003800000 */
[----:B------:R-:W-:Y:S01]  /*1380*/  MOV R105, RZ ;  /* 0x000000ff00697202 */ /* 0x000fe20000000f00 */
[----:B------:R-:W-:Y:S05]  /*1390*/  @!P0 BRA `(.L_x_6600) ;  /* 0x0000006000008947 */ /* 0x000fea0003800000 */
[----:B-----5:R-:W-:Y:S01]  /*13a0*/  PRMT R105, RZ, 0x7610, R77 ;  /* 0x00007610ff697816 */ /* 0x020fe2000000004d */
[----:B------:R-:W-:Y:S05]  /*13b0*/  BRA `(.L_x_6600) ;  /* 0x0000004000007947 */ /* 0x000fea0003800000 */
.L_x_6599:
[----:B-----5:R-:W-:Y:S02]  /*13c0*/  PRMT R105, RZ, 0x7610, R81 ;  /* 0x00007610ff697816 */ /* 0x020fe40000000051 */
[----:B0-----:R-:W-:-:S03]  /*13d0*/  @P0 PRMT R84, RZ, 0x7610, R77 ;  /* 0x00007610ff540816 */ /* 0x001fc6000000004d */
[----:B------:R-:W-:-:S04]  /*13e0*/  FMUL.FTZ R105, R105, c[0x0][0x1ec] ;  /* 0x00007b0069697a20 */ /* 0x000fc80000410000 */
[----:B------:R-:W-:Y:S02]  /*13f0*/  @P0 FADD.FTZ R105, R84, R105 ;  /* 0x0000006954690221 */ /* 0x000fe40000010000 */
.L_x_6600:
[----:B------:R-:W-:Y:S05]  /*1400*/  BSYNC B0 ;  /* 0x0000000000007941 */ /* 0x000fea0003800000 */
.L_x_6598:
[----:B------:R-:W-:Y:S01]  /*1410*/  BSSY B0, `(.L_x_6601) ;  /* 0x000000a000007945 */ /* 0x000fe20003800000 */
[----:B------:R-:W-:Y:S05]  /*1420*/  @P2 BRA `(.L_x_6602) ;  /* 0x0000004000002947 */ /* 0x000fea0003800000 */
[----:B0-----:R-:W-:Y:S01]  /*1430*/  HFMA2.MMA R103, -RZ, RZ, 0, 0 ;  /* 0x00000000ff677435 */ /* 0x001fe200000001ff */
[----:B------:R-:W-:Y:S05]  /*1440*/  @!P0 BRA `(.L_x_6603) ;  /* 0x0000006000008947 */ /* 0x000fea0003800000 */
[----:B-----5:R-:W-:Y:S01]  /*1450*/  PRMT R103, RZ, 0x5410, R78 ;  /* 0x00005410ff677816 */ /* 0x020fe2000000004e */
[----:B------:R-:W-:Y:S05]  /*1460*/  BRA `(.L_x_6603) ;  /* 0x0000004000007947 */ /* 0x000fea0003800000 */
.L_x_6602:
[----:B0----5:R-:W-:Y:S02]  /*1470*/  PRMT R103, RZ, 0x5410, R82 ;  /* 0x00005410ff677816 */ /* 0x021fe40000000052 */
[----:B------:R-:W-:-:S03]  /*1480*/  @P0 PRMT R84, RZ, 0x5410, R78 ;  /* 0x00005410ff540816 */ /* 0x000fc6000000004e */
[----:B------:R-:W-:-:S04]  /*1490*/  FMUL.FTZ R103, R103, c[0x0][0x1ec] ;  /* 0x00007b0067677a20 */ /* 0x000fc80000410000 */
[----:B------:R-:W-:Y:S02]  /*14a0*/  @P0 FADD.FTZ R103, R84, R103 ;  /* 0x0000006754670221 */ /* 0x000fe40000010000 */
.L_x_6603:
[----:B------:R-:W-:Y:S05]  /*14b0*/  BSYNC B0 ;  /* 0x0000000000007941 */ /* 0x000fea0003800000 */
.L_x_6601:
[----:B------:R-:W-:Y:S01]  /*14c0*/  BSSY B0, `(.L_x_6604) ;  /* 0x000000a000007945 */ /* 0x000fe20003800000 */
[----:B------:R-:W-:Y:S05]  /*14d0*/  @P2 BRA `(.L_x_6605) ;  /* 0x0000004000002947 */ /* 0x000fea0003800000 */
[----:B------:R-:W-:Y:S01]  /*14e0*/  MOV R102, RZ ;  /* 0x000000ff00667202 */ /* 0x000fe20000000f00 */
[----:B------:R-:W-:Y:S05]  /*14f0*/  @!P0 BRA `(.L_x_6606) ;  /* 0x0000006000008947 */ /* 0x000fea0003800000 */
[----:B-----5:R-:W-:Y:S01]  /*1500*/  PRMT R102, RZ, 0x7610, R78 ;  /* 0x00007610ff667816 */ /* 0x020fe2000000004e */
[----:B------:R-:W-:Y:S05]  /*1510*/  BRA `(.L_x_6606) ;  /* 0x0000004000007947 */ /* 0x000fea0003800000 */
.L_x_6605:
[----:B-----5:R-:W-:Y:S02]  /*1520*/  PRMT R102, RZ, 0x7610, R82 ;  /* 0x00007610ff667816 */ /* 0x020fe40000000052 */
[----:B------:R-:W-:-:S03]  /*1530*/  @P0 PRMT R85, RZ, 0x7610, R78 ;  /* 0x00007610ff550816 */ /* 0x000fc6000000004e */
[----:B------:R-:W-:-:S04]  /*1540*/  FMUL.FTZ R102, R102, c[0x0][0x1ec] ;  /* 0x00007b0066667a20 */ /* 0x000fc80000410000 */
[----:B------:R-:W-:Y:S02]  /*1550*/  @P0 FADD.FTZ R102, R85, R102 ;  /* 0x0000006655660221 */ /* 0x000fe40000010000 */
.L_x_6606:
[----:B------:R-:W-:Y:S05]  /*1560*/  BSYNC B0 ;  /* 0x0000000000007941 */ /* 0x000fea0003800000 */
.L_x_6604:
[----:B------:R-:W-:Y:S01]  /*1570*/  BSSY B0, `(.L_x_6607) ;  /* 0x000000a000007945 */ /* 0x000fe20003800000 */
[----:B------:R-:W-:Y:S05]  /*1580*/  @P2 BRA `(.L_x_6608) ;  /* 0x0000004000002947 */ /* 0x000fea0003800000 */
[----:B------:R-:W-:Y:S01]  /*1590*/  HFMA2.MMA R99, -RZ, RZ, 0, 0 ;  /* 0x00000000ff637435 */ /* 0x000fe200000001ff */
[----:B------:R-:W-:Y:S05]  /*15a0*/  @!P0 BRA `(.L_x_6609) ;  /* 0x0000006000008947 */ /* 0x000fea0003800000 */
[----:B-----5:R-:W-:Y:S01]  /*15b0*/  PRMT R99, RZ, 0x5410, R79 ;  /* 0x00005410ff637816 */ /* 0x020fe2000000004f */
[----:B------:R-:W-:Y:S05]  /*15c0*/  BRA `(.L_x_6609) ;  /* 0x0000004000007947 */ /* 0x000fea0003800000 */
.L_x_6608:
[----:B-----5:R-:W-:Y:S02]  /*15d0*/  PRMT R99, RZ, 0x5410, R83 ;  /* 0x00005410ff637816 */ /* 0x020fe40000000053 */
[----:B------:R-:W-:-:S03]  /*15e0*/  @P0 PRMT R84, RZ, 0x5410, R79 ;  /* 0x00005410ff540816 */ /* 0x000fc6000000004f */
[----:B------:R-:W-:-:S04]  /*15f0*/  FMUL.FTZ R99, R99, c[0x0][0x1ec] ;  /* 0x00007b0063637a20 */ /* 0x000fc80000410000 */
[----:B------:R-:W-:Y:S02]  /*1600*/  @P0 FADD.FTZ R99, R84, R99 ;  /* 0x0000006354630221 */ /* 0x000fe40000010000 */
.L_x_6609:
[----:B------:R-:W-:Y:S05]  /*1610*/  BSYNC B0 ;  /* 0x0000000000007941 */ /* 0x000fea0003800000 */
.L_x_6607:
[----:B------:R-:W-:Y:S01]  /*1620*/  BSSY B0, `(.L_x_6610) ;  /* 0x000000a000007945 */ /* 0x000fe20003800000 */
[----:B------:R-:W-:Y:S05]  /*1630*/  @P2 BRA `(.L_x_6611) ;  /* 0x0000004000002947 */ /* 0x000fea0003800000 */
[----:B------:R-:W-:Y:S01]  /*1640*/  MOV R98, RZ ;  /* 0x000000ff00627202 */ /* 0x000fe20000000f00 */
[----:B------:R-:W-:Y:S05]  /*1650*/  @!P0 BRA `(.L_x_6612) ;  /* 0x0000006000008947 */ /* 0x000fea0003800000 */
[----:B-----5:R-:W-:Y:S01]  /*1660*/  PRMT R98, RZ, 0x7610, R79 ;  /* 0x00007610ff627816 */ /* 0x020fe2000000004f */
[----:B------:R-:W-:Y:S05]  /*1670*/  BRA `(.L_x_6612) ;  /* 0x0000004000007947 */ /* 0x000fea0003800000 */
.L_x_6611:
[----:B-----5:R-:W-:Y:S02]  /*1680*/  PRMT R98, RZ, 0x7610, R83 ;  /* 0x00007610ff627816 */ /* 0x020fe40000000053 */
[----:B------:R-:W-:-:S03]  /*1690*/  @P0 PRMT R85, RZ, 0x7610, R79 ;  /* 0x00007610ff550816 */ /* 0x000fc6000000004f */
[----:B------:R-:W-:-:S04]  /*16a0*/  FMUL.FTZ R98, R98, c[0x0][0x1ec] ;  /* 0x00007b0062627a20 */ /* 0x000fc80000410000 */
[----:B------:R-:W-:Y:S02]  /*16b0*/  @P0 FADD.FTZ R98, R85, R98 ;  /* 0x0000006255620221 */ /* 0x000fe40000010000 */
.L_x_6612:
[----:B------:R-:W-:Y:S05]  /*16c0*/  BSYNC B0 ;  /* 0x0000000000007941 */ /* 0x000fea0003800000 */
.L_x_6610:
[----:B------:R-:W-:Y:S01]  /*16d0*/  IADD3 R108, R113, 0x300, RZ ;  /* 0x00000300716c7810 */ /* 0x000fe20007ffe0ff */
[-C--:B------:R-:W-:Y:S01]  /*16e0*/  IMAD.WIDE.U32 R114, R115, R106.reuse, c[0x0][0x188] ;  /* 0x0000620073727625 */ /* 0x080fe200078e006a */
        /* <DEDUP_REMOVED lines=16> */
.L_x_6614:
[----:B0----5:R-:W-:Y:S02]  /*17f0*/  PRMT R113, RZ, 0x5410, R80 ;  /* 0x00005410ff717816 */ /* 0x021fe40000000050 */
[----:B------:R-:W-:-:S03]  /*1800*/  @P0 PRMT R84, RZ, 0x5410, R76 ;  /* 0x00005410ff540816 */ /* 0x000fc6000000004c */
[----:B------:R-:W-:-:S04]  /*1810*/  FMUL.FTZ R113, R113, c[0x0][0x1ec] ;  /* 0x00007b0071717a20 */ /* 0x000fc80000410000 */
[----:B------:R-:W-:Y:S02]  /*1820*/  @P0 FADD.FTZ R113, R84, R113 ;  /* 0x0000007154710221 */ /* 0x000fe40000010000 */
.L_x_6615:
[----:B------:R-:W-:Y:S05]  /*1830*/  BSYNC B0 ;  /* 0x0000000000007941 */ /* 0x000fea0003800000 */
.L_x_6613:
[----:B------:R-:W-:Y:S01]  /*1840*/  BSSY B0, `(.L_x_6616) ;  /* 0x000000a000007945 */ /* 0x000fe20003800000 */
[----:B------:R-:W-:Y:S05]  /*1850*/  @P2 BRA `(.L_x_6617) ;  /* 0x0000004000002947 */ /* 0x000fea0003800000 */
[----:B------:R-:W-:Y:S01]  /*1860*/  MOV R115, RZ ;  /* 0x000000ff00737202 */ /* 0x000fe20000000f00 */
[----:B------:R-:W-:Y:S05]  /*1870*/  @!P0 BRA `(.L_x_6618) ;  /* 0x0000006000008947 */ /* 0x000fea0003800000 */
[----:B-----5:R-:W-:Y:S01]  /*1880*/  PRMT R115, RZ, 0x7610, R76 ;  /* 0x00007610ff737816 */ /* 0x020fe2000000004c */
[----:B------:R-:W-:Y:S05]  /*1890*/  BRA `(.L_x_6618) ;  /* 0x0000004000007947 */ /* 0x000fea0003800000 */
.L_x_6617:
[----:B-----5:R-:W-:Y:S02]  /*18a0*/  PRMT R115, RZ, 0x7610, R80 ;  /* 0x00007610ff737816 */ /* 0x020fe40000000050 */
[----:B------:R-:W-:-:S03]  /*18b0*/  @P0 PRMT R84, RZ, 0x7610, R76 ;  /* 0x00007610ff540816 */ /* 0x000fc6000000004c */
[----:B------:R-:W-:-:S04]  /*18c0*/  FMUL.FTZ R115, R115, c[0x0][0x1ec] ;  /* 0x00007b0073737a20 */ /* 0x000fc80000410000 */
[----:B------:R-:W-:Y:S02]  /*18d0*/  @P0 FADD.FTZ R115, R84, R115 ;  /* 0x0000007354730221 */ /* 0x000fe40000010000 */
.L_x_6618:
[----:B------:R-:W-:Y:S05]  /*18e0*/  BSYNC B0 ;  /* 0x0000000000007941 */ /* 0x000fea0003800000 */
.L_x_6616:
[----:B------:R-:W-:Y:S01]  /*18f0*/  BSSY B0, `(.L_x_6619) ;  /* 0x000000a000007945 */ /* 0x000fe20003800000 */
[----:B------:R-:W-:Y:S05]  /*1900*/  @P2 BRA `(.L_x_6620) ;  /* 0x0000004000002947 */ /* 0x000fea0003800000 */
[----:B------:R-:W-:Y:S01]  /*1910*/  HFMA2.MMA R117, -RZ, RZ, 0, 0 ;  /* 0x00000000ff757435 */ /* 0x000fe200000001ff */
[----:B------:R-:W-:Y:S05]  /*1920*/  @!P0 BRA `(.L_x_6621) ;  /* 0x0000006000008947 */ /* 0x000fea0003800000 */
[----:B-----5:R-:W-:Y:S01]  /*1930*/  PRMT R117, RZ, 0x5410, R77 ;  /* 0x00005410ff757816 */ /* 0x020fe2000000004d */
[----:B------:R-:W-:Y:S05]  /*1940*/  BRA `(.L_x_6621) ;  /* 0x0000004000007947 */ /* 0x000fea0003800000 */
.L_x_6620:
[----:B-----5:R-:W-:Y:S02]  /*1950*/  PRMT R117, RZ, 0x5410, R81 ;  /* 0x00005410ff757816 */ /* 0x020fe40000000051 */
[----:B------:R-:W-:-:S03]  /*1960*/  @P0 PRMT R84, RZ, 0x5410, R77 ;  /* 0x00005410ff540816 */ /* 0x000fc6000000004d */
[----:B------:R-:W-:-:S04]  /*1970*/  FMUL.FTZ R117, R117, c[0x0][0x1ec] ;  /* 0x00007b0075757a20 */ /* 0x000fc80000410000 */
[----:B------:R-:W-:Y:S02]  /*1980*/  @P0 FADD.FTZ R117, R84, R117 ;  /* 0x0000007554750221 */ /* 0x000fe40000010000 */
.L_x_6621:
[----:B------:R-:W-:Y:S05]  /*1990*/  BSYNC B0 ;  /* 0x0000000000007941 */ /* 0x000fea0003800000 */
.L_x_6619:
[----:B------:R-:W-:Y:S01]  /*19a0*/  BSSY B0, `(.L_x_6622) ;  /* 0x000000a000007945 */ /* 0x000fe20003800000 */
[----:B------:R-:W-:Y:S05]  /*19b0*/  @P2 BRA `(.L_x_6623) ;  /* 0x0000004000002947 */ /* 0x000fea0003800000 */
[----:B------:R-:W-:Y:S01]  /*19c0*/  MOV R119, RZ ;  /* 0x000000ff00777202 */ /* 0x000fe20000000f00 */
[----:B------:R-:W-:Y:S05]  /*19d0*/  @!P0 BRA `(.L_x_6624) ;  /* 0x0000006000008947 */ /* 0x000fea0003800000 */
[----:B-----5:R-:W-:Y:S01]  /*19e0*/  PRMT R119, RZ, 0x7610, R77 ;  /* 0x00007610ff777816 */ /* 0x020fe2000000004d */
[----:B------:R-:W-:Y:S05]  /*19f0*/  BRA `(.L_x_6624) ;  /* 0x0000004000007947 */ /* 0x000fea0003800000 */
.L_x_6623:
[----:B-----5:R-:W-:Y:S02]  /*1a00*/  PRMT R119, RZ, 0x7610, R81 ;  /* 0x00007610ff777816 */ /* 0x020fe40000000051 */
[----:B------:R-:W-:-:S03]  /*1a10*/  @P0 PRMT R84, RZ, 0x7610, R77 ;  /* 0x00007610ff540816 */ /* 0x000fc6000000004d */
[----:B------:R-:W-:-:S04]  /*1a20*/  FMUL.FTZ R119, R119, c[0x0][0x1ec] ;  /* 0x00007b0077777a20 */ /* 0x000fc80000410000 */
[----:B------:R-:W-:Y:S02]  /*1a30*/  @P0 FADD.FTZ R119, R84, R119 ;  /* 0x0000007754770221 */ /* 0x000fe40000010000 */
.L_x_6624:
[----:B------:R-:W-:Y:S05]  /*1a40*/  BSYNC B0 ;  /* 0x0000000000007941 */ /* 0x000fea0003800000 */
.L_x_6622:
[----:B------:R-:W-:Y:S01]  /*1a50*/  BSSY B0, `(.L_x_6625) ;  /* 0x000000a000007945 */ /* 0x000fe20003800000 */
[----:B------:R-:W-:Y:S05]  /*1a60*/  @P2 BRA `(.L_x_6626) ;  /* 0x0000004000002947 */ /* 0x000fea0003800000 */
[----:B------:R-:W-:Y:S01]  /*1a70*/  HFMA2.MMA R121, -RZ, RZ, 0, 0 ;  /* 0x00000000ff797435 */ /* 0x000fe200000001ff */
[----:B------:R-:W-:Y:S05]  /*1a80*/  @!P0 BRA `(.L_x_6627) ;  /* 0x0000006000008947 */ /* 0x000fea0003800000 */
[----:B-----5:R-:W-:Y:S01]  /*1a90*/  PRMT R121, RZ, 0x5410, R78 ;  /* 0x00005410ff797816 */ /* 0x020fe2000000004e */
[----:B------:R-:W-:Y:S05]  /*1aa0*/  BRA `(.L_x_6627) ;  /* 0x0000004000007947 */ /* 0x000fea0003800000 */
.L_x_6626:
[----:B-----5:R-:W-:Y:S02]  /*1ab0*/  PRMT R121, RZ, 0x5410, R82 ;  /* 0x00005410ff797816 */ /* 0x020fe40000000052 */
[----:B------:R-:W-:-:S03]  /*1ac0*/  @P0 PRMT R84, RZ, 0x5410, R78 ;  /* 0x00005410ff540816 */ /* 0x000fc6000000004e */
[----:B------:R-:W-:-:S04]  /*1ad0*/  FMUL.FTZ R121, R121, c[0x0][0x1ec] ;  /* 0x00007b0079797a20 */ /* 0x000fc80000410000 */
[----:B------:R-:W-:Y:S02]  /*1ae0*/  @P0 FADD.FTZ R121, R84, R121 ;  /* 0x0000007954790221 */ /* 0x000fe40000010000 */
.L_x_6627:
[----:B------:R-:W-:Y:S05]  /*1af0*/  BSYNC B0 ;  /* 0x0000000000007941 */ /* 0x000fea0003800000 */
.L_x_6625:
[----:B------:R-:W-:Y:S01]  /*1b00*/  BSSY B0, `(.L_x_6628) ;  /* 0x000000a000007945 */ /* 0x000fe20003800000 */
[----:B------:R-:W-:Y:S05]  /*1b10*/  @P2 BRA `(.L_x_6629) ;  /* 0x0000004000002947 */ /* 0x000fea0003800000 */
[----:B------:R-:W-:Y:S01]  /*1b20*/  MOV R123, RZ ;  /* 0x000000ff007b7202 */ /* 0x000fe20000000f00 */
[----:B------:R-:W-:Y:S05]  /*1b30*/  @!P0 BRA `(.L_x_6630) ;  /* 0x0000006000008947 */ /* 0x000fea0003800000 */
[----:B-----5:R-:W-:Y:S01]  /*1b40*/  PRMT R123, RZ, 0x7610, R78 ;  /* 0x00007610ff7b7816 */ /* 0x020fe2000000004e */
[----:B------:R-:W-:Y:S05]  /*1b50*/  BRA `(.L_x_6630) ;  /* 0x0000004000007947 */ /* 0x000fea0003800000 */
.L_x_6629:
[----:B-----5:R-:W-:Y:S02]  /*1b60*/  PRMT R123, RZ, 0x7610, R82 ;  /* 0x00007610ff7b7816 */ /* 0x020fe40000000052 */
[----:B------:R-:W-:-:S03]  /*1b70*/  @P0 PRMT R84, RZ, 0x7610, R78 ;  /* 0x00007610ff540816 */ /* 0x000fc6000000004e */
[----:B------:R-:W-:-:S04]  /*1b80*/  FMUL.FTZ R123, R123, c[0x0][0x1ec] ;  /* 0x00007b007b7b7a20 */ /* 0x000fc80000410000 */
[----:B------:R-:W-:Y:S02]  /*1b90*/  @P0 FADD.FTZ R123, R84, R123 ;  /* 0x0000007b547b0221 */ /* 0x000fe40000010000 */
.L_x_6630:
[----:B------:R-:W-:Y:S05]  /*1ba0*/  BSYNC B0 ;  /* 0x0000000000007941 */ /* 0x000fea0003800000 */
.L_x_6628:
[----:B------:R-:W-:Y:S01]  /*1bb0*/  BSSY B0, `(.L_x_6631) ;  /* 0x000000a000007945 */ /* 0x000fe20003800000 */
[----:B------:R-:W-:Y:S05]  /*1bc0*/  @P2 BRA `(.L_x_6632) ;  /* 0x0000004000002947 */ /* 0x000fea0003800000 */
[----:B------:R-:W-:Y:S01]  /*1bd0*/  HFMA2.MMA R125, -RZ, RZ, 0, 0 ;  /* 0x00000000ff7d7435 */ /* 0x000fe200000001ff */
[----:B------:R-:W-:Y:S05]  /*1be0*/  @!P0 BRA `(.L_x_6633) ;  /* 0x0000006000008947 */ /* 0x000fea0003800000 */
[----:B-----5:R-:W-:Y:S01]  /*1bf0*/  PRMT R125, RZ, 0x5410, R79 ;  /* 0x00005410ff7d7816 */ /* 0x020fe2000000004f */
[----:B------:R-:W-:Y:S05]  /*1c00*/  BRA `(.L_x_6633) ;  /* 0x0000004000007947 */ /* 0x000fea0003800000 */
.L_x_6632:
[----:B-----5:R-:W-:Y:S02]  /*1c10*/  PRMT R125, RZ, 0x5410, R83 ;  /* 0x00005410ff7d7816 */ /* 0x020fe40000000053 */
[----:B------:R-:W-:-:S03]  /*1c20*/  @P0 PRMT R84, RZ, 0x5410, R79 ;  /* 0x00005410ff540816 */ /* 0x000fc6000000004f */
[----:B------:R-:W-:-:S04]  /*1c30*/  FMUL.FTZ R125, R125, c[0x0][0x1ec] ;  /* 0x00007b007d7d7a20 */ /* 0x000fc80000410000 */
[----:B------:R-:W-:Y:S02]  /*1c40*/  @P0 FADD.FTZ R125, R84, R125 ;  /* 0x0000007d547d0221 */ /* 0x000fe40000010000 */
.L_x_6633:
[----:B------:R-:W-:Y:S05]  /*1c50*/  BSYNC B0 ;  /* 0x0000000000007941 */ /* 0x000fea0003800000 */
.L_x_6631:
[----:B------:R-:W-:Y:S01]  /*1c60*/  BSSY B0, `(.L_x_6634) ;  /* 0x000000a000007945 */ /* 0x000fe20003800000 */
[----:B------:R-:W-:Y:S05]  /*1c70*/  @P2 BRA `(.L_x_6635) ;  /* 0x0000004000002947 */ /* 0x000fea0003800000 */
[----:B------:R-:W-:Y:S01]  /*1c80*/  MOV R104, RZ ;  /* 0x000000ff00687202 */ /* 0x000fe20000000f00 */
[----:B------:R-:W-:Y:S05]  /*1c90*/  @!P0 BRA `(.L_x_6636) ;  /* 0x0000006000008947 */ /* 0x000fea0003800000 */
[----:B-----5:R-:W-:Y:S01]  /*1ca0*/  PRMT R104, RZ, 0x7610, R79 ;  /* 0x00007610ff687816 */ /* 0x020fe2000000004f */
[----:B------:R-:W-:Y:S05]  /*1cb0*/  BRA `(.L_x_6636) ;  /* 0x0000004000007947 */ /* 0x000fea0003800000 */
.L_x_6635:
[----:B-----5:R-:W-:Y:S02]  /*1cc0*/  PRMT R104, RZ, 0x7610, R83 ;  /* 0x00007610ff687816 */ /* 0x020fe40000000053 */
[----:B------:R-:W-:-:S03]  /*1cd0*/  @P0 PRMT R85, RZ, 0x7610, R79 ;  /* 0x00007610ff550816 */ /* 0x000fc6000000004f */
[----:B------:R-:W-:-:S04]  /*1ce0*/  FMUL.FTZ R104, R104, c[0x0][0x1ec] ;  /* 0x00007b0068687a20 */ /* 0x000fc80000410000 */
[----:B------:R-:W-:Y:S02]  /*1cf0*/  @P0 FADD.FTZ R104, R85, R104 ;  /* 0x0000006855680221 */ /* 0x000fe40000010000 */
.L_x_6636:
[----:B------:R-:W-:Y:S05]  /*1d00*/  BSYNC B0 ;  /* 0x0000000000007941 */ /* 0x000fea0003800000 */
.L_x_6634:
[----:B------:R-:W-:Y:S01]  /*1d10*/  IMAD.WIDE.U32 R100, R108, R106, c[0x0][0x188] ;  /* 0x000062006c647625 */ /* 0x000fe200078e006a */
[----:B------:R-:W-:Y:S02]  /*1d20*/  F2FP.BF16.PACK_AB R87, R104, R125 ;  /* 0x0000007d6857723e */ /* 0x000fe400000010ff */
[----:B------:R-:W-:Y:S01]  /*1d30*/  F2FP.BF16.PACK_AB R86, R123, R121 ;  /* 0x000000797b56723e */ /* 0x000fe200000010ff */
[----:B------:R-:W-:Y:S01]  /*1d40*/  FADD.FTZ R106, RZ, R9 ;  /* 0x00000009ff6a7221 */ /* 0x000fe20000010000 */
[----:B------:R-:W-:Y:S02]  /*1d50*/  F2FP.BF16.PACK_AB R85, R119, R117 ;  /* 0x000000757755723e */ /* 0x000fe400000010ff */
[----:B------:R-:W-:Y:S01]  /*1d60*/  F2FP.BF16.PACK_AB R84, R115, R113 ;  /* 0x000000717354723e */ /* 0x000fe200000010ff */
[----:B------:R-:W-:Y:S01]  /*1d70*/  FADD.FTZ R106, R106, R6 ;  /* 0x000000066a6a7221 */ /* 0x000fe20000010000 */
[----:B------:R-:W-:Y:S02]  /*1d80*/  LOP3.LUT P1, RZ, R11, 0xff, RZ, 0xc0, !PT ;  /* 0x000000ff0bff7812 */ /* 0x000fe4000782c0ff */
[----:B------:R-:W-:Y:S01]  /*1d90*/  LOP3.LUT P0, RZ, R88, 0x1f, RZ, 0xc0, !PT ;  /* 0x0000001f58ff7812 */ /* 0x000fe2000780c0ff */
[----:B------:R-:W-:Y:S01]  /*1da0*/  FADD.FTZ R106, R106, R7 ;  /* 0x000000076a6a7221 */ /* 0x000fe20000010000 */
[----:B------:R0:W-:Y:S03]  /*1db0*/  STG.E.128 [R100.64], R84 ;  /* 0x0000005464007986 */ /* 0x0001e6000c101d04 */
[----:B------:R-:W-:-:S04]  /*1dc0*/  FADD.FTZ R106, R106, R4 ;  /* 0x000000046a6a7221 */ /* 0x000fc80000010000 */
[----:B------:R-:W-:-:S04]  /*1dd0*/  FADD.FTZ R106, R106, R5 ;  /* 0x000000056a6a7221 */ /* 0x000fc80000010000 */
[----:B------:R-:W-:-:S04]  /*1de0*/  FADD.FTZ R106, R106, R2 ;  /* 0x000000026a6a7221 */ /* 0x000fc80000010000 */
[----:B------:R-:W-:Y:S01]  /*1df0*/  FADD.FTZ R106, R106, R3 ;  /* 0x000000036a6a7221 */ /* 0x000fe20000010000 */
[----:B0-----:R-:W-:-:S03]  /*1e00*/  SHF.R.U32.HI R100, RZ, 0x5, R88 ;  /* 0x00000005ff647819 */ /* 0x001fc60000011658 */
[----:B------:R-:W-:Y:S01]  /*1e10*/  FADD.FTZ R106, R106, R0 ;  /* 0x000000006a6a7221 */ /* 0x000fe20000010000 */
[----:B------:R-:W-:-:S03]  /*1e20*/  LOP3.LUT R100, R100, 0x7fffff8, RZ, 0xc0, !PT ;  /* 0x07fffff864647812 */ /* 0x000fc600078ec0ff */
[----:B------:R-:W-:Y:S01]  /*1e30*/  FADD.FTZ R106, R106, R97 ;  /* 0x000000616a6a7221 */ /* 0x000fe20000010000 */
[----:B------:R-:W-:-:S03]  /*1e40*/  @!P1 IADD3 R100, R100, 0x8, RZ ;  /* 0x0000000864649810 */ /* 0x000fc60007ffe0ff */
        /* <DEDUP_REMOVED lines=25> */
.L_x_6643:
        /* <DEDUP_REMOVED lines=84> */
.L_x_6644:
        /* <DEDUP_REMOVED lines=15> */
[----:B0-----:R-:W-:Y:S01]  /*2610*/  I2F R108, R112 ;  /* 0x00000070006c7306 */ /* 0x001fe20000201400 */
[----:B------:R-:W0:Y:S04]  /*2620*/  SHFL.DOWN PT, R114, R112, 0x4, 0x1f ;  /* 0x08801f0070727f89 */ /* 0x000e2800000e0000 */
[----:B------:R-:W1:Y:S01]  /*2630*/  @!P0 LDS.64 R84, [R106.X8] ;  /* 0x000000006a548984 */ /* 0x000e620000008a00 */
[----:B------:R-:W-:Y:S02]  /*2640*/  ISETP.NE.AND P0, PT, RZ, UR6, PT ;  /* 0x00000006ff007c0c */ /* 0x000fe4000bf05270 */
[----:B0-----:R-:W-:Y:S02]  /*2650*/  IADD3 R101, R114, R112, RZ ;  /* 0x0000007072657210 */ /* 0x001fe40007ffe0ff */
[----:B------:R-:W-:Y:S03]  /*2660*/  I2F R114, R114 ;  /* 0x0000007200727306 */ /* 0x000fe60000201400 */
[----:B------:R-:W0:Y:S05]  /*2670*/  SHFL.DOWN PT, R100, R101, 0x2, 0x1f ;  /* 0x08401f0065647f89 */ /* 0x000e2a00000e0000 */
[----:B------:R-:W2:Y:S01]  /*2680*/  I2F R86, R101 ;  /* 0x0000006500567306 */ /* 0x000ea20000201400 */
[----:B-1----:R-:W1:Y:S07]  /*2690*/  SHFL.DOWN PT, R116, R84, 0x4, 0x1f ;  /* 0x08801f0054747f89 */ /* 0x002e6e00000e0000 */
[----:B--2---:R-:W2:Y:S01]  /*26a0*/  MUFU.RCP R106, R86 ;  /* 0x00000056006a7308 */ /* 0x004ea20000001000 */
[----:B0-----:R-:W-:Y:S01]  /*26b0*/  IADD3 R101, R101, R100, RZ ;  /* 0x0000006465657210 */ /* 0x001fe20007ffe0ff */
[----:B------:R-:W0:Y:S06]  /*26c0*/  SHFL.DOWN PT, R110, R85, 0x4, 0x1f ;  /* 0x08801f00556e7f89 */ /* 0x000e2c00000e0000 */
[----:B------:R-:W-:Y:S01]  /*26d0*/  I2F R100, R100 ;  /* 0x0000006400647306 */ /* 0x000fe20000201400 */
[----:B-1----:R-:W-:-:S02]  /*26e0*/  FADD.FTZ R118, -R116, R84 ;  /* 0x0000005474767221 */ /* 0x002fc40000010100 */
[----:B------:R-:W-:Y:S02]  /*26f0*/  FMUL.FTZ R116, R116, R114 ;  /* 0x0000007274747220 */ /* 0x000fe40000410000 */
[----:B------:R-:W-:Y:S02]  /*2700*/  FMUL.FTZ R118, R118, R118 ;  /* 0x0000007676767220 */ /* 0x000fe40000410000 */
[----:B------:R-:W-:Y:S02]  /*2710*/  FFMA.FTZ R84, R108, R84, R116 ;  /* 0x000000546c547223 */ /* 0x000fe40000010074 */
[----:B------:R-:W-:Y:S02]  /*2720*/  FMUL.FTZ R118, R118, R108 ;  /* 0x0000006c76767220 */ /* 0x000fe40000410000 */
[----:B--2---:R-:W-:Y:S02]  /*2730*/  FMUL.FTZ R84, R106, R84 ;  /* 0x000000546a547220 */ /* 0x004fe40000410000 */
[----:B------:R-:W-:-:S02]  /*2740*/  FMUL.FTZ R118, R118, R114 ;  /* 0x0000007276767220 */ /* 0x000fc40000410000 */
[----:B0-----:R-:W-:Y:S01]  /*2750*/  FADD.FTZ R110, R110, R85 ;  /* 0x000000556e6e7221 */ /* 0x001fe20000010000 */
[----:B------:R-:W0:Y:S01]  /*2760*/  SHFL.DOWN PT, R114, R84, 0x2, 0x1f ;  /* 0x08401f0054727f89 */ /* 0x000e2200000e0000 */
[----:B------:R-:W1:Y:S02]  /*2770*/  I2F R85, R101 ;  /* 0x0000006500557306 */ /* 0x000e640000201400 */
[----:B------:R-:W-:Y:S02]  /*2780*/  FFMA.FTZ R110, R106, R118, R110 ;  /* 0x000000766a6e7223 */ /* 0x000fe4000001006e */
[----:B------:R-:W2:Y:S04]  /*2790*/  SHFL.DOWN PT, R106, R101, 0x1, 0x1f ;  /* 0x08201f00656a7f89 */ /* 0x000ea800000e0000 */
[----:B------:R-:W3:Y:S01]  /*27a0*/  SHFL.DOWN PT, R112, R110, 0x2, 0x1f ;  /* 0x08401f006e707f89 */ /* 0x000ee200000e0000 */
[----:B-1----:R-:W1:Y:S01]  /*27b0*/  MUFU.RCP R108, R85 ;  /* 0x00000055006c7308 */ /* 0x002e620000001000 */
[----:B0-----:R-:W-:-:S02]  /*27c0*/  FADD.FTZ R116, R84, -R114 ;  /* 0x8000007254747221 */ /* 0x001fc40000010000 */
[----:B------:R-:W-:Y:S02]  /*27d0*/  FMUL.FTZ R114, R114, R100 ;  /* 0x0000006472727220 */ /* 0x000fe40000410000 */
[----:B------:R-:W-:Y:S02]  /*27e0*/  FMUL.FTZ R116, R116, R116 ;  /* 0x0000007474747220 */ /* 0x000fe40000410000 */
[C---:B------:R-:W-:Y:S02]  /*27f0*/  FFMA.FTZ R84, R86.reuse, R84, R114 ;  /* 0x0000005456547223 */ /* 0x040fe40000010072 */
[----:B------:R-:W-:Y:S02]  /*2800*/  FMUL.FTZ R116, R86, R116 ;  /* 0x0000007456747220 */ /* 0x000fe40000410000 */
[----:B-1----:R-:W-:Y:S02]  /*2810*/  FMUL.FTZ R84, R108, R84 ;  /* 0x000000546c547220 */ /* 0x002fe40000410000 */
[----:B------:R-:W-:Y:S01]  /*2820*/  FMUL.FTZ R116, R116, R100 ;  /* 0x0000006474747220 */ /* 0x000fe20000410000 */
[----:B--2---:R-:W-:Y:S01]  /*2830*/  IADD3 R100, R101, R106, RZ ;  /* 0x0000006a65647210 */ /* 0x004fe20007ffe0ff */
[----:B---3--:R-:W-:Y:S01]  /*2840*/  FADD.FTZ R112, R110, R112 ;  /* 0x000000706e707221 */ /* 0x008fe20000010000 */
[----:B------:R-:W0:Y:S01]  /*2850*/  SHFL.DOWN PT, R86, R84, 0x1, 0x1f ;  /* 0x08201f0054567f89 */ /* 0x000e2200000e0000 */
[----:B------:R-:W-:Y:S02]  /*2860*/  I2F R106, R106 ;  /* 0x0000006a006a7306 */ /* 0x000fe40000201400 */
[----:B------:R-:W-:-:S05]  /*2870*/  FFMA.FTZ R108, R108, R116, R112 ;  /* 0x000000746c6c7223 */ /* 0x000fca0000010070 */
[----:B------:R-:W1:Y:S01]  /*2880*/  SHFL.DOWN PT, R101, R108, 0x1, 0x1f ;  /* 0x08201f006c657f89 */ /* 0x000e6200000e0000 */
[----:B------:R-:W2:Y:S01]  /*2890*/  I2F R100, R100 ;  /* 0x0000006400647306 */ /* 0x000ea20000201400 */
[----:B0-----:R-:W-:-:S07]  /*28a0*/  FADD.FTZ R112, R84, -R86 ;  /* 0x8000005654707221 */ /* 0x001fce0000010000 */
[----:B--2---:R0:W2:Y:S01]  /*28b0*/  MUFU.RCP R110, R100 ;  /* 0x00000064006e7308 */ /* 0x0040a20000001000 */
[----:B------:R-:W-:Y:S02]  /*28c0*/  FMUL.FTZ R86, R86, R106 ;  /* 0x0000006a56567220 */ /* 0x000fe40000410000 */
[----:B------:R-:W-:-:S04]  /*28d0*/  FMUL.FTZ R112, R112, R112 ;  /* 0x0000007070707220 */ /* 0x000fc80000410000 */
[C---:B------:R-:W-:Y:S02]  /*28e0*/  FMUL.FTZ R112, R85.reuse, R112 ;  /* 0x0000007055707220 */ /* 0x040fe40000410000 */
[----:B------:R-:W-:Y:S01]  /*28f0*/  FFMA.FTZ R85, R85, R84, R86 ;  /* 0x0000005455557223 */ /* 0x000fe20000010056 */
[----:B0-----:R-:W-:Y:S01]  /*2900*/  MOV R100, c[0x0][0x1e0] ;  /* 0x0000780000647a02 */ /* 0x001fe20000000f00 */
[----:B------:R-:W-:Y:S02]  /*2910*/  FMUL.FTZ R112, R112, R106 ;  /* 0x0000006a70707220 */ /* 0x000fe40000410000 */
[----:B-1----:R-:W-:Y:S02]  /*2920*/  FADD.FTZ R101, R108, R101 ;  /* 0x000000656c657221 */ /* 0x002fe40000010000 */
[C---:B--2---:R-:W-:Y:S02]  /*2930*/  FMUL.FTZ R86, R110.reuse, R85 ;  /* 0x000000556e567220 */ /* 0x044fe40000410000 */
[----:B------:R-:W-:-:S03]  /*2940*/  FFMA.FTZ R112, R110, R112, R101 ;  /* 0x000000706e707223 */ /* 0x000fc60000010065 */
[----:B------:R0:W1:Y:S04]  /*2950*/  SHFL.IDX PT, R106, R86, RZ, 0x1f ;  /* 0x00001fff566a7589 */ /* 0x00006800000e0000 */
[----:B------:R-:W2:Y:S01]  /*2960*/  SHFL.IDX PT, R101, R112, RZ, 0x1f ;  /* 0x00001fff70657589 */ /* 0x000ea200000e0000 */
[----:B0-----:R-:W-:-:S04]  /*2970*/  @!P1 LEA R86, P3, R89, c[0x0][0x1a8], 0x2 ;  /* 0x00006a0059569a11 */ /* 0x001fc800078610ff */
[----:B------:R-:W-:Y:S01]  /*2980*/  @!P1 LEA.HI.X R87, R89, c[0x0][0x1ac], R8, 0x2, P3 ;  /* 0x00006b0059579a11 */ /* 0x000fe200018f1408 */
[----:B-1----:R-:W-:-:S05]  /*2990*/  FMUL.FTZ R84, R106, R106 ;  /* 0x0000006a6a547220 */ /* 0x002fca0000410000 */
[----:B------:R-:W-:Y:S01]  /*29a0*/  FSEL R85, R84, RZ, P0 ;  /* 0x000000ff54557208 */ /* 0x000fe20000000000 */
[----:B--2---:R-:W-:-:S04]  /*29b0*/  FFMA.FTZ R84, R101, R100, c[0x0][0x228] ;  /* 0x00008a0065547623 */ /* 0x004fc80000010064 */
[----:B------:R-:W-:Y:S01]  /*29c0*/  FADD.FTZ R101, R84, R85 ;  /* 0x0000005554657221 */ /* 0x000fe20000010000 */
[----:B------:R-:W-:-:S04]  /*29d0*/  @!P1 LEA R84, P2, R89, c[0x0][0x1a0], 0x2 ;  /* 0x0000680059549a11 */ /* 0x000fc800078410ff */
        /* <DEDUP_REMOVED lines=11> */
[----:B------:R-:W-:Y:S02]  /*2a90*/  FADD.FTZ R4, -R8, R4 ;  /* 0x0000000408047221 */ /* 0x000fe40000010100 */
[----:B------:R-:W-:Y:S02]  /*2aa0*/  IMAD R10, R10, c[0x0][0x168], RZ ;  /* 0x00005a000a0a7a24 */ /* 0x000fe400078e02ff */
[----:B------:R-:W-:-:S02]  /*2ab0*/  FMUL.FTZ R85, R101, R100 ;  /* 0x0000006465557220 */ /* 0x000fc40000410000 */
[C---:B------:R-:W-:Y:S02]  /*2ac0*/  FMUL.FTZ R2, R101.reuse, R2 ;  /* 0x0000000265027220 */ /* 0x040fe40000410000 */
[C---:B------:R-:W-:Y:S02]  /*2ad0*/  FMUL.FTZ R7, R101.reuse, R86 ;  /* 0x0000005665077220 */ /* 0x040fe40000410000 */
[----:B------:R-:W-:Y:S02]  /*2ae0*/  FMUL.FTZ R4, R101, R4 ;  /* 0x0000000465047220 */ /* 0x000fe40000410000 */
[C---:B------:R-:W-:Y:S02]  /*2af0*/  FADD.FTZ R84, -R8.reuse, R9 ;  /* 0x0000000908547221 */ /* 0x040fe40000010100 */
[C---:B------:R-:W-:Y:S02]  /*2b00*/  FADD.FTZ R6, -R8.reuse, R6 ;  /* 0x0000000608067221 */ /* 0x040fe40000010100 */
[C---:B------:R-:W-:Y:S01]  /*2b10*/  FADD.FTZ R106, -R8.reuse, R3 ;  /* 0x00000003086a7221 */ /* 0x040fe20000010100 */
[----:B------:R-:W-:Y:S01]  /*2b20*/  SHF.R.S32.HI R3, RZ, 0x1f, R10 ;  /* 0x0000001fff037819 */ /* 0x000fe2000001140a */
[----:B------:R-:W-:-:S02]  /*2b30*/  FADD.FTZ R108, -R8, R97 ;  /* 0x00000061086c7221 */ /* 0x000fc40000010100 */
[----:B------:R-:W-:Y:S01]  /*2b40*/  FADD.FTZ R96, -R8, R96 ;  /* 0x0000006008607221 */ /* 0x000fe20000010100 */
[----:B------:R-:W-:Y:S01]  /*2b50*/  LEA.HI R10, R3, R10, RZ, 0x3 ;  /* 0x0000000a030a7211 */ /* 0x000fe200078f18ff */
[----:B------:R-:W-:Y:S01]  /*2b60*/  FFMA.FTZ R85, R48, R85, R16 ;  /* 0x0000005530557223 */ /* 0x000fe20000010010 */
[----:B------:R-:W-:Y:S01]  /*2b70*/  LOP3.LUT R3, R88, 0xff, RZ, 0xc0, !PT ;  /* 0x000000ff58037812 */ /* 0x000fe200078ec0ff */
[----:B------:R-:W-:Y:S02]  /*2b80*/  FFMA.FTZ R2, R49, R2, R17 ;  /* 0x0000000231027223 */ /* 0x000fe40000010011 */
[----:B------:R-:W-:Y:S01]  /*2b90*/  FFMA.FTZ R7, R46, R7, R14 ;  /* 0x000000072e077223 */ /* 0x000fe2000001000e */
[----:B------:R-:W-:Y:S01]  /*2ba0*/  LEA.HI.SX32 R3, R10, R3, 0x1d ;  /* 0x000000030a037211 */ /* 0x000fe200078feaff */
[----:B------:R-:W-:Y:S01]  /*2bb0*/  FFMA.FTZ R4, R47, R4, R15 ;  /* 0x000000042f047223 */ /* 0x000fe2000001000f */
[----:B------:R-:W-:Y:S01]  /*2bc0*/  F2FP.BF16.PACK_AB R86, R2, R85 ;  /* 0x000000550256723e */ /* 0x000fe200000010ff */
[----:B------:R-:W-:-:S02]  /*2bd0*/  FADD.FTZ R90, -R8, R90 ;  /* 0x0000005a085a7221 */ /* 0x000fc40000010100 */
[C---:B------:R-:W-:Y:S01]  /*2be0*/  FMUL.FTZ R5, R101.reuse, R84 ;  /* 0x0000005465057220 */ /* 0x040fe20000410000 */
[----:B------:R-:W-:Y:S01]  /*2bf0*/  F2FP.BF16.PACK_AB R85, R4, R7 ;  /* 0x000000070455723e */ /* 0x000fe200000010ff */
[C---:B------:R-:W-:Y:S02]  /*2c00*/  FMUL.FTZ R6, R101.reuse, R6 ;  /* 0x0000000665067220 */ /* 0x040fe40000410000 */
[C---:B------:R-:W-:Y:S02]  /*2c10*/  FMUL.FTZ R9, R101.reuse, R108 ;  /* 0x0000006c65097220 */ /* 0x040fe40000410000 */
[C---:B------:R-:W-:Y:S02]  /*2c20*/  FADD.FTZ R110, -R8.reuse, R95 ;  /* 0x0000005f086e7221 */ /* 0x040fe40000010100 */
[----:B------:R-:W-:Y:S02]  /*2c30*/  FMUL.FTZ R96, R101, R96 ;  /* 0x0000006065607220 */ /* 0x000fe40000410000 */
        /* <DEDUP_REMOVED lines=20> */
[----:B------:R-:W-:Y:S02]  /*2d80*/  FMUL.FTZ R84, R101, R90 ;  /* 0x0000005a65547220 */ /* 0x000fe40000410000 */
[----:B------:R-:W-:Y:S02]  /*2d90*/  FFMA.FTZ R5, R44, R5, R12 ;  /* 0x000000052c057223 */ /* 0x000fe4000001000c */
[----:B------:R-:W-:Y:S02]  /*2da0*/  FFMA.FTZ R6, R45, R6, R13 ;  /* 0x000000062d067223 */ /* 0x000fe4000001000d */
[----:B------:R-:W-:Y:S02]  /*2db0*/  FADD.FTZ R8, -R8, R104 ;  /* 0x0000006808087221 */ /* 0x000fe40000010100 */
[----:B------:R-:W-:-:S02]  /*2dc0*/  FFMA.FTZ R4, R52, R9, R20 ;  /* 0x0000000934047223 */ /* 0x000fc40000010014 */
[----:B------:R-:W-:Y:S02]  /*2dd0*/  FMUL.FTZ R91, R101, R110 ;  /* 0x0000006e655b7220 */ /* 0x000fe40000410000 */
[----:B------:R-:W-:Y:S02]  /*2de0*/  FFMA.FTZ R9, R53, R96, R21 ;  /* 0x0000006035097223 */ /* 0x000fe40000010015 */
[C---:B------:R-:W-:Y:S02]  /*2df0*/  FMUL.FTZ R95, R101.reuse, R112 ;  /* 0x00000070655f7220 */ /* 0x040fe40000410000 */
[----:B------:R-:W-:Y:S01]  /*2e00*/  FMUL.FTZ R92, R101, R92 ;  /* 0x0000005c655c7220 */ /* 0x000fe20000410000 */
[----:B------:R-:W-:Y:S01]  /*2e10*/  F2FP.BF16.PACK_AB R4, R9, R4 ;  /* 0x000000040904723e */ /* 0x000fe200000010ff */
[C---:B------:R-:W-:Y:S02]  /*2e20*/  FMUL.FTZ R93, R101.reuse, R116 ;  /* 0x00000074655d7220 */ /* 0x040fe40000410000 */
[----:B------:R-:W-:-:S02]  /*2e30*/  FMUL.FTZ R118, R101, R118 ;  /* 0x0000007665767220 */ /* 0x000fc40000410000 */
[----:B------:R-:W-:Y:S02]  /*2e40*/  FMUL.FTZ R99, R101, R99 ;  /* 0x0000006365637220 */ /* 0x000fe40000410000 */
[----:B------:R-:W-:Y:S01]  /*2e50*/  FFMA.FTZ R10, R59, R84, R27 ;  /* 0x000000543b0a7223 */ /* 0x000fe2000001001b */
[----:B------:R-:W-:Y:S01]  /*2e60*/  F2FP.BF16.PACK_AB R84, R6, R5 ;  /* 0x000000050654723e */ /* 0x000fe200000010ff */
[C---:B------:R-:W-:Y:S02]  /*2e70*/  FMUL.FTZ R125, R101.reuse, R125 ;  /* 0x0000007d657d7220 */ /* 0x040fe40000410000 */
[C---:B------:R-:W-:Y:S02]  /*2e80*/  FMUL.FTZ R8, R101.reuse, R8 ;  /* 0x0000000865087220 */ /* 0x040fe40000410000 */
[----:B------:R-:W-:Y:S02]  /*2e90*/  FFMA.FTZ R5, R54, R91, R22 ;  /* 0x0000005b36057223 */ /* 0x000fe40000010016 */
        /* <DEDUP_REMOVED lines=9> */
[----:B------:R-:W-:Y:S02]  /*2f30*/  FFMA.FTZ R99, R74, R125, R42 ;  /* 0x0000007d4a637223 */ /* 0x000fe4000001002a */
[----:B------:R-:W-:Y:S01]  /*2f40*/  FFMA.FTZ R8, R75, R8, R43 ;  /* 0x000000084b087223 */ /* 0x000fe2000001002b */
[----:B------:R-:W-:Y:S01]  /*2f50*/  F2FP.BF16.PACK_AB R92, R9, R92 ;  /* 0x0000005c095c723e */ /* 0x000fe200000010ff */
[C---:B------:R-:W-:Y:S02]  /*2f60*/  FMUL.FTZ R113, R101.reuse, R113 ;  /* 0x0000007165717220 */ /* 0x040fe40000410000 */
[C---:B------:R-:W-:Y:S01]  /*2f70*/  FMUL.FTZ R90, R101.reuse, R115 ;  /* 0x00000073655a7220 */ /* 0x040fe20000410000 */
[----:B------:R-:W-:Y:S01]  /*2f80*/  F2FP.BF16.PACK_AB R99, R8, R99 ;  /* 0x000000630863723e */ /* 0x000fe200000010ff */
[----:B------:R-:W-:Y:S01]  /*2f90*/  FMUL.FTZ R94, R101, R94 ;  /* 0x0000005e655e7220 */ /* 0x000fe20000410000 */
[----:B------:R-:W-:Y:S01]  /*2fa0*/  IADD3 R8, R3, 0x100, RZ ;  /* 0x0000010003087810 */ /* 0x000fe20007ffe0ff */
[----:B------:R-:W-:-:S02]  /*2fb0*/  FMUL.FTZ R103, R101, R114 ;  /* 0x0000007265677220 */ /* 0x000fc40000410000 */
[----:B------:R-:W-:Y:S02]  /*2fc0*/  FFMA.FTZ R87, R50, R87, R18 ;  /* 0x0000005732577223 */ /* 0x000fe40000010012 */
[----:B------:R-:W-:Y:S02]  /*2fd0*/  FFMA.FTZ R0, R51, R0, R19 ;  /* 0x0000000033007223 */ /* 0x000fe40000010013 */
[----:B------:R-:W-:Y:S02]  /*2fe0*/  FFMA.FTZ R100, R67, R100, R35 ;  /* 0x0000006443647223 */ /* 0x000fe40000010023 */
[C---:B------:R-:W-:Y:S01]  /*2ff0*/  FMUL.FTZ R97, R101.reuse, R120 ;  /* 0x0000007865617220 */ /* 0x040fe20000410000 */
[----:B------:R-:W-:Y:S01]  /*3000*/  F2FP.BF16.PACK_AB R87, R0, R87 ;  /* 0x000000570057723e */ /* 0x000fe200000010ff */
[C---:B------:R-:W-:Y:S01]  /*3010*/  FMUL.FTZ R122, R101.reuse, R122 ;  /* 0x0000007a657a7220 */ /* 0x040fe20000410000 */
[----:B------:R-:W-:Y:S01]  /*3020*/  F2FP.BF16.PACK_AB R95, R100, R95 ;  /* 0x0000005f645f723e */ /* 0x000fe200000010ff */
[----:B------:R-:W-:Y:S01]  /*3030*/  FMUL.FTZ R105, R101, R124 ;  /* 0x0000007c65697220 */ /* 0x000fe20000410000 */
[----:B------:R-:W-:Y:S01]  /*3040*/  IADD3 R100, R3, 0x300, RZ ;  /* 0x0000030003647810 */ /* 0x000fe20007ffe0ff */
[----:B------:R-:W-:-:S02]  /*3050*/  FMUL.FTZ R102, R101, R102 ;  /* 0x0000006665667220 */ /* 0x000fc40000410000 */
[C---:B------:R-:W-:Y:S02]  /*3060*/  FMUL.FTZ R117, R101.reuse, R117 ;  /* 0x0000007565757220 */ /* 0x040fe40000410000 */
[C---:B------:R-:W-:Y:S02]  /*3070*/  FMUL.FTZ R98, R101.reuse, R119 ;  /* 0x0000007765627220 */ /* 0x040fe40000410000 */
[C---:B------:R-:W-:Y:S02]  /*3080*/  FMUL.FTZ R121, R101.reuse, R121 ;  /* 0x0000007965797220 */ /* 0x040fe40000410000 */
[----:B------:R-:W-:Y:S01]  /*3090*/  FMUL.FTZ R104, R101, R123 ;  /* 0x0000007b65687220 */ /* 0x000fe20000410000 */
[----:B------:R-:W-:Y:S01]  /*30a0*/  MOV R101, 0x10 ;  /* 0x0000001000657802 */ /* 0x000fe20000000f00 */
[----:B------:R-:W-:Y:S02]  /*30b0*/  FFMA.FTZ R96, R68, R113, R36 ;  /* 0x0000007144607223 */ /* 0x000fe40000010024 */
[----:B------:R-:W-:Y:S01]  /*30c0*/  FFMA.FTZ R9, R69, R90, R37 ;  /* 0x0000005a45097223 */ /* 0x000fe20000010025 */
[----:B------:R-:W-:Y:S01]  /*30d0*/  IADD3 R90, R3, 0x200, RZ ;  /* 0x00000200035a7810 */ /* 0x000fe20007ffe0ff */
[----:B------:R-:W-:-:S02]  /*30e0*/  FFMA.FTZ R103, R58, R103, R26 ;  /* 0x000000673a677223 */ /* 0x000fc4000001001a */
[----:B------:R-:W-:Y:S01]  /*30f0*/  FFMA.FTZ R94, R55, R94, R23 ;  /* 0x0000005e375e7223 */ /* 0x000fe20000010017 */
[----:B------:R-:W-:Y:S01]  /*3100*/  F2FP.BF16.PACK_AB R96, R9, R96 ;  /* 0x000000600960723e */ /* 0x000fe200000010ff */
[----:B------:R-:W-:Y:S01]  /*3110*/  FFMA.FTZ R105, R64, R105, R32 ;  /* 0x0000006940697223 */ /* 0x000fe20000010020 */
[----:B------:R-:W-:Y:S01]  /*3120*/  F2FP.BF16.PACK_AB R7, R10, R103 ;  /* 0x000000670a07723e */ /* 0x000fe200000010ff */
        /* <DEDUP_REMOVED lines=9> */
[----:B------:R-:W-:Y:S02]  /*31c0*/  FFMA.FTZ R0, R71, R98, R39 ;  /* 0x0000006247007223 */ /* 0x000fe40000010027 */
[----:B------:R-:W-:Y:S01]  /*31d0*/  IMAD.WIDE.U32 R2, R3, R101, c[0x0][0x208] ;  /* 0x0000820003027625 */ /* 0x000fe200078e0065 */
[----:B------:R-:W-:Y:S02]  /*31e0*/  F2FP.BF16.PACK_AB R98, R104, R121 ;  /* 0x000000796862723e */ /* 0x000fe400000010ff */
        /* <DEDUP_REMOVED lines=8> */
.L_x_6640:
[----:B-1----:R-:W-:Y:S05]  /*3270*/  BSYNC B0 ;  /* 0x0000000000007941 */ /* 0x002fea0003800000 */
.L_x_6639:
[----:B------:R-:W-:Y:S02]  /*3280*/  IADD3 R89, R89, c[0x0][0x160], RZ ;  /* 0x0000580059597a10 */ /* 0x000fe40007ffe0ff */
[----:B------:R-:W-:-:S02]  /*3290*/  LOP3.LUT P1, RZ, R11, 0xff, RZ, 0xc0, !PT ;  /* 0x000000ff0bff7812 */ /* 0x000fc4000782c0ff */
[----:B------:R-:W-:Y:S02]  /*32a0*/  ISETP.GE.AND P0, PT, R89, c[0x0][0x164], PT ;  /* 0x0000590059007a0c */ /* 0x000fe40003f06270 */
[----:B------:R-:W-:-:S11]  /*32b0*/  SEL R11, RZ, 0x1, P1 ;  /* 0x00000001ff0b7807 */ /* 0x000fd60000800000 */
[----:B0----5:R-:W-:Y:S01]  /*32c0*/  @P0 CALL.REL.NOINC `(.L_x_6641) ;  /* 0x0000001000000944 */ /* 0x021fe20003c00000 */
[----:B------:R-:W-:Y:S05]  /*32d0*/  BRA `(.L_x_6642) ;  /* 0xffffd03000007947 */ /* 0x000fea000383ffff */
.L_x_6641:
[----:B------:R-:W-:Y:S05]  /*32e0*/  EXIT ;  /* 0x000000000000794d */ /* 0x000fea0003800000 */
.L_x_6637:
[----:B------:R-:W-:Y:S01]  /*32f0*/  HFMA2.MMA R101, -RZ, RZ, 0, 5.9604644775390625e-08 ;  /* 0x00000001ff657435 */ /* 0x000fe200000001ff */
[----:B------:R-:W-:Y:S02]  /*3300*/  MOV R106, 0x1f ;  /* 0x0000001f006a7802 */ /* 0x000fe40000000f00 */
[----:B------:R-:W-:Y:S02]  /*3310*/  MOV R85, 0xffffffff ;  /* 0xffffffff00557802 */ /* 0x000fe40000000f00 */
[----:B------:R-:W-:Y:S02]  /*3320*/  MOV R86, 0x3340 ;  /* 0x0000334000567802 */ /* 0x000fe40000000f00 */
[----:B-----5:R-:W-:Y:S05]  /*3330*/  CALL.REL.NOINC `($__internal_35_$__cuda_sm70_shflsync_bfly_p) ;  /* 0x0000078000007944 */ /* 0x020fea0003c00000 */
[----:B01----:R-:W-:Y:S05]  /*3340*/  BRA `(.L_x_6643) ;  /* 0xffffec9000007947 */ /* 0x003fea000383ffff */
.L_x_6638:
[----:B------:R-:W-:Y:S01]  /*3350*/  HFMA2.MMA R101, -RZ, RZ, 0, 1.1920928955078125e-07 ;  /* 0x00000002ff657435 */ /* 0x000fe200000001ff */
[----:B------:R-:W-:Y:S02]  /*3360*/  MOV R106, 0x1f ;  /* 0x0000001f006a7802 */ /* 0x000fe40000000f00 */
[----:B------:R-:W-:Y:S02]  /*3370*/  MOV R85, 0xffffffff ;  /* 0xffffffff00557802 */ /* 0x000fe40000000f00 */
[----:B------:R-:W-:-:S02]  /*3380*/  MOV R86, 0x33a0 ;  /* 0x000033a000567802 */ /* 0x000fc40000000f00 */
[----:B-----5:R-:W-:Y:S05]  /*3390*/  CALL.REL.NOINC `($__internal_35_$__cuda_sm70_shflsync_bfly_p) ;  /* 0x0000072000007944 */ /* 0x020fea0003c00000 */
[----:B0-----:R-:W-:Y:S01]  /*33a0*/  HFMA2.MMA R101, -RZ, RZ, 0, 2.384185791015625e-07 ;  /* 0x00000004ff657435 */ /* 0x001fe200000001ff */
[----:B-1----:R-:W-:Y:S01]  /*33b0*/  FADD.FTZ R108, R108, R85 ;  /* 0x000000556c6c7221 */ /* 0x002fe20000010000 */
[----:B------:R-:W-:-:S02]  /*33c0*/  MOV R106, 0x1f ;  /* 0x0000001f006a7802 */ /* 0x000fc40000000f00 */
[----:B------:R-:W-:Y:S02]  /*33d0*/  MOV R85, 0xffffffff ;  /* 0xffffffff00557802 */ /* 0x000fe40000000f00 */
[----:B------:R-:W-:Y:S02]  /*33e0*/  MOV R86, 0x3400 ;  /* 0x0000340000567802 */ /* 0x000fe40000000f00 */
[----:B------:R-:W-:Y:S05]  /*33f0*/  CALL.REL.NOINC `($__internal_35_$__cuda_sm70_shflsync_bfly_p) ;  /* 0x000006c000007944 */ /* 0x000fea0003c00000 */
[----:B0-----:R-:W-:Y:S01]  /*3400*/  HFMA2.MMA R101, -RZ, RZ, 0, 4.76837158203125e-07 ;  /* 0x00000008ff657435 */ /* 0x001fe200000001ff */
[----:B-1----:R-:W-:Y:S01]  /*3410*/  FADD.FTZ R108, R108, R85 ;  /* 0x000000556c6c7221 */ /* 0x002fe20000010000 */
[----:B------:R-:W-:Y:S02]  /*3420*/  MOV R106, 0x1f ;  /* 0x0000001f006a7802 */ /* 0x000fe40000000f00 */
[----:B------:R-:W-:Y:S02]  /*3430*/  MOV R85, 0xffffffff ;  /* 0xffffffff00557802 */ /* 0x000fe40000000f00 */
[----:B------:R-:W-:Y:S02]  /*3440*/  MOV R86, 0x3460 ;  /* 0x0000346000567802 */ /* 0x000fe40000000f00 */
[----:B------:R-:W-:Y:S05]  /*3450*/  CALL.REL.NOINC `($__internal_35_$__cuda_sm70_shflsync_bfly_p) ;  /* 0x0000066000007944 */ /* 0x000fea0003c00000 */
[----:B0-----:R-:W-:Y:S01]  /*3460*/  HFMA2.MMA R101, -RZ, RZ, 0, 9.5367431640625e-07 ;  /* 0x00000010ff657435 */ /* 0x001fe200000001ff */
[----:B-1----:R-:W-:Y:S01]  /*3470*/  FADD.FTZ R108, R108, R85 ;  /* 0x000000556c6c7221 */ /* 0x002fe20000010000 */
[----:B------:R-:W-:-:S02]  /*3480*/  MOV R106, 0x1f ;  /* 0x0000001f006a7802 */ /* 0x000fc40000000f00 */
[----:B------:R-:W-:Y:S02]  /*3490*/  MOV R85, 0xffffffff ;  /* 0xffffffff00557802 */ /* 0x000fe40000000f00 */
[----:B------:R-:W-:Y:S02]  /*34a0*/  MOV R86, 0x34c0 ;  /* 0x000034c000567802 */ /* 0x000fe40000000f00 */
[----:B------:R-:W-:Y:S05]  /*34b0*/  CALL.REL.NOINC `($__internal_35_$__cuda_sm70_shflsync_bfly_p) ;  /* 0x0000060000007944 */ /* 0x000fea0003c00000 */
        /* <DEDUP_REMOVED lines=70> */
[----:B------:R-:W-:Y:S05]  /*3920*/  CALL.REL.NOINC `($__internal_35_$__cuda_sm70_shflsync_bfly_p) ;  /* 0x0000019000007944 */ /* 0x000fea0003c00000 */
[----:B0-----:R-:W-:Y:S01]  /*3930*/  HFMA2.MMA R101, -RZ, RZ, 0, 1.1920928955078125e-07 ;  /* 0x00000002ff657435 */ /* 0x001fe200000001ff */
[----:B-1----:R-:W-:Y:S01]  /*3940*/  FADD.FTZ R108, R108, R85 ;  /* 0x000000556c6c7221 */ /* 0x002fe20000010000 */
[----:B------:R-:W-:Y:S02]  /*3950*/  MOV R106, 0x1f ;  /* 0x0000001f006a7802 */ /* 0x000fe40000000f00 */
[----:B------:R-:W-:Y:S02]  /*3960*/  MOV R85, 0xffffffff ;  /* 0xffffffff00557802 */ /* 0x000fe40000000f00 */
[----:B------:R-:W-:Y:S02]  /*3970*/  MOV R86, 0x3990 ;  /* 0x0000399000567802 */ /* 0x000fe40000000f00 */
[----:B------:R-:W-:Y:S05]  /*3980*/  CALL.REL.NOINC `($__internal_35_$__cuda_sm70_shflsync_bfly_p) ;  /* 0x0000013000007944 */ /* 0x000fea0003c00000 */
        /* <DEDUP_REMOVED lines=18> */
[----:B01----:R-:W-:Y:S05]  /*3ab0*/  BRA `(.L_x_6644) ;  /* 0xffffea6000007947 */ /* 0x003fea000383ffff */
        .weak           $__internal_35_$__cuda_sm70_shflsync_bfly_p
        .type           $__internal_35_$__cuda_sm70_shflsync_bfly_p,@function
        .size           $__internal_35_$__cuda_sm70_shflsync_bfly_p,(.L_x_29099 - $__internal_35_$__cuda_sm70_shflsync_bfly_p)
$__internal_35_$__cuda_sm70_shflsync_bfly_p:
[----:B------:R-:W-:Y:S01]  /*3ac0*/  HFMA2.MMA R87, -RZ, RZ, 0, 0 ;  /* 0x00000000ff577435 */ /* 0x000fe200000001ff */
[----:B------:R-:W-:Y:S04]  /*3ad0*/  WARPSYNC R85 ;  /* 0x0000005500007348 */ /* 0x000fe80003800000 */
[----:B------:R0:W1:Y:S01]  /*3ae0*/  SHFL.BFLY PT, R85, R108, R101, R106 ;  /* 0x0c0000656c557389 */ /* 0x00006200000e006a */
[----:B------:R-:W-:Y:S05]  /*3af0*/  RET.REL.NODEC R86 `(_ZN10layer_norm13ln_fwd_kernelINS_13Kernel_traitsIf13__nv_bfloat16S2_S2_fjLj8192ELj1ELj1ELj8ELj16ENS_18Kernel_traits_baseILj8192EfS2_S2_S2_fjLj256EEEEELb0ELb0ELb1ELb1EEEvNS_9FwdParamsE) ;  /* 0xffffc50056007950 */ /* 0x000fea0003c3ffff */
.L_x_6645:
        /* <DEDUP_REMOVED lines=16> */
.L_x_29099:


//--------------------- .text._ZN10layer_norm13ln_fwd_kernelINS_13Kernel_traitsIf13__nv_bfloat16S2_S2_fjLj8192ELj1ELj1ELj8ELj16ENS_18Kernel_traits_baseILj8192EfS2_S2_S2_fjLj256EEEEELb0ELb1ELb0ELb0EEEvNS_9FwdParamsE --------------------------
	.section	.text._ZN10layer_norm13ln_fwd_kernelINS_13Kernel_traitsIf13__nv_bfloat16S2_S2_fjLj8192ELj1ELj1ELj8ELj16ENS_18Kernel_traits_baseILj8192EfS2_S2_S2_fjLj256EEEEELb0ELb1ELb0ELb0EEEvNS_9FwdParamsE,"ax",@progbits
	.sectioninfo	@"SHI_REGISTERS=158"
	.align	128
        .global         _ZN10layer_norm13ln_fwd_kernelINS_13Kernel_traitsIf13__nv_bfloat16S2_S2_fjLj8192ELj1ELj1ELj8ELj16ENS_18Kernel_traits_baseILj8192EfS2_S2_S2_fjLj256EEEEELb0ELb1ELb0ELb0EEEvNS_9FwdParamsE
        .type           _ZN10layer_norm13ln_fwd_kernelINS_13Kernel_traitsIf13__nv_bfloat16S2_S2_fjLj8192ELj1ELj1ELj8ELj16ENS_18Kernel_traits_baseILj8192EfS2_S2_S2_fjLj256EEEEELb0ELb1ELb0ELb0EEEvNS_9FwdParamsE,@function
        .size           _ZN10layer_norm13ln_fwd_kernelINS_13Kernel_traitsIf13__nv_bfloat16S2_S2_fjLj8192ELj1ELj1ELj8ELj16ENS_18Kernel_traits_baseILj8192EfS2_S2_S2_fjLj256EEEEELb0ELb1ELb0ELb0EEEvNS_9FwdParamsE,(.L_x_29100 - _ZN10layer_norm13ln_fwd_kernelINS_13Kernel_traitsIf13__nv_bfloat16S2_S2_fjLj8192ELj1ELj1ELj8ELj16ENS_18Kernel_traits_baseILj8192EfS2_S2_S2_fjLj256EEEEELb0ELb1ELb0ELb0EEEvNS_9FwdParamsE)
        .other          _ZN10layer_norm13ln_fwd_kernelINS_13Kernel_traitsIf13__nv_bfloat16S2_S2_fjLj8192ELj1ELj1ELj8ELj16ENS_18Kernel_traits_baseILj8192EfS2_S2_S2_fjLj256EEEEELb0ELb1ELb0ELb0EEEvNS_9FwdParamsE,@"STO_CUDA_ENTRY STV_DEFAULT"
_ZN10layer_norm13ln_fwd_kernelINS_13Kernel_traitsIf13__nv_bfloat16S2_S2_fjLj8192ELj1ELj1ELj8ELj16ENS_18Kernel_traits_baseILj8192EfS2_S2_S2_fjLj256EEEEELb0ELb1ELb0ELb0EEEvNS_9FwdParamsE:
.text._ZN10layer_norm13ln_fwd_kernelINS_13Kernel_traitsIf13__nv_bfloat16S2_S2_fjLj8192ELj1ELj1ELj8ELj16ENS_18Kernel_traits_baseILj8192EfS2_S2_S2_fjLj256EEEEELb0ELb1ELb0ELb0EEEvNS_9FwdParamsE:
        /* <DEDUP_REMOVED lines=17> */
[C---:B------:R-:W-:Y:S01]  /*0110*/  LEA R8, P6, R10.reuse, c[0x0][0x1c8], 0x5 ;  /* 0x000072000a087a11 */ /* 0x040fe200078c28ff */
[----:B------:R-:W-:Y:S01]  /*0120*/  CS2R R102, SRZ ;  /* 0x0000000000667805 */ /* 0x000fe2000001ff00 */
[----:B------:R-:W-:Y:S01]  /*0130*/  ISETP.NE.AND.EX P0, PT, RZ, c[0x0][0x21c], PT, P0 ;  /* 0x00008700ff007a0c */ /* 0x000fe20003f05300 */
[----:B------:R-:W-:Y:S01]  /*0140*/  CS2R R100, SRZ ;  /* 0x0000000000647805 */ /* 0x000fe2000001ff00 */
[----:B------:R-:W-:Y:S01]  /*0150*/  CS2R R98, SRZ ;  /* 0x0000000000627805 */ /* 0x000fe2000001ff00 */
[----:B------:R-:W-:Y:S01]  /*0160*/  CS2R R96, SRZ ;  /* 0x0000000000607805 */ /* 0x000fe2000001ff00 */
[----:B------:R-:W-:-:S03]  /*0170*/  LEA.HI.X R9, R10, c[0x0][0x1cc], RZ, 0x5, P6 ;  /* 0x000073000a097a11 */ /* 0x000fc600030f2cff */
[C---:B------:R-:W-:Y:S02]  /*0180*/  IMAD.WIDE.U32 R4, R10.reuse, R5, c[0x0][0x1b0] ;  /* 0x00006c000a047625 */ /* 0x040fe400078e0005 */
[----:B------:R0:W5:Y:S04]  /*0190*/  LDG.E.128 R84, [R8.64] ;  /* 0x0000000408547981 */ /* 0x000168000c1e1d00 */
[C---:B------:R-:W-:Y:S01]  /*01a0*/  @P0 LEA R6, P5, R10.reuse, c[0x0][0x218], 0x5 ;  /* 0x000086000a060a11 */ /* 0x040fe200078a28ff */
[----:B------:R0:W5:Y:S03]  /*01b0*/  LDG.E.128 R92, [R4.64] ;  /* 0x00000004045c7981 */ /* 0x000166000c1e1d00 */
[C---:B------:R-:W-:Y:S01]  /*01c0*/  @P0 LEA.HI.X R7, R10.reuse, c[0x0][0x21c], RZ, 0x5, P5 ;  /* 0x000087000a070a11 */ /* 0x040fe200028f2cff */
[----:B------:R0:W5:Y:S04]  /*01d0*/  LDG.E.128 R88, [R4.64+0x10] ;  /* 0x0000100404587981 */ /* 0x000168000c1e1d00 */
[----:B------:R0:W5:Y:S04]  /*01e0*/  @P0 LDG.E.128 R100, [R6.64] ;  /* 0x0000000406640981 */ /* 0x000168000c1e1d00 */
[----:B------:R0:W5:Y:S04]  /*01f0*/  @P0 LDG.E.128 R96, [R6.64+0x10] ;  /* 0x0000100406600981 */ /* 0x000168000c1e1d00 */
[----:B------:R0:W5:Y:S01]  /*0200*/  LDG.E.128 R80, [R8.64+0x10] ;  /* 0x0000100408507981 */ /* 0x000162000c1e1d00 */
[----:B------:R-:W-:-:S03]  /*0210*/  LOP3.LUT R10, R10, 0x100, RZ, 0xfc, !PT ;  /* 0x000001000a0a7812 */ /* 0x000fc600078efcff */
.L_x_6647:
[----:B------:R-:W-:Y:S05]  /*0220*/  BSYNC B0 ;  /* 0x0000000000007941 */ /* 0x000fea0003800000 */
.L_x_6646:
        /* <DEDUP_REMOVED lines=8> */
[C---:B------:R-:W-:Y:S01]  /*02b0*/  LEA R6, P6, R10.reuse, c[0x0][0x1c8], 0x5 ;  /* 0x000072000a067a11 */ /* 0x040fe200078c28ff */
[----:B------:R-:W-:Y:S01]  /*02c0*/  CS2R R72, SRZ ;  /* 0x0000000000487805 */ /* 0x000fe2000001ff00 */
[----:B------:R-:W-:-:S02]  /*02d0*/  IMAD.WIDE.U32 R8, R10, R9, c[0x0][0x1b0] ;  /* 0x00006c000a087625 */ /* 0x000fc400078e0009 */
[----:B------:R-:W-:-:S03]  /*02e0*/  LEA.HI.X R7, R10, c[0x0][0x1cc], RZ, 0x5, P6 ;  /* 0x000073000a077a11 */ /* 0x000fc600030f2cff */
[----:B------:R0:W5:Y:S04]  /*02f0*/  LDG.E.128 R68, [R8.64] ;  /* 0x0000000408447981 */ /* 0x000168000c1e1d00 */
[C---:B------:R-:W-:Y:S01]  /*0300*/  @P0 LEA R4, P5, R10.reuse, c[0x0][0x218], 0x5 ;  /* 0x000086000a040a11 */ /* 0x040fe200078a28ff */
[----:B------:R0:W5:Y:S03]  /*0310*/  LDG.E.128 R64, [R8.64+0x10] ;  /* 0x0000100408407981 */ /* 0x000166000c1e1d00 */
[C---:B------:R-:W-:Y:S01]  /*0320*/  @P0 LEA.HI.X R5, R10.reuse, c[0x0][0x21c], RZ, 0x5, P5 ;  /* 0x000087000a050a11 */ /* 0x040fe200028f2cff */
[----:B------:R0:W5:Y:S04]  /*0330*/  LDG.E.128 R60, [R6.64] ;  /* 0x00000004063c7981 */ /* 0x000168000c1e1d00 */
[----:B------:R0:W5:Y:S04]  /*0340*/  @P0 LDG.E.128 R76, [R4.64] ;  /* 0x00000004044c0981 */ /* 0x000168000c1e1d00 */
[----:B------:R0:W5:Y:S04]  /*0350*/  @P0 LDG.E.128 R72, [R4.64+0x10] ;  /* 0x0000100404480981 */ /* 0x000168000c1e1d00 */
[----:B------:R0:W5:Y:S01]  /*0360*/  LDG.E.128 R56, [R6.64+0x10] ;  /* 0x0000100406387981 */ /* 0x000162000c1e1d00 */
[----:B------:R-:W-:-:S03]  /*0370*/  IADD3 R10, R10, 0x100, RZ ;  /* 0x000001000a0a7810 */ /* 0x000fc60007ffe0ff */
.L_x_6649:
[----:B------:R-:W-:Y:S05]  /*0380*/  BSYNC B0 ;  /* 0x0000000000007941 */ /* 0x000fea0003800000 */
.L_x_6648:
[----:B------:R-:W-:Y:S01]  /*0390*/  BSSY B0, `(.L_x_6650) ;  /* 0x0000015000007945 */ /* 0x000fe20003800000 */
[----:B------:R-:W-:Y:S05]  /*03a0*/  @!P3 BRA `(.L_x_6651) ;  /* 0x000001300000b947 */ /* 0x000fea0003800000 */
[----:B------:R-:W-:Y:S01]  /*03b0*/  ISETP.NE.U32.AND P0, PT, RZ, c[0x0][0x218], PT ;  /* 0x00008600ff007a0c */ /* 0x000fe20003f05070 */
[----:B0-----:R-:W-:Y:S01]  /*03c0*/  HFMA2.MMA R9, -RZ, RZ, 0, 1.9073486328125e-06 ;  /* 0x00000020ff097435 */ /* 0x001fe200000001ff */
        /* <DEDUP_REMOVED lines=16> */
[----:B------:R-:W-:-:S03]  /*04d0*/  IADD3 R10, R10, 0x100, RZ ;  /* 0x000001000a0a7810 */ /* 0x000fc60007ffe0ff */
.L_x_6651:
[----:B------:R-:W-:Y:S05]  /*04e0*/  BSYNC B0 ;  /* 0x0000000000007941 */ /* 0x000fea0003800000 */
.L_x_6650:
        /* <DEDUP_REMOVED lines=15> */
[----:B------:R-:W-:Y:S01]  /*05e0*/  @P0 LEA.HI.X R7, R10, c[0x0][0x21c], RZ, 0x5, P5 ;  /* 0x000087000a070a11 */ /* 0x000fe200028f2cff */
[----:B------:R0:W5:Y:S04]  /*05f0*/  LDG.E.128 R12, [R104.64] ;  /* 0x00000004680c7981 */ /* 0x000168000c1e1d00 */
[----:B------:R0:W5:Y:S04]  /*0600*/  @P0 LDG.E.128 R28, [R6.64] ;  /* 0x00000004061c0981 */ /* 0x000168000c1e1d00 */
[----:B------:R0:W5:Y:S04]  /*0610*/  @P0 LDG.E.128 R24, [R6.64+0x10] ;  /* 0x0000100406180981 */ /* 0x000168000c1e1d00 */
[----:B------:R0:W5:Y:S02]  /*0620*/  LDG.E.128 R8, [R104.64+0x10] ;  /* 0x0000100468087981 */ /* 0x000164000c1e1d00 */
.L_x_6653:
[----:B------:R-:W-:Y:S05]  /*0630*/  BSYNC B0 ;  /* 0x0000000000007941 */ /* 0x000fea0003800000 */
.L_x_6652:
        /* <DEDUP_REMOVED lines=20> */
[----:B------:R-:W0:Y:S02]  /*0780*/  I2F.U32 R3, R5 ;  /* 0x0000000500037306 */ /* 0x000e240000201000 */
[----:B------:R-:W-:-:S04]  /*0790*/  IMNMX R7, R7, 0x20, PT ;  /* 0x0000002007077817 */ /* 0x000fc80003800200 */
[----:B------:R-:W-:-:S04]  /*07a0*/  IADD3 R7, R6, R7, RZ ;  /* 0x0000000706077210 */ /* 0x000fc80007ffe0ff */
[----:B------:R-:W-:Y:S01]  /*07b0*/  SHF.L.U32 R110, R7, 0x3, RZ ;  /* 0x00000003076e7819 */ /* 0x000fe200000006ff */
[----:B0-----:R-:W0:Y:S06]  /*07c0*/  MUFU.RCP R3, R3 ;  /* 0x0000000300037308 */ /* 0x001e2c0000001000 */
.L_x_6673:
        /* <DEDUP_REMOVED lines=19> */
[----:B------:R-:W2:Y:S01]  /*0900*/  LDG.E.128 R104, [R104.64] ;  /* 0x0000000468687981 */ /* 0x000ea2000c1e1d00 */
[----:B------:R-:W-:-:S04]  /*0910*/  @P0 LEA R136, P5, R111, c[0x0][0x180], 0x4 ;  /* 0x000060006f880a11 */ /* 0x000fc800078a20ff */
[----:B------:R-:W-:-:S05]  /*0920*/  @P0 LEA.HI.X R137, R111, c[0x0][0x184], RZ, 0x4, P5 ;  /* 0x000061006f890a11 */ /* 0x000fca00028f24ff */
[----:B------:R1:W3:Y:S01]  /*0930*/  @P0 LDG.E.128 R4, [R136.64] ;  /* 0x0000000488040981 */ /* 0x0002e2000c1e1d00 */
[----:B------:R-:W-:Y:S02]  /*0940*/  LEA R146, P5, R111, c[0x0][0x188], 0x4 ;  /* 0x000062006f927a11 */ /* 0x000fe400078a20ff */
[--C-:B--2---:R-:W-:Y:S02]  /*0950*/  PRMT R141, RZ, 0x7610, R104.reuse ;  /* 0x00007610ff8d7816 */ /* 0x104fe40000000068 */
[----:B-1----:R-:W-:Y:S02]  /*0960*/  PRMT R137, RZ, 0x5410, R104 ;  /* 0x00005410ff897816 */ /* 0x002fe40000000068 */
[--C-:B------:R-:W-:Y:S01]  /*0970*/  PRMT R145, RZ, 0x7610, R105.reuse ;  /* 0x00007610ff917816 */ /* 0x100fe20000000069 */
[-C--:B------:R-:W-:Y:S01]  /*0980*/  FMUL.FTZ R104, R141, R144.reuse ;  /* 0x000000908d687220 */ /* 0x080fe20000410000 */
[----:B------:R-:W-:Y:S01]  /*0990*/  PRMT R143, RZ, 0x5410, R105 ;  /* 0x00005410ff8f7816 */ /* 0x000fe20000000069 */
[----:B------:R-:W-:Y:S01]  /*09a0*/  FMUL.FTZ R139, R137, R144 ;  /* 0x00000090898b7220 */ /* 0x000fe20000410000 */
[----:B------:R-:W-:Y:S01]  /*09b0*/  PRMT R147, RZ, 0x5410, R106 ;  /* 0x00005410ff937816 */ /* 0x000fe2000000006a */
[----:B-----5:R-:W-:Y:S01]  /*09c0*/  FMUL.FTZ R137, R85, R104 ;  /* 0x0000006855897220 */ /* 0x020fe20000410000 */
[--C-:B---3--:R-:W-:Y:S01]  /*09d0*/  @P0 PRMT R104, RZ, 0x7610, R4.reuse ;  /* 0x00007610ff680816 */ /* 0x108fe20000000004 */
[----:B------:R-:W-:Y:S01]  /*09e0*/  FMUL.FTZ R136, R84, R139 ;  /* 0x0000008b54887220 */ /* 0x000fe20000410000 */
[----:B------:R-:W-:Y:S01]  /*09f0*/  @P0 PRMT R105, RZ, 0x5410, R4 ;  /* 0x00005410ff690816 */ /* 0x000fe20000000004 */
[-C--:B------:R-:W-:Y:S01]  /*0a00*/  FMUL.FTZ R143, R143, R144.reuse ;  /* 0x000000908f8f7220 */ /* 0x080fe20000410000 */
[----:B------:R-:W-:Y:S01]  /*0a10*/  PRMT R149, RZ, 0x7610, R106 ;  /* 0x00007610ff957816 */ /* 0x000fe2000000006a */
[----:B------:R-:W-:Y:S01]  /*0a20*/  @P0 FADD.FTZ R137, R104, R137 ;  /* 0x0000008968890221 */ /* 0x000fe20000010000 */
[--C-:B------:R-:W-:Y:S01]  /*0a30*/  PRMT R151, RZ, 0x5410, R107.reuse ;  /* 0x00005410ff977816 */ /* 0x100fe2000000006b */
[----:B------:R-:W-:Y:S01]  /*0a40*/  FMUL.FTZ R104, R145, R144 ;  /* 0x0000009091687220 */ /* 0x000fe20000410000 */
[----:B------:R-:W-:Y:S01]  /*0a50*/  PRMT R107, RZ, 0x7610, R107 ;  /* 0x00007610ff6b7816 */ /* 0x000fe2000000006b */
[----:B------:R-:W-:Y:S01]  /*0a60*/  @P0 FADD.FTZ R136, R105, R136 ;  /* 0x0000008869880221 */ /* 0x000fe20000010000 */
[--C-:B------:R-:W-:Y:S01]  /*0a70*/  @P0 PRMT R105, RZ, 0x5410, R5.reuse ;  /* 0x00005410ff690816 */ /* 0x100fe20000000005 */
[----:B------:R-:W-:Y:S01]  /*0a80*/  FMUL.FTZ R139, R87, R104 ;  /* 0x00000068578b7220 */ /* 0x000fe20000410000 */
[----:B------:R-:W-:Y:S01]  /*0a90*/  @P0 PRMT R104, RZ, 0x7610, R5 ;  /* 0x00007610ff680816 */ /* 0x000fe20000000005 */
[----:B------:R-:W-:Y:S01]  /*0aa0*/  FMUL.FTZ R138, R86, R143 ;  /* 0x0000008f568a7220 */ /* 0x000fe20000410000 */
[----:B------:R-:W-:Y:S01]  /*0ab0*/  IADD3 R145, R111, 0x100, RZ ;  /* 0x000001006f917810 */ /* 0x000fe20007ffe0ff */
[----:B------:R-:W-:-:S02]  /*0ac0*/  FMUL.FTZ R147, R147, R144 ;  /* 0x0000009093937220 */ /* 0x000fc40000410000 */
[----:B------:R-:W-:Y:S02]  /*0ad0*/  FMUL.FTZ R106, R149, R144 ;  /* 0x00000090956a7220 */ /* 0x000fe40000410000 */
[----:B------:R-:W-:Y:S01]  /*0ae0*/  @P0 FADD.FTZ R138, R105, R138 ;  /* 0x0000008a698a0221 */ /* 0x000fe20000010000 */
[--C-:B------:R-:W-:Y:S01]  /*0af0*/  @P0 PRMT R105, RZ, 0x5410, R6.reuse ;  /* 0x00005410ff690816 */ /* 0x100fe20000000006 */
[----:B------:R-:W-:Y:S01]  /*0b00*/  @P0 FADD.FTZ R139, R104, R139 ;  /* 0x0000008b688b0221 */ /* 0x000fe20000010000 */
[----:B------:R-:W-:Y:S01]  /*0b10*/  @P0 PRMT R104, RZ, 0x7610, R6 ;  /* 0x00007610ff680816 */ /* 0x000fe20000000006 */
[----:B------:R-:W-:Y:S01]  /*0b20*/  FMUL.FTZ R140, R80, R147 ;  /* 0x00000093508c7220 */ /* 0x000fe20000410000 */
[----:B------:R-:W-:Y:S01]  /*0b30*/  LEA.HI.X R147, R111, c[0x0][0x18c], RZ, 0x4, P5 ;  /* 0x000063006f937a11 */ /* 0x000fe200028f24ff */
[----:B------:R-:W-:Y:S02]  /*0b40*/  FMUL.FTZ R141, R81, R106 ;  /* 0x0000006a518d7220 */ /* 0x000fe40000410000 */
[----:B------:R-:W-:-:S02]  /*0b50*/  FMUL.FTZ R151, R151, R144 ;  /* 0x0000009097977220 */ /* 0x000fc40000410000 */
[----:B------:R-:W-:Y:S02]  /*0b60*/  FMUL.FTZ R106, R107, R144 ;  /* 0x000000906b6a7220 */ /* 0x000fe40000410000 */
[----:B------:R-:W-:Y:S01]  /*0b70*/  @P0 FADD.FTZ R140, R105, R140 ;  /* 0x0000008c698c0221 */ /* 0x000fe20000010000 */
[----:B------:R-:W-:Y:S01]  /*0b80*/  @P0 PRMT R105, RZ, 0x5410, R7 ;  /* 0x00005410ff690816 */ /* 0x000fe20000000007 */
[----:B------:R-:W-:Y:S01]  /*0b90*/  @P0 FADD.FTZ R141, R104, R141 ;  /* 0x0000008d688d0221 */ /* 0x000fe20000010000 */
[----:B------:R-:W-:Y:S01]  /*0ba0*/  @P0 PRMT R104, RZ, 0x7610, R7 ;  /* 0x00007610ff680816 */ /* 0x000fe20000000007 */
[----:B------:R-:W-:Y:S02]  /*0bb0*/  FMUL.FTZ R142, R82, R151 ;  /* 0x00000097528e7220 */ /* 0x000fe40000410000 */
[----:B------:R-:W-:Y:S01]  /*0bc0*/  FMUL.FTZ R143, R83, R106 ;  /* 0x0000006a538f7220 */ /* 0x000fe20000410000 */
[----:B------:R-:W-:Y:S01]  /*0bd0*/  F2FP.BF16.PACK_AB R106, R141, R140 ;  /* 0x0000008c8d6a723e */ /* 0x000fe200000010ff */
[----:B------:R-:W-:Y:S01]  /*0be0*/  @P0 FADD.FTZ R142, R105, R142 ;  /* 0x0000008e698e0221 */ /* 0x000fe20000010000 */
[----:B------:R-:W-:Y:S01]  /*0bf0*/  F2FP.BF16.PACK_AB R105, R139, R138 ;  /* 0x0000008a8b69723e */ /* 0x000fe200000010ff */
[----:B------:R-:W-:Y:S01]  /*0c00*/  @P0 FADD.FTZ R143, R104, R143 ;  /* 0x0000008f688f0221 */ /* 0x000fe20000010000 */
[----:B------:R-:W-:-:S04]  /*0c10*/  F2FP.BF16.PACK_AB R104, R137, R136 ;  /* 0x000000888968723e */ /* 0x000fc800000010ff */
[----:B------:R-:W-:-:S05]  /*0c20*/  F2FP.BF16.PACK_AB R107, R143, R142 ;  /* 0x0000008e8f6b723e */ /* 0x000fca00000010ff */
[----:B------:R1:W-:Y:S02]  /*0c30*/  STG.E.128 [R146.64], R104 ;  /* 0x0000006892007986 */ /* 0x0003e4000c101d04 */
.L_x_6655:
[----:B------:R-:W-:Y:S05]  /*0c40*/  BSYNC B0 ;  /* 0x0000000000007941 */ /* 0x000fea0003800000 */
.L_x_6654:
[----:B------:R-:W-:Y:S01]  /*0c50*/  BSSY B0, `(.L_x_6656) ;  /* 0x000003a000007945 */ /* 0x000fe20003800000 */
[----:B------:R-:W-:Y:S05]  /*0c60*/  @!P2 BRA `(.L_x_6657) ;  /* 0x000003800000a947 */ /* 0x000fea0003800000 */
[----:B------:R-:W-:Y:S02]  /*0c70*/  ISETP.NE.U32.AND P0, PT, RZ, c[0x0][0x180], PT ;  /* 0x00006000ff007a0c */ /* 0x000fe40003f05070 */
[----:B-1----:R-:W-:Y:S02]  /*0c80*/  MOV R104, 0x10 ;  /* 0x0000001000687802 */ /* 0x002fe40000000f00 */
[----:B------:R-:W-:-:S03]  /*0c90*/  ISETP.NE.AND.EX P0, PT, RZ, c[0x0][0x184], PT, P0 ;  /* 0x00006100ff007a0c */ /* 0x000fc60003f05300 */
[----:B------:R-:W-:-:S06]  /*0ca0*/  IMAD.WIDE.U32 R104, R145, R104, c[0x0][0x170] ;  /* 0x00005c0091687625 */ /* 0x000fcc00078e0068 */
[----:B------:R-:W2:Y:S04]  /*0cb0*/  LDG.E.128 R104, [R104.64] ;  /* 0x0000000468687981 */ /* 0x000ea8000c1e1d00 */
[----:B------:R-:W-:-:S04]  /*0cc0*/  @P0 LEA R114, P5, R145, c[0x0][0x180], 0x4 ;  /* 0x0000600091720a11 */ /* 0x000fc800078a20ff */
[----:B------:R-:W-:-:S05]  /*0cd0*/  @P0 LEA.HI.X R115, R145, c[0x0][0x184], RZ, 0x4, P5 ;  /* 0x0000610091730a11 */ /* 0x000fca00028f24ff */
[----:B------:R2:W3:Y:S01]  /*0ce0*/  @P0 LDG.E.128 R4, [R114.64] ;  /* 0x0000000472040981 */ /* 0x0004e2000c1e1d00 */
[----:B------:R-:W-:Y:S02]  /*0cf0*/  LEA R146, P5, R145, c[0x0][0x188], 0x4 ;  /* 0x0000620091927a11 */ /* 0x000fe400078a20ff */
[--C-:B--2---:R-:W-:Y:S02]  /*0d00*/  PRMT R115, RZ, 0x7610, R104.reuse ;  /* 0x00007610ff737816 */ /* 0x104fe40000000068 */
[----:B------:R-:W-:Y:S02]  /*0d10*/  PRMT R113, RZ, 0x5410, R104 ;  /* 0x00005410ff717816 */ /* 0x000fe40000000068 */
[--C-:B------:R-:W-:Y:S01]  /*0d20*/  PRMT R117, RZ, 0x5410, R105.reuse ;  /* 0x00005410ff757816 */ /* 0x100fe20000000069 */
[-C--:B------:R-:W-:Y:S01]  /*0d30*/  FMUL.FTZ R104, R115, R144.reuse ;  /* 0x0000009073687220 */ /* 0x080fe20000410000 */
[----:B------:R-:W-:Y:S01]  /*0d40*/  PRMT R105, RZ, 0x7610, R105 ;  /* 0x00007610ff697816 */ /* 0x000fe20000000069 */
[----:B------:R-:W-:Y:S01]  /*0d50*/  FMUL.FTZ R113, R113, R144 ;  /* 0x0000009071717220 */ /* 0x000fe20000410000 */
[--C-:B------:R-:W-:Y:S01]  /*0d60*/  PRMT R119, RZ, 0x5410, R106.reuse ;  /* 0x00005410ff777816 */ /* 0x100fe2000000006a */
[----:B-----5:R-:W-:Y:S01]  /*0d70*/  FMUL.FTZ R114, R61, R104 ;  /* 0x000000683d727220 */ /* 0x020fe20000410000 */
[----:B------:R-:W-:Y:S01]  /*0d80*/  PRMT R147, RZ, 0x7610, R106 ;  /* 0x00007610ff937816 */ /* 0x000fe2000000006a */
[----:B------:R-:W-:Y:S01]  /*0d90*/  FMUL.FTZ R113, R60, R113 ;  /* 0x000000713c717220 */ /* 0x000fe20000410000 */
[----:B------:R-:W-:Y:S01]  /*0da0*/  PRMT R149, RZ, 0x5410, R107 ;  /* 0x00005410ff957816 */ /* 0x000fe2000000006b */
[-C--:B------:R-:W-:Y:S01]  /*0db0*/  FMUL.FTZ R117, R117, R144.reuse ;  /* 0x0000009075757220 */ /* 0x080fe20000410000 */
[--C-:B---3--:R-:W-:Y:S01]  /*0dc0*/  @P0 PRMT R104, RZ, 0x5410, R4.reuse ;  /* 0x00005410ff680816 */ /* 0x108fe20000000004 */
[-C--:B------:R-:W-:Y:S01]  /*0dd0*/  FMUL.FTZ R116, R105, R144.reuse ;  /* 0x0000009069747220 */ /* 0x080fe20000410000 */
[----:B------:R-:W-:Y:S01]  /*0de0*/  @P0 PRMT R115, RZ, 0x7610, R4 ;  /* 0x00007610ff730816 */ /* 0x000fe20000000004 */
[----:B------:R-:W-:Y:S01]  /*0df0*/  FMUL.FTZ R119, R119, R144 ;  /* 0x0000009077777220 */ /* 0x000fe20000410000 */
[----:B------:R-:W-:Y:S01]  /*0e00*/  @P0 PRMT R105, RZ, 0x7610, R5 ;  /* 0x00007610ff690816 */ /* 0x000fe20000000005 */
[----:B------:R-:W-:Y:S01]  /*0e10*/  @P0 FADD.FTZ R113, R104, R113 ;  /* 0x0000007168710221 */ /* 0x000fe20000010000 */
[----:B------:R-:W-:Y:S01]  /*0e20*/  @P0 PRMT R104, RZ, 0x5410, R5 ;  /* 0x00005410ff680816 */ /* 0x000fe20000000005 */
[----:B------:R-:W-:Y:S01]  /*0e30*/  @P0 FADD.FTZ R114, R115, R114 ;  /* 0x0000007273720221 */ /* 0x000fe20000010000 */
[----:B------:R-:W-:Y:S01]  /*0e40*/  PRMT R107, RZ, 0x7610, R107 ;  /* 0x00007610ff6b7816 */ /* 0x000fe2000000006b */
[----:B------:R-:W-:-:S02]  /*0e50*/  FMUL.FTZ R115, R62, R117 ;  /* 0x000000753e737220 */ /* 0x000fc40000410000 */
[----:B------:R-:W-:Y:S02]  /*0e60*/  FMUL.FTZ R116, R63, R116 ;  /* 0x000000743f747220 */ /* 0x000fe40000410000 */
[----:B------:R-:W-:Y:S01]  /*0e70*/  FMUL.FTZ R118, R147, R144 ;  /* 0x0000009093767220 */ /* 0x000fe20000410000 */
[----:B------:R-:W-:Y:S01]  /*0e80*/  LEA.HI.X R147, R145, c[0x0][0x18c], RZ, 0x4, P5 ;  /* 0x0000630091937a11 */ /* 0x000fe200028f24ff */
[----:B------:R-:W-:Y:S01]  /*0e90*/  @P0 FADD.FTZ R115, R104, R115 ;  /* 0x0000007368730221 */ /* 0x000fe20000010000 */
[----:B------:R-:W-:Y:S01]  /*0ea0*/  @P0 PRMT R104, RZ, 0x5410, R6 ;  /* 0x00005410ff680816 */ /* 0x000fe20000000006 */
[----:B------:R-:W-:Y:S01]  /*0eb0*/  @P0 FADD.FTZ R116, R105, R116 ;  /* 0x0000007469740221 */ /* 0x000fe20000010000 */
[----:B------:R-:W-:Y:S01]  /*0ec0*/  @P0 PRMT R105, RZ, 0x7610, R6 ;  /* 0x00007610ff690816 */ /* 0x000fe20000000006 */
[----:B------:R-:W-:Y:S01]  /*0ed0*/  FMUL.FTZ R117, R56, R119 ;  /* 0x0000007738757220 */ /* 0x000fe20000410000 */
[----:B------:R-:W-:Y:S01]  /*0ee0*/  IADD3 R145, R145, 0x100, RZ ;  /* 0x0000010091917810 */ /* 0x000fe20007ffe0ff */
[----:B------:R-:W-:-:S02]  /*0ef0*/  FMUL.FTZ R118, R57, R118 ;  /* 0x0000007639767220 */ /* 0x000fc40000410000 */
[-C--:B------:R-:W-:Y:S02]  /*0f00*/  FMUL.FTZ R149, R149, R144.reuse ;  /* 0x0000009095957220 */ /* 0x080fe40000410000 */
[----:B------:R-:W-:Y:S02]  /*0f10*/  FMUL.FTZ R120, R107, R144 ;  /* 0x000000906b787220 */ /* 0x000fe40000410000 */
[----:B------:R-:W-:Y:S01]  /*0f20*/  @P0 FADD.FTZ R117, R104, R117 ;  /* 0x0000007568750221 */ /* 0x000fe20000010000 */
[--C-:B------:R-:W-:Y:S01]  /*0f30*/  @P0 PRMT R104, RZ, 0x5410, R7.reuse ;  /* 0x00005410ff680816 */ /* 0x100fe20000000007 */
        /* <DEDUP_REMOVED lines=11> */
.L_x_6657:
[----:B------:R-:W-:Y:S05]  /*0ff0*/  BSYNC B0 ;  /* 0x0000000000007941 */ /* 0x000fea0003800000 */
.L_x_6656:
[----:B------:R-:W-:Y:S01]  /*1000*/  BSSY B0, `(.L_x_6658) ;  /* 0x000003a000007945 */ /* 0x000fe20003800000 */
[----:B------:R-:W-:Y:S05]  /*1010*/  @!P3 BRA `(.L_x_6659) ;  /* 0x000003800000b947 */ /* 0x000fea0003800000 */
[----:B------:R-:W-:Y:S01]  /*1020*/  ISETP.NE.U32.AND P0, PT, RZ, c[0x0][0x180], PT ;  /* 0x00006000ff007a0c */ /* 0x000fe20003f05070 */
[----:B-1----:R-:W-:-:S03]  /*1030*/  HFMA2.MMA R104, -RZ, RZ, 0, 9.5367431640625e-07 ;  /* 0x00000010ff687435 */ /* 0x002fc600000001ff */
        /* <DEDUP_REMOVED lines=20> */
[----:B------:R-:W-:Y:S01]  /*1180*/  FMUL.FTZ R124, R105, R144 ;  /* 0x00000090697c7220 */ /* 0x000fe20000410000 */
[----:B------:R-:W-:Y:S01]  /*1190*/  @P0 PRMT R105, RZ, 0x7610, R5 ;  /* 0x00007610ff690816 */ /* 0x000fe20000000005 */
[----:B------:R-:W-:Y:S01]  /*11a0*/  @P0 FADD.FTZ R121, R104, R121 ;  /* 0x0000007968790221 */ /* 0x000fe20000010000 */
[----:B------:R-:W-:Y:S01]  /*11b0*/  @P0 PRMT R104, RZ, 0x5410, R5 ;  /* 0x00005410ff680816 */ /* 0x000fe20000000005 */
[----:B------:R-:W-:Y:S01]  /*11c0*/  @P0 FADD.FTZ R122, R123, R122 ;  /* 0x0000007a7b7a0221 */ /* 0x000fe20000010000 */
[--C-:B------:R-:W-:Y:S01]  /*11d0*/  PRMT R149, RZ, 0x5410, R107.reuse ;  /* 0x00005410ff957816 */ /* 0x100fe2000000006b */
[----:B------:R-:W-:Y:S01]  /*11e0*/  FMUL.FTZ R123, R38, R125 ;  /* 0x0000007d267b7220 */ /* 0x000fe20000410000 */
[----:B------:R-:W-:Y:S01]  /*11f0*/  PRMT R107, RZ, 0x7610, R107 ;  /* 0x00007610ff6b7816 */ /* 0x000fe2000000006b */
[----:B------:R-:W-:-:S02]  /*1200*/  FMUL.FTZ R124, R39, R124 ;  /* 0x0000007c277c7220 */ /* 0x000fc40000410000 */
[-C--:B------:R-:W-:Y:S02]  /*1210*/  FMUL.FTZ R127, R127, R144.reuse ;  /* 0x000000907f7f7220 */ /* 0x080fe40000410000 */
        /* <DEDUP_REMOVED lines=24> */
.L_x_6659:
[----:B------:R-:W-:Y:S05]  /*13a0*/  BSYNC B0 ;  /* 0x0000000000007941 */ /* 0x000fea0003800000 */
.L_x_6658:
        /* <DEDUP_REMOVED lines=9> */
[----:B------:R2:W3:Y:S02]  /*1440*/  @P0 LDG.E.128 R4, [R130.64] ;  /* 0x0000000482040981 */ /* 0x0004e4000c1e1d00 */
        /* <DEDUP_REMOVED lines=9> */
[-C--:B------:R-:W-:Y:S01]  /*14e0*/  FMUL.FTZ R132, R105, R144.reuse ;  /* 0x0000009069847220 */ /* 0x080fe20000410000 */
[--C-:B------:R-:W-:Y:S01]  /*14f0*/  PRMT R149, RZ, 0x5410, R107.reuse ;  /* 0x00005410ff957816 */ /* 0x100fe2000000006b */
[----:B------:R-:W-:Y:S01]  /*1500*/  FMUL.FTZ R129, R12, R129 ;  /* 0x000000810c817220 */ /* 0x000fe20000410000 */
[--C-:B---3--:R-:W-:Y:S01]  /*1510*/  @P0 PRMT R104, RZ, 0x5410, R4.reuse ;  /* 0x00005410ff680816 */ /* 0x108fe20000000004 */
[----:B------:R-:W-:Y:S01]  /*1520*/  FMUL.FTZ R133, R133, R144 ;  /* 0x0000009085857220 */ /* 0x000fe20000410000 */
[----:B------:R-:W-:Y:S01]  /*1530*/  @P0 PRMT R105, RZ, 0x7610, R4 ;  /* 0x00007610ff690816 */ /* 0x000fe20000000004 */
[----:B------:R-:W-:Y:S01]  /*1540*/  FMUL.FTZ R132, R15, R132 ;  /* 0x000000840f847220 */ /* 0x000fe20000410000 */
[----:B------:R-:W-:Y:S01]  /*1550*/  PRMT R107, RZ, 0x7610, R107 ;  /* 0x00007610ff6b7816 */ /* 0x000fe2000000006b */
[----:B------:R-:W-:Y:S01]  /*1560*/  @P0 FADD.FTZ R129, R104, R129 ;  /* 0x0000008168810221 */ /* 0x000fe20000010000 */
[--C-:B------:R-:W-:Y:S01]  /*1570*/  @P0 PRMT R104, RZ, 0x5410, R5.reuse ;  /* 0x00005410ff680816 */ /* 0x100fe20000000005 */
[----:B------:R-:W-:Y:S01]  /*1580*/  @P0 FADD.FTZ R130, R105, R130 ;  /* 0x0000008269820221 */ /* 0x000fe20000010000 */
        /* <DEDUP_REMOVED lines=8> */
[----:B------:R-:W-:Y:S02]  /*1610*/  FMUL.FTZ R133, R8, R135 ;  /* 0x0000008708857220 */ /* 0x000fe40000410000 */
[----:B------:R-:W-:-:S02]  /*1620*/  FMUL.FTZ R134, R9, R134 ;  /* 0x0000008609867220 */ /* 0x000fc40000410000 */
[-C--:B------:R-:W-:Y:S02]  /*1630*/  FMUL.FTZ R149, R149, R144.reuse ;  /* 0x0000009095957220 */ /* 0x080fe40000410000 */
[----:B------:R-:W-:Y:S01]  /*1640*/  FMUL.FTZ R112, R107, R144 ;  /* 0x000000906b707220 */ /* 0x000fe20000410000 */
[----:B------:R-:W-:Y:S01]  /*1650*/  LEA R144, P5, R145, c[0x0][0x188], 0x4 ;  /* 0x0000620091907a11 */ /* 0x000fe200078a20ff */
[----:B------:R-:W-:Y:S01]  /*1660*/  @P0 FADD.FTZ R133, R104, R133 ;  /* 0x0000008568850221 */ /* 0x000fe20000010000 */
[--C-:B------:R-:W-:Y:S01]  /*1670*/  @P0 PRMT R104, RZ, 0x5410, R7.reuse ;  /* 0x00005410ff680816 */ /* 0x100fe20000000007 */
[----:B------:R-:W-:Y:S01]  /*1680*/  @P0 FADD.FTZ R134, R105, R134 ;  /* 0x0000008669860221 */ /* 0x000fe20000010000 */
[----:B------:R-:W-:Y:S01]  /*1690*/  @P0 PRMT R105, RZ, 0x7610, R7 ;  /* 0x00007610ff690816 */ /* 0x000fe20000000007 */
[----:B------:R-:W-:Y:S01]  /*16a0*/  FMUL.FTZ R135, R10, R149 ;  /* 0x000000950a877220 */ /* 0x000fe20000410000 */
[----:B------:R-:W-:Y:S01]  /*16b0*/  LEA.HI.X R145, R145, c[0x0][0x18c], RZ, 0x4, P5 ;  /* 0x0000630091917a11 */ /* 0x000fe200028f24ff */
        /* <DEDUP_REMOVED lines=8> */
.L_x_6661:
[----:B------:R-:W-:Y:S05]  /*1740*/  BSYNC B0 ;  /* 0x0000000000007941 */ /* 0x000fea0003800000 */
.L_x_6660:
[----:B-1----:R-:W-:Y:S01]  /*1750*/  FADD.FTZ R104, RZ, R136 ;  /* 0x00000088ff687221 */ /* 0x002fe20000010000 */
[C---:B------:R-:W-:Y:S02]  /*1760*/  ISETP.GT.U32.AND P0, PT, R2.reuse, 0x1ff, PT ;  /* 0x000001ff0200780c */ /* 0x040fe40003f04070 */
        /* <DEDUP_REMOVED lines=26> */
[----:B------:R-:W-:Y:S01]  /*1910*/  @P5 FADD.FTZ R104, R128, R105 ;  /* 0x0000006980685221 */ /* 0x000fe20000010000 */
        /* <DEDUP_REMOVED lines=13> */
.L_x_6674:
        /* <DEDUP_REMOVED lines=85> */
.L_x_6675:
[----:B------:R-:W-:Y:S01]  /*1f40*/  LOP3.LUT P0, RZ, R0, 0x1f, RZ, 0xc0, !PT ;  /* 0x0000001f00ff7812 */ /* 0x000fe2000780c0ff */
[----:B-1----:R-:W-:Y:S01]  /*1f50*/  FADD.FTZ R105, R148, R107 ;  /* 0x0000006b94697221 */ /* 0x002fe20000010000 */
[----:B------:R-:W-:Y:S01]  /*1f60*/  SHF.R.U32.HI R145, RZ, 0x5, R0 ;  /* 0x00000005ff917819 */ /* 0x000fe20000011600 */
[----:B------:R-:W-:Y:S01]  /*1f70*/  WARPSYNC 0xffffffff ;  /* 0xffffffff00007948 */ /* 0x000fe20003800000 */
[----:B------:R-:W-:Y:S02]  /*1f80*/  LOP3.LUT R147, R0, 0x1f, RZ, 0xc0, !PT ;  /* 0x0000001f00937812 */ /* 0x000fe400078ec0ff */
[----:B------:R-:W-:-:S07]  /*1f90*/  LOP3.LUT R145, R145, 0x7, RZ, 0xc0, !PT ;  /* 0x0000000791917812 */ /* 0x000fce00078ec0ff */
[----:B0-----:R-:W-:-:S05]  /*1fa0*/  @!P0 IADD3 R107, R106, R145, RZ ;  /* 0x000000916a6b8210 */ /* 0x001fca0007ffe0ff */
[----:B------:R0:W-:Y:S01]  /*1fb0*/  @!P0 STS.64 [R107.X8], R104 ;  /* 0x000000686b008388 */ /* 0x0001e20000008a00 */
[----:B------:R-:W-:-:S11]  /*1fc0*/  ISETP.GT.U32.AND P0, PT, R147, 0x7, PT ;  /* 0x000000079300780c */ /* 0x000fd60003f04070 */
[----:B------:R-:W-:Y:S01]  /*1fd0*/  BAR.SYNC.DEFER_BLOCKING 0x0 ;  /* 0x0000000000007b1d */ /* 0x000fe20000010000 */
[----:B0-----:R-:W-:Y:S01]  /*1fe0*/  CS2R R104, SRZ ;  /* 0x0000000000687805 */ /* 0x001fe2000001ff00 */
[----:B------:R-:W-:Y:S01]  /*1ff0*/  @!P0 IADD3 R147, R106, R147, RZ ;  /* 0x000000936a938210 */ /* 0x000fe20007ffe0ff */
[----:B------:R-:W-:Y:S01]  /*2000*/  HFMA2.MMA R106, -RZ, RZ, 0, 0 ;  /* 0x00000000ff6a7435 */ /* 0x000fe200000001ff */
[----:B------:R-:W-:Y:S02]  /*2010*/  ISETP.NE.AND P5, PT, RZ, UR6, PT ;  /* 0x00000006ff007c0c */ /* 0x000fe4000bfa5270 */
[----:B------:R-:W-:Y:S03]  /*2020*/  BSSY B0, `(.L_x_6664) ;  /* 0x0000065000007945 */ /* 0x000fe60003800000 */
[----:B------:R-:W-:-:S04]  /*2030*/  @!P0 MOV R106, R110 ;  /* 0x0000006e006a8202 */ /* 0x000fc80000000f00 */
[----:B------:R-:W-:Y:S01]  /*2040*/  I2F R150, R106 ;  /* 0x0000006a00967306 */ /* 0x000fe20000201400 */
[----:B------:R-:W0:Y:S04]  /*2050*/  SHFL.DOWN PT, R107, R106, 0x4, 0x1f ;  /* 0x08801f006a6b7f89 */ /* 0x000e2800000e0000 */
[----:B------:R1:W2:Y:S01]  /*2060*/  @!P0 LDS.64 R104, [R147.X8] ;  /* 0x0000000093688984 */ /* 0x0002a20000008a00 */
[----:B------:R-:W-:Y:S02]  /*2070*/  LOP3.LUT P0, RZ, R145, 0x1f, R0, 0xf8, !PT ;  /* 0x0000001f91ff7812 */ /* 0x000fe4000780f800 */
[----:B0-----:R-:W-:Y:S01]  /*2080*/  IADD3 R146, R107, R106, RZ ;  /* 0x0000006a6b927210 */ /* 0x001fe20007ffe0ff */
[----:B------:R-:W-:Y:S04]  /*2090*/  I2F R152, R107 ;  /* 0x0000006b00987306 */ /* 0x000fe80000201400 */
[----:B------:R-:W-:Y:S04]  /*20a0*/  SHFL.DOWN PT, R153, R146, 0x2, 0x1f ;  /* 0x08401f0092997f89 */ /* 0x000fe800000e0000 */
[----:B------:R-:W1:Y:S08]  /*20b0*/  I2F R148, R146 ;  /* 0x0000009200947306 */ /* 0x000e700000201400 */
[----:B-1----:R-:W0:Y:S01]  /*20c0*/  MUFU.RCP R147, R148 ;  /* 0x0000009400937308 */ /* 0x002e220000001000 */
[----:B--2---:R-:W1:Y:S04]  /*20d0*/  SHFL.DOWN PT, R149, R104, 0x4, 0x1f ;  /* 0x08801f0068957f89 */ /* 0x004e6800000e0000 */
[----:B------:R-:W2:Y:S01]  /*20e0*/  SHFL.DOWN PT, R144, R105, 0x4, 0x1f ;  /* 0x08801f0069907f89 */ /* 0x000ea200000e0000 */
[----:B-1----:R-:W-:-:S02]  /*20f0*/  FMUL.FTZ R151, R149, R152 ;  /* 0x0000009895977220 */ /* 0x002fc40000410000 */
[----:B------:R-:W-:Y:S02]  /*2100*/  FADD.FTZ R149, -R149, R104 ;  /* 0x0000006895957221 */ /* 0x000fe40000010100 */
[----:B------:R-:W-:Y:S02]  /*2110*/  FFMA.FTZ R154, R150, R104, R151 ;  /* 0x00000068969a7223 */ /* 0x000fe40000010097 */
[----:B------:R-:W-:Y:S02]  /*2120*/  FMUL.FTZ R149, R149, R149 ;  /* 0x0000009595957220 */ /* 0x000fe40000410000 */
[----:B0-----:R-:W-:Y:S02]  /*2130*/  FMUL.FTZ R107, R147, R154 ;  /* 0x0000009a936b7220 */ /* 0x001fe40000410000 */
[----:B------:R-:W-:Y:S01]  /*2140*/  FMUL.FTZ R149, R149, R150 ;  /* 0x0000009695957220 */ /* 0x000fe20000410000 */
[----:B------:R-:W-:Y:S01]  /*2150*/  IADD3 R150, R146, R153, RZ ;  /* 0x0000009992967210 */ /* 0x000fe20007ffe0ff */
[----:B--2---:R-:W-:Y:S01]  /*2160*/  FADD.FTZ R144, R144, R105 ;  /* 0x0000006990907221 */ /* 0x004fe20000010000 */
        /* <DEDUP_REMOVED lines=10> */
[----:B------:R-:W-:Y:S01]  /*2210*/  FFMA.FTZ R149, R148, R107, R147 ;  /* 0x0000006b94957223 */ /* 0x000fe20000010093 */
[----:B--2---:R-:W-:Y:S01]  /*2220*/  IADD3 R107, R150, R151, RZ ;  /* 0x00000097966b7210 */ /* 0x004fe20007ffe0ff */
[----:B------:R-:W-:Y:S01]  /*2230*/  FMUL.FTZ R147, R104, R104 ;  /* 0x0000006868937220 */ /* 0x000fe20000410000 */
[----:B------:R-:W-:Y:S01]  /*2240*/  I2F R151, R151 ;  /* 0x0000009700977306 */ /* 0x000fe20000201400 */
[----:B-1----:R-:W-:Y:S02]  /*2250*/  FMUL.FTZ R149, R146, R149 ;  /* 0x0000009592957220 */ /* 0x002fe40000410000 */
[----:B------:R-:W-:Y:S02]  /*2260*/  FMUL.FTZ R147, R148, R147 ;  /* 0x0000009394937220 */ /* 0x000fe40000410000 */
[----:B---3--:R-:W-:Y:S01]  /*2270*/  FADD.FTZ R105, R144, R105 ;  /* 0x0000006990697221 */ /* 0x008fe20000010000 */
[----:B------:R-:W0:Y:S01]  /*2280*/  SHFL.DOWN PT, R104, R149, 0x1, 0x1f ;  /* 0x08201f0095687f89 */ /* 0x000e2200000e0000 */
[----:B------:R-:W-:Y:S01]  /*2290*/  FMUL.FTZ R147, R147, R153 ;  /* 0x0000009993937220 */ /* 0x000fe20000410000 */
[----:B------:R-:W1:Y:S03]  /*22a0*/  I2F R107, R107 ;  /* 0x0000006b006b7306 */ /* 0x000e660000201400 */
[----:B------:R-:W-:-:S05]  /*22b0*/  FFMA.FTZ R105, R146, R147, R105 ;  /* 0x0000009392697223 */ /* 0x000fca0000010069 */
[----:B------:R-:W2:Y:S01]  /*22c0*/  SHFL.DOWN PT, R144, R105, 0x1, 0x1f ;  /* 0x08201f0069907f89 */ /* 0x000ea200000e0000 */
[----:B-1----:R1:W3:Y:S01]  /*22d0*/  MUFU.RCP R146, R107 ;  /* 0x0000006b00927308 */ /* 0x0022e20000001000 */
[----:B0-----:R-:W-:Y:S02]  /*22e0*/  FADD.FTZ R147, R149, -R104 ;  /* 0x8000006895937221 */ /* 0x001fe40000010000 */
[----:B------:R-:W-:Y:S01]  /*22f0*/  FMUL.FTZ R104, R104, R151 ;  /* 0x0000009768687220 */ /* 0x000fe20000410000 */
[----:B-1----:R-:W-:Y:S01]  /*2300*/  MOV R107, c[0x0][0x1e0] ;  /* 0x00007800006b7a02 */ /* 0x002fe20000000f00 */
[----:B------:R-:W-:Y:S02]  /*2310*/  FMUL.FTZ R147, R147, R147 ;  /* 0x0000009393937220 */ /* 0x000fe40000410000 */
[C---:B------:R-:W-:Y:S02]  /*2320*/  FFMA.FTZ R153, R106.reuse, R149, R104 ;  /* 0x000000956a997223 */ /* 0x040fe40000010068 */
[----:B------:R-:W-:-:S02]  /*2330*/  FMUL.FTZ R106, R106, R147 ;  /* 0x000000936a6a7220 */ /* 0x000fc40000410000 */
[----:B---3--:R-:W-:Y:S02]  /*2340*/  FMUL.FTZ R153, R146, R153 ;  /* 0x0000009992997220 */ /* 0x008fe40000410000 */
[----:B--2---:R-:W-:Y:S02]  /*2350*/  FADD.FTZ R147, R105, R144 ;  /* 0x0000009069937221 */ /* 0x004fe40000010000 */
[----:B------:R-:W-:Y:S02]  /*2360*/  FMUL.FTZ R106, R106, R151 ;  /* 0x000000976a6a7220 */ /* 0x000fe40000410000 */
[----:B------:R-:W0:Y:S02]  /*2370*/  SHFL.IDX PT, R153, R153, RZ, 0x1f ;  /* 0x00001fff99997589 */ /* 0x000e2400000e0000 */
        /* <DEDUP_REMOVED lines=20> */
[----:B-----5:R-:W-:Y:S02]  /*24c0*/  FFMA.FTZ R104, R92, R105, R100 ;  /* 0x000000695c687223 */ /* 0x020fe40000010064 */
        /* <DEDUP_REMOVED lines=26> */
.L_x_6665:
[----:B------:R-:W-:Y:S05]  /*2670*/  BSYNC B0 ;  /* 0x0000000000007941 */ /* 0x000fea0003800000 */
.L_x_6664:
[----:B------:R-:W-:Y:S01]  /*2680*/  BSSY B0, `(.L_x_6666) ;  /* 0x0000022000007945 */ /* 0x000fe20003800000 */
[----:B------:R-:W-:Y:S05]  /*2690*/  @!P2 BRA `(.L_x_6667) ;  /* 0x000002000000a947 */ /* 0x000fea0003800000 */
[--C-:B01----:R-:W-:Y:S01]  /*26a0*/  FADD.FTZ R105, R113, -R155.reuse ;  /* 0x8000009b71697221 */ /* 0x103fe20000010000 */
[----:B------:R-:W-:Y:S01]  /*26b0*/  HFMA2.MMA R150, -RZ, RZ, 0, 9.5367431640625e-07 ;  /* 0x00000010ff967435 */ /* 0x000fe200000001ff */
        /* <DEDUP_REMOVED lines=30> */
.L_x_6667:
[----:B------:R-:W-:Y:S05]  /*28a0*/  BSYNC B0 ;  /* 0x0000000000007941 */ /* 0x000fea0003800000 */
.L_x_6666:
[----:B------:R-:W-:Y:S01]  /*28b0*/  BSSY B0, `(.L_x_6668) ;  /* 0x0000022000007945 */ /* 0x000fe20003800000 */
[----:B------:R-:W-:Y:S05]  /*28c0*/  @!P3 BRA `(.L_x_6669) ;  /* 0x000002000000b947 */ /* 0x000fea0003800000 */
[--C-:B01----:R-:W-:Y:S01]  /*28d0*/  FADD.FTZ R105, R121, -R155.reuse ;  /* 0x8000009b79697221 */ /* 0x103fe20000010000 */
[----:B------:R-:W-:Y:S01]  /*28e0*/  MOV R150, 0x10 ;  /* 0x0000001000967802 */ /* 0x000fe20000000f00 */
        /* <DEDUP_REMOVED lines=30> */
.L_x_6669:
[----:B------:R-:W-:Y:S05]  /*2ad0*/  BSYNC B0 ;  /* 0x0000000000007941 */ /* 0x000fea0003800000 */
.L_x_6668:
        /* <DEDUP_REMOVED lines=22> */
[----:B------:R-:W-:Y:S02]  /*2c40*/  FFMA.FTZ R144, R19, R144, R27 ;  /* 0x0000009013907223 */ /* 0x000fe4000001001b */
[----:B------:R-:W-:Y:S02]  /*2c50*/  FFMA.FTZ R145, R21, R106, R29 ;  /* 0x0000006a15917223 */ /* 0x000fe4000001001d */
[----:B------:R-:W-:Y:S01]  /*2c60*/  FFMA.FTZ R149, R16, R149, R24 ;  /* 0x0000009510957223 */ /* 0x000fe20000010018 */
[----:B------:R-:W-:Y:S01]  /*2c70*/  F2FP.BF16.PACK_AB R107, R144, R107 ;  /* 0x0000006b906b723e */ /* 0x000fe200000010ff */
[----:B------:R-:W-:Y:S01]  /*2c80*/  FFMA.FTZ R148, R17, R148, R25 ;  /* 0x0000009411947223 */ /* 0x000fe20000010019 */
[----:B------:R-:W-:Y:S01]  /*2c90*/  F2FP.BF16.PACK_AB R104, R145, R104 ;  /* 0x000000689168723e */ /* 0x000fe200000010ff */
[----:B------:R-:W-:-:S02]  /*2ca0*/  FFMA.FTZ R146, R23, R146, R31 ;  /* 0x0000009217927223 */ /* 0x000fc4000001001f */
[----:B------:R-:W-:Y:S01]  /*2cb0*/  IMAD.WIDE.U32 R144, R111, R150, c[0x0][0x208] ;  /* 0x000082006f907625 */ /* 0x000fe200078e0096 */
[----:B------:R-:W-:Y:S02]  /*2cc0*/  F2FP.BF16.PACK_AB R106, R148, R149 ;  /* 0x00000095946a723e */ /* 0x000fe400000010ff */
[----:B------:R-:W-:-:S05]  /*2cd0*/  F2FP.BF16.PACK_AB R105, R146, R105 ;  /* 0x000000699269723e */ /* 0x000fca00000010ff */
[----:B------:R0:W-:Y:S02]  /*2ce0*/  STG.E.128 [R144.64], R104 ;  /* 0x0000006890007986 */ /* 0x0001e4000c101d04 */
.L_x_6671:
[----:B------:R-:W-:Y:S05]  /*2cf0*/  BSYNC B0 ;  /* 0x0000000000007941 */ /* 0x000fea0003800000 */
.L_x_6670:
[----:B------:R-:W-:Y:S02]  /*2d00*/  IADD3 R108, R108, c[0x0][0x160], RZ ;  /* 0x000058006c6c7a10 */ /* 0x000fe40007ffe0ff */
[----:B------:R-:W-:Y:S02]  /*2d10*/  LOP3.LUT P5, RZ, R109, 0xff, RZ, 0xc0, !PT ;  /* 0x000000ff6dff7812 */ /* 0x000fe400078ac0ff */
[----:B------:R-:W-:Y:S02]  /*2d20*/  ISETP.GE.AND P0, PT, R108, c[0x0][0x164], PT ;  /* 0x000059006c007a0c */ /* 0x000fe40003f06270 */
[----:B------:R-:W-:-:S11]  /*2d30*/  SEL R109, RZ, 0x1, P5 ;  /* 0x00000001ff6d7807 */ /* 0x000fd60002800000 */
[----:B01---5:R-:W-:Y:S01]  /*2d40*/  @P0 CALL.REL.NOINC `(.L_x_6672) ;  /* 0x0000001000000944 */ /* 0x023fe20003c00000 */
[----:B------:R-:W-:Y:S05]  /*2d50*/  BRA `(.L_x_6673) ;  /* 0xffffda7000007947 */ /* 0x000fea000383ffff */
.L_x_6672:
[----:B------:R-:W-:Y:S05]  /*2d60*/  EXIT ;  /* 0x000000000000794d */ /* 0x000fea0003800000 */
.L_x_6662:
[----:B------:R-:W-:Y:S01]  /*2d70*/  HFMA2.MMA R148, -RZ, RZ, 0, 5.9604644775390625e-08 ;  /* 0x00000001ff947435 */ /* 0x000fe200000001ff */
[----:B------:R-:W-:Y:S02]  /*2d80*/  MOV R107, R104 ;  /* 0x00000068006b7202 */ /* 0x000fe40000000f00 */
[----:B------:R-:W-:Y:S02]  /*2d90*/  MOV R105, 0x1f ;  /* 0x0000001f00697802 */ /* 0x000fe40000000f00 */
[----:B------:R-:W-:Y:S02]  /*2da0*/  MOV R150, 0xffffffff ;  /* 0xffffffff00967802 */ /* 0x000fe40000000f00 */
[----:B------:R-:W-:Y:S02]  /*2db0*/  MOV R144, 0x2dd0 ;  /* 0x00002dd000907802 */ /* 0x000fe40000000f00 */
[----:B0----5:R-:W-:Y:S05]  /*2dc0*/  CALL.REL.NOINC `($__internal_36_$__cuda_sm70_shflsync_bfly_p) ;  /* 0x000007b000007944 */ /* 0x021fea0003c00000 */
[----:B01----:R-:W-:Y:S05]  /*2dd0*/  BRA `(.L_x_6674) ;  /* 0xffffec1000007947 */ /* 0x003fea000383ffff */
.L_x_6663:
[----:B------:R-:W-:Y:S01]  /*2de0*/  HFMA2.MMA R148, -RZ, RZ, 0, 1.1920928955078125e-07 ;  /* 0x00000002ff947435 */ /* 0x000fe200000001ff */
[----:B------:R-:W-:Y:S02]  /*2df0*/  MOV R105, 0x1f ;  /* 0x0000001f00697802 */ /* 0x000fe40000000f00 */
[----:B------:R-:W-:-:S02]  /*2e00*/  MOV R150, 0xffffffff ;  /* 0xffffffff00967802 */ /* 0x000fc40000000f00 */
[----:B------:R-:W-:Y:S02]  /*2e10*/  MOV R144, 0x2e30 ;  /* 0x00002e3000907802 */ /* 0x000fe40000000f00 */
[----:B01---5:R-:W-:Y:S05]  /*2e20*/  CALL.REL.NOINC `($__internal_36_$__cuda_sm70_shflsync_bfly_p) ;  /* 0x0000075000007944 */ /* 0x023fea0003c00000 */
[----:B0-----:R-:W-:Y:S01]  /*2e30*/  HFMA2.MMA R148, -RZ, RZ, 0, 2.384185791015625e-07 ;  /* 0x00000004ff947435 */ /* 0x001fe200000001ff */
[----:B-1----:R-:W-:Y:S01]  /*2e40*/  FADD.FTZ R107, R107, R105 ;  /* 0x000000696b6b7221 */ /* 0x002fe20000010000 */
[----:B------:R-:W-:Y:S02]  /*2e50*/  MOV R105, 0x1f ;  /* 0x0000001f00697802 */ /* 0x000fe40000000f00 */
[----:B------:R-:W-:Y:S02]  /*2e60*/  MOV R150, 0xffffffff ;  /* 0xffffffff00967802 */ /* 0x000fe40000000f00 */
[----:B------:R-:W-:Y:S02]  /*2e70*/  MOV R144, 0x2e90 ;  /* 0x00002e9000907802 */ /* 0x000fe40000000f00 */
[----:B------:R-:W-:Y:S05]  /*2e80*/  CALL.REL.NOINC `($__internal_36_$__cuda_sm70_shflsync_bfly_p) ;  /* 0x000006f000007944 */ /* 0x000fea0003c00000 */
[----:B0-----:R-:W-:Y:S01]  /*2e90*/  HFMA2.MMA R148, -RZ, RZ, 0, 4.76837158203125e-07 ;  /* 0x00000008ff947435 */ /* 0x001fe200000001ff */
[----:B-1----:R-:W-:Y:S01]  /*2ea0*/  FADD.FTZ R107, R107, R105 ;  /* 0x000000696b6b7221 */ /* 0x002fe20000010000 */
[----:B------:R-:W-:Y:S02]  /*2eb0*/  MOV R105, 0x1f ;  /* 0x0000001f00697802 */ /* 0x000fe40000000f00 */
[----:B------:R-:W-:-:S02]  /*2ec0*/  MOV R150, 0xffffffff ;  /* 0xffffffff00967802 */ /* 0x000fc40000000f00 */
[----:B------:R-:W-:Y:S02]  /*2ed0*/  MOV R144, 0x2ef0 ;  /* 0x00002ef000907802 */ /* 0x000fe40000000f00 */
[----:B------:R-:W-:Y:S05]  /*2ee0*/  CALL.REL.NOINC `($__internal_36_$__cuda_sm70_shflsync_bfly_p) ;  /* 0x0000069000007944 */ /* 0x000fea0003c00000 */
[----:B0-----:R-:W-:Y:S01]  /*2ef0*/  HFMA2.MMA R148, -RZ, RZ, 0, 9.5367431640625e-07 ;  /* 0x00000010ff947435 */ /* 0x001fe200000001ff */
[----:B-1----:R-:W-:Y:S01]  /*2f00*/  FADD.FTZ R107, R107, R105 ;  /* 0x000000696b6b7221 */ /* 0x002fe20000010000 */
[----:B------:R-:W-:Y:S02]  /*2f10*/  MOV R105, 0x1f ;  /* 0x0000001f00697802 */ /* 0x000fe40000000f00 */
[----:B------:R-:W-:Y:S02]  /*2f20*/  MOV R150, 0xffffffff ;  /* 0xffffffff00967802 */ /* 0x000fe40000000f00 */
[----:B------:R-:W-:Y:S02]  /*2f30*/  MOV R144, 0x2f50 ;  /* 0x00002f5000907802 */ /* 0x000fe40000000f00 */
[----:B------:R-:W-:Y:S05]  /*2f40*/  CALL.REL.NOINC `($__internal_36_$__cuda_sm70_shflsync_bfly_p) ;  /* 0x0000063000007944 */ /* 0x000fea0003c00000 */
[----:B-1----:R-:W-:Y:S01]  /*2f50*/  FADD.FTZ R104, R107, R105 ;  /* 0x000000696b687221 */ /* 0x002fe20000010000 */
[----:B0-----:R-:W-:-:S03]  /*2f60*/  MOV R150, 0xffffffff ;  /* 0xffffffff00967802 */ /* 0x001fc60000000f00 */
        /* <DEDUP_REMOVED lines=64> */
[----:B------:R-:W-:Y:S01]  /*3370*/  FFMA.FTZ R105, R148, R148, R105 ;  /* 0x0000009494697223 */ /* 0x000fe20000010069 */
[----:B------:R-:W-:-:S03]  /*3380*/  HFMA2.MMA R148, -RZ, RZ, 0, 5.9604644775390625e-08 ;  /* 0x00000001ff947435 */ /* 0x000fc600000001ff */
[----:B------:R-:W-:Y:S01]  /*3390*/  @P6 FFMA.FTZ R146, R144, R144, R105 ;  /* 0x0000009090926223 */ /* 0x000fe20000010069 */
[----:B------:R-:W-:Y:S02]  /*33a0*/  MOV R105, 0x1f ;  /* 0x0000001f00697802 */ /* 0x000fe40000000f00 */
[----:B------:R-:W-:Y:S02]  /*33b0*/  MOV R144, 0x33e0 ;  /* 0x000033e000907802 */ /* 0x000fe40000000f00 */
[----:B------:R-:W-:Y:S02]  /*33c0*/  MOV R107, R146 ;  /* 0x00000092006b7202 */ /* 0x000fe40000000f00 */
[----:B------:R-:W-:Y:S05]  /*33d0*/  CALL.REL.NOINC `($__internal_36_$__cuda_sm70_shflsync_bfly_p) ;  /* 0x000001a000007944 */ /* 0x000fea0003c00000 */
[----:B0-----:R-:W-:Y:S01]  /*33e0*/  HFMA2.MMA R148, -RZ, RZ, 0, 1.1920928955078125e-07 ;  /* 0x00000002ff947435 */ /* 0x001fe200000001ff */
[----:B-1----:R-:W-:Y:S01]  /*33f0*/  FADD.FTZ R107, R146, R105 ;  /* 0x00000069926b7221 */ /* 0x002fe20000010000 */
[----:B------:R-:W-:Y:S02]  /*3400*/  MOV R105, 0x1f ;  /* 0x0000001f00697802 */ /* 0x000fe40000000f00 */
[----:B------:R-:W-:Y:S02]  /*3410*/  MOV R150, 0xffffffff ;  /* 0xffffffff00967802 */ /* 0x000fe40000000f00 */
[----:B------:R-:W-:-:S02]  /*3420*/  MOV R144, 0x3440 ;  /* 0x0000344000907802 */ /* 0x000fc40000000f00 */
[----:B------:R-:W-:Y:S05]  /*3430*/  CALL.REL.NOINC `($__internal_36_$__cuda_sm70_shflsync_bfly_p) ;  /* 0x0000014000007944 */ /* 0x000fea0003c00000 */
[----:B0-----:R-:W-:Y:S01]  /*3440*/  HFMA2.MMA R148, -RZ, RZ, 0, 2.384185791015625e-07 ;  /* 0x00000004ff947435 */ /* 0x001fe200000001ff */
[----:B-1----:R-:W-:Y:S01]  /*3450*/  FADD.FTZ R107, R107, R105 ;  /* 0x000000696b6b7221 */ /* 0x002fe20000010000 */
[----:B------:R-:W-:-:S02]  /*3460*/  MOV R105, 0x1f ;  /* 0x0000001f00697802 */ /* 0x000fc40000000f00 */
[----:B------:R-:W-:Y:S02]  /*3470*/  MOV R150, 0xffffffff ;  /* 0xffffffff00967802 */ /* 0x000fe40000000f00 */
[----:B------:R-:W-:Y:S02]  /*3480*/  MOV R144, 0x34a0 ;  /* 0x000034a000907802 */ /* 0x000fe40000000f00 */
[----:B------:R-:W-:Y:S05]  /*3490*/  CALL.REL.NOINC `($__internal_36_$__cuda_sm70_shflsync_bfly_p) ;  /* 0x000000e000007944 */ /* 0x000fea0003c00000 */
[----:B0-----:R-:W-:Y:S01]  /*34a0*/  HFMA2.MMA R148, -RZ, RZ, 0, 4.76837158203125e-07 ;  /* 0x00000008ff947435 */ /* 0x001fe200000001ff */
[----:B-1----:R-:W-:Y:S01]  /*34b0*/  FADD.FTZ R107, R107, R105 ;  /* 0x000000696b6b7221 */ /* 0x002fe20000010000 */
[----:B------:R-:W-:Y:S02]  /*34c0*/  MOV R105, 0x1f ;  /* 0x0000001f00697802 */ /* 0x000fe40000000f00 */
[----:B------:R-:W-:Y:S02]  /*34d0*/  MOV R150, 0xffffffff ;  /* 0xffffffff00967802 */ /* 0x000fe40000000f00 */
[----:B------:R-:W-:Y:S02]  /*34e0*/  MOV R144, 0x3500 ;  /* 0x0000350000907802 */ /* 0x000fe40000000f00 */
[----:B------:R-:W-:Y:S05]  /*34f0*/  CALL.REL.NOINC `($__internal_36_$__cuda_sm70_shflsync_bfly_p) ;  /* 0x0000008000007944 */ /* 0x000fea0003c00000 */
[----:B0-----:R-:W-:Y:S01]  /*3500*/  HFMA2.MMA R148, -RZ, RZ, 0, 9.5367431640625e-07 ;  /* 0x00000010ff947435 */ /* 0x001fe200000001ff */
[----:B-1----:R-:W-:Y:S01]  /*3510*/  FADD.FTZ R107, R107, R105 ;  /* 0x000000696b6b7221 */ /* 0x002fe20000010000 */
[----:B------:R-:W-:-:S02]  /*3520*/  MOV R105, 0x1f ;  /* 0x0000001f00697802 */ /* 0x000fc40000000f00 */
[----:B------:R-:W-:Y:S02]  /*3530*/  MOV R150, 0xffffffff ;  /* 0xffffffff00967802 */ /* 0x000fe40000000f00 */
[----:B------:R-:W-:Y:S02]  /*3540*/  MOV R144, 0x3560 ;  /* 0x0000356000907802 */ /* 0x000fe40000000f00 */
[----:B------:R-:W-:Y:S05]  /*3550*/  CALL.REL.NOINC `($__internal_36_$__cuda_sm70_shflsync_bfly_p) ;  /* 0x0000002000007944 */ /* 0x000fea0003c00000 */
[----:B01----:R-:W-:Y:S01]  /*3560*/  MOV R148, R105 ;  /* 0x0000006900947202 */ /* 0x003fe20000000f00 */
[----:B------:R-:W-:Y:S05]  /*3570*/  BRA `(.L_x_6675) ;  /* 0xffffe9c000007947 */ /* 0x000fea000383ffff */
        .weak           $__internal_36_$__cuda_sm70_shflsync_bfly_p
        .type           $__internal_36_$__cuda_sm70_shflsync_bfly_p,@function
        .size           $__internal_36_$__cuda_sm70_shflsync_bfly_p,(.L_x_29100 - $__internal_36_$__cuda_sm70_shflsync_bfly_p)
$__internal_36_$__cuda_sm70_shflsync_bfly_p:
[----:B------:R-:W-:Y:S01]  /*3580*/  HFMA2.MMA R145, -RZ, RZ, 0, 0 ;  /* 0x00000000ff917435 */ /* 0x000fe200000001ff */
[----:B------:R-:W-:Y:S04]  /*3590*/  WARPSYNC R150 ;  /* 0x0000009600007348 */ /* 0x000fe80003800000 */
[----:B------:R0:W1:Y:S01]  /*35a0*/  SHFL.BFLY PT, R105, R107, R148, R105 ;  /* 0x0c0000946b697389 */ /* 0x00006200000e0069 */
[----:B------:R-:W-:Y:S05]  /*35b0*/  RET.REL.NODEC R144 `(_ZN10layer_norm13ln_fwd_kernelINS_13Kernel_traitsIf13__nv_bfloat16S2_S2_fjLj8192ELj1ELj1ELj8ELj16ENS_18Kernel_traits_baseILj8192EfS2_S2_S2_fjLj256EEEEELb0ELb1ELb0ELb0EEEvNS_9FwdParamsE) ;  /* 0xffffca4090007950 */ /* 0x000fea0003c3ffff */
.L_x_6676:
        /* <DEDUP_REMOVED lines=12> */
.L_x_29100:


//--------------------- .text._ZN10layer_norm13ln_fwd_kernelINS_13Kernel_traitsIf13__nv_bfloat16S2_S2_fjLj8192ELj1ELj1ELj8ELj16ENS_18Kernel_traits_baseILj8192EfS2_S2_S2_fjLj256EEEEELb0ELb1ELb0ELb1EEEvNS_9FwdParamsE --------------------------
	.section	.text._ZN10layer_norm13ln_fwd_kernelINS_13Kernel_traitsIf13__nv_bfloat16S2_S2_fjLj8192ELj1ELj1ELj8ELj16ENS_18Kernel_traits_baseILj8192EfS2_S2_S2_fjLj256EEEEELb0ELb1ELb0ELb1EEEvNS_9FwdParamsE,"ax",@progbits
	.sectioninfo	@"SHI_REGISTERS=168"
	.align	128
        .global         _ZN10layer_norm13ln_fwd_kernelINS_13Kernel_traitsIf13__nv_bfloat16S2_S2_fjLj8192ELj1ELj1ELj8ELj16ENS_18Kernel_traits_baseILj8192EfS2_S2_S2_fjLj256EEEEELb0ELb1ELb0ELb1EEEvNS_9FwdParamsE
        .type           _ZN10layer_norm13ln_fwd_kernelINS_13Kernel_traitsIf13__nv_bfloat16S2_S2_fjLj8192ELj1ELj1ELj8ELj16ENS_18Kernel_traits_baseILj8192EfS2_S2_S2_fjLj256EEEEELb0ELb1ELb0ELb1EEEvNS_9FwdParamsE,@function
        .size           _ZN10layer_norm13ln_fwd_kernelINS_13Kernel_traitsIf13__nv_bfloat16S2_S2_fjLj8192ELj1ELj1ELj8ELj16ENS_18Kernel_traits_baseILj8192EfS2_S2_S2_fjLj256EEEEELb0ELb1ELb0ELb1EEEvNS_9FwdParamsE,(.L_x_29101 - _ZN10layer_norm13ln_fwd_kernelINS_13Kernel_traitsIf13__nv_bfloat16S2_S2_fjLj8192ELj1ELj1ELj8ELj16ENS_18Kernel_traits_baseILj8192EfS2_S2_S2_fjLj256EEEEELb0ELb1ELb0ELb1EEEvNS_9FwdParamsE)
        .other          _ZN10layer_norm13ln_fwd_kernelINS_13Kernel_traitsIf13__nv_bfloat16S2_S2_fjLj8192ELj1ELj1ELj8ELj16ENS_18Kernel_traits_baseILj8192EfS2_S2_S2_fjLj256EEEEELb0ELb1ELb0ELb1EEEvNS_9FwdParamsE,@"STO_CUDA_ENTRY STV_DEFAULT"
_ZN10layer_norm13ln_fwd_kernelINS_13Kernel_traitsIf13__nv_bfloat16S2_S2_fjLj8192ELj1ELj1ELj8ELj16ENS_18Kernel_traits_baseILj8192EfS2_S2_S2_fjLj256EEEEELb0ELb1ELb0ELb1EEEvNS_9FwdParamsE:
.text._ZN10layer_norm13ln_fwd_kernelINS_13Kernel_traitsIf13__nv_bfloat16S2_S2_fjLj8192ELj1ELj1ELj8ELj16ENS_18Kernel_traits_baseILj8192EfS2_S2_S2_fjLj256EEEEELb0ELb1ELb0ELb1EEEvNS_9FwdParamsE:
        /* <DEDUP_REMOVED lines=24> */
[----:B------:R-:W-:Y:S02]  /*0180*/  LOP3.LUT R4, R2, 0x1fe0, RZ, 0xc0, !PT ;  /* 0x00001fe002047812 */ /* 0x000fe400078ec0ff */
[----:B------:R-:W-:Y:S02]  /*0190*/  LOP3.LUT R2, R0, 0xff, RZ, 0xc0, !PT ;  /* 0x000000ff00027812 */ /* 0x000fe400078ec0ff */
[----:B------:R-:W-:Y:S02]  /*01a0*/  IADD3 R6, P3, R4, c[0x0][0x218], RZ ;  /* 0x0000860004067a10 */ /* 0x000fe40007f7e0ff */
[----:B------:R-:W-:Y:S02]  /*01b0*/  LEA R104, P1, R2, c[0x0][0x1c8], 0x5 ;  /* 0x0000720002687a11 */ /* 0x000fe400078228ff */
[----:B------:R-:W-:-:S02]  /*01c0*/  IADD3.X R7, RZ, c[0x0][0x21c], RZ, P3, !PT ;  /* 0x00008700ff077a10 */ /* 0x000fc40001ffe4ff */
[----:B------:R-:W-:Y:S02]  /*01d0*/  IADD3 R4, P2, R4, c[0x0][0x1b0], RZ ;  /* 0x00006c0004047a10 */ /* 0x000fe40007f5e0ff */
[----:B------:R-:W-:Y:S01]  /*01e0*/  IADD3.X R105, RZ, c[0x0][0x1cc], RZ, P1, !PT ;  /* 0x00007300ff697a10 */ /* 0x000fe20000ffe4ff */
[----:B------:R0:W5:Y:S01]  /*01f0*/  @P0 LDG.E.128 R100, [R6.64] ;  /* 0x0000000406640981 */ /* 0x000162000c1e1d00 */
[----:B------:R-:W-:Y:S02]  /*0200*/  IADD3.X R5, RZ, c[0x0][0x1b4], RZ, P2, !PT ;  /* 0x00006d00ff057a10 */ /* 0x000fe400017fe4ff */
[----:B-1----:R-:W-:Y:S01]  /*0210*/  IADD3 R112, R3, UR6, RZ ;  /* 0x0000000603707c10 */ /* 0x002fe2000fffe0ff */
[----:B------:R0:W5:Y:S03]  /*0220*/  @P0 LDG.E.128 R96, [R6.64+0x10] ;  /* 0x0000100406600981 */ /* 0x000166000c1e1d00 */
[----:B------:R-:W-:Y:S01]  /*0230*/  ISETP.GE.AND P3, PT, R112, c[0x0][0x164], PT ;  /* 0x0000590070007a0c */ /* 0x000fe20003f66270 */
        /* <DEDUP_REMOVED lines=14> */
[----:B------:R1:W5:Y:S04]  /*0320*/  LDG.E.128 R40, [R4.64+0x6010] ;  /* 0x0060100404287981 */ /* 0x000368000c1e1d00 */
        /* <DEDUP_REMOVED lines=8> */
[----:B------:R-:W-:Y:S01]  /*03b0*/  SHF.L.U32 R3, R3, 0x3, RZ ;  /* 0x0000000303037819 */ /* 0x000fe200000006ff */
[----:B------:R-:W-:Y:S01]  /*03c0*/  HFMA2.MMA R114, -RZ, RZ, 0, 5.9604644775390625e-08 ;  /* 0x00000001ff727435 */ /* 0x000fe200000001ff */
[----:B------:R-:W-:Y:S01]  /*03d0*/  SHF.R.U32.HI R115, RZ, 0x5, R0 ;  /* 0x00000005ff737819 */ /* 0x000fe20000011600 */
[----:B------:R-:W-:Y:S01]  /*03e0*/  ULDC.U8 UR6, c[0x0][0x1f0] ;  /* 0x00007c0000067ab9 */ /* 0x000fe20000000000 */
[----:B------:R-:W-:-:S02]  /*03f0*/  LOP3.LUT R113, R0, 0x1f, RZ, 0xc0, !PT ;  /* 0x0000001f00717812 */ /* 0x000fc400078ec0ff */
[----:B------:R-:W-:Y:S02]  /*0400*/  LOP3.LUT R115, R115, 0x7, RZ, 0xc0, !PT ;  /* 0x0000000773737812 */ /* 0x000fe400078ec0ff */
[----:B------:R-:W-:Y:S02]  /*0410*/  IADD3 R116, R3, 0x8, RZ ;  /* 0x0000000803747810 */ /* 0x000fe40007ffe0ff */
.L_x_6680:
[----:B------:R-:W-:Y:S01]  /*0420*/  ISETP.NE.U32.AND P1, PT, RZ, c[0x0][0x1c0], PT ;  /* 0x00007000ff007a0c */ /* 0x000fe20003f25070 */
[----:B-1----:R-:W-:Y:S01]  /*0430*/  IMAD R104, R112, c[0x0][0x168], RZ ;  /* 0x00005a0070687a24 */ /* 0x002fe200078e02ff */
[----:B------:R-:W-:Y:S02]  /*0440*/  ISETP.NE.U32.AND P0, PT, RZ, c[0x0][0x180], PT ;  /* 0x00006000ff007a0c */ /* 0x000fe40003f05070 */
[----:B------:R-:W-:Y:S02]  /*0450*/  ISETP.NE.AND.EX P1, PT, RZ, c[0x0][0x1c4], PT, P1 ;  /* 0x00007100ff007a0c */ /* 0x000fe40003f25310 */
[----:B------:R-:W-:Y:S02]  /*0460*/  SHF.R.S32.HI R105, RZ, 0x1f, R104 ;  /* 0x0000001fff697819 */ /* 0x000fe40000011468 */
[----:B------:R-:W-:-:S02]  /*0470*/  ISETP.NE.AND.EX P0, PT, RZ, c[0x0][0x184], PT, P0 ;  /* 0x00006100ff007a0c */ /* 0x000fc40003f05300 */
        /* <DEDUP_REMOVED lines=10> */
[----:B0-----:R0:W4:Y:S01]  /*0520*/  @P0 LDG.E.128 R4, [R110.64] ;  /* 0x000000046e040981 */ /* 0x001122000c1e1d00 */
[----:B------:R-:W-:Y:S02]  /*0530*/  MOV R146, 0x3f800000 ;  /* 0x3f80000000927802 */ /* 0x000fe40000000f00 */
[----:B------:R-:W-:Y:S02]  /*0540*/  SHF.R.U32.HI R152, RZ, 0x1c, R109 ;  /* 0x0000001cff987819 */ /* 0x000fe4000001166d */
[----:B------:R-:W-:Y:S02]  /*0550*/  IADD3 R137, R109, 0x100, RZ ;  /* 0x000001006d897810 */ /* 0x000fe40007ffe0ff */
[----:B--2---:R-:W-:Y:S02]  /*0560*/  @P1 PRMT R146, RZ, 0x5410, R104 ;  /* 0x00005410ff921816 */ /* 0x004fe40000000068 */
[--C-:B---3--:R-:W-:Y:S02]  /*0570*/  PRMT R105, RZ, 0x5410, R124.reuse ;  /* 0x00005410ff697816 */ /* 0x108fe4000000007c */
[----:B------:R-:W-:-:S02]  /*0580*/  PRMT R107, RZ, 0x7610, R124 ;  /* 0x00007610ff6b7816 */ /* 0x000fc4000000007c */
[----:B0-----:R-:W-:Y:S01]  /*0590*/  PRMT R111, RZ, 0x5410, R125 ;  /* 0x00005410ff6f7816 */ /* 0x001fe2000000007d */
[-C--:B------:R-:W-:Y:S01]  /*05a0*/  FMUL.FTZ R105, R105, R146.reuse ;  /* 0x0000009269697220 */ /* 0x080fe20000410000 */
[----:B----4-:R-:W-:Y:S01]  /*05b0*/  @P0 PRMT R104, RZ, 0x5410, R4 ;  /* 0x00005410ff680816 */ /* 0x010fe20000000004 */
[-C--:B------:R-:W-:Y:S01]  /*05c0*/  FMUL.FTZ R118, R107, R146.reuse ;  /* 0x000000926b767220 */ /* 0x080fe20000410000 */
[----:B------:R-:W-:Y:S01]  /*05d0*/  PRMT R119, RZ, 0x5410, R126 ;  /* 0x00005410ff777816 */ /* 0x000fe2000000007e */
[----:B-----5:R-:W-:Y:S01]  /*05e0*/  FMUL.FTZ R117, R36, R105 ;  /* 0x0000006924757220 */ /* 0x020fe20000410000 */
[----:B------:R-:W-:Y:S01]  /*05f0*/  @P0 PRMT R105, RZ, 0x7610, R4 ;  /* 0x00007610ff690816 */ /* 0x000fe20000000004 */
[----:B------:R-:W-:Y:S01]  /*0600*/  FMUL.FTZ R111, R111, R146 ;  /* 0x000000926f6f7220 */ /* 0x000fe20000410000 */
[----:B------:R-:W-:Y:S01]  /*0610*/  PRMT R121, RZ, 0x7610, R126 ;  /* 0x00007610ff797816 */ /* 0x000fe2000000007e */
[----:B------:R-:W-:Y:S01]  /*0620*/  @P0 FADD.FTZ R117, R117, R104 ;  /* 0x0000006875750221 */ /* 0x000fe20000010000 */
[----:B------:R-:W-:Y:S01]  /*0630*/  @P0 PRMT R104, RZ, 0x5410, R5 ;  /* 0x00005410ff680816 */ /* 0x000fe20000000005 */
[----:B------:R-:W-:Y:S01]  /*0640*/  FMUL.FTZ R118, R37, R118 ;  /* 0x0000007625767220 */ /* 0x000fe20000410000 */
[----:B------:R-:W-:Y:S01]  /*0650*/  PRMT R123, RZ, 0x5410, R127 ;  /* 0x00005410ff7b7816 */ /* 0x000fe2000000007f */
[-C--:B------:R-:W-:Y:S01]  /*0660*/  FMUL.FTZ R107, R119, R146.reuse ;  /* 0x00000092776b7220 */ /* 0x080fe20000410000 */
[----:B------:R-:W-:Y:S01]  /*0670*/  PRMT R125, RZ, 0x7610, R125 ;  /* 0x00007610ff7d7816 */ /* 0x000fe2000000007d */
[----:B------:R-:W-:Y:S01]  /*0680*/  FMUL.FTZ R119, R38, R111 ;  /* 0x0000006f26777220 */ /* 0x000fe20000410000 */
[----:B------:R-:W-:Y:S01]  /*0690*/  PRMT R127, RZ, 0x7610, R127 ;  /* 0x00007610ff7f7816 */ /* 0x000fe2000000007f */
[----:B------:R-:W-:Y:S01]  /*06a0*/  @P0 FADD.FTZ R118, R118, R105 ;  /* 0x0000006976760221 */ /* 0x000fe20000010000 */
[----:B------:R-:W-:Y:S01]  /*06b0*/  @P0 PRMT R105, RZ, 0x5410, R6 ;  /* 0x00005410ff690816 */ /* 0x000fe20000000006 */
[----:B------:R-:W-:Y:S01]  /*06c0*/  @P0 FADD.FTZ R119, R119, R104 ;  /* 0x0000006877770221 */ /* 0x000fe20000010000 */
[----:B------:R-:W-:Y:S01]  /*06d0*/  SHF.L.U32 R124, R109, 0x4, RZ ;  /* 0x000000046d7c7819 */ /* 0x000fe200000006ff */
[----:B------:R-:W-:Y:S01]  /*06e0*/  FMUL.FTZ R120, R32, R107 ;  /* 0x0000006b20787220 */ /* 0x000fe20000410000 */
[----:B------:R-:W-:Y:S01]  /*06f0*/  F2FP.BF16.PACK_AB R128, R118, R117 ;  /* 0x000000757680723e */ /* 0x000fe200000010ff */
[----:B------:R-:W-:-:S02]  /*0700*/  FMUL.FTZ R104, R121, R146 ;  /* 0x0000009279687220 */ /* 0x000fc40000410000 */
[----:B------:R-:W-:Y:S02]  /*0710*/  FMUL.FTZ R123, R123, R146 ;  /* 0x000000927b7b7220 */ /* 0x000fe40000410000 */
[----:B------:R-:W-:Y:S01]  /*0720*/  @P0 FADD.FTZ R120, R120, R105 ;  /* 0x0000006978780221 */ /* 0x000fe20000010000 */
[----:B------:R-:W-:Y:S01]  /*0730*/  @P0 PRMT R105, RZ, 0x5410, R7 ;  /* 0x00005410ff690816 */ /* 0x000fe20000000007 */
[----:B------:R-:W-:Y:S01]  /*0740*/  FMUL.FTZ R121, R33, R104 ;  /* 0x0000006821797220 */ /* 0x000fe20000410000 */
[----:B------:R-:W-:Y:S01]  /*0750*/  @P0 PRMT R104, RZ, 0x7610, R6 ;  /* 0x00007610ff680816 */ /* 0x000fe20000000006 */
[----:B------:R-:W-:Y:S02]  /*0760*/  FMUL.FTZ R122, R34, R123 ;  /* 0x0000007b227a7220 */ /* 0x000fe40000410000 */
[-C--:B------:R-:W-:Y:S02]  /*0770*/  FMUL.FTZ R106, R127, R146.reuse ;  /* 0x000000927f6a7220 */ /* 0x080fe40000410000 */
[----:B------:R-:W-:-:S02]  /*0780*/  FMUL.FTZ R126, R125, R146 ;  /* 0x000000927d7e7220 */ /* 0x000fc40000410000 */
[----:B------:R-:W-:Y:S01]  /*0790*/  @P0 FADD.FTZ R121, R121, R104 ;  /* 0x0000006879790221 */ /* 0x000fe20000010000 */
[----:B------:R-:W-:Y:S01]  /*07a0*/  @P0 PRMT R104, RZ, 0x7610, R7 ;  /* 0x00007610ff680816 */ /* 0x000fe20000000007 */
[----:B------:R-:W-:Y:S01]  /*07b0*/  @P0 FADD.FTZ R122, R122, R105 ;  /* 0x000000697a7a0221 */ /* 0x000fe20000010000 */
[----:B------:R-:W-:Y:S01]  /*07c0*/  @P0 PRMT R105, RZ, 0x7610, R5 ;  /* 0x00007610ff690816 */ /* 0x000fe20000000005 */
[----:B------:R-:W-:Y:S01]  /*07d0*/  FMUL.FTZ R123, R35, R106 ;  /* 0x0000006a237b7220 */ /* 0x000fe20000410000 */
[----:B------:R-:W-:Y:S01]  /*07e0*/  IADD3 R106, P1, R124, c[0x0][0x188], RZ ;  /* 0x000062007c6a7a10 */ /* 0x000fe20007f3e0ff */
[----:B------:R-:W-:Y:S01]  /*07f0*/  FMUL.FTZ R126, R39, R126 ;  /* 0x0000007e277e7220 */ /* 0x000fe20000410000 */
[----:B------:R-:W-:Y:S01]  /*0800*/  F2FP.BF16.PACK_AB R130, R121, R120 ;  /* 0x000000787982723e */ /* 0x000fe200000010ff */
[----:B------:R-:W-:Y:S01]  /*0810*/  @P0 FADD.FTZ R123, R123, R104 ;  /* 0x000000687b7b0221 */ /* 0x000fe20000010000 */
[----:B------:R-:W-:Y:S01]  /*0820*/  IADD3.X R107, R152, c[0x0][0x18c], RZ, P1, !PT ;  /* 0x00006300986b7a10 */ /* 0x000fe20000ffe4ff */
[----:B------:R-:W-:-:S02]  /*0830*/  @P0 FADD.FTZ R126, R126, R105 ;  /* 0x000000697e7e0221 */ /* 0x000fc40000010000 */
[----:B------:R-:W-:Y:S01]  /*0840*/  IMAD.WIDE.U32 R104, R137, R108, c[0x0][0x170] ;  /* 0x00005c0089687625 */ /* 0x000fe200078e006c */
[----:B------:R-:W-:Y:S02]  /*0850*/  F2FP.BF16.PACK_AB R131, R123, R122 ;  /* 0x0000007a7b83723e */ /* 0x000fe400000010ff */
[----:B------:R-:W-:Y:S02]  /*0860*/  F2FP.BF16.PACK_AB R129, R126, R119 ;  /* 0x000000777e81723e */ /* 0x000fe400000010ff */
[----:B------:R-:W-:-:S03]  /*0870*/  @P0 LEA R110, P1, R137, c[0x0][0x180], 0x4 ;  /* 0x00006000896e0a11 */ /* 0x000fc600078220ff */
[----:B------:R0:W-:Y:S04]  /*0880*/  STG.E.128 [R106.64], R128 ;  /* 0x000000806a007986 */ /* 0x0001e8000c101d04 */
[----:B------:R-:W0:Y:S01]  /*0890*/  LDG.E.128 R132, [R104.64] ;  /* 0x0000000468847981 */ /* 0x000e22000c1e1d00 */
[----:B------:R-:W-:-:S05]  /*08a0*/  @P0 LEA.HI.X R111, R137, c[0x0][0x184], RZ, 0x4, P1 ;  /* 0x00006100896f0a11 */ /* 0x000fca00008f24ff */
[----:B------:R1:W2:Y:S01]  /*08b0*/  @P0 LDG.E.128 R4, [R110.64] ;  /* 0x000000046e040981 */ /* 0x0002a2000c1e1d00 */
[----:B------:R-:W-:Y:S02]  /*08c0*/  IADD3 R147, R109, 0x200, RZ ;  /* 0x000002006d937810 */ /* 0x000fe40007ffe0ff */
[----:B0-----:R-:W-:Y:S02]  /*08d0*/  PRMT R107, RZ, 0x7610, R132 ;  /* 0x00007610ff6b7816 */ /* 0x001fe40000000084 */
[----:B------:R-:W-:Y:S02]  /*08e0*/  PRMT R131, RZ, 0x5410, R134 ;  /* 0x00005410ff837816 */ /* 0x000fe40000000086 */
[----:B------:R-:W-:Y:S01]  /*08f0*/  PRMT R105, RZ, 0x5410, R132 ;  /* 0x00005410ff697816 */ /* 0x000fe20000000084 */
[-C--:B------:R-:W-:Y:S01]  /*0900*/  FMUL.FTZ R104, R107, R146.reuse ;  /* 0x000000926b687220 */ /* 0x080fe20000410000 */
[--C-:B-1----:R-:W-:Y:S01]  /*0910*/  PRMT R111, RZ, 0x5410, R133.reuse ;  /* 0x00005410ff6f7816 */ /* 0x102fe20000000085 */
[----:B------:R-:W-:Y:S01]  /*0920*/  FMUL.FTZ R131, R131, R146 ;  /* 0x0000009283837220 */ /* 0x000fe20000410000 */
[----:B------:R-:W-:Y:S01]  /*0930*/  PRMT R127, RZ, 0x7610, R133 ;  /* 0x00007610ff7f7816 */ /* 0x000fe20000000085 */
[----:B------:R-:W-:Y:S01]  /*0940*/  FMUL.FTZ R129, R29, R104 ;  /* 0x000000681d817220 */ /* 0x000fe20000410000 */
[----:B--2---:R-:W-:Y:S01]  /*0950*/  @P0 PRMT R104, RZ, 0x7610, R4 ;  /* 0x00007610ff680816 */ /* 0x004fe20000000004 */
[----:B------:R-:W-:Y:S01]  /*0960*/  FMUL.FTZ R131, R24, R131 ;  /* 0x0000008318837220 */ /* 0x000fe20000410000 */
[----:B------:R-:W-:Y:S01]  /*0970*/  PRMT R133, RZ, 0x5410, R135 ;  /* 0x00005410ff857816 */ /* 0x000fe20000000087 */
[-C--:B------:R-:W-:Y:S01]  /*0980*/  FMUL.FTZ R125, R105, R146.reuse ;  /* 0x00000092697d7220 */ /* 0x080fe20000410000 */
[----:B------:R-:W-:Y:S01]  /*0990*/  PRMT R105, RZ, 0x7610, R134 ;  /* 0x00007610ff697816 */ /* 0x000fe20000000086 */
[----:B------:R-:W-:Y:S01]  /*09a0*/  @P0 FADD.FTZ R129, R104, R129 ;  /* 0x0000008168810221 */ /* 0x000fe20000010000 */
[----:B------:R-:W-:Y:S01]  /*09b0*/  @P0 PRMT R104, RZ, 0x5410, R6 ;  /* 0x00005410ff680816 */ /* 0x000fe20000000006 */
[-C--:B------:R-:W-:Y:S01]  /*09c0*/  FMUL.FTZ R133, R133, R146.reuse ;  /* 0x0000009285857220 */ /* 0x080fe20000410000 */
[----:B------:R-:W-:Y:S01]  /*09d0*/  PRMT R135, RZ, 0x7610, R135 ;  /* 0x00007610ff877816 */ /* 0x000fe20000000087 */
[----:B------:R-:W-:Y:S01]  /*09e0*/  FMUL.FTZ R132, R105, R146 ;  /* 0x0000009269847220 */ /* 0x000fe20000410000 */
[----:B------:R-:W-:Y:S01]  /*09f0*/  @P0 PRMT R107, RZ, 0x5410, R4 ;  /* 0x00005410ff6b0816 */ /* 0x000fe20000000004 */
[----:B------:R-:W-:Y:S01]  /*0a00*/  @P0 FADD.FTZ R131, R104, R131 ;  /* 0x0000008368830221 */ /* 0x000fe20000010000 */
[----:B------:R-:W-:Y:S01]  /*0a10*/  @P0 PRMT R104, RZ, 0x5410, R7 ;  /* 0x00005410ff680816 */ /* 0x000fe20000000007 */
[----:B------:R-:W-:Y:S01]  /*0a20*/  FMUL.FTZ R133, R26, R133 ;  /* 0x000000851a857220 */ /* 0x000fe20000410000 */
[----:B------:R-:W-:Y:S01]  /*0a30*/  @P0 PRMT R105, RZ, 0x7610, R6 ;  /* 0x00007610ff690816 */ /* 0x000fe20000000006 */
[----:B------:R-:W-:Y:S01]  /*0a40*/  FMUL.FTZ R128, R28, R125 ;  /* 0x0000007d1c807220 */ /* 0x000fe20000410000 */
[----:B------:R-:W-:Y:S01]  /*0a50*/  SHF.R.U32.HI R125, RZ, 0x1c, R137 ;  /* 0x0000001cff7d7819 */ /* 0x000fe20000011689 */
[----:B------:R-:W-:-:S02]  /*0a60*/  @P0 FADD.FTZ R133, R104, R133 ;  /* 0x0000008568850221 */ /* 0x000fc40000010000 */
[----:B------:R-:W-:Y:S02]  /*0a70*/  FMUL.FTZ R132, R25, R132 ;  /* 0x0000008419847220 */ /* 0x000fe40000410000 */
[-C--:B------:R-:W-:Y:S01]  /*0a80*/  FMUL.FTZ R104, R127, R146.reuse ;  /* 0x000000927f687220 */ /* 0x080fe20000410000 */
[----:B------:R-:W-:Y:S01]  /*0a90*/  SHF.L.U32 R127, R137, 0x4, RZ ;  /* 0x00000004897f7819 */ /* 0x000fe200000006ff */
[-C--:B------:R-:W-:Y:S02]  /*0aa0*/  FMUL.FTZ R111, R111, R146.reuse ;  /* 0x000000926f6f7220 */ /* 0x080fe40000410000 */
[----:B------:R-:W-:Y:S01]  /*0ab0*/  FMUL.FTZ R134, R135, R146 ;  /* 0x0000009287867220 */ /* 0x000fe20000410000 */
[----:B------:R-:W-:Y:S01]  /*0ac0*/  IADD3 R110, P1, R127, c[0x0][0x188], RZ ;  /* 0x000062007f6e7a10 */ /* 0x000fe20007f3e0ff */
[----:B------:R-:W-:Y:S01]  /*0ad0*/  @P0 FADD.FTZ R128, R107, R128 ;  /* 0x000000806b800221 */ /* 0x000fe20000010000 */
[----:B------:R-:W-:Y:S01]  /*0ae0*/  @P0 PRMT R107, RZ, 0x5410, R5 ;  /* 0x00005410ff6b0816 */ /* 0x000fe20000000005 */
[----:B------:R-:W-:Y:S01]  /*0af0*/  @P0 FADD.FTZ R132, R105, R132 ;  /* 0x0000008469840221 */ /* 0x000fe20000010000 */
[----:B------:R-:W-:Y:S01]  /*0b00*/  @P0 PRMT R105, RZ, 0x7610, R7 ;  /* 0x00007610ff690816 */ /* 0x000fe20000000007 */
[----:B------:R-:W-:Y:S01]  /*0b10*/  FMUL.FTZ R135, R31, R104 ;  /* 0x000000681f877220 */ /* 0x000fe20000410000 */
[----:B------:R-:W-:Y:S01]  /*0b20*/  @P0 PRMT R104, RZ, 0x7610, R5 ;  /* 0x00007610ff680816 */ /* 0x000fe20000000005 */
[----:B------:R-:W-:Y:S01]  /*0b30*/  FMUL.FTZ R130, R30, R111 ;  /* 0x0000006f1e827220 */ /* 0x000fe20000410000 */
[----:B------:R-:W-:Y:S01]  /*0b40*/  IADD3.X R111, R125, c[0x0][0x18c], RZ, P1, !PT ;  /* 0x000063007d6f7a10 */ /* 0x000fe20000ffe4ff */
[----:B------:R-:W-:Y:S01]  /*0b50*/  FMUL.FTZ R134, R27, R134 ;  /* 0x000000861b867220 */ /* 0x000fe20000410000 */
[----:B------:R-:W-:Y:S01]  /*0b60*/  F2FP.BF16.PACK_AB R142, R132, R131 ;  /* 0x00000083848e723e */ /* 0x000fe200000010ff */
[----:B------:R-:W-:Y:S01]  /*0b70*/  @P0 FADD.FTZ R130, R107, R130 ;  /* 0x000000826b820221 */ /* 0x000fe20000010000 */
[----:B------:R-:W-:Y:S01]  /*0b80*/  F2FP.BF16.PACK_AB R140, R129, R128 ;  /* 0x00000080818c723e */ /* 0x000fe200000010ff */
[----:B------:R-:W-:-:S02]  /*0b90*/  @P0 FADD.FTZ R134, R105, R134 ;  /* 0x0000008669860221 */ /* 0x000fc40000010000 */
[----:B------:R-:W-:Y:S02]  /*0ba0*/  @P0 FADD.FTZ R135, R104, R135 ;  /* 0x0000008768870221 */ /* 0x000fe40000010000 */
        /* <DEDUP_REMOVED lines=8> */
[----:B------:R-:W-:-:S05]  /*0c30*/  IADD3 R159, R109, 0x300, RZ ;  /* 0x000003006d9f7810 */ /* 0x000fca0007ffe0ff */
[----:B------:R-:W-:Y:S01]  /*0c40*/  IMAD.WIDE.U32 R108, R159, R108, c[0x0][0x170] ;  /* 0x00005c009f6c7625 */ /* 0x000fe200078e006c */
[----:B-1----:R-:W-:Y:S02]  /*0c50*/  SHF.R.U32.HI R136, RZ, 0x1c, R147 ;  /* 0x0000001cff887819 */ /* 0x002fe40000011693 */
[--C-:B0-----:R-:W-:Y:S02]  /*0c60*/  PRMT R111, RZ, 0x5410, R104.reuse ;  /* 0x00005410ff6f7816 */ /* 0x101fe40000000068 */
[----:B------:R-:W-:Y:S02]  /*0c70*/  PRMT R137, RZ, 0x7610, R104 ;  /* 0x00007610ff897816 */ /* 0x000fe40000000068 */
[----:B------:R-:W-:Y:S01]  /*0c80*/  PRMT R141, RZ, 0x5410, R105 ;  /* 0x00005410ff8d7816 */ /* 0x000fe20000000069 */
[-C--:B------:R-:W-:Y:S01]  /*0c90*/  FMUL.FTZ R139, R111, R146.reuse ;  /* 0x000000926f8b7220 */ /* 0x080fe20000410000 */
[----:B------:R-:W-:Y:S01]  /*0ca0*/  PRMT R143, RZ, 0x5410, R106 ;  /* 0x00005410ff8f7816 */ /* 0x000fe2000000006a */
[----:B------:R-:W-:Y:S01]  /*0cb0*/  FMUL.FTZ R104, R137, R146 ;  /* 0x0000009289687220 */ /* 0x000fe20000410000 */
[----:B------:R-:W-:Y:S01]  /*0cc0*/  PRMT R145, RZ, 0x5410, R107 ;  /* 0x00005410ff917816 */ /* 0x000fe2000000006b */
[----:B------:R-:W-:Y:S01]  /*0cd0*/  FMUL.FTZ R138, R20, R139 ;  /* 0x0000008b148a7220 */ /* 0x000fe20000410000 */
[----:B------:R-:W-:Y:S01]  /*0ce0*/  PRMT R105, RZ, 0x7610, R105 ;  /* 0x00007610ff697816 */ /* 0x000fe20000000069 */
[----:B------:R-:W-:Y:S01]  /*0cf0*/  FMUL.FTZ R139, R21, R104 ;  /* 0x00000068158b7220 */ /* 0x000fe20000410000 */
[--C-:B--2---:R-:W-:Y:S01]  /*0d00*/  @P0 PRMT R104, RZ, 0x7610, R4.reuse ;  /* 0x00007610ff680816 */ /* 0x104fe20000000004 */
[-C--:B------:R-:W-:Y:S01]  /*0d10*/  FMUL.FTZ R141, R141, R146.reuse ;  /* 0x000000928d8d7220 */ /* 0x080fe20000410000 */
[----:B------:R-:W-:Y:S01]  /*0d20*/  @P0 PRMT R137, RZ, 0x5410, R4 ;  /* 0x00005410ff890816 */ /* 0x000fe20000000004 */
[----:B------:R-:W-:Y:S01]  /*0d30*/  FMUL.FTZ R143, R143, R146 ;  /* 0x000000928f8f7220 */ /* 0x000fe20000410000 */
[----:B------:R-:W-:Y:S01]  /*0d40*/  PRMT R111, RZ, 0x7610, R106 ;  /* 0x00007610ff6f7816 */ /* 0x000fe2000000006a */
[----:B------:R-:W-:Y:S01]  /*0d50*/  @P0 FADD.FTZ R139, R104, R139 ;  /* 0x0000008b688b0221 */ /* 0x000fe20000010000 */
[----:B------:R-:W-:Y:S01]  /*0d60*/  @P0 PRMT R104, RZ, 0x5410, R6 ;  /* 0x00005410ff680816 */ /* 0x000fe20000000006 */
[----:B------:R-:W-:Y:S01]  /*0d70*/  FMUL.FTZ R140, R22, R141 ;  /* 0x0000008d168c7220 */ /* 0x000fe20000410000 */
[----:B------:R-:W-:Y:S01]  /*0d80*/  PRMT R107, RZ, 0x7610, R107 ;  /* 0x00007610ff6b7816 */ /* 0x000fe2000000006b */
[----:B------:R-:W-:-:S02]  /*0d90*/  FMUL.FTZ R141, R16, R143 ;  /* 0x0000008f108d7220 */ /* 0x000fc40000410000 */
[-C--:B------:R-:W-:Y:S02]  /*0da0*/  FMUL.FTZ R145, R145, R146.reuse ;  /* 0x0000009291917220 */ /* 0x080fe40000410000 */
[----:B------:R-:W-:Y:S01]  /*0db0*/  @P0 FADD.FTZ R141, R104, R141 ;  /* 0x0000008d688d0221 */ /* 0x000fe20000010000 */
[----:B------:R-:W-:Y:S01]  /*0dc0*/  @P0 PRMT R104, RZ, 0x5410, R7 ;  /* 0x00005410ff680816 */ /* 0x000fe20000000007 */
[----:B------:R-:W-:Y:S02]  /*0dd0*/  FMUL.FTZ R143, R18, R145 ;  /* 0x00000091128f7220 */ /* 0x000fe40000410000 */
[----:B------:R-:W-:Y:S01]  /*0de0*/  @P0 FADD.FTZ R138, R137, R138 ;  /* 0x0000008a898a0221 */ /* 0x000fe20000010000 */
[----:B------:R-:W-:Y:S01]  /*0df0*/  @P0 PRMT R137, RZ, 0x5410, R5 ;  /* 0x00005410ff890816 */ /* 0x000fe20000000005 */
[----:B------:R-:W-:Y:S02]  /*0e00*/  @P0 FADD.FTZ R143, R104, R143 ;  /* 0x0000008f688f0221 */ /* 0x000fe40000010000 */
[-C--:B------:R-:W-:Y:S01]  /*0e10*/  FMUL.FTZ R104, R105, R146.reuse ;  /* 0x0000009269687220 */ /* 0x080fe20000410000 */
[----:B------:R-:W-:Y:S01]  /*0e20*/  @P0 PRMT R105, RZ, 0x7610, R7 ;  /* 0x00007610ff690816 */ /* 0x000fe20000000007 */
[-C--:B------:R-:W-:Y:S01]  /*0e30*/  FMUL.FTZ R142, R111, R146.reuse ;  /* 0x000000926f8e7220 */ /* 0x080fe20000410000 */
[----:B------:R-:W-:Y:S01]  /*0e40*/  @P0 PRMT R111, RZ, 0x7610, R6 ;  /* 0x00007610ff6f0816 */ /* 0x000fe20000000006 */
[----:B------:R-:W-:-:S02]  /*0e50*/  FMUL.FTZ R144, R107, R146 ;  /* 0x000000926b907220 */ /* 0x000fc40000410000 */
[----:B------:R-:W-:Y:S01]  /*0e60*/  FMUL.FTZ R145, R23, R104 ;  /* 0x0000006817917220 */ /* 0x000fe20000410000 */
[----:B------:R-:W-:Y:S01]  /*0e70*/  @P0 PRMT R104, RZ, 0x7610, R5 ;  /* 0x00007610ff680816 */ /* 0x000fe20000000005 */
[----:B------:R-:W-:Y:S01]  /*0e80*/  @P0 FADD.FTZ R140, R137, R140 ;  /* 0x0000008c898c0221 */ /* 0x000fe20000010000 */
[----:B------:R-:W-:Y:S01]  /*0e90*/  SHF.L.U32 R137, R147, 0x4, RZ ;  /* 0x0000000493897819 */ /* 0x000fe200000006ff */
[----:B------:R-:W-:Y:S02]  /*0ea0*/  FMUL.FTZ R142, R17, R142 ;  /* 0x0000008e118e7220 */ /* 0x000fe40000410000 */
[----:B------:R-:W-:Y:S01]  /*0eb0*/  FMUL.FTZ R144, R19, R144 ;  /* 0x0000009013907220 */ /* 0x000fe20000410000 */
[----:B------:R-:W-:Y:S01]  /*0ec0*/  IADD3 R148, P1, R137, c[0x0][0x188], RZ ;  /* 0x0000620089947a10 */ /* 0x000fe20007f3e0ff */
[----:B------:R-:W-:Y:S02]  /*0ed0*/  @P0 FADD.FTZ R142, R111, R142 ;  /* 0x0000008e6f8e0221 */ /* 0x000fe40000010000 */
[----:B------:R-:W-:Y:S01]  /*0ee0*/  @P0 FADD.FTZ R144, R105, R144 ;  /* 0x0000009069900221 */ /* 0x000fe20000010000 */
[----:B------:R-:W-:Y:S01]  /*0ef0*/  IADD3.X R149, R136, c[0x0][0x18c], RZ, P1, !PT ;  /* 0x0000630088957a10 */ /* 0x000fe20000ffe4ff */
[----:B------:R-:W-:Y:S01]  /*0f00*/  @P0 FADD.FTZ R145, R104, R145 ;  /* 0x0000009168910221 */ /* 0x000fe20000010000 */
[----:B------:R-:W-:-:S02]  /*0f10*/  F2FP.BF16.PACK_AB R106, R142, R141 ;  /* 0x0000008d8e6a723e */ /* 0x000fc400000010ff */
[----:B------:R-:W-:Y:S02]  /*0f20*/  F2FP.BF16.PACK_AB R107, R144, R143 ;  /* 0x0000008f906b723e */ /* 0x000fe400000010ff */
[----:B------:R-:W-:Y:S02]  /*0f30*/  F2FP.BF16.PACK_AB R105, R145, R140 ;  /* 0x0000008c9169723e */ /* 0x000fe400000010ff */
[----:B------:R-:W-:Y:S02]  /*0f40*/  F2FP.BF16.PACK_AB R104, R139, R138 ;  /* 0x0000008a8b68723e */ /* 0x000fe400000010ff */
[----:B------:R-:W-:-:S03]  /*0f50*/  @P0 LEA R150, P1, R159, c[0x0][0x180], 0x4 ;  /* 0x000060009f960a11 */ /* 0x000fc600078220ff */
[----:B------:R0:W-:Y:S04]  /*0f60*/  STG.E.128 [R148.64], R104 ;  /* 0x0000006894007986 */ /* 0x0001e8000c101d04 */
[----:B------:R-:W2:Y:S01]  /*0f70*/  LDG.E.128 R108, [R108.64] ;  /* 0x000000046c6c7981 */ /* 0x000ea2000c1e1d00 */
[----:B------:R-:W-:-:S05]  /*0f80*/  @P0 LEA.HI.X R151, R159, c[0x0][0x184], RZ, 0x4, P1 ;  /* 0x000061009f970a11 */ /* 0x000fca00008f24ff */
[----:B------:R1:W3:Y:S01]  /*0f90*/  @P0 LDG.E.128 R4, [R150.64] ;  /* 0x0000000496040981 */ /* 0x0002e2000c1e1d00 */
[----:B------:R-:W-:Y:S01]  /*0fa0*/  FADD.FTZ R163, RZ, R117 ;  /* 0x00000075ffa37221 */ /* 0x000fe20000010000 */
[--C-:B--2---:R-:W-:Y:S02]  /*0fb0*/  PRMT R157, RZ, 0x5410, R111.reuse ;  /* 0x00005410ff9d7816 */ /* 0x104fe4000000006f */
[----:B------:R-:W-:Y:S02]  /*0fc0*/  PRMT R111, RZ, 0x7610, R111 ;  /* 0x00007610ff6f7816 */ /* 0x000fe4000000006f */
[--C-:B0-----:R-:W-:Y:S01]  /*0fd0*/  PRMT R105, RZ, 0x5410, R108.reuse ;  /* 0x00005410ff697816 */ /* 0x101fe2000000006c */
[-C--:B------:R-:W-:Y:S01]  /*0fe0*/  FMUL.FTZ R157, R157, R146.reuse ;  /* 0x000000929d9d7220 */ /* 0x080fe20000410000 */
[----:B------:R-:W-:Y:S01]  /*0ff0*/  PRMT R107, RZ, 0x7610, R108 ;  /* 0x00007610ff6b7816 */ /* 0x000fe2000000006c */
[-C--:B------:R-:W-:Y:S01]  /*1000*/  FMUL.FTZ R108, R111, R146.reuse ;  /* 0x000000926f6c7220 */ /* 0x080fe20000410000 */
[--C-:B------:R-:W-:Y:S01]  /*1010*/  PRMT R155, RZ, 0x7610, R110.reuse ;  /* 0x00007610ff9b7816 */ /* 0x100fe2000000006e */
[----:B------:R-:W-:Y:S01]  /*1020*/  FMUL.FTZ R105, R105, R146 ;  /* 0x0000009269697220 */ /* 0x000fe20000410000 */
[----:B-1----:R-:W-:Y:S01]  /*1030*/  PRMT R151, RZ, 0x5410, R110 ;  /* 0x00005410ff977816 */ /* 0x002fe2000000006e */
[----:B------:R-:W-:Y:S01]  /*1040*/  FMUL.FTZ R111, R11, R108 ;  /* 0x0000006c0b6f7220 */ /* 0x000fe20000410000 */
[----:B---3--:R-:W-:Y:S01]  /*1050*/  @P0 PRMT R108, RZ, 0x7610, R7 ;  /* 0x00007610ff6c0816 */ /* 0x008fe20000000007 */
[----:B------:R-:W-:Y:S01]  /*1060*/  FMUL.FTZ R110, R155, R146 ;  /* 0x000000929b6e7220 */ /* 0x000fe20000410000 */
[--C-:B------:R-:W-:Y:S01]  /*1070*/  PRMT R147, RZ, 0x5410, R109.reuse ;  /* 0x00005410ff937816 */ /* 0x100fe2000000006d */
[----:B------:R-:W-:Y:S01]  /*1080*/  FMUL.FTZ R155, R10, R157 ;  /* 0x0000009d0a9b7220 */ /* 0x000fe20000410000 */
[----:B------:R-:W-:Y:S01]  /*1090*/  PRMT R109, RZ, 0x7610, R109 ;  /* 0x00007610ff6d7816 */ /* 0x000fe2000000006d */
[----:B------:R-:W-:Y:S01]  /*10a0*/  @P0 FADD.FTZ R111, R108, R111 ;  /* 0x0000006f6c6f0221 */ /* 0x000fe20000010000 */
[----:B------:R-:W-:Y:S01]  /*10b0*/  @P0 PRMT R108, RZ, 0x5410, R4 ;  /* 0x00005410ff6c0816 */ /* 0x000fe20000000004 */
[----:B------:R-:W-:-:S02]  /*10c0*/  FMUL.FTZ R157, R9, R110 ;  /* 0x0000006e099d7220 */ /* 0x000fc40000410000 */
[-C--:B------:R-:W-:Y:S02]  /*10d0*/  FMUL.FTZ R149, R147, R146.reuse ;  /* 0x0000009293957220 */ /* 0x080fe40000410000 */
[----:B------:R-:W-:Y:S02]  /*10e0*/  FADD.FTZ R110, R163, R118 ;  /* 0x00000076a36e7221 */ /* 0x000fe40000010000 */
[----:B------:R-:W-:Y:S02]  /*10f0*/  FMUL.FTZ R147, R12, R105 ;  /* 0x000000690c937220 */ /* 0x000fe40000410000 */
[-C--:B------:R-:W-:Y:S01]  /*1100*/  FMUL.FTZ R106, R109, R146.reuse ;  /* 0x000000926d6a7220 */ /* 0x080fe20000410000 */
[----:B------:R-:W-:Y:S01]  /*1110*/  SHF.L.U32 R109, R159, 0x4, RZ ;  /* 0x000000049f6d7819 */ /* 0x000fe200000006ff */
[----:B------:R-:W-:Y:S02]  /*1120*/  FADD.FTZ R163, R110, R119 ;  /* 0x000000776ea37221 */ /* 0x000fe40000010000 */
[----:B------:R-:W-:Y:S01]  /*1130*/  @P0 FADD.FTZ R147, R108, R147 ;  /* 0x000000936c930221 */ /* 0x000fe20000010000 */
[----:B------:R-:W-:Y:S01]  /*1140*/  @P0 PRMT R108, RZ, 0x5410, R5 ;  /* 0x00005410ff6c0816 */ /* 0x000fe20000000005 */
[----:B------:R-:W-:Y:S01]  /*1150*/  FMUL.FTZ R153, R151, R146 ;  /* 0x0000009297997220 */ /* 0x000fe20000410000 */
[----:B------:R-:W-:Y:S01]  /*1160*/  IADD3 R160, P1, R109, c[0x0][0x188], RZ ;  /* 0x000062006da07a10 */ /* 0x000fe20007f3e0ff */
[----:B------:R-:W-:-:S02]  /*1170*/  FMUL.FTZ R149, R14, R149 ;  /* 0x000000950e957220 */ /* 0x000fc40000410000 */
[----:B------:R-:W-:Y:S01]  /*1180*/  FMUL.FTZ R151, R15, R106 ;  /* 0x0000006a0f977220 */ /* 0x000fe20000410000 */
[----:B------:R-:W-:Y:S01]  /*1190*/  @P0 PRMT R106, RZ, 0x7610, R5 ;  /* 0x00007610ff6a0816 */ /* 0x000fe20000000005 */
[----:B------:R-:W-:Y:S02]  /*11a0*/  FADD.FTZ R163, R163, R126 ;  /* 0x0000007ea3a37221 */ /* 0x000fe40000010000 */
[----:B------:R-:W-:Y:S02]  /*11b0*/  FMUL.FTZ R104, R107, R146 ;  /* 0x000000926b687220 */ /* 0x000fe40000410000 */
[----:B------:R-:W-:Y:S01]  /*11c0*/  @P0 FADD.FTZ R149, R108, R149 ;  /* 0x000000956c950221 */ /* 0x000fe20000010000 */
[----:B------:R-:W-:Y:S01]  /*11d0*/  SHF.R.U32.HI R108, RZ, 0x1c, R159 ;  /* 0x0000001cff6c7819 */ /* 0x000fe2000001169f */
[----:B------:R-:W-:Y:S02]  /*11e0*/  FADD.FTZ R110, R163, R120 ;  /* 0x00000078a36e7221 */ /* 0x000fe40000010000 */
[----:B------:R-:W-:Y:S01]  /*11f0*/  @P0 FADD.FTZ R151, R106, R151 ;  /* 0x000000976a970221 */ /* 0x000fe20000010000 */
[--C-:B------:R-:W-:Y:S01]  /*1200*/  @P0 PRMT R106, RZ, 0x5410, R6.reuse ;  /* 0x00005410ff6a0816 */ /* 0x100fe20000000006 */
[----:B------:R-:W-:Y:S01]  /*1210*/  FMUL.FTZ R159, R13, R104 ;  /* 0x000000680d9f7220 */ /* 0x000fe20000410000 */
[----:B------:R-:W-:Y:S01]  /*1220*/  @P0 PRMT R104, RZ, 0x7610, R6 ;  /* 0x00007610ff680816 */ /* 0x000fe20000000006 */
[----:B------:R-:W-:Y:S01]  /*1230*/  FMUL.FTZ R153, R8, R153 ;  /* 0x0000009908997220 */ /* 0x000fe20000410000 */
[----:B------:R-:W-:Y:S01]  /*1240*/  IADD3.X R161, R108, c[0x0][0x18c], RZ, P1, !PT ;  /* 0x000063006ca17a10 */ /* 0x000fe20000ffe4ff */
[----:B------:R-:W-:Y:S01]  /*1250*/  FADD.FTZ R163, R110, R121 ;  /* 0x000000796ea37221 */ /* 0x000fe20000010000 */
[----:B------:R-:W-:Y:S01]  /*1260*/  F2FP.BF16.PACK_AB R105, R151, R149 ;  /* 0x000000959769723e */ /* 0x000fe200000010ff */
[----:B------:R-:W-:Y:S01]  /*1270*/  @P0 FADD.FTZ R153, R106, R153 ;  /* 0x000000996a990221 */ /* 0x000fe20000010000 */
[----:B------:R-:W-:Y:S01]  /*1280*/  @P0 PRMT R106, RZ, 0x5410, R7 ;  /* 0x00005410ff6a0816 */ /* 0x000fe20000000007 */
[----:B------:R-:W-:Y:S01]  /*1290*/  @P0 FADD.FTZ R157, R104, R157 ;  /* 0x0000009d689d0221 */ /* 0x000fe20000010000 */
[----:B------:R-:W-:Y:S01]  /*12a0*/  @P0 PRMT R104, RZ, 0x7610, R4 ;  /* 0x00007610ff680816 */ /* 0x000fe20000000004 */
[----:B------:R-:W-:-:S02]  /*12b0*/  FADD.FTZ R110, R163, R122 ;  /* 0x0000007aa36e7221 */ /* 0x000fc40000010000 */
[----:B------:R-:W-:Y:S01]  /*12c0*/  @P0 FADD.FTZ R155, R106, R155 ;  /* 0x0000009b6a9b0221 */ /* 0x000fe20000010000 */
[----:B------:R-:W-:Y:S01]  /*12d0*/  F2FP.BF16.PACK_AB R106, R157, R153 ;  /* 0x000000999d6a723e */ /* 0x000fe200000010ff */
[----:B------:R-:W-:Y:S02]  /*12e0*/  FADD.FTZ R163, R110, R123 ;  /* 0x0000007b6ea37221 */ /* 0x000fe40000010000 */
[----:B------:R-:W-:Y:S01]  /*12f0*/  @P0 FADD.FTZ R159, R104, R159 ;  /* 0x0000009f689f0221 */ /* 0x000fe20000010000 */
[----:B------:R-:W-:Y:S01]  /*1300*/  F2FP.BF16.PACK_AB R107, R111, R155 ;  /* 0x0000009b6f6b723e */ /* 0x000fe200000010ff */
[----:B------:R-:W-:Y:S01]  /*1310*/  FADD.FTZ R110, R163, R128 ;  /* 0x00000080a36e7221 */ /* 0x000fe20000010000 */
[----:B------:R-:W-:Y:S02]  /*1320*/  LOP3.LUT P0, RZ, R114, 0xff, RZ, 0xc0, !PT ;  /* 0x000000ff72ff7812 */ /* 0x000fe4000780c0ff */
[----:B------:R-:W-:Y:S01]  /*1330*/  F2FP.BF16.PACK_AB R104, R159, R147 ;  /* 0x000000939f68723e */ /* 0x000fe200000010ff */
[----:B------:R-:W-:-:S04]  /*1340*/  FADD.FTZ R163, R110, R129 ;  /* 0x000000816ea37221 */ /* 0x000fc80000010000 */
[----:B------:R0:W-:Y:S02]  /*1350*/  STG.E.128 [R160.64], R104 ;  /* 0x00000068a0007986 */ /* 0x0001e4000c101d04 */
[----:B0-----:R-:W-:Y:S01]  /*1360*/  FADD.FTZ R104, R163, R130 ;  /* 0x00000082a3687221 */ /* 0x001fe20000010000 */
[----:B------:R-:W-:-:S03]  /*1370*/  SEL R106, R116, R3, !P0 ;  /* 0x00000003746a7207 */ /* 0x000fc60004000000 */
        /* <DEDUP_REMOVED lines=23> */
.L_x_6681:
        /* <DEDUP_REMOVED lines=84> */
.L_x_6682:
        /* <DEDUP_REMOVED lines=19> */
[----:B------:R-:W2:Y:S08]  /*1b60*/  I2F R146, R107 ;  /* 0x0000006b00927306 */ /* 0x000eb00000201400 */
[----:B--2---:R-:W2:Y:S01]  /*1b70*/  MUFU.RCP R110, R146 ;  /* 0x00000092006e7308 */ /* 0x004ea20000001000 */
[----:B-1----:R-:W-:Y:S01]  /*1b80*/  IADD3 R107, R107, R150, RZ ;  /* 0x000000966b6b7210 */ /* 0x002fe20007ffe0ff */
[----:B------:R-:W1:Y:S06]  /*1b90*/  SHFL.DOWN PT, R105, R160, 0x4, 0x1f ;  /* 0x08801f00a0697f89 */ /* 0x000e6c00000e0000 */
[----:B------:R-:W-:Y:S01]  /*1ba0*/  I2F R150, R150 ;  /* 0x0000009600967306 */ /* 0x000fe20000201400 */
[----:B------:R-:W3:Y:S04]  /*1bb0*/  SHFL.DOWN PT, R104, R161, 0x4, 0x1f ;  /* 0x08801f00a1687f89 */ /* 0x000ee800000e0000 */
[----:B------:R-:W4:Y:S01]  /*1bc0*/  SHFL.DOWN PT, R156, R107, 0x1, 0x1f ;  /* 0x08201f006b9c7f89 */ /* 0x000f2200000e0000 */
[----:B01----:R-:W-:-:S02]  /*1bd0*/  FADD.FTZ R148, -R105, R160 ;  /* 0x000000a069947221 */ /* 0x003fc40000010100 */
[----:B------:R-:W-:Y:S02]  /*1be0*/  FMUL.FTZ R105, R105, R163 ;  /* 0x000000a369697220 */ /* 0x000fe40000410000 */
[----:B------:R-:W-:-:S04]  /*1bf0*/  FMUL.FTZ R148, R148, R148 ;  /* 0x0000009494947220 */ /* 0x000fc80000410000 */
[----:B------:R-:W-:Y:S02]  /*1c00*/  FMUL.FTZ R148, R148, R165 ;  /* 0x000000a594947220 */ /* 0x000fe40000410000 */
[----:B------:R-:W-:Y:S02]  /*1c10*/  FFMA.FTZ R165, R165, R160, R105 ;  /* 0x000000a0a5a57223 */ /* 0x000fe40000010069 */
[----:B------:R-:W-:Y:S02]  /*1c20*/  FMUL.FTZ R148, R148, R163 ;  /* 0x000000a394947220 */ /* 0x000fe40000410000 */
[----:B--2---:R-:W-:Y:S02]  /*1c30*/  FMUL.FTZ R165, R110, R165 ;  /* 0x000000a56ea57220 */ /* 0x004fe40000410000 */
[----:B---3--:R-:W-:-:S03]  /*1c40*/  FADD.FTZ R105, R104, R161 ;  /* 0x000000a168697221 */ /* 0x008fc60000010000 */
[----:B------:R-:W0:Y:S01]  /*1c50*/  SHFL.DOWN PT, R104, R165, 0x2, 0x1f ;  /* 0x08401f00a5687f89 */ /* 0x000e2200000e0000 */
[----:B------:R-:W-:Y:S02]  /*1c60*/  FFMA.FTZ R105, R110, R148, R105 ;  /* 0x000000946e697223 */ /* 0x000fe40000010069 */
[----:B------:R4:W1:Y:S03]  /*1c70*/  I2F R110, R107 ;  /* 0x0000006b006e7306 */ /* 0x0008660000201400 */
[----:B------:R-:W2:Y:S01]  /*1c80*/  SHFL.DOWN PT, R106, R105, 0x2, 0x1f ;  /* 0x08401f00696a7f89 */ /* 0x000ea200000e0000 */
[----:B----4-:R-:W-:-:S04]  /*1c90*/  IADD3 R107, R107, R156, RZ ;  /* 0x0000009c6b6b7210 */ /* 0x010fc80007ffe0ff */
[----:B------:R-:W-:Y:S08]  /*1ca0*/  I2F R156, R156 ;  /* 0x0000009c009c7306 */ /* 0x000ff00000201400 */
[----:B-1----:R-:W1:Y:S01]  /*1cb0*/  MUFU.RCP R148, R110 ;  /* 0x0000006e00947308 */ /* 0x002e620000001000 */
[----:B0-----:R-:W-:Y:S02]  /*1cc0*/  FADD.FTZ R154, R165, -R104 ;  /* 0x80000068a59a7221 */ /* 0x001fe40000010000 */
[----:B------:R-:W-:-:S02]  /*1cd0*/  FMUL.FTZ R104, R104, R150 ;  /* 0x0000009668687220 */ /* 0x000fc40000410000 */
[----:B------:R-:W-:Y:S02]  /*1ce0*/  FMUL.FTZ R161, R154, R154 ;  /* 0x0000009a9aa17220 */ /* 0x000fe40000410000 */
[C---:B------:R-:W-:Y:S01]  /*1cf0*/  FFMA.FTZ R165, R146.reuse, R165, R104 ;  /* 0x000000a592a57223 */ /* 0x040fe20000010068 */
[----:B------:R-:W0:Y:S01]  /*1d00*/  I2F R107, R107 ;  /* 0x0000006b006b7306 */ /* 0x000e220000201400 */
[----:B------:R-:W-:-:S04]  /*1d10*/  FMUL.FTZ R161, R146, R161 ;  /* 0x000000a192a17220 */ /* 0x000fc80000410000 */
[----:B------:R-:W-:Y:S02]  /*1d20*/  FMUL.FTZ R104, R161, R150 ;  /* 0x00000096a1687220 */ /* 0x000fe40000410000 */
[----:B-1----:R-:W-:Y:S02]  /*1d30*/  FMUL.FTZ R165, R148, R165 ;  /* 0x000000a594a57220 */ /* 0x002fe40000410000 */
[----:B--2---:R-:W-:-:S03]  /*1d40*/  FADD.FTZ R161, R105, R106 ;  /* 0x0000006a69a17221 */ /* 0x004fc60000010000 */
[----:B------:R-:W1:Y:S01]  /*1d50*/  SHFL.DOWN PT, R106, R165, 0x1, 0x1f ;  /* 0x08201f00a56a7f89 */ /* 0x000e6200000e0000 */
[----:B------:R-:W-:Y:S01]  /*1d60*/  FFMA.FTZ R104, R148, R104, R161 ;  /* 0x0000006894687223 */ /* 0x000fe200000100a1 */
[----:B0-----:R0:W2:Y:S04]  /*1d70*/  MUFU.RCP R146, R107 ;  /* 0x0000006b00927308 */ /* 0x0010a80000001000 */
[----:B------:R-:W3:Y:S01]  /*1d80*/  SHFL.DOWN PT, R105, R104, 0x1, 0x1f ;  /* 0x08201f0068697f89 */ /* 0x000ee200000e0000 */
[----:B0-----:R-:W-:Y:S01]  /*1d90*/  @!P0 MOV R107, 0x4 ;  /* 0x00000004006b8802 */ /* 0x001fe20000000f00 */
[----:B-1----:R-:W-:Y:S02]  /*1da0*/  FADD.FTZ R148, R165, -R106 ;  /* 0x8000006aa5947221 */ /* 0x002fe40000010000 */
[----:B------:R-:W-:-:S02]  /*1db0*/  FMUL.FTZ R106, R106, R156 ;  /* 0x0000009c6a6a7220 */ /* 0x000fc40000410000 */
[----:B------:R-:W-:Y:S02]  /*1dc0*/  FMUL.FTZ R161, R148, R148 ;  /* 0x0000009494a17220 */ /* 0x000fe40000410000 */
[C---:B------:R-:W-:Y:S02]  /*1dd0*/  FFMA.FTZ R163, R110.reuse, R165, R106 ;  /* 0x000000a56ea37223 */ /* 0x040fe4000001006a */
[----:B------:R-:W-:Y:S02]  /*1de0*/  FMUL.FTZ R161, R110, R161 ;  /* 0x000000a16ea17220 */ /* 0x000fe40000410000 */
[----:B--2---:R-:W-:Y:S02]  /*1df0*/  FMUL.FTZ R163, R146, R163 ;  /* 0x000000a392a37220 */ /* 0x004fe40000410000 */
[----:B------:R-:W-:Y:S02]  /*1e00*/  FMUL.FTZ R161, R161, R156 ;  /* 0x0000009ca1a17220 */ /* 0x000fe40000410000 */
[----:B---3--:R-:W-:Y:S01]  /*1e10*/  FADD.FTZ R105, R104, R105 ;  /* 0x0000006968697221 */ /* 0x008fe20000010000 */
[----:B------:R-:W-:Y:S01]  /*1e20*/  MOV R104, c[0x0][0x1e0] ;  /* 0x0000780000687a02 */ /* 0x000fe20000000f00 */
[----:B------:R-:W0:Y:S01]  /*1e30*/  SHFL.IDX PT, R163, R163, RZ, 0x1f ;  /* 0x00001fffa3a37589 */ /* 0x000e2200000e0000 */
[----:B------:R-:W-:-:S04]  /*1e40*/  @!P0 IMAD.WIDE R106, R112, R107, c[0x0][0x1a8] ;  /* 0x00006a00706a8625 */ /* 0x000fc800078e026b */
[----:B------:R-:W-:-:S06]  /*1e50*/  FFMA.FTZ R161, R146, R161, R105 ;  /* 0x000000a192a17223 */ /* 0x000fcc0000010069 */
[----:B------:R-:W1:Y:S01]  /*1e60*/  SHFL.IDX PT, R161, R161, RZ, 0x1f ;  /* 0x00001fffa1a17589 */ /* 0x000e6200000e0000 */
[C---:B0-----:R-:W-:Y:S01]  /*1e70*/  FMUL.FTZ R105, R163.reuse, R163 ;  /* 0x000000a3a3697220 */ /* 0x041fe20000410000 */
[----:B------:R-:W-:-:S04]  /*1e80*/  FSEL R146, R163, RZ, !P1 ;  /* 0x000000ffa3927208 */ /* 0x000fc80004800000 */
[----:B------:R-:W-:Y:S01]  /*1e90*/  FSEL R105, R105, RZ, P1 ;  /* 0x000000ff69697208 */ /* 0x000fe20000800000 */
[C---:B------:R-:W-:Y:S02]  /*1ea0*/  FADD.FTZ R119, -R146.reuse, R119 ;  /* 0x0000007792777221 */ /* 0x040fe40000010100 */
[C---:B------:R-:W-:Y:S02]  /*1eb0*/  FADD.FTZ R122, -R146.reuse, R122 ;  /* 0x0000007a927a7221 */ /* 0x040fe40000010100 */
[C---:B------:R-:W-:Y:S02]  /*1ec0*/  FADD.FTZ R123, -R146.reuse, R123 ;  /* 0x0000007b927b7221 */ /* 0x040fe40000010100 */
[----:B-1----:R-:W-:Y:S02]  /*1ed0*/  FFMA.FTZ R104, R161, R104, c[0x0][0x228] ;  /* 0x00008a00a1687623 */ /* 0x002fe40000010068 */
[----:B------:R-:W-:Y:S02]  /*1ee0*/  FADD.FTZ R117, -R146, R117 ;  /* 0x0000007592757221 */ /* 0x000fe40000010100 */
[----:B------:R-:W-:Y:S01]  /*1ef0*/  FADD.FTZ R110, R104, R105 ;  /* 0x00000069686e7221 */ /* 0x000fe20000010000 */
[----:B------:R-:W-:Y:S01]  /*1f00*/  @!P0 MOV R105, 0x4 ;  /* 0x0000000400698802 */ /* 0x000fe20000000f00 */
[----:B------:R-:W-:-:S02]  /*1f10*/  FADD.FTZ R118, -R146, R118 ;  /* 0x0000007692767221 */ /* 0x000fc40000010100 */
[----:B------:R-:W0:Y:S01]  /*1f20*/  MUFU.RSQ R148, R110 ;  /* 0x0000006e00947308 */ /* 0x000e220000001400 */
[----:B------:R-:W-:Y:S02]  /*1f30*/  FADD.FTZ R126, -R146, R126 ;  /* 0x0000007e927e7221 */ /* 0x000fe40000010100 */
[C---:B------:R-:W-:Y:S01]  /*1f40*/  @!P0 IMAD.WIDE R104, R112.reuse, R105, c[0x0][0x1a0] ;  /* 0x0000680070688625 */ /* 0x040fe200078e0269 */
[----:B------:R-:W-:-:S03]  /*1f50*/  IADD3 R112, R112, c[0x0][0x160], RZ ;  /* 0x0000580070707a10 */ /* 0x000fc60007ffe0ff */
[C---:B------:R-:W-:Y:S01]  /*1f60*/  FADD.FTZ R120, -R146.reuse, R120 ;  /* 0x0000007892787221 */ /* 0x040fe20000010100 */
[----:B------:R-:W-:Y:S01]  /*1f70*/  @!P0 STG.E [R104.64], R163 ;  /* 0x000000a368008986 */ /* 0x000fe2000c101904 */
        /* <DEDUP_REMOVED lines=30> */
[C---:B------:R-:W-:Y:S02]  /*2160*/  FMUL.FTZ R118, R148.reuse, R118 ;  /* 0x0000007694767220 */ /* 0x040fe40000410000 */
[----:B------:R-:W-:Y:S02]  /*2170*/  FMUL.FTZ R107, R148, R120 ;  /* 0x00000078946b7220 */ /* 0x000fe40000410000 */
[----:B------:R-:W-:Y:S02]  /*2180*/  FFMA.FTZ R105, R70, R119, R102 ;  /* 0x0000007746697223 */ /* 0x000fe40000010066 */
[C---:B------:R-:W-:Y:S02]  /*2190*/  FMUL.FTZ R126, R148.reuse, R126 ;  /* 0x0000007e947e7220 */ /* 0x040fe40000410000 */
[----:B------:R-:W-:Y:S02]  /*21a0*/  FMUL.FTZ R110, R148, R121 ;  /* 0x00000079946e7220 */ /* 0x000fe40000410000 */
[----:B------:R-:W-:-:S02]  /*21b0*/  FFMA.FTZ R119, R66, R111, R98 ;  /* 0x0000006f42777223 */ /* 0x000fc40000010062 */
[----:B------:R-:W-:Y:S02]  /*21c0*/  FFMA.FTZ R120, R67, R106, R99 ;  /* 0x0000006a43787223 */ /* 0x000fe40000010063 */
[----:B------:R-:W-:Y:S02]  /*21d0*/  FFMA.FTZ R104, R68, R117, R100 ;  /* 0x0000007544687223 */ /* 0x000fe40000010064 */
[----:B------:R-:W-:Y:S02]  /*21e0*/  FFMA.FTZ R111, R69, R118, R101 ;  /* 0x00000076456f7223 */ /* 0x000fe40000010065 */
[----:B------:R-:W-:Y:S01]  /*21f0*/  FFMA.FTZ R106, R64, R107, R96 ;  /* 0x0000006b406a7223 */ /* 0x000fe20000010060 */
[----:B------:R-:W-:Y:S01]  /*2200*/  F2FP.BF16.PACK_AB R107, R120, R119 ;  /* 0x00000077786b723e */ /* 0x000fe200000010ff */
[----:B------:R-:W-:Y:S01]  /*2210*/  FFMA.FTZ R117, R65, R110, R97 ;  /* 0x0000006e41757223 */ /* 0x000fe20000010061 */
[----:B------:R-:W-:Y:S01]  /*2220*/  IADD3 R110, P0, R124, c[0x0][0x208], RZ ;  /* 0x000082007c6e7a10 */ /* 0x000fe20007f1e0ff */
[----:B------:R-:W-:Y:S01]  /*2230*/  FFMA.FTZ R126, R71, R126, R103 ;  /* 0x0000007e477e7223 */ /* 0x000fe20000010067 */
[----:B------:R-:W-:Y:S01]  /*2240*/  F2FP.BF16.PACK_AB R104, R111, R104 ;  /* 0x000000686f68723e */ /* 0x000fe200000010ff */
[C---:B------:R-:W-:Y:S01]  /*2250*/  FMUL.FTZ R119, R148.reuse, R130 ;  /* 0x0000008294777220 */ /* 0x040fe20000410000 */
[----:B------:R-:W-:Y:S01]  /*2260*/  F2FP.BF16.PACK_AB R106, R117, R106 ;  /* 0x0000006a756a723e */ /* 0x000fe200000010ff */
[----:B------:R-:W-:Y:S01]  /*2270*/  FMUL.FTZ R120, R148, R135 ;  /* 0x0000008794787220 */ /* 0x000fe20000410000 */
[----:B------:R-:W-:Y:S01]  /*2280*/  F2FP.BF16.PACK_AB R105, R126, R105 ;  /* 0x000000697e69723e */ /* 0x000fe200000010ff */
[----:B------:R-:W-:Y:S01]  /*2290*/  FFMA.FTZ R119, R62, R119, R94 ;  /* 0x000000773e777223 */ /* 0x000fe2000001005e */
[----:B------:R-:W-:Y:S01]  /*22a0*/  IADD3.X R111, R152, c[0x0][0x20c], RZ, P0, !PT ;  /* 0x00008300986f7a10 */ /* 0x000fe200007fe4ff */
[----:B------:R-:W-:-:S02]  /*22b0*/  FFMA.FTZ R120, R63, R120, R95 ;  /* 0x000000783f787223 */ /* 0x000fc4000001005f */
[C---:B------:R-:W-:Y:S02]  /*22c0*/  FMUL.FTZ R117, R148.reuse, R128 ;  /* 0x0000008094757220 */ /* 0x040fe40000410000 */
[C---:B------:R-:W-:Y:S01]  /*22d0*/  FMUL.FTZ R118, R148.reuse, R129 ;  /* 0x0000008194767220 */ /* 0x040fe20000410000 */
[----:B------:R0:W-:Y:S01]  /*22e0*/  STG.E.128 [R110.64], R104 ;  /* 0x000000686e007986 */ /* 0x0001e2000c101d04 */
[C---:B------:R-:W-:Y:S02]  /*22f0*/  FMUL.FTZ R121, R148.reuse, R138 ;  /* 0x0000008a94797220 */ /* 0x040fe40000410000 */
[C---:B------:R-:W-:Y:S02]  /*2300*/  FMUL.FTZ R129, R148.reuse, R140 ;  /* 0x0000008c94817220 */ /* 0x040fe40000410000 */
[C---:B------:R-:W-:Y:S02]  /*2310*/  FMUL.FTZ R124, R148.reuse, R145 ;  /* 0x00000091947c7220 */ /* 0x040fe40000410000 */
[----:B------:R-:W-:-:S02]  /*2320*/  FMUL.FTZ R122, R148, R139 ;  /* 0x0000008b947a7220 */ /* 0x000fc40000410000 */
[----:B------:R-:W-:Y:S02]  /*2330*/  FFMA.FTZ R117, R60, R117, R92 ;  /* 0x000000753c757223 */ /* 0x000fe4000001005c */
[----:B------:R-:W-:Y:S02]  /*2340*/  FFMA.FTZ R118, R61, R118, R93 ;  /* 0x000000763d767223 */ /* 0x000fe4000001005d */
[C---:B------:R-:W-:Y:S02]  /*2350*/  FMUL.FTZ R131, R148.reuse, R131 ;  /* 0x0000008394837220 */ /* 0x040fe40000410000 */
[C---:B------:R-:W-:Y:S02]  /*2360*/  FMUL.FTZ R132, R148.reuse, R132 ;  /* 0x0000008494847220 */ /* 0x040fe40000410000 */
[----:B------:R-:W-:Y:S01]  /*2370*/  FMUL.FTZ R133, R148, R133 ;  /* 0x0000008594857220 */ /* 0x000fe20000410000 */
[----:B0-----:R-:W-:Y:S01]  /*2380*/  F2FP.BF16.PACK_AB R105, R120, R119 ;  /* 0x000000777869723e */ /* 0x001fe200000010ff */
[----:B------:R-:W-:Y:S01]  /*2390*/  FMUL.FTZ R134, R148, R134 ;  /* 0x0000008694867220 */ /* 0x000fe20000410000 */
[----:B------:R-:W-:Y:S01]  /*23a0*/  F2FP.BF16.PACK_AB R104, R118, R117 ;  /* 0x000000757668723e */ /* 0x000fe200000010ff */
[----:B------:R-:W-:Y:S01]  /*23b0*/  FFMA.FTZ R120, R52, R121, R84 ;  /* 0x0000007934787223 */ /* 0x000fe20000010054 */
[----:B------:R-:W-:Y:S01]  /*23c0*/  IADD3 R110, P0, R127, c[0x0][0x208], RZ ;  /* 0x000082007f6e7a10 */ /* 0x000fe20007f1e0ff */
[C---:B------:R-:W-:Y:S01]  /*23d0*/  FMUL.FTZ R141, R148.reuse, R141 ;  /* 0x0000008d948d7220 */ /* 0x040fe20000410000 */
[----:B------:R-:W-:Y:S01]  /*23e0*/  IADD3 R118, P1, R137, c[0x0][0x208], RZ ;  /* 0x0000820089767a10 */ /* 0x000fe20007f3e0ff */
[----:B------:R-:W-:-:S02]  /*23f0*/  FMUL.FTZ R142, R148, R142 ;  /* 0x0000008e948e7220 */ /* 0x000fc40000410000 */
[----:B------:R-:W-:Y:S01]  /*2400*/  FMUL.FTZ R143, R148, R143 ;  /* 0x0000008f948f7220 */ /* 0x000fe20000410000 */
[----:B------:R-:W-:Y:S01]  /*2410*/  IADD3.X R119, R136, c[0x0][0x20c], RZ, P1, !PT ;  /* 0x0000830088777a10 */ /* 0x000fe20000ffe4ff */
[----:B------:R-:W-:Y:S01]  /*2420*/  FMUL.FTZ R144, R148, R144 ;  /* 0x0000009094907220 */ /* 0x000fe20000410000 */
[----:B------:R-:W-:Y:S01]  /*2430*/  LOP3.LUT P1, RZ, R114, 0xff, RZ, 0xc0, !PT ;  /* 0x000000ff72ff7812 */ /* 0x000fe2000782c0ff */
[C---:B------:R-:W-:Y:S02]  /*2440*/  FMUL.FTZ R149, R148.reuse, R149 ;  /* 0x0000009594957220 */ /* 0x040fe40000410000 */
[----:B------:R-:W-:Y:S01]  /*2450*/  FMUL.FTZ R128, R148, R151 ;  /* 0x0000009794807220 */ /* 0x000fe20000410000 */
[----:B------:R-:W-:Y:S01]  /*2460*/  SEL R114, RZ, 0x1, P1 ;  /* 0x00000001ff727807 */ /* 0x000fe20000800000 */
[----:B------:R-:W-:Y:S02]  /*2470*/  FFMA.FTZ R121, R54, R129, R86 ;  /* 0x0000008136797223 */ /* 0x000fe40000010056 */
[----:B------:R-:W-:-:S02]  /*2480*/  FFMA.FTZ R124, R55, R124, R87 ;  /* 0x0000007c377c7223 */ /* 0x000fc40000010057 */
[C---:B------:R-:W-:Y:S02]  /*2490*/  FMUL.FTZ R147, R148.reuse, R147 ;  /* 0x0000009394937220 */ /* 0x040fe40000410000 */
[----:B------:R-:W-:Y:S01]  /*24a0*/  FMUL.FTZ R126, R148, R159 ;  /* 0x0000009f947e7220 */ /* 0x000fe20000410000 */
[----:B------:R-:W-:Y:S01]  /*24b0*/  F2FP.BF16.PACK_AB R121, R124, R121 ;  /* 0x000000797c79723e */ /* 0x000fe200000010ff */
[C---:B------:R-:W-:Y:S01]  /*24c0*/  FMUL.FTZ R153, R148.reuse, R153 ;  /* 0x0000009994997220 */ /* 0x040fe20000410000 */
[----:B------:R-:W-:Y:S01]  /*24d0*/  IADD3 R124, P2, R109, c[0x0][0x208], RZ ;  /* 0x000082006d7c7a10 */ /* 0x000fe20007f5e0ff */
[C---:B------:R-:W-:Y:S02]  /*24e0*/  FMUL.FTZ R130, R148.reuse, R157 ;  /* 0x0000009d94827220 */ /* 0x040fe40000410000 */
[C---:B------:R-:W-:Y:S02]  /*24f0*/  FMUL.FTZ R155, R148.reuse, R155 ;  /* 0x0000009b949b7220 */ /* 0x040fe40000410000 */
[----:B------:R-:W-:-:S02]  /*2500*/  FMUL.FTZ R146, R148, R146 ;  /* 0x0000009294927220 */ /* 0x000fc40000410000 */
[----:B------:R-:W-:Y:S02]  /*2510*/  FFMA.FTZ R111, R53, R122, R85 ;  /* 0x0000007a356f7223 */ /* 0x000fe40000010055 */
[----:B------:R-:W-:Y:S02]  /*2520*/  FFMA.FTZ R131, R56, R131, R88 ;  /* 0x0000008338837223 */ /* 0x000fe40000010058 */
[----:B------:R-:W-:Y:S01]  /*2530*/  FFMA.FTZ R133, R58, R133, R90 ;  /* 0x000000853a857223 */ /* 0x000fe2000001005a */
[----:B------:R-:W-:Y:S01]  /*2540*/  F2FP.BF16.PACK_AB R120, R111, R120 ;  /* 0x000000786f78723e */ /* 0x000fe200000010ff */
[----:B------:R-:W-:Y:S01]  /*2550*/  FFMA.FTZ R134, R59, R134, R91 ;  /* 0x000000863b867223 */ /* 0x000fe2000001005b */
[----:B------:R-:W-:Y:S01]  /*2560*/  IADD3.X R111, R125, c[0x0][0x20c], RZ, P0, !PT ;  /* 0x000083007d6f7a10 */ /* 0x000fe200007fe4ff */
[----:B------:R-:W-:Y:S01]  /*2570*/  FFMA.FTZ R132, R57, R132, R89 ;  /* 0x0000008439847223 */ /* 0x000fe20000010059 */
[----:B------:R-:W-:Y:S01]  /*2580*/  IADD3.X R125, R108, c[0x0][0x20c], RZ, P2, !PT ;  /* 0x000083006c7d7a10 */ /* 0x000fe200017fe4ff */
[----:B------:R-:W-:Y:S01]  /*2590*/  FFMA.FTZ R123, R50, R143, R82 ;  /* 0x0000008f327b7223 */ /* 0x000fe20000010052 */
[----:B------:R-:W-:Y:S01]  /*25a0*/  F2FP.BF16.PACK_AB R107, R134, R133 ;  /* 0x00000085866b723e */ /* 0x000fe200000010ff */
[----:B------:R-:W-:Y:S01]  /*25b0*/  FFMA.FTZ R144, R51, R144, R83 ;  /* 0x0000009033907223 */ /* 0x000fe20000010053 */
[----:B------:R-:W-:Y:S01]  /*25c0*/  F2FP.BF16.PACK_AB R106, R132, R131 ;  /* 0x00000083846a723e */ /* 0x000fe200000010ff */
[----:B------:R-:W-:Y:S01]  /*25d0*/  FFMA.FTZ R122, R48, R141, R80 ;  /* 0x0000008d307a7223 */ /* 0x000fe20000010050 */
[----:B------:R-:W-:Y:S01]  /*25e0*/  ISETP.GE.AND P0, PT, R112, c[0x0][0x164], PT ;  /* 0x0000590070007a0c */ /* 0x000fe20003f06270 */
        /* <DEDUP_REMOVED lines=10> */
[----:B------:R0:W-:Y:S01]  /*2690*/  STG.E.128 [R118.64], R120 ;  /* 0x0000007876007986 */ /* 0x0001e2000c101d04 */
[----:B------:R-:W-:Y:S02]  /*26a0*/  FFMA.FTZ R130, R41, R130, R73 ;  /* 0x0000008229827223 */ /* 0x000fe40000010049 */
[----:B------:R-:W-:Y:S01]  /*26b0*/  FFMA.FTZ R147, R44, R147, R76 ;  /* 0x000000932c937223 */ /* 0x000fe2000001004c */
[----:B------:R-:W-:Y:S01]  /*26c0*/  F2FP.BF16.PACK_AB R131, R146, R155 ;  /* 0x0000009b9283723e */ /* 0x000fe200000010ff */
[----:B------:R-:W-:Y:S01]  /*26d0*/  FFMA.FTZ R126, R45, R126, R77 ;  /* 0x0000007e2d7e7223 */ /* 0x000fe2000001004d */
[----:B------:R-:W-:-:S04]  /*26e0*/  F2FP.BF16.PACK_AB R130, R130, R153 ;  /* 0x000000998282723e */ /* 0x000fc800000010ff */
[----:B------:R-:W-:-:S05]  /*26f0*/  F2FP.BF16.PACK_AB R128, R126, R147 ;  /* 0x000000937e80723e */ /* 0x000fca00000010ff */
[----:B------:R0:W-:Y:S02]  /*2700*/  STG.E.128 [R124.64], R128 ;  /* 0x000000807c007986 */ /* 0x0001e4000c101d04 */
[----:B0-----:R-:W-:Y:S01]  /*2710*/  @P0 CALL.REL.NOINC `(.L_x_6679) ;  /* 0x0000001000000944 */ /* 0x001fe20003c00000 */
[----:B------:R-:W-:Y:S05]  /*2720*/  BRA `(.L_x_6680) ;  /* 0xffffdcf000007947 */ /* 0x000fea000383ffff */
.L_x_6679:
[----:B------:R-:W-:Y:S05]  /*2730*/  EXIT ;  /* 0x000000000000794d */ /* 0x000fea0003800000 */
.L_x_6677:
[----:B------:R-:W-:Y:S01]  /*2740*/  HFMA2.MMA R105, -RZ, RZ, 0, 5.9604644775390625e-08 ;  /* 0x00000001ff697435 */ /* 0x000fe200000001ff */
[----:B------:R-:W-:Y:S02]  /*2750*/  MOV R107, 0x1f ;  /* 0x0000001f006b7802 */ /* 0x000fe40000000f00 */
[----:B------:R-:W-:Y:S02]  /*2760*/  MOV R110, 0xffffffff ;  /* 0xffffffff006e7802 */ /* 0x000fe40000000f00 */
[----:B------:R-:W-:Y:S02]  /*2770*/  MOV R160, 0x2790 ;  /* 0x0000279000a07802 */ /* 0x000fe40000000f00 */
[----:B------:R-:W-:Y:S05]  /*2780*/  CALL.REL.NOINC `($__internal_37_$__cuda_sm70_shflsync_bfly_p) ;  /* 0x000007a000007944 */ /* 0x000fea0003c00000 */
[----:B-1----:R-:W-:Y:S01]  /*2790*/  MOV R104, R105 ;  /* 0x0000006900687202 */ /* 0x002fe20000000f00 */
[----:B0-----:R-:W-:Y:S05]  /*27a0*/  BRA `(.L_x_6681) ;  /* 0xffffed4000007947 */ /* 0x001fea000383ffff */
.L_x_6678:
[----:B------:R-:W-:Y:S01]  /*27b0*/  HFMA2.MMA R105, -RZ, RZ, 0, 1.1920928955078125e-07 ;  /* 0x00000002ff697435 */ /* 0x000fe200000001ff */
[----:B------:R-:W-:Y:S02]  /*27c0*/  MOV R107, 0x1f ;  /* 0x0000001f006b7802 */ /* 0x000fe40000000f00 */
[----:B------:R-:W-:-:S02]  /*27d0*/  MOV R110, 0xffffffff ;  /* 0xffffffff006e7802 */ /* 0x000fc40000000f00 */
[----:B------:R-:W-:Y:S02]  /*27e0*/  MOV R160, 0x2800 ;  /* 0x0000280000a07802 */ /* 0x000fe40000000f00 */
[----:B------:R-:W-:Y:S05]  /*27f0*/  CALL.REL.NOINC `($__internal_37_$__cuda_sm70_shflsync_bfly_p) ;  /* 0x0000073000007944 */ /* 0x000fea0003c00000 */
[----:B01----:R-:W-:Y:S01]  /*2800*/  FADD.FTZ R148, R148, R105 ;  /* 0x0000006994947221 */ /* 0x003fe20000010000 */
[----:B------:R-:W-:Y:S01]  /*2810*/  HFMA2.MMA R105, -RZ, RZ, 0, 2.384185791015625e-07 ;  /* 0x00000004ff697435 */ /* 0x000fe200000001ff */
[----:B------:R-:W-:Y:S02]  /*2820*/  MOV R107, 0x1f ;  /* 0x0000001f006b7802 */ /* 0x000fe40000000f00 */
[----:B------:R-:W-:Y:S02]  /*2830*/  MOV R110, 0xffffffff ;  /* 0xffffffff006e7802 */ /* 0x000fe40000000f00 */
[----:B------:R-:W-:Y:S02]  /*2840*/  MOV R160, 0x2860 ;  /* 0x0000286000a07802 */ /* 0x000fe40000000f00 */
[----:B------:R-:W-:Y:S05]  /*2850*/  CALL.REL.NOINC `($__internal_37_$__cuda_sm70_shflsync_bfly_p) ;  /* 0x000006d000007944 */ /* 0x000fea0003c00000 */
[----:B01----:R-:W-:Y:S01]  /*2860*/  FADD.FTZ R148, R148, R105 ;  /* 0x0000006994947221 */ /* 0x003fe20000010000 */
[----:B------:R-:W-:Y:S01]  /*2870*/  HFMA2.MMA R105, -RZ, RZ, 0, 4.76837158203125e-07 ;  /* 0x00000008ff697435 */ /* 0x000fe200000001ff */
[----:B------:R-:W-:Y:S02]  /*2880*/  MOV R107, 0x1f ;  /* 0x0000001f006b7802 */ /* 0x000fe40000000f00 */
[----:B------:R-:W-:-:S02]  /*2890*/  MOV R110, 0xffffffff ;  /* 0xffffffff006e7802 */ /* 0x000fc40000000f00 */
[----:B------:R-:W-:Y:S02]  /*28a0*/  MOV R160, 0x28c0 ;  /* 0x000028c000a07802 */ /* 0x000fe40000000f00 */
[----:B------:R-:W-:Y:S05]  /*28b0*/  CALL.REL.NOINC `($__internal_37_$__cuda_sm70_shflsync_bfly_p) ;  /* 0x0000067000007944 */ /* 0x000fea0003c00000 */
[----:B01----:R-:W-:Y:S01]  /*28c0*/  FADD.FTZ R148, R148, R105 ;  /* 0x0000006994947221 */ /* 0x003fe20000010000 */
[----:B------:R-:W-:Y:S01]  /*28d0*/  HFMA2.MMA R105, -RZ, RZ, 0, 9.5367431640625e-07 ;  /* 0x00000010ff697435 */ /* 0x000fe200000001ff */
[----:B------:R-:W-:Y:S02]  /*28e0*/  MOV R107, 0x1f ;  /* 0x0000001f006b7802 */ /* 0x000fe40000000f00 */
[----:B------:R-:W-:Y:S02]  /*28f0*/  MOV R110, 0xffffffff ;  /* 0xffffffff006e7802 */ /* 0x000fe40000000f00 */
[----:B------:R-:W-:Y:S02]  /*2900*/  MOV R160, 0x2920 ;  /* 0x0000292000a07802 */ /* 0x000fe40000000f00 */
[----:B------:R-:W-:Y:S05]  /*2910*/  CALL.REL.NOINC `($__internal_37_$__cuda_sm70_shflsync_bfly_p) ;  /* 0x0000061000007944 */ /* 0x000fea0003c00000 */
        /* <DEDUP_REMOVED lines=70> */
[----:B------:R-:W-:Y:S05]  /*2d80*/  CALL.REL.NOINC `($__internal_37_$__cuda_sm70_shflsync_bfly_p) ;  /* 0x000001a000007944 */ /* 0x000fea0003c00000 */
[----:B01----:R-:W-:Y:S01]  /*2d90*/  FADD.FTZ R148, R148, R105 ;  /* 0x0000006994947221 */ /* 0x003fe20000010000 */
[----:B------:R-:W-:Y:S01]  /*2da0*/  HFMA2.MMA R105, -RZ, RZ, 0, 1.1920928955078125e-07 ;  /* 0x00000002ff697435 */ /* 0x000fe200000001ff */
[----:B------:R-:W-:Y:S02]  /*2db0*/  MOV R107, 0x1f ;  /* 0x0000001f006b7802 */ /* 0x000fe40000000f00 */
[----:B------:R-:W-:Y:S02]  /*2dc0*/  MOV R110, 0xffffffff ;  /* 0xffffffff006e7802 */ /* 0x000fe40000000f00 */
[----:B------:R-:W-:Y:S02]  /*2dd0*/  MOV R160, 0x2df0 ;  /* 0x00002df000a07802 */ /* 0x000fe40000000f00 */
[----:B------:R-:W-:Y:S05]  /*2de0*/  CALL.REL.NOINC `($__internal_37_$__cuda_sm70_shflsync_bfly_p) ;  /* 0x0000014000007944 */ /* 0x000fea0003c00000 */
[----:B01----:R-:W-:Y:S01]  /*2df0*/  FADD.FTZ R148, R148, R105 ;  /* 0x0000006994947221 */ /* 0x003fe20000010000 */
[----:B------:R-:W-:Y:S01]  /*2e00*/  HFMA2.MMA R105, -RZ, RZ, 0, 2.384185791015625e-07 ;  /* 0x00000004ff697435 */ /* 0x000fe200000001ff */
[----:B------:R-:W-:-:S02]  /*2e10*/  MOV R107, 0x1f ;  /* 0x0000001f006b7802 */ /* 0x000fc40000000f00 */
[----:B------:R-:W-:Y:S02]  /*2e20*/  MOV R110, 0xffffffff ;  /* 0xffffffff006e7802 */ /* 0x000fe40000000f00 */
[----:B------:R-:W-:Y:S02]  /*2e30*/  MOV R160, 0x2e50 ;  /* 0x00002e5000a07802 */ /* 0x000fe40000000f00 */
[----:B------:R-:W-:Y:S05]  /*2e40*/  CALL.REL.NOINC `($__internal_37_$__cuda_sm70_shflsync_bfly_p) ;  /* 0x000000e000007944 */ /* 0x000fea0003c00000 */
[----:B01----:R-:W-:Y:S01]  /*2e50*/  FADD.FTZ R148, R148, R105 ;  /* 0x0000006994947221 */ /* 0x003fe20000010000 */
[----:B------:R-:W-:Y:S01]  /*2e60*/  HFMA2.MMA R105, -RZ, RZ, 0, 4.76837158203125e-07 ;  /* 0x00000008ff697435 */ /* 0x000fe200000001ff */
[----:B------:R-:W-:Y:S02]  /*2e70*/  MOV R107, 0x1f ;  /* 0x0000001f006b7802 */ /* 0x000fe40000000f00 */
[----:B------:R-:W-:Y:S02]  /*2e80*/  MOV R110, 0xffffffff ;  /* 0xffffffff006e7802 */ /* 0x000fe40000000f00 */
[----:B------:R-:W-:Y:S02]  /*2e90*/  MOV R160, 0x2eb0 ;  /* 0x00002eb000a07802 */ /* 0x000fe40000000f00 */
[----:B------:R-:W-:Y:S05]  /*2ea0*/  CALL.REL.NOINC `($__internal_37_$__cuda_sm70_shflsync_bfly_p) ;  /* 0x0000008000007944 */ /* 0x000fea0003c00000 */
[----:B01----:R-:W-:Y:S01]  /*2eb0*/  FADD.FTZ R148, R148, R105 ;  /* 0x0000006994947221 */ /* 0x003fe20000010000 */
[----:B------:R-:W-:Y:S01]  /*2ec0*/  HFMA2.MMA R105, -RZ, RZ, 0, 9.5367431640625e-07 ;  /* 0x00000010ff697435 */ /* 0x000fe200000001ff */
[----:B------:R-:W-:-:S02]  /*2ed0*/  MOV R107, 0x1f ;  /* 0x0000001f006b7802 */ /* 0x000fc40000000f00 */
[----:B------:R-:W-:Y:S02]  /*2ee0*/  MOV R110, 0xffffffff ;  /* 0xffffffff006e7802 */ /* 0x000fe40000000f00 */
[----:B------:R-:W-:Y:S02]  /*2ef0*/  MOV R160, 0x2f10 ;  /* 0x00002f1000a07802 */ /* 0x000fe40000000f00 */
[----:B------:R-:W-:Y:S05]  /*2f00*/  CALL.REL.NOINC `($__internal_37_$__cuda_sm70_shflsync_bfly_p) ;  /* 0x0000002000007944 */ /* 0x000fea0003c00000 */
[----:B-1----:R-:W-:Y:S01]  /*2f10*/  MOV R161, R105 ;  /* 0x0000006900a17202 */ /* 0x002fe20000000f00 */
[----:B0-----:R-:W-:Y:S05]  /*2f20*/  BRA `(.L_x_6682) ;  /* 0xffffeb0000007947 */ /* 0x001fea000383ffff */
        .weak           $__internal_37_$__cuda_sm70_shflsync_bfly_p
        .type           $__internal_37_$__cuda_sm70_shflsync_bfly_p,@function
        .size           $__internal_37_$__cuda_sm70_shflsync_bfly_p,(.L_x_29101 - $__internal_37_$__cuda_sm70_shflsync_bfly_p)
$__internal_37_$__cuda_sm70_shflsync_bfly_p:
[----:B------:R-:W-:Y:S01]  /*2f30*/  HFMA2.MMA R161, -RZ, RZ, 0, 0 ;  /* 0x00000000ffa17435 */ /* 0x000fe200000001ff */
[----:B------:R-:W-:Y:S04]  /*2f40*/  WARPSYNC R110 ;  /* 0x0000006e00007348 */ /* 0x000fe80003800000 */
[----:B------:R0:W1:Y:S01]  /*2f50*/  SHFL.BFLY PT, R105, R148, R105, R107 ;  /* 0x0c00006994697389 */ /* 0x00006200000e006b */
[----:B------:R-:W-:Y:S05]  /*2f60*/  RET.REL.NODEC R160 `(_ZN10layer_norm13ln_fwd_kernelINS_13Kernel_traitsIf13__nv_bfloat16S2_S2_fjLj8192ELj1ELj1ELj8ELj16ENS_18Kernel_traits_baseILj8192EfS2_S2_S2_fjLj256EEEEELb0ELb1ELb0ELb1EEEvNS_9FwdParamsE) ;  /* 0xffffd090a0007950 */ /* 0x000fea0003c3ffff */
.L_x_6683:
        /* <DEDUP_REMOVED lines=9> */
.L_x_29101:


//--------------------- .text._ZN10layer_norm13ln_fwd_kernelINS_13Kernel_traitsIf13__nv_bfloat16S2_S2_fjLj8192ELj1ELj1ELj8ELj16ENS_18Kernel_traits_baseILj8192EfS2_S2_S2_fjLj256EEEEELb0ELb1ELb1ELb0EEEvNS_9FwdParamsE --------------------------
	.section	.text._ZN10layer_norm13ln_fwd_kernelINS_13Kernel_traitsIf13__nv_bfloat16S2_S2_fjLj8192ELj1ELj1ELj8ELj16ENS_18Kernel_traits_baseILj8192EfS2_S2_S2_fjLj256EEEEELb0ELb1ELb1ELb0EEEvNS_9FwdParamsE,"ax",@progbits
	.sectioninfo	@"SHI_REGISTERS=162"
	.align	128
        .global         _ZN10layer_norm13ln_fwd_kernelINS_13Kernel_traitsIf13__nv_bfloat16S2_S2_fjLj8192ELj1ELj1ELj8ELj16ENS_18Kernel_traits_baseILj8192EfS2_S2_S2_fjLj256EEEEELb0ELb1ELb1ELb0EEEvNS_9FwdParamsE
        .type           _ZN10layer_norm13ln_fwd_kernelINS_13Kernel_traitsIf13__nv_bfloat16S2_S2_fjLj8192ELj1ELj1ELj8ELj16ENS_18Kernel_traits_baseILj8192EfS2_S2_S2_fjLj256EEEEELb0ELb1ELb1ELb0EEEvNS_9FwdParamsE,@function
        .size           _ZN10layer_norm13ln_fwd_kernelINS_13Kernel_traitsIf13__nv_bfloat16S2_S2_fjLj8192ELj1ELj1ELj8ELj16ENS_18Kernel_traits_baseILj8192EfS2_S2_S2_fjLj256EEEEELb0ELb1ELb1ELb0EEEvNS_9FwdParamsE,(.L_x_29102 - _ZN10layer_norm13ln_fwd_kernelINS_13Kernel_traitsIf13__nv_bfloat16S2_S2_fjLj8192ELj1ELj1ELj8ELj16ENS_18Kernel_traits_baseILj8192EfS2_S2_S2_fjLj256EEEEELb0ELb1ELb1ELb0EEEvNS_9FwdParamsE)
        .other          _ZN10layer_norm13ln_fwd_kernelINS_13Kernel_traitsIf13__nv_bfloat16S2_S2_fjLj8192ELj1ELj1ELj8ELj16ENS_18Kernel_traits_baseILj8192EfS2_S2_S2_fjLj256EEEEELb0ELb1ELb1ELb0EEEvNS_9FwdParamsE,@"STO_CUDA_ENTRY STV_DEFAULT"
_ZN10layer_norm13ln_fwd_kernelINS_13Kernel_traitsIf13__nv_bfloat16S2_S2_fjLj8192ELj1ELj1ELj8ELj16ENS_18Kernel_traits_baseILj8192EfS2_S2_S2_fjLj256EEEEELb0ELb1ELb1ELb0EEEvNS_9FwdParamsE:
.text._ZN10layer_norm13ln_fwd_kernelINS_13Kernel_traitsIf13__nv_bfloat16S2_S2_fjLj8192ELj1ELj1ELj8ELj16ENS_18Kernel_traits_baseILj8192EfS2_S2_S2_fjLj256EEEEELb0ELb1ELb1ELb0EEEvNS_9FwdParamsE:
        /* <DEDUP_REMOVED lines=25> */
[----:B------:R0:W5:Y:S04]  /*0190*/  LDG.E.128 R84, [R8.64+0x10] ;  /* 0x0000100408547981 */ /* 0x000168000c1e1d00 */
[C---:B------:R-:W-:Y:S01]  /*01a0*/  @P0 LEA R6, P5, R10.reuse, c[0x0][0x218], 0x5 ;  /* 0x000086000a060a11 */ /* 0x040fe200078a28ff */
[----:B------:R0:W5:Y:S03]  /*01b0*/  LDG.E.128 R92, [R4.64] ;  /* 0x00000004045c7981 */ /* 0x000166000c1e1d00 */
[C---:B------:R-:W-:Y:S01]  /*01c0*/  @P0 LEA.HI.X R7, R10.reuse, c[0x0][0x21c], RZ, 0x5, P5 ;  /* 0x000087000a070a11 */ /* 0x040fe200028f2cff */
[----:B------:R0:W5:Y:S04]  /*01d0*/  LDG.E.128 R88, [R4.64+0x10] ;  /* 0x0000100404587981 */ /* 0x000168000c1e1d00 */
[----:B------:R0:W5:Y:S04]  /*01e0*/  @P0 LDG.E.128 R100, [R6.64] ;  /* 0x0000000406640981 */ /* 0x000168000c1e1d00 */
[----:B------:R0:W5:Y:S04]  /*01f0*/  @P0 LDG.E.128 R96, [R6.64+0x10] ;  /* 0x0000100406600981 */ /* 0x000168000c1e1d00 */
[----:B------:R0:W5:Y:S01]  /*0200*/  LDG.E.128 R80, [R8.64] ;  /* 0x0000000408507981 */ /* 0x000162000c1e1d00 */
[----:B------:R-:W-:-:S03]  /*0210*/  LOP3.LUT R10, R10, 0x100, RZ, 0xfc, !PT ;  /* 0x000001000a0a7812 */ /* 0x000fc600078efcff */
.L_x_6685:
[----:B------:R-:W-:Y:S05]  /*0220*/  BSYNC B0 ;  /* 0x0000000000007941 */ /* 0x000fea0003800000 */
.L_x_6684:
        /* <DEDUP_REMOVED lines=16> */
[----:B------:R0:W5:Y:S04]  /*0330*/  LDG.E.128 R60, [R6.64+0x10] ;  /* 0x00001004063c7981 */ /* 0x000168000c1e1d00 */
[----:B------:R0:W5:Y:S04]  /*0340*/  @P0 LDG.E.128 R76, [R4.64] ;  /* 0x00000004044c0981 */ /* 0x000168000c1e1d00 */
[----:B------:R0:W5:Y:S04]  /*0350*/  @P0 LDG.E.128 R72, [R4.64+0x10] ;  /* 0x0000100404480981 */ /* 0x000168000c1e1d00 */
[----:B------:R0:W5:Y:S01]  /*0360*/  LDG.E.128 R56, [R6.64] ;  /* 0x0000000406387981 */ /* 0x000162000c1e1d00 */
[----:B------:R-:W-:-:S03]  /*0370*/  IADD3 R10, R10, 0x100, RZ ;  /* 0x000001000a0a7810 */ /* 0x000fc60007ffe0ff */
.L_x_6687:
[----:B------:R-:W-:Y:S05]  /*0380*/  BSYNC B0 ;  /* 0x0000000000007941 */ /* 0x000fea0003800000 */
.L_x_6686:
        /* <DEDUP_REMOVED lines=20> */
[----:B------:R-:W-:-:S03]  /*04d0*/  IADD3 R10, R10, 0x100, RZ ;  /* 0x000001000a0a7810 */ /* 0x000fc60007ffe0ff */
.L_x_6689:
[----:B------:R-:W-:Y:S05]  /*04e0*/  BSYNC B0 ;  /* 0x0000000000007941 */ /* 0x000fea0003800000 */
.L_x_6688:
        /* <DEDUP_REMOVED lines=16> */
[----:B------:R0:W5:Y:S04]  /*05f0*/  LDG.E.128 R12, [R104.64+0x10] ;  /* 0x00001004680c7981 */ /* 0x000168000c1e1d00 */
[----:B------:R0:W5:Y:S04]  /*0600*/  @P0 LDG.E.128 R28, [R6.64] ;  /* 0x00000004061c0981 */ /* 0x000168000c1e1d00 */
[----:B------:R0:W5:Y:S04]  /*0610*/  @P0 LDG.E.128 R24, [R6.64+0x10] ;  /* 0x0000100406180981 */ /* 0x000168000c1e1d00 */
[----:B------:R0:W5:Y:S02]  /*0620*/  LDG.E.128 R8, [R104.64] ;  /* 0x0000000468087981 */ /* 0x000164000c1e1d00 */
.L_x_6691:
[----:B------:R-:W-:Y:S05]  /*0630*/  BSYNC B0 ;  /* 0x0000000000007941 */ /* 0x000fea0003800000 */
.L_x_6690:
        /* <DEDUP_REMOVED lines=25> */
.L_x_6807:
[----:B------:R-:W-:-:S05]  /*07d0*/  MOV R105, 0x4 ;  /* 0x0000000400697802 */ /* 0x000fca0000000f00 */
[----:B------:R-:W-:-:S06]  /*07e0*/  IMAD.WIDE R148, R108, R105, c[0x0][0x1d0] ;  /* 0x000074006c947625 */ /* 0x000fcc00078e0269 */
[----:B------:R1:W2:Y:S01]  /*07f0*/  LDG.E R148, [R148.64] ;  /* 0x0000000494947981 */ /* 0x0002a2000c1e1900 */
[----:B------:R-:W-:-:S05]  /*0800*/  IMAD.WIDE R104, R108, R105, c[0x0][0x1d8] ;  /* 0x000076006c687625 */ /* 0x000fca00078e0269 */
[----:B-----5:R3:W5:Y:S01]  /*0810*/  LDG.E R147, [R104.64] ;  /* 0x0000000468937981 */ /* 0x020762000c1e1900 */
[----:B------:R-:W-:Y:S01]  /*0820*/  IMAD R106, R108, c[0x0][0x168], RZ ;  /* 0x00005a006c6a7a24 */ /* 0x000fe200078e02ff */
[----:B------:R-:W-:Y:S01]  /*0830*/  BSSY B0, `(.L_x_6692) ;  /* 0x0000080000007945 */ /* 0x000fe20003800000 */
[----:B-1----:R-:W-:Y:S02]  /*0840*/  LOP3.LUT R149, R0, 0xff, RZ, 0xc0, !PT ;  /* 0x000000ff00957812 */ /* 0x002fe400078ec0ff */
        /* <DEDUP_REMOVED lines=8> */
[-C--:B------:R-:W-:Y:S02]  /*08d0*/  LEA.HI.SX32 R150, R107, R149.reuse, 0x1d ;  /* 0x000000956b967211 */ /* 0x080fe400078feaff */
[----:B------:R-:W-:-:S02]  /*08e0*/  @P5 LEA.HI.SX32 R151, R106, R149, 0x1d ;  /* 0x000000956a975211 */ /* 0x000fc400078feaff */
[----:B------:R-:W-:Y:S01]  /*08f0*/  SHF.R.S32.HI R149, RZ, 0x1f, R108 ;  /* 0x0000001fff957819 */ /* 0x000fe2000001146c */
[----:B------:R-:W-:Y:S05]  /*0900*/  @!P1 BRA `(.L_x_6693) ;  /* 0x0000072000009947 */ /* 0x000fea0003800000 */
[----:B---3--:R-:W-:Y:S02]  /*0910*/  ISETP.NE.U32.AND P0, PT, RZ, c[0x0][0x180], PT ;  /* 0x00006000ff007a0c */ /* 0x008fe40003f05070 */
        /* <DEDUP_REMOVED lines=10> */
[----:B-1----:R-:W-:Y:S01]  /*09c0*/  HFMA2.MMA R135, -RZ, RZ, 0, 0 ;  /* 0x00000000ff877435 */ /* 0x002fe200000001ff */
[----:B------:R-:W-:Y:S05]  /*09d0*/  @!P0 BRA `(.L_x_6696) ;  /* 0x0000007000008947 */ /* 0x000fea0003800000 */
[----:B-----5:R-:W-:Y:S01]  /*09e0*/  PRMT R135, RZ, 0x5410, R4 ;  /* 0x00005410ff877816 */ /* 0x020fe20000000004 */
[----:B------:R-:W-:Y:S05]  /*09f0*/  BRA `(.L_x_6696) ;  /* 0x0000005000007947 */ /* 0x000fea0003800000 */
.L_x_6695:
[----:B-1---5:R-:W-:-:S05]  /*0a00*/  PRMT R104, RZ, 0x5410, R136 ;  /* 0x00005410ff687816 */ /* 0x022fca0000000088 */
[----:B------:R-:W-:Y:S01]  /*0a10*/  FMUL.FTZ R135, R104, c[0x0][0x1ec] ;  /* 0x00007b0068877a20 */ /* 0x000fe20000410000 */
[----:B------:R-:W-:-:S03]  /*0a20*/  @P0 PRMT R104, RZ, 0x5410, R4 ;  /* 0x00005410ff680816 */ /* 0x000fc60000000004 */
[----:B------:R-:W-:-:S04]  /*0a30*/  FMUL.FTZ R135, R80, R135 ;  /* 0x0000008750877220 */ /* 0x000fc80000410000 */
[----:B------:R-:W-:Y:S02]  /*0a40*/  @P0 FADD.FTZ R135, R104, R135 ;  /* 0x0000008768870221 */ /* 0x000fe40000010000 */
.L_x_6696:
[----:B------:R-:W-:Y:S05]  /*0a50*/  BSYNC B1 ;  /* 0x0000000000017941 */ /* 0x000fea0003800000 */
.L_x_6694:
[----:B------:R-:W-:Y:S01]  /*0a60*/  BSSY B1, `(.L_x_6697) ;  /* 0x000000b000017945 */ /* 0x000fe20003800000 */
[----:B------:R-:W-:Y:S05]  /*0a70*/  @P6 BRA `(.L_x_6698) ;  /* 0x0000004000006947 */ /* 0x000fea0003800000 */
[----:B------:R-:W-:Y:S01]  /*0a80*/  MOV R140, RZ ;  /* 0x000000ff008c7202 */ /* 0x000fe20000000f00 */
[----:B------:R-:W-:Y:S05]  /*0a90*/  @!P0 BRA `(.L_x_6699) ;  /* 0x0000007000008947 */ /* 0x000fea0003800000 */
[----:B-----5:R-:W-:Y:S01]  /*0aa0*/  PRMT R140, RZ, 0x7610, R4 ;  /* 0x00007610ff8c7816 */ /* 0x020fe20000000004 */
[----:B------:R-:W-:Y:S05]  /*0ab0*/  BRA `(.L_x_6699) ;  /* 0x0000005000007947 */ /* 0x000fea0003800000 */
.L_x_6698:
[----:B-----5:R-:W-:Y:S02]  /*0ac0*/  PRMT R104, RZ, 0x7610, R136 ;  /* 0x00007610ff687816 */ /* 0x020fe40000000088 */
[----:B------:R-:W-:-:S03]  /*0ad0*/  @P0 PRMT R105, RZ, 0x7610, R4 ;  /* 0x00007610ff690816 */ /* 0x000fc60000000004 */
[----:B------:R-:W-:-:S04]  /*0ae0*/  FMUL.FTZ R104, R104, c[0x0][0x1ec] ;  /* 0x00007b0068687a20 */ /* 0x000fc80000410000 */
[----:B------:R-:W-:-:S04]  /*0af0*/  FMUL.FTZ R140, R81, R104 ;  /* 0x00000068518c7220 */ /* 0x000fc80000410000 */
[----:B------:R-:W-:Y:S02]  /*0b00*/  @P0 FADD.FTZ R140, R105, R140 ;  /* 0x0000008c698c0221 */ /* 0x000fe40000010000 */
.L_x_6699:
[----:B------:R-:W-:Y:S05]  /*0b10*/  BSYNC B1 ;  /* 0x0000000000017941 */ /* 0x000fea0003800000 */
.L_x_6697:
[----:B------:R-:W-:Y:S01]  /*0b20*/  BSSY B1, `(.L_x_6700) ;  /* 0x000000b000017945 */ /* 0x000fe20003800000 */
[----:B------:R-:W-:Y:S05]  /*0b30*/  @P6 BRA `(.L_x_6701) ;  /* 0x0000004000006947 */ /* 0x000fea0003800000 */
[----:B------:R-:W-:Y:S01]  /*0b40*/  HFMA2.MMA R141, -RZ, RZ, 0, 0 ;  /* 0x00000000ff8d7435 */ /* 0x000fe200000001ff */
[----:B------:R-:W-:Y:S05]  /*0b50*/  @!P0 BRA `(.L_x_6702) ;  /* 0x0000007000008947 */ /* 0x000fea0003800000 */
[----:B-----5:R-:W-:Y:S01]  /*0b60*/  PRMT R141, RZ, 0x5410, R5 ;  /* 0x00005410ff8d7816 */ /* 0x020fe20000000005 */
[----:B------:R-:W-:Y:S05]  /*0b70*/  BRA `(.L_x_6702) ;  /* 0x0000005000007947 */ /* 0x000fea0003800000 */
.L_x_6701:
[----:B-----5:R-:W-:-:S05]  /*0b80*/  PRMT R104, RZ, 0x5410, R137 ;  /* 0x00005410ff687816 */ /* 0x020fca0000000089 */
[----:B------:R-:W-:Y:S01]  /*0b90*/  FMUL.FTZ R141, R104, c[0x0][0x1ec] ;  /* 0x00007b00688d7a20 */ /* 0x000fe20000410000 */
[----:B------:R-:W-:-:S03]  /*0ba0*/  @P0 PRMT R104, RZ, 0x5410, R5 ;  /* 0x00005410ff680816 */ /* 0x000fc60000000005 */
[----:B------:R-:W-:-:S04]  /*0bb0*/  FMUL.FTZ R141, R82, R141 ;  /* 0x0000008d528d7220 */ /* 0x000fc80000410000 */
[----:B------:R-:W-:Y:S02]  /*0bc0*/  @P0 FADD.FTZ R141, R104, R141 ;  /* 0x0000008d688d0221 */ /* 0x000fe40000010000 */
.L_x_6702:
[----:B------:R-:W-:Y:S05]  /*0bd0*/  BSYNC B1 ;  /* 0x0000000000017941 */ /* 0x000fea0003800000 */
.L_x_6700:
[----:B------:R-:W-:Y:S01]  /*0be0*/  BSSY B1, `(.L_x_6703) ;  /* 0x000000b000017945 */ /* 0x000fe20003800000 */
[----:B------:R-:W-:Y:S05]  /*0bf0*/  @P6 BRA `(.L_x_6704) ;  /* 0x0000004000006947 */ /* 0x000fea0003800000 */
[----:B------:R-:W-:Y:S01]  /*0c00*/  MOV R142, RZ ;  /* 0x000000ff008e7202 */ /* 0x000fe20000000f00 */
[----:B------:R-:W-:Y:S05]  /*0c10*/  @!P0 BRA `(.L_x_6705) ;  /* 0x0000007000008947 */ /* 0x000fea0003800000 */
[----:B-----5:R-:W-:Y:S01]  /*0c20*/  PRMT R142, RZ, 0x7610, R5 ;  /* 0x00007610ff8e7816 */ /* 0x020fe20000000005 */
[----:B------:R-:W-:Y:S05]  /*0c30*/  BRA `(.L_x_6705) ;  /* 0x0000005000007947 */ /* 0x000fea0003800000 */
.L_x_6704:
[----:B-----5:R-:W-:Y:S02]  /*0c40*/  PRMT R104, RZ, 0x7610, R137 ;  /* 0x00007610ff687816 */ /* 0x020fe40000000089 */
[----:B------:R-:W-:-:S03]  /*0c50*/  @P0 PRMT R105, RZ, 0x7610, R5 ;  /* 0x00007610ff690816 */ /* 0x000fc60000000005 */
[----:B------:R-:W-:-:S04]  /*0c60*/  FMUL.FTZ R104, R104, c[0x0][0x1ec] ;  /* 0x00007b0068687a20 */ /* 0x000fc80000410000 */
[----:B------:R-:W-:-:S04]  /*0c70*/  FMUL.FTZ R142, R83, R104 ;  /* 0x00000068538e7220 */ /* 0x000fc80000410000 */
[----:B------:R-:W-:Y:S02]  /*0c80*/  @P0 FADD.FTZ R142, R105, R142 ;  /* 0x0000008e698e0221 */ /* 0x000fe40000010000 */
.L_x_6705:
[----:B------:R-:W-:Y:S05]  /*0c90*/  BSYNC B1 ;  /* 0x0000000000017941 */ /* 0x000fea0003800000 */
.L_x_6703:
[----:B------:R-:W-:Y:S01]  /*0ca0*/  BSSY B1, `(.L_x_6706) ;  /* 0x000000b000017945 */ /* 0x000fe20003800000 */
[----:B------:R-:W-:Y:S05]  /*0cb0*/  @P6 BRA `(.L_x_6707) ;  /* 0x0000004000006947 */ /* 0x000fea0003800000 */
[----:B------:R-:W-:Y:S01]  /*0cc0*/  HFMA2.MMA R143, -RZ, RZ, 0, 0 ;  /* 0x00000000ff8f7435 */ /* 0x000fe200000001ff */
[----:B------:R-:W-:Y:S05]  /*0cd0*/  @!P0 BRA `(.L_x_6708) ;  /* 0x0000007000008947 */ /* 0x000fea0003800000 */
[----:B-----5:R-:W-:Y:S01]  /*0ce0*/  PRMT R143, RZ, 0x5410, R6 ;  /* 0x00005410ff8f7816 */ /* 0x020fe20000000006 */
[----:B------:R-:W-:Y:S05]  /*0cf0*/  BRA `(.L_x_6708) ;  /* 0x0000005000007947 */ /* 0x000fea0003800000 */
.L_x_6707:
[----:B-----5:R-:W-:-:S05]  /*0d00*/  PRMT R104, RZ, 0x5410, R138 ;  /* 0x00005410ff687816 */ /* 0x020fca000000008a */
[----:B------:R-:W-:Y:S01]  /*0d10*/  FMUL.FTZ R143, R104, c[0x0][0x1ec] ;  /* 0x00007b00688f7a20 */ /* 0x000fe20000410000 */
[----:B------:R-:W-:-:S03]  /*0d20*/  @P0 PRMT R104, RZ, 0x5410, R6 ;  /* 0x00005410ff680816 */ /* 0x000fc60000000006 */
[----:B------:R-:W-:-:S04]  /*0d30*/  FMUL.FTZ R143, R84, R143 ;  /* 0x0000008f548f7220 */ /* 0x000fc80000410000 */
[----:B------:R-:W-:Y:S02]  /*0d40*/  @P0 FADD.FTZ R143, R104, R143 ;  /* 0x0000008f688f0221 */ /* 0x000fe40000010000 */
.L_x_6708:
[----:B------:R-:W-:Y:S05]  /*0d50*/  BSYNC B1 ;  /* 0x0000000000017941 */ /* 0x000fea0003800000 */
.L_x_6706:
[----:B------:R-:W-:Y:S01]  /*0d60*/  BSSY B1, `(.L_x_6709) ;  /* 0x000000b000017945 */ /* 0x000fe20003800000 */
[----:B------:R-:W-:Y:S05]  /*0d70*/  @P6 BRA `(.L_x_6710) ;  /* 0x0000004000006947 */ /* 0x000fea0003800000 */
[----:B------:R-:W-:Y:S01]  /*0d80*/  MOV R144, RZ ;  /* 0x000000ff00907202 */ /* 0x000fe20000000f00 */
[----:B------:R-:W-:Y:S05]  /*0d90*/  @!P0 BRA `(.L_x_6711) ;  /* 0x0000007000008947 */ /* 0x000fea0003800000 */
[----:B-----5:R-:W-:Y:S01]  /*0da0*/  PRMT R144, RZ, 0x7610, R6 ;  /* 0x00007610ff907816 */ /* 0x020fe20000000006 */
[----:B------:R-:W-:Y:S05]  /*0db0*/  BRA `(.L_x_6711) ;  /* 0x0000005000007947 */ /* 0x000fea0003800000 */
.L_x_6710:
[----:B-----5:R-:W-:Y:S02]  /*0dc0*/  PRMT R104, RZ, 0x7610, R138 ;  /* 0x00007610ff687816 */ /* 0x020fe4000000008a */
[----:B------:R-:W-:-:S03]  /*0dd0*/  @P0 PRMT R105, RZ, 0x7610, R6 ;  /* 0x00007610ff690816 */ /* 0x000fc60000000006 */
[----:B------:R-:W-:-:S04]  /*0de0*/  FMUL.FTZ R104, R104, c[0x0][0x1ec] ;  /* 0x00007b0068687a20 */ /* 0x000fc80000410000 */
[----:B------:R-:W-:-:S04]  /*0df0*/  FMUL.FTZ R144, R85, R104 ;  /* 0x0000006855907220 */ /* 0x000fc80000410000 */
[----:B------:R-:W-:Y:S02]  /*0e00*/  @P0 FADD.FTZ R144, R105, R144 ;  /* 0x0000009069900221 */ /* 0x000fe40000010000 */
.L_x_6711:
[----:B------:R-:W-:Y:S05]  /*0e10*/  BSYNC B1 ;  /* 0x0000000000017941 */ /* 0x000fea0003800000 */
.L_x_6709:
[----:B------:R-:W-:Y:S01]  /*0e20*/  BSSY B1, `(.L_x_6712) ;  /* 0x000000b000017945 */ /* 0x000fe20003800000 */
[----:B------:R-:W-:Y:S05]  /*0e30*/  @P6 BRA `(.L_x_6713) ;  /* 0x0000004000006947 */ /* 0x000fea0003800000 */
[----:B------:R-:W-:Y:S01]  /*0e40*/  HFMA2.MMA R145, -RZ, RZ, 0, 0 ;  /* 0x00000000ff917435 */ /* 0x000fe200000001ff */
[----:B------:R-:W-:Y:S05]  /*0e50*/  @!P0 BRA `(.L_x_6714) ;  /* 0x0000007000008947 */ /* 0x000fea0003800000 */
[----:B-----5:R-:W-:Y:S01]  /*0e60*/  PRMT R145, RZ, 0x5410, R7 ;  /* 0x00005410ff917816 */ /* 0x020fe20000000007 */
[----:B------:R-:W-:Y:S05]  /*0e70*/  BRA `(.L_x_6714) ;  /* 0x0000005000007947 */ /* 0x000fea0003800000 */
.L_x_6713:
[----:B-----5:R-:W-:-:S05]  /*0e80*/  PRMT R104, RZ, 0x5410, R139 ;  /* 0x00005410ff687816 */ /* 0x020fca000000008b */
[----:B------:R-:W-:Y:S01]  /*0e90*/  FMUL.FTZ R145, R104, c[0x0][0x1ec] ;  /* 0x00007b0068917a20 */ /* 0x000fe20000410000 */
[----:B------:R-:W-:-:S03]  /*0ea0*/  @P0 PRMT R104, RZ, 0x5410, R7 ;  /* 0x00005410ff680816 */ /* 0x000fc60000000007 */
[----:B------:R-:W-:-:S04]  /*0eb0*/  FMUL.FTZ R145, R86, R145 ;  /* 0x0000009156917220 */ /* 0x000fc80000410000 */
[----:B------:R-:W-:Y:S02]  /*0ec0*/  @P0 FADD.FTZ R145, R104, R145 ;  /* 0x0000009168910221 */ /* 0x000fe40000010000 */
.L_x_6714:
[----:B------:R-:W-:Y:S05]  /*0ed0*/  BSYNC B1 ;  /* 0x0000000000017941 */ /* 0x000fea0003800000 */
.L_x_6712:
[----:B------:R-:W-:Y:S01]  /*0ee0*/  BSSY B1, `(.L_x_6715) ;  /* 0x000000b000017945 */ /* 0x000fe20003800000 */
[----:B------:R-:W-:Y:S05]  /*0ef0*/  @P6 BRA `(.L_x_6716) ;  /* 0x0000004000006947 */ /* 0x000fea0003800000 */
[----:B------:R-:W-:Y:S01]  /*0f00*/  MOV R146, RZ ;  /* 0x000000ff00927202 */ /* 0x000fe20000000f00 */
[----:B------:R-:W-:Y:S05]  /*0f10*/  @!P0 BRA `(.L_x_6717) ;  /* 0x0000007000008947 */ /* 0x000fea0003800000 */
[----:B-----5:R-:W-:Y:S01]  /*0f20*/  PRMT R146, RZ, 0x7610, R7 ;  /* 0x00007610ff927816 */ /* 0x020fe20000000007 */
[----:B------:R-:W-:Y:S05]  /*0f30*/  BRA `(.L_x_6717) ;  /* 0x0000005000007947 */ /* 0x000fea0003800000 */
.L_x_6716:
[----:B-----5:R-:W-:Y:S02]  /*0f40*/  PRMT R104, RZ, 0x7610, R139 ;  /* 0x00007610ff687816 */ /* 0x020fe4000000008b */
[----:B------:R-:W-:-:S03]  /*0f50*/  @P0 PRMT R105, RZ, 0x7610, R7 ;  /* 0x00007610ff690816 */ /* 0x000fc60000000007 */
[----:B------:R-:W-:-:S04]  /*0f60*/  FMUL.FTZ R104, R104, c[0x0][0x1ec] ;  /* 0x00007b0068687a20 */ /* 0x000fc80000410000 */
[----:B------:R-:W-:-:S04]  /*0f70*/  FMUL.FTZ R146, R87, R104 ;  /* 0x0000006857927220 */ /* 0x000fc80000410000 */
[----:B------:R-:W-:Y:S02]  /*0f80*/  @P0 FADD.FTZ R146, R105, R146 ;  /* 0x0000009269920221 */ /* 0x000fe40000010000 */
.L_x_6717:
[----:B------:R-:W-:Y:S05]  /*0f90*/  BSYNC B1 ;  /* 0x0000000000017941 */ /* 0x000fea0003800000 */
.L_x_6715:
        /* <DEDUP_REMOVED lines=9> */
.L_x_6693:
[----:B---3--:R-:W-:Y:S05]  /*1030*/  BSYNC B0 ;  /* 0x0000000000007941 */ /* 0x008fea0003800000 */
.L_x_6692:
[----:B------:R-:W-:Y:S01]  /*1040*/  BSSY B0, `(.L_x_6718) ;  /* 0x0000074000007945 */ /* 0x000fe20003800000 */
[----:B------:R-:W-:Y:S05]  /*1050*/  @!P2 BRA `(.L_x_6719) ;  /* 0x000007200000a947 */ /* 0x000fea0003800000 */
[----:B------:R-:W-:Y:S02]  /*1060*/  ISETP.NE.U32.AND P0, PT, RZ, c[0x0][0x180], PT ;  /* 0x00006000ff007a0c */ /* 0x000fe40003f05070 */
[----:B-1----:R-:W-:Y:S02]  /*1070*/  @P5 MOV R104, 0x10 ;  /* 0x0000001000685802 */ /* 0x002fe40000000f00 */
        /* <DEDUP_REMOVED lines=13> */
.L_x_6721:
[----:B-1---5:R-:W-:-:S05]  /*1150*/  PRMT R104, RZ, 0x5410, R136 ;  /* 0x00005410ff687816 */ /* 0x022fca0000000088 */
[----:B------:R-:W-:Y:S01]  /*1160*/  FMUL.FTZ R111, R104, c[0x0][0x1ec] ;  /* 0x00007b00686f7a20 */ /* 0x000fe20000410000 */
[----:B------:R-:W-:-:S03]  /*1170*/  @P0 PRMT R104, RZ, 0x5410, R4 ;  /* 0x00005410ff680816 */ /* 0x000fc60000000004 */
[----:B------:R-:W-:-:S04]  /*1180*/  FMUL.FTZ R111, R56, R111 ;  /* 0x0000006f386f7220 */ /* 0x000fc80000410000 */
[----:B------:R-:W-:Y:S02]  /*1190*/  @P0 FADD.FTZ R111, R104, R111 ;  /* 0x0000006f686f0221 */ /* 0x000fe40000010000 */
.L_x_6722:
[----:B------:R-:W-:Y:S05]  /*11a0*/  BSYNC B1 ;  /* 0x0000000000017941 */ /* 0x000fea0003800000 */
.L_x_6720:
[----:B------:R-:W-:Y:S01]  /*11b0*/  BSSY B1, `(.L_x_6723) ;  /* 0x000000b000017945 */ /* 0x000fe20003800000 */
[----:B------:R-:W-:Y:S05]  /*11c0*/  @P6 BRA `(.L_x_6724) ;  /* 0x0000004000006947 */ /* 0x000fea0003800000 */
[----:B------:R-:W-:Y:S01]  /*11d0*/  MOV R112, RZ ;  /* 0x000000ff00707202 */ /* 0x000fe20000000f00 */
[----:B------:R-:W-:Y:S05]  /*11e0*/  @!P0 BRA `(.L_x_6725) ;  /* 0x0000007000008947 */ /* 0x000fea0003800000 */
[----:B-----5:R-:W-:Y:S01]  /*11f0*/  PRMT R112, RZ, 0x7610, R4 ;  /* 0x00007610ff707816 */ /* 0x020fe20000000004 */
[----:B------:R-:W-:Y:S05]  /*1200*/  BRA `(.L_x_6725) ;  /* 0x0000005000007947 */ /* 0x000fea0003800000 */
.L_x_6724:
[----:B-----5:R-:W-:Y:S02]  /*1210*/  PRMT R104, RZ, 0x7610, R136 ;  /* 0x00007610ff687816 */ /* 0x020fe40000000088 */
[----:B------:R-:W-:-:S03]  /*1220*/  @P0 PRMT R105, RZ, 0x7610, R4 ;  /* 0x00007610ff690816 */ /* 0x000fc60000000004 */
[----:B------:R-:W-:-:S04]  /*1230*/  FMUL.FTZ R104, R104, c[0x0][0x1ec] ;  /* 0x00007b0068687a20 */ /* 0x000fc80000410000 */
[----:B------:R-:W-:-:S04]  /*1240*/  FMUL.FTZ R112, R57, R104 ;  /* 0x0000006839707220 */ /* 0x000fc80000410000 */
[----:B------:R-:W-:Y:S02]  /*1250*/  @P0 FADD.FTZ R112, R105, R112 ;  /* 0x0000007069700221 */ /* 0x000fe40000010000 */
.L_x_6725:
[----:B------:R-:W-:Y:S05]  /*1260*/  BSYNC B1 ;  /* 0x0000000000017941 */ /* 0x000fea0003800000 */
.L_x_6723:
[----:B------:R-:W-:Y:S01]  /*1270*/  BSSY B1, `(.L_x_6726) ;  /* 0x000000b000017945 */ /* 0x000fe20003800000 */
[----:B------:R-:W-:Y:S05]  /*1280*/  @P6 BRA `(.L_x_6727) ;  /* 0x0000004000006947 */ /* 0x000fea0003800000 */
[----:B------:R-:W-:Y:S01]  /*1290*/  HFMA2.MMA R113, -RZ, RZ, 0, 0 ;  /* 0x00000000ff717435 */ /* 0x000fe200000001ff */
[----:B------:R-:W-:Y:S05]  /*12a0*/  @!P0 BRA `(.L_x_6728) ;  /* 0x0000007000008947 */ /* 0x000fea0003800000 */
[----:B-----5:R-:W-:Y:S01]  /*12b0*/  PRMT R113, RZ, 0x5410, R5 ;  /* 0x00005410ff717816 */ /* 0x020fe20000000005 */
[----:B------:R-:W-:Y:S05]  /*12c0*/  BRA `(.L_x_6728) ;  /* 0x0000005000007947 */ /* 0x000fea0003800000 */
.L_x_6727:
[----:B-----5:R-:W-:-:S05]  /*12d0*/  PRMT R104, RZ, 0x5410, R137 ;  /* 0x00005410ff687816 */ /* 0x020fca0000000089 */
[----:B------:R-:W-:Y:S01]  /*12e0*/  FMUL.FTZ R113, R104, c[0x0][0x1ec] ;  /* 0x00007b0068717a20 */ /* 0x000fe20000410000 */
[----:B------:R-:W-:-:S03]  /*12f0*/  @P0 PRMT R104, RZ, 0x5410, R5 ;  /* 0x00005410ff680816 */ /* 0x000fc60000000005 */
[----:B------:R-:W-:-:S04]  /*1300*/  FMUL.FTZ R113, R58, R113 ;  /* 0x000000713a717220 */ /* 0x000fc80000410000 */
[----:B------:R-:W-:Y:S02]  /*1310*/  @P0 FADD.FTZ R113, R104, R113 ;  /* 0x0000007168710221 */ /* 0x000fe40000010000 */
.L_x_6728:
[----:B------:R-:W-:Y:S05]  /*1320*/  BSYNC B1 ;  /* 0x0000000000017941 */ /* 0x000fea0003800000 */
.L_x_6726:
[----:B------:R-:W-:Y:S01]  /*1330*/  BSSY B1, `(.L_x_6729) ;  /* 0x000000b000017945 */ /* 0x000fe20003800000 */
[----:B------:R-:W-:Y:S05]  /*1340*/  @P6 BRA `(.L_x_6730) ;  /* 0x0000004000006947 */ /* 0x000fea0003800000 */
[----:B------:R-:W-:Y:S01]  /*1350*/  MOV R114, RZ ;  /* 0x000000ff00727202 */ /* 0x000fe20000000f00 */
[----:B------:R-:W-:Y:S05]  /*1360*/  @!P0 BRA `(.L_x_6731) ;  /* 0x0000007000008947 */ /* 0x000fea0003800000 */
[----:B-----5:R-:W-:Y:S01]  /*1370*/  PRMT R114, RZ, 0x7610, R5 ;  /* 0x00007610ff727816 */ /* 0x020fe20000000005 */
[----:B------:R-:W-:Y:S05]  /*1380*/  BRA `(.L_x_6731) ;  /* 0x0000005000007947 */ /* 0x000fea0003800000 */
.L_x_6730:
[----:B-----5:R-:W-:Y:S02]  /*1390*/  PRMT R104, RZ, 0x7610, R137 ;  /* 0x00007610ff687816 */ /* 0x020fe40000000089 */
[----:B------:R-:W-:-:S03]  /*13a0*/  @P0 PRMT R105, RZ, 0x7610, R5 ;  /* 0x00007610ff690816 */ /* 0x000fc60000000005 */
[----:B------:R-:W-:-:S04]  /*13b0*/  FMUL.FTZ R104, R104, c[0x0][0x1ec] ;  /* 0x00007b0068687a20 */ /* 0x000fc80000410000 */
[----:B------:R-:W-:-:S04]  /*13c0*/  FMUL.FTZ R114, R59, R104 ;  /* 0x000000683b727220 */ /* 0x000fc80000410000 */
[----:B------:R-:W-:Y:S02]  /*13d0*/  @P0 FADD.FTZ R114, R105, R114 ;  /* 0x0000007269720221 */ /* 0x000fe40000010000 */
.L_x_6731:
[----:B------:R-:W-:Y:S05]  /*13e0*/  BSYNC B1 ;  /* 0x0000000000017941 */ /* 0x000fea0003800000 */
.L_x_6729:
[----:B------:R-:W-:Y:S01]  /*13f0*/  BSSY B1, `(.L_x_6732) ;  /* 0x000000b000017945 */ /* 0x000fe20003800000 */
[----:B------:R-:W-:Y:S05]  /*1400*/  @P6 BRA `(.L_x_6733) ;  /* 0x0000004000006947 */ /* 0x000fea0003800000 */
[----:B------:R-:W-:Y:S01]  /*1410*/  HFMA2.MMA R115, -RZ, RZ, 0, 0 ;  /* 0x00000000ff737435 */ /* 0x000fe200000001ff */
[----:B------:R-:W-:Y:S05]  /*1420*/  @!P0 BRA `(.L_x_6734) ;  /* 0x0000007000008947 */ /* 0x000fea0003800000 */
[----:B-----5:R-:W-:Y:S01]  /*1430*/  PRMT R115, RZ, 0x5410, R6 ;  /* 0x00005410ff737816 */ /* 0x020fe20000000006 */
[----:B------:R-:W-:Y:S05]  /*1440*/  BRA `(.L_x_6734) ;  /* 0x0000005000007947 */ /* 0x000fea0003800000 */
.L_x_6733:
[----:B-----5:R-:W-:-:S05]  /*1450*/  PRMT R104, RZ, 0x5410, R138 ;  /* 0x00005410ff687816 */ /* 0x020fca000000008a */
[----:B------:R-:W-:Y:S01]  /*1460*/  FMUL.FTZ R115, R104, c[0x0][0x1ec] ;  /* 0x00007b0068737a20 */ /* 0x000fe20000410000 */
[----:B------:R-:W-:-:S03]  /*1470*/  @P0 PRMT R104, RZ, 0x5410, R6 ;  /* 0x00005410ff680816 */ /* 0x000fc60000000006 */
[----:B------:R-:W-:-:S04]  /*1480*/  FMUL.FTZ R115, R60, R115 ;  /* 0x000000733c737220 */ /* 0x000fc80000410000 */
[----:B------:R-:W-:Y:S02]  /*1490*/  @P0 FADD.FTZ R115, R104, R115 ;  /* 0x0000007368730221 */ /* 0x000fe40000010000 */
.L_x_6734:
[----:B------:R-:W-:Y:S05]  /*14a0*/  BSYNC B1 ;  /* 0x0000000000017941 */ /* 0x000fea0003800000 */
.L_x_6732:
[----:B------:R-:W-:Y:S01]  /*14b0*/  BSSY B1, `(.L_x_6735) ;  /* 0x000000b000017945 */ /* 0x000fe20003800000 */
[----:B------:R-:W-:Y:S05]  /*14c0*/  @P6 BRA `(.L_x_6736) ;  /* 0x0000004000006947 */ /* 0x000fea0003800000 */
[----:B------:R-:W-:Y:S01]  /*14d0*/  MOV R116, RZ ;  /* 0x000000ff00747202 */ /* 0x000fe20000000f00 */
[----:B------:R-:W-:Y:S05]  /*14e0*/  @!P0 BRA `(.L_x_6737) ;  /* 0x0000007000008947 */ /* 0x000fea0003800000 */
[----:B-----5:R-:W-:Y:S01]  /*14f0*/  PRMT R116, RZ, 0x7610, R6 ;  /* 0x00007610ff747816 */ /* 0x020fe20000000006 */
[----:B------:R-:W-:Y:S05]  /*1500*/  BRA `(.L_x_6737) ;  /* 0x0000005000007947 */ /* 0x000fea0003800000 */
.L_x_6736:
[----:B-----5:R-:W-:Y:S02]  /*1510*/  PRMT R104, RZ, 0x7610, R138 ;  /* 0x00007610ff687816 */ /* 0x020fe4000000008a */
[----:B------:R-:W-:-:S03]  /*1520*/  @P0 PRMT R105, RZ, 0x7610, R6 ;  /* 0x00007610ff690816 */ /* 0x000fc60000000006 */
[----:B------:R-:W-:-:S04]  /*1530*/  FMUL.FTZ R104, R104, c[0x0][0x1ec] ;  /* 0x00007b0068687a20 */ /* 0x000fc80000410000 */
[----:B------:R-:W-:-:S04]  /*1540*/  FMUL.FTZ R116, R61, R104 ;  /* 0x000000683d747220 */ /* 0x000fc80000410000 */
[----:B------:R-:W-:Y:S02]  /*1550*/  @P0 FADD.FTZ R116, R105, R116 ;  /* 0x0000007469740221 */ /* 0x000fe40000010000 */
.L_x_6737:
[----:B------:R-:W-:Y:S05]  /*1560*/  BSYNC B1 ;  /* 0x0000000000017941 */ /* 0x000fea0003800000 */
.L_x_6735:
[----:B------:R-:W-:Y:S01]  /*1570*/  BSSY B1, `(.L_x_6738) ;  /* 0x000000b000017945 */ /* 0x000fe20003800000 */
[----:B------:R-:W-:Y:S05]  /*1580*/  @P6 BRA `(.L_x_6739) ;  /* 0x0000004000006947 */ /* 0x000fea0003800000 */
[----:B------:R-:W-:Y:S01]  /*1590*/  HFMA2.MMA R117, -RZ, RZ, 0, 0 ;  /* 0x00000000ff757435 */ /* 0x000fe200000001ff */
[----:B------:R-:W-:Y:S05]  /*15a0*/  @!P0 BRA `(.L_x_6740) ;  /* 0x0000007000008947 */ /* 0x000fea0003800000 */
[----:B-----5:R-:W-:Y:S01]  /*15b0*/  PRMT R117, RZ, 0x5410, R7 ;  /* 0x00005410ff757816 */ /* 0x020fe20000000007 */
[----:B------:R-:W-:Y:S05]  /*15c0*/  BRA `(.L_x_6740) ;  /* 0x0000005000007947 */ /* 0x000fea0003800000 */
.L_x_6739:
[----:B-----5:R-:W-:-:S05]  /*15d0*/  PRMT R104, RZ, 0x5410, R139 ;  /* 0x00005410ff687816 */ /* 0x020fca000000008b */
[----:B------:R-:W-:Y:S01]  /*15e0*/  FMUL.FTZ R117, R104, c[0x0][0x1ec] ;  /* 0x00007b0068757a20 */ /* 0x000fe20000410000 */
[----:B------:R-:W-:-:S03]  /*15f0*/  @P0 PRMT R104, RZ, 0x5410, R7 ;  /* 0x00005410ff680816 */ /* 0x000fc60000000007 */
[----:B------:R-:W-:-:S04]  /*1600*/  FMUL.FTZ R117, R62, R117 ;  /* 0x000000753e757220 */ /* 0x000fc80000410000 */
[----:B------:R-:W-:Y:S02]  /*1610*/  @P0 FADD.FTZ R117, R104, R117 ;  /* 0x0000007568750221 */ /* 0x000fe40000010000 */
.L_x_6740:
[----:B------:R-:W-:Y:S05]  /*1620*/  BSYNC B1 ;  /* 0x0000000000017941 */ /* 0x000fea0003800000 */
.L_x_6738:
[----:B------:R-:W-:Y:S01]  /*1630*/  BSSY B1, `(.L_x_6741) ;  /* 0x000000b000017945 */ /* 0x000fe20003800000 */
[----:B------:R-:W-:Y:S05]  /*1640*/  @P6 BRA `(.L_x_6742) ;  /* 0x0000004000006947 */ /* 0x000fea0003800000 */
[----:B------:R-:W-:Y:S01]  /*1650*/  MOV R118, RZ ;  /* 0x000000ff00767202 */ /* 0x000fe20000000f00 */
[----:B------:R-:W-:Y:S05]  /*1660*/  @!P0 BRA `(.L_x_6743) ;  /* 0x0000007000008947 */ /* 0x000fea0003800000 */
[----:B-----5:R-:W-:Y:S01]  /*1670*/  PRMT R118, RZ, 0x7610, R7 ;  /* 0x00007610ff767816 */ /* 0x020fe20000000007 */
[----:B------:R-:W-:Y:S05]  /*1680*/  BRA `(.L_x_6743) ;  /* 0x0000005000007947 */ /* 0x000fea0003800000 */
.L_x_6742:
[----:B-----5:R-:W-:Y:S02]  /*1690*/  PRMT R104, RZ, 0x7610, R139 ;  /* 0x00007610ff687816 */ /* 0x020fe4000000008b */
[----:B------:R-:W-:-:S03]  /*16a0*/  @P0 PRMT R105, RZ, 0x7610, R7 ;  /* 0x00007610ff690816 */ /* 0x000fc60000000007 */
[----:B------:R-:W-:-:S04]  /*16b0*/  FMUL.FTZ R104, R104, c[0x0][0x1ec] ;  /* 0x00007b0068687a20 */ /* 0x000fc80000410000 */
[----:B------:R-:W-:-:S04]  /*16c0*/  FMUL.FTZ R118, R63, R104 ;  /* 0x000000683f767220 */ /* 0x000fc80000410000 */
[----:B------:R-:W-:Y:S02]  /*16d0*/  @P0 FADD.FTZ R118, R105, R118 ;  /* 0x0000007669760221 */ /* 0x000fe40000010000 */
.L_x_6743:
[----:B------:R-:W-:Y:S05]  /*16e0*/  BSYNC B1 ;  /* 0x0000000000017941 */ /* 0x000fea0003800000 */
.L_x_6741:
        /* <DEDUP_REMOVED lines=9> */
.L_x_6719:
[----:B------:R-:W-:Y:S05]  /*1780*/  BSYNC B0 ;  /* 0x0000000000007941 */ /* 0x000fea0003800000 */
.L_x_6718:
        /* <DEDUP_REMOVED lines=17> */
.L_x_6747:
[----:B-1---5:R-:W-:-:S05]  /*18a0*/  PRMT R104, RZ, 0x5410, R136 ;  /* 0x00005410ff687816 */ /* 0x022fca0000000088 */
[----:B------:R-:W-:Y:S01]  /*18b0*/  FMUL.FTZ R119, R104, c[0x0][0x1ec] ;  /* 0x00007b0068777a20 */ /* 0x000fe20000410000 */
[----:B------:R-:W-:-:S03]  /*18c0*/  @P0 PRMT R104, RZ, 0x5410, R4 ;  /* 0x00005410ff680816 */ /* 0x000fc60000000004 */
[----:B------:R-:W-:-:S04]  /*18d0*/  FMUL.FTZ R119, R32, R119 ;  /* 0x0000007720777220 */ /* 0x000fc80000410000 */
[----:B------:R-:W-:Y:S02]  /*18e0*/  @P0 FADD.FTZ R119, R104, R119 ;  /* 0x0000007768770221 */ /* 0x000fe40000010000 */
.L_x_6748:
[----:B------:R-:W-:Y:S05]  /*18f0*/  BSYNC B1 ;  /* 0x0000000000017941 */ /* 0x000fea0003800000 */
.L_x_6746:
[----:B------:R-:W-:Y:S01]  /*1900*/  BSSY B1, `(.L_x_6749) ;  /* 0x000000b000017945 */ /* 0x000fe20003800000 */
[----:B------:R-:W-:Y:S05]  /*1910*/  @P6 BRA `(.L_x_6750) ;  /* 0x0000004000006947 */ /* 0x000fea0003800000 */
[----:B------:R-:W-:Y:S01]  /*1920*/  MOV R120, RZ ;  /* 0x000000ff00787202 */ /* 0x000fe20000000f00 */
[----:B------:R-:W-:Y:S05]  /*1930*/  @!P0 BRA `(.L_x_6751) ;  /* 0x0000007000008947 */ /* 0x000fea0003800000 */
[----:B-----5:R-:W-:Y:S01]  /*1940*/  PRMT R120, RZ, 0x7610, R4 ;  /* 0x00007610ff787816 */ /* 0x020fe20000000004 */
[----:B------:R-:W-:Y:S05]  /*1950*/  BRA `(.L_x_6751) ;  /* 0x0000005000007947 */ /* 0x000fea0003800000 */
.L_x_6750:
[----:B-----5:R-:W-:Y:S02]  /*1960*/  PRMT R104, RZ, 0x7610, R136 ;  /* 0x00007610ff687816 */ /* 0x020fe40000000088 */
[----:B------:R-:W-:-:S03]  /*1970*/  @P0 PRMT R105, RZ, 0x7610, R4 ;  /* 0x00007610ff690816 */ /* 0x000fc60000000004 */
[----:B------:R-:W-:-:S04]  /*1980*/  FMUL.FTZ R104, R104, c[0x0][0x1ec] ;  /* 0x00007b0068687a20 */ /* 0x000fc80000410000 */
[----:B------:R-:W-:-:S04]  /*1990*/  FMUL.FTZ R120, R33, R104 ;  /* 0x0000006821787220 */ /* 0x000fc80000410000 */
[----:B------:R-:W-:Y:S02]  /*19a0*/  @P0 FADD.FTZ R120, R105, R120 ;  /* 0x0000007869780221 */ /* 0x000fe40000010000 */
.L_x_6751:
[----:B------:R-:W-:Y:S05]  /*19b0*/  BSYNC B1 ;  /* 0x0000000000017941 */ /* 0x000fea0003800000 */
.L_x_6749:
[----:B------:R-:W-:Y:S01]  /*19c0*/  BSSY B1, `(.L_x_6752) ;  /* 0x000000b000017945 */ /* 0x000fe20003800000 */
[----:B------:R-:W-:Y:S05]  /*19d0*/  @P6 BRA `(.L_x_6753) ;  /* 0x0000004000006947 */ /* 0x000fea0003800000 */
[----:B------:R-:W-:Y:S01]  /*19e0*/  HFMA2.MMA R121, -RZ, RZ, 0, 0 ;  /* 0x00000000ff797435 */ /* 0x000fe200000001ff */
[----:B------:R-:W-:Y:S05]  /*19f0*/  @!P0 BRA `(.L_x_6754) ;  /* 0x0000007000008947 */ /* 0x000fea0003800000 */
[----:B-----5:R-:W-:Y:S01]  /*1a00*/  PRMT R121, RZ, 0x5410, R5 ;  /* 0x00005410ff797816 */ /* 0x020fe20000000005 */
[----:B------:R-:W-:Y:S05]  /*1a10*/  BRA `(.L_x_6754) ;  /* 0x0000005000007947 */ /* 0x000fea0003800000 */
.L_x_6753:
[----:B-----5:R-:W-:-:S05]  /*1a20*/  PRMT R104, RZ, 0x5410, R137 ;  /* 0x00005410ff687816 */ /* 0x020fca0000000089 */
[----:B------:R-:W-:Y:S01]  /*1a30*/  FMUL.FTZ R121, R104, c[0x0][0x1ec] ;  /* 0x00007b0068797a20 */ /* 0x000fe20000410000 */
[----:B------:R-:W-:-:S03]  /*1a40*/  @P0 PRMT R104, RZ, 0x5410, R5 ;  /* 0x00005410ff680816 */ /* 0x000fc60000000005 */
[----:B------:R-:W-:-:S04]  /*1a50*/  FMUL.FTZ R121, R34, R121 ;  /* 0x0000007922797220 */ /* 0x000fc80000410000 */
[----:B------:R-:W-:Y:S02]  /*1a60*/  @P0 FADD.FTZ R121, R104, R121 ;  /* 0x0000007968790221 */ /* 0x000fe40000010000 */
.L_x_6754:
[----:B------:R-:W-:Y:S05]  /*1a70*/  BSYNC B1 ;  /* 0x0000000000017941 */ /* 0x000fea0003800000 */
.L_x_6752:
[----:B------:R-:W-:Y:S01]  /*1a80*/  BSSY B1, `(.L_x_6755) ;  /* 0x000000b000017945 */ /* 0x000fe20003800000 */
[----:B------:R-:W-:Y:S05]  /*1a90*/  @P6 BRA `(.L_x_6756) ;  /* 0x0000004000006947 */ /* 0x000fea0003800000 */
[----:B------:R-:W-:Y:S01]  /*1aa0*/  MOV R122, RZ ;  /* 0x000000ff007a7202 */ /* 0x000fe20000000f00 */
[----:B------:R-:W-:Y:S05]  /*1ab0*/  @!P0 BRA `(.L_x_6757) ;  /* 0x0000007000008947 */ /* 0x000fea0003800000 */
[----:B-----5:R-:W-:Y:S01]  /*1ac0*/  PRMT R122, RZ, 0x7610, R5 ;  /* 0x00007610ff7a7816 */ /* 0x020fe20000000005 */
[----:B------:R-:W-:Y:S05]  /*1ad0*/  BRA `(.L_x_6757) ;  /* 0x0000005000007947 */ /* 0x000fea0003800000 */
.L_x_6756:
[----:B-----5:R-:W-:Y:S02]  /*1ae0*/  PRMT R104, RZ, 0x7610, R137 ;  /* 0x00007610ff687816 */ /* 0x020fe40000000089 */
[----:B------:R-:W-:-:S03]  /*1af0*/  @P0 PRMT R105, RZ, 0x7610, R5 ;  /* 0x00007610ff690816 */ /* 0x000fc60000000005 */
[----:B------:R-:W-:-:S04]  /*1b00*/  FMUL.FTZ R104, R104, c[0x0][0x1ec] ;  /* 0x00007b0068687a20 */ /* 0x000fc80000410000 */
[----:B------:R-:W-:-:S04]  /*1b10*/  FMUL.FTZ R122, R35, R104 ;  /* 0x00000068237a7220 */ /* 0x000fc80000410000 */
[----:B------:R-:W-:Y:S02]  /*1b20*/  @P0 FADD.FTZ R122, R105, R122 ;  /* 0x0000007a697a0221 */ /* 0x000fe40000010000 */
.L_x_6757:
[----:B------:R-:W-:Y:S05]  /*1b30*/  BSYNC B1 ;  /* 0x0000000000017941 */ /* 0x000fea0003800000 */
.L_x_6755:
[----:B------:R-:W-:Y:S01]  /*1b40*/  BSSY B1, `(.L_x_6758) ;  /* 0x000000b000017945 */ /* 0x000fe20003800000 */
[----:B------:R-:W-:Y:S05]  /*1b50*/  @P6 BRA `(.L_x_6759) ;  /* 0x0000004000006947 */ /* 0x000fea0003800000 */
[----:B------:R-:W-:Y:S01]  /*1b60*/  HFMA2.MMA R123, -RZ, RZ, 0, 0 ;  /* 0x00000000ff7b7435 */ /* 0x000fe200000001ff */
[----:B------:R-:W-:Y:S05]  /*1b70*/  @!P0 BRA `(.L_x_6760) ;  /* 0x0000007000008947 */ /* 0x000fea0003800000 */
[----:B-----5:R-:W-:Y:S01]  /*1b80*/  PRMT R123, RZ, 0x5410, R6 ;  /* 0x00005410ff7b7816 */ /* 0x020fe20000000006 */
[----:B------:R-:W-:Y:S05]  /*1b90*/  BRA `(.L_x_6760) ;  /* 0x0000005000007947 */ /* 0x000fea0003800000 */
.L_x_6759:
[----:B-----5:R-:W-:-:S05]  /*1ba0*/  PRMT R104, RZ, 0x5410, R138 ;  /* 0x00005410ff687816 */ /* 0x020fca000000008a */
[----:B------:R-:W-:Y:S01]  /*1bb0*/  FMUL.FTZ R123, R104, c[0x0][0x1ec] ;  /* 0x00007b00687b7a20 */ /* 0x000fe20000410000 */
[----:B------:R-:W-:-:S03]  /*1bc0*/  @P0 PRMT R104, RZ, 0x5410, R6 ;  /* 0x00005410ff680816 */ /* 0x000fc60000000006 */
[----:B------:R-:W-:-:S04]  /*1bd0*/  FMUL.FTZ R123, R36, R123 ;  /* 0x0000007b247b7220 */ /* 0x000fc80000410000 */
[----:B------:R-:W-:Y:S02]  /*1be0*/  @P0 FADD.FTZ R123, R104, R123 ;  /* 0x0000007b687b0221 */ /* 0x000fe40000010000 */
.L_x_6760:
[----:B------:R-:W-:Y:S05]  /*1bf0*/  BSYNC B1 ;  /* 0x0000000000017941 */ /* 0x000fea0003800000 */
.L_x_6758:
[----:B------:R-:W-:Y:S01]  /*1c00*/  BSSY B1, `(.L_x_6761) ;  /* 0x000000b000017945 */ /* 0x000fe20003800000 */
[----:B------:R-:W-:Y:S05]  /*1c10*/  @P6 BRA `(.L_x_6762) ;  /* 0x0000004000006947 */ /* 0x000fea0003800000 */
[----:B------:R-:W-:Y:S01]  /*1c20*/  MOV R124, RZ ;  /* 0x000000ff007c7202 */ /* 0x000fe20000000f00 */
[----:B------:R-:W-:Y:S05]  /*1c30*/  @!P0 BRA `(.L_x_6763) ;  /* 0x0000007000008947 */ /* 0x000fea0003800000 */
[----:B-----5:R-:W-:Y:S01]  /*1c40*/  PRMT R124, RZ, 0x7610, R6 ;  /* 0x00007610ff7c7816 */ /* 0x020fe20000000006 */
[----:B------:R-:W-:Y:S05]  /*1c50*/  BRA `(.L_x_6763) ;  /* 0x0000005000007947 */ /* 0x000fea0003800000 */
.L_x_6762:
[----:B-----5:R-:W-:Y:S02]  /*1c60*/  PRMT R104, RZ, 0x7610, R138 ;  /* 0x00007610ff687816 */ /* 0x020fe4000000008a */
[----:B------:R-:W-:-:S03]  /*1c70*/  @P0 PRMT R105, RZ, 0x7610, R6 ;  /* 0x00007610ff690816 */ /* 0x000fc60000000006 */
[----:B------:R-:W-:-:S04]  /*1c80*/  FMUL.FTZ R104, R104, c[0x0][0x1ec] ;  /* 0x00007b0068687a20 */ /* 0x000fc80000410000 */
[----:B------:R-:W-:-:S04]  /*1c90*/  FMUL.FTZ R124, R37, R104 ;  /* 0x00000068257c7220 */ /* 0x000fc80000410000 */
[----:B------:R-:W-:Y:S02]  /*1ca0*/  @P0 FADD.FTZ R124, R105, R124 ;  /* 0x0000007c697c0221 */ /* 0x000fe40000010000 */
.L_x_6763:
[----:B------:R-:W-:Y:S05]  /*1cb0*/  BSYNC B1 ;  /* 0x0000000000017941 */ /* 0x000fea0003800000 */
.L_x_6761:
[----:B------:R-:W-:Y:S01]  /*1cc0*/  BSSY B1, `(.L_x_6764) ;  /* 0x000000b000017945 */ /* 0x000fe20003800000 */
[----:B------:R-:W-:Y:S05]  /*1cd0*/  @P6 BRA `(.L_x_6765) ;  /* 0x0000004000006947 */ /* 0x000fea0003800000 */
[----:B------:R-:W-:Y:S01]  /*1ce0*/  HFMA2.MMA R125, -RZ, RZ, 0, 0 ;  /* 0x00000000ff7d7435 */ /* 0x000fe200000001ff */
[----:B------:R-:W-:Y:S05]  /*1cf0*/  @!P0 BRA `(.L_x_6766) ;  /* 0x0000007000008947 */ /* 0x000fea0003800000 */
[----:B-----5:R-:W-:Y:S01]  /*1d00*/  PRMT R125, RZ, 0x5410, R7 ;  /* 0x00005410ff7d7816 */ /* 0x020fe20000000007 */
[----:B------:R-:W-:Y:S05]  /*1d10*/  BRA `(.L_x_6766) ;  /* 0x0000005000007947 */ /* 0x000fea0003800000 */
.L_x_6765:
[----:B-----5:R-:W-:-:S05]  /*1d20*/  PRMT R104, RZ, 0x5410, R139 ;  /* 0x00005410ff687816 */ /* 0x020fca000000008b */
[----:B------:R-:W-:Y:S01]  /*1d30*/  FMUL.FTZ R125, R104, c[0x0][0x1ec] ;  /* 0x00007b00687d7a20 */ /* 0x000fe20000410000 */
[----:B------:R-:W-:-:S03]  /*1d40*/  @P0 PRMT R104, RZ, 0x5410, R7 ;  /* 0x00005410ff680816 */ /* 0x000fc60000000007 */
[----:B------:R-:W-:-:S04]  /*1d50*/  FMUL.FTZ R125, R38, R125 ;  /* 0x0000007d267d7220 */ /* 0x000fc80000410000 */
[----:B------:R-:W-:Y:S02]  /*1d60*/  @P0 FADD.FTZ R125, R104, R125 ;  /* 0x0000007d687d0221 */ /* 0x000fe40000010000 */
.L_x_6766:
[----:B------:R-:W-:Y:S05]  /*1d70*/  BSYNC B1 ;  /* 0x0000000000017941 */ /* 0x000fea0003800000 */
.L_x_6764:
[----:B------:R-:W-:Y:S01]  /*1d80*/  BSSY B1, `(.L_x_6767) ;  /* 0x000000b000017945 */ /* 0x000fe20003800000 */
[----:B------:R-:W-:Y:S05]  /*1d90*/  @P6 BRA `(.L_x_6768) ;  /* 0x0000004000006947 */ /* 0x000fea0003800000 */
[----:B------:R-:W-:Y:S01]  /*1da0*/  MOV R126, RZ ;  /* 0x000000ff007e7202 */ /* 0x000fe20000000f00 */
[----:B------:R-:W-:Y:S05]  /*1db0*/  @!P0 BRA `(.L_x_6769) ;  /* 0x0000007000008947 */ /* 0x000fea0003800000 */
[----:B-----5:R-:W-:Y:S01]  /*1dc0*/  PRMT R126, RZ, 0x7610, R7 ;  /* 0x00007610ff7e7816 */ /* 0x020fe20000000007 */
[----:B------:R-:W-:Y:S05]  /*1dd0*/  BRA `(.L_x_6769) ;  /* 0x0000005000007947 */ /* 0x000fea0003800000 */
.L_x_6768:
[----:B-----5:R-:W-:Y:S02]  /*1de0*/  PRMT R104, RZ, 0x7610, R139 ;  /* 0x00007610ff687816 */ /* 0x020fe4000000008b */
[----:B------:R-:W-:-:S03]  /*1df0*/  @P0 PRMT R105, RZ, 0x7610, R7 ;  /* 0x00007610ff690816 */ /* 0x000fc60000000007 */
[----:B------:R-:W-:-:S04]  /*1e00*/  FMUL.FTZ R104, R104, c[0x0][0x1ec] ;  /* 0x00007b0068687a20 */ /* 0x000fc80000410000 */
[----:B------:R-:W-:-:S04]  /*1e10*/  FMUL.FTZ R126, R39, R104 ;  /* 0x00000068277e7220 */ /* 0x000fc80000410000 */
[----:B------:R-:W-:Y:S02]  /*1e20*/  @P0 FADD.FTZ R126, R105, R126 ;  /* 0x0000007e697e0221 */ /* 0x000fe40000010000 */
.L_x_6769:
[----:B------:R-:W-:Y:S05]  /*1e30*/  BSYNC B1 ;  /* 0x0000000000017941 */ /* 0x000fea0003800000 */
.L_x_6767:
        /* <DEDUP_REMOVED lines=9> */
.L_x_6745:
[----:B------:R-:W-:Y:S05]  /*1ed0*/  BSYNC B0 ;  /* 0x0000000000007941 */ /* 0x000fea0003800000 */
.L_x_6744:
        /* <DEDUP_REMOVED lines=17> */
.L_x_6773:
[----:B-1---5:R-:W-:-:S05]  /*1ff0*/  PRMT R104, RZ, 0x5410, R136 ;  /* 0x00005410ff687816 */ /* 0x022fca0000000088 */
[----:B------:R-:W-:Y:S01]  /*2000*/  FMUL.FTZ R127, R104, c[0x0][0x1ec] ;  /* 0x00007b00687f7a20 */ /* 0x000fe20000410000 */
[----:B------:R-:W-:-:S03]  /*2010*/  @P0 PRMT R104, RZ, 0x5410, R4 ;  /* 0x00005410ff680816 */ /* 0x000fc60000000004 */
[----:B------:R-:W-:-:S04]  /*2020*/  FMUL.FTZ R127, R8, R127 ;  /* 0x0000007f087f7220 */ /* 0x000fc80000410000 */
[----:B------:R-:W-:Y:S02]  /*2030*/  @P0 FADD.FTZ R127, R104, R127 ;  /* 0x0000007f687f0221 */ /* 0x000fe40000010000 */
.L_x_6774:
[----:B------:R-:W-:Y:S05]  /*2040*/  BSYNC B1 ;  /* 0x0000000000017941 */ /* 0x000fea0003800000 */
.L_x_6772:
[----:B------:R-:W-:Y:S01]  /*2050*/  BSSY B1, `(.L_x_6775) ;  /* 0x000000b000017945 */ /* 0x000fe20003800000 */
[----:B------:R-:W-:Y:S05]  /*2060*/  @P5 BRA `(.L_x_6776) ;  /* 0x0000004000005947 */ /* 0x000fea0003800000 */
[----:B------:R-:W-:Y:S01]  /*2070*/  MOV R128, RZ ;  /* 0x000000ff00807202 */ /* 0x000fe20000000f00 */
[----:B------:R-:W-:Y:S05]  /*2080*/  @!P0 BRA `(.L_x_6777) ;  /* 0x0000007000008947 */ /* 0x000fea0003800000 */
[----:B-----5:R-:W-:Y:S01]  /*2090*/  PRMT R128, RZ, 0x7610, R4 ;  /* 0x00007610ff807816 */ /* 0x020fe20000000004 */
[----:B------:R-:W-:Y:S05]  /*20a0*/  BRA `(.L_x_6777) ;  /* 0x0000005000007947 */ /* 0x000fea0003800000 */
.L_x_6776:
[----:B-----5:R-:W-:Y:S02]  /*20b0*/  PRMT R104, RZ, 0x7610, R136 ;  /* 0x00007610ff687816 */ /* 0x020fe40000000088 */
[----:B------:R-:W-:-:S03]  /*20c0*/  @P0 PRMT R105, RZ, 0x7610, R4 ;  /* 0x00007610ff690816 */ /* 0x000fc60000000004 */
[----:B------:R-:W-:-:S04]  /*20d0*/  FMUL.FTZ R104, R104, c[0x0][0x1ec] ;  /* 0x00007b0068687a20 */ /* 0x000fc80000410000 */
[----:B------:R-:W-:-:S04]  /*20e0*/  FMUL.FTZ R128, R9, R104 ;  /* 0x0000006809807220 */ /* 0x000fc80000410000 */
[----:B------:R-:W-:Y:S02]  /*20f0*/  @P0 FADD.FTZ R128, R105, R128 ;  /* 0x0000008069800221 */ /* 0x000fe40000010000 */
.L_x_6777:
[----:B------:R-:W-:Y:S05]  /*2100*/  BSYNC B1 ;  /* 0x0000000000017941 */ /* 0x000fea0003800000 */
.L_x_6775:
[----:B------:R-:W-:Y:S01]  /*2110*/  BSSY B1, `(.L_x_6778) ;  /* 0x000000b000017945 */ /* 0x000fe20003800000 */
[----:B------:R-:W-:Y:S05]  /*2120*/  @P5 BRA `(.L_x_6779) ;  /* 0x0000004000005947 */ /* 0x000fea0003800000 */
[----:B------:R-:W-:Y:S01]  /*2130*/  HFMA2.MMA R129, -RZ, RZ, 0, 0 ;  /* 0x00000000ff817435 */ /* 0x000fe200000001ff */
[----:B------:R-:W-:Y:S05]  /*2140*/  @!P0 BRA `(.L_x_6780) ;  /* 0x0000007000008947 */ /* 0x000fea0003800000 */
[----:B-----5:R-:W-:Y:S01]  /*2150*/  PRMT R129, RZ, 0x5410, R5 ;  /* 0x00005410ff817816 */ /* 0x020fe20000000005 */
[----:B------:R-:W-:Y:S05]  /*2160*/  BRA `(.L_x_6780) ;  /* 0x0000005000007947 */ /* 0x000fea0003800000 */
.L_x_6779:
[----:B-----5:R-:W-:-:S05]  /*2170*/  PRMT R104, RZ, 0x5410, R137 ;  /* 0x00005410ff687816 */ /* 0x020fca0000000089 */
[----:B------:R-:W-:Y:S01]  /*2180*/  FMUL.FTZ R129, R104, c[0x0][0x1ec] ;  /* 0x00007b0068817a20 */ /* 0x000fe20000410000 */
[----:B------:R-:W-:-:S03]  /*2190*/  @P0 PRMT R104, RZ, 0x5410, R5 ;  /* 0x00005410ff680816 */ /* 0x000fc60000000005 */
[----:B------:R-:W-:-:S04]  /*21a0*/  FMUL.FTZ R129, R10, R129 ;  /* 0x000000810a817220 */ /* 0x000fc80000410000 */
[----:B------:R-:W-:Y:S02]  /*21b0*/  @P0 FADD.FTZ R129, R104, R129 ;  /* 0x0000008168810221 */ /* 0x000fe40000010000 */
.L_x_6780:
[----:B------:R-:W-:Y:S05]  /*21c0*/  BSYNC B1 ;  /* 0x0000000000017941 */ /* 0x000fea0003800000 */
.L_x_6778:
[----:B------:R-:W-:Y:S01]  /*21d0*/  BSSY B1, `(.L_x_6781) ;  /* 0x000000b000017945 */ /* 0x000fe20003800000 */
[----:B------:R-:W-:Y:S05]  /*21e0*/  @P5 BRA `(.L_x_6782) ;  /* 0x0000004000005947 */ /* 0x000fea0003800000 */
[----:B------:R-:W-:Y:S01]  /*21f0*/  MOV R130, RZ ;  /* 0x000000ff00827202 */ /* 0x000fe20000000f00 */
[----:B------:R-:W-:Y:S05]  /*2200*/  @!P0 BRA `(.L_x_6783) ;  /* 0x0000007000008947 */ /* 0x000fea0003800000 */
[----:B-----5:R-:W-:Y:S01]  /*2210*/  PRMT R130, RZ, 0x7610, R5 ;  /* 0x00007610ff827816 */ /* 0x020fe20000000005 */
[----:B------:R-:W-:Y:S05]  /*2220*/  BRA `(.L_x_6783) ;  /* 0x0000005000007947 */ /* 0x000fea0003800000 */
.L_x_6782:
[----:B-----5:R-:W-:Y:S02]  /*2230*/  PRMT R104, RZ, 0x7610, R137 ;  /* 0x00007610ff687816 */ /* 0x020fe40000000089 */
[----:B------:R-:W-:-:S03]  /*2240*/  @P0 PRMT R105, RZ, 0x7610, R5 ;  /* 0x00007610ff690816 */ /* 0x000fc60000000005 */
[----:B------:R-:W-:-:S04]  /*2250*/  FMUL.FTZ R104, R104, c[0x0][0x1ec] ;  /* 0x00007b0068687a20 */ /* 0x000fc80000410000 */
[----:B------:R-:W-:-:S04]  /*2260*/  FMUL.FTZ R130, R11, R104 ;  /* 0x000000680b827220 */ /* 0x000fc80000410000 */
[----:B------:R-:W-:Y:S02]  /*2270*/  @P0 FADD.FTZ R130, R105, R130 ;  /* 0x0000008269820221 */ /* 0x000fe40000010000 */
.L_x_6783:
[----:B------:R-:W-:Y:S05]  /*2280*/  BSYNC B1 ;  /* 0x0000000000017941 */ /* 0x000fea0003800000 */
.L_x_6781:
[----:B------:R-:W-:Y:S01]  /*2290*/  BSSY B1, `(.L_x_6784) ;  /* 0x000000b000017945 */ /* 0x000fe20003800000 */
[----:B------:R-:W-:Y:S05]  /*22a0*/  @P5 BRA `(.L_x_6785) ;  /* 0x0000004000005947 */ /* 0x000fea0003800000 */
[----:B------:R-:W-:Y:S01]  /*22b0*/  HFMA2.MMA R131, -RZ, RZ, 0, 0 ;  /* 0x00000000ff837435 */ /* 0x000fe200000001ff */
[----:B------:R-:W-:Y:S05]  /*22c0*/  @!P0 BRA `(.L_x_6786) ;  /* 0x0000007000008947 */ /* 0x000fea0003800000 */
[----:B-----5:R-:W-:Y:S01]  /*22d0*/  PRMT R131, RZ, 0x5410, R6 ;  /* 0x00005410ff837816 */ /* 0x020fe20000000006 */
[----:B------:R-:W-:Y:S05]  /*22e0*/  BRA `(.L_x_6786) ;  /* 0x0000005000007947 */ /* 0x000fea0003800000 */
.L_x_6785:
[----:B-----5:R-:W-:-:S05]  /*22f0*/  PRMT R104, RZ, 0x5410, R138 ;  /* 0x00005410ff687816 */ /* 0x020fca000000008a */
[----:B------:R-:W-:Y:S01]  /*2300*/  FMUL.FTZ R131, R104, c[0x0][0x1ec] ;  /* 0x00007b0068837a20 */ /* 0x000fe20000410000 */
[----:B------:R-:W-:-:S03]  /*2310*/  @P0 PRMT R104, RZ, 0x5410, R6 ;  /* 0x00005410ff680816 */ /* 0x000fc60000000006 */
[----:B------:R-:W-:-:S04]  /*2320*/  FMUL.FTZ R131, R12, R131 ;  /* 0x000000830c837220 */ /* 0x000fc80000410000 */
[----:B------:R-:W-:Y:S02]  /*2330*/  @P0 FADD.FTZ R131, R104, R131 ;  /* 0x0000008368830221 */ /* 0x000fe40000010000 */
.L_x_6786:
[----:B------:R-:W-:Y:S05]  /*2340*/  BSYNC B1 ;  /* 0x0000000000017941 */ /* 0x000fea0003800000 */
.L_x_6784:
[----:B------:R-:W-:Y:S01]  /*2350*/  BSSY B1, `(.L_x_6787) ;  /* 0x000000b000017945 */ /* 0x000fe20003800000 */
[----:B------:R-:W-:Y:S05]  /*2360*/  @P5 BRA `(.L_x_6788) ;  /* 0x0000004000005947 */ /* 0x000fea0003800000 */
[----:B------:R-:W-:Y:S01]  /*2370*/  MOV R132, RZ ;  /* 0x000000ff00847202 */ /* 0x000fe20000000f00 */
[----:B------:R-:W-:Y:S05]  /*2380*/  @!P0 BRA `(.L_x_6789) ;  /* 0x0000007000008947 */ /* 0x000fea0003800000 */
[----:B-----5:R-:W-:Y:S01]  /*2390*/  PRMT R132, RZ, 0x7610, R6 ;  /* 0x00007610ff847816 */ /* 0x020fe20000000006 */
[----:B------:R-:W-:Y:S05]  /*23a0*/  BRA `(.L_x_6789) ;  /* 0x0000005000007947 */ /* 0x000fea0003800000 */
.L_x_6788:
[----:B-----5:R-:W-:Y:S02]  /*23b0*/  PRMT R104, RZ, 0x7610, R138 ;  /* 0x00007610ff687816 */ /* 0x020fe4000000008a */
[----:B------:R-:W-:-:S03]  /*23c0*/  @P0 PRMT R105, RZ, 0x7610, R6 ;  /* 0x00007610ff690816 */ /* 0x000fc60000000006 */
[----:B------:R-:W-:-:S04]  /*23d0*/  FMUL.FTZ R104, R104, c[0x0][0x1ec] ;  /* 0x00007b0068687a20 */ /* 0x000fc80000410000 */
[----:B------:R-:W-:-:S04]  /*23e0*/  FMUL.FTZ R132, R13, R104 ;  /* 0x000000680d847220 */ /* 0x000fc80000410000 */
[----:B------:R-:W-:Y:S02]  /*23f0*/  @P0 FADD.FTZ R132, R105, R132 ;  /* 0x0000008469840221 */ /* 0x000fe40000010000 */
.L_x_6789:
[----:B------:R-:W-:Y:S05]  /*2400*/  BSYNC B1 ;  /* 0x0000000000017941 */ /* 0x000fea0003800000 */
.L_x_6787:
[----:B------:R-:W-:Y:S01]  /*2410*/  BSSY B1, `(.L_x_6790) ;  /* 0x000000b000017945 */ /* 0x000fe20003800000 */
[----:B------:R-:W-:Y:S05]  /*2420*/  @P5 BRA `(.L_x_6791) ;  /* 0x0000004000005947 */ /* 0x000fea0003800000 */
[----:B------:R-:W-:Y:S01]  /*2430*/  HFMA2.MMA R133, -RZ, RZ, 0, 0 ;  /* 0x00000000ff857435 */ /* 0x000fe200000001ff */
[----:B------:R-:W-:Y:S05]  /*2440*/  @!P0 BRA `(.L_x_6792) ;  /* 0x0000007000008947 */ /* 0x000fea0003800000 */
[----:B-----5:R-:W-:Y:S01]  /*2450*/  PRMT R133, RZ, 0x5410, R7 ;  /* 0x00005410ff857816 */ /* 0x020fe20000000007 */
[----:B------:R-:W-:Y:S05]  /*2460*/  BRA `(.L_x_6792) ;  /* 0x0000005000007947 */ /* 0x000fea0003800000 */
.L_x_6791:
[----:B-----5:R-:W-:-:S05]  /*2470*/  PRMT R104, RZ, 0x5410, R139 ;  /* 0x00005410ff687816 */ /* 0x020fca000000008b */
[----:B------:R-:W-:Y:S01]  /*2480*/  FMUL.FTZ R133, R104, c[0x0][0x1ec] ;  /* 0x00007b0068857a20 */ /* 0x000fe20000410000 */
[----:B------:R-:W-:-:S03]  /*2490*/  @P0 PRMT R104, RZ, 0x5410, R7 ;  /* 0x00005410ff680816 */ /* 0x000fc60000000007 */
[----:B------:R-:W-:-:S04]  /*24a0*/  FMUL.FTZ R133, R14, R133 ;  /* 0x000000850e857220 */ /* 0x000fc80000410000 */
[----:B------:R-:W-:Y:S02]  /*24b0*/  @P0 FADD.FTZ R133, R104, R133 ;  /* 0x0000008568850221 */ /* 0x000fe40000010000 */
.L_x_6792:
[----:B------:R-:W-:Y:S05]  /*24c0*/  BSYNC B1 ;  /* 0x0000000000017941 */ /* 0x000fea0003800000 */
.L_x_6790:
[----:B------:R-:W-:Y:S01]  /*24d0*/  BSSY B1, `(.L_x_6793) ;  /* 0x000000b000017945 */ /* 0x000fe20003800000 */
[----:B------:R-:W-:Y:S05]  /*24e0*/  @P5 BRA `(.L_x_6794) ;  /* 0x0000004000005947 */ /* 0x000fea0003800000 */
[----:B------:R-:W-:Y:S01]  /*24f0*/  MOV R134, RZ ;  /* 0x000000ff00867202 */ /* 0x000fe20000000f00 */
[----:B------:R-:W-:Y:S05]  /*2500*/  @!P0 BRA `(.L_x_6795) ;  /* 0x0000007000008947 */ /* 0x000fea0003800000 */
[----:B-----5:R-:W-:Y:S01]  /*2510*/  PRMT R134, RZ, 0x7610, R7 ;  /* 0x00007610ff867816 */ /* 0x020fe20000000007 */
[----:B------:R-:W-:Y:S05]  /*2520*/  BRA `(.L_x_6795) ;  /* 0x0000005000007947 */ /* 0x000fea0003800000 */
.L_x_6794:
[----:B-----5:R-:W-:Y:S02]  /*2530*/  PRMT R104, RZ, 0x7610, R139 ;  /* 0x00007610ff687816 */ /* 0x020fe4000000008b */
[----:B------:R-:W-:-:S03]  /*2540*/  @P0 PRMT R105, RZ, 0x7610, R7 ;  /* 0x00007610ff690816 */ /* 0x000fc60000000007 */
[----:B------:R-:W-:-:S04]  /*2550*/  FMUL.FTZ R104, R104, c[0x0][0x1ec] ;  /* 0x00007b0068687a20 */ /* 0x000fc80000410000 */
[----:B------:R-:W-:-:S04]  /*2560*/  FMUL.FTZ R134, R15, R104 ;  /* 0x000000680f867220 */ /* 0x000fc80000410000 */
[----:B------:R-:W-:Y:S02]  /*2570*/  @P0 FADD.FTZ R134, R105, R134 ;  /* 0x0000008669860221 */ /* 0x000fe40000010000 */
.L_x_6795:
[----:B------:R-:W-:Y:S05]  /*2580*/  BSYNC B1 ;  /* 0x0000000000017941 */ /* 0x000fea0003800000 */
.L_x_6793:
[----:B------:R-:W-:Y:S01]  /*2590*/  HFMA2.MMA R151, -RZ, RZ, 0, 9.5367431640625e-07 ;  /* 0x00000010ff977435 */ /* 0x000fe200000001ff */
[----:B------:R-:W-:Y:S02]  /*25a0*/  F2FP.BF16.PACK_AB R107, R134, R133 ;  /* 0x00000085866b723e */ /* 0x000fe400000010ff */
[----:B------:R-:W-:Y:S02]  /*25b0*/  F2FP.BF16.PACK_AB R106, R132, R131 ;  /* 0x00000083846a723e */ /* 0x000fe400000010ff */
[----:B------:R-:W-:Y:S02]  /*25c0*/  F2FP.BF16.PACK_AB R105, R130, R129 ;  /* 0x000000818269723e */ /* 0x000fe400000010ff */
[----:B------:R-:W-:-:S03]  /*25d0*/  F2FP.BF16.PACK_AB R104, R128, R127 ;  /* 0x0000007f8068723e */ /* 0x000fc600000010ff */
[----:B------:R-:W-:-:S05]  /*25e0*/  IMAD.WIDE.U32 R150, R150, R151, c[0x0][0x188] ;  /* 0x0000620096967625 */ /* 0x000fca00078e0097 */
[----:B------:R1:W-:Y:S02]  /*25f0*/  STG.E.128 [R150.64], R104 ;  /* 0x0000006896007986 */ /* 0x0003e4000c101d04 */
.L_x_6771:
[----:B------:R-:W-:Y:S05]  /*2600*/  BSYNC B0 ;  /* 0x0000000000007941 */ /* 0x000fea0003800000 */
.L_x_6770:
        /* <DEDUP_REMOVED lines=42> */
.L_x_6808:
        /* <DEDUP_REMOVED lines=85> */
.L_x_6809:
        /* <DEDUP_REMOVED lines=20> */
[----:B-1----:R-:W-:Y:S01]  /*2f40*/  IADD3 R150, R153, R106, RZ ;  /* 0x0000006a99967210 */ /* 0x002fe20007ffe0ff */
[----:B------:R-:W-:Y:S04]  /*2f50*/  I2F R158, R153 ;  /* 0x00000099009e7306 */ /* 0x000fe80000201400 */
[----:B------:R-:W1:Y:S04]  /*2f60*/  SHFL.DOWN PT, R157, R150, 0x2, 0x1f ;  /* 0x08401f00969d7f89 */ /* 0x000e6800000e0000 */
[----:B0-----:R-:W0:Y:S08]  /*2f70*/  I2F R152, R150 ;  /* 0x0000009600987306 */ /* 0x001e300000201400 */
[----:B0-----:R-:W0:Y:S01]  /*2f80*/  MUFU.RCP R154, R152 ;  /* 0x00000098009a7308 */ /* 0x001e220000001000 */
[----:B--2---:R-:W2:Y:S01]  /*2f90*/  SHFL.DOWN PT, R155, R104, 0x4, 0x1f ;  /* 0x08801f00689b7f89 */ /* 0x004ea200000e0000 */
[----:B-1----:R-:W-:-:S03]  /*2fa0*/  IADD3 R159, R150, R157, RZ ;  /* 0x0000009d969f7210 */ /* 0x002fc60007ffe0ff */
[----:B------:R-:W1:Y:S03]  /*2fb0*/  SHFL.DOWN PT, R148, R105, 0x4, 0x1f ;  /* 0x08801f0069947f89 */ /* 0x000e6600000e0000 */
[----:B------:R-:W3:Y:S08]  /*2fc0*/  I2F R153, R159 ;  /* 0x0000009f00997306 */ /* 0x000ef00000201400 */
        /* <DEDUP_REMOVED lines=9> */
[----:B------:R-:W-:Y:S01]  /*3060*/  FMUL.FTZ R155, R155, R158 ;  /* 0x0000009e9b9b7220 */ /* 0x000fe20000410000 */
[----:B---3--:R-:W0:Y:S03]  /*3070*/  MUFU.RCP R148, R153 ;  /* 0x0000009900947308 */ /* 0x008e260000001000 */
[----:B------:R-:W-:-:S02]  /*3080*/  FFMA.FTZ R105, R154, R155, R105 ;  /* 0x0000009b9a697223 */ /* 0x000fc40000010069 */
[----:B------:R-:W1:Y:S04]  /*3090*/  SHFL.DOWN PT, R154, R159, 0x1, 0x1f ;  /* 0x08201f009f9a7f89 */ /* 0x000e6800000e0000 */
[----:B------:R-:W2:Y:S01]  /*30a0*/  SHFL.DOWN PT, R106, R105, 0x2, 0x1f ;  /* 0x08401f00696a7f89 */ /* 0x000ea200000e0000 */
[----:B----4-:R-:W-:Y:S02]  /*30b0*/  FMUL.FTZ R150, R104, R157 ;  /* 0x0000009d68967220 */ /* 0x010fe40000410000 */
[----:B------:R-:W-:Y:S02]  /*30c0*/  FADD.FTZ R104, R151, -R104 ;  /* 0x8000006897687221 */ /* 0x000fe40000010000 */
[----:B------:R-:W-:Y:S02]  /*30d0*/  FFMA.FTZ R155, R152, R151, R150 ;  /* 0x00000097989b7223 */ /* 0x000fe40000010096 */
[----:B------:R-:W-:Y:S01]  /*30e0*/  FMUL.FTZ R151, R104, R104 ;  /* 0x0000006868977220 */ /* 0x000fe20000410000 */
[----:B-1----:R-:W-:Y:S01]  /*30f0*/  IADD3 R150, R159, R154, RZ ;  /* 0x0000009a9f967210 */ /* 0x002fe20007ffe0ff */
[----:B0-----:R-:W-:Y:S01]  /*3100*/  FMUL.FTZ R104, R148, R155 ;  /* 0x0000009b94687220 */ /* 0x001fe20000410000 */
[----:B------:R-:W-:Y:S01]  /*3110*/  I2F R154, R154 ;  /* 0x0000009a009a7306 */ /* 0x000fe20000201400 */
[----:B------:R-:W-:-:S02]  /*3120*/  FMUL.FTZ R151, R152, R151 ;  /* 0x0000009798977220 */ /* 0x000fc40000410000 */
[----:B--2---:R-:W-:Y:S01]  /*3130*/  FADD.FTZ R105, R105, R106 ;  /* 0x0000006a69697221 */ /* 0x004fe20000010000 */
        /* <DEDUP_REMOVED lines=42> */
[----:B------:R-:W-:Y:S02]  /*33e0*/  FMUL.FTZ R106, R148, R107 ;  /* 0x0000006b946a7220 */ /* 0x000fe40000410000 */
[--C-:B------:R-:W-:Y:S02]  /*33f0*/  FADD.FTZ R107, R143, -R159.reuse ;  /* 0x8000009f8f6b7221 */ /* 0x100fe40000010000 */
[--C-:B------:R-:W-:Y:S02]  /*3400*/  FADD.FTZ R149, R141, -R159.reuse ;  /* 0x8000009f8d957221 */ /* 0x100fe40000010000 */
[----:B------:R-:W-:-:S02]  /*3410*/  FADD.FTZ R151, R142, -R159 ;  /* 0x8000009f8e977221 */ /* 0x000fc40000010000 */
[----:B------:R-:W-:Y:S02]  /*3420*/  FADD.FTZ R153, R144, -R159 ;  /* 0x8000009f90997221 */ /* 0x000fe40000010000 */
        /* <DEDUP_REMOVED lines=12> */
[----:B------:R-:W-:-:S02]  /*34f0*/  HFMA2.MMA R152, -RZ, RZ, 0, 9.5367431640625e-07 ;  /* 0x00000010ff987435 */ /* 0x000fc400000001ff */
[----:B------:R-:W-:Y:S01]  /*3500*/  F2FP.BF16.PACK_AB R105, R150, R149 ;  /* 0x000000959669723e */ /* 0x000fe200000010ff */
[--C-:B------:R-:W-:Y:S01]  /*3510*/  FADD.FTZ R149, R146, -R159.reuse ;  /* 0x8000009f92957221 */ /* 0x100fe20000010000 */
[----:B------:R-:W-:Y:S01]  /*3520*/  F2FP.BF16.PACK_AB R106, R107, R106 ;  /* 0x0000006a6b6a723e */ /* 0x000fe200000010ff */
[----:B------:R-:W-:Y:S02]  /*3530*/  FADD.FTZ R107, R145, -R159 ;  /* 0x8000009f916b7221 */ /* 0x000fe40000010000 */
[C---:B------:R-:W-:Y:S02]  /*3540*/  FMUL.FTZ R150, R148.reuse, R149 ;  /* 0x0000009594967220 */ /* 0x040fe40000410000 */
[----:B------:R-:W-:Y:S02]  /*3550*/  FMUL.FTZ R107, R148, R107 ;  /* 0x0000006b946b7220 */ /* 0x000fe40000410000 */
[----:B------:R-:W-:Y:S02]  /*3560*/  FFMA.FTZ R150, R91, R150, R99 ;  /* 0x000000965b967223 */ /* 0x000fe40000010063 */
[----:B------:R-:W-:-:S05]  /*3570*/  FFMA.FTZ R107, R90, R107, R98 ;  /* 0x0000006b5a6b7223 */ /* 0x000fca0000010062 */
[----:B------:R-:W-:Y:S01]  /*3580*/  F2FP.BF16.PACK_AB R107, R150, R107 ;  /* 0x0000006b966b723e */ /* 0x000fe200000010ff */
[C---:B------:R-:W-:Y:S01]  /*3590*/  IMAD.WIDE.U32 R150, R147.reuse, R152, c[0x0][0x208] ;  /* 0x0000820093967625 */ /* 0x040fe200078e0098 */
[----:B------:R-:W-:-:S04]  /*35a0*/  IADD3 R147, R147, 0x100, RZ ;  /* 0x0000010093937810 */ /* 0x000fc80007ffe0ff */
[----:B------:R0:W-:Y:S03]  /*35b0*/  STG.E.128 [R150.64], R104 ;  /* 0x0000006896007986 */ /* 0x0001e6000c101d04 */
.L_x_6801:
[----:B------:R-:W-:Y:S05]  /*35c0*/  BSYNC B1 ;  /* 0x0000000000017941 */ /* 0x000fea0003800000 */
.L_x_6800:
[----:B------:R-:W-:Y:S01]  /*35d0*/  BSSY B1, `(.L_x_6802) ;  /* 0x0000022000017945 */ /* 0x000fe20003800000 */
[----:B------:R-:W-:Y:S05]  /*35e0*/  @!P2 BRA `(.L_x_6803) ;  /* 0x000002000000a947 */ /* 0x000fea0003800000 */
[--C-:B0-----:R-:W-:Y:S02]  /*35f0*/  FADD.FTZ R107, R112, -R159.reuse ;  /* 0x8000009f706b7221 */ /* 0x101fe40000010000 */
        /* <DEDUP_REMOVED lines=18> */
[----:B------:R-:W-:-:S02]  /*3720*/  MOV R152, 0x10 ;  /* 0x0000001000987802 */ /* 0x000fc40000000f00 */
        /* <DEDUP_REMOVED lines=12> */
.L_x_6803:
[----:B------:R-:W-:Y:S05]  /*37f0*/  BSYNC B1 ;  /* 0x0000000000017941 */ /* 0x000fea0003800000 */
.L_x_6802:
        /* <DEDUP_REMOVED lines=34> */
.L_x_6805:
[----:B------:R-:W-:Y:S05]  /*3a20*/  BSYNC B1 ;  /* 0x0000000000017941 */ /* 0x000fea0003800000 */
.L_x_6804:
        /* <DEDUP_REMOVED lines=13> */
[----:B------:R-:W-:Y:S02]  /*3b00*/  FFMA.FTZ R152, R19, R150, R27 ;  /* 0x0000009613987223 */ /* 0x000fe4000001001b */
[C---:B------:R-:W-:Y:S02]  /*3b10*/  FMUL.FTZ R157, R148.reuse, R157 ;  /* 0x0000009d949d7220 */ /* 0x040fe40000410000 */
[C---:B------:R-:W-:Y:S02]  /*3b20*/  FMUL.FTZ R150, R148.reuse, R107 ;  /* 0x0000006b94967220 */ /* 0x040fe40000410000 */
[----:B------:R-:W-:Y:S02]  /*3b30*/  FMUL.FTZ R149, R148, R149 ;  /* 0x0000009594957220 */ /* 0x000fe40000410000 */
[----:B------:R-:W-:Y:S02]  /*3b40*/  FFMA.FTZ R106, R16, R153, R24 ;  /* 0x00000099106a7223 */ /* 0x000fe40000010018 */
[----:B------:R-:W-:-:S02]  /*3b50*/  FMUL.FTZ R148, R148, R151 ;  /* 0x0000009794947220 */ /* 0x000fc40000410000 */
[----:B------:R-:W-:Y:S02]  /*3b60*/  FFMA.FTZ R153, R17, R104, R25 ;  /* 0x0000006811997223 */ /* 0x000fe40000010019 */
[----:B------:R-:W-:Y:S02]  /*3b70*/  FFMA.FTZ R104, R20, R105, R28 ;  /* 0x0000006914687223 */ /* 0x000fe4000001001c */
[----:B------:R-:W-:Y:S01]  /*3b80*/  FFMA.FTZ R105, R22, R149, R30 ;  /* 0x0000009516697223 */ /* 0x000fe2000001001e */
[----:B------:R-:W-:Y:S01]  /*3b90*/  F2FP.BF16.PACK_AB R106, R153, R106 ;  /* 0x0000006a996a723e */ /* 0x000fe200000010ff */
[----:B------:R-:W-:Y:S02]  /*3ba0*/  FFMA.FTZ R148, R23, R148, R31 ;  /* 0x0000009417947223 */ /* 0x000fe4000001001f */
[----:B------:R-:W-:Y:S01]  /*3bb0*/  FFMA.FTZ R149, R21, R150, R29 ;  /* 0x0000009615957223 */ /* 0x000fe2000001001d */
[----:B------:R-:W-:Y:S01]  /*3bc0*/  MOV R150, 0x10 ;  /* 0x0000001000967802 */ /* 0x000fe20000000f00 */
[----:B------:R-:W-:Y:S01]  /*3bd0*/  FFMA.FTZ R157, R18, R157, R26 ;  /* 0x0000009d129d7223 */ /* 0x000fe2000001001a */
[----:B------:R-:W-:-:S02]  /*3be0*/  F2FP.BF16.PACK_AB R105, R148, R105 ;  /* 0x000000699469723e */ /* 0x000fc400000010ff */
[----:B------:R-:W-:Y:S01]  /*3bf0*/  F2FP.BF16.PACK_AB R104, R149, R104 ;  /* 0x000000689568723e */ /* 0x000fe200000010ff */
[----:B------:R-:W-:Y:S01]  /*3c00*/  IMAD.WIDE.U32 R148, R147, R150, c[0x0][0x208] ;  /* 0x0000820093947625 */ /* 0x000fe200078e0096 */
[----:B------:R-:W-:-:S05]  /*3c10*/  F2FP.BF16.PACK_AB R107, R152, R157 ;  /* 0x0000009d986b723e */ /* 0x000fca00000010ff */
[----:B------:R0:W-:Y:S02]  /*3c20*/  STG.E.128 [R148.64], R104 ;  /* 0x0000006894007986 */ /* 0x0001e4000c101d04 */
.L_x_6799:
[----:B-1----:R-:W-:Y:S05]  /*3c30*/  BSYNC B0 ;  /* 0x0000000000007941 */ /* 0x002fea0003800000 */
.L_x_6798:
[----:B------:R-:W-:Y:S02]  /*3c40*/  IADD3 R108, R108, c[0x0][0x160], RZ ;  /* 0x000058006c6c7a10 */ /* 0x000fe40007ffe0ff */
[----:B------:R-:W-:Y:S02]  /*3c50*/  LOP3.LUT P5, RZ, R109, 0xff, RZ, 0xc0, !PT ;  /* 0x000000ff6dff7812 */ /* 0x000fe400078ac0ff */
[----:B------:R-:W-:Y:S02]  /*3c60*/  ISETP.GE.AND P0, PT, R108, c[0x0][0x164], PT ;  /* 0x000059006c007a0c */ /* 0x000fe40003f06270 */
[----:B------:R-:W-:-:S11]  /*3c70*/  SEL R109, RZ, 0x1, P5 ;  /* 0x00000001ff6d7807 */ /* 0x000fd60002800000 */
[----:B0-----:R-:W-:Y:S01]  /*3c80*/  @P0 CALL.REL.NOINC `(.L_x_6806) ;  /* 0x0000001000000944 */ /* 0x001fe20003c00000 */
[----:B------:R-:W-:Y:S05]  /*3c90*/  BRA `(.L_x_6807) ;  /* 0xffffcb3000007947 */ /* 0x000fea000383ffff */
.L_x_6806:
[----:B------:R-:W-:Y:S05]  /*3ca0*/  EXIT ;  /* 0x000000000000794d */ /* 0x000fea0003800000 */
.L_x_6796:
[----:B------:R-:W-:Y:S01]  /*3cb0*/  HFMA2.MMA R105, -RZ, RZ, 0, 5.9604644775390625e-08 ;  /* 0x00000001ff697435 */ /* 0x000fe200000001ff */
[----:B------:R-:W-:Y:S02]  /*3cc0*/  MOV R148, R104 ;  /* 0x0000006800947202 */ /* 0x000fe40000000f00 */
[----:B------:R-:W-:Y:S02]  /*3cd0*/  MOV R107, 0x1f ;  /* 0x0000001f006b7802 */ /* 0x000fe40000000f00 */
[----:B------:R-:W-:Y:S02]  /*3ce0*/  MOV R154, 0xffffffff ;  /* 0xffffffff009a7802 */ /* 0x000fe40000000f00 */
[----:B------:R-:W-:Y:S02]  /*3cf0*/  MOV R150, 0x3d10 ;  /* 0x00003d1000967802 */ /* 0x000fe40000000f00 */
[----:B0----5:R-:W-:Y:S05]  /*3d00*/  CALL.REL.NOINC `($__internal_38_$__cuda_sm70_shflsync_bfly_p) ;  /* 0x000007b000007944 */ /* 0x021fea0003c00000 */
[----:B01----:R-:W-:Y:S05]  /*3d10*/  BRA `(.L_x_6808) ;  /* 0xffffeb9000007947 */ /* 0x003fea000383ffff */
.L_x_6797:
[----:B------:R-:W-:Y:S01]  /*3d20*/  HFMA2.MMA R105, -RZ, RZ, 0, 1.1920928955078125e-07 ;  /* 0x00000002ff697435 */ /* 0x000fe200000001ff */
[----:B------:R-:W-:Y:S02]  /*3d30*/  MOV R107, 0x1f ;  /* 0x0000001f006b7802 */ /* 0x000fe40000000f00 */
[----:B------:R-:W-:-:S02]  /*3d40*/  MOV R154, 0xffffffff ;  /* 0xffffffff009a7802 */ /* 0x000fc40000000f00 */
[----:B------:R-:W-:Y:S02]  /*3d50*/  MOV R150, 0x3d70 ;  /* 0x00003d7000967802 */ /* 0x000fe40000000f00 */
[----:B01---5:R-:W-:Y:S05]  /*3d60*/  CALL.REL.NOINC `($__internal_38_$__cuda_sm70_shflsync_bfly_p) ;  /* 0x0000075000007944 */ /* 0x023fea0003c00000 */
[----:B01----:R-:W-:Y:S01]  /*3d70*/  FADD.FTZ R148, R148, R105 ;  /* 0x0000006994947221 */ /* 0x003fe20000010000 */
[----:B------:R-:W-:Y:S01]  /*3d80*/  HFMA2.MMA R105, -RZ, RZ, 0, 2.384185791015625e-07 ;  /* 0x00000004ff697435 */ /* 0x000fe200000001ff */
[----:B------:R-:W-:Y:S02]  /*3d90*/  MOV R107, 0x1f ;  /* 0x0000001f006b7802 */ /* 0x000fe40000000f00 */
[----:B------:R-:W-:Y:S02]  /*3da0*/  MOV R154, 0xffffffff ;  /* 0xffffffff009a7802 */ /* 0x000fe40000000f00 */
[----:B------:R-:W-:Y:S02]  /*3db0*/  MOV R150, 0x3dd0 ;  /* 0x00003dd000967802 */ /* 0x000fe40000000f00 */
[----:B------:R-:W-:Y:S05]  /*3dc0*/  CALL.REL.NOINC `($__internal_38_$__cuda_sm70_shflsync_bfly_p) ;  /* 0x000006f000007944 */ /* 0x000fea0003c00000 */
[----:B01----:R-:W-:Y:S01]  /*3dd0*/  FADD.FTZ R148, R148, R105 ;  /* 0x0000006994947221 */ /* 0x003fe20000010000 */
[----:B------:R-:W-:Y:S01]  /*3de0*/  HFMA2.MMA R105, -RZ, RZ, 0, 4.76837158203125e-07 ;  /* 0x00000008ff697435 */ /* 0x000fe200000001ff */
[----:B------:R-:W-:Y:S02]  /*3df0*/  MOV R107, 0x1f ;  /* 0x0000001f006b7802 */ /* 0x000fe40000000f00 */
[----:B------:R-:W-:-:S02]  /*3e00*/  MOV R154, 0xffffffff ;  /* 0xffffffff009a7802 */ /* 0x000fc40000000f00 */
[----:B------:R-:W-:Y:S02]  /*3e10*/  MOV R150, 0x3e30 ;  /* 0x00003e3000967802 */ /* 0x000fe40000000f00 */
[----:B------:R-:W-:Y:S05]  /*3e20*/  CALL.REL.NOINC `($__internal_38_$__cuda_sm70_shflsync_bfly_p) ;  /* 0x0000069000007944 */ /* 0x000fea0003c00000 */
[----:B01----:R-:W-:Y:S01]  /*3e30*/  FADD.FTZ R148, R148, R105 ;  /* 0x0000006994947221 */ /* 0x003fe20000010000 */
[----:B------:R-:W-:Y:S01]  /*3e40*/  HFMA2.MMA R105, -RZ, RZ, 0, 9.5367431640625e-07 ;  /* 0x00000010ff697435 */ /* 0x000fe200000001ff */
[----:B------:R-:W-:Y:S02]  /*3e50*/  MOV R107, 0x1f ;  /* 0x0000001f006b7802 */ /* 0x000fe40000000f00 */
[----:B------:R-:W-:Y:S02]  /*3e60*/  MOV R154, 0xffffffff ;  /* 0xffffffff009a7802 */ /* 0x000fe40000000f00 */
[----:B------:R-:W-:Y:S02]  /*3e70*/  MOV R150, 0x3e90 ;  /* 0x00003e9000967802 */ /* 0x000fe40000000f00 */
[----:B------:R-:W-:Y:S05]  /*3e80*/  CALL.REL.NOINC `($__internal_38_$__cuda_sm70_shflsync_bfly_p) ;  /* 0x0000063000007944 */ /* 0x000fea0003c00000 */
        /* <DEDUP_REMOVED lines=71> */
[----:B------:R-:W-:Y:S05]  /*4300*/  CALL.REL.NOINC `($__internal_38_$__cuda_sm70_shflsync_bfly_p) ;  /* 0x000001b000007944 */ /* 0x000fea0003c00000 */
[----:B01----:R-:W-:Y:S01]  /*4310*/  FADD.FTZ R148, R148, R105 ;  /* 0x0000006994947221 */ /* 0x003fe20000010000 */
[----:B------:R-:W-:Y:S01]  /*4320*/  HFMA2.MMA R105, -RZ, RZ, 0, 1.1920928955078125e-07 ;  /* 0x00000002ff697435 */ /* 0x000fe200000001ff */
[----:B------:R-:W-:Y:S02]  /*4330*/  MOV R107, 0x1f ;  /* 0x0000001f006b7802 */ /* 0x000fe40000000f00 */
[----:B------:R-:W-:Y:S02]  /*4340*/  MOV R154, 0xffffffff ;  /* 0xffffffff009a7802 */ /* 0x000fe40000000f00 */
[----:B------:R-:W-:Y:S02]  /*4350*/  MOV R150, 0x4370 ;  /* 0x0000437000967802 */ /* 0x000fe40000000f00 */
[----:B------:R-:W-:Y:S05]  /*4360*/  CALL.REL.NOINC `($__internal_38_$__cuda_sm70_shflsync_bfly_p) ;  /* 0x0000015000007944 */ /* 0x000fea0003c00000 */
[----:B01----:R-:W-:Y:S01]  /*4370*/  FADD.FTZ R148, R148, R105 ;  /* 0x0000006994947221 */ /* 0x003fe20000010000 */
[----:B------:R-:W-:Y:S01]  /*4380*/  HFMA2.MMA R105, -RZ, RZ, 0, 2.384185791015625e-07 ;  /* 0x00000004ff697435 */ /* 0x000fe200000001ff */
[----:B------:R-:W-:-:S02]  /*4390*/  MOV R107, 0x1f ;  /* 0x0000001f006b7802 */ /* 0x000fc40000000f00 */
[----:B------:R-:W-:Y:S02]  /*43a0*/  MOV R154, 0xffffffff ;  /* 0xffffffff009a7802 */ /* 0x000fe40000000f00 */
[----:B------:R-:W-:Y:S02]  /*43b0*/  MOV R150, 0x43d0 ;  /* 0x000043d000967802 */ /* 0x000fe40000000f00 */
[----:B------:R-:W-:Y:S05]  /*43c0*/  CALL.REL.NOINC `($__internal_38_$__cuda_sm70_shflsync_bfly_p) ;  /* 0x000000f000007944 */ /* 0x000fea0003c00000 */
[----:B01----:R-:W-:Y:S01]  /*43d0*/  FADD.FTZ R148, R148, R105 ;  /* 0x0000006994947221 */ /* 0x003fe20000010000 */
[----:B------:R-:W-:Y:S01]  /*43e0*/  HFMA2.MMA R105, -RZ, RZ, 0, 4.76837158203125e-07 ;  /* 0x00000008ff697435 */ /* 0x000fe200000001ff */
[----:B------:R-:W-:Y:S02]  /*43f0*/  MOV R107, 0x1f ;  /* 0x0000001f006b7802 */ /* 0x000fe40000000f00 */
[----:B------:R-:W-:Y:S02]  /*4400*/  MOV R154, 0xffffffff ;  /* 0xffffffff009a7802 */ /* 0x000fe40000000f00 */
[----:B------:R-:W-:Y:S02]  /*4410*/  MOV R150, 0x4430 ;  /* 0x0000443000967802 */ /* 0x000fe40000000f00 */
[----:B------:R-:W-:Y:S05]  /*4420*/  CALL.REL.NOINC `($__internal_38_$__cuda_sm70_shflsync_bfly_p) ;  /* 0x0000009000007944 */ /* 0x000fea0003c00000 */
[----:B-1----:R-:W-:Y:S01]  /*4430*/  FADD.FTZ R152, R148, R105 ;  /* 0x0000006994987221 */ /* 0x002fe20000010000 */
[----:B------:R-:W-:Y:S01]  /*4440*/  HFMA2.MMA R105, -RZ, RZ, 0, 9.5367431640625e-07 ;  /* 0x00000010ff697435 */ /* 0x000fe200000001ff */
[----:B0-----:R-:W-:-:S02]  /*4450*/  MOV R107, 0x1f ;  /* 0x0000001f006b7802 */ /* 0x001fc40000000f00 */
[----:B------:R-:W-:Y:S02]  /*4460*/  MOV R154, 0xffffffff ;  /* 0xffffffff009a7802 */ /* 0x000fe40000000f00 */
[----:B------:R-:W-:Y:S02]  /*4470*/  MOV R148, R152 ;  /* 0x0000009800947202 */ /* 0x000fe40000000f00 */
[----:B------:R-:W-:Y:S02]  /*4480*/  MOV R150, 0x44a0 ;  /* 0x000044a000967802 */ /* 0x000fe40000000f00 */
[----:B------:R-:W-:Y:S05]  /*4490*/  CALL.REL.NOINC `($__internal_38_$__cuda_sm70_shflsync_bfly_p) ;  /* 0x0000002000007944 */ /* 0x000fea0003c00000 */
[----:B-1----:R-:W-:Y:S01]  /*44a0*/  MOV R151, R105 ;  /* 0x0000006900977202 */ /* 0x002fe20000000f00 */
[----:B0-----:R-:W-:Y:S05]  /*44b0*/  BRA `(.L_x_6809) ;  /* 0xffffe94000007947 */ /* 0x001fea000383ffff */
        .weak           $__internal_38_$__cuda_sm70_shflsync_bfly_p
        .type           $__internal_38_$__cuda_sm70_shflsync_bfly_p,@function
        .size           $__internal_38_$__cuda_sm70_shflsync_bfly_p,(.L_x_29102 - $__internal_38_$__cuda_sm70_shflsync_bfly_p)
$__internal_38_$__cuda_sm70_shflsync_bfly_p:
[----:B------:R-:W-:Y:S01]  /*44c0*/  HFMA2.MMA R151, -RZ, RZ, 0, 0 ;  /* 0x00000000ff977435 */ /* 0x000fe200000001ff */
[----:B------:R-:W-:Y:S04]  /*44d0*/  WARPSYNC R154 ;  /* 0x0000009a00007348 */ /* 0x000fe80003800000 */
[----:B------:R0:W1:Y:S01]  /*44e0*/  SHFL.BFLY PT, R105, R148, R105, R107 ;  /* 0x0c00006994697389 */ /* 0x00006200000e006b */
[----:B------:R-:W-:Y:S05]  /*44f0*/  RET.REL.NODEC R150 `(_ZN10layer_norm13ln_fwd_kernelINS_13Kernel_traitsIf13__nv_bfloat16S2_S2_fjLj8192ELj1ELj1ELj8ELj16ENS_18Kernel_traits_baseILj8192EfS2_S2_S2_fjLj256EEEEELb0ELb1ELb1ELb0EEEvNS_9FwdParamsE) ;  /* 0xffffbb0096007950 */ /* 0x000fea0003c3ffff */
.L_x_6810:
        /* <DEDUP_REMOVED lines=16> */
.L_x_29102:


//--------------------- .text._ZN10layer_norm13ln_fwd_kernelINS_13Kernel_traitsIf13__nv_bfloat16S2_S2_fjLj8192ELj1ELj1ELj8ELj16ENS_18Kernel_traits_baseILj8192EfS2_S2_S2_fjLj256EEEEELb0ELb1ELb1ELb1EEEvNS_9FwdParamsE --------------------------
	.section	.text._ZN10layer_norm13ln_fwd_kernelINS_13Kernel_traitsIf13__nv_bfloat16S2_S2_fjLj8192ELj1ELj1ELj8ELj16ENS_18Kernel_traits_baseILj8192EfS2_S2_S2_fjLj256EEEEELb0ELb1ELb1ELb1EEEvNS_9FwdParamsE,"ax",@progbits
	.sectioninfo	@"SHI_REGISTERS=186"
	.align	128
        .global         _ZN10layer_norm13ln_fwd_kernelINS_13Kernel_traitsIf13__nv_bfloat16S2_S2_fjLj8192ELj1ELj1ELj8ELj16ENS_18Kernel_traits_baseILj8192EfS2_S2_S2_fjLj256EEEEELb0ELb1ELb1ELb1EEEvNS_9FwdParamsE
        .type           _ZN10layer_norm13ln_fwd_kernelINS_13Kernel_traitsIf13__nv_bfloat16S2_S2_fjLj8192ELj1ELj1ELj8ELj16ENS_18Kernel_traits_baseILj8192EfS2_S2_S2_fjLj256EEEEELb0ELb1ELb1ELb1EEEvNS_9FwdParamsE,@function
        .size           _ZN10layer_norm13ln_fwd_kernelINS_13Kernel_traitsIf13__nv_bfloat16S2_S2_fjLj8192ELj1ELj1ELj8ELj16ENS_18Kernel_traits_baseILj8192EfS2_S2_S2_fjLj256EEEEELb0ELb1ELb1ELb1EEEvNS_9FwdParamsE,(.L_x_29103 - _ZN10layer_norm13ln_fwd_kernelINS_13Kernel_traitsIf13__nv_bfloat16S2_S2_fjLj8192ELj1ELj1ELj8ELj16ENS_18Kernel_traits_baseILj8192EfS2_S2_S2_fjLj256EEEEELb0ELb1ELb1ELb1EEEvNS_9FwdParamsE)
        .other          _ZN10layer_norm13ln_fwd_kernelINS_13Kernel_traitsIf13__nv_bfloat16S2_S2_fjLj8192ELj1ELj1ELj8ELj16ENS_18Kernel_traits_baseILj8192EfS2_S2_S2_fjLj256EEEEELb0ELb1ELb1ELb1EEEvNS_9FwdParamsE,@"STO_CUDA_ENTRY STV_DEFAULT"
_ZN10layer_norm13ln_fwd_kernelINS_13Kernel_traitsIf13__nv_bfloat16S2_S2_fjLj8192ELj1ELj1ELj8ELj16ENS_18Kernel_traits_baseILj8192EfS2_S2_S2_fjLj256EEEEELb0ELb1ELb1ELb1EEEvNS_9FwdParamsE:
.text._ZN10layer_norm13ln_fwd_kernelINS_13Kernel_traitsIf13__nv_bfloat16S2_S2_fjLj8192ELj1ELj1ELj8ELj16ENS_18Kernel_traits_baseILj8192EfS2_S2_S2_fjLj256EEEEELb0ELb1ELb1ELb1EEEvNS_9FwdParamsE:
        /* <DEDUP_REMOVED lines=66> */
.L_x_6912:
[----:B------:R-:W-:-:S05]  /*0420*/  MOV R119, 0x4 ;  /* 0x0000000400777802 */ /* 0x000fca0000000f00 */
[----:B------:R-:W-:-:S05]  /*0430*/  IMAD.WIDE R108, R112, R119, c[0x0][0x1d0] ;  /* 0x00007400706c7625 */ /* 0x000fca00078e0277 */
[----:B------:R2:W3:Y:S01]  /*0440*/  LDG.E R122, [R108.64] ;  /* 0x000000046c7a7981 */ /* 0x0004e2000c1e1900 */
[----:B------:R-:W-:Y:S01]  /*0450*/  ISETP.NE.U32.AND P0, PT, RZ, c[0x0][0x180], PT ;  /* 0x00006000ff007a0c */ /* 0x000fe20003f05070 */
[C---:B------:R-:W-:Y:S01]  /*0460*/  IMAD R110, R112.reuse, c[0x0][0x168], RZ ;  /* 0x00005a00706e7a24 */ /* 0x040fe200078e02ff */
[----:B------:R-:W-:Y:S02]  /*0470*/  MOV R128, RZ ;  /* 0x000000ff00807202 */ /* 0x000fe40000000f00 */
[----:B------:R-:W-:Y:S01]  /*0480*/  ISETP.NE.AND.EX P0, PT, RZ, c[0x0][0x184], PT, P0 ;  /* 0x00006100ff007a0c */ /* 0x000fe20003f05300 */
[----:B--2---:R-:W-:-:S12]  /*0490*/  IMAD.WIDE R108, R112, R119, c[0x0][0x1d8] ;  /* 0x00007600706c7625 */ /* 0x004fd800078e0277 */
[----:B------:R-:W-:Y:S02]  /*04a0*/  @P0 MOV R120, 0x10 ;  /* 0x0000001000780802 */ /* 0x000fe40000000f00 */
[----:B---3--:R-:W-:-:S13]  /*04b0*/  ISETP.GE.AND P1, PT, R122, 0x1, PT ;  /* 0x000000017a00780c */ /* 0x008fda0003f26270 */
        /* <DEDUP_REMOVED lines=8> */
[----:B------:R-:W-:Y:S01]  /*0540*/  @P1 MOV R111, 0x10 ;  /* 0x00000010006f1802 */ /* 0x000fe20000000f00 */
[----:B------:R-:W-:Y:S01]  /*0550*/  @P0 IMAD.WIDE.U32 R120, R161, R120, c[0x0][0x180] ;  /* 0x00006000a1780625 */ /* 0x000fe200078e0078 */
[----:B-----5:R2:W5:Y:S03]  /*0560*/  LDG.E R117, [R108.64] ;  /* 0x000000046c757981 */ /* 0x020566000c1e1900 */
[----:B------:R-:W-:Y:S01]  /*0570*/  @P1 IMAD.WIDE.U32 R110, R128, R111, c[0x0][0x170] ;  /* 0x00005c00806e1625 */ /* 0x000fe200078e006f */
[----:B-1----:R2:W5:Y:S04]  /*0580*/  @P0 LDG.E.128 R8, [R120.64] ;  /* 0x0000000478080981 */ /* 0x002568000c1e1d00 */
[----:B0-----:R2:W5:Y:S01]  /*0590*/  @P1 LDG.E.128 R4, [R110.64] ;  /* 0x000000046e041981 */ /* 0x001562000c1e1d00 */
[----:B------:R-:W-:Y:S01]  /*05a0*/  ISETP.GT.AND P2, PT, R122, RZ, PT ;  /* 0x000000ff7a00720c */ /* 0x000fe20003f44270 */
[----:B------:R-:W-:Y:S01]  /*05b0*/  BSSY B0, `(.L_x_6811) ;  /* 0x000000c000007945 */ /* 0x000fe20003800000 */
[----:B------:R-:W-:-:S11]  /*05c0*/  SHF.R.S32.HI R119, RZ, 0x1f, R112 ;  /* 0x0000001fff777819 */ /* 0x000fd60000011470 */
[----:B------:R-:W-:Y:S05]  /*05d0*/  @P2 BRA `(.L_x_6812) ;  /* 0x0000004000002947 */ /* 0x000fea0003800000 */
[----:B--2---:R-:W-:Y:S01]  /*05e0*/  HFMA2.MMA R118, -RZ, RZ, 0, 0 ;  /* 0x00000000ff767435 */ /* 0x004fe200000001ff */
[----:B------:R-:W-:Y:S05]  /*05f0*/  @!P0 BRA `(.L_x_6813) ;  /* 0x0000007000008947 */ /* 0x000fea0003800000 */
[----:B-----5:R-:W-:Y:S01]  /*0600*/  PRMT R118, RZ, 0x5410, R8 ;  /* 0x00005410ff767816 */ /* 0x020fe20000000008 */
[----:B------:R-:W-:Y:S05]  /*0610*/  BRA `(.L_x_6813) ;  /* 0x0000005000007947 */ /* 0x000fea0003800000 */
.L_x_6812:
[----:B--2--5:R-:W-:-:S05]  /*0620*/  PRMT R108, RZ, 0x5410, R4 ;  /* 0x00005410ff6c7816 */ /* 0x024fca0000000004 */
[----:B------:R-:W-:-:S04]  /*0630*/  FMUL.FTZ R109, R108, c[0x0][0x1ec] ;  /* 0x00007b006c6d7a20 */ /* 0x000fc80000410000 */
[----:B------:R-:W-:Y:S01]  /*0640*/  FMUL.FTZ R118, R40, R109 ;  /* 0x0000006d28767220 */ /* 0x000fe20000410000 */
[----:B------:R-:W-:-:S05]  /*0650*/  @P0 PRMT R109, RZ, 0x5410, R8 ;  /* 0x00005410ff6d0816 */ /* 0x000fca0000000008 */
[----:B------:R-:W-:Y:S02]  /*0660*/  @P0 FADD.FTZ R118, R118, R109 ;  /* 0x0000006d76760221 */ /* 0x000fe40000010000 */
.L_x_6813:
[----:B------:R-:W-:Y:S05]  /*0670*/  BSYNC B0 ;  /* 0x0000000000007941 */ /* 0x000fea0003800000 */
.L_x_6811:
[----:B------:R-:W-:Y:S01]  /*0680*/  BSSY B0, `(.L_x_6814) ;  /* 0x000000b000007945 */ /* 0x000fe20003800000 */
[----:B------:R-:W-:Y:S05]  /*0690*/  @P2 BRA `(.L_x_6815) ;  /* 0x0000004000002947 */ /* 0x000fea0003800000 */
[----:B------:R-:W-:Y:S01]  /*06a0*/  MOV R121, RZ ;  /* 0x000000ff00797202 */ /* 0x000fe20000000f00 */
[----:B------:R-:W-:Y:S05]  /*06b0*/  @!P0 BRA `(.L_x_6816) ;  /* 0x0000007000008947 */ /* 0x000fea0003800000 */
[----:B-----5:R-:W-:Y:S01]  /*06c0*/  PRMT R121, RZ, 0x7610, R8 ;  /* 0x00007610ff797816 */ /* 0x020fe20000000008 */
[----:B------:R-:W-:Y:S05]  /*06d0*/  BRA `(.L_x_6816) ;  /* 0x0000005000007947 */ /* 0x000fea0003800000 */
.L_x_6815:
[----:B-----5:R-:W-:-:S05]  /*06e0*/  PRMT R108, RZ, 0x7610, R4 ;  /* 0x00007610ff6c7816 */ /* 0x020fca0000000004 */
[----:B------:R-:W-:-:S04]  /*06f0*/  FMUL.FTZ R108, R108, c[0x0][0x1ec] ;  /* 0x00007b006c6c7a20 */ /* 0x000fc80000410000 */
[----:B------:R-:W-:Y:S01]  /*0700*/  FMUL.FTZ R121, R41, R108 ;  /* 0x0000006c29797220 */ /* 0x000fe20000410000 */
[----:B------:R-:W-:-:S05]  /*0710*/  @P0 PRMT R108, RZ, 0x7610, R8 ;  /* 0x00007610ff6c0816 */ /* 0x000fca0000000008 */
[----:B------:R-:W-:Y:S02]  /*0720*/  @P0 FADD.FTZ R121, R121, R108 ;  /* 0x0000006c79790221 */ /* 0x000fe40000010000 */
.L_x_6816:
[----:B------:R-:W-:Y:S05]  /*0730*/  BSYNC B0 ;  /* 0x0000000000007941 */ /* 0x000fea0003800000 */
.L_x_6814:
[----:B------:R-:W-:Y:S01]  /*0740*/  BSSY B0, `(.L_x_6817) ;  /* 0x000000b000007945 */ /* 0x000fe20003800000 */
[----:B------:R-:W-:Y:S05]  /*0750*/  @P2 BRA `(.L_x_6818) ;  /* 0x0000004000002947 */ /* 0x000fea0003800000 */
[----:B------:R-:W-:Y:S01]  /*0760*/  HFMA2.MMA R120, -RZ, RZ, 0, 0 ;  /* 0x00000000ff787435 */ /* 0x000fe200000001ff */
[----:B------:R-:W-:Y:S05]  /*0770*/  @!P0 BRA `(.L_x_6819) ;  /* 0x0000007000008947 */ /* 0x000fea0003800000 */
[----:B-----5:R-:W-:Y:S01]  /*0780*/  PRMT R120, RZ, 0x5410, R9 ;  /* 0x00005410ff787816 */ /* 0x020fe20000000009 */
[----:B------:R-:W-:Y:S05]  /*0790*/  BRA `(.L_x_6819) ;  /* 0x0000005000007947 */ /* 0x000fea0003800000 */
.L_x_6818:
[----:B-----5:R-:W-:-:S05]  /*07a0*/  PRMT R108, RZ, 0x5410, R5 ;  /* 0x00005410ff6c7816 */ /* 0x020fca0000000005 */
[----:B------:R-:W-:-:S04]  /*07b0*/  FMUL.FTZ R109, R108, c[0x0][0x1ec] ;  /* 0x00007b006c6d7a20 */ /* 0x000fc80000410000 */
[----:B------:R-:W-:Y:S01]  /*07c0*/  FMUL.FTZ R120, R42, R109 ;  /* 0x0000006d2a787220 */ /* 0x000fe20000410000 */
[----:B------:R-:W-:-:S05]  /*07d0*/  @P0 PRMT R109, RZ, 0x5410, R9 ;  /* 0x00005410ff6d0816 */ /* 0x000fca0000000009 */
[----:B------:R-:W-:Y:S02]  /*07e0*/  @P0 FADD.FTZ R120, R120, R109 ;  /* 0x0000006d78780221 */ /* 0x000fe40000010000 */
.L_x_6819:
[----:B------:R-:W-:Y:S05]  /*07f0*/  BSYNC B0 ;  /* 0x0000000000007941 */ /* 0x000fea0003800000 */
.L_x_6817:
[----:B------:R-:W-:Y:S01]  /*0800*/  BSSY B0, `(.L_x_6820) ;  /* 0x000000b000007945 */ /* 0x000fe20003800000 */
[----:B------:R-:W-:Y:S05]  /*0810*/  @P2 BRA `(.L_x_6821) ;  /* 0x0000004000002947 */ /* 0x000fea0003800000 */
[----:B------:R-:W-:Y:S01]  /*0820*/  MOV R123, RZ ;  /* 0x000000ff007b7202 */ /* 0x000fe20000000f00 */
[----:B------:R-:W-:Y:S05]  /*0830*/  @!P0 BRA `(.L_x_6822) ;  /* 0x0000007000008947 */ /* 0x000fea0003800000 */
[----:B-----5:R-:W-:Y:S01]  /*0840*/  PRMT R123, RZ, 0x7610, R9 ;  /* 0x00007610ff7b7816 */ /* 0x020fe20000000009 */
[----:B------:R-:W-:Y:S05]  /*0850*/  BRA `(.L_x_6822) ;  /* 0x0000005000007947 */ /* 0x000fea0003800000 */
.L_x_6821:
[----:B-----5:R-:W-:-:S05]  /*0860*/  PRMT R108, RZ, 0x7610, R5 ;  /* 0x00007610ff6c7816 */ /* 0x020fca0000000005 */
[----:B------:R-:W-:-:S04]  /*0870*/  FMUL.FTZ R108, R108, c[0x0][0x1ec] ;  /* 0x00007b006c6c7a20 */ /* 0x000fc80000410000 */
[----:B------:R-:W-:Y:S01]  /*0880*/  FMUL.FTZ R123, R43, R108 ;  /* 0x0000006c2b7b7220 */ /* 0x000fe20000410000 */
[----:B------:R-:W-:-:S05]  /*0890*/  @P0 PRMT R108, RZ, 0x7610, R9 ;  /* 0x00007610ff6c0816 */ /* 0x000fca0000000009 */
[----:B------:R-:W-:Y:S02]  /*08a0*/  @P0 FADD.FTZ R123, R123, R108 ;  /* 0x0000006c7b7b0221 */ /* 0x000fe40000010000 */
.L_x_6822:
[----:B------:R-:W-:Y:S05]  /*08b0*/  BSYNC B0 ;  /* 0x0000000000007941 */ /* 0x000fea0003800000 */
.L_x_6820:
[----:B------:R-:W-:Y:S01]  /*08c0*/  BSSY B0, `(.L_x_6823) ;  /* 0x000000b000007945 */ /* 0x000fe20003800000 */
[----:B------:R-:W-:Y:S05]  /*08d0*/  @P2 BRA `(.L_x_6824) ;  /* 0x0000004000002947 */ /* 0x000fea0003800000 */
[----:B------:R-:W-:Y:S01]  /*08e0*/  HFMA2.MMA R122, -RZ, RZ, 0, 0 ;  /* 0x00000000ff7a7435 */ /* 0x000fe200000001ff */
[----:B------:R-:W-:Y:S05]  /*08f0*/  @!P0 BRA `(.L_x_6825) ;  /* 0x0000007000008947 */ /* 0x000fea0003800000 */
[----:B-----5:R-:W-:Y:S01]  /*0900*/  PRMT R122, RZ, 0x5410, R10 ;  /* 0x00005410ff7a7816 */ /* 0x020fe2000000000a */
[----:B------:R-:W-:Y:S05]  /*0910*/  BRA `(.L_x_6825) ;  /* 0x0000005000007947 */ /* 0x000fea0003800000 */
.L_x_6824:
[----:B-----5:R-:W-:-:S05]  /*0920*/  PRMT R108, RZ, 0x5410, R6 ;  /* 0x00005410ff6c7816 */ /* 0x020fca0000000006 */
[----:B------:R-:W-:-:S04]  /*0930*/  FMUL.FTZ R109, R108, c[0x0][0x1ec] ;  /* 0x00007b006c6d7a20 */ /* 0x000fc80000410000 */
[----:B------:R-:W-:Y:S01]  /*0940*/  FMUL.FTZ R122, R36, R109 ;  /* 0x0000006d247a7220 */ /* 0x000fe20000410000 */
[----:B------:R-:W-:-:S05]  /*0950*/  @P0 PRMT R109, RZ, 0x5410, R10 ;  /* 0x00005410ff6d0816 */ /* 0x000fca000000000a */
[----:B------:R-:W-:Y:S02]  /*0960*/  @P0 FADD.FTZ R122, R122, R109 ;  /* 0x0000006d7a7a0221 */ /* 0x000fe40000010000 */
.L_x_6825:
[----:B------:R-:W-:Y:S05]  /*0970*/  BSYNC B0 ;  /* 0x0000000000007941 */ /* 0x000fea0003800000 */
.L_x_6823:
[----:B------:R-:W-:Y:S01]  /*0980*/  BSSY B0, `(.L_x_6826) ;  /* 0x000000b000007945 */ /* 0x000fe20003800000 */
[----:B------:R-:W-:Y:S05]  /*0990*/  @P2 BRA `(.L_x_6827) ;  /* 0x0000004000002947 */ /* 0x000fea0003800000 */
[----:B------:R-:W-:Y:S01]  /*09a0*/  MOV R125, RZ ;  /* 0x000000ff007d7202 */ /* 0x000fe20000000f00 */
[----:B------:R-:W-:Y:S05]  /*09b0*/  @!P0 BRA `(.L_x_6828) ;  /* 0x0000007000008947 */ /* 0x000fea0003800000 */
[----:B-----5:R-:W-:Y:S01]  /*09c0*/  PRMT R125, RZ, 0x7610, R10 ;  /* 0x00007610ff7d7816 */ /* 0x020fe2000000000a */
[----:B------:R-:W-:Y:S05]  /*09d0*/  BRA `(.L_x_6828) ;  /* 0x0000005000007947 */ /* 0x000fea0003800000 */
.L_x_6827:
[----:B-----5:R-:W-:-:S05]  /*09e0*/  PRMT R108, RZ, 0x7610, R6 ;  /* 0x00007610ff6c7816 */ /* 0x020fca0000000006 */
[----:B------:R-:W-:-:S04]  /*09f0*/  FMUL.FTZ R108, R108, c[0x0][0x1ec] ;  /* 0x00007b006c6c7a20 */ /* 0x000fc80000410000 */
[----:B------:R-:W-:Y:S01]  /*0a00*/  FMUL.FTZ R125, R37, R108 ;  /* 0x0000006c257d7220 */ /* 0x000fe20000410000 */
[----:B------:R-:W-:-:S05]  /*0a10*/  @P0 PRMT R108, RZ, 0x7610, R10 ;  /* 0x00007610ff6c0816 */ /* 0x000fca000000000a */
[----:B------:R-:W-:Y:S02]  /*0a20*/  @P0 FADD.FTZ R125, R125, R108 ;  /* 0x0000006c7d7d0221 */ /* 0x000fe40000010000 */
.L_x_6828:
[----:B------:R-:W-:Y:S05]  /*0a30*/  BSYNC B0 ;  /* 0x0000000000007941 */ /* 0x000fea0003800000 */
.L_x_6826:
[----:B------:R-:W-:Y:S01]  /*0a40*/  BSSY B0, `(.L_x_6829) ;  /* 0x000000b000007945 */ /* 0x000fe20003800000 */
[----:B------:R-:W-:Y:S05]  /*0a50*/  @P2 BRA `(.L_x_6830) ;  /* 0x0000004000002947 */ /* 0x000fea0003800000 */
[----:B------:R-:W-:Y:S01]  /*0a60*/  HFMA2.MMA R124, -RZ, RZ, 0, 0 ;  /* 0x00000000ff7c7435 */ /* 0x000fe200000001ff */
[----:B------:R-:W-:Y:S05]  /*0a70*/  @!P0 BRA `(.L_x_6831) ;  /* 0x0000007000008947 */ /* 0x000fea0003800000 */
[----:B-----5:R-:W-:Y:S01]  /*0a80*/  PRMT R124, RZ, 0x5410, R11 ;  /* 0x00005410ff7c7816 */ /* 0x020fe2000000000b */
[----:B------:R-:W-:Y:S05]  /*0a90*/  BRA `(.L_x_6831) ;  /* 0x0000005000007947 */ /* 0x000fea0003800000 */
.L_x_6830:
[----:B-----5:R-:W-:-:S05]  /*0aa0*/  PRMT R108, RZ, 0x5410, R7 ;  /* 0x00005410ff6c7816 */ /* 0x020fca0000000007 */
[----:B------:R-:W-:-:S04]  /*0ab0*/  FMUL.FTZ R109, R108, c[0x0][0x1ec] ;  /* 0x00007b006c6d7a20 */ /* 0x000fc80000410000 */
[----:B------:R-:W-:Y:S01]  /*0ac0*/  FMUL.FTZ R124, R38, R109 ;  /* 0x0000006d267c7220 */ /* 0x000fe20000410000 */
[----:B------:R-:W-:-:S05]  /*0ad0*/  @P0 PRMT R109, RZ, 0x5410, R11 ;  /* 0x00005410ff6d0816 */ /* 0x000fca000000000b */
[----:B------:R-:W-:Y:S02]  /*0ae0*/  @P0 FADD.FTZ R124, R124, R109 ;  /* 0x0000006d7c7c0221 */ /* 0x000fe40000010000 */
.L_x_6831:
[----:B------:R-:W-:Y:S05]  /*0af0*/  BSYNC B0 ;  /* 0x0000000000007941 */ /* 0x000fea0003800000 */
.L_x_6829:
[----:B------:R-:W-:Y:S01]  /*0b00*/  BSSY B0, `(.L_x_6832) ;  /* 0x000000b000007945 */ /* 0x000fe20003800000 */
[----:B------:R-:W-:Y:S05]  /*0b10*/  @P2 BRA `(.L_x_6833) ;  /* 0x0000004000002947 */ /* 0x000fea0003800000 */
[----:B------:R-:W-:Y:S01]  /*0b20*/  MOV R127, RZ ;  /* 0x000000ff007f7202 */ /* 0x000fe20000000f00 */
[----:B------:R-:W-:Y:S05]  /*0b30*/  @!P0 BRA `(.L_x_6834) ;  /* 0x0000007000008947 */ /* 0x000fea0003800000 */
[----:B-----5:R-:W-:Y:S01]  /*0b40*/  PRMT R127, RZ, 0x7610, R11 ;  /* 0x00007610ff7f7816 */ /* 0x020fe2000000000b */
[----:B------:R-:W-:Y:S05]  /*0b50*/  BRA `(.L_x_6834) ;  /* 0x0000005000007947 */ /* 0x000fea0003800000 */
.L_x_6833:
[----:B-----5:R-:W-:-:S05]  /*0b60*/  PRMT R108, RZ, 0x7610, R7 ;  /* 0x00007610ff6c7816 */ /* 0x020fca0000000007 */
[----:B------:R-:W-:-:S04]  /*0b70*/  FMUL.FTZ R108, R108, c[0x0][0x1ec] ;  /* 0x00007b006c6c7a20 */ /* 0x000fc80000410000 */
[----:B------:R-:W-:Y:S01]  /*0b80*/  FMUL.FTZ R127, R39, R108 ;  /* 0x0000006c277f7220 */ /* 0x000fe20000410000 */
[----:B------:R-:W-:-:S05]  /*0b90*/  @P0 PRMT R108, RZ, 0x7610, R11 ;  /* 0x00007610ff6c0816 */ /* 0x000fca000000000b */
[----:B------:R-:W-:Y:S02]  /*0ba0*/  @P0 FADD.FTZ R127, R127, R108 ;  /* 0x0000006c7f7f0221 */ /* 0x000fe40000010000 */
.L_x_6834:
[----:B------:R-:W-:Y:S05]  /*0bb0*/  BSYNC B0 ;  /* 0x0000000000007941 */ /* 0x000fea0003800000 */
.L_x_6832:
        /* <DEDUP_REMOVED lines=19> */
.L_x_6836:
[----:B0----5:R-:W-:-:S05]  /*0cf0*/  PRMT R108, RZ, 0x5410, R4 ;  /* 0x00005410ff6c7816 */ /* 0x021fca0000000004 */
[----:B------:R-:W-:Y:S01]  /*0d00*/  FMUL.FTZ R129, R108, c[0x0][0x1ec] ;  /* 0x00007b006c817a20 */ /* 0x000fe20000410000 */
[----:B------:R-:W-:-:S03]  /*0d10*/  @P0 PRMT R108, RZ, 0x5410, R8 ;  /* 0x00005410ff6c0816 */ /* 0x000fc60000000008 */
[----:B------:R-:W-:-:S04]  /*0d20*/  FMUL.FTZ R129, R32, R129 ;  /* 0x0000008120817220 */ /* 0x000fc80000410000 */
[----:B------:R-:W-:Y:S02]  /*0d30*/  @P0 FADD.FTZ R129, R108, R129 ;  /* 0x000000816c810221 */ /* 0x000fe40000010000 */
.L_x_6837:
[----:B------:R-:W-:Y:S05]  /*0d40*/  BSYNC B0 ;  /* 0x0000000000007941 */ /* 0x000fea0003800000 */
.L_x_6835:
[----:B------:R-:W-:Y:S01]  /*0d50*/  BSSY B0, `(.L_x_6838) ;  /* 0x000000b000007945 */ /* 0x000fe20003800000 */
[----:B------:R-:W-:Y:S05]  /*0d60*/  @P2 BRA `(.L_x_6839) ;  /* 0x0000004000002947 */ /* 0x000fea0003800000 */
[----:B0-----:R-:W-:Y:S01]  /*0d70*/  MOV R131, RZ ;  /* 0x000000ff00837202 */ /* 0x001fe20000000f00 */
[----:B------:R-:W-:Y:S05]  /*0d80*/  @!P0 BRA `(.L_x_6840) ;  /* 0x0000007000008947 */ /* 0x000fea0003800000 */
[----:B-----5:R-:W-:Y:S01]  /*0d90*/  PRMT R131, RZ, 0x7610, R8 ;  /* 0x00007610ff837816 */ /* 0x020fe20000000008 */
[----:B------:R-:W-:Y:S05]  /*0da0*/  BRA `(.L_x_6840) ;  /* 0x0000005000007947 */ /* 0x000fea0003800000 */
.L_x_6839:
[----:B0----5:R-:W-:-:S05]  /*0db0*/  PRMT R108, RZ, 0x7610, R4 ;  /* 0x00007610ff6c7816 */ /* 0x021fca0000000004 */
[----:B------:R-:W-:-:S04]  /*0dc0*/  FMUL.FTZ R108, R108, c[0x0][0x1ec] ;  /* 0x00007b006c6c7a20 */ /* 0x000fc80000410000 */
[----:B------:R-:W-:Y:S01]  /*0dd0*/  FMUL.FTZ R131, R33, R108 ;  /* 0x0000006c21837220 */ /* 0x000fe20000410000 */
[----:B------:R-:W-:-:S05]  /*0de0*/  @P0 PRMT R108, RZ, 0x7610, R8 ;  /* 0x00007610ff6c0816 */ /* 0x000fca0000000008 */
[----:B------:R-:W-:Y:S02]  /*0df0*/  @P0 FADD.FTZ R131, R108, R131 ;  /* 0x000000836c830221 */ /* 0x000fe40000010000 */
.L_x_6840:
[----:B------:R-:W-:Y:S05]  /*0e00*/  BSYNC B0 ;  /* 0x0000000000007941 */ /* 0x000fea0003800000 */
.L_x_6838:
[----:B------:R-:W-:Y:S01]  /*0e10*/  BSSY B0, `(.L_x_6841) ;  /* 0x000000b000007945 */ /* 0x000fe20003800000 */
[----:B------:R-:W-:Y:S05]  /*0e20*/  @P2 BRA `(.L_x_6842) ;  /* 0x0000004000002947 */ /* 0x000fea0003800000 */
[----:B------:R-:W-:Y:S01]  /*0e30*/  HFMA2.MMA R133, -RZ, RZ, 0, 0 ;  /* 0x00000000ff857435 */ /* 0x000fe200000001ff */
[----:B------:R-:W-:Y:S05]  /*0e40*/  @!P0 BRA `(.L_x_6843) ;  /* 0x0000007000008947 */ /* 0x000fea0003800000 */
[----:B-----5:R-:W-:Y:S01]  /*0e50*/  PRMT R133, RZ, 0x5410, R9 ;  /* 0x00005410ff857816 */ /* 0x020fe20000000009 */
[----:B------:R-:W-:Y:S05]  /*0e60*/  BRA `(.L_x_6843) ;  /* 0x0000005000007947 */ /* 0x000fea0003800000 */
.L_x_6842:
[----:B-----5:R-:W-:-:S05]  /*0e70*/  PRMT R108, RZ, 0x5410, R5 ;  /* 0x00005410ff6c7816 */ /* 0x020fca0000000005 */
[----:B------:R-:W-:Y:S01]  /*0e80*/  FMUL.FTZ R133, R108, c[0x0][0x1ec] ;  /* 0x00007b006c857a20 */ /* 0x000fe20000410000 */
[----:B------:R-:W-:-:S03]  /*0e90*/  @P0 PRMT R108, RZ, 0x5410, R9 ;  /* 0x00005410ff6c0816 */ /* 0x000fc60000000009 */
[----:B------:R-:W-:-:S04]  /*0ea0*/  FMUL.FTZ R133, R34, R133 ;  /* 0x0000008522857220 */ /* 0x000fc80000410000 */
[----:B------:R-:W-:Y:S02]  /*0eb0*/  @P0 FADD.FTZ R133, R108, R133 ;  /* 0x000000856c850221 */ /* 0x000fe40000010000 */
.L_x_6843:
[----:B------:R-:W-:Y:S05]  /*0ec0*/  BSYNC B0 ;  /* 0x0000000000007941 */ /* 0x000fea0003800000 */
.L_x_6841:
[----:B------:R-:W-:Y:S01]  /*0ed0*/  BSSY B0, `(.L_x_6844) ;  /* 0x000000b000007945 */ /* 0x000fe20003800000 */
[----:B------:R-:W-:Y:S05]  /*0ee0*/  @P2 BRA `(.L_x_6845) ;  /* 0x0000004000002947 */ /* 0x000fea0003800000 */
[----:B------:R-:W-:Y:S01]  /*0ef0*/  MOV R135, RZ ;  /* 0x000000ff00877202 */ /* 0x000fe20000000f00 */
[----:B------:R-:W-:Y:S05]  /*0f00*/  @!P0 BRA `(.L_x_6846) ;  /* 0x0000007000008947 */ /* 0x000fea0003800000 */
[----:B-----5:R-:W-:Y:S01]  /*0f10*/  PRMT R135, RZ, 0x7610, R9 ;  /* 0x00007610ff877816 */ /* 0x020fe20000000009 */
[----:B------:R-:W-:Y:S05]  /*0f20*/  BRA `(.L_x_6846) ;  /* 0x0000005000007947 */ /* 0x000fea0003800000 */
.L_x_6845:
[----:B-----5:R-:W-:-:S05]  /*0f30*/  PRMT R108, RZ, 0x7610, R5 ;  /* 0x00007610ff6c7816 */ /* 0x020fca0000000005 */
[----:B------:R-:W-:-:S04]  /*0f40*/  FMUL.FTZ R108, R108, c[0x0][0x1ec] ;  /* 0x00007b006c6c7a20 */ /* 0x000fc80000410000 */
[----:B------:R-:W-:Y:S01]  /*0f50*/  FMUL.FTZ R135, R35, R108 ;  /* 0x0000006c23877220 */ /* 0x000fe20000410000 */
[----:B------:R-:W-:-:S05]  /*0f60*/  @P0 PRMT R108, RZ, 0x7610, R9 ;  /* 0x00007610ff6c0816 */ /* 0x000fca0000000009 */
[----:B------:R-:W-:Y:S02]  /*0f70*/  @P0 FADD.FTZ R135, R108, R135 ;  /* 0x000000876c870221 */ /* 0x000fe40000010000 */
.L_x_6846:
[----:B------:R-:W-:Y:S05]  /*0f80*/  BSYNC B0 ;  /* 0x0000000000007941 */ /* 0x000fea0003800000 */
.L_x_6844:
[----:B------:R-:W-:Y:S01]  /*0f90*/  BSSY B0, `(.L_x_6847) ;  /* 0x000000b000007945 */ /* 0x000fe20003800000 */
[----:B------:R-:W-:Y:S05]  /*0fa0*/  @P2 BRA `(.L_x_6848) ;  /* 0x0000004000002947 */ /* 0x000fea0003800000 */
[----:B------:R-:W-:Y:S01]  /*0fb0*/  HFMA2.MMA R137, -RZ, RZ, 0, 0 ;  /* 0x00000000ff897435 */ /* 0x000fe200000001ff */
[----:B------:R-:W-:Y:S05]  /*0fc0*/  @!P0 BRA `(.L_x_6849) ;  /* 0x0000007000008947 */ /* 0x000fea0003800000 */
[----:B-----5:R-:W-:Y:S01]  /*0fd0*/  PRMT R137, RZ, 0x5410, R10 ;  /* 0x00005410ff897816 */ /* 0x020fe2000000000a */
[----:B------:R-:W-:Y:S05]  /*0fe0*/  BRA `(.L_x_6849) ;  /* 0x0000005000007947 */ /* 0x000fea0003800000 */
.L_x_6848:
[----:B-----5:R-:W-:-:S05]  /*0ff0*/  PRMT R108, RZ, 0x5410, R6 ;  /* 0x00005410ff6c7816 */ /* 0x020fca0000000006 */
[----:B------:R-:W-:Y:S01]  /*1000*/  FMUL.FTZ R137, R108, c[0x0][0x1ec] ;  /* 0x00007b006c897a20 */ /* 0x000fe20000410000 */
[----:B------:R-:W-:-:S03]  /*1010*/  @P0 PRMT R108, RZ, 0x5410, R10 ;  /* 0x00005410ff6c0816 */ /* 0x000fc6000000000a */
[----:B------:R-:W-:-:S04]  /*1020*/  FMUL.FTZ R137, R28, R137 ;  /* 0x000000891c897220 */ /* 0x000fc80000410000 */
[----:B------:R-:W-:Y:S02]  /*1030*/  @P0 FADD.FTZ R137, R108, R137 ;  /* 0x000000896c890221 */ /* 0x000fe40000010000 */
.L_x_6849:
[----:B------:R-:W-:Y:S05]  /*1040*/  BSYNC B0 ;  /* 0x0000000000007941 */ /* 0x000fea0003800000 */
.L_x_6847:
[----:B------:R-:W-:Y:S01]  /*1050*/  BSSY B0, `(.L_x_6850) ;  /* 0x000000b000007945 */ /* 0x000fe20003800000 */
[----:B------:R-:W-:Y:S05]  /*1060*/  @P2 BRA `(.L_x_6851) ;  /* 0x0000004000002947 */ /* 0x000fea0003800000 */
[----:B------:R-:W-:Y:S01]  /*1070*/  MOV R139, RZ ;  /* 0x000000ff008b7202 */ /* 0x000fe20000000f00 */
[----:B------:R-:W-:Y:S05]  /*1080*/  @!P0 BRA `(.L_x_6852) ;  /* 0x0000007000008947 */ /* 0x000fea0003800000 */
[----:B-----5:R-:W-:Y:S01]  /*1090*/  PRMT R139, RZ, 0x7610, R10 ;  /* 0x00007610ff8b7816 */ /* 0x020fe2000000000a */
[----:B------:R-:W-:Y:S05]  /*10a0*/  BRA `(.L_x_6852) ;  /* 0x0000005000007947 */ /* 0x000fea0003800000 */
.L_x_6851:
[----:B-----5:R-:W-:-:S05]  /*10b0*/  PRMT R108, RZ, 0x7610, R6 ;  /* 0x00007610ff6c7816 */ /* 0x020fca0000000006 */
[----:B------:R-:W-:-:S04]  /*10c0*/  FMUL.FTZ R108, R108, c[0x0][0x1ec] ;  /* 0x00007b006c6c7a20 */ /* 0x000fc80000410000 */
[----:B------:R-:W-:Y:S01]  /*10d0*/  FMUL.FTZ R139, R29, R108 ;  /* 0x0000006c1d8b7220 */ /* 0x000fe20000410000 */
[----:B------:R-:W-:-:S05]  /*10e0*/  @P0 PRMT R108, RZ, 0x7610, R10 ;  /* 0x00007610ff6c0816 */ /* 0x000fca000000000a */
[----:B------:R-:W-:Y:S02]  /*10f0*/  @P0 FADD.FTZ R139, R108, R139 ;  /* 0x0000008b6c8b0221 */ /* 0x000fe40000010000 */
.L_x_6852:
[----:B------:R-:W-:Y:S05]  /*1100*/  BSYNC B0 ;  /* 0x0000000000007941 */ /* 0x000fea0003800000 */
.L_x_6850:
[----:B------:R-:W-:Y:S01]  /*1110*/  BSSY B0, `(.L_x_6853) ;  /* 0x000000b000007945 */ /* 0x000fe20003800000 */
[----:B------:R-:W-:Y:S05]  /*1120*/  @P2 BRA `(.L_x_6854) ;  /* 0x0000004000002947 */ /* 0x000fea0003800000 */
[----:B------:R-:W-:Y:S01]  /*1130*/  HFMA2.MMA R141, -RZ, RZ, 0, 0 ;  /* 0x00000000ff8d7435 */ /* 0x000fe200000001ff */
[----:B------:R-:W-:Y:S05]  /*1140*/  @!P0 BRA `(.L_x_6855) ;  /* 0x0000007000008947 */ /* 0x000fea0003800000 */
[----:B-----5:R-:W-:Y:S01]  /*1150*/  PRMT R141, RZ, 0x5410, R11 ;  /* 0x00005410ff8d7816 */ /* 0x020fe2000000000b */
[----:B------:R-:W-:Y:S05]  /*1160*/  BRA `(.L_x_6855) ;  /* 0x0000005000007947 */ /* 0x000fea0003800000 */
.L_x_6854:
[----:B-----5:R-:W-:-:S05]  /*1170*/  PRMT R108, RZ, 0x5410, R7 ;  /* 0x00005410ff6c7816 */ /* 0x020fca0000000007 */
[----:B------:R-:W-:Y:S01]  /*1180*/  FMUL.FTZ R141, R108, c[0x0][0x1ec] ;  /* 0x00007b006c8d7a20 */ /* 0x000fe20000410000 */
[----:B------:R-:W-:-:S03]  /*1190*/  @P0 PRMT R108, RZ, 0x5410, R11 ;  /* 0x00005410ff6c0816 */ /* 0x000fc6000000000b */
[----:B------:R-:W-:-:S04]  /*11a0*/  FMUL.FTZ R141, R30, R141 ;  /* 0x0000008d1e8d7220 */ /* 0x000fc80000410000 */
[----:B------:R-:W-:Y:S02]  /*11b0*/  @P0 FADD.FTZ R141, R108, R141 ;  /* 0x0000008d6c8d0221 */ /* 0x000fe40000010000 */
.L_x_6855:
[----:B------:R-:W-:Y:S05]  /*11c0*/  BSYNC B0 ;  /* 0x0000000000007941 */ /* 0x000fea0003800000 */
.L_x_6853:
[----:B------:R-:W-:Y:S01]  /*11d0*/  BSSY B0, `(.L_x_6856) ;  /* 0x000000b000007945 */ /* 0x000fe20003800000 */
[----:B------:R-:W-:Y:S05]  /*11e0*/  @P2 BRA `(.L_x_6857) ;  /* 0x0000004000002947 */ /* 0x000fea0003800000 */
[----:B------:R-:W-:Y:S01]  /*11f0*/  MOV R143, RZ ;  /* 0x000000ff008f7202 */ /* 0x000fe20000000f00 */
[----:B------:R-:W-:Y:S05]  /*1200*/  @!P0 BRA `(.L_x_6858) ;  /* 0x0000007000008947 */ /* 0x000fea0003800000 */
[----:B-----5:R-:W-:Y:S01]  /*1210*/  PRMT R143, RZ, 0x7610, R11 ;  /* 0x00007610ff8f7816 */ /* 0x020fe2000000000b */
[----:B------:R-:W-:Y:S05]  /*1220*/  BRA `(.L_x_6858) ;  /* 0x0000005000007947 */ /* 0x000fea0003800000 */
.L_x_6857:
[----:B-----5:R-:W-:-:S05]  /*1230*/  PRMT R108, RZ, 0x7610, R7 ;  /* 0x00007610ff6c7816 */ /* 0x020fca0000000007 */
[----:B------:R-:W-:-:S04]  /*1240*/  FMUL.FTZ R108, R108, c[0x0][0x1ec] ;  /* 0x00007b006c6c7a20 */ /* 0x000fc80000410000 */
[----:B------:R-:W-:Y:S01]  /*1250*/  FMUL.FTZ R143, R31, R108 ;  /* 0x0000006c1f8f7220 */ /* 0x000fe20000410000 */
[----:B------:R-:W-:-:S05]  /*1260*/  @P0 PRMT R108, RZ, 0x7610, R11 ;  /* 0x00007610ff6c0816 */ /* 0x000fca000000000b */
[----:B------:R-:W-:Y:S02]  /*1270*/  @P0 FADD.FTZ R143, R108, R143 ;  /* 0x0000008f6c8f0221 */ /* 0x000fe40000010000 */
.L_x_6858:
[----:B------:R-:W-:Y:S05]  /*1280*/  BSYNC B0 ;  /* 0x0000000000007941 */ /* 0x000fea0003800000 */
.L_x_6856:
        /* <DEDUP_REMOVED lines=18> */
.L_x_6860:
[----:B0----5:R-:W-:-:S05]  /*13b0*/  PRMT R108, RZ, 0x5410, R4 ;  /* 0x00005410ff6c7816 */ /* 0x021fca0000000004 */
[----:B------:R-:W-:Y:S01]  /*13c0*/  FMUL.FTZ R145, R108, c[0x0][0x1ec] ;  /* 0x00007b006c917a20 */ /* 0x000fe20000410000 */
[----:B------:R-:W-:-:S03]  /*13d0*/  @P0 PRMT R108, RZ, 0x5410, R8 ;  /* 0x00005410ff6c0816 */ /* 0x000fc60000000008 */
[----:B------:R-:W-:-:S04]  /*13e0*/  FMUL.FTZ R145, R24, R145 ;  /* 0x0000009118917220 */ /* 0x000fc80000410000 */
[----:B------:R-:W-:Y:S02]  /*13f0*/  @P0 FADD.FTZ R145, R108, R145 ;  /* 0x000000916c910221 */ /* 0x000fe40000010000 */
.L_x_6861:
[----:B------:R-:W-:Y:S05]  /*1400*/  BSYNC B0 ;  /* 0x0000000000007941 */ /* 0x000fea0003800000 */
.L_x_6859:
[----:B------:R-:W-:Y:S01]  /*1410*/  BSSY B0, `(.L_x_6862) ;  /* 0x000000b000007945 */ /* 0x000fe20003800000 */
[----:B------:R-:W-:Y:S05]  /*1420*/  @P2 BRA `(.L_x_6863) ;  /* 0x0000004000002947 */ /* 0x000fea0003800000 */
[----:B------:R-:W-:Y:S01]  /*1430*/  MOV R147, RZ ;  /* 0x000000ff00937202 */ /* 0x000fe20000000f00 */
[----:B------:R-:W-:Y:S05]  /*1440*/  @!P0 BRA `(.L_x_6864) ;  /* 0x0000007000008947 */ /* 0x000fea0003800000 */
[----:B-----5:R-:W-:Y:S01]  /*1450*/  PRMT R147, RZ, 0x7610, R8 ;  /* 0x00007610ff937816 */ /* 0x020fe20000000008 */
[----:B------:R-:W-:Y:S05]  /*1460*/  BRA `(.L_x_6864) ;  /* 0x0000005000007947 */ /* 0x000fea0003800000 */
.L_x_6863:
[----:B-----5:R-:W-:-:S05]  /*1470*/  PRMT R108, RZ, 0x7610, R4 ;  /* 0x00007610ff6c7816 */ /* 0x020fca0000000004 */
[----:B------:R-:W-:-:S04]  /*1480*/  FMUL.FTZ R108, R108, c[0x0][0x1ec] ;  /* 0x00007b006c6c7a20 */ /* 0x000fc80000410000 */
[----:B------:R-:W-:Y:S01]  /*1490*/  FMUL.FTZ R147, R25, R108 ;  /* 0x0000006c19937220 */ /* 0x000fe20000410000 */
[----:B------:R-:W-:-:S05]  /*14a0*/  @P0 PRMT R108, RZ, 0x7610, R8 ;  /* 0x00007610ff6c0816 */ /* 0x000fca0000000008 */
[----:B------:R-:W-:Y:S02]  /*14b0*/  @P0 FADD.FTZ R147, R108, R147 ;  /* 0x000000936c930221 */ /* 0x000fe40000010000 */
.L_x_6864:
[----:B------:R-:W-:Y:S05]  /*14c0*/  BSYNC B0 ;  /* 0x0000000000007941 */ /* 0x000fea0003800000 */
.L_x_6862:
[----:B------:R-:W-:Y:S01]  /*14d0*/  BSSY B0, `(.L_x_6865) ;  /* 0x000000b000007945 */ /* 0x000fe20003800000 */
[----:B------:R-:W-:Y:S05]  /*14e0*/  @P2 BRA `(.L_x_6866) ;  /* 0x0000004000002947 */ /* 0x000fea0003800000 */
[----:B------:R-:W-:Y:S01]  /*14f0*/  HFMA2.MMA R149, -RZ, RZ, 0, 0 ;  /* 0x00000000ff957435 */ /* 0x000fe200000001ff */
[----:B------:R-:W-:Y:S05]  /*1500*/  @!P0 BRA `(.L_x_6867) ;  /* 0x0000007000008947 */ /* 0x000fea0003800000 */
[----:B-----5:R-:W-:Y:S01]  /*1510*/  PRMT R149, RZ, 0x5410, R9 ;  /* 0x00005410ff957816 */ /* 0x020fe20000000009 */
[----:B------:R-:W-:Y:S05]  /*1520*/  BRA `(.L_x_6867) ;  /* 0x0000005000007947 */ /* 0x000fea0003800000 */
.L_x_6866:
[----:B-----5:R-:W-:-:S05]  /*1530*/  PRMT R108, RZ, 0x5410, R5 ;  /* 0x00005410ff6c7816 */ /* 0x020fca0000000005 */
[----:B------:R-:W-:Y:S01]  /*1540*/  FMUL.FTZ R149, R108, c[0x0][0x1ec] ;  /* 0x00007b006c957a20 */ /* 0x000fe20000410000 */
[----:B------:R-:W-:-:S03]  /*1550*/  @P0 PRMT R108, RZ, 0x5410, R9 ;  /* 0x00005410ff6c0816 */ /* 0x000fc60000000009 */
[----:B------:R-:W-:-:S04]  /*1560*/  FMUL.FTZ R149, R26, R149 ;  /* 0x000000951a957220 */ /* 0x000fc80000410000 */
[----:B------:R-:W-:Y:S02]  /*1570*/  @P0 FADD.FTZ R149, R108, R149 ;  /* 0x000000956c950221 */ /* 0x000fe40000010000 */
.L_x_6867:
[----:B------:R-:W-:Y:S05]  /*1580*/  BSYNC B0 ;  /* 0x0000000000007941 */ /* 0x000fea0003800000 */
.L_x_6865:
[----:B------:R-:W-:Y:S01]  /*1590*/  BSSY B0, `(.L_x_6868) ;  /* 0x000000b000007945 */ /* 0x000fe20003800000 */
[----:B------:R-:W-:Y:S05]  /*15a0*/  @P2 BRA `(.L_x_6869) ;  /* 0x0000004000002947 */ /* 0x000fea0003800000 */
[----:B------:R-:W-:Y:S01]  /*15b0*/  MOV R151, RZ ;  /* 0x000000ff00977202 */ /* 0x000fe20000000f00 */
[----:B------:R-:W-:Y:S05]  /*15c0*/  @!P0 BRA `(.L_x_6870) ;  /* 0x0000007000008947 */ /* 0x000fea0003800000 */
[----:B-----5:R-:W-:Y:S01]  /*15d0*/  PRMT R151, RZ, 0x7610, R9 ;  /* 0x00007610ff977816 */ /* 0x020fe20000000009 */
[----:B------:R-:W-:Y:S05]  /*15e0*/  BRA `(.L_x_6870) ;  /* 0x0000005000007947 */ /* 0x000fea0003800000 */
.L_x_6869:
[----:B-----5:R-:W-:-:S05]  /*15f0*/  PRMT R108, RZ, 0x7610, R5 ;  /* 0x00007610ff6c7816 */ /* 0x020fca0000000005 */
[----:B------:R-:W-:-:S04]  /*1600*/  FMUL.FTZ R108, R108, c[0x0][0x1ec] ;  /* 0x00007b006c6c7a20 */ /* 0x000fc80000410000 */
[----:B------:R-:W-:Y:S01]  /*1610*/  FMUL.FTZ R151, R27, R108 ;  /* 0x0000006c1b977220 */ /* 0x000fe20000410000 */
[----:B------:R-:W-:-:S05]  /*1620*/  @P0 PRMT R108, RZ, 0x7610, R9 ;  /* 0x00007610ff6c0816 */ /* 0x000fca0000000009 */
[----:B------:R-:W-:Y:S02]  /*1630*/  @P0 FADD.FTZ R151, R108, R151 ;  /* 0x000000976c970221 */ /* 0x000fe40000010000 */
.L_x_6870:
[----:B------:R-:W-:Y:S05]  /*1640*/  BSYNC B0 ;  /* 0x0000000000007941 */ /* 0x000fea0003800000 */
.L_x_6868:
[----:B------:R-:W-:Y:S01]  /*1650*/  BSSY B0, `(.L_x_6871) ;  /* 0x000000b000007945 */ /* 0x000fe20003800000 */
[----:B------:R-:W-:Y:S05]  /*1660*/  @P2 BRA `(.L_x_6872) ;  /* 0x0000004000002947 */ /* 0x000fea0003800000 */
[----:B------:R-:W-:Y:S01]  /*1670*/  HFMA2.MMA R153, -RZ, RZ, 0, 0 ;  /* 0x00000000ff997435 */ /* 0x000fe200000001ff */
[----:B------:R-:W-:Y:S05]  /*1680*/  @!P0 BRA `(.L_x_6873) ;  /* 0x0000007000008947 */ /* 0x000fea0003800000 */
[----:B-----5:R-:W-:Y:S01]  /*1690*/  PRMT R153, RZ, 0x5410, R10 ;  /* 0x00005410ff997816 */ /* 0x020fe2000000000a */
[----:B------:R-:W-:Y:S05]  /*16a0*/  BRA `(.L_x_6873) ;  /* 0x0000005000007947 */ /* 0x000fea0003800000 */
.L_x_6872:
[----:B-----5:R-:W-:-:S05]  /*16b0*/  PRMT R108, RZ, 0x5410, R6 ;  /* 0x00005410ff6c7816 */ /* 0x020fca0000000006 */
[----:B------:R-:W-:Y:S01]  /*16c0*/  FMUL.FTZ R153, R108, c[0x0][0x1ec] ;  /* 0x00007b006c997a20 */ /* 0x000fe20000410000 */
[----:B------:R-:W-:-:S03]  /*16d0*/  @P0 PRMT R108, RZ, 0x5410, R10 ;  /* 0x00005410ff6c0816 */ /* 0x000fc6000000000a */
[----:B------:R-:W-:-:S04]  /*16e0*/  FMUL.FTZ R153, R20, R153 ;  /* 0x0000009914997220 */ /* 0x000fc80000410000 */
[----:B------:R-:W-:Y:S02]  /*16f0*/  @P0 FADD.FTZ R153, R108, R153 ;  /* 0x000000996c990221 */ /* 0x000fe40000010000 */
.L_x_6873:
[----:B------:R-:W-:Y:S05]  /*1700*/  BSYNC B0 ;  /* 0x0000000000007941 */ /* 0x000fea0003800000 */
.L_x_6871:
[----:B------:R-:W-:Y:S01]  /*1710*/  BSSY B0, `(.L_x_6874) ;  /* 0x000000b000007945 */ /* 0x000fe20003800000 */
[----:B------:R-:W-:Y:S05]  /*1720*/  @P2 BRA `(.L_x_6875) ;  /* 0x0000004000002947 */ /* 0x000fea0003800000 */
[----:B------:R-:W-:Y:S01]  /*1730*/  MOV R155, RZ ;  /* 0x000000ff009b7202 */ /* 0x000fe20000000f00 */
[----:B------:R-:W-:Y:S05]  /*1740*/  @!P0 BRA `(.L_x_6876) ;  /* 0x0000007000008947 */ /* 0x000fea0003800000 */
[----:B-----5:R-:W-:Y:S01]  /*1750*/  PRMT R155, RZ, 0x7610, R10 ;  /* 0x00007610ff9b7816 */ /* 0x020fe2000000000a */
[----:B------:R-:W-:Y:S05]  /*1760*/  BRA `(.L_x_6876) ;  /* 0x0000005000007947 */ /* 0x000fea0003800000 */
.L_x_6875:
[----:B-----5:R-:W-:-:S05]  /*1770*/  PRMT R108, RZ, 0x7610, R6 ;  /* 0x00007610ff6c7816 */ /* 0x020fca0000000006 */
[----:B------:R-:W-:-:S04]  /*1780*/  FMUL.FTZ R108, R108, c[0x0][0x1ec] ;  /* 0x00007b006c6c7a20 */ /* 0x000fc80000410000 */
[----:B------:R-:W-:Y:S01]  /*1790*/  FMUL.FTZ R155, R21, R108 ;  /* 0x0000006c159b7220 */ /* 0x000fe20000410000 */
[----:B------:R-:W-:-:S05]  /*17a0*/  @P0 PRMT R108, RZ, 0x7610, R10 ;  /* 0x00007610ff6c0816 */ /* 0x000fca000000000a */
[----:B------:R-:W-:Y:S02]  /*17b0*/  @P0 FADD.FTZ R155, R108, R155 ;  /* 0x0000009b6c9b0221 */ /* 0x000fe40000010000 */
.L_x_6876:
[----:B------:R-:W-:Y:S05]  /*17c0*/  BSYNC B0 ;  /* 0x0000000000007941 */ /* 0x000fea0003800000 */
.L_x_6874:
[----:B------:R-:W-:Y:S01]  /*17d0*/  BSSY B0, `(.L_x_6877) ;  /* 0x000000b000007945 */ /* 0x000fe20003800000 */
[----:B------:R-:W-:Y:S05]  /*17e0*/  @P2 BRA `(.L_x_6878) ;  /* 0x0000004000002947 */ /* 0x000fea0003800000 */
[----:B------:R-:W-:Y:S01]  /*17f0*/  HFMA2.MMA R157, -RZ, RZ, 0, 0 ;  /* 0x00000000ff9d7435 */ /* 0x000fe200000001ff */
[----:B------:R-:W-:Y:S05]  /*1800*/  @!P0 BRA `(.L_x_6879) ;  /* 0x0000007000008947 */ /* 0x000fea0003800000 */
[----:B-----5:R-:W-:Y:S01]  /*1810*/  PRMT R157, RZ, 0x5410, R11 ;  /* 0x00005410ff9d7816 */ /* 0x020fe2000000000b */
[----:B------:R-:W-:Y:S05]  /*1820*/  BRA `(.L_x_6879) ;  /* 0x0000005000007947 */ /* 0x000fea0003800000 */
.L_x_6878:
[----:B-----5:R-:W-:-:S05]  /*1830*/  PRMT R108, RZ, 0x5410, R7 ;  /* 0x00005410ff6c7816 */ /* 0x020fca0000000007 */
[----:B------:R-:W-:Y:S01]  /*1840*/  FMUL.FTZ R157, R108, c[0x0][0x1ec] ;  /* 0x00007b006c9d7a20 */ /* 0x000fe20000410000 */
[----:B------:R-:W-:-:S03]  /*1850*/  @P0 PRMT R108, RZ, 0x5410, R11 ;  /* 0x00005410ff6c0816 */ /* 0x000fc6000000000b */
[----:B------:R-:W-:-:S04]  /*1860*/  FMUL.FTZ R157, R22, R157 ;  /* 0x0000009d169d7220 */ /* 0x000fc80000410000 */
[----:B------:R-:W-:Y:S02]  /*1870*/  @P0 FADD.FTZ R157, R108, R157 ;  /* 0x0000009d6c9d0221 */ /* 0x000fe40000010000 */
.L_x_6879:
[----:B------:R-:W-:Y:S05]  /*1880*/  BSYNC B0 ;  /* 0x0000000000007941 */ /* 0x000fea0003800000 */
.L_x_6877:
[----:B------:R-:W-:Y:S01]  /*1890*/  BSSY B0, `(.L_x_6880) ;  /* 0x000000b000007945 */ /* 0x000fe20003800000 */
[----:B------:R-:W-:Y:S05]  /*18a0*/  @P2 BRA `(.L_x_6881) ;  /* 0x0000004000002947 */ /* 0x000fea0003800000 */
[----:B------:R-:W-:Y:S01]  /*18b0*/  MOV R159, RZ ;  /* 0x000000ff009f7202 */ /* 0x000fe20000000f00 */
[----:B------:R-:W-:Y:S05]  /*18c0*/  @!P0 BRA `(.L_x_6882) ;  /* 0x0000007000008947 */ /* 0x000fea0003800000 */
[----:B-----5:R-:W-:Y:S01]  /*18d0*/  PRMT R159, RZ, 0x7610, R11 ;  /* 0x00007610ff9f7816 */ /* 0x020fe2000000000b */
[----:B------:R-:W-:Y:S05]  /*18e0*/  BRA `(.L_x_6882) ;  /* 0x0000005000007947 */ /* 0x000fea0003800000 */
.L_x_6881:
[----:B-----5:R-:W-:-:S05]  /*18f0*/  PRMT R108, RZ, 0x7610, R7 ;  /* 0x00007610ff6c7816 */ /* 0x020fca0000000007 */
[----:B------:R-:W-:-:S04]  /*1900*/  FMUL.FTZ R108, R108, c[0x0][0x1ec] ;  /* 0x00007b006c6c7a20 */ /* 0x000fc80000410000 */
[----:B------:R-:W-:Y:S01]  /*1910*/  FMUL.FTZ R159, R23, R108 ;  /* 0x0000006c179f7220 */ /* 0x000fe20000410000 */
[----:B------:R-:W-:-:S05]  /*1920*/  @P0 PRMT R108, RZ, 0x7610, R11 ;  /* 0x00007610ff6c0816 */ /* 0x000fca000000000b */
[----:B------:R-:W-:Y:S02]  /*1930*/  @P0 FADD.FTZ R159, R108, R159 ;  /* 0x0000009f6c9f0221 */ /* 0x000fe40000010000 */
.L_x_6882:
[----:B------:R-:W-:Y:S05]  /*1940*/  BSYNC B0 ;  /* 0x0000000000007941 */ /* 0x000fea0003800000 */
.L_x_6880:
        /* <DEDUP_REMOVED lines=18> */
.L_x_6884:
[----:B0----5:R-:W-:-:S05]  /*1a70*/  PRMT R108, RZ, 0x5410, R4 ;  /* 0x00005410ff6c7816 */ /* 0x021fca0000000004 */
[----:B------:R-:W-:Y:S01]  /*1a80*/  FMUL.FTZ R161, R108, c[0x0][0x1ec] ;  /* 0x00007b006ca17a20 */ /* 0x000fe20000410000 */
[----:B------:R-:W-:-:S03]  /*1a90*/  @P0 PRMT R108, RZ, 0x5410, R8 ;  /* 0x00005410ff6c0816 */ /* 0x000fc60000000008 */
[----:B------:R-:W-:-:S04]  /*1aa0*/  FMUL.FTZ R161, R16, R161 ;  /* 0x000000a110a17220 */ /* 0x000fc80000410000 */
[----:B------:R-:W-:Y:S02]  /*1ab0*/  @P0 FADD.FTZ R161, R108, R161 ;  /* 0x000000a16ca10221 */ /* 0x000fe40000010000 */
.L_x_6885:
[----:B------:R-:W-:Y:S05]  /*1ac0*/  BSYNC B0 ;  /* 0x0000000000007941 */ /* 0x000fea0003800000 */
.L_x_6883:
[----:B------:R-:W-:Y:S01]  /*1ad0*/  BSSY B0, `(.L_x_6886) ;  /* 0x000000b000007945 */ /* 0x000fe20003800000 */
[----:B------:R-:W-:Y:S05]  /*1ae0*/  @P2 BRA `(.L_x_6887) ;  /* 0x0000004000002947 */ /* 0x000fea0003800000 */
[----:B------:R-:W-:Y:S01]  /*1af0*/  MOV R163, RZ ;  /* 0x000000ff00a37202 */ /* 0x000fe20000000f00 */
[----:B------:R-:W-:Y:S05]  /*1b00*/  @!P0 BRA `(.L_x_6888) ;  /* 0x0000007000008947 */ /* 0x000fea0003800000 */
[----:B-----5:R-:W-:Y:S01]  /*1b10*/  PRMT R163, RZ, 0x7610, R8 ;  /* 0x00007610ffa37816 */ /* 0x020fe20000000008 */
[----:B------:R-:W-:Y:S05]  /*1b20*/  BRA `(.L_x_6888) ;  /* 0x0000005000007947 */ /* 0x000fea0003800000 */
.L_x_6887:
[----:B-----5:R-:W-:-:S05]  /*1b30*/  PRMT R108, RZ, 0x7610, R4 ;  /* 0x00007610ff6c7816 */ /* 0x020fca0000000004 */
[----:B------:R-:W-:-:S04]  /*1b40*/  FMUL.FTZ R108, R108, c[0x0][0x1ec] ;  /* 0x00007b006c6c7a20 */ /* 0x000fc80000410000 */
[----:B------:R-:W-:Y:S01]  /*1b50*/  FMUL.FTZ R163, R17, R108 ;  /* 0x0000006c11a37220 */ /* 0x000fe20000410000 */
[----:B------:R-:W-:-:S05]  /*1b60*/  @P0 PRMT R108, RZ, 0x7610, R8 ;  /* 0x00007610ff6c0816 */ /* 0x000fca0000000008 */
[----:B------:R-:W-:Y:S02]  /*1b70*/  @P0 FADD.FTZ R163, R108, R163 ;  /* 0x000000a36ca30221 */ /* 0x000fe40000010000 */
.L_x_6888:
[----:B------:R-:W-:Y:S05]  /*1b80*/  BSYNC B0 ;  /* 0x0000000000007941 */ /* 0x000fea0003800000 */
.L_x_6886:
[----:B------:R-:W-:Y:S01]  /*1b90*/  BSSY B0, `(.L_x_6889) ;  /* 0x000000b000007945 */ /* 0x000fe20003800000 */
[----:B------:R-:W-:Y:S05]  /*1ba0*/  @P2 BRA `(.L_x_6890) ;  /* 0x0000004000002947 */ /* 0x000fea0003800000 */
[----:B------:R-:W-:Y:S01]  /*1bb0*/  HFMA2.MMA R165, -RZ, RZ, 0, 0 ;  /* 0x00000000ffa57435 */ /* 0x000fe200000001ff */
[----:B------:R-:W-:Y:S05]  /*1bc0*/  @!P0 BRA `(.L_x_6891) ;  /* 0x0000007000008947 */ /* 0x000fea0003800000 */
[----:B-----5:R-:W-:Y:S01]  /*1bd0*/  PRMT R165, RZ, 0x5410, R9 ;  /* 0x00005410ffa57816 */ /* 0x020fe20000000009 */
[----:B------:R-:W-:Y:S05]  /*1be0*/  BRA `(.L_x_6891) ;  /* 0x0000005000007947 */ /* 0x000fea0003800000 */
.L_x_6890:
[----:B-----5:R-:W-:-:S05]  /*1bf0*/  PRMT R108, RZ, 0x5410, R5 ;  /* 0x00005410ff6c7816 */ /* 0x020fca0000000005 */
[----:B------:R-:W-:Y:S01]  /*1c00*/  FMUL.FTZ R165, R108, c[0x0][0x1ec] ;  /* 0x00007b006ca57a20 */ /* 0x000fe20000410000 */
[----:B------:R-:W-:-:S03]  /*1c10*/  @P0 PRMT R108, RZ, 0x5410, R9 ;  /* 0x00005410ff6c0816 */ /* 0x000fc60000000009 */
[----:B------:R-:W-:-:S04]  /*1c20*/  FMUL.FTZ R165, R18, R165 ;  /* 0x000000a512a57220 */ /* 0x000fc80000410000 */
[----:B------:R-:W-:Y:S02]  /*1c30*/  @P0 FADD.FTZ R165, R108, R165 ;  /* 0x000000a56ca50221 */ /* 0x000fe40000010000 */
.L_x_6891:
[----:B------:R-:W-:Y:S05]  /*1c40*/  BSYNC B0 ;  /* 0x0000000000007941 */ /* 0x000fea0003800000 */
.L_x_6889:
[----:B------:R-:W-:Y:S01]  /*1c50*/  BSSY B0, `(.L_x_6892) ;  /* 0x000000b000007945 */ /* 0x000fe20003800000 */
[----:B------:R-:W-:Y:S05]  /*1c60*/  @P2 BRA `(.L_x_6893) ;  /* 0x0000004000002947 */ /* 0x000fea0003800000 */
[----:B------:R-:W-:Y:S01]  /*1c70*/  MOV R167, RZ ;  /* 0x000000ff00a77202 */ /* 0x000fe20000000f00 */
[----:B------:R-:W-:Y:S05]  /*1c80*/  @!P0 BRA `(.L_x_6894) ;  /* 0x0000007000008947 */ /* 0x000fea0003800000 */
[----:B-----5:R-:W-:Y:S01]  /*1c90*/  PRMT R167, RZ, 0x7610, R9 ;  /* 0x00007610ffa77816 */ /* 0x020fe20000000009 */
[----:B------:R-:W-:Y:S05]  /*1ca0*/  BRA `(.L_x_6894) ;  /* 0x0000005000007947 */ /* 0x000fea0003800000 */
.L_x_6893:
[----:B-----5:R-:W-:-:S05]  /*1cb0*/  PRMT R108, RZ, 0x7610, R5 ;  /* 0x00007610ff6c7816 */ /* 0x020fca0000000005 */
[----:B------:R-:W-:-:S04]  /*1cc0*/  FMUL.FTZ R108, R108, c[0x0][0x1ec] ;  /* 0x00007b006c6c7a20 */ /* 0x000fc80000410000 */
[----:B------:R-:W-:Y:S01]  /*1cd0*/  FMUL.FTZ R167, R19, R108 ;  /* 0x0000006c13a77220 */ /* 0x000fe20000410000 */
[----:B------:R-:W-:-:S05]  /*1ce0*/  @P0 PRMT R108, RZ, 0x7610, R9 ;  /* 0x00007610ff6c0816 */ /* 0x000fca0000000009 */
[----:B------:R-:W-:Y:S02]  /*1cf0*/  @P0 FADD.FTZ R167, R108, R167 ;  /* 0x000000a76ca70221 */ /* 0x000fe40000010000 */
.L_x_6894:
[----:B------:R-:W-:Y:S05]  /*1d00*/  BSYNC B0 ;  /* 0x0000000000007941 */ /* 0x000fea0003800000 */
.L_x_6892:
[----:B------:R-:W-:Y:S01]  /*1d10*/  BSSY B0, `(.L_x_6895) ;  /* 0x000000b000007945 */ /* 0x000fe20003800000 */
[----:B------:R-:W-:Y:S05]  /*1d20*/  @P2 BRA `(.L_x_6896) ;  /* 0x0000004000002947 */ /* 0x000fea0003800000 */
[----:B------:R-:W-:Y:S01]  /*1d30*/  HFMA2.MMA R169, -RZ, RZ, 0, 0 ;  /* 0x00000000ffa97435 */ /* 0x000fe200000001ff */
[----:B------:R-:W-:Y:S05]  /*1d40*/  @!P0 BRA `(.L_x_6897) ;  /* 0x0000007000008947 */ /* 0x000fea0003800000 */
[----:B-----5:R-:W-:Y:S01]  /*1d50*/  PRMT R169, RZ, 0x5410, R10 ;  /* 0x00005410ffa97816 */ /* 0x020fe2000000000a */
[----:B------:R-:W-:Y:S05]  /*1d60*/  BRA `(.L_x_6897) ;  /* 0x0000005000007947 */ /* 0x000fea0003800000 */
.L_x_6896:
[----:B-----5:R-:W-:-:S05]  /*1d70*/  PRMT R108, RZ, 0x5410, R6 ;  /* 0x00005410ff6c7816 */ /* 0x020fca0000000006 */
[----:B------:R-:W-:Y:S01]  /*1d80*/  FMUL.FTZ R169, R108, c[0x0][0x1ec] ;  /* 0x00007b006ca97a20 */ /* 0x000fe20000410000 */
[----:B------:R-:W-:-:S03]  /*1d90*/  @P0 PRMT R108, RZ, 0x5410, R10 ;  /* 0x00005410ff6c0816 */ /* 0x000fc6000000000a */
[----:B------:R-:W-:-:S04]  /*1da0*/  FMUL.FTZ R169, R12, R169 ;  /* 0x000000a90ca97220 */ /* 0x000fc80000410000 */
[----:B------:R-:W-:Y:S02]  /*1db0*/  @P0 FADD.FTZ R169, R108, R169 ;  /* 0x000000a96ca90221 */ /* 0x000fe40000010000 */
.L_x_6897:
[----:B------:R-:W-:Y:S05]  /*1dc0*/  BSYNC B0 ;  /* 0x0000000000007941 */ /* 0x000fea0003800000 */
.L_x_6895:
[----:B------:R-:W-:Y:S01]  /*1dd0*/  BSSY B0, `(.L_x_6898) ;  /* 0x000000b000007945 */ /* 0x000fe20003800000 */
[----:B------:R-:W-:Y:S05]  /*1de0*/  @P2 BRA `(.L_x_6899) ;  /* 0x0000004000002947 */ /* 0x000fea0003800000 */
[----:B------:R-:W-:Y:S01]  /*1df0*/  MOV R171, RZ ;  /* 0x000000ff00ab7202 */ /* 0x000fe20000000f00 */
[----:B------:R-:W-:Y:S05]  /*1e00*/  @!P0 BRA `(.L_x_6900) ;  /* 0x0000007000008947 */ /* 0x000fea0003800000 */
[----:B-----5:R-:W-:Y:S01]  /*1e10*/  PRMT R171, RZ, 0x7610, R10 ;  /* 0x00007610ffab7816 */ /* 0x020fe2000000000a */
[----:B------:R-:W-:Y:S05]  /*1e20*/  BRA `(.L_x_6900) ;  /* 0x0000005000007947 */ /* 0x000fea0003800000 */
.L_x_6899:
[----:B-----5:R-:W-:-:S05]  /*1e30*/  PRMT R108, RZ, 0x7610, R6 ;  /* 0x00007610ff6c7816 */ /* 0x020fca0000000006 */
[----:B------:R-:W-:-:S04]  /*1e40*/  FMUL.FTZ R108, R108, c[0x0][0x1ec] ;  /* 0x00007b006c6c7a20 */ /* 0x000fc80000410000 */
[----:B------:R-:W-:Y:S01]  /*1e50*/  FMUL.FTZ R171, R13, R108 ;  /* 0x0000006c0dab7220 */ /* 0x000fe20000410000 */
[----:B------:R-:W-:-:S05]  /*1e60*/  @P0 PRMT R108, RZ, 0x7610, R10 ;  /* 0x00007610ff6c0816 */ /* 0x000fca000000000a */
[----:B------:R-:W-:Y:S02]  /*1e70*/  @P0 FADD.FTZ R171, R108, R171 ;  /* 0x000000ab6cab0221 */ /* 0x000fe40000010000 */
.L_x_6900:
[----:B------:R-:W-:Y:S05]  /*1e80*/  BSYNC B0 ;  /* 0x0000000000007941 */ /* 0x000fea0003800000 */
.L_x_6898:
[----:B------:R-:W-:Y:S01]  /*1e90*/  BSSY B0, `(.L_x_6901) ;  /* 0x000000b000007945 */ /* 0x000fe20003800000 */
[----:B------:R-:W-:Y:S05]  /*1ea0*/  @P2 BRA `(.L_x_6902) ;  /* 0x0000004000002947 */ /* 0x000fea0003800000 */
[----:B------:R-:W-:Y:S01]  /*1eb0*/  HFMA2.MMA R173, -RZ, RZ, 0, 0 ;  /* 0x00000000ffad7435 */ /* 0x000fe200000001ff */
[----:B------:R-:W-:Y:S05]  /*1ec0*/  @!P0 BRA `(.L_x_6903) ;  /* 0x0000007000008947 */ /* 0x000fea0003800000 */
[----:B-----5:R-:W-:Y:S01]  /*1ed0*/  PRMT R173, RZ, 0x5410, R11 ;  /* 0x00005410ffad7816 */ /* 0x020fe2000000000b */
[----:B------:R-:W-:Y:S05]  /*1ee0*/  BRA `(.L_x_6903) ;  /* 0x0000005000007947 */ /* 0x000fea0003800000 */
.L_x_6902:
[----:B-----5:R-:W-:-:S05]  /*1ef0*/  PRMT R108, RZ, 0x5410, R7 ;  /* 0x00005410ff6c7816 */ /* 0x020fca0000000007 */
[----:B------:R-:W-:Y:S01]  /*1f00*/  FMUL.FTZ R173, R108, c[0x0][0x1ec] ;  /* 0x00007b006cad7a20 */ /* 0x000fe20000410000 */
[----:B------:R-:W-:-:S03]  /*1f10*/  @P0 PRMT R108, RZ, 0x5410, R11 ;  /* 0x00005410ff6c0816 */ /* 0x000fc6000000000b */
[----:B------:R-:W-:-:S04]  /*1f20*/  FMUL.FTZ R173, R14, R173 ;  /* 0x000000ad0ead7220 */ /* 0x000fc80000410000 */
[----:B------:R-:W-:Y:S02]  /*1f30*/  @P0 FADD.FTZ R173, R108, R173 ;  /* 0x000000ad6cad0221 */ /* 0x000fe40000010000 */
.L_x_6903:
[----:B------:R-:W-:Y:S05]  /*1f40*/  BSYNC B0 ;  /* 0x0000000000007941 */ /* 0x000fea0003800000 */
.L_x_6901:
[----:B------:R-:W-:Y:S01]  /*1f50*/  BSSY B0, `(.L_x_6904) ;  /* 0x000000b000007945 */ /* 0x000fe20003800000 */
[----:B------:R-:W-:Y:S05]  /*1f60*/  @P2 BRA `(.L_x_6905) ;  /* 0x0000004000002947 */ /* 0x000fea0003800000 */
[----:B------:R-:W-:Y:S01]  /*1f70*/  MOV R175, RZ ;  /* 0x000000ff00af7202 */ /* 0x000fe20000000f00 */
[----:B------:R-:W-:Y:S05]  /*1f80*/  @!P0 BRA `(.L_x_6906) ;  /* 0x0000007000008947 */ /* 0x000fea0003800000 */
[----:B-----5:R-:W-:Y:S01]  /*1f90*/  PRMT R175, RZ, 0x7610, R11 ;  /* 0x00007610ffaf7816 */ /* 0x020fe2000000000b */
[----:B------:R-:W-:Y:S05]  /*1fa0*/  BRA `(.L_x_6906) ;  /* 0x0000005000007947 */ /* 0x000fea0003800000 */
.L_x_6905:
[----:B-----5:R-:W-:-:S05]  /*1fb0*/  PRMT R108, RZ, 0x7610, R7 ;  /* 0x00007610ff6c7816 */ /* 0x020fca0000000007 */
[----:B------:R-:W-:-:S04]  /*1fc0*/  FMUL.FTZ R108, R108, c[0x0][0x1ec] ;  /* 0x00007b006c6c7a20 */ /* 0x000fc80000410000 */
[----:B------:R-:W-:Y:S01]  /*1fd0*/  FMUL.FTZ R175, R15, R108 ;  /* 0x0000006c0faf7220 */ /* 0x000fe20000410000 */
[----:B------:R-:W-:-:S05]  /*1fe0*/  @P0 PRMT R108, RZ, 0x7610, R11 ;  /* 0x00007610ff6c0816 */ /* 0x000fca000000000b */
[----:B------:R-:W-:Y:S02]  /*1ff0*/  @P0 FADD.FTZ R175, R108, R175 ;  /* 0x000000af6caf0221 */ /* 0x000fe40000010000 */
.L_x_6906:
[----:B------:R-:W-:Y:S05]  /*2000*/  BSYNC B0 ;  /* 0x0000000000007941 */ /* 0x000fea0003800000 */
.L_x_6904:
[----:B------:R-:W-:Y:S01]  /*2010*/  IMAD.WIDE.U32 R176, R177, R126, c[0x0][0x188] ;  /* 0x00006200b1b07625 */ /* 0x000fe200078e007e */
[----:B------:R-:W-:Y:S02]  /*2020*/  F2FP.BF16.PACK_AB R111, R175, R173 ;  /* 0x000000adaf6f723e */ /* 0x000fe400000010ff */
        /* <DEDUP_REMOVED lines=40> */
.L_x_6913:
        /* <DEDUP_REMOVED lines=84> */
.L_x_6914:
        /* <DEDUP_REMOVED lines=20> */
[----:B0-----:R-:W0:Y:S01]  /*2930*/  I2F R130, R128 ;  /* 0x0000008000827306 */ /* 0x001e220000201400 */
[----:B--2---:R-:W2:Y:S07]  /*2940*/  SHFL.DOWN PT, R179, R108, 0x4, 0x1f ;  /* 0x08801f006cb37f89 */ /* 0x004eae00000e0000 */
[----:B0-----:R-:W0:Y:S01]  /*2950*/  MUFU.RCP R111, R130 ;  /* 0x00000082006f7308 */ /* 0x001e220000001000 */
[----:B-1----:R-:W-:Y:S01]  /*2960*/  IADD3 R128, R128, R183, RZ ;  /* 0x000000b780807210 */ /* 0x002fe20007ffe0ff */
[----:B------:R-:W1:Y:S06]  /*2970*/  SHFL.DOWN PT, R126, R109, 0x4, 0x1f ;  /* 0x08801f006d7e7f89 */ /* 0x000e6c00000e0000 */
[----:B------:R-:W3:Y:S08]  /*2980*/  I2F R110, R128 ;  /* 0x00000080006e7306 */ /* 0x000ef00000201400 */
[----:B------:R-:W4:Y:S01]  /*2990*/  I2F R183, R183 ;  /* 0x000000b700b77306 */ /* 0x000f220000201400 */
[----:B--2---:R-:W-:-:S02]  /*29a0*/  FADD.FTZ R132, -R179, R108 ;  /* 0x0000006cb3847221 */ /* 0x004fc40000010100 */
[----:B------:R-:W-:Y:S02]  /*29b0*/  FMUL.FTZ R179, R179, R177 ;  /* 0x000000b1b3b37220 */ /* 0x000fe40000410000 */
[----:B------:R-:W-:Y:S02]  /*29c0*/  FMUL.FTZ R132, R132, R132 ;  /* 0x0000008484847220 */ /* 0x000fe40000410000 */
[----:B------:R-:W-:Y:S02]  /*29d0*/  FFMA.FTZ R108, R181, R108, R179 ;  /* 0x0000006cb56c7223 */ /* 0x000fe400000100b3 */
[----:B------:R-:W-:Y:S02]  /*29e0*/  FMUL.FTZ R132, R132, R181 ;  /* 0x000000b584847220 */ /* 0x000fe40000410000 */
[----:B-1----:R-:W-:Y:S01]  /*29f0*/  FADD.FTZ R126, R126, R109 ;  /* 0x0000006d7e7e7221 */ /* 0x002fe20000010000 */
[----:B------:R-:W1:Y:S01]  /*2a00*/  SHFL.DOWN PT, R181, R128, 0x1, 0x1f ;  /* 0x08201f0080b57f89 */ /* 0x000e6200000e0000 */
[----:B------:R-:W-:-:S02]  /*2a10*/  FMUL.FTZ R132, R132, R177 ;  /* 0x000000b184847220 */ /* 0x000fc40000410000 */
[C---:B0-----:R-:W-:Y:S02]  /*2a20*/  FMUL.FTZ R177, R111.reuse, R108 ;  /* 0x0000006c6fb17220 */ /* 0x041fe40000410000 */
[----:B------:R-:W-:Y:S02]  /*2a30*/  FFMA.FTZ R126, R111, R132, R126 ;  /* 0x000000846f7e7223 */ /* 0x000fe4000001007e */
[----:B---3--:R-:W0:Y:S01]  /*2a40*/  MUFU.RCP R111, R110 ;  /* 0x0000006e006f7308 */ /* 0x008e220000001000 */
[----:B------:R-:W2:Y:S04]  /*2a50*/  SHFL.DOWN PT, R108, R177, 0x2, 0x1f ;  /* 0x08401f00b16c7f89 */ /* 0x000ea800000e0000 */
[----:B------:R-:W3:Y:S01]  /*2a60*/  SHFL.DOWN PT, R109, R126, 0x2, 0x1f ;  /* 0x08401f007e6d7f89 */ /* 0x000ee200000e0000 */
[----:B-1----:R-:W-:-:S02]  /*2a70*/  IADD3 R128, R128, R181, RZ ;  /* 0x000000b580807210 */ /* 0x002fc40007ffe0ff */
[----:B------:R-:W-:Y:S01]  /*2a80*/  I2F R181, R181 ;  /* 0x000000b500b57306 */ /* 0x000fe20000201400 */
[----:B--2---:R-:W-:Y:S02]  /*2a90*/  FADD.FTZ R132, R177, -R108 ;  /* 0x8000006cb1847221 */ /* 0x004fe40000010000 */
[----:B----4-:R-:W-:-:S05]  /*2aa0*/  FMUL.FTZ R108, R108, R183 ;  /* 0x000000b76c6c7220 */ /* 0x010fca0000410000 */
[----:B------:R-:W1:Y:S01]  /*2ab0*/  I2F R128, R128 ;  /* 0x0000008000807306 */ /* 0x000e620000201400 */
[----:B------:R-:W-:-:S04]  /*2ac0*/  FMUL.FTZ R179, R132, R132 ;  /* 0x0000008484b37220 */ /* 0x000fc80000410000 */
[C---:B------:R-:W-:Y:S02]  /*2ad0*/  FMUL.FTZ R179, R130.reuse, R179 ;  /* 0x000000b382b37220 */ /* 0x040fe40000410000 */
[----:B------:R-:W-:Y:S02]  /*2ae0*/  FFMA.FTZ R130, R130, R177, R108 ;  /* 0x000000b182827223 */ /* 0x000fe4000001006c */
[----:B---3--:R-:W-:Y:S02]  /*2af0*/  FADD.FTZ R108, R126, R109 ;  /* 0x0000006d7e6c7221 */ /* 0x008fe40000010000 */
[----:B0-----:R-:W-:Y:S02]  /*2b00*/  FMUL.FTZ R109, R111, R130 ;  /* 0x000000826f6d7220 */ /* 0x001fe40000410000 */
[----:B------:R-:W-:-:S03]  /*2b10*/  FMUL.FTZ R179, R179, R183 ;  /* 0x000000b7b3b37220 */ /* 0x000fc60000410000 */
[----:B------:R-:W0:Y:S01]  /*2b20*/  SHFL.DOWN PT, R126, R109, 0x1, 0x1f ;  /* 0x08201f006d7e7f89 */ /* 0x000e2200000e0000 */
[----:B------:R-:W-:Y:S01]  /*2b30*/  FFMA.FTZ R108, R111, R179, R108 ;  /* 0x000000b36f6c7223 */ /* 0x000fe2000001006c */
[----:B-1----:R-:W1:Y:S04]  /*2b40*/  MUFU.RCP R130, R128 ;  /* 0x0000008000827308 */ /* 0x002e680000001000 */
[----:B------:R-:W2:Y:S01]  /*2b50*/  SHFL.DOWN PT, R111, R108, 0x1, 0x1f ;  /* 0x08201f006c6f7f89 */ /* 0x000ea200000e0000 */
[----:B0-----:R-:W-:Y:S02]  /*2b60*/  FADD.FTZ R132, R109, -R126 ;  /* 0x8000007e6d847221 */ /* 0x001fe40000010000 */
[----:B------:R-:W-:Y:S02]  /*2b70*/  FMUL.FTZ R126, R126, R181 ;  /* 0x000000b57e7e7220 */ /* 0x000fe40000410000 */
[----:B------:R-:W-:-:S02]  /*2b80*/  FMUL.FTZ R177, R132, R132 ;  /* 0x0000008484b17220 */ /* 0x000fc40000410000 */
[C---:B------:R-:W-:Y:S02]  /*2b90*/  FFMA.FTZ R179, R110.reuse, R109, R126 ;  /* 0x0000006d6eb37223 */ /* 0x040fe4000001007e */
[----:B------:R-:W-:Y:S01]  /*2ba0*/  FMUL.FTZ R177, R110, R177 ;  /* 0x000000b16eb17220 */ /* 0x000fe20000410000 */
[----:B------:R-:W-:Y:S01]  /*2bb0*/  MOV R110, c[0x0][0x1e0] ;  /* 0x00007800006e7a02 */ /* 0x000fe20000000f00 */
[----:B-1----:R-:W-:Y:S02]  /*2bc0*/  FMUL.FTZ R179, R130, R179 ;  /* 0x000000b382b37220 */ /* 0x002fe40000410000 */
[----:B------:R-:W-:Y:S02]  /*2bd0*/  FMUL.FTZ R177, R177, R181 ;  /* 0x000000b5b1b17220 */ /* 0x000fe40000410000 */
[----:B--2---:R-:W-:Y:S02]  /*2be0*/  FADD.FTZ R111, R108, R111 ;  /* 0x0000006f6c6f7221 */ /* 0x004fe40000010000 */
[----:B------:R-:W0:Y:S02]  /*2bf0*/  SHFL.IDX PT, R179, R179, RZ, 0x1f ;  /* 0x00001fffb3b37589 */ /* 0x000e2400000e0000 */
        /* <DEDUP_REMOVED lines=15> */
[----:B-1----:R-:W-:Y:S02]  /*2cf0*/  IADD3 R117, R117, -0x1, RZ ;  /* 0xffffffff75757810 */ /* 0x002fe40007ffe0ff */
[----:B------:R-:W-:-:S03]  /*2d00*/  FSEL R108, R179, RZ, !P0 ;  /* 0x000000ffb36c7208 */ /* 0x000fc60004000000 */
[----:B------:R-:W-:Y:S02]  /*2d10*/  IMAD R117, R117, c[0x0][0x168], RZ ;  /* 0x00005a0075757a24 */ /* 0x000fe400078e02ff */
        /* <DEDUP_REMOVED lines=31> */
[----:B------:R-:W-:Y:S01]  /*2f10*/  FADD.FTZ R175, -R108, R175 ;  /* 0x000000af6caf7221 */ /* 0x000fe20000010100 */
[----:B------:R-:W-:Y:S01]  /*2f20*/  SHF.R.S32.HI R108, RZ, 0x1f, R117 ;  /* 0x0000001fff6c7819 */ /* 0x000fe20000011475 */
[C---:B------:R-:W-:Y:S02]  /*2f30*/  FMUL.FTZ R109, R146.reuse, R118 ;  /* 0x00000076926d7220 */ /* 0x040fe40000410000 */
[----:B------:R-:W-:Y:S01]  /*2f40*/  FMUL.FTZ R110, R146, R121 ;  /* 0x00000079926e7220 */ /* 0x000fe20000410000 */
[----:B------:R-:W-:Y:S01]  /*2f50*/  LEA.HI R117, R108, R117, RZ, 0x3 ;  /* 0x000000756c757211 */ /* 0x000fe200078f18ff */
[----:B------:R-:W-:-:S02]  /*2f60*/  FMUL.FTZ R111, R146, R120 ;  /* 0x00000078926f7220 */ /* 0x000fc40000410000 */
[C---:B------:R-:W-:Y:S01]  /*2f70*/  FMUL.FTZ R118, R146.reuse, R123 ;  /* 0x0000007b92767220 */ /* 0x040fe20000410000 */
[----:B------:R-:W-:Y:S01]  /*2f80*/  LEA.HI.SX32 R117, R117, R2, 0x1d ;  /* 0x0000000275757211 */ /* 0x000fe200078feaff */
[C---:B------:R-:W-:Y:S02]  /*2f90*/  FMUL.FTZ R121, R146.reuse, R122 ;  /* 0x0000007a92797220 */ /* 0x040fe40000410000 */
[C---:B------:R-:W-:Y:S02]  /*2fa0*/  FMUL.FTZ R123, R146.reuse, R124 ;  /* 0x0000007c927b7220 */ /* 0x040fe40000410000 */
[----:B------:R-:W-:Y:S02]  /*2fb0*/  FMUL.FTZ R122, R146, R127 ;  /* 0x0000007f927a7220 */ /* 0x000fe40000410000 */
[----:B------:R-:W-:Y:S02]  /*2fc0*/  FFMA.FTZ R108, R72, R109, R104 ;  /* 0x0000006d486c7223 */ /* 0x000fe40000010068 */
[----:B------:R-:W-:-:S02]  /*2fd0*/  FFMA.FTZ R119, R73, R110, R105 ;  /* 0x0000006e49777223 */ /* 0x000fc40000010069 */
[C---:B------:R-:W-:Y:S02]  /*2fe0*/  FMUL.FTZ R120, R146.reuse, R125 ;  /* 0x0000007d92787220 */ /* 0x040fe40000410000 */
[C---:B------:R-:W-:Y:S01]  /*2ff0*/  FMUL.FTZ R129, R146.reuse, R129 ;  /* 0x0000008192817220 */ /* 0x040fe20000410000 */
[----:B------:R-:W-:Y:S01]  /*3000*/  F2FP.BF16.PACK_AB R108, R119, R108 ;  /* 0x0000006c776c723e */ /* 0x000fe200000010ff */
[----:B------:R-:W-:Y:S02]  /*3010*/  FMUL.FTZ R124, R146, R131 ;  /* 0x00000083927c7220 */ /* 0x000fe40000410000 */
[----:B------:R-:W-:Y:S02]  /*3020*/  FFMA.FTZ R109, R74, R111, R106 ;  /* 0x0000006f4a6d7223 */ /* 0x000fe4000001006a */
[----:B------:R-:W-:Y:S02]  /*3030*/  FFMA.FTZ R111, R70, R123, R102 ;  /* 0x0000007b466f7223 */ /* 0x000fe40000010066 */
[----:B------:R-:W-:-:S02]  /*3040*/  FFMA.FTZ R122, R71, R122, R103 ;  /* 0x0000007a477a7223 */ /* 0x000fc40000010067 */
[----:B------:R-:W-:Y:S02]  /*3050*/  FFMA.FTZ R110, R68, R121, R100 ;  /* 0x00000079446e7223 */ /* 0x000fe40000010064 */
[----:B------:R-:W-:Y:S01]  /*3060*/  FMUL.FTZ R137, R146, R137 ;  /* 0x0000008992897220 */ /* 0x000fe20000410000 */
[----:B------:R-:W-:Y:S01]  /*3070*/  F2FP.BF16.PACK_AB R111, R122, R111 ;  /* 0x0000006f7a6f723e */ /* 0x000fe200000010ff */
[C---:B------:R-:W-:Y:S02]  /*3080*/  FMUL.FTZ R128, R146.reuse, R139 ;  /* 0x0000008b92807220 */ /* 0x040fe40000410000 */
[C---:B------:R-:W-:Y:S02]  /*3090*/  FMUL.FTZ R141, R146.reuse, R141 ;  /* 0x0000008d928d7220 */ /* 0x040fe40000410000 */
[----:B------:R-:W-:Y:S02]  /*30a0*/  FMUL.FTZ R130, R146, R143 ;  /* 0x0000008f92827220 */ /* 0x000fe40000410000 */
[----:B------:R-:W-:-:S02]  /*30b0*/  FFMA.FTZ R121, R69, R120, R101 ;  /* 0x0000007845797223 */ /* 0x000fc40000010065 */
[----:B------:R-:W-:Y:S02]  /*30c0*/  FFMA.FTZ R120, R64, R129, R96 ;  /* 0x0000008140787223 */ /* 0x000fe40000010060 */
[----:B------:R-:W-:Y:S01]  /*30d0*/  FFMA.FTZ R119, R65, R124, R97 ;  /* 0x0000007c41777223 */ /* 0x000fe20000010061 */
[----:B------:R-:W-:Y:S01]  /*30e0*/  F2FP.BF16.PACK_AB R110, R121, R110 ;  /* 0x0000006e796e723e */ /* 0x000fe200000010ff */
[C---:B------:R-:W-:Y:S02]  /*30f0*/  FMUL.FTZ R133, R146.reuse, R133 ;  /* 0x0000008592857220 */ /* 0x040fe40000410000 */
[C---:B------:R-:W-:Y:S01]  /*3100*/  FMUL.FTZ R145, R146.reuse, R145 ;  /* 0x0000009192917220 */ /* 0x040fe20000410000 */
[----:B------:R-:W-:Y:S01]  /*3110*/  F2FP.BF16.PACK_AB R120, R119, R120 ;  /* 0x000000787778723e */ /* 0x000fe200000010ff */
[----:B------:R-:W-:Y:S02]  /*3120*/  FMUL.FTZ R132, R146, R147 ;  /* 0x0000009392847220 */ /* 0x000fe40000410000 */
[----:B------:R-:W-:-:S02]  /*3130*/  FFMA.FTZ R123, R62, R141, R94 ;  /* 0x0000008d3e7b7223 */ /* 0x000fc4000001005e */
[----:B------:R-:W-:Y:S02]  /*3140*/  FFMA.FTZ R130, R63, R130, R95 ;  /* 0x000000823f827223 */ /* 0x000fe4000001005f */
[----:B------:R-:W-:Y:S02]  /*3150*/  FFMA.FTZ R122, R60, R137, R92 ;  /* 0x000000893c7a7223 */ /* 0x000fe4000001005c */
[----:B------:R-:W-:Y:S01]  /*3160*/  FFMA.FTZ R125, R61, R128, R93 ;  /* 0x000000803d7d7223 */ /* 0x000fe2000001005d */
[----:B------:R-:W-:Y:S01]  /*3170*/  F2FP.BF16.PACK_AB R123, R130, R123 ;  /* 0x0000007b827b723e */ /* 0x000fe200000010ff */
[C---:B------:R-:W-:Y:S01]  /*3180*/  FMUL.FTZ R126, R146.reuse, R135 ;  /* 0x00000087927e7220 */ /* 0x040fe20000410000 */
[----:B------:R-:W-:Y:S01]  /*3190*/  IADD3 R128, R117, 0x100, RZ ;  /* 0x0000010075807810 */ /* 0x000fe20007ffe0ff */
[C---:B------:R-:W-:Y:S01]  /*31a0*/  FMUL.FTZ R149, R146.reuse, R149 ;  /* 0x0000009592957220 */ /* 0x040fe20000410000 */
[----:B------:R-:W-:Y:S01]  /*31b0*/  F2FP.BF16.PACK_AB R122, R125, R122 ;  /* 0x0000007a7d7a723e */ /* 0x000fe200000010ff */
[C---:B------:R-:W-:Y:S01]  /*31c0*/  FMUL.FTZ R134, R146.reuse, R151 ;  /* 0x0000009792867220 */ /* 0x040fe20000410000 */
[----:B------:R-:W-:Y:S01]  /*31d0*/  IADD3 R130, R117, 0x200, RZ ;  /* 0x0000020075827810 */ /* 0x000fe20007ffe0ff */
        /* <DEDUP_REMOVED lines=14> */
[----:B------:R-:W-:Y:S01]  /*32c0*/  MOV R133, 0x10 ;  /* 0x0000001000857802 */ /* 0x000fe20000000f00 */
[----:B------:R-:W-:Y:S01]  /*32d0*/  FFMA.FTZ R124, R56, R145, R88 ;  /* 0x00000091387c7223 */ /* 0x000fe20000010058 */
[----:B------:R-:W-:Y:S01]  /*32e0*/  F2FP.BF16.PACK_AB R109, R118, R109 ;  /* 0x0000006d766d723e */ /* 0x000fe200000010ff */
[----:B------:R-:W-:Y:S01]  /*32f0*/  FFMA.FTZ R119, R57, R132, R89 ;  /* 0x0000008439777223 */ /* 0x000fe20000010059 */
[----:B------:R-:W-:Y:S01]  /*3300*/  IADD3 R132, R117, 0x300, RZ ;  /* 0x0000030075847810 */ /* 0x000fe20007ffe0ff */
[----:B------:R-:W-:Y:S02]  /*3310*/  FFMA.FTZ R126, R67, R126, R99 ;  /* 0x0000007e437e7223 */ /* 0x000fe40000010063 */
[----:B------:R-:W-:Y:S01]  /*3320*/  FFMA.FTZ R153, R52, R153, R84 ;  /* 0x0000009934997223 */ /* 0x000fe20000010054 */
[----:B------:R-:W-:Y:S01]  /*3330*/  F2FP.BF16.PACK_AB R124, R119, R124 ;  /* 0x0000007c777c723e */ /* 0x000fe200000010ff */
[----:B------:R-:W-:Y:S01]  /*3340*/  FFMA.FTZ R127, R54, R157, R86 ;  /* 0x0000009d367f7223 */ /* 0x000fe20000010056 */
[----:B------:R-:W-:Y:S01]  /*3350*/  F2FP.BF16.PACK_AB R121, R126, R121 ;  /* 0x000000797e79723e */ /* 0x000fe200000010ff */
[----:B------:R-:W-:-:S02]  /*3360*/  FFMA.FTZ R138, R55, R138, R87 ;  /* 0x0000008a378a7223 */ /* 0x000fc40000010057 */
        /* <DEDUP_REMOVED lines=9> */
[----:B------:R-:W-:Y:S02]  /*3400*/  FFMA.FTZ R146, R47, R146, R79 ;  /* 0x000000922f927223 */ /* 0x000fe4000001004f */
[----:B------:R-:W-:Y:S02]  /*3410*/  FFMA.FTZ R144, R45, R144, R77 ;  /* 0x000000902d907223 */ /* 0x000fe4000001004d */
[----:B------:R-:W-:Y:S01]  /*3420*/  FFMA.FTZ R142, R51, R142, R83 ;  /* 0x0000008e338e7223 */ /* 0x000fe20000010053 */
[----:B------:R-:W-:Y:S01]  /*3430*/  F2FP.BF16.PACK_AB R167, R146, R173 ;  /* 0x000000ad92a7723e */ /* 0x000fe200000010ff */
[----:B------:R-:W-:Y:S01]  /*3440*/  FFMA.FTZ R161, R48, R161, R80 ;  /* 0x000000a130a17223 */ /* 0x000fe20000010050 */
[----:B------:R-:W-:Y:S01]  /*3450*/  F2FP.BF16.PACK_AB R166, R144, R169 ;  /* 0x000000a990a6723e */ /* 0x000fe200000010ff */
        /* <DEDUP_REMOVED lines=11> */
.L_x_6910:
[----:B-1----:R-:W-:Y:S05]  /*3510*/  BSYNC B0 ;  /* 0x0000000000007941 */ /* 0x002fea0003800000 */
.L_x_6909:
[----:B------:R-:W-:Y:S02]  /*3520*/  IADD3 R112, R112, c[0x0][0x160], RZ ;  /* 0x0000580070707a10 */ /* 0x000fe40007ffe0ff */
[----:B------:R-:W-:-:S02]  /*3530*/  LOP3.LUT P1, RZ, R114, 0xff, RZ, 0xc0, !PT ;  /* 0x000000ff72ff7812 */ /* 0x000fc4000782c0ff */
[----:B------:R-:W-:Y:S02]  /*3540*/  ISETP.GE.AND P0, PT, R112, c[0x0][0x164], PT ;  /* 0x0000590070007a0c */ /* 0x000fe40003f06270 */
[----:B------:R-:W-:-:S11]  /*3550*/  SEL R114, RZ, 0x1, P1 ;  /* 0x00000001ff727807 */ /* 0x000fd60000800000 */
[----:B0----5:R-:W-:Y:S01]  /*3560*/  @P0 CALL.REL.NOINC `(.L_x_6911) ;  /* 0x0000001000000944 */ /* 0x021fe20003c00000 */
[----:B------:R-:W-:Y:S05]  /*3570*/  BRA `(.L_x_6912) ;  /* 0xffffcea000007947 */ /* 0x000fea000383ffff */
.L_x_6911:
[----:B------:R-:W-:Y:S05]  /*3580*/  EXIT ;  /* 0x000000000000794d */ /* 0x000fea0003800000 */
.L_x_6907:
[----:B------:R-:W-:Y:S01]  /*3590*/  HFMA2.MMA R109, -RZ, RZ, 0, 5.9604644775390625e-08 ;  /* 0x00000001ff6d7435 */ /* 0x000fe200000001ff */
[----:B------:R-:W-:Y:S02]  /*35a0*/  MOV R111, 0x1f ;  /* 0x0000001f006f7802 */ /* 0x000fe40000000f00 */
[----:B------:R-:W-:Y:S02]  /*35b0*/  MOV R126, 0xffffffff ;  /* 0xffffffff007e7802 */ /* 0x000fe40000000f00 */
[----:B------:R-:W-:Y:S02]  /*35c0*/  MOV R176, 0x35e0 ;  /* 0x000035e000b07802 */ /* 0x000fe40000000f00 */
[----:B-----5:R-:W-:Y:S05]  /*35d0*/  CALL.REL.NOINC `($__internal_39_$__cuda_sm70_shflsync_bfly_p) ;  /* 0x000007a000007944 */ /* 0x020fea0003c00000 */
[----:B-1----:R-:W-:Y:S01]  /*35e0*/  MOV R108, R109 ;  /* 0x0000006d006c7202 */ /* 0x002fe20000000f00 */
[----:B0-----:R-:W-:Y:S05]  /*35f0*/  BRA `(.L_x_6913) ;  /* 0xffffecb000007947 */ /* 0x001fea000383ffff */
.L_x_6908:
[----:B------:R-:W-:Y:S01]  /*3600*/  HFMA2.MMA R109, -RZ, RZ, 0, 1.1920928955078125e-07 ;  /* 0x00000002ff6d7435 */ /* 0x000fe200000001ff */
[----:B------:R-:W-:Y:S02]  /*3610*/  MOV R111, 0x1f ;  /* 0x0000001f006f7802 */ /* 0x000fe40000000f00 */
[----:B------:R-:W-:Y:S02]  /*3620*/  MOV R126, 0xffffffff ;  /* 0xffffffff007e7802 */ /* 0x000fe40000000f00 */
[----:B------:R-:W-:-:S02]  /*3630*/  MOV R176, 0x3650 ;  /* 0x0000365000b07802 */ /* 0x000fc40000000f00 */
[----:B-----5:R-:W-:Y:S05]  /*3640*/  CALL.REL.NOINC `($__internal_39_$__cuda_sm70_shflsync_bfly_p) ;  /* 0x0000073000007944 */ /* 0x020fea0003c00000 */
[----:B01----:R-:W-:Y:S01]  /*3650*/  FADD.FTZ R130, R130, R109 ;  /* 0x0000006d82827221 */ /* 0x003fe20000010000 */
[----:B------:R-:W-:Y:S01]  /*3660*/  HFMA2.MMA R109, -RZ, RZ, 0, 2.384185791015625e-07 ;  /* 0x00000004ff6d7435 */ /* 0x000fe200000001ff */
[----:B------:R-:W-:-:S02]  /*3670*/  MOV R111, 0x1f ;  /* 0x0000001f006f7802 */ /* 0x000fc40000000f00 */
[----:B------:R-:W-:Y:S02]  /*3680*/  MOV R126, 0xffffffff ;  /* 0xffffffff007e7802 */ /* 0x000fe40000000f00 */
[----:B------:R-:W-:Y:S02]  /*3690*/  MOV R176, 0x36b0 ;  /* 0x000036b000b07802 */ /* 0x000fe40000000f00 */
[----:B------:R-:W-:Y:S05]  /*36a0*/  CALL.REL.NOINC `($__internal_39_$__cuda_sm70_shflsync_bfly_p) ;  /* 0x000006d000007944 */ /* 0x000fea0003c00000 */
[----:B01----:R-:W-:Y:S01]  /*36b0*/  FADD.FTZ R130, R130, R109 ;  /* 0x0000006d82827221 */ /* 0x003fe20000010000 */
[----:B------:R-:W-:Y:S01]  /*36c0*/  HFMA2.MMA R109, -RZ, RZ, 0, 4.76837158203125e-07 ;  /* 0x00000008ff6d7435 */ /* 0x000fe200000001ff */
[----:B------:R-:W-:Y:S02]  /*36d0*/  MOV R111, 0x1f ;  /* 0x0000001f006f7802 */ /* 0x000fe40000000f00 */
[----:B------:R-:W-:Y:S02]  /*36e0*/  MOV R126, 0xffffffff ;  /* 0xffffffff007e7802 */ /* 0x000fe40000000f00 */
[----:B------:R-:W-:Y:S02]  /*36f0*/  MOV R176, 0x3710 ;  /* 0x0000371000b07802 */ /* 0x000fe40000000f00 */
[----:B------:R-:W-:Y:S05]  /*3700*/  CALL.REL.NOINC `($__internal_39_$__cuda_sm70_shflsync_bfly_p) ;  /* 0x0000067000007944 */ /* 0x000fea0003c00000 */
[----:B01----:R-:W-:Y:S01]  /*3710*/  FADD.FTZ R130, R130, R109 ;  /* 0x0000006d82827221 */ /* 0x003fe20000010000 */
[----:B------:R-:W-:Y:S01]  /*3720*/  HFMA2.MMA R109, -RZ, RZ, 0, 9.5367431640625e-07 ;  /* 0x00000010ff6d7435 */ /* 0x000fe200000001ff */
[----:B------:R-:W-:-:S02]  /*3730*/  MOV R111, 0x1f ;  /* 0x0000001f006f7802 */ /* 0x000fc40000000f00 */
[----:B------:R-:W-:Y:S02]  /*3740*/  MOV R126, 0xffffffff ;  /* 0xffffffff007e7802 */ /* 0x000fe40000000f00 */
[----:B------:R-:W-:Y:S02]  /*3750*/  MOV R176, 0x3770 ;  /* 0x0000377000b07802 */ /* 0x000fe40000000f00 */
[----:B------:R-:W-:Y:S05]  /*3760*/  CALL.REL.NOINC `($__internal_39_$__cuda_sm70_shflsync_bfly_p) ;  /* 0x0000061000007944 */ /* 0x000fea0003c00000 */
        /* <DEDUP_REMOVED lines=70> */
[----:B------:R-:W-:Y:S05]  /*3bd0*/  CALL.REL.NOINC `($__internal_39_$__cuda_sm70_shflsync_bfly_p) ;  /* 0x000001a000007944 */ /* 0x000fea0003c00000 */
[----:B01----:R-:W-:Y:S01]  /*3be0*/  FADD.FTZ R130, R130, R109 ;  /* 0x0000006d82827221 */ /* 0x003fe20000010000 */
[----:B------:R-:W-:Y:S01]  /*3bf0*/  HFMA2.MMA R109, -RZ, RZ, 0, 1.1920928955078125e-07 ;  /* 0x00000002ff6d7435 */ /* 0x000fe200000001ff */
[----:B------:R-:W-:Y:S02]  /*3c00*/  MOV R111, 0x1f ;  /* 0x0000001f006f7802 */ /* 0x000fe40000000f00 */
[----:B------:R-:W-:Y:S02]  /*3c10*/  MOV R126, 0xffffffff ;  /* 0xffffffff007e7802 */ /* 0x000fe40000000f00 */
[----:B------:R-:W-:Y:S02]  /*3c20*/  MOV R176, 0x3c40 ;  /* 0x00003c4000b07802 */ /* 0x000fe40000000f00 */
[----:B------:R-:W-:Y:S05]  /*3c30*/  CALL.REL.NOINC `($__internal_39_$__cuda_sm70_shflsync_bfly_p) ;  /* 0x0000014000007944 */ /* 0x000fea0003c00000 */
        /* <DEDUP_REMOVED lines=18> */
[----:B-1----:R-:W-:Y:S01]  /*3d60*/  MOV R177, R109 ;  /* 0x0000006d00b17202 */ /* 0x002fe20000000f00 */
[----:B0-----:R-:W-:Y:S05]  /*3d70*/  BRA `(.L_x_6914) ;  /* 0xffffea7000007947 */ /* 0x001fea000383ffff */
        .weak           $__internal_39_$__cuda_sm70_shflsync_bfly_p
        .type           $__internal_39_$__cuda_sm70_shflsync_bfly_p,@function
        .size           $__internal_39_$__cuda_sm70_shflsync_bfly_p,(.L_x_29103 - $__internal_39_$__cuda_sm70_shflsync_bfly_p)
$__internal_39_$__cuda_sm70_shflsync_bfly_p:
[----:B------:R-:W-:Y:S01]  /*3d80*/  HFMA2.MMA R177, -RZ, RZ, 0, 0 ;  /* 0x00000000ffb17435 */ /* 0x000fe200000001ff */
[----:B------:R-:W-:Y:S04]  /*3d90*/  WARPSYNC R126 ;  /* 0x0000007e00007348 */ /* 0x000fe80003800000 */
[----:B------:R0:W1:Y:S01]  /*3da0*/  SHFL.BFLY PT, R109, R130, R109, R111 ;  /* 0x0c00006d826d7389 */ /* 0x00006200000e006f */
[----:B------:R-:W-:Y:S05]  /*3db0*/  RET.REL.NODEC R176 `(_ZN10layer_norm13ln_fwd_kernelINS_13Kernel_traitsIf13__nv_bfloat16S2_S2_fjLj8192ELj1ELj1ELj8ELj16ENS_18Kernel_traits_baseILj8192EfS2_S2_S2_fjLj256EEEEELb0ELb1ELb1ELb1EEEvNS_9FwdParamsE) ;  /* 0xffffc240b0007950 */ /* 0x000fea0003c3ffff */
.L_x_6915:
        /* <DEDUP_REMOVED lines=12> */
.L_x_29103:


//--------------------- .text._ZN10layer_norm13ln_fwd_kernelINS_13Kernel_traitsIf13__nv_bfloat16S2_S2_fjLj8192ELj1ELj1ELj8ELj16ENS_18Kernel_traits_baseILj8192EfS2_S2_S2_fjLj256EEEEELb1ELb0ELb0ELb0EEEvNS_9FwdParamsE --------------------------
	.section	.text._ZN10layer_norm13ln_fwd_kernelINS_13Kernel_traitsIf13__nv_bfloat16S2_S2_fjLj8192ELj1ELj1ELj8ELj16ENS_18Kernel_traits_baseILj8192EfS2_S2_S2_fjLj256EEEEELb1ELb0ELb0ELb0EEEvNS_9FwdParamsE,"ax",@progbits
	.sectioninfo	@"SHI_REGISTERS=137"
	.align	128
        .global         _ZN10layer_norm13ln_fwd_kernelINS_13Kernel_traitsIf13__nv_bfloat16S2_S2_fjLj8192ELj1ELj1ELj8ELj16ENS_18Kernel_traits_baseILj8192EfS2_S2_S2_fjLj256EEEEELb1ELb0ELb0ELb0EEEvNS_9FwdParamsE
        .type           _ZN10layer_norm13ln_fwd_kernelINS_13Kernel_traitsIf13__nv_bfloat16S2_S2_fjLj8192ELj1ELj1ELj8ELj16ENS_18Kernel_traits_baseILj8192EfS2_S2_S2_fjLj256EEEEELb1ELb0ELb0ELb0EEEvNS_9FwdParamsE,@function
        .size           _ZN10layer_norm13ln_fwd_kernelINS_13Kernel_traitsIf13__nv_bfloat16S2_S2_fjLj8192ELj1ELj1ELj8ELj16ENS_18Kernel_traits_baseILj8192EfS2_S2_S2_fjLj256EEEEELb1ELb0ELb0ELb0EEEvNS_9FwdParamsE,(.L_x_29104 - _ZN10layer_norm13ln_fwd_kernelINS_13Kernel_traitsIf13__nv_bfloat16S2_S2_fjLj8192ELj1ELj1ELj8ELj16ENS_18Kernel_traits_baseILj8192EfS2_S2_S2_fjLj256EEEEELb1ELb0ELb0ELb0EEEvNS_9FwdParamsE)
        .other          _ZN10layer_norm13ln_fwd_kernelINS_13Kernel_traitsIf13__nv_bfloat16S2_S2_fjLj8192ELj1ELj1ELj8ELj16ENS_18Kernel_traits_baseILj8192EfS2_S2_S2_fjLj256EEEEELb1ELb0ELb0ELb0EEEvNS_9FwdParamsE,@"STO_CUDA_ENTRY STV_DEFAULT"
_ZN10layer_norm13ln_fwd_kernelINS_13Kernel_traitsIf13__nv_bfloat16S2_S2_fjLj8192ELj1ELj1ELj8ELj16ENS_18Kernel_traits_baseILj8192EfS2_S2_S2_fjLj256EEEEELb1ELb0ELb0ELb0EEEvNS_9FwdParamsE:
.text._ZN10layer_norm13ln_fwd_kernelINS_13Kernel_traitsIf13__nv_bfloat16S2_S2_fjLj8192ELj1ELj1ELj8ELj16ENS_18Kernel_traits_baseILj8192EfS2_S2_S2_fjLj256EEEEELb1ELb0ELb0ELb0EEEvNS_9FwdParamsE:
[----:B------:R-:W-:Y:S02]  /*0000*/  IMAD.MOV.U32 R1, RZ, RZ, c[0x0][0x28] ;  /* 0x00000a00ff017624 */ /* 0x000fe400078e00ff */
[----:B------:R-:W-:Y:S02]  /*0010*/  ULDC.U8 UR4, c[0x0][0x244] ;  /* 0x0000910000047ab9 */ /* 0x000fe40000000000 */
[----:B------:R-:W-:Y:S01]  /*0020*/  ISETP.NE.AND P0, PT, RZ, UR4, PT ;  /* 0x00000004ff007c0c */ /* 0x000fe2000bf05270 */
[----:B------:R-:W-:Y:S01]  /*0030*/  ULDC.64 UR4, c[0x0][0x230] ;  /* 0x00008c0000047ab9 */ /* 0x000fe20000000a00 */
[----:B------:R-:W-:Y:S01]  /*0040*/  MOV R72, c[0x0][0x23c] ;  /* 0x00008f0000487a02 */ /* 0x000fe20000000f00 */
[----:B------:R-:W-:Y:S01]  /*0050*/  IMAD.U32 R4, RZ, RZ, UR4 ;  /* 0x00000004ff047e24 */ /* 0x000fe2000f8e00ff */
[----:B------:R-:W-:Y:S01]  /*0060*/  ULDC.64 UR6, c[0x0][0x118] ;  /* 0x0000460000067ab9 */ /* 0x000fe20000000a00 */
[----:B------:R-:W-:Y:S02]  /*0070*/  IMAD.U32 R5, RZ, RZ, UR5 ;  /* 0x00000005ff057e24 */ /* 0x000fe4000f8e00ff */
[----:B------:R-:W-:-:S06]  /*0080*/  IMAD.MOV.U32 R121, RZ, RZ, c[0x0][0x238] ;  /* 0x00008e00ff797624 */ /* 0x000fcc00078e00ff */
[----:B------:R-:W2:Y:S01]  /*0090*/  @P0 LDG.E.64 R4, [R4.64] ;  /* 0x0000000604040981 */ /* 0x000ea2000c1e1b00 */
[----:B------:R-:W-:Y:S02]  /*00a0*/  @P0 IMAD.MOV.U32 R10, RZ, RZ, R121 ;  /* 0x000000ffff0a0224 */ /* 0x000fe400078e0079 */
[----:B------:R-:W-:-:S05]  /*00b0*/  @P0 IMAD.MOV.U32 R11, RZ, RZ, R72 ;  /* 0x000000ffff0b0224 */ /* 0x000fca00078e0048 */
[----:B------:R-:W3:Y:S01]  /*00c0*/  @P0 LDG.E.64 R2, [R10.64] ;  /* 0x000000060a020981 */ /* 0x000ee2000c1e1b00 */
[----:B------:R-:W-:Y:S03]  /*00d0*/  BSSY B0, `(.L_x_6916) ;  /* 0x000005d000007945 */ /* 0x000fe60003800000 */
[----:B------:R-:W0:Y:S04]  /*00e0*/  S2R R0, SR_TID.X ;  /* 0x0000000000007919 */ /* 0x000e280000002100 */
[----:B------:R-:W0:Y:S02]  /*00f0*/  S2R R13, SR_CTAID.X ;  /* 0x00000000000d7919 */ /* 0x000e240000002500 */
[----:B0-----:R-:W-:Y:S01]  /*0100*/  LEA.HI R74, R0, R13, RZ, 0x18 ;  /* 0x0000000d004a7211 */ /* 0x001fe200078fc0ff */
[----:B--2---:R-:W0:Y:S08]  /*0110*/  @P0 R2UR UR4, R4 ;  /* 0x00000000040403c2 */ /* 0x004e3000000e0000 */
[----:B------:R1:W2:Y:S01]  /*0120*/  @P0 R2UR UR5, R5 ;  /* 0x00000000050503c2 */ /* 0x0002a200000e0000 */
[----:B---3--:R-:W-:Y:S01]  /*0130*/  @P0 IADD3 R121, P1, R2, c[0x0][0x240], RZ ;  /* 0x0000900002790a10 */ /* 0x008fe20007f3e0ff */
[----:B------:R-:W-:-:S04]  /*0140*/  IMAD R2, R13, c[0x0][0x0], R0 ;  /* 0x000000000d027a24 */ /* 0x000fc800078e0200 */
        /* <DEDUP_REMOVED lines=8> */
[----:B-1----:R-:W-:Y:S01]  /*01d0*/  IMAD.WIDE.U32 R4, R9, -0x2daee0ad, RZ ;  /* 0xd2511f5309047825 */ /* 0x002fe200078e00ff */
[----:B------:R-:W-:Y:S01]  /*01e0*/  UIADD3 UR13, UR4, -0x255992d5, URZ ;  /* 0xdaa66d2b040d7890 */ /* 0x000fe2000fffe03f */
[----:B--2---:R-:W-:Y:S01]  /*01f0*/  LOP3.LUT R10, R7, UR5, RZ, 0x3c, !PT ;  /* 0x00000005070a7c12 */ /* 0x004fe2000f8e3cff */
        /* <DEDUP_REMOVED lines=32> */
[----:B------:R-:W-:-:S03]  /*0400*/  LOP3.LUT R9, R5, UR18, R6, 0x96, !PT ;  /* 0x0000001205097c12 */ /* 0x000fc6000f8e9606 */
[----:B------:R-:W-:Y:S01]  /*0410*/  IMAD.MOV.U32 R7, RZ, RZ, c[0x0][0x168] ;  /* 0x00005a00ff077624 */ /* 0x000fe200078e00ff */
[----:B------:R-:W-:Y:S01]  /*0420*/  LOP3.LUT R6, R11, UR17, R8, 0x96, !PT ;  /* 0x000000110b067c12 */ /* 0x000fe2000f8e9608 */
[----:B------:R-:W-:Y:S01]  /*0430*/  IMAD.WIDE.U32 R8, R9, -0x326172a9, RZ ;  /* 0xcd9e8d5709087825 */ /* 0x000fe200078e00ff */
[----:B------:R-:W-:Y:S02]  /*0440*/  LOP3.LUT R11, R0, 0xff, RZ, 0xc0, !PT ;  /* 0x000000ff000b7812 */ /* 0x000fe400078ec0ff */
[----:B------:R-:W-:Y:S01]  /*0450*/  SHF.R.S32.HI R5, RZ, 0x1f, R7 ;  /* 0x0000001fff057819 */ /* 0x000fe20000011407 */
[----:B------:R-:W-:Y:S01]  /*0460*/  IMAD.WIDE.U32 R6, R6, -0x2daee0ad, RZ ;  /* 0xd2511f5306067825 */ /* 0x000fe200078e00ff */
[----:B------:R-:W-:Y:S02]  /*0470*/  LOP3.LUT R73, R11, 0xff, RZ, 0x3c, !PT ;  /* 0x000000ff0b497812 */ /* 0x000fe400078e3cff */
[----:B------:R-:W-:Y:S02]  /*0480*/  LEA.HI R80, R5, c[0x0][0x168], RZ, 0x3 ;  /* 0x00005a0005507a11 */ /* 0x000fe400078f18ff */
[----:B------:R-:W-:-:S02]  /*0490*/  LOP3.LUT R76, R9, UR19, R10, 0x96, !PT ;  /* 0x00000013094c7c12 */ /* 0x000fc4000f8e960a */
[----:B------:R-:W-:Y:S02]  /*04a0*/  LEA.HI.SX32 R73, R80, R73, 0x1d ;  /* 0x0000004950497211 */ /* 0x000fe400078feaff */
[----:B------:R-:W-:Y:S01]  /*04b0*/  LOP3.LUT R78, R7, UR20, R4, 0x96, !PT ;  /* 0x00000014074e7c12 */ /* 0x000fe2000f8e9604 */
[----:B------:R-:W-:Y:S01]  /*04c0*/  IMAD.WIDE.U32 R76, R76, -0x2daee0ad, RZ ;  /* 0xd2511f534c4c7825 */ /* 0x000fe200078e00ff */
[C---:B------:R-:W-:Y:S02]  /*04d0*/  LOP3.LUT P5, RZ, R73.reuse, 0xffffff00, RZ, 0xc0, !PT ;  /* 0xffffff0049ff7812 */ /* 0x040fe400078ac0ff */
[----:B------:R-:W-:Y:S01]  /*04e0*/  ISETP.GE.U32.AND P4, PT, R73, 0x200, PT ;  /* 0x000002004900780c */ /* 0x000fe20003f86070 */
[----:B------:R-:W-:Y:S01]  /*04f0*/  IMAD.WIDE.U32 R78, R78, -0x326172a9, RZ ;  /* 0xcd9e8d574e4e7825 */ /* 0x000fe200078e00ff */
[----:B------:R-:W-:Y:S02]  /*0500*/  LOP3.LUT R103, R77, UR22, R6, 0x96, !PT ;  /* 0x000000164d677c12 */ /* 0x000fe4000f8e9606 */
[----:B------:R-:W-:-:S02]  /*0510*/  ISETP.GE.U32.AND P3, PT, R73, 0x300, PT ;  /* 0x000003004900780c */ /* 0x000fc40003f66070 */
[----:B------:R-:W-:Y:S01]  /*0520*/  LOP3.LUT R112, R79, UR21, R8, 0x96, !PT ;  /* 0x000000154f707c12 */ /* 0x000fe2000f8e9608 */
[----:B------:R-:W-:Y:S01]  /*0530*/  IMAD.HI.U32 R81, R103, -0x326172a9, RZ ;  /* 0xcd9e8d5767517827 */ /* 0x000fe200078e00ff */
[----:B------:R-:W-:Y:S02]  /*0540*/  ISETP.GE.U32.AND P2, PT, R73, 0x400, PT ;  /* 0x000004004900780c */ /* 0x000fe40003f46070 */
[----:B------:R-:W-:Y:S01]  /*0550*/  P2R R123, PR, RZ, 0x20 ;  /* 0x00000020ff7b7803 */ /* 0x000fe20000000000 */
[----:B------:R-:W-:Y:S01]  /*0560*/  IMAD.HI.U32 R75, R112, -0x2daee0ad, RZ ;  /* 0xd2511f53704b7827 */ /* 0x000fe200078e00ff */
[----:B------:R-:W-:Y:S02]  /*0570*/  P2R R126, PR, RZ, 0x10 ;  /* 0x00000010ff7e7803 */ /* 0x000fe40000000000 */
[----:B------:R-:W-:Y:S02]  /*0580*/  P2R R127, PR, RZ, 0x8 ;  /* 0x00000008ff7f7803 */ /* 0x000fe40000000000 */
[----:B------:R-:W-:Y:S01]  /*0590*/  P2R R128, PR, RZ, 0x4 ;  /* 0x00000004ff807803 */ /* 0x000fe20000000000 */
        /* <DEDUP_REMOVED lines=16> */
.L_x_6917:
[----:B------:R-:W-:Y:S05]  /*06a0*/  BSYNC B0 ;  /* 0x0000000000007941 */ /* 0x000fea0003800000 */
.L_x_6916:
[----:B------:R-:W-:Y:S01]  /*06b0*/  BSSY B0, `(.L_x_6918) ;  /* 0x0000011000007945 */ /* 0x000fe20003800000 */
[----:B------:R-:W-:Y:S05]  /*06c0*/  @!P4 BRA `(.L_x_6919) ;  /* 0x000000f00000c947 */ /* 0x000fea0003800000 */
[----:B------:R-:W-:Y:S01]  /*06d0*/  ISETP.NE.U32.AND P0, PT, RZ, c[0x0][0x218], PT ;  /* 0x00008600ff007a0c */ /* 0x000fe20003f05070 */
[----:B0-----:R-:W-:Y:S01]  /*06e0*/  IMAD.MOV.U32 R6, RZ, RZ, 0x20 ;  /* 0x00000020ff067424 */ /* 0x001fe200078e00ff */
[----:B------:R-:W-:Y:S01]  /*06f0*/  CS2R R50, SRZ ;  /* 0x0000000000327805 */ /* 0x000fe2000001ff00 */
        /* <DEDUP_REMOVED lines=12> */
.L_x_6919:
[----:B------:R-:W-:Y:S05]  /*07c0*/  BSYNC B0 ;  /* 0x0000000000007941 */ /* 0x000fea0003800000 */
.L_x_6918:
        /* <DEDUP_REMOVED lines=17> */
.L_x_6921:
[----:B------:R-:W-:Y:S05]  /*08e0*/  BSYNC B0 ;  /* 0x0000000000007941 */ /* 0x000fea0003800000 */
.L_x_6920:
[----:B------:R-:W-:Y:S01]  /*08f0*/  BSSY B0, `(.L_x_6922) ;  /* 0x0000010000007945 */ /* 0x000fe20003800000 */
[----:B------:R-:W-:Y:S05]  /*0900*/  @!P2 BRA `(.L_x_6923) ;  /* 0x000000e00000a947 */ /* 0x000fea0003800000 */
[----:B------:R-:W-:Y:S01]  /*0910*/  ISETP.NE.U32.AND P0, PT, RZ, c[0x0][0x218], PT ;  /* 0x00008600ff007a0c */ /* 0x000fe20003f05070 */
[----:B------:R-:W-:Y:S01]  /*0920*/  IMAD.MOV.U32 R68, RZ, RZ, 0x20 ;  /* 0x00000020ff447424 */ /* 0x000fe200078e00ff */
[----:B------:R-:W-:Y:S01]  /*0930*/  CS2R R18, SRZ ;  /* 0x0000000000127805 */ /* 0x000fe2000001ff00 */
[----:B------:R-:W-:Y:S01]  /*0940*/  CS2R R16, SRZ ;  /* 0x0000000000107805 */ /* 0x000fe2000001ff00 */
[----:B------:R-:W-:Y:S01]  /*0950*/  ISETP.NE.AND.EX P0, PT, RZ, c[0x0][0x21c], PT, P0 ;  /* 0x00008700ff007a0c */ /* 0x000fe20003f05300 */
[----:B------:R-:W-:Y:S01]  /*0960*/  CS2R R14, SRZ ;  /* 0x00000000000e7805 */ /* 0x000fe2000001ff00 */
[----:B------:R-:W-:Y:S01]  /*0970*/  CS2R R12, SRZ ;  /* 0x00000000000c7805 */ /* 0x000fe2000001ff00 */
[----:B------:R-:W-:-:S05]  /*0980*/  IMAD.WIDE.U32 R68, R11, R68, c[0x0][0x1b0] ;  /* 0x00006c000b447625 */ /* 0x000fca00078e0044 */
[----:B0-----:R0:W5:Y:S05]  /*0990*/  LDG.E.128 R4, [R68.64+0x10] ;  /* 0x0000100644047981 */ /* 0x00116a000c1e1d00 */
[----:B------:R-:W-:-:S04]  /*09a0*/  @P0 LEA R70, P1, R11, c[0x0][0x218], 0x5 ;  /* 0x000086000b460a11 */ /* 0x000fc800078228ff */
[----:B------:R-:W-:Y:S02]  /*09b0*/  @P0 LEA.HI.X R71, R11, c[0x0][0x21c], RZ, 0x5, P1 ;  /* 0x000087000b470a11 */ /* 0x000fe400008f2cff */
[----:B------:R0:W5:Y:S04]  /*09c0*/  LDG.E.128 R8, [R68.64] ;  /* 0x0000000644087981 */ /* 0x000168000c1e1d00 */
[----:B------:R0:W5:Y:S04]  /*09d0*/  @P0 LDG.E.128 R16, [R70.64] ;  /* 0x0000000646100981 */ /* 0x000168000c1e1d00 */
[----:B------:R0:W5:Y:S02]  /*09e0*/  @P0 LDG.E.128 R12, [R70.64+0x10] ;  /* 0x00001006460c0981 */ /* 0x000164000c1e1d00 */
.L_x_6923:
[----:B------:R-:W-:Y:S05]  /*09f0*/  BSYNC B0 ;  /* 0x0000000000007941 */ /* 0x000fea0003800000 */
.L_x_6922:
[----:B------:R-:W-:Y:S02]  /*0a00*/  ISETP.GE.AND P0, PT, R74, c[0x0][0x164], PT ;  /* 0x000059004a007a0c */ /* 0x000fe40003f06270 */
[----:B------:R-:W-:-:S02]  /*0a10*/  LOP3.LUT R81, R81, UR23, R78, 0x96, !PT ;  /* 0x0000001751517c12 */ /* 0x000fc4000f8e964e */
[----:B------:R-:W-:-:S09]  /*0a20*/  LOP3.LUT R76, R75, UR24, R76, 0x96, !PT ;  /* 0x000000184b4c7c12 */ /* 0x000fd2000f8e964c */
[----:B------:R-:W-:Y:S05]  /*0a30*/  @P0 EXIT ;  /* 0x000000000000094d */ /* 0x000fea0003800000 */
[----:B------:R-:W-:Y:S01]  /*0a40*/  SHF.R.S32.HI R80, RZ, 0x3, R80 ;  /* 0x00000003ff507819 */ /* 0x000fe20000011450 */
[C---:B0-----:R-:W-:Y:S01]  /*0a50*/  IMAD.SHL.U32 R70, R0.reuse, 0x20, RZ ;  /* 0x0000002000467824 */ /* 0x041fe200078e00ff */
[----:B------:R-:W-:Y:S01]  /*0a60*/  LOP3.LUT R69, R0, 0xe0, RZ, 0xc0, !PT ;  /* 0x000000e000457812 */ /* 0x000fe200078ec0ff */
[----:B------:R-:W-:Y:S01]  /*0a70*/  IMAD R112, R112, -0x2daee0ad, RZ ;  /* 0xd2511f5370707824 */ /* 0x000fe200078e02ff */
[----:B------:R-:W-:Y:S01]  /*0a80*/  LOP3.LUT R68, R80, 0xff, RZ, 0xc0, !PT ;  /* 0x000000ff50447812 */ /* 0x000fe200078ec0ff */
[----:B------:R-:W-:Y:S01]  /*0a90*/  IMAD.HI.U32 R77, R81, -0x2daee0ad, RZ ;  /* 0xd2511f53514d7827 */ /* 0x000fe200078e00ff */
[----:B------:R-:W-:Y:S01]  /*0aa0*/  SHF.R.U32.HI R80, RZ, 0x3, R80 ;  /* 0x00000003ff507819 */ /* 0x000fe20000011650 */
[----:B------:R-:W-:Y:S01]  /*0ab0*/  ULDC.U8 UR8, c[0x0][0x1f0] ;  /* 0x00007c0000087ab9 */ /* 0x000fe20000000000 */
[----:B------:R-:W-:Y:S01]  /*0ac0*/  LOP3.LUT R71, R70, 0x3e0, RZ, 0xc0, !PT ;  /* 0x000003e046477812 */ /* 0x000fe200078ec0ff */
[----:B------:R-:W-:Y:S01]  /*0ad0*/  IMAD.IADD R69, R68, 0x1, -R69 ;  /* 0x0000000144457824 */ /* 0x000fe200078e0a45 */
[----:B------:R-:W-:Y:S01]  /*0ae0*/  LOP3.LUT R80, R80, 0x1fffffe0, RZ, 0xc0, !PT ;  /* 0x1fffffe050507812 */ /* 0x000fe200078ec0ff */
[----:B------:R-:W-:Y:S01]  /*0af0*/  IMAD R103, R103, -0x326172a9, RZ ;  /* 0xcd9e8d5767677824 */ /* 0x000fe200078e02ff */
[----:B------:R-:W-:Y:S01]  /*0b00*/  LOP3.LUT R112, R77, UR26, R112, 0x96, !PT ;  /* 0x0000001a4d707c12 */ /* 0x000fe2000f8e9670 */
[----:B------:R-:W-:Y:S01]  /*0b10*/  IMAD.IADD R71, R68, 0x1, -R71 ;  /* 0x0000000144477824 */ /* 0x000fe200078e0a47 */
[----:B------:R-:W-:Y:S01]  /*0b20*/  IMNMX R69, RZ, R69, !PT ;  /* 0x00000045ff457217 */ /* 0x000fe20007800200 */
[----:B------:R-:W-:Y:S01]  /*0b30*/  IMAD.HI.U32 R68, R76, -0x326172a9, RZ ;  /* 0xcd9e8d574c447827 */ /* 0x000fe200078e00ff */
[----:B------:R-:W-:-:S02]  /*0b40*/  LOP3.LUT R121, R121, 0x3, RZ, 0xc0, !PT ;  /* 0x0000000379797812 */ /* 0x000fc400078ec0ff */
[----:B------:R-:W-:Y:S01]  /*0b50*/  IMNMX R69, R69, 0x20, PT ;  /* 0x0000002045457817 */ /* 0x000fe20003800200 */
[----:B------:R-:W-:Y:S01]  /*0b60*/  IMAD R110, R76, -0x326172a9, RZ ;  /* 0xcd9e8d574c6e7824 */ /* 0x000fe200078e02ff */
[----:B------:R-:W-:Y:S01]  /*0b70*/  IMNMX R71, RZ, R71, !PT ;  /* 0x00000047ff477217 */ /* 0x000fe20007800200 */
[----:B------:R-:W-:Y:S01]  /*0b80*/  IMAD R122, R81, -0x2daee0ad, RZ ;  /* 0xd2511f53517a7824 */ /* 0x000fe200078e02ff */
[----:B------:R-:W-:Y:S01]  /*0b90*/  IADD3 R69, R69, R80, RZ ;  /* 0x0000005045457210 */ /* 0x000fe20007ffe0ff */
[----:B------:R-:W-:Y:S01]  /*0ba0*/  IMAD.MOV.U32 R76, RZ, RZ, RZ ;  /* 0x000000ffff4c7224 */ /* 0x000fe200078e00ff */
[----:B------:R-:W-:Y:S02]  /*0bb0*/  IMNMX R71, R71, 0x20, PT ;  /* 0x0000002047477817 */ /* 0x000fe40003800200 */
[----:B------:R-:W-:Y:S01]  /*0bc0*/  LOP3.LUT R103, R68, UR25, R103, 0x96, !PT ;  /* 0x0000001944677c12 */ /* 0x000fe2000f8e9667 */
[----:B------:R-:W-:Y:S01]  /*0bd0*/  IMAD.SHL.U32 R69, R69, 0x8, RZ ;  /* 0x0000000845457824 */ /* 0x000fe200078e00ff */
[----:B------:R-:W-:Y:S01]  /*0be0*/  MOV R77, 0x1 ;  /* 0x00000001004d7802 */ /* 0x000fe20000000f00 */
[----:B------:R-:W-:-:S04]  /*0bf0*/  IMAD.IADD R71, R80, 0x1, R71 ;  /* 0x0000000150477824 */ /* 0x000fc800078e0247 */
[----:B------:R-:W0:Y:S01]  /*0c00*/  I2F.U32 R69, R69 ;  /* 0x0000004500457306 */ /* 0x000e220000201000 */
[----:B------:R-:W-:-:S07]  /*0c10*/  IMAD.SHL.U32 R78, R71, 0x8, RZ ;  /* 0x00000008474e7824 */ /* 0x000fce00078e00ff */
[----:B0-----:R0:W1:Y:S02]  /*0c20*/  MUFU.RCP R75, R69 ;  /* 0x00000045004b7308 */ /* 0x0010640000001000 */
.L_x_7167:
[----:B------:R-:W-:Y:S02]  /*0c30*/  ISETP.NE.U32.AND P0, PT, RZ, c[0x0][0x1c0], PT ;  /* 0x00007000ff007a0c */ /* 0x000fe40003f05070 */
[----:B------:R-:W-:Y:S02]  /*0c40*/  ISETP.NE.AND P1, PT, R123, RZ, PT ;  /* 0x000000ff7b00720c */ /* 0x000fe40003f25270 */
[----:B------:R-:W-:-:S13]  /*0c50*/  ISETP.NE.AND.EX P0, PT, RZ, c[0x0][0x1c4], PT, P0 ;  /* 0x00007100ff007a0c */ /* 0x000fda0003f05300 */
[----:B0-----:R-:W-:-:S04]  /*0c60*/  @P0 IMAD.MOV.U32 R69, RZ, RZ, 0x2 ;  /* 0x00000002ff450424 */ /* 0x001fc800078e00ff */
        /* <DEDUP_REMOVED lines=8> */
[----:B------:R-:W-:-:S04]  /*0cf0*/  LEA.HI.SX32 R86, R71, R86, 0x1d ;  /* 0x0000005647567211 */ /* 0x000fc800078feaff */
[----:B------:R-:W-:Y:S02]  /*0d00*/  MOV R115, R86 ;  /* 0x0000005600737202 */ /* 0x000fe40000000f00 */
        /* <DEDUP_REMOVED lines=22> */
.L_x_6927:
[----:B0-----:R-:W-:Y:S02]  /*0e70*/  MOV R118, R110 ;  /* 0x0000006e00767202 */ /* 0x001fe40000000f00 */
.L_x_6928:
[----:B------:R-:W-:Y:S05]  /*0e80*/  BSYNC B1 ;  /* 0x0000000000017941 */ /* 0x000fea0003800000 */
.L_x_6926:
        /* <DEDUP_REMOVED lines=16> */
.L_x_6932:
[----:B------:R-:W-:Y:S05]  /*0f90*/  BSYNC B2 ;  /* 0x0000000000027941 */ /* 0x000fea0003800000 */
.L_x_6931:
        /* <DEDUP_REMOVED lines=41> */
[----:B------:R-:W-:Y:S01]  /*1230*/  IMAD.MOV.U32 R113, RZ, RZ, RZ ;  /* 0x000000ffff717224 */ /* 0x000fe200078e00ff */
[----:B------:R-:W-:Y:S02]  /*1240*/  LOP3.LUT R112, R115, UR26, R116, 0x96, !PT ;  /* 0x0000001a73707c12 */ /* 0x000fe4000f8e9674 */
[----:B------:R-:W-:Y:S02]  /*1250*/  MOV R122, R114 ;  /* 0x00000072007a7202 */ /* 0x000fe40000000f00 */
.L_x_6930:
[----:B------:R-:W-:Y:S05]  /*1260*/  BSYNC B1 ;  /* 0x0000000000017941 */ /* 0x000fea0003800000 */
.L_x_6929:
[----:B------:R-:W0:Y:S01]  /*1270*/  I2F.U32 R114, R118 ;  /* 0x0000007600727306 */ /* 0x000e220000201000 */
[----:B-----5:R-:W-:Y:S01]  /*1280*/  PRMT R116, RZ, 0x5410, R68 ;  /* 0x00005410ff747816 */ /* 0x020fe20000000044 */
[----:B------:R-:W-:Y:S01]  /*1290*/  IMAD.MOV.U32 R115, RZ, RZ, 0x2f800000 ;  /* 0x2f800000ff737424 */ /* 0x000fe200078e00ff */
[----:B------:R-:W-:Y:S01]  /*12a0*/  ISETP.NE.AND P1, PT, R113, 0x1, PT ;  /* 0x000000017100780c */ /* 0x000fe20003f25270 */
[----:B------:R-:W-:Y:S02]  /*12b0*/  BSSY B1, `(.L_x_6933) ;  /* 0x0000014000017945 */ /* 0x000fe40003800000 */
        /* <DEDUP_REMOVED lines=18> */
.L_x_6934:
[----:B------:R-:W-:Y:S02]  /*13e0*/  IMAD.MOV.U32 R120, RZ, RZ, R110 ;  /* 0x000000ffff787224 */ /* 0x000fe400078e006e */
.L_x_6935:
[----:B------:R-:W-:Y:S05]  /*13f0*/  BSYNC B1 ;  /* 0x0000000000017941 */ /* 0x000fea0003800000 */
.L_x_6933:
        /* <DEDUP_REMOVED lines=16> */
.L_x_6939:
[----:B------:R-:W-:Y:S05]  /*1500*/  BSYNC B2 ;  /* 0x0000000000027941 */ /* 0x000fea0003800000 */
.L_x_6938:
        /* <DEDUP_REMOVED lines=44> */
.L_x_6937:
[----:B------:R-:W-:Y:S05]  /*17d0*/  BSYNC B1 ;  /* 0x0000000000017941 */ /* 0x000fea0003800000 */
.L_x_6936:
        /* <DEDUP_REMOVED lines=10> */
[C---:B------:R-:W-:Y:S02]  /*1880*/  ISETP.NE.AND P1, PT, R116.reuse, 0x1, PT ;  /* 0x000000017400780c */ /* 0x040fe40003f25270 */
[----:B------:R-:W-:Y:S01]  /*1890*/  IADD3 R68, R116, 0x1, RZ ;  /* 0x0000000174447810 */ /* 0x000fe20007ffe0ff */
        /* <DEDUP_REMOVED lines=10> */
.L_x_6941:
[----:B------:R-:W-:Y:S02]  /*1940*/  IMAD.MOV.U32 R120, RZ, RZ, R110 ;  /* 0x000000ffff787224 */ /* 0x000fe400078e006e */
.L_x_6942:
[----:B------:R-:W-:Y:S05]  /*1950*/  BSYNC B1 ;  /* 0x0000000000017941 */ /* 0x000fea0003800000 */
.L_x_6940:
        /* <DEDUP_REMOVED lines=16> */
.L_x_6946:
[----:B------:R-:W-:Y:S05]  /*1a60*/  BSYNC B2 ;  /* 0x0000000000027941 */ /* 0x000fea0003800000 */
.L_x_6945:
        /* <DEDUP_REMOVED lines=44> */
.L_x_6944:
[----:B------:R-:W-:Y:S05]  /*1d30*/  BSYNC B1 ;  /* 0x0000000000017941 */ /* 0x000fea0003800000 */
.L_x_6943:
        /* <DEDUP_REMOVED lines=21> */
.L_x_6948:
[----:B------:R-:W-:Y:S02]  /*1e90*/  IMAD.MOV.U32 R129, RZ, RZ, R110 ;  /* 0x000000ffff817224 */ /* 0x000fe400078e006e */
.L_x_6949:
[----:B------:R-:W-:Y:S05]  /*1ea0*/  BSYNC B1 ;  /* 0x0000000000017941 */ /* 0x000fea0003800000 */
.L_x_6947:
        /* <DEDUP_REMOVED lines=16> */
.L_x_6953:
[----:B------:R-:W-:Y:S05]  /*1fb0*/  BSYNC B2 ;  /* 0x0000000000027941 */ /* 0x000fea0003800000 */
.L_x_6952:
        /* <DEDUP_REMOVED lines=40> */
[----:B------:R-:W-:-:S03]  /*2240*/  MOV R110, R118 ;  /* 0x00000076006e7202 */ /* 0x000fc60000000f00 */
[----:B------:R-:W-:Y:S01]  /*2250*/  IMAD.MOV.U32 R122, RZ, RZ, R116 ;  /* 0x000000ffff7a7224 */ /* 0x000fe200078e0074 */
[----:B------:R-:W-:Y:S01]  /*2260*/  LOP3.LUT R112, R117, UR26, R120, 0x96, !PT ;  /* 0x0000001a75707c12 */ /* 0x000fe2000f8e9678 */
[----:B------:R-:W-:Y:S02]  /*2270*/  IMAD.MOV.U32 R117, RZ, RZ, RZ ;  /* 0x000000ffff757224 */ /* 0x000fe400078e00ff */
.L_x_6951:
[----:B------:R-:W-:Y:S05]  /*2280*/  BSYNC B1 ;  /* 0x0000000000017941 */ /* 0x000fea0003800000 */
.L_x_6950:
        /* <DEDUP_REMOVED lines=21> */
.L_x_6955:
[----:B------:R-:W-:Y:S02]  /*23e0*/  IMAD.MOV.U32 R129, RZ, RZ, R110 ;  /* 0x000000ffff817224 */ /* 0x000fe400078e006e */
.L_x_6956:
[----:B------:R-:W-:Y:S05]  /*23f0*/  BSYNC B1 ;  /* 0x0000000000017941 */ /* 0x000fea0003800000 */
.L_x_6954:
        /* <DEDUP_REMOVED lines=16> */
.L_x_6960:
[----:B------:R-:W-:Y:S05]  /*2500*/  BSYNC B2 ;  /* 0x0000000000027941 */ /* 0x000fea0003800000 */
.L_x_6959:
        /* <DEDUP_REMOVED lines=44> */
.L_x_6958:
[----:B------:R-:W-:Y:S05]  /*27d0*/  BSYNC B1 ;  /* 0x0000000000017941 */ /* 0x000fea0003800000 */
.L_x_6957:
        /* <DEDUP_REMOVED lines=21> */
.L_x_6962:
[----:B------:R-:W-:Y:S02]  /*2930*/  IMAD.MOV.U32 R129, RZ, RZ, R110 ;  /* 0x000000ffff817224 */ /* 0x000fe400078e006e */
.L_x_6963:
[----:B------:R-:W-:Y:S05]  /*2940*/  BSYNC B1 ;  /* 0x0000000000017941 */ /* 0x000fea0003800000 */
.L_x_6961:
        /* <DEDUP_REMOVED lines=16> */
.L_x_6967:
[----:B------:R-:W-:Y:S05]  /*2a50*/  BSYNC B2 ;  /* 0x0000000000027941 */ /* 0x000fea0003800000 */
.L_x_6966:
        /* <DEDUP_REMOVED lines=44> */
.L_x_6965:
[----:B------:R-:W-:Y:S05]  /*2d20*/  BSYNC B1 ;  /* 0x0000000000017941 */ /* 0x000fea0003800000 */
.L_x_6964:
        /* <DEDUP_REMOVED lines=21> */
.L_x_6969:
[----:B------:R-:W-:Y:S02]  /*2e80*/  IMAD.MOV.U32 R70, RZ, RZ, R110 ;  /* 0x000000ffff467224 */ /* 0x000fe400078e006e */
.L_x_6970:
[----:B------:R-:W-:Y:S05]  /*2e90*/  BSYNC B1 ;  /* 0x0000000000017941 */ /* 0x000fea0003800000 */
.L_x_6968:
        /* <DEDUP_REMOVED lines=16> */
.L_x_6974:
[----:B------:R-:W-:Y:S05]  /*2fa0*/  BSYNC B2 ;  /* 0x0000000000027941 */ /* 0x000fea0003800000 */
.L_x_6973:
        /* <DEDUP_REMOVED lines=44> */
.L_x_6972:
[----:B------:R-:W-:Y:S05]  /*3270*/  BSYNC B1 ;  /* 0x0000000000017941 */ /* 0x000fea0003800000 */
.L_x_6971:
[----:B------:R-:W0:Y:S01]  /*3280*/  I2F.U32 R70, R70 ;  /* 0x0000004600467306 */ /* 0x000e220000201000 */
[C---:B------:R-:W-:Y:S01]  /*3290*/  ISETP.NE.AND P6, PT, R68.reuse, 0x1, PT ;  /* 0x000000014400780c */ /* 0x040fe20003fc5270 */
[----:B------:R-:W-:Y:S01]  /*32a0*/  BSSY B1, `(.L_x_6975) ;  /* 0x0000014000017945 */ /* 0x000fe20003800000 */
[----:B------:R-:W-:Y:S01]  /*32b0*/  IADD3 R121, R68, 0x1, RZ ;  /* 0x0000000144797810 */ /* 0x000fe20007ffe0ff */
[----:B0-----:R-:W-:Y:S01]  /*32c0*/  FFMA.FTZ R69, R70, R115, 1.1641532182693481445e-10 ;  /* 0x2f00000046457423 */ /* 0x001fe20000010073 */
[----:B------:R-:W-:-:S04]  /*32d0*/  PRMT R70, RZ, 0x5410, R71 ;  /* 0x00005410ff467816 */ /* 0x000fc80000000047 */
[----:B------:R-:W-:Y:S01]  /*32e0*/  FSETP.GTU.FTZ.AND P5, PT, R69, c[0x0][0x1e4], PT ;  /* 0x0000790045007a0b */ /* 0x000fe20003fbc000 */
[----:B------:R-:W-:Y:S01]  /*32f0*/  FMUL.FTZ R119, R70, R111 ;  /* 0x0000006f46777220 */ /* 0x000fe20000410000 */
[----:B------:R-:W-:-:S03]  /*3300*/  @P0 PRMT R70, RZ, 0x5410, R107 ;  /* 0x00005410ff460816 */ /* 0x000fc6000000006b */
[----:B------:R-:W-:-:S05]  /*3310*/  FMUL.FTZ R119, R119, c[0x0][0x1e8] ;  /* 0x00007a0077777a20 */ /* 0x000fca0000410000 */
        /* <DEDUP_REMOVED lines=11> */
.L_x_6976:
[----:B------:R-:W-:Y:S02]  /*33d0*/  IMAD.MOV.U32 R70, RZ, RZ, R110 ;  /* 0x000000ffff467224 */ /* 0x000fe400078e006e */
.L_x_6977:
[----:B------:R-:W-:Y:S05]  /*33e0*/  BSYNC B1 ;  /* 0x0000000000017941 */ /* 0x000fea0003800000 */
.L_x_6975:
        /* <DEDUP_REMOVED lines=18> */
.L_x_6981:
[----:B------:R-:W-:Y:S05]  /*3510*/  BSYNC B2 ;  /* 0x0000000000027941 */ /* 0x000fea0003800000 */
.L_x_6980:
        /* <DEDUP_REMOVED lines=44> */
.L_x_6979:
[----:B------:R-:W-:Y:S05]  /*37e0*/  BSYNC B1 ;  /* 0x0000000000017941 */ /* 0x000fea0003800000 */
.L_x_6978:
[----:B------:R0:W2:Y:S01]  /*37f0*/  I2F.U32 R68, R70 ;  /* 0x0000004600447306 */ /* 0x0000a20000201000 */
[----:B------:R-:W-:Y:S02]  /*3800*/  SEL R132, RZ, 0x10000, P5 ;  /* 0x00010000ff847807 */ /* 0x000fe40002800000 */
[----:B------:R-:W-:Y:S02]  /*3810*/  ISETP.NE.AND P5, PT, R125, RZ, PT ;  /* 0x000000ff7d00720c */ /* 0x000fe40003fa5270 */
[----:B------:R-:W-:Y:S02]  /*3820*/  SEL R129, RZ, 0x1, P3 ;  /* 0x00000001ff817807 */ /* 0x000fe40001800000 */
[----:B0-----:R-:W-:-:S05]  /*3830*/  PRMT R70, RZ, 0x7610, R71 ;  /* 0x00007610ff467816 */ /* 0x001fca0000000047 */
[----:B------:R-:W-:Y:S01]  /*3840*/  FMUL.FTZ R69, R70, R111 ;  /* 0x0000006f46457220 */ /* 0x000fe20000410000 */
[----:B------:R-:W-:Y:S01]  /*3850*/  F2FP.BF16.PACK_AB R70, R118, R117 ;  /* 0x000000757646723e */ /* 0x000fe200000010ff */
[----:B--2---:R-:W-:Y:S01]  /*3860*/  FFMA.FTZ R68, R68, R115, 1.1641532182693481445e-10 ;  /* 0x2f00000044447423 */ /* 0x004fe20000010073 */
[----:B------:R-:W-:Y:S01]  /*3870*/  SEL R115, RZ, 0x100, P4 ;  /* 0x00000100ff737807 */ /* 0x000fe20002000000 */
[----:B------:R-:W-:-:S03]  /*3880*/  FMUL.FTZ R69, R69, c[0x0][0x1e8] ;  /* 0x00007a0045457a20 */ /* 0x000fc60000410000 */
[----:B------:R-:W-:Y:S02]  /*3890*/  FSETP.GTU.FTZ.AND P6, PT, R68, c[0x0][0x1e4], PT ;  /* 0x0000790044007a0b */ /* 0x000fe40003fdc000 */
[----:B------:R-:W-:Y:S02]  /*38a0*/  F2FP.BF16.PACK_AB R68, R114, R109 ;  /* 0x0000006d7244723e */ /* 0x000fe400000010ff */
[----:B------:R-:W-:Y:S02]  /*38b0*/  FSEL R120, R69, RZ, !P6 ;  /* 0x000000ff45787208 */ /* 0x000fe40007000000 */
[----:B------:R-:W-:Y:S02]  /*38c0*/  @P0 PRMT R69, RZ, 0x7610, R107 ;  /* 0x00007610ff450816 */ /* 0x000fe4000000006b */
[----:B------:R-:W-:-:S03]  /*38d0*/  SEL R125, RZ, 0x1000000, P6 ;  /* 0x01000000ff7d7807 */ /* 0x000fc60003000000 */
[----:B------:R-:W-:Y:S01]  /*38e0*/  @P0 FADD.FTZ R120, R69, R120 ;  /* 0x0000007845780221 */ /* 0x000fe20000010000 */
[C---:B------:R-:W-:Y:S02]  /*38f0*/  LEA R130, P0, R86.reuse, c[0x0][0x188], 0x4 ;  /* 0x0000620056827a11 */ /* 0x040fe400078020ff */
[----:B------:R-:W-:Y:S02]  /*3900*/  LOP3.LUT R115, R115, R125, R132, 0xfe, !PT ;  /* 0x0000007d73737212 */ /* 0x000fe400078efe84 */
[----:B------:R-:W-:Y:S02]  /*3910*/  LEA.HI.X R131, R86, c[0x0][0x18c], RZ, 0x4, P0 ;  /* 0x0000630056837a11 */ /* 0x000fe400000f24ff */
[----:B------:R-:W-:Y:S02]  /*3920*/  ISETP.NE.AND P0, PT, R124, RZ, PT ;  /* 0x000000ff7c00720c */ /* 0x000fe40003f05270 */
[----:B------:R-:W-:Y:S02]  /*3930*/  SEL R124, RZ, 0x1, P2 ;  /* 0x00000001ff7c7807 */ /* 0x000fe40001000000 */
[----:B------:R-:W-:-:S02]  /*3940*/  F2FP.BF16.PACK_AB R69, R116, R113 ;  /* 0x000000717445723e */ /* 0x000fc400000010ff */
[----:B------:R-:W-:Y:S01]  /*3950*/  F2FP.BF16.PACK_AB R71, R120, R119 ;  /* 0x000000777847723e */ /* 0x000fe200000010ff */
[----:B------:R-:W-:-:S04]  /*3960*/  IMAD.WIDE.U32 R124, R124, 0x1000000, RZ ;  /* 0x010000007c7c7825 */ /* 0x000fc800078e00ff */
[----:B------:R0:W-:Y:S01]  /*3970*/  STG.E.128 [R130.64], R68 ;  /* 0x0000004482007986 */ /* 0x0001e2000c101d06 */
        /* <DEDUP_REMOVED lines=9> */
[----:B------:R-:W-:Y:S02]  /*3a10*/  LEA R70, P0, R86, c[0x0][0x190], 0x3 ;  /* 0x0000640056467a11 */ /* 0x000fe400078018ff */
[----:B------:R-:W-:Y:S02]  /*3a20*/  LOP3.LUT R68, R124, R71, RZ, 0xfc, !PT ;  /* 0x000000477c447212 */ /* 0x000fe400078efcff */
[----:B------:R-:W-:-:S05]  /*3a30*/  LEA.HI.X R71, R86, c[0x0][0x194], RZ, 0x3, P0 ;  /* 0x0000650056477a11 */ /* 0x000fca00000f1cff */
[----:B------:R0:W-:Y:S04]  /*3a40*/  STG.E.64 [R70.64], R68 ;  /* 0x0000004446007986 */ /* 0x0001e8000c101b06 */
.L_x_6925:
[----:B------:R-:W-:Y:S05]  /*3a50*/  BSYNC B0 ;  /* 0x0000000000007941 */ /* 0x000fea0003800000 */
.L_x_6924:
        /* <DEDUP_REMOVED lines=23> */
.L_x_6985:
[----:B0-----:R-:W-:Y:S02]  /*3bd0*/  IMAD.MOV.U32 R90, RZ, RZ, R110 ;  /* 0x000000ffff5a7224 */ /* 0x001fe400078e006e */
.L_x_6986:
[----:B------:R-:W-:Y:S05]  /*3be0*/  BSYNC B1 ;  /* 0x0000000000017941 */ /* 0x000fea0003800000 */
.L_x_6984:
        /* <DEDUP_REMOVED lines=16> */
.L_x_6990:
[----:B------:R-:W-:Y:S05]  /*3cf0*/  BSYNC B2 ;  /* 0x0000000000027941 */ /* 0x000fea0003800000 */
.L_x_6989:
        /* <DEDUP_REMOVED lines=43> */
[----:B------:R-:W-:Y:S02]  /*3fb0*/  LOP3.LUT R112, R89, UR26, R130, 0x96, !PT ;  /* 0x0000001a59707c12 */ /* 0x000fe4000f8e9682 */
.L_x_6988:
[----:B------:R-:W-:Y:S05]  /*3fc0*/  BSYNC B1 ;  /* 0x0000000000017941 */ /* 0x000fea0003800000 */
.L_x_6987:
[----:B------:R-:W0:Y:S01]  /*3fd0*/  I2F.U32 R80, R90 ;  /* 0x0000005a00507306 */ /* 0x000e220000201000 */
[----:B-----5:R-:W-:Y:S01]  /*3fe0*/  PRMT R88, RZ, 0x5410, R68 ;  /* 0x00005410ff587816 */ /* 0x020fe20000000044 */
[----:B------:R-:W-:Y:S01]  /*3ff0*/  IMAD.MOV.U32 R101, RZ, RZ, 0x2f800000 ;  /* 0x2f800000ff657424 */ /* 0x000fe200078e00ff */
[----:B------:R-:W-:Y:S01]  /*4000*/  ISETP.NE.AND P1, PT, R87, 0x1, PT ;  /* 0x000000015700780c */ /* 0x000fe20003f25270 */
[----:B------:R-:W-:Y:S01]  /*4010*/  BSSY B1, `(.L_x_6991) ;  /* 0x0000014000017945 */ /* 0x000fe20003800000 */
[----:B------:R-:W-:Y:S01]  /*4020*/  @P0 PRMT R89, RZ, 0x5410, R104 ;  /* 0x00005410ff590816 */ /* 0x000fe20000000068 */
[----:B------:R-:W-:-:S04]  /*4030*/  FMUL.FTZ R88, R88, R111 ;  /* 0x0000006f58587220 */ /* 0x000fc80000410000 */
[----:B------:R-:W-:Y:S02]  /*4040*/  FMUL.FTZ R88, R88, c[0x0][0x1e8] ;  /* 0x00007a0058587a20 */ /* 0x000fe40000410000 */
[----:B0-----:R-:W-:-:S05]  /*4050*/  FFMA.FTZ R80, R80, R101, 1.1641532182693481445e-10 ;  /* 0x2f00000050507423 */ /* 0x001fca0000010065 */
[----:B------:R-:W-:-:S04]  /*4060*/  FSETP.GTU.FTZ.AND P2, PT, R80, c[0x0][0x1e4], PT ;  /* 0x0000790050007a0b */ /* 0x000fc80003f5c000 */
        /* <DEDUP_REMOVED lines=13> */
.L_x_6992:
[----:B------:R-:W-:Y:S02]  /*4140*/  IMAD.MOV.U32 R90, RZ, RZ, R110 ;  /* 0x000000ffff5a7224 */ /* 0x000fe400078e006e */
.L_x_6993:
[----:B------:R-:W-:Y:S05]  /*4150*/  BSYNC B1 ;  /* 0x0000000000017941 */ /* 0x000fea0003800000 */
.L_x_6991:
        /* <DEDUP_REMOVED lines=16> */
.L_x_6997:
[----:B------:R-:W-:Y:S05]  /*4260*/  BSYNC B2 ;  /* 0x0000000000027941 */ /* 0x000fea0003800000 */
.L_x_6996:
        /* <DEDUP_REMOVED lines=44> */
.L_x_6995:
[----:B------:R-:W-:Y:S05]  /*4530*/  BSYNC B1 ;  /* 0x0000000000017941 */ /* 0x000fea0003800000 */
.L_x_6994:
[----:B------:R-:W0:Y:S01]  /*4540*/  I2F.U32 R88, R90 ;  /* 0x0000005a00587306 */ /* 0x000e220000201000 */
[----:B------:R-:W-:Y:S01]  /*4550*/  PRMT R68, RZ, 0x7610, R68 ;  /* 0x00007610ff447816 */ /* 0x000fe20000000044 */
[----:B------:R-:W-:Y:S04]  /*4560*/  BSSY B1, `(.L_x_6998) ;  /* 0x0000015000017945 */ /* 0x000fe80003800000 */
        /* <DEDUP_REMOVED lines=8> */
[----:B------:R-:W-:Y:S01]  /*45f0*/  @P0 FADD.FTZ R87, R68, R87 ;  /* 0x0000005744570221 */ /* 0x000fe20000010000 */
[----:B------:R-:W-:-:S05]  /*4600*/  IADD3 R68, R89, 0x1, RZ ;  /* 0x0000000159447810 */ /* 0x000fca0007ffe0ff */
        /* <DEDUP_REMOVED lines=9> */
.L_x_6999:
[----:B------:R-:W-:Y:S02]  /*46a0*/  IMAD.MOV.U32 R90, RZ, RZ, R110 ;  /* 0x000000ffff5a7224 */ /* 0x000fe400078e006e */
.L_x_7000:
[----:B------:R-:W-:Y:S05]  /*46b0*/  BSYNC B1 ;  /* 0x0000000000017941 */ /* 0x000fea0003800000 */
.L_x_6998:
        /* <DEDUP_REMOVED lines=16> */
.L_x_7004:
[----:B------:R-:W-:Y:S05]  /*47c0*/  BSYNC B2 ;  /* 0x0000000000027941 */ /* 0x000fea0003800000 */
.L_x_7003:
        /* <DEDUP_REMOVED lines=44> */
.L_x_7002:
[----:B------:R-:W-:Y:S05]  /*4a90*/  BSYNC B1 ;  /* 0x0000000000017941 */ /* 0x000fea0003800000 */
.L_x_7001:
[----:B------:R0:W2:Y:S01]  /*4aa0*/  I2F.U32 R88, R90 ;  /* 0x0000005a00587306 */ /* 0x0000a20000201000 */
[C---:B------:R-:W-:Y:S01]  /*4ab0*/  ISETP.NE.AND P2, PT, R68.reuse, 0x1, PT ;  /* 0x000000014400780c */ /* 0x040fe20003f45270 */
[----:B------:R-:W-:Y:S01]  /*4ac0*/  BSSY B1, `(.L_x_7005) ;  /* 0x0000014000017945 */ /* 0x000fe20003800000 */
[----:B------:R-:W-:Y:S02]  /*4ad0*/  IADD3 R97, R68, 0x1, RZ ;  /* 0x0000000144617810 */ /* 0x000fe40007ffe0ff */
[----:B0-----:R-:W-:-:S05]  /*4ae0*/  PRMT R90, RZ, 0x5410, R69 ;  /* 0x00005410ff5a7816 */ /* 0x001fca0000000045 */
[----:B------:R-:W-:Y:S02]  /*4af0*/  FMUL.FTZ R89, R90, R111 ;  /* 0x0000006f5a597220 */ /* 0x000fe40000410000 */
[----:B--2---:R-:W-:Y:S02]  /*4b00*/  FFMA.FTZ R88, R88, R101, 1.1641532182693481445e-10 ;  /* 0x2f00000058587423 */ /* 0x004fe40000010065 */
[----:B------:R-:W-:-:S03]  /*4b10*/  FMUL.FTZ R89, R89, c[0x0][0x1e8] ;  /* 0x00007a0059597a20 */ /* 0x000fc60000410000 */
[----:B------:R-:W-:-:S04]  /*4b20*/  FSETP.GTU.FTZ.AND P1, PT, R88, c[0x0][0x1e4], PT ;  /* 0x0000790058007a0b */ /* 0x000fc80003f3c000 */
[----:B------:R-:W-:Y:S02]  /*4b30*/  FSEL R88, R89, RZ, !P1 ;  /* 0x000000ff59587208 */ /* 0x000fe40004800000 */
        /* <DEDUP_REMOVED lines=11> */
.L_x_7006:
[----:B------:R-:W-:Y:S02]  /*4bf0*/  IMAD.MOV.U32 R90, RZ, RZ, R110 ;  /* 0x000000ffff5a7224 */ /* 0x000fe400078e006e */
.L_x_7007:
[----:B------:R-:W-:Y:S05]  /*4c00*/  BSYNC B1 ;  /* 0x0000000000017941 */ /* 0x000fea0003800000 */
.L_x_7005:
        /* <DEDUP_REMOVED lines=16> */
.L_x_7011:
[----:B------:R-:W-:Y:S05]  /*4d10*/  BSYNC B2 ;  /* 0x0000000000027941 */ /* 0x000fea0003800000 */
.L_x_7010:
        /* <DEDUP_REMOVED lines=44> */
.L_x_7009:
[----:B------:R-:W-:Y:S05]  /*4fe0*/  BSYNC B1 ;  /* 0x0000000000017941 */ /* 0x000fea0003800000 */
.L_x_7008:
[----:B------:R0:W2:Y:S01]  /*4ff0*/  I2F.U32 R68, R90 ;  /* 0x0000005a00447306 */ /* 0x0000a20000201000 */
[----:B------:R-:W-:Y:S01]  /*5000*/  ISETP.NE.AND P3, PT, R97, 0x1, PT ;  /* 0x000000016100780c */ /* 0x000fe20003f65270 */
[----:B------:R-:W-:Y:S01]  /*5010*/  BSSY B1, `(.L_x_7012) ;  /* 0x0000014000017945 */ /* 0x000fe20003800000 */
[----:B0-----:R-:W-:-:S05]  /*5020*/  PRMT R90, RZ, 0x7610, R69 ;  /* 0x00007610ff5a7816 */ /* 0x001fca0000000045 */
[----:B------:R-:W-:Y:S02]  /*5030*/  FMUL.FTZ R69, R90, R111 ;  /* 0x0000006f5a457220 */ /* 0x000fe40000410000 */
[----:B--2---:R-:W-:Y:S02]  /*5040*/  FFMA.FTZ R68, R68, R101, 1.1641532182693481445e-10 ;  /* 0x2f00000044447423 */ /* 0x004fe40000010065 */
[----:B------:R-:W-:-:S03]  /*5050*/  FMUL.FTZ R69, R69, c[0x0][0x1e8] ;  /* 0x00007a0045457a20 */ /* 0x000fc60000410000 */
[----:B------:R-:W-:Y:S02]  /*5060*/  FSETP.GTU.FTZ.AND P2, PT, R68, c[0x0][0x1e4], PT ;  /* 0x0000790044007a0b */ /* 0x000fe40003f5c000 */
[----:B------:R-:W-:Y:S02]  /*5070*/  @P0 PRMT R68, RZ, 0x7610, R105 ;  /* 0x00007610ff440816 */ /* 0x000fe40000000069 */
        /* <DEDUP_REMOVED lines=12> */
.L_x_7013:
[----:B------:R-:W-:Y:S02]  /*5140*/  IMAD.MOV.U32 R98, RZ, RZ, R110 ;  /* 0x000000ffff627224 */ /* 0x000fe400078e006e */
.L_x_7014:
[----:B------:R-:W-:Y:S05]  /*5150*/  BSYNC B1 ;  /* 0x0000000000017941 */ /* 0x000fea0003800000 */
.L_x_7012:
        /* <DEDUP_REMOVED lines=16> */
.L_x_7018:
[----:B------:R-:W-:Y:S05]  /*5260*/  BSYNC B2 ;  /* 0x0000000000027941 */ /* 0x000fea0003800000 */
.L_x_7017:
        /* <DEDUP_REMOVED lines=44> */
.L_x_7016:
[----:B------:R-:W-:Y:S05]  /*5530*/  BSYNC B1 ;  /* 0x0000000000017941 */ /* 0x000fea0003800000 */
.L_x_7015:
[----:B------:R0:W2:Y:S01]  /*5540*/  I2F.U32 R90, R98 ;  /* 0x00000062005a7306 */ /* 0x0000a20000201000 */
[----:B------:R-:W-:Y:S01]  /*5550*/  ISETP.NE.AND P4, PT, R68, 0x1, PT ;  /* 0x000000014400780c */ /* 0x000fe20003f85270 */
[----:B------:R-:W-:Y:S01]  /*5560*/  BSSY B1, `(.L_x_7019) ;  /* 0x0000014000017945 */ /* 0x000fe20003800000 */
        /* <DEDUP_REMOVED lines=18> */
.L_x_7020:
[----:B------:R-:W-:Y:S02]  /*5690*/  IMAD.MOV.U32 R98, RZ, RZ, R110 ;  /* 0x000000ffff627224 */ /* 0x000fe400078e006e */
.L_x_7021:
[----:B------:R-:W-:Y:S05]  /*56a0*/  BSYNC B1 ;  /* 0x0000000000017941 */ /* 0x000fea0003800000 */
.L_x_7019:
        /* <DEDUP_REMOVED lines=16> */
.L_x_7025:
[----:B------:R-:W-:Y:S05]  /*57b0*/  BSYNC B2 ;  /* 0x0000000000027941 */ /* 0x000fea0003800000 */
.L_x_7024:
        /* <DEDUP_REMOVED lines=37> */
[----:B------:R-:W-:-:S04]  /*5a10*/  IMAD.MOV.U32 R69, RZ, RZ, RZ ;  /* 0x000000ffff457224 */ /* 0x000fc800078e00ff */
[----:B------:R-:W-:-:S04]  /*5a20*/  IMAD.WIDE.U32 R124, R124, -0x2daee0ad, RZ ;  /* 0xd2511f537c7c7825 */ /* 0x000fc800078e00ff */
[----:B------:R-:W-:Y:S01]  /*5a30*/  IMAD.MOV.U32 R122, RZ, RZ, R124 ;  /* 0x000000ffff7a7224 */ /* 0x000fe200078e007c */
[----:B------:R-:W-:Y:S01]  /*5a40*/  LOP3.LUT R112, R125, UR26, R130, 0x96, !PT ;  /* 0x0000001a7d707c12 */ /* 0x000fe2000f8e9682 */
[----:B------:R-:W-:-:S04]  /*5a50*/  IMAD.WIDE.U32 R130, R131, -0x326172a9, RZ ;  /* 0xcd9e8d5783827825 */ /* 0x000fc800078e00ff */
[----:B------:R-:W-:Y:S01]  /*5a60*/  IMAD.MOV.U32 R110, RZ, RZ, R130 ;  /* 0x000000ffff6e7224 */ /* 0x000fe200078e0082 */
[----:B------:R-:W-:Y:S02]  /*5a70*/  LOP3.LUT R103, R131, UR25, R68, 0x96, !PT ;  /* 0x0000001983677c12 */ /* 0x000fe4000f8e9644 */
.L_x_7023:
[----:B------:R-:W-:Y:S05]  /*5a80*/  BSYNC B1 ;  /* 0x0000000000017941 */ /* 0x000fea0003800000 */
.L_x_7022:
        /* <DEDUP_REMOVED lines=21> */
.L_x_7027:
[----:B------:R-:W-:Y:S02]  /*5be0*/  IMAD.MOV.U32 R70, RZ, RZ, R110 ;  /* 0x000000ffff467224 */ /* 0x000fe400078e006e */
.L_x_7028:
[----:B------:R-:W-:Y:S05]  /*5bf0*/  BSYNC B1 ;  /* 0x0000000000017941 */ /* 0x000fea0003800000 */
.L_x_7026:
        /* <DEDUP_REMOVED lines=16> */
.L_x_7032:
[----:B------:R-:W-:Y:S05]  /*5d00*/  BSYNC B2 ;  /* 0x0000000000027941 */ /* 0x000fea0003800000 */
.L_x_7031:
        /* <DEDUP_REMOVED lines=44> */
.L_x_7030:
[----:B------:R-:W-:Y:S05]  /*5fd0*/  BSYNC B1 ;  /* 0x0000000000017941 */ /* 0x000fea0003800000 */
.L_x_7029:
        /* <DEDUP_REMOVED lines=21> */
.L_x_7034:
[----:B------:R-:W-:Y:S02]  /*6130*/  IMAD.MOV.U32 R70, RZ, RZ, R110 ;  /* 0x000000ffff467224 */ /* 0x000fe400078e006e */
.L_x_7035:
[----:B------:R-:W-:Y:S05]  /*6140*/  BSYNC B1 ;  /* 0x0000000000017941 */ /* 0x000fea0003800000 */
.L_x_7033:
        /* <DEDUP_REMOVED lines=18> */
.L_x_7039:
[----:B------:R-:W-:Y:S05]  /*6270*/  BSYNC B2 ;  /* 0x0000000000027941 */ /* 0x000fea0003800000 */
.L_x_7038:
        /* <DEDUP_REMOVED lines=43> */
[----:B------:R-:W-:Y:S02]  /*6530*/  LOP3.LUT R103, R125, UR25, R68, 0x96, !PT ;  /* 0x000000197d677c12 */ /* 0x000fe4000f8e9644 */
.L_x_7037:
[----:B------:R-:W-:Y:S05]  /*6540*/  BSYNC B1 ;  /* 0x0000000000017941 */ /* 0x000fea0003800000 */
.L_x_7036:
[----:B------:R0:W2:Y:S01]  /*6550*/  I2F.U32 R68, R70 ;  /* 0x0000004600447306 */ /* 0x0000a20000201000 */
[----:B------:R-:W-:Y:S02]  /*6560*/  SEL R124, RZ, 0x10000, P5 ;  /* 0x00010000ff7c7807 */ /* 0x000fe40002800000 */
[----:B------:R-:W-:Y:S02]  /*6570*/  SEL R133, RZ, 0x1, P3 ;  /* 0x00000001ff857807 */ /* 0x000fe40001800000 */
[----:B------:R-:W-:Y:S02]  /*6580*/  ISETP.NE.AND P5, PT, R134, RZ, PT ;  /* 0x000000ff8600720c */ /* 0x000fe40003fa5270 */
[----:B0-----:R-:W-:-:S05]  /*6590*/  PRMT R70, RZ, 0x7610, R71 ;  /* 0x00007610ff467816 */ /* 0x001fca0000000047 */
[----:B------:R-:W-:Y:S01]  /*65a0*/  FMUL.FTZ R69, R70, R111 ;  /* 0x0000006f46457220 */ /* 0x000fe20000410000 */
[----:B------:R-:W-:Y:S01]  /*65b0*/  F2FP.BF16.PACK_AB R70, R97, R90 ;  /* 0x0000005a6146723e */ /* 0x000fe200000010ff */
[----:B--2---:R-:W-:Y:S02]  /*65c0*/  FFMA.FTZ R68, R68, R101, 1.1641532182693481445e-10 ;  /* 0x2f00000044447423 */ /* 0x004fe40000010065 */
[----:B------:R-:W-:-:S03]  /*65d0*/  FMUL.FTZ R69, R69, c[0x0][0x1e8] ;  /* 0x00007a0045457a20 */ /* 0x000fc60000410000 */
[----:B------:R-:W-:Y:S02]  /*65e0*/  FSETP.GTU.FTZ.AND P6, PT, R68, c[0x0][0x1e4], PT ;  /* 0x0000790044007a0b */ /* 0x000fe40003fdc000 */
[----:B------:R-:W-:Y:S02]  /*65f0*/  @P0 PRMT R68, RZ, 0x7610, R107 ;  /* 0x00007610ff440816 */ /* 0x000fe4000000006b */
[----:B------:R-:W-:Y:S02]  /*6600*/  FSEL R101, R69, RZ, !P6 ;  /* 0x000000ff45657208 */ /* 0x000fe40007000000 */
[----:B------:R-:W-:Y:S02]  /*6610*/  SEL R125, RZ, 0x1000000, P6 ;  /* 0x01000000ff7d7807 */ /* 0x000fe40003000000 */
[----:B------:R-:W-:Y:S01]  /*6620*/  F2FP.BF16.PACK_AB R69, R89, R88 ;  /* 0x000000585945723e */ /* 0x000fe200000010ff */
[----:B------:R-:W-:Y:S01]  /*6630*/  @P0 FADD.FTZ R101, R68, R101 ;  /* 0x0000006544650221 */ /* 0x000fe20000010000 */
[----:B------:R-:W-:-:S02]  /*6640*/  LEA R130, P0, R115, c[0x0][0x188], 0x4 ;  /* 0x0000620073827a11 */ /* 0x000fc400078020ff */
[----:B------:R-:W-:Y:S02]  /*6650*/  F2FP.BF16.PACK_AB R68, R87, R80 ;  /* 0x000000505744723e */ /* 0x000fe400000010ff */
[----:B------:R-:W-:Y:S02]  /*6660*/  LEA.HI.X R131, R115, c[0x0][0x18c], RZ, 0x4, P0 ;  /* 0x0000630073837a11 */ /* 0x000fe400000f24ff */
[----:B------:R-:W-:Y:S02]  /*6670*/  ISETP.NE.AND P0, PT, R129, RZ, PT ;  /* 0x000000ff8100720c */ /* 0x000fe40003f05270 */
[----:B------:R-:W-:Y:S02]  /*6680*/  SEL R129, RZ, 0x100, P4 ;  /* 0x00000100ff817807 */ /* 0x000fe40002000000 */
[----:B------:R-:W-:Y:S02]  /*6690*/  F2FP.BF16.PACK_AB R71, R101, R98 ;  /* 0x000000626547723e */ /* 0x000fe400000010ff */
[----:B------:R-:W-:-:S02]  /*66a0*/  LOP3.LUT R129, R129, R125, R124, 0xfe, !PT ;  /* 0x0000007d81817212 */ /* 0x000fc400078efe7c */
        /* <DEDUP_REMOVED lines=16> */
.L_x_6983:
[----:B------:R-:W-:Y:S05]  /*67b0*/  BSYNC B0 ;  /* 0x0000000000007941 */ /* 0x000fea0003800000 */
.L_x_6982:
[----:B------:R-:W-:Y:S01]  /*67c0*/  ISETP.NE.AND P0, PT, R127, RZ, PT ;  /* 0x000000ff7f00720c */ /* 0x000fe20003f05270 */
        /* <DEDUP_REMOVED lines=22> */
.L_x_7043:
[----:B0-----:R-:W-:Y:S02]  /*6930*/  IMAD.MOV.U32 R84, RZ, RZ, R110 ;  /* 0x000000ffff547224 */ /* 0x001fe400078e006e */
.L_x_7044:
[----:B------:R-:W-:Y:S05]  /*6940*/  BSYNC B1 ;  /* 0x0000000000017941 */ /* 0x000fea0003800000 */
.L_x_7042:
        /* <DEDUP_REMOVED lines=16> */
.L_x_7048:
[----:B------:R-:W-:Y:S05]  /*6a50*/  BSYNC B2 ;  /* 0x0000000000027941 */ /* 0x000fea0003800000 */
.L_x_7047:
        /* <DEDUP_REMOVED lines=9> */
[----:B------:R-:W-:Y:S02]  /*6af0*/  LOP3.LUT R83, R83, UR10, R91, 0x96, !PT ;  /* 0x0000000a53537c12 */ /* 0x000fe4000f8e965b */
[----:B------:R-:W-:Y:S02]  /*6b00*/  MOV R81, RZ ;  /* 0x000000ff00517202 */ /* 0x000fe40000000f00 */
        /* <DEDUP_REMOVED lines=33> */
.L_x_7046:
[----:B------:R-:W-:Y:S05]  /*6d20*/  BSYNC B1 ;  /* 0x0000000000017941 */ /* 0x000fea0003800000 */
.L_x_7045:
        /* <DEDUP_REMOVED lines=23> */
.L_x_7050:
[----:B------:R-:W-:Y:S02]  /*6ea0*/  MOV R84, R110 ;  /* 0x0000006e00547202 */ /* 0x000fe40000000f00 */
.L_x_7051:
[----:B------:R-:W-:Y:S05]  /*6eb0*/  BSYNC B1 ;  /* 0x0000000000017941 */ /* 0x000fea0003800000 */
.L_x_7049:
        /* <DEDUP_REMOVED lines=16> */
.L_x_7055:
[----:B------:R-:W-:Y:S05]  /*6fc0*/  BSYNC B2 ;  /* 0x0000000000027941 */ /* 0x000fea0003800000 */
.L_x_7054:
        /* <DEDUP_REMOVED lines=42> */
[----:B------:R-:W-:Y:S02]  /*7270*/  LOP3.LUT R112, R83, UR26, R130, 0x96, !PT ;  /* 0x0000001a53707c12 */ /* 0x000fe4000f8e9682 */
[----:B------:R-:W-:Y:S02]  /*7280*/  MOV R122, R82 ;  /* 0x00000052007a7202 */ /* 0x000fe40000000f00 */
.L_x_7053:
[----:B------:R-:W-:Y:S05]  /*7290*/  BSYNC B1 ;  /* 0x0000000000017941 */ /* 0x000fea0003800000 */
.L_x_7052:
[----:B------:R-:W0:Y:S01]  /*72a0*/  I2F.U32 R81, R84 ;  /* 0x0000005400517306 */ /* 0x000e220000201000 */
[----:B------:R-:W-:Y:S01]  /*72b0*/  PRMT R68, RZ, 0x7610, R68 ;  /* 0x00007610ff447816 */ /* 0x000fe20000000044 */
[----:B------:R-:W-:Y:S04]  /*72c0*/  BSSY B1, `(.L_x_7056) ;  /* 0x0000015000017945 */ /* 0x000fe80003800000 */
[----:B------:R-:W-:-:S04]  /*72d0*/  FMUL.FTZ R68, R68, R111 ;  /* 0x0000006f44447220 */ /* 0x000fc80000410000 */
[----:B------:R-:W-:Y:S02]  /*72e0*/  FMUL.FTZ R68, R68, c[0x0][0x1e8] ;  /* 0x00007a0044447a20 */ /* 0x000fe40000410000 */
[----:B0-----:R-:W-:-:S05]  /*72f0*/  FFMA.FTZ R81, R81, R100, 1.1641532182693481445e-10 ;  /* 0x2f00000051517423 */ /* 0x001fca0000010064 */
[----:B------:R-:W-:Y:S02]  /*7300*/  FSETP.GTU.FTZ.AND P1, PT, R81, c[0x0][0x1e4], PT ;  /* 0x0000790051007a0b */ /* 0x000fe40003f3c000 */
[----:B------:R-:W-:Y:S02]  /*7310*/  @P0 PRMT R81, RZ, 0x7610, R104 ;  /* 0x00007610ff510816 */ /* 0x000fe40000000068 */
        /* <DEDUP_REMOVED lines=14> */
.L_x_7057:
[----:B------:R-:W-:Y:S02]  /*7400*/  MOV R83, R110 ;  /* 0x0000006e00537202 */ /* 0x000fe40000000f00 */
.L_x_7058:
[----:B------:R-:W-:Y:S05]  /*7410*/  BSYNC B1 ;  /* 0x0000000000017941 */ /* 0x000fea0003800000 */
.L_x_7056:
        /* <DEDUP_REMOVED lines=16> */
.L_x_7062:
[----:B------:R-:W-:Y:S05]  /*7520*/  BSYNC B2 ;  /* 0x0000000000027941 */ /* 0x000fea0003800000 */
.L_x_7061:
        /* <DEDUP_REMOVED lines=44> */
.L_x_7060:
[----:B------:R-:W-:Y:S05]  /*77f0*/  BSYNC B1 ;  /* 0x0000000000017941 */ /* 0x000fea0003800000 */
.L_x_7059:
        /* <DEDUP_REMOVED lines=21> */
.L_x_7064:
[----:B------:R-:W-:Y:S02]  /*7950*/  MOV R83, R110 ;  /* 0x0000006e00537202 */ /* 0x000fe40000000f00 */
.L_x_7065:
[----:B------:R-:W-:Y:S05]  /*7960*/  BSYNC B1 ;  /* 0x0000000000017941 */ /* 0x000fea0003800000 */
.L_x_7063:
        /* <DEDUP_REMOVED lines=16> */
.L_x_7069:
[----:B------:R-:W-:Y:S05]  /*7a70*/  BSYNC B2 ;  /* 0x0000000000027941 */ /* 0x000fea0003800000 */
.L_x_7068:
        /* <DEDUP_REMOVED lines=44> */
.L_x_7067:
[----:B------:R-:W-:Y:S05]  /*7d40*/  BSYNC B1 ;  /* 0x0000000000017941 */ /* 0x000fea0003800000 */
.L_x_7066:
        /* <DEDUP_REMOVED lines=21> */
.L_x_7071:
[----:B------:R-:W-:Y:S02]  /*7ea0*/  MOV R92, R110 ;  /* 0x0000006e005c7202 */ /* 0x000fe40000000f00 */
.L_x_7072:
[----:B------:R-:W-:Y:S05]  /*7eb0*/  BSYNC B1 ;  /* 0x0000000000017941 */ /* 0x000fea0003800000 */
.L_x_7070:
        /* <DEDUP_REMOVED lines=16> */
.L_x_7076:
[----:B------:R-:W-:Y:S05]  /*7fc0*/  BSYNC B2 ;  /* 0x0000000000027941 */ /* 0x000fea0003800000 */
.L_x_7075:
        /* <DEDUP_REMOVED lines=44> */
.L_x_7074:
[----:B------:R-:W-:Y:S05]  /*8290*/  BSYNC B1 ;  /* 0x0000000000017941 */ /* 0x000fea0003800000 */
.L_x_7073:
[----:B------:R0:W2:Y:S01]  /*82a0*/  I2F.U32 R69, R92 ;  /* 0x0000005c00457306 */ /* 0x0000a20000201000 */
[----:B------:R-:W-:Y:S01]  /*82b0*/  ISETP.NE.AND P4, PT, R68, 0x1, PT ;  /* 0x000000014400780c */ /* 0x000fe20003f85270 */
[----:B------:R-:W-:Y:S01]  /*82c0*/  BSSY B1, `(.L_x_7077) ;  /* 0x0000014000017945 */ /* 0x000fe20003800000 */
[----:B0-----:R-:W-:-:S05]  /*82d0*/  PRMT R92, RZ, 0x5410, R70 ;  /* 0x00005410ff5c7816 */ /* 0x001fca0000000046 */
[----:B------:R-:W-:Y:S01]  /*82e0*/  FMUL.FTZ R83, R92, R111 ;  /* 0x0000006f5c537220 */ /* 0x000fe20000410000 */
[----:B------:R-:W-:Y:S01]  /*82f0*/  @P0 PRMT R92, RZ, 0x5410, R106 ;  /* 0x00005410ff5c0816 */ /* 0x000fe2000000006a */
[----:B--2---:R-:W-:Y:S02]  /*8300*/  FFMA.FTZ R69, R69, R100, 1.1641532182693481445e-10 ;  /* 0x2f00000045457423 */ /* 0x004fe40000010064 */
[----:B------:R-:W-:-:S03]  /*8310*/  FMUL.FTZ R83, R83, c[0x0][0x1e8] ;  /* 0x00007a0053537a20 */ /* 0x000fc60000410000 */
        /* <DEDUP_REMOVED lines=13> */
.L_x_7078:
[----:B------:R-:W-:Y:S02]  /*83f0*/  IMAD.MOV.U32 R91, RZ, RZ, R110 ;  /* 0x000000ffff5b7224 */ /* 0x000fe400078e006e */
.L_x_7079:
[----:B------:R-:W-:Y:S05]  /*8400*/  BSYNC B1 ;  /* 0x0000000000017941 */ /* 0x000fea0003800000 */
.L_x_7077:
        /* <DEDUP_REMOVED lines=16> */
.L_x_7083:
[----:B------:R-:W-:Y:S05]  /*8510*/  BSYNC B2 ;  /* 0x0000000000027941 */ /* 0x000fea0003800000 */
.L_x_7082:
        /* <DEDUP_REMOVED lines=37> */
[----:B------:R-:W-:-:S04]  /*8770*/  HFMA2.MMA R69, -RZ, RZ, 0, 0 ;  /* 0x00000000ff457435 */ /* 0x000fc800000001ff */
[----:B------:R-:W-:-:S04]  /*8780*/  IMAD.WIDE.U32 R124, R124, -0x2daee0ad, RZ ;  /* 0xd2511f537c7c7825 */ /* 0x000fc800078e00ff */
[----:B------:R-:W-:Y:S01]  /*8790*/  IMAD.MOV.U32 R122, RZ, RZ, R124 ;  /* 0x000000ffff7a7224 */ /* 0x000fe200078e007c */
[----:B------:R-:W-:Y:S01]  /*87a0*/  LOP3.LUT R112, R125, UR26, R130, 0x96, !PT ;  /* 0x0000001a7d707c12 */ /* 0x000fe2000f8e9682 */
[----:B------:R-:W-:-:S04]  /*87b0*/  IMAD.WIDE.U32 R130, R131, -0x326172a9, RZ ;  /* 0xcd9e8d5783827825 */ /* 0x000fc800078e00ff */
[----:B------:R-:W-:Y:S01]  /*87c0*/  IMAD.MOV.U32 R110, RZ, RZ, R130 ;  /* 0x000000ffff6e7224 */ /* 0x000fe200078e0082 */
[----:B------:R-:W-:Y:S02]  /*87d0*/  LOP3.LUT R103, R131, UR25, R68, 0x96, !PT ;  /* 0x0000001983677c12 */ /* 0x000fe4000f8e9644 */
.L_x_7081:
[----:B------:R-:W-:Y:S05]  /*87e0*/  BSYNC B1 ;  /* 0x0000000000017941 */ /* 0x000fea0003800000 */
.L_x_7080:
        /* <DEDUP_REMOVED lines=21> */
.L_x_7085:
[----:B------:R-:W-:Y:S02]  /*8940*/  MOV R70, R110 ;  /* 0x0000006e00467202 */ /* 0x000fe40000000f00 */
.L_x_7086:
[----:B------:R-:W-:Y:S05]  /*8950*/  BSYNC B1 ;  /* 0x0000000000017941 */ /* 0x000fea0003800000 */
.L_x_7084:
        /* <DEDUP_REMOVED lines=16> */
.L_x_7090:
[----:B------:R-:W-:Y:S05]  /*8a60*/  BSYNC B2 ;  /* 0x0000000000027941 */ /* 0x000fea0003800000 */
.L_x_7089:
        /* <DEDUP_REMOVED lines=42> */
[----:B------:R-:W-:Y:S01]  /*8d10*/  IMAD.MOV.U32 R68, RZ, RZ, RZ ;  /* 0x000000ffff447224 */ /* 0x000fe200078e00ff */
[----:B------:R-:W-:Y:S02]  /*8d20*/  MOV R110, R130 ;  /* 0x00000082006e7202 */ /* 0x000fe40000000f00 */
.L_x_7088:
[----:B------:R-:W-:Y:S05]  /*8d30*/  BSYNC B1 ;  /* 0x0000000000017941 */ /* 0x000fea0003800000 */
.L_x_7087:
[----:B------:R0:W2:Y:S01]  /*8d40*/  I2F.U32 R69, R70 ;  /* 0x0000004600457306 */ /* 0x0000a20000201000 */
[C---:B------:R-:W-:Y:S01]  /*8d50*/  ISETP.NE.AND P6, PT, R68.reuse, 0x1, PT ;  /* 0x000000014400780c */ /* 0x040fe20003fc5270 */
[----:B------:R-:W-:Y:S01]  /*8d60*/  BSSY B1, `(.L_x_7091) ;  /* 0x0000014000017945 */ /* 0x000fe20003800000 */
[----:B------:R-:W-:Y:S02]  /*8d70*/  IADD3 R121, R68, 0x1, RZ ;  /* 0x0000000144797810 */ /* 0x000fe40007ffe0ff */
[----:B0-----:R-:W-:-:S05]  /*8d80*/  PRMT R70, RZ, 0x5410, R71 ;  /* 0x00005410ff467816 */ /* 0x001fca0000000047 */
[----:B------:R-:W-:Y:S01]  /*8d90*/  FMUL.FTZ R91, R70, R111 ;  /* 0x0000006f465b7220 */ /* 0x000fe20000410000 */
[----:B------:R-:W-:Y:S01]  /*8da0*/  @P0 PRMT R70, RZ, 0x5410, R107 ;  /* 0x00005410ff460816 */ /* 0x000fe2000000006b */
[----:B--2---:R-:W-:Y:S02]  /*8db0*/  FFMA.FTZ R69, R69, R100, 1.1641532182693481445e-10 ;  /* 0x2f00000045457423 */ /* 0x004fe40000010064 */
[----:B------:R-:W-:-:S03]  /*8dc0*/  FMUL.FTZ R91, R91, c[0x0][0x1e8] ;  /* 0x00007a005b5b7a20 */ /* 0x000fc60000410000 */
[----:B------:R-:W-:-:S04]  /*8dd0*/  FSETP.GTU.FTZ.AND P5, PT, R69, c[0x0][0x1e4], PT ;  /* 0x0000790045007a0b */ /* 0x000fc80003fbc000 */
        /* <DEDUP_REMOVED lines=11> */
.L_x_7092:
[----:B------:R-:W-:Y:S02]  /*8e90*/  IMAD.MOV.U32 R70, RZ, RZ, R110 ;  /* 0x000000ffff467224 */ /* 0x000fe400078e006e */
.L_x_7093:
[----:B------:R-:W-:Y:S05]  /*8ea0*/  BSYNC B1 ;  /* 0x0000000000017941 */ /* 0x000fea0003800000 */
.L_x_7091:
        /* <DEDUP_REMOVED lines=18> */
.L_x_7097:
[----:B------:R-:W-:Y:S05]  /*8fd0*/  BSYNC B2 ;  /* 0x0000000000027941 */ /* 0x000fea0003800000 */
.L_x_7096:
        /* <DEDUP_REMOVED lines=9> */
[----:B------:R-:W-:Y:S01]  /*9070*/  LOP3.LUT R69, R69, UR10, R121, 0x96, !PT ;  /* 0x0000000a45457c12 */ /* 0x000fe2000f8e9679 */
[----:B------:R-:W-:-:S03]  /*9080*/  HFMA2.MMA R121, -RZ, RZ, 0, 0 ;  /* 0x00000000ff797435 */ /* 0x000fc600000001ff */
        /* <DEDUP_REMOVED lines=33> */
.L_x_7095:
[----:B------:R-:W-:Y:S05]  /*92a0*/  BSYNC B1 ;  /* 0x0000000000017941 */ /* 0x000fea0003800000 */
.L_x_7094:
[----:B------:R0:W2:Y:S01]  /*92b0*/  I2F.U32 R69, R70 ;  /* 0x0000004600457306 */ /* 0x0000a20000201000 */
[----:B------:R-:W-:Y:S02]  /*92c0*/  PRMT R68, RZ, 0x7610, R71 ;  /* 0x00007610ff447816 */ /* 0x000fe40000000047 */
[----:B------:R-:W-:Y:S02]  /*92d0*/  SEL R124, RZ, 0x10000, P5 ;  /* 0x00010000ff7c7807 */ /* 0x000fe40002800000 */
[----:B------:R-:W-:Y:S01]  /*92e0*/  SEL R133, RZ, 0x1, P3 ;  /* 0x00000001ff857807 */ /* 0x000fe20001800000 */
[----:B------:R-:W-:Y:S01]  /*92f0*/  FMUL.FTZ R68, R68, R111 ;  /* 0x0000006f44447220 */ /* 0x000fe20000410000 */
[----:B------:R-:W-:Y:S02]  /*9300*/  ISETP.NE.AND P5, PT, R134, RZ, PT ;  /* 0x000000ff8600720c */ /* 0x000fe40003fa5270 */
[----:B0-----:R-:W-:Y:S01]  /*9310*/  F2FP.BF16.PACK_AB R70, R92, R83 ;  /* 0x000000535c46723e */ /* 0x001fe200000010ff */
[----:B------:R-:W-:-:S02]  /*9320*/  FMUL.FTZ R68, R68, c[0x0][0x1e8] ;  /* 0x00007a0044447a20 */ /* 0x000fc40000410000 */
[----:B--2---:R-:W-:-:S05]  /*9330*/  FFMA.FTZ R69, R69, R100, 1.1641532182693481445e-10 ;  /* 0x2f00000045457423 */ /* 0x004fca0000010064 */
        /* <DEDUP_REMOVED lines=29> */
.L_x_7041:
[----:B------:R-:W-:Y:S05]  /*9510*/  BSYNC B0 ;  /* 0x0000000000007941 */ /* 0x000fea0003800000 */
.L_x_7040:
        /* <DEDUP_REMOVED lines=23> */
.L_x_7101:
[----:B0-----:R-:W-:Y:S02]  /*9690*/  IMAD.MOV.U32 R96, RZ, RZ, R110 ;  /* 0x000000ffff607224 */ /* 0x001fe400078e006e */
.L_x_7102:
[----:B------:R-:W-:Y:S05]  /*96a0*/  BSYNC B1 ;  /* 0x0000000000017941 */ /* 0x000fea0003800000 */
.L_x_7100:
        /* <DEDUP_REMOVED lines=16> */
.L_x_7106:
[----:B------:R-:W-:Y:S05]  /*97b0*/  BSYNC B2 ;  /* 0x0000000000027941 */ /* 0x000fea0003800000 */
.L_x_7105:
        /* <DEDUP_REMOVED lines=44> */
.L_x_7104:
[----:B------:R-:W-:Y:S05]  /*9a80*/  BSYNC B1 ;  /* 0x0000000000017941 */ /* 0x000fea0003800000 */
.L_x_7103:
        /* <DEDUP_REMOVED lines=23> */
.L_x_7108:
[----:B------:R-:W-:Y:S02]  /*9c00*/  MOV R96, R110 ;  /* 0x0000006e00607202 */ /* 0x000fe40000000f00 */
.L_x_7109:
[----:B------:R-:W-:Y:S05]  /*9c10*/  BSYNC B1 ;  /* 0x0000000000017941 */ /* 0x000fea0003800000 */
.L_x_7107:
        /* <DEDUP_REMOVED lines=16> */
.L_x_7113:
[----:B------:R-:W-:Y:S05]  /*9d20*/  BSYNC B2 ;  /* 0x0000000000027941 */ /* 0x000fea0003800000 */
.L_x_7112:
        /* <DEDUP_REMOVED lines=43> */
[----:B------:R-:W-:Y:S02]  /*9fe0*/  LOP3.LUT R112, R95, UR26, R124, 0x96, !PT ;  /* 0x0000001a5f707c12 */ /* 0x000fe4000f8e967c */
.L_x_7111:
[----:B------:R-:W-:Y:S05]  /*9ff0*/  BSYNC B1 ;  /* 0x0000000000017941 */ /* 0x000fea0003800000 */
.L_x_7110:
        /* <DEDUP_REMOVED lines=22> */
.L_x_7115:
[----:B------:R-:W-:Y:S02]  /*a160*/  IMAD.MOV.U32 R95, RZ, RZ, R110 ;  /* 0x000000ffff5f7224 */ /* 0x000fe400078e006e */
.L_x_7116:
[----:B------:R-:W-:Y:S05]  /*a170*/  BSYNC B1 ;  /* 0x0000000000017941 */ /* 0x000fea0003800000 */
.L_x_7114:
        /* <DEDUP_REMOVED lines=16> */
.L_x_7120:
[----:B------:R-:W-:Y:S05]  /*a280*/  BSYNC B2 ;  /* 0x0000000000027941 */ /* 0x000fea0003800000 */
.L_x_7119:
        /* <DEDUP_REMOVED lines=44> */
.L_x_7118:
[----:B------:R-:W-:Y:S05]  /*a550*/  BSYNC B1 ;  /* 0x0000000000017941 */ /* 0x000fea0003800000 */
.L_x_7117:
        /* <DEDUP_REMOVED lines=21> */
.L_x_7122:
[----:B------:R-:W-:Y:S02]  /*a6b0*/  MOV R95, R110 ;  /* 0x0000006e005f7202 */ /* 0x000fe40000000f00 */
.L_x_7123:
[----:B------:R-:W-:Y:S05]  /*a6c0*/  BSYNC B1 ;  /* 0x0000000000017941 */ /* 0x000fea0003800000 */
.L_x_7121:
        /* <DEDUP_REMOVED lines=16> */
.L_x_7127:
[----:B------:R-:W-:Y:S05]  /*a7d0*/  BSYNC B2 ;  /* 0x0000000000027941 */ /* 0x000fea0003800000 */
.L_x_7126:
        /* <DEDUP_REMOVED lines=43> */
[----:B------:R-:W-:Y:S02]  /*aa90*/  LOP3.LUT R112, R125, UR26, R130, 0x96, !PT ;  /* 0x0000001a7d707c12 */ /* 0x000fe4000f8e9682 */
.L_x_7125:
[----:B------:R-:W-:Y:S05]  /*aaa0*/  BSYNC B1 ;  /* 0x0000000000017941 */ /* 0x000fea0003800000 */
.L_x_7124:
        /* <DEDUP_REMOVED lines=21> */
.L_x_7129:
[----:B------:R-:W-:Y:S02]  /*ac00*/  IMAD.MOV.U32 R121, RZ, RZ, R110 ;  /* 0x000000ffff797224 */ /* 0x000fe400078e006e */
.L_x_7130:
[----:B------:R-:W-:Y:S05]  /*ac10*/  BSYNC B1 ;  /* 0x0000000000017941 */ /* 0x000fea0003800000 */
.L_x_7128:
        /* <DEDUP_REMOVED lines=16> */
.L_x_7134:
[----:B------:R-:W-:Y:S05]  /*ad20*/  BSYNC B2 ;  /* 0x0000000000027941 */ /* 0x000fea0003800000 */
.L_x_7133:
        /* <DEDUP_REMOVED lines=44> */
.L_x_7132:
[----:B------:R-:W-:Y:S05]  /*aff0*/  BSYNC B1 ;  /* 0x0000000000017941 */ /* 0x000fea0003800000 */
.L_x_7131:
        /* <DEDUP_REMOVED lines=21> */
.L_x_7136:
[----:B------:R-:W-:Y:S02]  /*b150*/  MOV R99, R110 ;  /* 0x0000006e00637202 */ /* 0x000fe40000000f00 */
.L_x_7137:
[----:B------:R-:W-:Y:S05]  /*b160*/  BSYNC B1 ;  /* 0x0000000000017941 */ /* 0x000fea0003800000 */
.L_x_7135:
        /* <DEDUP_REMOVED lines=16> */
.L_x_7141:
[----:B------:R-:W-:Y:S05]  /*b270*/  BSYNC B2 ;  /* 0x0000000000027941 */ /* 0x000fea0003800000 */
.L_x_7140:
        /* <DEDUP_REMOVED lines=41> */
[----:B------:R-:W-:-:S05]  /*b510*/  IMAD.WIDE.U32 R124, R125, -0x326172a9, RZ ;  /* 0xcd9e8d577d7c7825 */ /* 0x000fca00078e00ff */
[----:B------:R-:W-:Y:S02]  /*b520*/  LOP3.LUT R103, R125, UR25, R68, 0x96, !PT ;  /* 0x000000197d677c12 */ /* 0x000fe4000f8e9644 */
[----:B------:R-:W-:Y:S02]  /*b530*/  MOV R110, R124 ;  /* 0x0000007c006e7202 */ /* 0x000fe40000000f00 */
.L_x_7139:
[----:B------:R-:W-:Y:S05]  /*b540*/  BSYNC B1 ;  /* 0x0000000000017941 */ /* 0x000fea0003800000 */
.L_x_7138:
        /* <DEDUP_REMOVED lines=21> */
.L_x_7143:
[----:B------:R-:W-:Y:S02]  /*b6a0*/  IMAD.MOV.U32 R70, RZ, RZ, R110 ;  /* 0x000000ffff467224 */ /* 0x000fe400078e006e */
.L_x_7144:
[----:B------:R-:W-:Y:S05]  /*b6b0*/  BSYNC B1 ;  /* 0x0000000000017941 */ /* 0x000fea0003800000 */
.L_x_7142:
        /* <DEDUP_REMOVED lines=16> */
.L_x_7148:
[----:B------:R-:W-:Y:S05]  /*b7c0*/  BSYNC B2 ;  /* 0x0000000000027941 */ /* 0x000fea0003800000 */
.L_x_7147:
        /* <DEDUP_REMOVED lines=43> */
[----:B------:R-:W-:-:S06]  /*ba80*/  HFMA2.MMA R68, -RZ, RZ, 0, 0 ;  /* 0x00000000ff447435 */ /* 0x000fcc00000001ff */
.L_x_7146:
[----:B------:R-:W-:Y:S05]  /*ba90*/  BSYNC B1 ;  /* 0x0000000000017941 */ /* 0x000fea0003800000 */
.L_x_7145:
        /* <DEDUP_REMOVED lines=21> */
.L_x_7150:
[----:B------:R-:W-:Y:S02]  /*bbf0*/  MOV R70, R110 ;  /* 0x0000006e00467202 */ /* 0x000fe40000000f00 */
.L_x_7151:
[----:B------:R-:W-:Y:S05]  /*bc00*/  BSYNC B1 ;  /* 0x0000000000017941 */ /* 0x000fea0003800000 */
.L_x_7149:
        /* <DEDUP_REMOVED lines=18> */
.L_x_7155:
[----:B------:R-:W-:Y:S05]  /*bd30*/  BSYNC B2 ;  /* 0x0000000000027941 */ /* 0x000fea0003800000 */
.L_x_7154:
        /* <DEDUP_REMOVED lines=41> */
[----:B------:R-:W-:-:S04]  /*bfd0*/  IMAD.WIDE.U32 R124, R103, -0x326172a9, RZ ;  /* 0xcd9e8d57677c7825 */ /* 0x000fc800078e00ff */
[----:B------:R-:W-:Y:S01]  /*bfe0*/  IMAD.MOV.U32 R110, RZ, RZ, R124 ;  /* 0x000000ffff6e7224 */ /* 0x000fe200078e007c */
[----:B------:R-:W-:Y:S02]  /*bff0*/  LOP3.LUT R103, R125, UR25, R68, 0x96, !PT ;  /* 0x000000197d677c12 */ /* 0x000fe4000f8e9644 */
.L_x_7153:
[----:B------:R-:W-:Y:S05]  /*c000*/  BSYNC B1 ;  /* 0x0000000000017941 */ /* 0x000fea0003800000 */
.L_x_7152:
[----:B------:R0:W2:Y:S01]  /*c010*/  I2F.U32 R69, R70 ;  /* 0x0000004600457306 */ /* 0x0000a20000201000 */
[----:B------:R-:W-:Y:S02]  /*c020*/  PRMT R68, RZ, 0x7610, R71 ;  /* 0x00007610ff447816 */ /* 0x000fe40000000047 */
[----:B------:R-:W-:Y:S02]  /*c030*/  SEL R134, RZ, 0x10000, P5 ;  /* 0x00010000ff867807 */ /* 0x000fe40002800000 */
[----:B------:R-:W-:Y:S01]  /*c040*/  SEL R124, RZ, 0x1, P2 ;  /* 0x00000001ff7c7807 */ /* 0x000fe20001000000 */
[----:B------:R-:W-:Y:S01]  /*c050*/  FMUL.FTZ R68, R68, R111 ;  /* 0x0000006f44447220 */ /* 0x000fe20000410000 */
[----:B------:R-:W-:Y:S02]  /*c060*/  SEL R111, RZ, 0x100, P4 ;  /* 0x00000100ff6f7807 */ /* 0x000fe40002000000 */
[----:B------:R-:W-:Y:S01]  /*c070*/  ISETP.NE.AND P5, PT, R132, RZ, PT ;  /* 0x000000ff8400720c */ /* 0x000fe20003fa5270 */
[----:B------:R-:W-:Y:S01]  /*c080*/  FMUL.FTZ R68, R68, c[0x0][0x1e8] ;  /* 0x00007a0044447a20 */ /* 0x000fe20000410000 */
[----:B0-----:R-:W-:Y:S01]  /*c090*/  F2FP.BF16.PACK_AB R70, R102, R95 ;  /* 0x0000005f6646723e */ /* 0x001fe200000010ff */
        /* <DEDUP_REMOVED lines=8> */
[----:B------:R-:W-:Y:S01]  /*c120*/  LOP3.LUT R111, R111, R125, R134, 0xfe, !PT ;  /* 0x0000007d6f6f7212 */ /* 0x000fe200078efe86 */
[----:B------:R-:W-:Y:S01]  /*c130*/  IMAD.WIDE.U32 R124, R124, 0x1000000, RZ ;  /* 0x010000007c7c7825 */ /* 0x000fe200078e00ff */
[----:B------:R-:W-:Y:S02]  /*c140*/  LEA.HI.X R131, R115, c[0x0][0x18c], RZ, 0x4, P0 ;  /* 0x0000630073837a11 */ /* 0x000fe400000f24ff */
[----:B------:R-:W-:Y:S02]  /*c150*/  ISETP.NE.AND P0, PT, R129, RZ, PT ;  /* 0x000000ff8100720c */ /* 0x000fe40003f05270 */
[----:B------:R-:W-:Y:S02]  /*c160*/  SEL R129, RZ, 0x1, P3 ;  /* 0x00000001ff817807 */ /* 0x000fe40001800000 */
[----:B------:R-:W-:Y:S02]  /*c170*/  F2FP.BF16.PACK_AB R69, R96, R93 ;  /* 0x0000005d6045723e */ /* 0x000fe400000010ff */
[----:B------:R-:W-:-:S02]  /*c180*/  F2FP.BF16.PACK_AB R71, R108, R99 ;  /* 0x000000636c47723e */ /* 0x000fc400000010ff */
[----:B------:R-:W-:Y:S02]  /*c190*/  LOP3.LUT R129, R125, R111, R129, 0xfe, !PT ;  /* 0x0000006f7d817212 */ /* 0x000fe400078efe81 */
[----:B------:R-:W-:Y:S01]  /*c1a0*/  SEL R111, RZ, 0x1, P1 ;  /* 0x00000001ff6f7807 */ /* 0x000fe20000800000 */
[----:B------:R0:W-:Y:S01]  /*c1b0*/  STG.E.128 [R130.64], R68 ;  /* 0x0000004482007986 */ /* 0x0001e2000c101d06 */
        /* <DEDUP_REMOVED lines=10> */
.L_x_7099:
[----:B------:R-:W-:Y:S05]  /*c260*/  BSYNC B0 ;  /* 0x0000000000007941 */ /* 0x000fea0003800000 */
.L_x_7098:
        /* <DEDUP_REMOVED lines=43> */
.L_x_7168:
[----:B--2---:R-:W-:Y:S01]  /*c520*/  FADD.FTZ R71, R68, R69 ;  /* 0x0000004544477221 */ /* 0x004fe20000010000 */
        /* <DEDUP_REMOVED lines=85> */
.L_x_7169:
        /* <DEDUP_REMOVED lines=31> */
[----:B------:R-:W1:Y:S05]  /*cc70*/  SHFL.DOWN PT, R124, R69, 0x4, 0x1f ;  /* 0x08801f00457c7f89 */ /* 0x000e6a00000e0000 */
[----:B0-----:R-:W0:Y:S01]  /*cc80*/  MUFU.RCP R70, R68 ;  /* 0x0000004400467308 */ /* 0x001e220000001000 */
[----:B-1----:R-:W-:-:S04]  /*cc90*/  FADD.FTZ R111, R124, R69 ;  /* 0x000000457c6f7221 */ /* 0x002fc80000010000 */
[C---:B0-----:R-:W-:Y:S02]  /*cca0*/  FFMA.FTZ R111, R70.reuse, R115, R111 ;  /* 0x00000073466f7223 */ /* 0x041fe4000001006f */
[----:B------:R-:W-:Y:S02]  /*ccb0*/  FMUL.FTZ R129, R70, R129 ;  /* 0x0000008146817220 */ /* 0x000fe40000410000 */
[----:B------:R-:W0:Y:S04]  /*ccc0*/  SHFL.DOWN PT, R70, R125, 0x2, 0x1f ;  /* 0x08401f007d467f89 */ /* 0x000e2800000e0000 */
[----:B------:R-:W1:Y:S01]  /*ccd0*/  SHFL.DOWN PT, R124, R129, 0x2, 0x1f ;  /* 0x08401f00817c7f89 */ /* 0x000e6200000e0000 */
[----:B0-----:R-:W-:Y:S02]  /*cce0*/  IADD3 R71, R125, R70, RZ ;  /* 0x000000467d477210 */ /* 0x001fe40007ffe0ff */
[----:B------:R-:W0:Y:S01]  /*ccf0*/  I2F R70, R70 ;  /* 0x0000004600467306 */ /* 0x000e220000201400 */
[----:B-1----:R-:W-:-:S04]  /*cd00*/  FADD.FTZ R115, R129, -R124 ;  /* 0x8000007c81737221 */ /* 0x002fc80000010000 */
[----:B------:R-:W-:-:S04]  /*cd10*/  FMUL.FTZ R115, R115, R115 ;  /* 0x0000007373737220 */ /* 0x000fc80000410000 */
[----:B------:R-:W-:Y:S02]  /*cd20*/  FMUL.FTZ R115, R68, R115 ;  /* 0x0000007344737220 */ /* 0x000fe40000410000 */
[-C--:B0-----:R-:W-:Y:S02]  /*cd30*/  FMUL.FTZ R124, R124, R70.reuse ;  /* 0x000000467c7c7220 */ /* 0x081fe40000410000 */
[----:B------:R-:W-:Y:S02]  /*cd40*/  FMUL.FTZ R115, R115, R70 ;  /* 0x0000004673737220 */ /* 0x000fe40000410000 */
[----:B------:R-:W-:Y:S01]  /*cd50*/  FFMA.FTZ R130, R68, R129, R124 ;  /* 0x0000008144827223 */ /* 0x000fe2000001007c */
[----:B------:R-:W0:Y:S04]  /*cd60*/  SHFL.DOWN PT, R70, R71, 0x1, 0x1f ;  /* 0x08201f0047467f89 */ /* 0x000e2800000e0000 */
[----:B------:R-:W1:Y:S01]  /*cd70*/  SHFL.DOWN PT, R68, R111, 0x2, 0x1f ;  /* 0x08401f006f447f89 */ /* 0x000e6200000e0000 */
[----:B0-----:R-:W-:-:S02]  /*cd80*/  IMAD.IADD R125, R71, 0x1, R70 ;  /* 0x00000001477d7824 */ /* 0x001fc400078e0246 */
[----:B------:R-:W-:Y:S01]  /*cd90*/  I2F R70, R70 ;  /* 0x0000004600467306 */ /* 0x000fe20000201400 */
[----:B-1----:R-:W-:-:S07]  /*cda0*/  FADD.FTZ R124, R111, R68 ;  /* 0x000000446f7c7221 */ /* 0x002fce0000010000 */
[----:B------:R0:W1:Y:S08]  /*cdb0*/  I2F R68, R71 ;  /* 0x0000004700447306 */ /* 0x0000700000201400 */
[----:B------:R-:W-:Y:S01]  /*cdc0*/  I2F R125, R125 ;  /* 0x0000007d007d7306 */ /* 0x000fe20000201400 */
[----:B0-----:R-:W-:-:S07]  /*cdd0*/  @!P0 MOV R71, 0x4 ;  /* 0x0000000400478802 */ /* 0x001fce0000000f00 */
[----:B-1----:R-:W0:Y:S02]  /*cde0*/  MUFU.RCP R69, R68 ;  /* 0x0000004400457308 */ /* 0x002e240000001000 */
[C---:B0-----:R-:W-:Y:S02]  /*cdf0*/  FFMA.FTZ R115, R69.reuse, R115, R124 ;  /* 0x0000007345737223 */ /* 0x041fe4000001007c */
[----:B------:R-:W-:-:S05]  /*ce00*/  FMUL.FTZ R69, R69, R130 ;  /* 0x0000008245457220 */ /* 0x000fca0000410000 */
[----:B------:R-:W0:Y:S02]  /*ce10*/  SHFL.DOWN PT, R124, R69, 0x1, 0x1f ;  /* 0x08201f00457c7f89 */ /* 0x000e2400000e0000 */
[----:B0-----:R-:W-:Y:S02]  /*ce20*/  FADD.FTZ R129, R69, -R124 ;  /* 0x8000007c45817221 */ /* 0x001fe40000010000 */
[-C--:B------:R-:W-:Y:S02]  /*ce30*/  FMUL.FTZ R124, R124, R70.reuse ;  /* 0x000000467c7c7220 */ /* 0x080fe40000410000 */
[----:B------:R-:W-:Y:S02]  /*ce40*/  FMUL.FTZ R129, R129, R129 ;  /* 0x0000008181817220 */ /* 0x000fe40000410000 */
[C---:B------:R-:W-:Y:S02]  /*ce50*/  FFMA.FTZ R124, R68.reuse, R69, R124 ;  /* 0x00000045447c7223 */ /* 0x040fe4000001007c */
[----:B------:R-:W-:Y:S01]  /*ce60*/  FMUL.FTZ R129, R68, R129 ;  /* 0x0000008144817220 */ /* 0x000fe20000410000 */
[----:B------:R-:W0:Y:S01]  /*ce70*/  MUFU.RCP R69, R125 ;  /* 0x0000007d00457308 */ /* 0x000e220000001000 */
[----:B------:R-:W1:Y:S02]  /*ce80*/  SHFL.DOWN PT, R68, R115, 0x1, 0x1f ;  /* 0x08201f0073447f89 */ /* 0x000e6400000e0000 */
[----:B------:R-:W-:-:S02]  /*ce90*/  FMUL.FTZ R129, R129, R70 ;  /* 0x0000004681817220 */ /* 0x000fc40000410000 */
[----:B------:R-:W-:-:S04]  /*cea0*/  @!P0 IMAD.WIDE R70, R74, R71, c[0x0][0x1a8] ;  /* 0x00006a004a468625 */ /* 0x000fc800078e0247 */
[----:B0-----:R-:W-:-:S05]  /*ceb0*/  FMUL.FTZ R124, R69, R124 ;  /* 0x0000007c457c7220 */ /* 0x001fca0000410000 */
[----:B------:R-:W0:Y:S01]  /*cec0*/  SHFL.IDX PT, R131, R124, RZ, 0x1f ;  /* 0x00001fff7c837589 */ /* 0x000e2200000e0000 */
[----:B-1----:R-:W-:-:S04]  /*ced0*/  FADD.FTZ R68, R115, R68 ;  /* 0x0000004473447221 */ /* 0x002fc80000010000 */
[----:B------:R-:W-:Y:S02]  /*cee0*/  FFMA.FTZ R129, R69, R129, R68 ;  /* 0x0000008145817223 */ /* 0x000fe40000010044 */
[----:B------:R-:W-:-:S04]  /*cef0*/  IMAD.MOV.U32 R68, RZ, RZ, c[0x0][0x1e0] ;  /* 0x00007800ff447624 */ /* 0x000fc800078e00ff */
[----:B------:R-:W1:Y:S01]  /*cf00*/  SHFL.IDX PT, R129, R129, RZ, 0x1f ;  /* 0x00001fff81817589 */ /* 0x000e6200000e0000 */
[----:B0-----:R-:W-:-:S05]  /*cf10*/  FMUL.FTZ R69, R131, R131 ;  /* 0x0000008383457220 */ /* 0x001fca0000410000 */
[----:B------:R-:W-:Y:S01]  /*cf20*/  FSEL R69, R69, RZ, P1 ;  /* 0x000000ff45457208 */ /* 0x000fe20000800000 */
[----:B-1----:R-:W-:Y:S01]  /*cf30*/  FFMA.FTZ R68, R129, R68, c[0x0][0x228] ;  /* 0x00008a0081447623 */ /* 0x002fe20000010044 */
[----:B------:R-:W-:-:S03]  /*cf40*/  FSEL R129, R131, RZ, !P1 ;  /* 0x000000ff83817208 */ /* 0x000fc60004800000 */
        /* <DEDUP_REMOVED lines=25> */
[----:B------:R-:W-:Y:S02]  /*d0e0*/  IMAD.MOV.U32 R125, RZ, RZ, 0x10 ;  /* 0x00000010ff7d7424 */ /* 0x000fe400078e00ff */
[----:B------:R-:W-:-:S04]  /*d0f0*/  FMUL.FTZ R71, R133, R70 ;  /* 0x0000004685477220 */ /* 0x000fc80000410000 */
[----:B------:R-:W-:Y:S02]  /*d100*/  FFMA.FTZ R70, R52, R71, R60 ;  /* 0x0000004734467223 */ /* 0x000fe4000001003c */
[----:B------:R-:W-:Y:S02]  /*d110*/  FFMA.FTZ R71, R53, R124, R61 ;  /* 0x0000007c35477223 */ /* 0x000fe4000001003d */
[----:B------:R-:W-:-:S03]  /*d120*/  FMUL.FTZ R124, R133, R111 ;  /* 0x0000006f857c7220 */ /* 0x000fc60000410000 */
[----:B------:R-:W-:Y:S01]  /*d130*/  F2FP.BF16.PACK_AB R70, R71, R70 ;  /* 0x000000464746723e */ /* 0x000fe200000010ff */
[----:B------:R-:W-:Y:S02]  /*d140*/  FADD.FTZ R71, R119, -R129 ;  /* 0x8000008177477221 */ /* 0x000fe40000010000 */
[----:B------:R-:W-:Y:S02]  /*d150*/  FFMA.FTZ R124, R55, R124, R63 ;  /* 0x0000007c377c7223 */ /* 0x000fe4000001003f */
[----:B------:R-:W-:-:S04]  /*d160*/  FMUL.FTZ R71, R133, R71 ;  /* 0x0000004785477220 */ /* 0x000fc80000410000 */
[----:B------:R-:W-:-:S05]  /*d170*/  FFMA.FTZ R71, R54, R71, R62 ;  /* 0x0000004736477223 */ /* 0x000fca000001003e */
[----:B------:R-:W-:Y:S01]  /*d180*/  F2FP.BF16.PACK_AB R71, R124, R71 ;  /* 0x000000477c47723e */ /* 0x000fe200000010ff */
[C---:B------:R-:W-:Y:S01]  /*d190*/  IMAD.WIDE.U32 R124, R86.reuse, R125, c[0x0][0x208] ;  /* 0x00008200567c7625 */ /* 0x040fe200078e007d */
[----:B------:R-:W-:-:S04]  /*d1a0*/  IADD3 R86, R86, 0x100, RZ ;  /* 0x0000010056567810 */ /* 0x000fc80007ffe0ff */
[----:B------:R0:W-:Y:S03]  /*d1b0*/  STG.E.128 [R124.64], R68 ;  /* 0x000000447c007986 */ /* 0x0001e6000c101d06 */
.L_x_7159:
[----:B------:R-:W-:Y:S05]  /*d1c0*/  BSYNC B0 ;  /* 0x0000000000007941 */ /* 0x000fea0003800000 */
.L_x_7158:
[----:B------:R-:W-:Y:S01]  /*d1d0*/  ISETP.NE.AND P0, PT, R126, RZ, PT ;  /* 0x000000ff7e00720c */ /* 0x000fe20003f05270 */
[----:B------:R-:W-:-:S12]  /*d1e0*/  BSSY B0, `(.L_x_7160) ;  /* 0x0000022000007945 */ /* 0x000fd80003800000 */
[----:B------:R-:W-:Y:S05]  /*d1f0*/  @!P0 BRA `(.L_x_7161) ;  /* 0x0000020000008947 */ /* 0x000fea0003800000 */
[--C-:B01----:R-:W-:Y:S02]  /*d200*/  FADD.FTZ R68, R80, -R129.reuse ;  /* 0x8000008150447221 */ /* 0x103fe40000010000 */
        /* <DEDUP_REMOVED lines=31> */
.L_x_7161:
[----:B------:R-:W-:Y:S05]  /*d400*/  BSYNC B0 ;  /* 0x0000000000007941 */ /* 0x000fea0003800000 */
.L_x_7160:
        /* <DEDUP_REMOVED lines=35> */
.L_x_7163:
[----:B------:R-:W-:Y:S05]  /*d640*/  BSYNC B0 ;  /* 0x0000000000007941 */ /* 0x000fea0003800000 */
.L_x_7162:
[----:B------:R-:W-:Y:S01]  /*d650*/  ISETP.NE.AND P0, PT, R128, RZ, PT ;  /* 0x000000ff8000720c */ /* 0x000fe20003f05270 */
[----:B------:R-:W-:-:S12]  /*d660*/  BSSY B0, `(.L_x_7164) ;  /* 0x0000021000007945 */ /* 0x000fd80003800000 */
[----:B------:R-:W-:Y:S05]  /*d670*/  @!P0 BRA `(.L_x_7165) ;  /* 0x000001f000008947 */ /* 0x000fea0003800000 */
[--C-:B01----:R-:W-:Y:S02]  /*d680*/  FADD.FTZ R68, R85, -R129.reuse ;  /* 0x8000008155447221 */ /* 0x103fe40000010000 */
[--C-:B------:R-:W-:Y:S02]  /*d690*/  FADD.FTZ R71, R93, -R129.reuse ;  /* 0x800000815d477221 */ /* 0x100fe40000010000 */
[C---:B------:R-:W-:Y:S02]  /*d6a0*/  FMUL.FTZ R69, R133.reuse, R68 ;  /* 0x0000004485457220 */ /* 0x040fe40000410000 */
[--C-:B------:R-:W-:Y:S02]  /*d6b0*/  FADD.FTZ R68, R96, -R129.reuse ;  /* 0x8000008160447221 */ /* 0x100fe40000010000 */
[----:B------:R-:W-:Y:S02]  /*d6c0*/  FMUL.FTZ R111, R133, R71 ;  /* 0x00000047856f7220 */ /* 0x000fe40000410000 */
[----:B------:R-:W-:-:S02]  /*d6d0*/  FADD.FTZ R71, R95, -R129 ;  /* 0x800000815f477221 */ /* 0x000fc40000010000 */
[----:B------:R-:W-:Y:S02]  /*d6e0*/  FMUL.FTZ R124, R133, R68 ;  /* 0x00000044857c7220 */ /* 0x000fe40000410000 */
[--C-:B------:R-:W-:Y:S02]  /*d6f0*/  FADD.FTZ R68, R99, -R129.reuse ;  /* 0x8000008163447221 */ /* 0x100fe40000010000 */
[C---:B------:R-:W-:Y:S02]  /*d700*/  FMUL.FTZ R115, R133.reuse, R71 ;  /* 0x0000004785737220 */ /* 0x040fe40000410000 */
[----:B------:R-:W-:Y:S02]  /*d710*/  FMUL.FTZ R71, R133, R68 ;  /* 0x0000004485477220 */ /* 0x000fe40000410000 */
[--C-:B------:R-:W-:Y:S02]  /*d720*/  FADD.FTZ R68, R108, -R129.reuse ;  /* 0x800000816c447221 */ /* 0x100fe40000010000 */
[----:B------:R-:W-:-:S02]  /*d730*/  FADD.FTZ R125, R102, -R129 ;  /* 0x80000081667d7221 */ /* 0x000fc40000010000 */
[----:B------:R-:W-:Y:S02]  /*d740*/  FMUL.FTZ R68, R133, R68 ;  /* 0x0000004485447220 */ /* 0x000fe40000410000 */
[----:B------:R-:W-:Y:S02]  /*d750*/  FADD.FTZ R70, R94, -R129 ;  /* 0x800000815e467221 */ /* 0x000fe40000010000 */
[----:B-----5:R-:W-:Y:S02]  /*d760*/  FFMA.FTZ R71, R6, R71, R14 ;  /* 0x0000004706477223 */ /* 0x020fe4000001000e */
[----:B------:R-:W-:Y:S02]  /*d770*/  FFMA.FTZ R68, R7, R68, R15 ;  /* 0x0000004407447223 */ /* 0x000fe4000001000f */
[C---:B------:R-:W-:Y:S01]  /*d780*/  FMUL.FTZ R130, R133.reuse, R125 ;  /* 0x0000007d85827220 */ /* 0x040fe20000410000 */
[----:B------:R-:W-:Y:S01]  /*d790*/  HFMA2.MMA R125, -RZ, RZ, 0, 9.5367431640625e-07 ;  /* 0x00000010ff7d7435 */ /* 0x000fe200000001ff */
[----:B------:R-:W-:Y:S01]  /*d7a0*/  FMUL.FTZ R70, R133, R70 ;  /* 0x0000004685467220 */ /* 0x000fe20000410000 */
[----:B------:R-:W-:Y:S01]  /*d7b0*/  F2FP.BF16.PACK_AB R71, R68, R71 ;  /* 0x000000474447723e */ /* 0x000fe200000010ff */
[----:B------:R-:W-:-:S02]  /*d7c0*/  FFMA.FTZ R68, R8, R69, R16 ;  /* 0x0000004508447223 */ /* 0x000fc40000010010 */
[----:B------:R-:W-:Y:S02]  /*d7d0*/  FFMA.FTZ R69, R10, R111, R18 ;  /* 0x0000006f0a457223 */ /* 0x000fe40000010012 */
[----:B------:R-:W-:Y:S02]  /*d7e0*/  FFMA.FTZ R124, R11, R124, R19 ;  /* 0x0000007c0b7c7223 */ /* 0x000fe40000010013 */
[----:B------:R-:W-:Y:S02]  /*d7f0*/  FFMA.FTZ R115, R4, R115, R12 ;  /* 0x0000007304737223 */ /* 0x000fe4000001000c */
[----:B------:R-:W-:Y:S01]  /*d800*/  FFMA.FTZ R130, R5, R130, R13 ;  /* 0x0000008205827223 */ /* 0x000fe2000001000d */
[----:B------:R-:W-:Y:S01]  /*d810*/  F2FP.BF16.PACK_AB R69, R124, R69 ;  /* 0x000000457c45723e */ /* 0x000fe200000010ff */
[----:B------:R-:W-:Y:S02]  /*d820*/  FFMA.FTZ R111, R9, R70, R17 ;  /* 0x00000046096f7223 */ /* 0x000fe40000010011 */
[----:B------:R-:W-:Y:S01]  /*d830*/  IMAD.WIDE.U32 R124, R86, R125, c[0x0][0x208] ;  /* 0x00008200567c7625 */ /* 0x000fe200078e007d */
[----:B------:R-:W-:-:S02]  /*d840*/  F2FP.BF16.PACK_AB R70, R130, R115 ;  /* 0x000000738246723e */ /* 0x000fc400000010ff */
[----:B------:R-:W-:-:S05]  /*d850*/  F2FP.BF16.PACK_AB R68, R111, R68 ;  /* 0x000000446f44723e */ /* 0x000fca00000010ff */
[----:B------:R0:W-:Y:S02]  /*d860*/  STG.E.128 [R124.64], R68 ;  /* 0x000000447c007986 */ /* 0x0001e4000c101d06 */
.L_x_7165:
[----:B------:R-:W-:Y:S05]  /*d870*/  BSYNC B0 ;  /* 0x0000000000007941 */ /* 0x000fea0003800000 */
.L_x_7164:
[----:B------:R-:W-:Y:S02]  /*d880*/  IADD3 R74, R74, c[0x0][0x160], RZ ;  /* 0x000058004a4a7a10 */ /* 0x000fe40007ffe0ff */
[----:B------:R-:W-:Y:S02]  /*d890*/  LOP3.LUT P1, RZ, R77, 0xff, RZ, 0xc0, !PT ;  /* 0x000000ff4dff7812 */ /* 0x000fe4000782c0ff */
[----:B------:R-:W-:Y:S02]  /*d8a0*/  ISETP.GE.AND P0, PT, R74, c[0x0][0x164], PT ;  /* 0x000059004a007a0c */ /* 0x000fe40003f06270 */
[----:B------:R-:W-:-:S11]  /*d8b0*/  SEL R77, RZ, 0x1, P1 ;  /* 0x00000001ff4d7807 */ /* 0x000fd60000800000 */
[----:B01---5:R-:W-:Y:S01]  /*d8c0*/  @P0 CALL.REL.NOINC `(.L_x_7166) ;  /* 0x0000001000000944 */ /* 0x023fe20003c00000 */
[----:B------:R-:W-:Y:S05]  /*d8d0*/  BRA `(.L_x_7167) ;  /* 0xffff335000007947 */ /* 0x000fea000383ffff */
.L_x_7166:
[----:B------:R-:W-:Y:S05]  /*d8e0*/  EXIT ;  /* 0x000000000000794d */ /* 0x000fea0003800000 */
.L_x_7156:
[----:B------:R-:W-:Y:S01]  /*d8f0*/  IMAD.MOV.U32 R71, RZ, RZ, R68 ;  /* 0x000000ffff477224 */ /* 0x000fe200078e0044 */
[----:B------:R-:W-:Y:S01]  /*d900*/  MOV R134, 0xffffffff ;  /* 0xffffffff00867802 */ /* 0x000fe20000000f00 */
[----:B------:R-:W-:Y:S01]  /*d910*/  IMAD.MOV.U32 R132, RZ, RZ, 0x1 ;  /* 0x00000001ff847424 */ /* 0x000fe200078e00ff */
[----:B------:R-:W-:Y:S01]  /*d920*/  MOV R124, 0xd950 ;  /* 0x0000d950007c7802 */ /* 0x000fe20000000f00 */
[----:B------:R-:W-:Y:S02]  /*d930*/  IMAD.MOV.U32 R69, RZ, RZ, 0x1f ;  /* 0x0000001fff457424 */ /* 0x000fe400078e00ff */
[----:B-1---5:R-:W-:Y:S05]  /*d940*/  CALL.REL.NOINC `($__internal_40_$__cuda_sm70_shflsync_bfly_p) ;  /* 0x000007c000007944 */ /* 0x022fea0003c00000 */
[----:B01----:R-:W-:Y:S05]  /*d950*/  BRA `(.L_x_7168) ;  /* 0xffffebc000007947 */ /* 0x003fea000383ffff */
.L_x_7157:
[----:B------:R-:W-:Y:S01]  /*d960*/  IMAD.MOV.U32 R132, RZ, RZ, 0x2 ;  /* 0x00000002ff847424 */ /* 0x000fe200078e00ff */
[----:B------:R-:W-:Y:S01]  /*d970*/  MOV R124, 0xd9b0 ;  /* 0x0000d9b0007c7802 */ /* 0x000fe20000000f00 */
[----:B------:R-:W-:Y:S02]  /*d980*/  IMAD.MOV.U32 R69, RZ, RZ, 0x1f ;  /* 0x0000001fff457424 */ /* 0x000fe400078e00ff */
[----:B------:R-:W-:Y:S02]  /*d990*/  IMAD.MOV.U32 R134, RZ, RZ, -0x1 ;  /* 0xffffffffff867424 */ /* 0x000fe400078e00ff */
[----:B01---5:R-:W-:Y:S05]  /*d9a0*/  CALL.REL.NOINC `($__internal_40_$__cuda_sm70_shflsync_bfly_p) ;  /* 0x0000076000007944 */ /* 0x023fea0003c00000 */
[----:B0-----:R-:W-:Y:S01]  /*d9b0*/  HFMA2.MMA R132, -RZ, RZ, 0, 2.384185791015625e-07 ;  /* 0x00000004ff847435 */ /* 0x001fe200000001ff */
[----:B-1----:R-:W-:Y:S01]  /*d9c0*/  FADD.FTZ R71, R71, R69 ;  /* 0x0000004547477221 */ /* 0x002fe20000010000 */
[----:B------:R-:W-:Y:S01]  /*d9d0*/  MOV R124, 0xda10 ;  /* 0x0000da10007c7802 */ /* 0x000fe20000000f00 */
[----:B------:R-:W-:-:S02]  /*d9e0*/  IMAD.MOV.U32 R69, RZ, RZ, 0x1f ;  /* 0x0000001fff457424 */ /* 0x000fc400078e00ff */
[----:B------:R-:W-:Y:S02]  /*d9f0*/  IMAD.MOV.U32 R134, RZ, RZ, -0x1 ;  /* 0xffffffffff867424 */ /* 0x000fe400078e00ff */
[----:B------:R-:W-:Y:S05]  /*da00*/  CALL.REL.NOINC `($__internal_40_$__cuda_sm70_shflsync_bfly_p) ;  /* 0x0000070000007944 */ /* 0x000fea0003c00000 */
[----:B01----:R-:W-:Y:S01]  /*da10*/  FADD.FTZ R71, R71, R69 ;  /* 0x0000004547477221 */ /* 0x003fe20000010000 */
[----:B------:R-:W-:Y:S01]  /*da20*/  MOV R69, 0x1f ;  /* 0x0000001f00457802 */ /* 0x000fe20000000f00 */
[----:B------:R-:W-:Y:S01]  /*da30*/  IMAD.MOV.U32 R132, RZ, RZ, 0x8 ;  /* 0x00000008ff847424 */ /* 0x000fe200078e00ff */
[----:B------:R-:W-:Y:S01]  /*da40*/  MOV R124, 0xda70 ;  /* 0x0000da70007c7802 */ /* 0x000fe20000000f00 */
[----:B------:R-:W-:Y:S02]  /*da50*/  IMAD.MOV.U32 R134, RZ, RZ, -0x1 ;  /* 0xffffffffff867424 */ /* 0x000fe400078e00ff */
[----:B------:R-:W-:Y:S05]  /*da60*/  CALL.REL.NOINC `($__internal_40_$__cuda_sm70_shflsync_bfly_p) ;  /* 0x000006a000007944 */ /* 0x000fea0003c00000 */
[----:B01----:R-:W-:Y:S01]  /*da70*/  FADD.FTZ R71, R71, R69 ;  /* 0x0000004547477221 */ /* 0x003fe20000010000 */
[----:B------:R-:W-:Y:S01]  /*da80*/  MOV R134, 0xffffffff ;  /* 0xffffffff00867802 */ /* 0x000fe20000000f00 */
[----:B------:R-:W-:Y:S01]  /*da90*/  IMAD.MOV.U32 R132, RZ, RZ, 0x10 ;  /* 0x00000010ff847424 */ /* 0x000fe200078e00ff */
[----:B------:R-:W-:Y:S01]  /*daa0*/  MOV R124, 0xdad0 ;  /* 0x0000dad0007c7802 */ /* 0x000fe20000000f00 */
[----:B------:R-:W-:Y:S02]  /*dab0*/  IMAD.MOV.U32 R69, RZ, RZ, 0x1f ;  /* 0x0000001fff457424 */ /* 0x000fe400078e00ff */
[----:B------:R-:W-:Y:S05]  /*dac0*/  CALL.REL.NOINC `($__internal_40_$__cuda_sm70_shflsync_bfly_p) ;  /* 0x0000064000007944 */ /* 0x000fea0003c00000 */
[----:B-1----:R-:W-:Y:S01]  /*dad0*/  FADD.FTZ R68, R71, R69 ;  /* 0x0000004547447221 */ /* 0x002fe20000010000 */
[----:B------:R-:W-:Y:S01]  /*dae0*/  ISETP.NE.AND P3, PT, R123, RZ, PT ;  /* 0x000000ff7b00720c */ /* 0x000fe20003f65270 */
        /* <DEDUP_REMOVED lines=71> */
[----:B------:R-:W-:Y:S05]  /*df60*/  CALL.REL.NOINC `($__internal_40_$__cuda_sm70_shflsync_bfly_p) ;  /* 0x000001a000007944 */ /* 0x000fea0003c00000 */
[----:B01----:R-:W-:Y:S01]  /*df70*/  FADD.FTZ R71, R130, R69 ;  /* 0x0000004582477221 */ /* 0x003fe20000010000 */
[----:B------:R-:W-:Y:S01]  /*df80*/  MOV R124, 0xdfd0 ;  /* 0x0000dfd0007c7802 */ /* 0x000fe20000000f00 */
[----:B------:R-:W-:Y:S02]  /*df90*/  IMAD.MOV.U32 R132, RZ, RZ, 0x2 ;  /* 0x00000002ff847424 */ /* 0x000fe400078e00ff */
[----:B------:R-:W-:Y:S02]  /*dfa0*/  IMAD.MOV.U32 R69, RZ, RZ, 0x1f ;  /* 0x0000001fff457424 */ /* 0x000fe400078e00ff */
[----:B------:R-:W-:Y:S02]  /*dfb0*/  IMAD.MOV.U32 R134, RZ, RZ, -0x1 ;  /* 0xffffffffff867424 */ /* 0x000fe400078e00ff */
[----:B------:R-:W-:Y:S05]  /*dfc0*/  CALL.REL.NOINC `($__internal_40_$__cuda_sm70_shflsync_bfly_p) ;  /* 0x0000014000007944 */ /* 0x000fea0003c00000 */
[----:B0-----:R-:W-:Y:S01]  /*dfd0*/  HFMA2.MMA R132, -RZ, RZ, 0, 2.384185791015625e-07 ;  /* 0x00000004ff847435 */ /* 0x001fe200000001ff */
[----:B-1----:R-:W-:Y:S01]  /*dfe0*/  FADD.FTZ R71, R71, R69 ;  /* 0x0000004547477221 */ /* 0x002fe20000010000 */
[----:B------:R-:W-:Y:S01]  /*dff0*/  MOV R124, 0xe030 ;  /* 0x0000e030007c7802 */ /* 0x000fe20000000f00 */
[----:B------:R-:W-:Y:S02]  /*e000*/  IMAD.MOV.U32 R69, RZ, RZ, 0x1f ;  /* 0x0000001fff457424 */ /* 0x000fe400078e00ff */
[----:B------:R-:W-:-:S02]  /*e010*/  IMAD.MOV.U32 R134, RZ, RZ, -0x1 ;  /* 0xffffffffff867424 */ /* 0x000fc400078e00ff */
[----:B------:R-:W-:Y:S05]  /*e020*/  CALL.REL.NOINC `($__internal_40_$__cuda_sm70_shflsync_bfly_p) ;  /* 0x000000e000007944 */ /* 0x000fea0003c00000 */
[----:B01----:R-:W-:Y:S01]  /*e030*/  FADD.FTZ R71, R71, R69 ;  /* 0x0000004547477221 */ /* 0x003fe20000010000 */
[----:B------:R-:W-:Y:S01]  /*e040*/  MOV R69, 0x1f ;  /* 0x0000001f00457802 */ /* 0x000fe20000000f00 */
[----:B------:R-:W-:Y:S01]  /*e050*/  IMAD.MOV.U32 R132, RZ, RZ, 0x8 ;  /* 0x00000008ff847424 */ /* 0x000fe200078e00ff */
[----:B------:R-:W-:Y:S01]  /*e060*/  MOV R124, 0xe090 ;  /* 0x0000e090007c7802 */ /* 0x000fe20000000f00 */
[----:B------:R-:W-:-:S02]  /*e070*/  IMAD.MOV.U32 R134, RZ, RZ, -0x1 ;  /* 0xffffffffff867424 */ /* 0x000fc400078e00ff */
[----:B------:R-:W-:Y:S05]  /*e080*/  CALL.REL.NOINC `($__internal_40_$__cuda_sm70_shflsync_bfly_p) ;  /* 0x0000008000007944 */ /* 0x000fea0003c00000 */
[----:B01----:R-:W-:Y:S01]  /*e090*/  FADD.FTZ R71, R71, R69 ;  /* 0x0000004547477221 */ /* 0x003fe20000010000 */
[----:B------:R-:W-:Y:S01]  /*e0a0*/  MOV R134, 0xffffffff ;  /* 0xffffffff00867802 */ /* 0x000fe20000000f00 */
[----:B------:R-:W-:Y:S01]  /*e0b0*/  IMAD.MOV.U32 R132, RZ, RZ, 0x10 ;  /* 0x00000010ff847424 */ /* 0x000fe200078e00ff */
[----:B------:R-:W-:Y:S01]  /*e0c0*/  MOV R124, 0xe0f0 ;  /* 0x0000e0f0007c7802 */ /* 0x000fe20000000f00 */
[----:B------:R-:W-:-:S02]  /*e0d0*/  IMAD.MOV.U32 R69, RZ, RZ, 0x1f ;  /* 0x0000001fff457424 */ /* 0x000fc400078e00ff */
[----:B------:R-:W-:Y:S05]  /*e0e0*/  CALL.REL.NOINC `($__internal_40_$__cuda_sm70_shflsync_bfly_p) ;  /* 0x0000002000007944 */ /* 0x000fea0003c00000 */
[----:B01----:R-:W-:Y:S01]  /*e0f0*/  IMAD.MOV.U32 R132, RZ, RZ, R69 ;  /* 0x000000ffff847224 */ /* 0x003fe200078e0045 */
[----:B------:R-:W-:Y:S05]  /*e100*/  BRA `(.L_x_7169) ;  /* 0xffffe97000007947 */ /* 0x000fea000383ffff */
        .weak           $__internal_40_$__cuda_sm70_shflsync_bfly_p
        .type           $__internal_40_$__cuda_sm70_shflsync_bfly_p,@function
        .size           $__internal_40_$__cuda_sm70_shflsync_bfly_p,(.L_x_29104 - $__internal_40_$__cuda_sm70_shflsync_bfly_p)
$__internal_40_$__cuda_sm70_shflsync_bfly_p:
[----:B------:R-:W-:Y:S01]  /*e110*/  IMAD.MOV.U32 R125, RZ, RZ, 0x0 ;  /* 0x00000000ff7d7424 */ /* 0x000fe200078e00ff */
[----:B------:R-:W-:Y:S04]  /*e120*/  WARPSYNC R134 ;  /* 0x0000008600007348 */ /* 0x000fe80003800000 */
[----:B------:R0:W1:Y:S01]  /*e130*/  SHFL.BFLY PT, R69, R71, R132, R69 ;  /* 0x0c00008447457389 */ /* 0x00006200000e0045 */
[----:B------:R-:W-:Y:S05]  /*e140*/  RET.REL.NODEC R124 `(_ZN10layer_norm13ln_fwd_kernelINS_13Kernel_traitsIf13__nv_bfloat16S2_S2_fjLj8192ELj1ELj1ELj8ELj16ENS_18Kernel_traits_baseILj8192EfS2_S2_S2_fjLj256EEEEELb1ELb0ELb0ELb0EEEvNS_9FwdParamsE) ;  /* 0xffff1eb07c007950 */ /* 0x000fea0003c3ffff */
.L_x_7170:
        /* <DEDUP_REMOVED lines=11> */
.L_x_29104:


//--------------------- .text._ZN10layer_norm13ln_fwd_kernelINS_13Kernel_traitsIf13__nv_bfloat16S2_S2_fjLj8192ELj1ELj1ELj8ELj16ENS_18Kernel_traits_baseILj8192EfS2_S2_S2_fjLj256EEEEELb1ELb0ELb0ELb1EEEvNS_9FwdParamsE --------------------------
	.section	.text._ZN10layer_norm13ln_fwd_kernelINS_13Kernel_traitsIf13__nv_bfloat16S2_S2_fjLj8192ELj1ELj1ELj8ELj16ENS_18Kernel_traits_baseILj8192EfS2_S2_S2_fjLj256EEEEELb1ELb0ELb0ELb1EEEvNS_9FwdParamsE,"ax",@progbits
	.sectioninfo	@"SHI_REGISTERS=128"
	.align	128
        .global         _ZN10layer_norm13ln_fwd_kernelINS_13Kernel_traitsIf13__nv_bfloat16S2_S2_fjLj8192ELj1ELj1ELj8ELj16ENS_18Kernel_traits_baseILj8192EfS2_S2_S2_fjLj256EEEEELb1ELb0ELb0ELb1EEEvNS_9FwdParamsE
        .type           _ZN10layer_norm13ln_fwd_kernelINS_13Kernel_traitsIf13__nv_bfloat16S2_S2_fjLj8192ELj1ELj1ELj8ELj16ENS_18Kernel_traits_baseILj8192EfS2_S2_S2_fjLj256EEEEELb1ELb0ELb0ELb1EEEvNS_9FwdParamsE,@function
        .size           _ZN10layer_norm13ln_fwd_kernelINS_13Kernel_traitsIf13__nv_bfloat16S2_S2_fjLj8192ELj1ELj1ELj8ELj16ENS_18Kernel_traits_baseILj8192EfS2_S2_S2_fjLj256EEEEELb1ELb0ELb0ELb1EEEvNS_9FwdParamsE,(.L_x_29105 - _ZN10layer_norm13ln_fwd_kernelINS_13Kernel_traitsIf13__nv_bfloat16S2_S2_fjLj8192ELj1ELj1ELj8ELj16ENS_18Kernel_traits_baseILj8192EfS2_S2_S2_fjLj256EEEEELb1ELb0ELb0ELb1EEEvNS_9FwdParamsE)
        .other          _ZN10layer_norm13ln_fwd_kernelINS_13Kernel_traitsIf13__nv_bfloat16S2_S2_fjLj8192ELj1ELj1ELj8ELj16ENS_18Kernel_traits_baseILj8192EfS2_S2_S2_fjLj256EEEEELb1ELb0ELb0ELb1EEEvNS_9FwdParamsE,@"STO_CUDA_ENTRY STV_DEFAULT"
_ZN10layer_norm13ln_fwd_kernelINS_13Kernel_traitsIf13__nv_bfloat16S2_S2_fjLj8192ELj1ELj1ELj8ELj16ENS_18Kernel_traits_baseILj8192EfS2_S2_S2_fjLj256EEEEELb1ELb0ELb0ELb1EEEvNS_9FwdParamsE:
.text._ZN10layer_norm13ln_fwd_kernelINS_13Kernel_traitsIf13__nv_bfloat16S2_S2_fjLj8192ELj1ELj1ELj8ELj16ENS_18Kernel_traits_baseILj8192EfS2_S2_S2_fjLj256EEEEELb1ELb0ELb0ELb1EEEvNS_9FwdParamsE:
        /* <DEDUP_REMOVED lines=9> */
[----:B------:R-:W2:Y:S04]  /*0090*/  @P0 LDG.E.64 R2, [R2.64] ;  /* 0x0000000602020981 */ /* 0x000ea8000c1e1b00 */
[----:B------:R-:W3:Y:S01]  /*00a0*/  @P0 LDG.E.64 R4, [R8.64] ;  /* 0x0000000608040981 */ /* 0x000ee2000c1e1b00 */
[----:B------:R-:W-:Y:S01]  /*00b0*/  CS2R R72, SRZ ;  /* 0x0000000000487805 */ /* 0x000fe2000001ff00 */
[----:B------:R-:W-:Y:S01]  /*00c0*/  CS2R R74, SRZ ;  /* 0x00000000004a7805 */ /* 0x000fe2000001ff00 */
[----:B------:R-:W-:Y:S01]  /*00d0*/  CS2R R68, SRZ ;  /* 0x0000000000447805 */ /* 0x000fe2000001ff00 */
[----:B------:R-:W0:Y:S01]  /*00e0*/  S2R R0, SR_TID.X ;  /* 0x0000000000007919 */ /* 0x000e220000002100 */
[----:B------:R-:W-:Y:S01]  /*00f0*/  CS2R R70, SRZ ;  /* 0x0000000000467805 */ /* 0x000fe2000001ff00 */
[----:B------:R-:W-:Y:S01]  /*0100*/  CS2R R64, SRZ ;  /* 0x0000000000407805 */ /* 0x000fe2000001ff00 */
[----:B------:R-:W-:Y:S01]  /*0110*/  CS2R R66, SRZ ;  /* 0x0000000000427805 */ /* 0x000fe2000001ff00 */
[----:B------:R-:W0:Y:S01]  /*0120*/  S2R R17, SR_CTAID.X ;  /* 0x0000000000117919 */ /* 0x000e220000002500 */
        /* <DEDUP_REMOVED lines=10> */
[----:B--2---:R-:W1:Y:S01]  /*01d0*/  @P0 R2UR UR4, R2 ;  /* 0x00000000020403c2 */ /* 0x004e6200000e0000 */
[----:B---3--:R-:W-:-:S07]  /*01e0*/  @P0 IADD3 R8, P1, R4, c[0x0][0x240], RZ ;  /* 0x0000900004080a10 */ /* 0x008fce0007f3e0ff */
[----:B------:R2:W3:Y:S01]  /*01f0*/  @P0 R2UR UR5, R3 ;  /* 0x00000000030503c2 */ /* 0x0004e200000e0000 */
[----:B------:R-:W-:Y:S01]  /*0200*/  @P0 IMAD.X R9, RZ, RZ, R5, P1 ;  /* 0x000000ffff090224 */ /* 0x000fe200008e0605 */
[----:B------:R-:W-:Y:S01]  /*0210*/  ISETP.NE.U32.AND P0, PT, RZ, c[0x0][0x218], PT ;  /* 0x00008600ff007a0c */ /* 0x000fe20003f05070 */
[----:B0-----:R-:W-:-:S03]  /*0220*/  IMAD R5, R17, c[0x0][0x0], R0 ;  /* 0x0000000011057a24 */ /* 0x001fc600078e0200 */
[--C-:B------:R-:W-:Y:S01]  /*0230*/  SHF.R.U64 R6, R8, 0x2, R9.reuse ;  /* 0x0000000208067819 */ /* 0x100fe20000001209 */
[----:B------:R-:W-:Y:S01]  /*0240*/  IMAD.WIDE.U32 R12, R5, -0x326172a9, RZ ;  /* 0xcd9e8d57050c7825 */ /* 0x000fe200078e00ff */
[----:B------:R-:W-:Y:S02]  /*0250*/  SHF.R.U32.HI R7, RZ, 0x2, R9 ;  /* 0x00000002ff077819 */ /* 0x000fe40000011609 */
[----:B------:R-:W-:Y:S01]  /*0260*/  ISETP.NE.AND.EX P0, PT, RZ, c[0x0][0x21c], PT, P0 ;  /* 0x00008700ff007a0c */ /* 0x000fe20003f05300 */
[----:B------:R-:W-:Y:S01]  /*0270*/  IMAD.WIDE.U32 R10, R6, -0x2daee0ad, RZ ;  /* 0xd2511f53060a7825 */ /* 0x000fe200078e00ff */
[----:B-1----:R-:W-:Y:S01]  /*0280*/  LOP3.LUT R4, R13, UR4, R7, 0x96, !PT ;  /* 0x000000040d047c12 */ /* 0x002fe2000f8e9607 */
[----:B------:R-:W-:Y:S02]  /*0290*/  UIADD3 UR9, UR4, -0x61c88647, URZ ;  /* 0x9e3779b904097890 */ /* 0x000fe4000fffe03f */
[----:B------:R-:W-:Y:S02]  /*02a0*/  UIADD3 UR11, UR4, 0x3c6ef372, URZ ;  /* 0x3c6ef372040b7890 */ /* 0x000fe4000fffe03f */
[----:B--2---:R-:W-:Y:S01]  /*02b0*/  IMAD.WIDE.U32 R2, R4, -0x2daee0ad, RZ ;  /* 0xd2511f5304027825 */ /* 0x004fe200078e00ff */
[----:B------:R-:W-:Y:S01]  /*02c0*/  UIADD3 UR13, UR4, -0x255992d5, URZ ;  /* 0xdaa66d2b040d7890 */ /* 0x000fe2000fffe03f */
[----:B---3--:R-:W-:Y:S01]  /*02d0*/  LOP3.LUT R14, R11, UR5, RZ, 0x3c, !PT ;  /* 0x000000050b0e7c12 */ /* 0x008fe2000f8e3cff */
[----:B------:R-:W-:-:S02]  /*02e0*/  UIADD3 UR10, UR5, -0x4498517b, URZ ;  /* 0xbb67ae85050a7890 */ /* 0x000fc4000fffe03f */
[----:B------:R-:W-:Y:S02]  /*02f0*/  UIADD3 UR12, UR5, 0x76cf5d0a, URZ ;  /* 0x76cf5d0a050c7890 */ /* 0x000fe4000fffe03f */
[----:B------:R-:W-:Y:S01]  /*0300*/  IMAD.WIDE.U32 R14, R14, -0x326172a9, RZ ;  /* 0xcd9e8d570e0e7825 */ /* 0x000fe200078e00ff */
[----:B------:R-:W-:Y:S01]  /*0310*/  UIADD3 UR14, UR5, 0x32370b8f, URZ ;  /* 0x32370b8f050e7890 */ /* 0x000fe2000fffe03f */
[----:B------:R-:W-:Y:S01]  /*0320*/  LOP3.LUT R13, R3, UR10, R10, 0x96, !PT ;  /* 0x0000000a030d7c12 */ /* 0x000fe2000f8e960a */
[----:B------:R-:W-:Y:S02]  /*0330*/  UIADD3 UR15, UR4, 0x78dde6e4, URZ ;  /* 0x78dde6e4040f7890 */ /* 0x000fe4000fffe03f */
[----:B------:R-:W-:Y:S01]  /*0340*/  LOP3.LUT R10, R15, UR9, R12, 0x96, !PT ;  /* 0x000000090f0a7c12 */ /* 0x000fe2000f8e960c */
[----:B------:R-:W-:Y:S01]  /*0350*/  UIADD3 UR16, UR5, -0x126145ec, URZ ;  /* 0xed9eba1405107890 */ /* 0x000fe2000fffe03f */
[----:B------:R-:W-:Y:S01]  /*0360*/  IMAD.WIDE.U32 R12, R13, -0x326172a9, RZ ;  /* 0xcd9e8d570d0c7825 */ /* 0x000fe200078e00ff */
[----:B------:R-:W-:-:S02]  /*0370*/  UIADD3 UR18, UR5, -0x56f99767, URZ ;  /* 0xa906689905127890 */ /* 0x000fc4000fffe03f */
[----:B------:R-:W-:Y:S01]  /*0380*/  UIADD3 UR17, UR4, 0x1715609d, URZ ;  /* 0x1715609d04117890 */ /* 0x000fe2000fffe03f */
[----:B------:R-:W-:Y:S01]  /*0390*/  IMAD.WIDE.U32 R10, R10, -0x2daee0ad, RZ ;  /* 0xd2511f530a0a7825 */ /* 0x000fe200078e00ff */
[----:B------:R-:W-:Y:S01]  /*03a0*/  LOP3.LUT R3, R13, UR11, R14, 0x96, !PT ;  /* 0x0000000b0d037c12 */ /* 0x000fe2000f8e960e */
[----:B------:R-:W-:Y:S02]  /*03b0*/  UIADD3 UR19, UR4, -0x4ab325aa, URZ ;  /* 0xb54cda5604137890 */ /* 0x000fe4000fffe03f */
[----:B------:R-:W-:Y:S01]  /*03c0*/  UIADD3 UR20, UR5, 0x646e171e, URZ ;  /* 0x646e171e05147890 */ /* 0x000fe2000fffe03f */
[----:B------:R-:W-:Y:S01]  /*03d0*/  LOP3.LUT R14, R11, UR12, R2, 0x96, !PT ;  /* 0x0000000c0b0e7c12 */ /* 0x000fe2000f8e9602 */
[----:B------:R-:W-:Y:S01]  /*03e0*/  IMAD.WIDE.U32 R2, R3, -0x2daee0ad, RZ ;  /* 0xd2511f5303027825 */ /* 0x000fe200078e00ff */
[----:B------:R-:W-:Y:S02]  /*03f0*/  UIADD3 UR21, UR4, 0x5384540f, URZ ;  /* 0x5384540f04157890 */ /* 0x000fe4000fffe03f */
[----:B------:R-:W-:Y:S01]  /*0400*/  UIADD3 UR22, UR5, 0x1fd5c5a3, URZ ;  /* 0x1fd5c5a305167890 */ /* 0x000fe2000fffe03f */
[----:B------:R-:W-:Y:S01]  /*0410*/  IMAD.WIDE.U32 R14, R14, -0x326172a9, RZ ;  /* 0xcd9e8d570e0e7825 */ /* 0x000fe200078e00ff */
[----:B------:R-:W-:Y:S01]  /*0420*/  LOP3.LUT R13, R3, UR14, R10, 0x96, !PT ;  /* 0x0000000e030d7c12 */ /* 0x000fe2000f8e960a */
[----:B------:R-:W-:-:S02]  /*0430*/  UIADD3 UR24, UR5, -0x24c28bd8, URZ ;  /* 0xdb3d742805187890 */ /* 0x000fc4000fffe03f */
[----:B------:R-:W-:Y:S01]  /*0440*/  UIADD3 UR23, UR4, -0xe443238, URZ ;  /* 0xf1bbcdc804177890 */ /* 0x000fe2000fffe03f */
        /* <DEDUP_REMOVED lines=17> */
[----:B------:R-:W-:-:S04]  /*0560*/  IMAD.HI.U32 R9, R76, -0x326172a9, RZ ;  /* 0xcd9e8d574c097827 */ /* 0x000fc800078e00ff */
[----:B------:R-:W-:Y:S01]  /*0570*/  IMAD.HI.U32 R3, R4, -0x2daee0ad, RZ ;  /* 0xd2511f5304037827 */ /* 0x000fe200078e00ff */
[----:B------:R-:W-:-:S04]  /*0580*/  LOP3.LUT R77, R9, UR23, R14, 0x96, !PT ;  /* 0x00000017094d7c12 */ /* 0x000fc8000f8e960e */
[----:B------:R-:W-:Y:S01]  /*0590*/  LOP3.LUT R78, R3, UR24, R2, 0x96, !PT ;  /* 0x00000018034e7c12 */ /* 0x000fe2000f8e9602 */
[----:B------:R-:W-:-:S05]  /*05a0*/  IMAD.SHL.U32 R2, R0, 0x20, RZ ;  /* 0x0000002000027824 */ /* 0x000fca00078e00ff */
[----:B------:R-:W-:Y:S02]  /*05b0*/  LOP3.LUT R10, R2, 0x1fe0, RZ, 0xc0, !PT ;  /* 0x00001fe0020a7812 */ /* 0x000fe400078ec0ff */
[----:B------:R-:W-:Y:S02]  /*05c0*/  LEA.HI R2, R0, R17, RZ, 0x18 ;  /* 0x0000001100027211 */ /* 0x000fe400078fc0ff */
[C---:B------:R-:W-:Y:S02]  /*05d0*/  IADD3 R12, P1, R10.reuse, c[0x0][0x218], RZ ;  /* 0x000086000a0c7a10 */ /* 0x040fe40007f3e0ff */
[----:B------:R-:W-:Y:S02]  /*05e0*/  IADD3 R10, P2, R10, c[0x0][0x1b0], RZ ;  /* 0x00006c000a0a7a10 */ /* 0x000fe40007f5e0ff */
[----:B------:R-:W-:Y:S02]  /*05f0*/  IADD3.X R13, RZ, c[0x0][0x21c], RZ, P1, !PT ;  /* 0x00008700ff0d7a10 */ /* 0x000fe40000ffe4ff */
[----:B------:R-:W-:Y:S01]  /*0600*/  ISETP.GE.AND P1, PT, R2, c[0x0][0x164], PT ;  /* 0x0000590002007a0c */ /* 0x000fe20003f26270 */
[----:B------:R-:W-:-:S02]  /*0610*/  IMAD.X R11, RZ, RZ, c[0x0][0x1b4], P2 ;  /* 0x00006d00ff0b7624 */ /* 0x000fc400010e06ff */
[----:B------:R0:W5:Y:S04]  /*0620*/  @P0 LDG.E.128 R72, [R12.64] ;  /* 0x000000060c480981 */ /* 0x000168000c1e1d00 */
[----:B------:R0:W5:Y:S04]  /*0630*/  @P0 LDG.E.128 R68, [R12.64+0x10] ;  /* 0x000010060c440981 */ /* 0x000168000c1e1d00 */
[----:B------:R0:W5:Y:S04]  /*0640*/  @P0 LDG.E.128 R64, [R12.64+0x2000] ;  /* 0x002000060c400981 */ /* 0x000168000c1e1d00 */
[----:B------:R0:W5:Y:S04]  /*0650*/  @P0 LDG.E.128 R60, [R12.64+0x2010] ;  /* 0x002010060c3c0981 */ /* 0x000168000c1e1d00 */
[----:B------:R0:W5:Y:S04]  /*0660*/  @P0 LDG.E.128 R56, [R12.64+0x4000] ;  /* 0x004000060c380981 */ /* 0x000168000c1e1d00 */
[----:B------:R0:W5:Y:S04]  /*0670*/  @P0 LDG.E.128 R52, [R12.64+0x4010] ;  /* 0x004010060c340981 */ /* 0x000168000c1e1d00 */
[----:B------:R0:W5:Y:S04]  /*0680*/  @P0 LDG.E.128 R48, [R12.64+0x6000] ;  /* 0x006000060c300981 */ /* 0x000168000c1e1d00 */
[----:B------:R0:W5:Y:S01]  /*0690*/  @P0 LDG.E.128 R44, [R12.64+0x6010] ;  /* 0x006010060c2c0981 */ /* 0x000162000c1e1d00 */
[----:B------:R-:W-:Y:S05]  /*06a0*/  @P1 EXIT ;  /* 0x000000000000194d */ /* 0x000fea0003800000 */
[----:B------:R-:W-:Y:S01]  /*06b0*/  UIADD3 UR26, UR5, -0x695add53, URZ ;  /* 0x96a522ad051a7890 */ /* 0x000fe2000fffe03f */
[----:B------:R-:W-:Y:S01]  /*06c0*/  IMAD R4, R4, -0x2daee0ad, RZ ;  /* 0xd2511f5304047824 */ /* 0x000fe200078e02ff */
[----:B------:R-:W-:Y:S01]  /*06d0*/  UIADD3 UR25, UR4, -0x700cb87f, URZ ;  /* 0x8ff3478104197890 */ /* 0x000fe2000fffe03f */
[----:B------:R-:W-:Y:S01]  /*06e0*/  IMAD R3, R76, -0x326172a9, RZ ;  /* 0xcd9e8d574c037824 */ /* 0x000fe200078e02ff */
[----:B------:R1:W5:Y:S01]  /*06f0*/  LDG.E.128 R40, [R10.64] ;  /* 0x000000060a287981 */ /* 0x000362000c1e1d00 */
[----:B------:R-:W-:-:S03]  /*0700*/  IMAD.HI.U32 R9, R77, -0x2daee0ad, RZ ;  /* 0xd2511f534d097827 */ /* 0x000fc600078e00ff */
[----:B------:R1:W5:Y:S01]  /*0710*/  LDG.E.128 R36, [R10.64+0x10] ;  /* 0x000010060a247981 */ /* 0x000362000c1e1d00 */
[----:B------:R-:W-:Y:S01]  /*0720*/  IMAD.HI.U32 R76, R78, -0x326172a9, RZ ;  /* 0xcd9e8d574e4c7827 */ /* 0x000fe200078e00ff */
[----:B------:R-:W-:Y:S02]  /*0730*/  LOP3.LUT R4, R9, UR26, R4, 0x96, !PT ;  /* 0x0000001a09047c12 */ /* 0x000fe4000f8e9604 */
[----:B------:R1:W5:Y:S01]  /*0740*/  LDG.E.128 R32, [R10.64+0x2000] ;  /* 0x002000060a207981 */ /* 0x000362000c1e1d00 */
[----:B------:R-:W-:Y:S01]  /*0750*/  LOP3.LUT R97, R8, 0x3, RZ, 0xc0, !PT ;  /* 0x0000000308617812 */ /* 0x000fe200078ec0ff */
[----:B------:R-:W-:Y:S01]  /*0760*/  IMAD R8, R78, -0x326172a9, RZ ;  /* 0xcd9e8d574e087824 */ /* 0x000fe200078e02ff */
[----:B------:R-:W-:Y:S01]  /*0770*/  LOP3.LUT R3, R76, UR25, R3, 0x96, !PT ;  /* 0x000000194c037c12 */ /* 0x000fe2000f8e9603 */
[----:B------:R1:W5:Y:S01]  /*0780*/  LDG.E.128 R28, [R10.64+0x2010] ;  /* 0x002010060a1c7981 */ /* 0x000362000c1e1d00 */
[----:B------:R-:W-:-:S03]  /*0790*/  IMAD R9, R77, -0x2daee0ad, RZ ;  /* 0xd2511f534d097824 */ /* 0x000fc600078e02ff */
[----:B------:R1:W5:Y:S04]  /*07a0*/  LDG.E.128 R24, [R10.64+0x4000] ;  /* 0x004000060a187981 */ /* 0x000368000c1e1d00 */
[----:B------:R1:W5:Y:S04]  /*07b0*/  LDG.E.128 R20, [R10.64+0x4010] ;  /* 0x004010060a147981 */ /* 0x000368000c1e1d00 */
[----:B------:R1:W5:Y:S04]  /*07c0*/  LDG.E.128 R16, [R10.64+0x6000] ;  /* 0x006000060a107981 */ /* 0x000368000c1e1d00 */
[----:B0-----:R1:W5:Y:S01]  /*07d0*/  LDG.E.128 R12, [R10.64+0x6010] ;  /* 0x006010060a0c7981 */ /* 0x001362000c1e1d00 */
[----:B------:R-:W-:Y:S01]  /*07e0*/  ULDC.U8 UR8, c[0x0][0x1f0] ;  /* 0x00007c0000087ab9 */ /* 0x000fe20000000000 */
[----:B-1----:R-:W-:-:S02]  /*07f0*/  IMAD.MOV.U32 R11, RZ, RZ, 0x1 ;  /* 0x00000001ff0b7424 */ /* 0x002fc400078e00ff */
[----:B------:R-:W-:Y:S02]  /*0800*/  IMAD.MOV.U32 R10, RZ, RZ, RZ ;  /* 0x000000ffff0a7224 */ /* 0x000fe400078e00ff */
.L_x_7398:
[----:B------:R-:W-:Y:S01]  /*0810*/  ISETP.NE.U32.AND P1, PT, RZ, c[0x0][0x1c0], PT ;  /* 0x00007000ff007a0c */ /* 0x000fe20003f25070 */
[----:B------:R-:W-:Y:S01]  /*0820*/  IMAD R80, R2, c[0x0][0x168], RZ ;  /* 0x00005a0002507a24 */ /* 0x000fe200078e02ff */
[----:B------:R-:W-:Y:S01]  /*0830*/  ISETP.NE.U32.AND P0, PT, RZ, c[0x0][0x180], PT ;  /* 0x00006000ff007a0c */ /* 0x000fe20003f05070 */
[----:B------:R-:W-:Y:S01]  /*0840*/  IMAD.MOV.U32 R96, RZ, RZ, 0x10 ;  /* 0x00000010ff607424 */ /* 0x000fe200078e00ff */
[----:B------:R-:W-:Y:S02]  /*0850*/  ISETP.NE.AND.EX P1, PT, RZ, c[0x0][0x1c4], PT, P1 ;  /* 0x00007100ff007a0c */ /* 0x000fe40003f25310 */
[----:B------:R-:W-:Y:S02]  /*0860*/  SHF.R.S32.HI R81, RZ, 0x1f, R80 ;  /* 0x0000001fff517819 */ /* 0x000fe40000011450 */
[----:B------:R-:W-:Y:S02]  /*0870*/  ISETP.NE.AND.EX P0, PT, RZ, c[0x0][0x184], PT, P0 ;  /* 0x00006100ff007a0c */ /* 0x000fe40003f05300 */
[----:B------:R-:W-:-:S02]  /*0880*/  LEA.HI R81, R81, R80, RZ, 0x3 ;  /* 0x0000005051517211 */ /* 0x000fc400078f18ff */
[----:B------:R-:W-:-:S04]  /*0890*/  LOP3.LUT R92, R0, 0xff, RZ, 0xc0, !PT ;  /* 0x000000ff005c7812 */ /* 0x000fc800078ec0ff */
[----:B------:R-:W-:Y:S02]  /*08a0*/  LEA.HI.SX32 R92, R81, R92, 0x1d ;  /* 0x0000005c515c7211 */ /* 0x000fe400078feaff */
[----:B------:R-:W-:-:S05]  /*08b0*/  @P1 MOV R85, 0x2 ;  /* 0x0000000200551802 */ /* 0x000fca0000000f00 */
        /* <DEDUP_REMOVED lines=20> */
.L_x_7172:
[----:B0-----:R-:W-:Y:S02]  /*0a00*/  IMAD.MOV.U32 R85, RZ, RZ, R8 ;  /* 0x000000ffff557224 */ /* 0x001fe400078e0008 */
.L_x_7173:
[----:B------:R-:W-:Y:S05]  /*0a10*/  BSYNC B0 ;  /* 0x0000000000007941 */ /* 0x000fea0003800000 */
.L_x_7171:
        /* <DEDUP_REMOVED lines=16> */
.L_x_7177:
[----:B------:R-:W-:Y:S05]  /*0b20*/  BSYNC B1 ;  /* 0x0000000000017941 */ /* 0x000fea0003800000 */
.L_x_7176:
        /* <DEDUP_REMOVED lines=43> */
.L_x_7175:
[----:B------:R-:W-:Y:S05]  /*0de0*/  BSYNC B0 ;  /* 0x0000000000007941 */ /* 0x000fea0003800000 */
.L_x_7174:
        /* <DEDUP_REMOVED lines=8> */
[----:B0-----:R-:W-:Y:S01]  /*0e70*/  FFMA.FTZ R84, R85, R94, 1.1641532182693481445e-10 ;  /* 0x2f00000055547423 */ /* 0x001fe2000001005e */
[----:B------:R-:W-:-:S04]  /*0e80*/  @P0 PRMT R85, RZ, 0x5410, R76 ;  /* 0x00005410ff550816 */ /* 0x000fc8000000004c */
        /* <DEDUP_REMOVED lines=13> */
.L_x_7179:
[----:B------:R-:W-:Y:S02]  /*0f60*/  MOV R85, R8 ;  /* 0x0000000800557202 */ /* 0x000fe40000000f00 */
.L_x_7180:
[----:B------:R-:W-:Y:S05]  /*0f70*/  BSYNC B0 ;  /* 0x0000000000007941 */ /* 0x000fea0003800000 */
.L_x_7178:
        /* <DEDUP_REMOVED lines=16> */
.L_x_7184:
[----:B------:R-:W-:Y:S05]  /*1080*/  BSYNC B1 ;  /* 0x0000000000017941 */ /* 0x000fea0003800000 */
.L_x_7183:
        /* <DEDUP_REMOVED lines=43> */
.L_x_7182:
[----:B------:R-:W-:Y:S05]  /*1340*/  BSYNC B0 ;  /* 0x0000000000007941 */ /* 0x000fea0003800000 */
.L_x_7181:
        /* <DEDUP_REMOVED lines=22> */
.L_x_7186:
[----:B------:R-:W-:Y:S02]  /*14b0*/  IMAD.MOV.U32 R80, RZ, RZ, R8 ;  /* 0x000000ffff507224 */ /* 0x000fe400078e0008 */
.L_x_7187:
[----:B------:R-:W-:Y:S05]  /*14c0*/  BSYNC B0 ;  /* 0x0000000000007941 */ /* 0x000fea0003800000 */
.L_x_7185:
        /* <DEDUP_REMOVED lines=16> */
.L_x_7191:
[----:B------:R-:W-:Y:S05]  /*15d0*/  BSYNC B1 ;  /* 0x0000000000017941 */ /* 0x000fea0003800000 */
.L_x_7190:
        /* <DEDUP_REMOVED lines=43> */
.L_x_7189:
[----:B------:R-:W-:Y:S05]  /*1890*/  BSYNC B0 ;  /* 0x0000000000007941 */ /* 0x000fea0003800000 */
.L_x_7188:
        /* <DEDUP_REMOVED lines=21> */
.L_x_7193:
[----:B------:R-:W-:Y:S02]  /*19f0*/  IMAD.MOV.U32 R80, RZ, RZ, R8 ;  /* 0x000000ffff507224 */ /* 0x000fe400078e0008 */
.L_x_7194:
[----:B------:R-:W-:Y:S05]  /*1a00*/  BSYNC B0 ;  /* 0x0000000000007941 */ /* 0x000fea0003800000 */
.L_x_7192:
        /* <DEDUP_REMOVED lines=16> */
.L_x_7198:
[----:B------:R-:W-:Y:S05]  /*1b10*/  BSYNC B1 ;  /* 0x0000000000017941 */ /* 0x000fea0003800000 */
.L_x_7197:
        /* <DEDUP_REMOVED lines=43> */
.L_x_7196:
[----:B------:R-:W-:Y:S05]  /*1dd0*/  BSYNC B0 ;  /* 0x0000000000007941 */ /* 0x000fea0003800000 */
.L_x_7195:
        /* <DEDUP_REMOVED lines=8> */
[----:B------:R-:W-:Y:S02]  /*1e60*/  IADD3 R89, R87, 0x1, RZ ;  /* 0x0000000157597810 */ /* 0x000fe40007ffe0ff */
        /* <DEDUP_REMOVED lines=12> */
.L_x_7200:
[----:B------:R-:W-:Y:S02]  /*1f30*/  IMAD.MOV.U32 R80, RZ, RZ, R8 ;  /* 0x000000ffff507224 */ /* 0x000fe400078e0008 */
.L_x_7201:
[----:B------:R-:W-:Y:S05]  /*1f40*/  BSYNC B0 ;  /* 0x0000000000007941 */ /* 0x000fea0003800000 */
.L_x_7199:
        /* <DEDUP_REMOVED lines=16> */
.L_x_7205:
[----:B------:R-:W-:Y:S05]  /*2050*/  BSYNC B1 ;  /* 0x0000000000017941 */ /* 0x000fea0003800000 */
.L_x_7204:
        /* <DEDUP_REMOVED lines=43> */
.L_x_7203:
[----:B------:R-:W-:Y:S05]  /*2310*/  BSYNC B0 ;  /* 0x0000000000007941 */ /* 0x000fea0003800000 */
.L_x_7202:
        /* <DEDUP_REMOVED lines=21> */
.L_x_7207:
[----:B------:R-:W-:Y:S02]  /*2470*/  MOV R80, R8 ;  /* 0x0000000800507202 */ /* 0x000fe40000000f00 */
.L_x_7208:
[----:B------:R-:W-:Y:S05]  /*2480*/  BSYNC B0 ;  /* 0x0000000000007941 */ /* 0x000fea0003800000 */
.L_x_7206:
        /* <DEDUP_REMOVED lines=16> */
.L_x_7212:
[----:B------:R-:W-:Y:S05]  /*2590*/  BSYNC B1 ;  /* 0x0000000000017941 */ /* 0x000fea0003800000 */
.L_x_7211:
        /* <DEDUP_REMOVED lines=43> */
.L_x_7210:
[----:B------:R-:W-:Y:S05]  /*2850*/  BSYNC B0 ;  /* 0x0000000000007941 */ /* 0x000fea0003800000 */
.L_x_7209:
        /* <DEDUP_REMOVED lines=21> */
.L_x_7214:
[----:B------:R-:W-:Y:S02]  /*29b0*/  IMAD.MOV.U32 R80, RZ, RZ, R8 ;  /* 0x000000ffff507224 */ /* 0x000fe400078e0008 */
.L_x_7215:
[----:B------:R-:W-:Y:S05]  /*29c0*/  BSYNC B0 ;  /* 0x0000000000007941 */ /* 0x000fea0003800000 */
.L_x_7213:
        /* <DEDUP_REMOVED lines=16> */
.L_x_7219:
[----:B------:R-:W-:Y:S05]  /*2ad0*/  BSYNC B1 ;  /* 0x0000000000017941 */ /* 0x000fea0003800000 */
.L_x_7218:
        /* <DEDUP_REMOVED lines=43> */
.L_x_7217:
[----:B------:R-:W-:Y:S05]  /*2d90*/  BSYNC B0 ;  /* 0x0000000000007941 */ /* 0x000fea0003800000 */
.L_x_7216:
        /* <DEDUP_REMOVED lines=21> */
.L_x_7221:
[----:B------:R-:W-:Y:S02]  /*2ef0*/  IMAD.MOV.U32 R80, RZ, RZ, R8 ;  /* 0x000000ffff507224 */ /* 0x000fe400078e0008 */
.L_x_7222:
[----:B------:R-:W-:Y:S05]  /*2f00*/  BSYNC B0 ;  /* 0x0000000000007941 */ /* 0x000fea0003800000 */
.L_x_7220:
        /* <DEDUP_REMOVED lines=18> */
.L_x_7226:
[----:B------:R-:W-:Y:S05]  /*3030*/  BSYNC B1 ;  /* 0x0000000000017941 */ /* 0x000fea0003800000 */
.L_x_7225:
        /* <DEDUP_REMOVED lines=43> */
.L_x_7224:
[----:B------:R-:W-:Y:S05]  /*32f0*/  BSYNC B0 ;  /* 0x0000000000007941 */ /* 0x000fea0003800000 */
.L_x_7223:
[----:B------:R0:W1:Y:S01]  /*3300*/  I2F.U32 R81, R80 ;  /* 0x0000005000517306 */ /* 0x0000620000201000 */
[----:B------:R-:W-:Y:S01]  /*3310*/  SEL R82, RZ, 0x1, P2 ;  /* 0x00000001ff527807 */ /* 0x000fe20001000000 */
[----:B------:R-:W-:Y:S01]  /*3320*/  IMAD.WIDE.U32 R106, R92, R96, c[0x0][0x188] ;  /* 0x000062005c6a7625 */ /* 0x000fe200078e0060 */
[----:B------:R-:W-:Y:S02]  /*3330*/  ISETP.NE.AND P2, PT, R93, RZ, PT ;  /* 0x000000ff5d00720c */ /* 0x000fe40003f45270 */
[----:B------:R-:W-:Y:S02]  /*3340*/  SEL R100, RZ, 0x1, P1 ;  /* 0x00000001ff647807 */ /* 0x000fe40000800000 */
[----:B------:R-:W-:Y:S02]  /*3350*/  SEL R98, RZ, 0x1, P2 ;  /* 0x00000001ff627807 */ /* 0x000fe40001000000 */
[----:B0-----:R-:W-:Y:S01]  /*3360*/  PRMT R80, RZ, 0x7610, R83 ;  /* 0x00007610ff507816 */ /* 0x001fe20000000053 */
[----:B------:R-:W-:Y:S01]  /*3370*/  IMAD.WIDE.U32 R82, R82, 0x1000000, RZ ;  /* 0x0100000052527825 */ /* 0x000fe200078e00ff */
[----:B------:R-:W-:-:S02]  /*3380*/  ISETP.NE.AND P6, PT, R91, RZ, PT ;  /* 0x000000ff5b00720c */ /* 0x000fc40003fc5270 */
[----:B------:R-:W-:Y:S01]  /*3390*/  SEL R97, RZ, 0x10000, P5 ;  /* 0x00010000ff617807 */ /* 0x000fe20002800000 */
[----:B------:R-:W-:Y:S01]  /*33a0*/  IMAD.WIDE.U32 R100, R100, 0x10000, RZ ;  /* 0x0001000064647825 */ /* 0x000fe200078e00ff */
[----:B------:R-:W-:Y:S02]  /*33b0*/  SEL R91, RZ, 0x1, P6 ;  /* 0x00000001ff5b7807 */ /* 0x000fe40003000000 */
[----:B------:R-:W-:Y:S01]  /*33c0*/  IADD3 R110, R92, 0x100, RZ ;  /* 0x000001005c6e7810 */ /* 0x000fe20007ffe0ff */
[----:B-1----:R-:W-:Y:S02]  /*33d0*/  FFMA.FTZ R81, R81, R94, 1.1641532182693481445e-10 ;  /* 0x2f00000051517423 */ /* 0x002fe4000001005e */
[----:B------:R-:W-:-:S03]  /*33e0*/  IMAD.WIDE.U32 R98, R98, 0x100, RZ ;  /* 0x0000010062627825 */ /* 0x000fc600078e00ff */
[----:B------:R-:W-:Y:S01]  /*33f0*/  FSETP.GTU.FTZ.AND P1, PT, R81, c[0x0][0x1e4], PT ;  /* 0x0000790051007a0b */ /* 0x000fe20003f3c000 */
[----:B------:R-:W-:Y:S01]  /*3400*/  FMUL.FTZ R81, R80, R95 ;  /* 0x0000005f50517220 */ /* 0x000fe20000410000 */
[----:B------:R-:W-:Y:S02]  /*3410*/  SEL R80, RZ, 0x100, P4 ;  /* 0x00000100ff507807 */ /* 0x000fe40002000000 */
[----:B------:R-:W-:Y:S01]  /*3420*/  SEL R102, RZ, 0x1000000, P1 ;  /* 0x01000000ff667807 */ /* 0x000fe20000800000 */
[----:B------:R-:W-:Y:S01]  /*3430*/  FMUL.FTZ R81, R81, c[0x0][0x1e8] ;  /* 0x00007a0051517a20 */ /* 0x000fe20000410000 */
[----:B------:R-:W-:Y:S02]  /*3440*/  LOP3.LUT R98, R98, R82, R100, 0xfe, !PT ;  /* 0x0000005262627212 */ /* 0x000fe400078efe64 */
[----:B------:R-:W-:Y:S01]  /*3450*/  LOP3.LUT R82, R80, R102, R97, 0xfe, !PT ;  /* 0x0000006650527212 */ /* 0x000fe200078efe61 */
[----:B------:R-:W-:Y:S01]  /*3460*/  IMAD.WIDE.U32 R102, R110, R96, c[0x0][0x170] ;  /* 0x00005c006e667625 */ /* 0x000fe200078e0060 */
[----:B------:R-:W-:-:S02]  /*3470*/  FSEL R93, R81, RZ, !P1 ;  /* 0x000000ff515d7208 */ /* 0x000fc40004800000 */
[----:B------:R-:W-:Y:S01]  /*3480*/  LOP3.LUT R98, R98, R91, RZ, 0xfc, !PT ;  /* 0x0000005b62627212 */ /* 0x000fe200078efcff */
[----:B------:R-:W-:Y:S01]  /*3490*/  HFMA2.MMA R91, -RZ, RZ, 0, 4.76837158203125e-07 ;  /* 0x00000008ff5b7435 */ /* 0x000fe200000001ff */
[----:B------:R-:W-:Y:S02]  /*34a0*/  @P0 PRMT R80, RZ, 0x7610, R79 ;  /* 0x00007610ff500816 */ /* 0x000fe4000000004f */
[----:B------:R-:W-:Y:S02]  /*34b0*/  SEL R97, RZ, 0x1, P3 ;  /* 0x00000001ff617807 */ /* 0x000fe40001800000 */
[----:B------:R-:W-:Y:S01]  /*34c0*/  F2FP.BF16.PACK_AB R81, R88, R85 ;  /* 0x000000555851723e */ /* 0x000fe200000010ff */
[----:B------:R-:W-:Y:S01]  /*34d0*/  @P0 FADD.FTZ R93, R93, R80 ;  /* 0x000000505d5d0221 */ /* 0x000fe20000010000 */
[----:B------:R-:W-:Y:S02]  /*34e0*/  LOP3.LUT R97, R83, R82, R97, 0xfe, !PT ;  /* 0x0000005253617212 */ /* 0x000fe400078efe61 */
[----:B------:R-:W-:Y:S01]  /*34f0*/  F2FP.BF16.PACK_AB R82, R90, R87 ;  /* 0x000000575a52723e */ /* 0x000fe200000010ff */
[----:B------:R-:W-:Y:S01]  /*3500*/  IMAD.WIDE.U32 R104, R92, R91, c[0x0][0x190] ;  /* 0x000064005c687625 */ /* 0x000fe200078e005b */
[----:B------:R-:W-:-:S02]  /*3510*/  F2FP.BF16.PACK_AB R80, R86, R84 ;  /* 0x000000545650723e */ /* 0x000fc400000010ff */
[----:B------:R-:W-:Y:S02]  /*3520*/  F2FP.BF16.PACK_AB R83, R93, R89 ;  /* 0x000000595d53723e */ /* 0x000fe400000010ff */
        /* <DEDUP_REMOVED lines=18> */
.L_x_7228:
[----:B-1----:R-:W-:Y:S02]  /*3650*/  MOV R97, R8 ;  /* 0x0000000800617202 */ /* 0x002fe40000000f00 */
.L_x_7229:
[----:B------:R-:W-:Y:S05]  /*3660*/  BSYNC B0 ;  /* 0x0000000000007941 */ /* 0x000fea0003800000 */
.L_x_7227:
        /* <DEDUP_REMOVED lines=16> */
.L_x_7233:
[----:B------:R-:W-:Y:S05]  /*3770*/  BSYNC B1 ;  /* 0x0000000000017941 */ /* 0x000fea0003800000 */
.L_x_7232:
        /* <DEDUP_REMOVED lines=43> */
.L_x_7231:
[----:B------:R-:W-:Y:S05]  /*3a30*/  BSYNC B0 ;  /* 0x0000000000007941 */ /* 0x000fea0003800000 */
.L_x_7230:
        /* <DEDUP_REMOVED lines=22> */
.L_x_7235:
[----:B------:R-:W-:Y:S02]  /*3ba0*/  IMAD.MOV.U32 R99, RZ, RZ, R8 ;  /* 0x000000ffff637224 */ /* 0x000fe400078e0008 */
.L_x_7236:
[----:B------:R-:W-:Y:S05]  /*3bb0*/  BSYNC B0 ;  /* 0x0000000000007941 */ /* 0x000fea0003800000 */
.L_x_7234:
        /* <DEDUP_REMOVED lines=16> */
.L_x_7240:
[----:B------:R-:W-:Y:S05]  /*3cc0*/  BSYNC B1 ;  /* 0x0000000000017941 */ /* 0x000fea0003800000 */
.L_x_7239:
        /* <DEDUP_REMOVED lines=43> */
.L_x_7238:
[----:B------:R-:W-:Y:S05]  /*3f80*/  BSYNC B0 ;  /* 0x0000000000007941 */ /* 0x000fea0003800000 */
.L_x_7237:
        /* <DEDUP_REMOVED lines=22> */
.L_x_7242:
[----:B------:R-:W-:Y:S02]  /*40f0*/  IMAD.MOV.U32 R80, RZ, RZ, R8 ;  /* 0x000000ffff507224 */ /* 0x000fe400078e0008 */
.L_x_7243:
[----:B------:R-:W-:Y:S05]  /*4100*/  BSYNC B0 ;  /* 0x0000000000007941 */ /* 0x000fea0003800000 */
.L_x_7241:
        /* <DEDUP_REMOVED lines=16> */
.L_x_7247:
[----:B------:R-:W-:Y:S05]  /*4210*/  BSYNC B1 ;  /* 0x0000000000017941 */ /* 0x000fea0003800000 */
.L_x_7246:
        /* <DEDUP_REMOVED lines=43> */
.L_x_7245:
[----:B------:R-:W-:Y:S05]  /*44d0*/  BSYNC B0 ;  /* 0x0000000000007941 */ /* 0x000fea0003800000 */
.L_x_7244:
        /* <DEDUP_REMOVED lines=21> */
.L_x_7249:
[----:B------:R-:W-:Y:S02]  /*4630*/  IMAD.MOV.U32 R80, RZ, RZ, R8 ;  /* 0x000000ffff507224 */ /* 0x000fe400078e0008 */
.L_x_7250:
[----:B------:R-:W-:Y:S05]  /*4640*/  BSYNC B0 ;  /* 0x0000000000007941 */ /* 0x000fea0003800000 */
.L_x_7248:
        /* <DEDUP_REMOVED lines=16> */
.L_x_7254:
[----:B------:R-:W-:Y:S05]  /*4750*/  BSYNC B1 ;  /* 0x0000000000017941 */ /* 0x000fea0003800000 */
.L_x_7253:
        /* <DEDUP_REMOVED lines=43> */
.L_x_7252:
[----:B------:R-:W-:Y:S05]  /*4a10*/  BSYNC B0 ;  /* 0x0000000000007941 */ /* 0x000fea0003800000 */
.L_x_7251:
        /* <DEDUP_REMOVED lines=21> */
.L_x_7256:
[----:B------:R-:W-:Y:S02]  /*4b70*/  IMAD.MOV.U32 R102, RZ, RZ, R8 ;  /* 0x000000ffff667224 */ /* 0x000fe400078e0008 */
.L_x_7257:
[----:B------:R-:W-:Y:S05]  /*4b80*/  BSYNC B0 ;  /* 0x0000000000007941 */ /* 0x000fea0003800000 */
.L_x_7255:
        /* <DEDUP_REMOVED lines=16> */
.L_x_7261:
[----:B------:R-:W-:Y:S05]  /*4c90*/  BSYNC B1 ;  /* 0x0000000000017941 */ /* 0x000fea0003800000 */
.L_x_7260:
        /* <DEDUP_REMOVED lines=43> */
.L_x_7259:
[----:B------:R-:W-:Y:S05]  /*4f50*/  BSYNC B0 ;  /* 0x0000000000007941 */ /* 0x000fea0003800000 */
.L_x_7258:
        /* <DEDUP_REMOVED lines=21> */
.L_x_7263:
[----:B------:R-:W-:Y:S02]  /*50b0*/  IMAD.MOV.U32 R108, RZ, RZ, R8 ;  /* 0x000000ffff6c7224 */ /* 0x000fe400078e0008 */
.L_x_7264:
[----:B------:R-:W-:Y:S05]  /*50c0*/  BSYNC B0 ;  /* 0x0000000000007941 */ /* 0x000fea0003800000 */
.L_x_7262:
        /* <DEDUP_REMOVED lines=16> */
.L_x_7268:
[----:B------:R-:W-:Y:S05]  /*51d0*/  BSYNC B1 ;  /* 0x0000000000017941 */ /* 0x000fea0003800000 */
.L_x_7267:
        /* <DEDUP_REMOVED lines=43> */
.L_x_7266:
[----:B------:R-:W-:Y:S05]  /*5490*/  BSYNC B0 ;  /* 0x0000000000007941 */ /* 0x000fea0003800000 */
.L_x_7265:
        /* <DEDUP_REMOVED lines=21> */
.L_x_7270:
[----:B------:R-:W-:Y:S02]  /*55f0*/  IMAD.MOV.U32 R82, RZ, RZ, R8 ;  /* 0x000000ffff527224 */ /* 0x000fe400078e0008 */
.L_x_7271:
[----:B------:R-:W-:Y:S05]  /*5600*/  BSYNC B0 ;  /* 0x0000000000007941 */ /* 0x000fea0003800000 */
.L_x_7269:
        /* <DEDUP_REMOVED lines=16> */
.L_x_7275:
[----:B------:R-:W-:Y:S05]  /*5710*/  BSYNC B1 ;  /* 0x0000000000017941 */ /* 0x000fea0003800000 */
.L_x_7274:
        /* <DEDUP_REMOVED lines=43> */
.L_x_7273:
[----:B------:R-:W-:Y:S05]  /*59d0*/  BSYNC B0 ;  /* 0x0000000000007941 */ /* 0x000fea0003800000 */
.L_x_7272:
        /* <DEDUP_REMOVED lines=21> */
.L_x_7277:
[----:B------:R-:W-:Y:S02]  /*5b30*/  IMAD.MOV.U32 R82, RZ, RZ, R8 ;  /* 0x000000ffff527224 */ /* 0x000fe400078e0008 */
.L_x_7278:
[----:B------:R-:W-:Y:S05]  /*5b40*/  BSYNC B0 ;  /* 0x0000000000007941 */ /* 0x000fea0003800000 */
.L_x_7276:
        /* <DEDUP_REMOVED lines=18> */
.L_x_7282:
[----:B------:R-:W-:Y:S05]  /*5c70*/  BSYNC B1 ;  /* 0x0000000000017941 */ /* 0x000fea0003800000 */
.L_x_7281:
        /* <DEDUP_REMOVED lines=35> */
[----:B------:R-:W-:Y:S01]  /*5eb0*/  LOP3.LUT R9, R107, UR24, R80, 0x96, !PT ;  /* 0x000000186b097c12 */ /* 0x000fe2000f8e9650 */
[----:B------:R-:W-:-:S03]  /*5ec0*/  HFMA2.MMA R107, -RZ, RZ, 0, 0 ;  /* 0x00000000ff6b7435 */ /* 0x000fc600000001ff */
[----:B------:R-:W-:Y:S01]  /*5ed0*/  LOP3.LUT R80, R109, UR23, R8, 0x96, !PT ;  /* 0x000000176d507c12 */ /* 0x000fe2000f8e9608 */
[----:B------:R-:W-:-:S04]  /*5ee0*/  IMAD.WIDE.U32 R8, R9, -0x326172a9, RZ ;  /* 0xcd9e8d5709087825 */ /* 0x000fc800078e00ff */
[----:B------:R-:W-:Y:S01]  /*5ef0*/  IMAD.WIDE.U32 R80, R80, -0x2daee0ad, RZ ;  /* 0xd2511f5350507825 */ /* 0x000fe200078e00ff */
[----:B------:R-:W-:-:S03]  /*5f00*/  LOP3.LUT R3, R9, UR25, R108, 0x96, !PT ;  /* 0x0000001909037c12 */ /* 0x000fc6000f8e966c */
[----:B------:R-:W-:Y:S01]  /*5f10*/  IMAD.MOV.U32 R9, RZ, RZ, R80 ;  /* 0x000000ffff097224 */ /* 0x000fe200078e0050 */
[----:B------:R-:W-:Y:S02]  /*5f20*/  LOP3.LUT R4, R81, UR26, R106, 0x96, !PT ;  /* 0x0000001a51047c12 */ /* 0x000fe4000f8e966a */
.L_x_7280:
[----:B------:R-:W-:Y:S05]  /*5f30*/  BSYNC B0 ;  /* 0x0000000000007941 */ /* 0x000fea0003800000 */
.L_x_7279:
[----:B------:R0:W1:Y:S01]  /*5f40*/  I2F.U32 R81, R82 ;  /* 0x0000005200517306 */ /* 0x0000620000201000 */
[----:B------:R-:W-:Y:S01]  /*5f50*/  PRMT R80, RZ, 0x7610, R83 ;  /* 0x00007610ff507816 */ /* 0x000fe20000000053 */
[----:B------:R-:W-:Y:S01]  /*5f60*/  IMAD.WIDE.U32 R108, R110, R96, c[0x0][0x188] ;  /* 0x000062006e6c7625 */ /* 0x000fe200078e0060 */
[----:B------:R-:W-:Y:S02]  /*5f70*/  ISETP.NE.AND P6, PT, R97, RZ, PT ;  /* 0x000000ff6100720c */ /* 0x000fe40003fc5270 */
[----:B------:R-:W-:Y:S01]  /*5f80*/  SEL R97, RZ, 0x10000, P5 ;  /* 0x00010000ff617807 */ /* 0x000fe20002800000 */
[----:B------:R-:W-:Y:S01]  /*5f90*/  FMUL.FTZ R80, R80, R95 ;  /* 0x0000005f50507220 */ /* 0x000fe20000410000 */
[----:B------:R-:W-:Y:S02]  /*5fa0*/  ISETP.NE.AND P5, PT, R99, RZ, PT ;  /* 0x000000ff6300720c */ /* 0x000fe40003fa5270 */
[----:B------:R-:W-:Y:S01]  /*5fb0*/  SEL R99, RZ, 0x1, P2 ;  /* 0x00000001ff637807 */ /* 0x000fe20001000000 */
[----:B------:R-:W-:Y:S01]  /*5fc0*/  FMUL.FTZ R80, R80, c[0x0][0x1e8] ;  /* 0x00007a0050507a20 */ /* 0x000fe20000410000 */
[----:B0-----:R-:W-:-:S02]  /*5fd0*/  F2FP.BF16.PACK_AB R82, R105, R102 ;  /* 0x000000666952723e */ /* 0x001fc400000010ff */
[----:B------:R-:W-:Y:S02]  /*5fe0*/  SEL R111, RZ, 0x1, P1 ;  /* 0x00000001ff6f7807 */ /* 0x000fe40000800000 */
[----:B------:R-:W-:Y:S01]  /*5ff0*/  SEL R112, RZ, 0x1, P5 ;  /* 0x00000001ff707807 */ /* 0x000fe20002800000 */
[----:B-1----:R-:W-:Y:S01]  /*6000*/  FFMA.FTZ R81, R81, R94, 1.1641532182693481445e-10 ;  /* 0x2f00000051517423 */ /* 0x002fe2000001005e */
[----:B------:R-:W-:-:S04]  /*6010*/  SEL R114, RZ, 0x100, P4 ;  /* 0x00000100ff727807 */ /* 0x000fc80002000000 */
[----:B------:R-:W-:Y:S02]  /*6020*/  FSETP.GTU.FTZ.AND P2, PT, R81, c[0x0][0x1e4], PT ;  /* 0x0000790051007a0b */ /* 0x000fe40003f5c000 */
[----:B------:R-:W-:Y:S02]  /*6030*/  @P0 PRMT R81, RZ, 0x7610, R79 ;  /* 0x00007610ff510816 */ /* 0x000fe4000000004f */
[----:B------:R-:W-:Y:S02]  /*6040*/  FSEL R106, R80, RZ, !P2 ;  /* 0x000000ff506a7208 */ /* 0x000fe40005000000 */
[----:B------:R-:W-:Y:S02]  /*6050*/  F2FP.BF16.PACK_AB R80, R101, R98 ;  /* 0x000000626550723e */ /* 0x000fe400000010ff */
[----:B------:R-:W-:Y:S01]  /*6060*/  SEL R113, RZ, 0x1000000, P2 ;  /* 0x01000000ff717807 */ /* 0x000fe20001000000 */
[----:B------:R-:W-:Y:S01]  /*6070*/  @P0 FADD.FTZ R106, R81, R106 ;  /* 0x0000006a516a0221 */ /* 0x000fe20000010000 */
[----:B------:R-:W-:-:S04]  /*6080*/  F2FP.BF16.PACK_AB R81, R103, R100 ;  /* 0x000000646751723e */ /* 0x000fc800000010ff */
[----:B------:R-:W-:-:S05]  /*6090*/  F2FP.BF16.PACK_AB R83, R106, R104 ;  /* 0x000000686a53723e */ /* 0x000fca00000010ff */
[----:B------:R0:W-:Y:S02]  /*60a0*/  STG.E.128 [R108.64], R80 ;  /* 0x000000506c007986 */ /* 0x0001e4000c101d06 */
[----:B0-----:R-:W-:Y:S01]  /*60b0*/  IMAD.WIDE.U32 R108, R99, 0x1000000, RZ ;  /* 0x01000000636c7825 */ /* 0x001fe200078e00ff */
[----:B------:R-:W-:-:S03]  /*60c0*/  SEL R99, RZ, 0x1, P3 ;  /* 0x00000001ff637807 */ /* 0x000fc60001800000 */
[----:B------:R-:W-:Y:S01]  /*60d0*/  IMAD.WIDE.U32 R82, R111, 0x10000, RZ ;  /* 0x000100006f527825 */ /* 0x000fe200078e00ff */
[----:B------:R-:W-:Y:S02]  /*60e0*/  LOP3.LUT R111, R114, R113, R97, 0xfe, !PT ;  /* 0x00000071726f7212 */ /* 0x000fe400078efe61 */
[----:B------:R-:W-:Y:S01]  /*60f0*/  SEL R97, RZ, 0x1, P6 ;  /* 0x00000001ff617807 */ /* 0x000fe20003000000 */
[----:B------:R-:W-:Y:S01]  /*6100*/  IMAD.WIDE.U32 R80, R112, 0x100, RZ ;  /* 0x0000010070507825 */ /* 0x000fe200078e00ff */
[----:B------:R-:W-:Y:S02]  /*6110*/  LOP3.LUT R109, R109, R111, R99, 0xfe, !PT ;  /* 0x0000006f6d6d7212 */ /* 0x000fe400078efe63 */
[----:B------:R-:W-:Y:S01]  /*6120*/  IADD3 R99, R92, 0x200, RZ ;  /* 0x000002005c637810 */ /* 0x000fe20007ffe0ff */
[----:B------:R-:W-:Y:S01]  /*6130*/  IMAD.WIDE.U32 R110, R110, R91, c[0x0][0x190] ;  /* 0x000064006e6e7625 */ /* 0x000fe200078e005b */
[----:B------:R-:W-:Y:S02]  /*6140*/  LOP3.LUT R80, R80, R108, R82, 0xfe, !PT ;  /* 0x0000006c50507212 */ /* 0x000fe400078efe52 */
[----:B------:R-:W-:Y:S01]  /*6150*/  LOP3.LUT R81, R81, R109, R83, 0xfe, !PT ;  /* 0x0000006d51517212 */ /* 0x000fe200078efe53 */
[----:B------:R-:W-:Y:S01]  /*6160*/  @P0 IMAD.WIDE.U32 R82, R99, R96, c[0x0][0x180] ;  /* 0x0000600063520625 */ /* 0x000fe200078e0060 */
[----:B------:R-:W-:-:S03]  /*6170*/  LOP3.LUT R80, R80, R97, RZ, 0xfc, !PT ;  /* 0x0000006150507212 */ /* 0x000fc600078efcff */
        /* <DEDUP_REMOVED lines=16> */
.L_x_7284:
[----:B0-----:R-:W-:Y:S02]  /*6280*/  IMAD.MOV.U32 R97, RZ, RZ, R8 ;  /* 0x000000ffff617224 */ /* 0x001fe400078e0008 */
.L_x_7285:
[----:B------:R-:W-:Y:S05]  /*6290*/  BSYNC B0 ;  /* 0x0000000000007941 */ /* 0x000fea0003800000 */
.L_x_7283:
        /* <DEDUP_REMOVED lines=16> */
.L_x_7289:
[----:B------:R-:W-:Y:S05]  /*63a0*/  BSYNC B1 ;  /* 0x0000000000017941 */ /* 0x000fea0003800000 */
.L_x_7288:
        /* <DEDUP_REMOVED lines=40> */
[----:B------:R-:W-:Y:S02]  /*6630*/  HFMA2.MMA R112, -RZ, RZ, 0, 0 ;  /* 0x00000000ff707435 */ /* 0x000fe400000001ff */
[----:B------:R-:W-:Y:S01]  /*6640*/  IMAD.MOV.U32 R9, RZ, RZ, R108 ;  /* 0x000000ffff097224 */ /* 0x000fe200078e006c */
[----:B------:R-:W-:-:S03]  /*6650*/  LOP3.LUT R4, R109, UR26, R110, 0x96, !PT ;  /* 0x0000001a6d047c12 */ /* 0x000fc6000f8e966e */
.L_x_7287:
[----:B------:R-:W-:Y:S05]  /*6660*/  BSYNC B0 ;  /* 0x0000000000007941 */ /* 0x000fea0003800000 */
.L_x_7286:
        /* <DEDUP_REMOVED lines=22> */
.L_x_7291:
[----:B------:R-:W-:Y:S02]  /*67d0*/  IMAD.MOV.U32 R97, RZ, RZ, R8 ;  /* 0x000000ffff617224 */ /* 0x000fe400078e0008 */
.L_x_7292:
[----:B------:R-:W-:Y:S05]  /*67e0*/  BSYNC B0 ;  /* 0x0000000000007941 */ /* 0x000fea0003800000 */
.L_x_7290:
        /* <DEDUP_REMOVED lines=16> */
.L_x_7296:
[----:B------:R-:W-:Y:S05]  /*68f0*/  BSYNC B1 ;  /* 0x0000000000017941 */ /* 0x000fea0003800000 */
.L_x_7295:
        /* <DEDUP_REMOVED lines=43> */
.L_x_7294:
[----:B------:R-:W-:Y:S05]  /*6bb0*/  BSYNC B0 ;  /* 0x0000000000007941 */ /* 0x000fea0003800000 */
.L_x_7293:
        /* <DEDUP_REMOVED lines=22> */
.L_x_7298:
[----:B------:R-:W-:Y:S02]  /*6d20*/  IMAD.MOV.U32 R80, RZ, RZ, R8 ;  /* 0x000000ffff507224 */ /* 0x000fe400078e0008 */
.L_x_7299:
[----:B------:R-:W-:Y:S05]  /*6d30*/  BSYNC B0 ;  /* 0x0000000000007941 */ /* 0x000fea0003800000 */
.L_x_7297:
        /* <DEDUP_REMOVED lines=16> */
.L_x_7303:
[----:B------:R-:W-:Y:S05]  /*6e40*/  BSYNC B1 ;  /* 0x0000000000017941 */ /* 0x000fea0003800000 */
.L_x_7302:
        /* <DEDUP_REMOVED lines=43> */
.L_x_7301:
[----:B------:R-:W-:Y:S05]  /*7100*/  BSYNC B0 ;  /* 0x0000000000007941 */ /* 0x000fea0003800000 */
.L_x_7300:
        /* <DEDUP_REMOVED lines=21> */
.L_x_7305:
[----:B------:R-:W-:Y:S02]  /*7260*/  IMAD.MOV.U32 R80, RZ, RZ, R8 ;  /* 0x000000ffff507224 */ /* 0x000fe400078e0008 */
.L_x_7306:
[----:B------:R-:W-:Y:S05]  /*7270*/  BSYNC B0 ;  /* 0x0000000000007941 */ /* 0x000fea0003800000 */
.L_x_7304:
        /* <DEDUP_REMOVED lines=16> */
.L_x_7310:
[----:B------:R-:W-:Y:S05]  /*7380*/  BSYNC B1 ;  /* 0x0000000000017941 */ /* 0x000fea0003800000 */
.L_x_7309:
        /* <DEDUP_REMOVED lines=43> */
.L_x_7308:
[----:B------:R-:W-:Y:S05]  /*7640*/  BSYNC B0 ;  /* 0x0000000000007941 */ /* 0x000fea0003800000 */
.L_x_7307:
        /* <DEDUP_REMOVED lines=21> */
.L_x_7312:
[----:B------:R-:W-:Y:S02]  /*77a0*/  IMAD.MOV.U32 R97, RZ, RZ, R8 ;  /* 0x000000ffff617224 */ /* 0x000fe400078e0008 */
.L_x_7313:
[----:B------:R-:W-:Y:S05]  /*77b0*/  BSYNC B0 ;  /* 0x0000000000007941 */ /* 0x000fea0003800000 */
.L_x_7311:
        /* <DEDUP_REMOVED lines=16> */
.L_x_7317:
[----:B------:R-:W-:Y:S05]  /*78c0*/  BSYNC B1 ;  /* 0x0000000000017941 */ /* 0x000fea0003800000 */
.L_x_7316:
        /* <DEDUP_REMOVED lines=43> */
.L_x_7315:
[----:B------:R-:W-:Y:S05]  /*7b80*/  BSYNC B0 ;  /* 0x0000000000007941 */ /* 0x000fea0003800000 */
.L_x_7314:
        /* <DEDUP_REMOVED lines=21> */
.L_x_7319:
[----:B------:R-:W-:Y:S02]  /*7ce0*/  IMAD.MOV.U32 R97, RZ, RZ, R8 ;  /* 0x000000ffff617224 */ /* 0x000fe400078e0008 */
.L_x_7320:
[----:B------:R-:W-:Y:S05]  /*7cf0*/  BSYNC B0 ;  /* 0x0000000000007941 */ /* 0x000fea0003800000 */
.L_x_7318:
        /* <DEDUP_REMOVED lines=16> */
.L_x_7324:
[----:B------:R-:W-:Y:S05]  /*7e00*/  BSYNC B1 ;  /* 0x0000000000017941 */ /* 0x000fea0003800000 */
.L_x_7323:
        /* <DEDUP_REMOVED lines=43> */
.L_x_7322:
[----:B------:R-:W-:Y:S05]  /*80c0*/  BSYNC B0 ;  /* 0x0000000000007941 */ /* 0x000fea0003800000 */
.L_x_7321:
        /* <DEDUP_REMOVED lines=21> */
.L_x_7326:
[----:B------:R-:W-:Y:S02]  /*8220*/  IMAD.MOV.U32 R82, RZ, RZ, R8 ;  /* 0x000000ffff527224 */ /* 0x000fe400078e0008 */
.L_x_7327:
[----:B------:R-:W-:Y:S05]  /*8230*/  BSYNC B0 ;  /* 0x0000000000007941 */ /* 0x000fea0003800000 */
.L_x_7325:
        /* <DEDUP_REMOVED lines=16> */
.L_x_7331:
[----:B------:R-:W-:Y:S05]  /*8340*/  BSYNC B1 ;  /* 0x0000000000017941 */ /* 0x000fea0003800000 */
.L_x_7330:
        /* <DEDUP_REMOVED lines=43> */
.L_x_7329:
[----:B------:R-:W-:Y:S05]  /*8600*/  BSYNC B0 ;  /* 0x0000000000007941 */ /* 0x000fea0003800000 */
.L_x_7328:
        /* <DEDUP_REMOVED lines=21> */
.L_x_7333:
[----:B------:R-:W-:Y:S02]  /*8760*/  IMAD.MOV.U32 R82, RZ, RZ, R8 ;  /* 0x000000ffff527224 */ /* 0x000fe400078e0008 */
.L_x_7334:
[----:B------:R-:W-:Y:S05]  /*8770*/  BSYNC B0 ;  /* 0x0000000000007941 */ /* 0x000fea0003800000 */
.L_x_7332:
        /* <DEDUP_REMOVED lines=18> */
.L_x_7338:
[----:B------:R-:W-:Y:S05]  /*88a0*/  BSYNC B1 ;  /* 0x0000000000017941 */ /* 0x000fea0003800000 */
.L_x_7337:
        /* <DEDUP_REMOVED lines=43> */
.L_x_7336:
[----:B------:R-:W-:Y:S05]  /*8b60*/  BSYNC B0 ;  /* 0x0000000000007941 */ /* 0x000fea0003800000 */
.L_x_7335:
[----:B------:R0:W1:Y:S01]  /*8b70*/  I2F.U32 R81, R82 ;  /* 0x0000005200517306 */ /* 0x0000620000201000 */
[----:B------:R-:W-:Y:S01]  /*8b80*/  PRMT R80, RZ, 0x7610, R83 ;  /* 0x00007610ff507816 */ /* 0x000fe20000000053 */
[----:B------:R-:W-:Y:S01]  /*8b90*/  IMAD.WIDE.U32 R116, R99, R96, c[0x0][0x188] ;  /* 0x0000620063747625 */ /* 0x000fe200078e0060 */
[----:B------:R-:W-:Y:S02]  /*8ba0*/  SEL R120, RZ, 0x100, P4 ;  /* 0x00000100ff787807 */ /* 0x000fe40002000000 */
[----:B------:R-:W-:Y:S01]  /*8bb0*/  ISETP.NE.AND P6, PT, R118, RZ, PT ;  /* 0x000000ff7600720c */ /* 0x000fe20003fc5270 */
[----:B------:R-:W-:Y:S01]  /*8bc0*/  FMUL.FTZ R80, R80, R95 ;  /* 0x0000005f50507220 */ /* 0x000fe20000410000 */
[----:B------:R-:W-:Y:S02]  /*8bd0*/  SEL R115, RZ, 0x10000, P5 ;  /* 0x00010000ff737807 */ /* 0x000fe40002800000 */
[----:B0-----:R-:W-:Y:S01]  /*8be0*/  F2FP.BF16.PACK_AB R82, R113, R110 ;  /* 0x0000006e7152723e */ /* 0x001fe200000010ff */
[----:B------:R-:W-:Y:S01]  /*8bf0*/  FMUL.FTZ R80, R80, c[0x0][0x1e8] ;  /* 0x00007a0050507a20 */ /* 0x000fe20000410000 */
[----:B------:R-:W-:-:S02]  /*8c00*/  ISETP.NE.AND P5, PT, R119, RZ, PT ;  /* 0x000000ff7700720c */ /* 0x000fc40003fa5270 */
[----:B------:R-:W-:Y:S01]  /*8c10*/  SEL R118, RZ, 0x1, P2 ;  /* 0x00000001ff767807 */ /* 0x000fe20001000000 */
[----:B-1----:R-:W-:-:S05]  /*8c20*/  FFMA.FTZ R81, R81, R94, 1.1641532182693481445e-10 ;  /* 0x2f00000051517423 */ /* 0x002fca000001005e */
[----:B------:R-:W-:Y:S02]  /*8c30*/  FSETP.GTU.FTZ.AND P4, PT, R81, c[0x0][0x1e4], PT ;  /* 0x0000790051007a0b */ /* 0x000fe40003f9c000 */
[----:B------:R-:W-:Y:S02]  /*8c40*/  @P0 PRMT R81, RZ, 0x7610, R79 ;  /* 0x00007610ff510816 */ /* 0x000fe4000000004f */
[----:B------:R-:W-:Y:S02]  /*8c50*/  FSEL R114, R80, RZ, !P4 ;  /* 0x000000ff50727208 */ /* 0x000fe40006000000 */
[----:B------:R-:W-:Y:S02]  /*8c60*/  F2FP.BF16.PACK_AB R80, R109, R107 ;  /* 0x0000006b6d50723e */ /* 0x000fe400000010ff */
[----:B------:R-:W-:Y:S01]  /*8c70*/  SEL R119, RZ, 0x1000000, P4 ;  /* 0x01000000ff777807 */ /* 0x000fe20002000000 */
[----:B------:R-:W-:Y:S01]  /*8c80*/  @P0 FADD.FTZ R114, R81, R114 ;  /* 0x0000007251720221 */ /* 0x000fe20000010000 */
[----:B------:R-:W-:-:S02]  /*8c90*/  F2FP.BF16.PACK_AB R81, R111, R108 ;  /* 0x0000006c6f51723e */ /* 0x000fc400000010ff */
[----:B------:R-:W-:Y:S02]  /*8ca0*/  LOP3.LUT R115, R120, R119, R115, 0xfe, !PT ;  /* 0x0000007778737212 */ /* 0x000fe400078efe73 */
[----:B------:R-:W-:Y:S02]  /*8cb0*/  F2FP.BF16.PACK_AB R83, R114, R112 ;  /* 0x000000707253723e */ /* 0x000fe400000010ff */
[----:B------:R-:W-:-:S03]  /*8cc0*/  SEL R119, RZ, 0x1, P3 ;  /* 0x00000001ff777807 */ /* 0x000fc60001800000 */
[----:B------:R0:W-:Y:S02]  /*8cd0*/  STG.E.128 [R116.64], R80 ;  /* 0x0000005074007986 */ /* 0x0001e4000c101d06 */
[----:B0-----:R-:W-:Y:S01]  /*8ce0*/  IMAD.WIDE.U32 R116, R118, 0x1000000, RZ ;  /* 0x0100000076747825 */ /* 0x001fe200078e00ff */
[----:B------:R-:W-:-:S04]  /*8cf0*/  SEL R118, RZ, 0x1, P5 ;  /* 0x00000001ff767807 */ /* 0x000fc80002800000 */
[----:B------:R-:W-:Y:S01]  /*8d00*/  LOP3.LUT R119, R117, R115, R119, 0xfe, !PT ;  /* 0x0000007375777212 */ /* 0x000fe200078efe77 */
[----:B------:R-:W-:Y:S01]  /*8d10*/  IMAD.WIDE.U32 R80, R118, 0x100, RZ ;  /* 0x0000010076507825 */ /* 0x000fe200078e00ff */
[----:B------:R-:W-:-:S05]  /*8d20*/  SEL R115, RZ, 0x1, P1 ;  /* 0x00000001ff737807 */ /* 0x000fca0000800000 */
[----:B------:R-:W-:-:S05]  /*8d30*/  IMAD.WIDE.U32 R82, R115, 0x10000, RZ ;  /* 0x0001000073527825 */ /* 0x000fca00078e00ff */
[----:B------:R-:W-:Y:S02]  /*8d40*/  LOP3.LUT R81, R81, R119, R83, 0xfe, !PT ;  /* 0x0000007751517212 */ /* 0x000fe400078efe53 */
[----:B------:R-:W-:Y:S02]  /*8d50*/  LOP3.LUT R116, R80, R116, R82, 0xfe, !PT ;  /* 0x0000007450747212 */ /* 0x000fe400078efe52 */
[----:B------:R-:W-:-:S04]  /*8d60*/  SEL R83, RZ, 0x1, P6 ;  /* 0x00000001ff537807 */ /* 0x000fc80003000000 */
[----:B------:R-:W-:Y:S01]  /*8d70*/  LOP3.LUT R80, R116, R83, RZ, 0xfc, !PT ;  /* 0x0000005374507212 */ /* 0x000fe200078efcff */
[----:B------:R-:W-:Y:S01]  /*8d80*/  IMAD.WIDE.U32 R82, R99, R91, c[0x0][0x190] ;  /* 0x0000640063527625 */ /* 0x000fe200078e005b */
[----:B------:R-:W-:-:S04]  /*8d90*/  IADD3 R99, R92, 0x300, RZ ;  /* 0x000003005c637810 */ /* 0x000fc80007ffe0ff */
[----:B------:R0:W-:Y:S02]  /*8da0*/  STG.E.64 [R82.64], R80 ;  /* 0x0000005052007986 */ /* 0x0001e4000c101b06 */
[----:B0-----:R-:W-:-:S04]  /*8db0*/  @P0 IMAD.WIDE.U32 R80, R96, R99, c[0x0][0x180] ;  /* 0x0000600060500625 */ /* 0x001fc800078e0063 */
[----:B------:R-:W-:Y:S01]  /*8dc0*/  IMAD.WIDE.U32 R82, R99, R96, c[0x0][0x170] ;  /* 0x00005c0063527625 */ /* 0x000fe200078e0060 */
[----:B------:R0:W5:Y:S05]  /*8dd0*/  @P0 LDG.E.128 R76, [R80.64] ;  /* 0x00000006504c0981 */ /* 0x00016a000c1e1d00 */
        /* <DEDUP_REMOVED lines=13> */
.L_x_7340:
[----:B------:R-:W-:Y:S02]  /*8eb0*/  IMAD.MOV.U32 R115, RZ, RZ, R8 ;  /* 0x000000ffff737224 */ /* 0x000fe400078e0008 */
.L_x_7341:
[----:B------:R-:W-:Y:S05]  /*8ec0*/  BSYNC B0 ;  /* 0x0000000000007941 */ /* 0x000fea0003800000 */
.L_x_7339:
        /* <DEDUP_REMOVED lines=16> */
.L_x_7345:
[----:B------:R-:W-:Y:S05]  /*8fd0*/  BSYNC B1 ;  /* 0x0000000000017941 */ /* 0x000fea0003800000 */
.L_x_7344:
        /* <DEDUP_REMOVED lines=42> */
[----:B------:R-:W-:-:S06]  /*9280*/  HFMA2.MMA R117, -RZ, RZ, 0, 0 ;  /* 0x00000000ff757435 */ /* 0x000fcc00000001ff */
.L_x_7343:
[----:B------:R-:W-:Y:S05]  /*9290*/  BSYNC B0 ;  /* 0x0000000000007941 */ /* 0x000fea0003800000 */
.L_x_7342:
[----:B------:R-:W0:Y:S01]  /*92a0*/  I2F.U32 R97, R115 ;  /* 0x0000007300617306 */ /* 0x000e220000201000 */
[----:B-----5:R-:W-:Y:S01]  /*92b0*/  PRMT R116, RZ, 0x5410, R80 ;  /* 0x00005410ff747816 */ /* 0x020fe20000000050 */
[----:B------:R-:W-:Y:S01]  /*92c0*/  BSSY B0, `(.L_x_7346) ;  /* 0x0000015000007945 */ /* 0x000fe20003800000 */
[----:B------:R-:W-:-:S03]  /*92d0*/  ISETP.NE.AND P1, PT, R117, 0x1, PT ;  /* 0x000000017500780c */ /* 0x000fc60003f25270 */
        /* <DEDUP_REMOVED lines=18> */
.L_x_7347:
[----:B------:R-:W-:Y:S02]  /*9400*/  IMAD.MOV.U32 R97, RZ, RZ, R8 ;  /* 0x000000ffff617224 */ /* 0x000fe400078e0008 */
.L_x_7348:
[----:B------:R-:W-:Y:S05]  /*9410*/  BSYNC B0 ;  /* 0x0000000000007941 */ /* 0x000fea0003800000 */
.L_x_7346:
        /* <DEDUP_REMOVED lines=16> */
.L_x_7352:
[----:B------:R-:W-:Y:S05]  /*9520*/  BSYNC B1 ;  /* 0x0000000000017941 */ /* 0x000fea0003800000 */
.L_x_7351:
        /* <DEDUP_REMOVED lines=41> */
[----:B------:R-:W-:Y:S01]  /*97c0*/  HFMA2.MMA R116, -RZ, RZ, 0, 0 ;  /* 0x00000000ff747435 */ /* 0x000fe200000001ff */
[----:B------:R-:W-:-:S05]  /*97d0*/  LOP3.LUT R4, R117, UR26, R118, 0x96, !PT ;  /* 0x0000001a75047c12 */ /* 0x000fca000f8e9676 */
.L_x_7350:
[----:B------:R-:W-:Y:S05]  /*97e0*/  BSYNC B0 ;  /* 0x0000000000007941 */ /* 0x000fea0003800000 */
.L_x_7349:
        /* <DEDUP_REMOVED lines=22> */
.L_x_7354:
[----:B------:R-:W-:Y:S02]  /*9950*/  IMAD.MOV.U32 R80, RZ, RZ, R8 ;  /* 0x000000ffff507224 */ /* 0x000fe400078e0008 */
.L_x_7355:
[----:B------:R-:W-:Y:S05]  /*9960*/  BSYNC B0 ;  /* 0x0000000000007941 */ /* 0x000fea0003800000 */
.L_x_7353:
        /* <DEDUP_REMOVED lines=16> */
.L_x_7359:
[----:B------:R-:W-:Y:S05]  /*9a70*/  BSYNC B1 ;  /* 0x0000000000017941 */ /* 0x000fea0003800000 */
.L_x_7358:
        /* <DEDUP_REMOVED lines=43> */
.L_x_7357:
[----:B------:R-:W-:Y:S05]  /*9d30*/  BSYNC B0 ;  /* 0x0000000000007941 */ /* 0x000fea0003800000 */
.L_x_7356:
        /* <DEDUP_REMOVED lines=21> */
.L_x_7361:
[----:B------:R-:W-:Y:S02]  /*9e90*/  IMAD.MOV.U32 R80, RZ, RZ, R8 ;  /* 0x000000ffff507224 */ /* 0x000fe400078e0008 */
.L_x_7362:
[----:B------:R-:W-:Y:S05]  /*9ea0*/  BSYNC B0 ;  /* 0x0000000000007941 */ /* 0x000fea0003800000 */
.L_x_7360:
        /* <DEDUP_REMOVED lines=16> */
.L_x_7366:
[----:B------:R-:W-:Y:S05]  /*9fb0*/  BSYNC B1 ;  /* 0x0000000000017941 */ /* 0x000fea0003800000 */
.L_x_7365:
        /* <DEDUP_REMOVED lines=43> */
.L_x_7364:
[----:B------:R-:W-:Y:S05]  /*a270*/  BSYNC B0 ;  /* 0x0000000000007941 */ /* 0x000fea0003800000 */
.L_x_7363:
        /* <DEDUP_REMOVED lines=21> */
.L_x_7368:
[----:B------:R-:W-:Y:S02]  /*a3d0*/  IMAD.MOV.U32 R97, RZ, RZ, R8 ;  /* 0x000000ffff617224 */ /* 0x000fe400078e0008 */
.L_x_7369:
[----:B------:R-:W-:Y:S05]  /*a3e0*/  BSYNC B0 ;  /* 0x0000000000007941 */ /* 0x000fea0003800000 */
.L_x_7367:
        /* <DEDUP_REMOVED lines=16> */
.L_x_7373:
[----:B------:R-:W-:Y:S05]  /*a4f0*/  BSYNC B1 ;  /* 0x0000000000017941 */ /* 0x000fea0003800000 */
.L_x_7372:
        /* <DEDUP_REMOVED lines=43> */
.L_x_7371:
[----:B------:R-:W-:Y:S05]  /*a7b0*/  BSYNC B0 ;  /* 0x0000000000007941 */ /* 0x000fea0003800000 */
.L_x_7370:
        /* <DEDUP_REMOVED lines=21> */
.L_x_7375:
[----:B------:R-:W-:Y:S02]  /*a910*/  IMAD.MOV.U32 R97, RZ, RZ, R8 ;  /* 0x000000ffff617224 */ /* 0x000fe400078e0008 */
.L_x_7376:
[----:B------:R-:W-:Y:S05]  /*a920*/  BSYNC B0 ;  /* 0x0000000000007941 */ /* 0x000fea0003800000 */
.L_x_7374:
        /* <DEDUP_REMOVED lines=16> */
.L_x_7380:
[----:B------:R-:W-:Y:S05]  /*aa30*/  BSYNC B1 ;  /* 0x0000000000017941 */ /* 0x000fea0003800000 */
.L_x_7379:
        /* <DEDUP_REMOVED lines=43> */
.L_x_7378:
[----:B------:R-:W-:Y:S05]  /*acf0*/  BSYNC B0 ;  /* 0x0000000000007941 */ /* 0x000fea0003800000 */
.L_x_7377:
        /* <DEDUP_REMOVED lines=21> */
.L_x_7382:
[----:B------:R-:W-:Y:S02]  /*ae50*/  IMAD.MOV.U32 R82, RZ, RZ, R8 ;  /* 0x000000ffff527224 */ /* 0x000fe400078e0008 */
.L_x_7383:
[----:B------:R-:W-:Y:S05]  /*ae60*/  BSYNC B0 ;  /* 0x0000000000007941 */ /* 0x000fea0003800000 */
.L_x_7381:
        /* <DEDUP_REMOVED lines=16> */
.L_x_7387:
[----:B------:R-:W-:Y:S05]  /*af70*/  BSYNC B1 ;  /* 0x0000000000017941 */ /* 0x000fea0003800000 */
.L_x_7386:
        /* <DEDUP_REMOVED lines=43> */
.L_x_7385:
[----:B------:R-:W-:Y:S05]  /*b230*/  BSYNC B0 ;  /* 0x0000000000007941 */ /* 0x000fea0003800000 */
.L_x_7384:
        /* <DEDUP_REMOVED lines=21> */
.L_x_7389:
[----:B------:R-:W-:Y:S02]  /*b390*/  IMAD.MOV.U32 R82, RZ, RZ, R8 ;  /* 0x000000ffff527224 */ /* 0x000fe400078e0008 */
.L_x_7390:
[----:B------:R-:W-:Y:S05]  /*b3a0*/  BSYNC B0 ;  /* 0x0000000000007941 */ /* 0x000fea0003800000 */
.L_x_7388:
        /* <DEDUP_REMOVED lines=18> */
.L_x_7394:
[----:B------:R-:W-:Y:S05]  /*b4d0*/  BSYNC B1 ;  /* 0x0000000000017941 */ /* 0x000fea0003800000 */
.L_x_7393:
[----:B------:R-:W-:Y:S01]  /*b4e0*/  LOP3.LUT R3, R3, UR5, R10, 0x96, !PT ;  /* 0x0000000503037c12 */ /* 0x000fe2000f8e960a */
[----:B------:R-:W-:Y:S01]  /*b4f0*/  IMAD.HI.U32 R4, R5, -0x326172a9, RZ ;  /* 0xcd9e8d5705047827 */ /* 0x000fe200078e00ff */
[----:B------:R-:W-:-:S03]  /*b500*/  HFMA2.MMA R97, -RZ, RZ, 0, 0 ;  /* 0x00000000ff617435 */ /* 0x000fc600000001ff */
        /* <DEDUP_REMOVED lines=39> */
[----:B------:R-:W-:Y:S02]  /*b780*/  IMAD.MOV.U32 R9, RZ, RZ, R80 ;  /* 0x000000ffff097224 */ /* 0x000fe400078e0050 */
.L_x_7392:
[----:B------:R-:W-:Y:S05]  /*b790*/  BSYNC B0 ;  /* 0x0000000000007941 */ /* 0x000fea0003800000 */
.L_x_7391:
[----:B------:R0:W1:Y:S01]  /*b7a0*/  I2F.U32 R81, R82 ;  /* 0x0000005200517306 */ /* 0x0000620000201000 */
[----:B------:R-:W-:Y:S01]  /*b7b0*/  PRMT R80, RZ, 0x7610, R83 ;  /* 0x00007610ff507816 */ /* 0x000fe20000000053 */
[----:B------:R-:W-:Y:S01]  /*b7c0*/  IMAD.WIDE.U32 R124, R99, R96, c[0x0][0x188] ;  /* 0x00006200637c7625 */ /* 0x000fe200078e0060 */
[----:B------:R-:W-:-:S03]  /*b7d0*/  SEL R96, RZ, 0x100, P4 ;  /* 0x00000100ff607807 */ /* 0x000fc60002000000 */
[----:B------:R-:W-:Y:S01]  /*b7e0*/  FMUL.FTZ R80, R80, R95 ;  /* 0x0000005f50507220 */ /* 0x000fe20000410000 */
[----:B------:R-:W-:Y:S02]  /*b7f0*/  SEL R95, RZ, 0x10000, P5 ;  /* 0x00010000ff5f7807 */ /* 0x000fe40002800000 */
[----:B------:R-:W-:Y:S01]  /*b800*/  ISETP.NE.AND P5, PT, R122, RZ, PT ;  /* 0x000000ff7a00720c */ /* 0x000fe20003fa5270 */
[----:B------:R-:W-:Y:S01]  /*b810*/  FMUL.FTZ R80, R80, c[0x0][0x1e8] ;  /* 0x00007a0050507a20 */ /* 0x000fe20000410000 */
[----:B0-----:R-:W-:Y:S01]  /*b820*/  F2FP.BF16.PACK_AB R82, R121, R118 ;  /* 0x000000767952723e */ /* 0x001fe200000010ff */
[----:B-1----:R-:W-:-:S05]  /*b830*/  FFMA.FTZ R81, R81, R94, 1.1641532182693481445e-10 ;  /* 0x2f00000051517423 */ /* 0x002fca000001005e */
[----:B------:R-:W-:Y:S02]  /*b840*/  FSETP.GTU.FTZ.AND P6, PT, R81, c[0x0][0x1e4], PT ;  /* 0x0000790051007a0b */ /* 0x000fe40003fdc000 */
[----:B------:R-:W-:Y:S02]  /*b850*/  @P0 PRMT R81, RZ, 0x7610, R79 ;  /* 0x00007610ff510816 */ /* 0x000fe4000000004f */
[----:B------:R-:W-:Y:S02]  /*b860*/  SEL R122, RZ, 0x1000000, P6 ;  /* 0x01000000ff7a7807 */ /* 0x000fe40003000000 */
[----:B------:R-:W-:Y:S02]  /*b870*/  FSEL R94, R80, RZ, !P6 ;  /* 0x000000ff505e7208 */ /* 0x000fe40007000000 */
[----:B------:R-:W-:Y:S02]  /*b880*/  LOP3.LUT R96, R96, R122, R95, 0xfe, !PT ;  /* 0x0000007a60607212 */ /* 0x000fe400078efe5f */
[----:B------:R-:W-:Y:S01]  /*b890*/  SEL R122, RZ, 0x1, P2 ;  /* 0x00000001ff7a7807 */ /* 0x000fe20001000000 */
[----:B------:R-:W-:Y:S01]  /*b8a0*/  @P0 FADD.FTZ R94, R81, R94 ;  /* 0x0000005e515e0221 */ /* 0x000fe20000010000 */
[----:B------:R-:W-:-:S02]  /*b8b0*/  ISETP.NE.AND P0, PT, R123, RZ, PT ;  /* 0x000000ff7b00720c */ /* 0x000fc40003f05270 */
[----:B------:R-:W-:Y:S01]  /*b8c0*/  SEL R95, RZ, 0x1, P3 ;  /* 0x00000001ff5f7807 */ /* 0x000fe20001800000 */
[----:B------:R-:W-:Y:S01]  /*b8d0*/  IMAD.WIDE.U32 R122, R122, 0x1000000, RZ ;  /* 0x010000007a7a7825 */ /* 0x000fe200078e00ff */
[----:B------:R-:W-:Y:S02]  /*b8e0*/  F2FP.BF16.PACK_AB R81, R119, R116 ;  /* 0x000000747751723e */ /* 0x000fe400000010ff */
[----:B------:R-:W-:Y:S02]  /*b8f0*/  F2FP.BF16.PACK_AB R80, R117, R115 ;  /* 0x000000737550723e */ /* 0x000fe400000010ff */
[----:B------:R-:W-:Y:S02]  /*b900*/  F2FP.BF16.PACK_AB R83, R94, R120 ;  /* 0x000000785e53723e */ /* 0x000fe400000010ff */
[----:B------:R-:W-:Y:S02]  /*b910*/  LOP3.LUT R123, R123, R96, R95, 0xfe, !PT ;  /* 0x000000607b7b7212 */ /* 0x000fe400078efe5f */
[----:B------:R-:W-:Y:S01]  /*b920*/  SEL R95, RZ, 0x1, P1 ;  /* 0x00000001ff5f7807 */ /* 0x000fe20000800000 */
[----:B------:R0:W-:Y:S01]  /*b930*/  STG.E.128 [R124.64], R80 ;  /* 0x000000507c007986 */ /* 0x0001e2000c101d06 */
[----:B------:R-:W-:-:S02]  /*b940*/  SEL R96, RZ, 0x1, P5 ;  /* 0x00000001ff607807 */ /* 0x000fc40002800000 */
[----:B------:R-:W-:Y:S01]  /*b950*/  LOP3.LUT P1, RZ, R11, 0xff, RZ, 0xc0, !PT ;  /* 0x000000ff0bff7812 */ /* 0x000fe2000782c0ff */
[----:B0-----:R-:W-:-:S04]  /*b960*/  IMAD.WIDE.U32 R82, R95, 0x10000, RZ ;  /* 0x000100005f527825 */ /* 0x001fc800078e00ff */
[----:B------:R-:W-:-:S05]  /*b970*/  IMAD.WIDE.U32 R80, R96, 0x100, RZ ;  /* 0x0000010060507825 */ /* 0x000fca00078e00ff */
[----:B------:R-:W-:Y:S02]  /*b980*/  LOP3.LUT R81, R81, R123, R83, 0xfe, !PT ;  /* 0x0000007b51517212 */ /* 0x000fe400078efe53 */
[----:B------:R-:W-:Y:S02]  /*b990*/  LOP3.LUT R122, R80, R122, R82, 0xfe, !PT ;  /* 0x0000007a507a7212 */ /* 0x000fe400078efe52 */
[----:B------:R-:W-:Y:S02]  /*b9a0*/  SEL R83, RZ, 0x1, P0 ;  /* 0x00000001ff537807 */ /* 0x000fe40000000000 */
[----:B------:R-:W-:Y:S02]  /*b9b0*/  LOP3.LUT P0, RZ, R0, 0x1f, RZ, 0xc0, !PT ;  /* 0x0000001f00ff7812 */ /* 0x000fe4000780c0ff */
[----:B------:R-:W-:Y:S01]  /*b9c0*/  LOP3.LUT R80, R122, R83, RZ, 0xfc, !PT ;  /* 0x000000537a507212 */ /* 0x000fe200078efcff */
[----:B------:R-:W-:-:S04]  /*b9d0*/  IMAD.WIDE.U32 R82, R99, R91, c[0x0][0x190] ;  /* 0x0000640063527625 */ /* 0x000fc800078e005b */
[----:B------:R-:W-:Y:S01]  /*b9e0*/  FADD.FTZ R91, RZ, R84 ;  /* 0x00000054ff5b7221 */ /* 0x000fe20000010000 */
[----:B------:R0:W-:Y:S03]  /*b9f0*/  STG.E.64 [R82.64], R80 ;  /* 0x0000005052007986 */ /* 0x0001e6000c101b06 */
        /* <DEDUP_REMOVED lines=36> */
.L_x_7399:
[----:B-1----:R-:W-:Y:S01]  /*bc40*/  FADD.FTZ R96, R80, R81 ;  /* 0x0000005150607221 */ /* 0x002fe20000010000 */
[----:B------:R-:W-:Y:S05]  /*bc50*/  BRA.DIV ~URZ, `(.L_x_7396) ;  /* 0x000012d27f007947 */ /* 0x000fea000b800000 */
[----:B------:R-:W1:Y:S02]  /*bc60*/  SHFL.BFLY PT, R81, R96, 0x2, 0x1f ;  /* 0x0c401f0060517f89 */ /* 0x000e6400000e0000 */
[----:B-1----:R-:W-:-:S05]  /*bc70*/  FADD.FTZ R81, R96, R81 ;  /* 0x0000005160517221 */ /* 0x002fca0000010000 */
[----:B0-----:R-:W0:Y:S02]  /*bc80*/  SHFL.BFLY PT, R80, R81, 0x4, 0x1f ;  /* 0x0c801f0051507f89 */ /* 0x001e2400000e0000 */
        /* <DEDUP_REMOVED lines=79> */
.L_x_7400:
[----:B------:R-:W-:Y:S01]  /*c180*/  SHF.R.U32.HI R82, RZ, 0x5, R0 ;  /* 0x00000005ff527819 */ /* 0x000fe20000011600 */
[----:B-1----:R-:W-:Y:S01]  /*c190*/  FADD.FTZ R81, R81, R96 ;  /* 0x0000006051517221 */ /* 0x002fe20000010000 */
[----:B------:R-:W-:Y:S01]  /*c1a0*/  WARPSYNC 0xffffffff ;  /* 0xffffffff00007948 */ /* 0x000fe20003800000 */
[----:B------:R-:W-:Y:S02]  /*c1b0*/  LOP3.LUT R122, R0, 0x1f, RZ, 0xc0, !PT ;  /* 0x0000001f007a7812 */ /* 0x000fe400078ec0ff */
[----:B------:R-:W-:Y:S02]  /*c1c0*/  LOP3.LUT R82, R82, 0x7, RZ, 0xc0, !PT ;  /* 0x0000000752527812 */ /* 0x000fe400078ec0ff */
[----:B------:R-:W-:Y:S02]  /*c1d0*/  ISETP.GT.U32.AND P1, PT, R122, 0x7, PT ;  /* 0x000000077a00780c */ /* 0x000fe40003f24070 */
[----:B0-----:R-:W-:Y:S01]  /*c1e0*/  MOV R96, RZ ;  /* 0x000000ff00607202 */ /* 0x001fe20000000f00 */
[----:B------:R-:W-:-:S05]  /*c1f0*/  @!P0 IMAD.IADD R83, R91, 0x1, R82 ;  /* 0x000000015b538824 */ /* 0x000fca00078e0252 */
[----:B------:R0:W-:Y:S04]  /*c200*/  @!P0 STS.64 [R83.X8], R80 ;  /* 0x0000005053008388 */ /* 0x0001e80000008a00 */
[----:B------:R-:W-:Y:S01]  /*c210*/  BAR.SYNC.DEFER_BLOCKING 0x0 ;  /* 0x0000000000007b1d */ /* 0x000fe20000010000 */
[----:B------:R-:W-:Y:S01]  /*c220*/  @!P1 IMAD.IADD R91, R91, 0x1, R122 ;  /* 0x000000015b5b9824 */ /* 0x000fe200078e027a */
[----:B------:R-:W-:Y:S01]  /*c230*/  LOP3.LUT P0, RZ, R82, 0x1f, R0, 0xf8, !PT ;  /* 0x0000001f52ff7812 */ /* 0x000fe2000780f800 */
[----:B------:R-:W-:-:S04]  /*c240*/  @!P1 IMAD.MOV.U32 R96, RZ, RZ, 0x400 ;  /* 0x00000400ff609424 */ /* 0x000fc800078e00ff */
[----:B------:R-:W-:Y:S01]  /*c250*/  I2F R95, R96 ;  /* 0x00000060005f7306 */ /* 0x000fe20000201400 */
[----:B0-----:R-:W-:Y:S01]  /*c260*/  CS2R R80, SRZ ;  /* 0x0000000000507805 */ /* 0x001fe2000001ff00 */
[----:B------:R-:W0:Y:S05]  /*c270*/  SHFL.DOWN PT, R123, R96, 0x4, 0x1f ;  /* 0x08801f00607b7f89 */ /* 0x000e2a00000e0000 */
[----:B------:R-:W1:Y:S01]  /*c280*/  @!P1 LDS.64 R80, [R91.X8] ;  /* 0x000000005b509984 */ /* 0x000e620000008a00 */
[----:B------:R-:W-:Y:S01]  /*c290*/  ISETP.NE.AND P1, PT, RZ, UR8, PT ;  /* 0x00000008ff007c0c */ /* 0x000fe2000bf25270 */
[----:B0-----:R-:W0:Y:S01]  /*c2a0*/  I2F R83, R123 ;  /* 0x0000007b00537306 */ /* 0x001e220000201400 */
[----:B------:R-:W-:-:S05]  /*c2b0*/  IMAD.IADD R82, R123, 0x1, R96 ;  /* 0x000000017b527824 */ /* 0x000fca00078e0260 */
[----:B------:R-:W-:Y:S04]  /*c2c0*/  SHFL.DOWN PT, R125, R82, 0x2, 0x1f ;  /* 0x08401f00527d7f89 */ /* 0x000fe800000e0000 */
[----:B-1----:R-:W1:Y:S02]  /*c2d0*/  SHFL.DOWN PT, R122, R80, 0x4, 0x1f ;  /* 0x08801f00507a7f89 */ /* 0x002e6400000e0000 */
[C---:B-1----:R-:W-:Y:S02]  /*c2e0*/  FADD.FTZ R124, -R122.reuse, R80 ;  /* 0x000000507a7c7221 */ /* 0x042fe40000010100 */
[----:B0-----:R-:W-:Y:S02]  /*c2f0*/  FMUL.FTZ R122, R122, R83 ;  /* 0x000000537a7a7220 */ /* 0x001fe40000410000 */
[----:B------:R-:W-:-:S02]  /*c300*/  FMUL.FTZ R124, R124, R124 ;  /* 0x0000007c7c7c7220 */ /* 0x000fc40000410000 */
[----:B------:R-:W-:Y:S02]  /*c310*/  FFMA.FTZ R91, R95, R80, R122 ;  /* 0x000000505f5b7223 */ /* 0x000fe4000001007a */
[----:B------:R-:W0:Y:S01]  /*c320*/  I2F R80, R82 ;  /* 0x0000005200507306 */ /* 0x000e220000201400 */
[----:B------:R-:W-:Y:S01]  /*c330*/  FMUL.FTZ R124, R124, R95 ;  /* 0x0000005f7c7c7220 */ /* 0x000fe20000410000 */
[----:B------:R-:W1:Y:S03]  /*c340*/  SHFL.DOWN PT, R122, R81, 0x4, 0x1f ;  /* 0x08801f00517a7f89 */ /* 0x000e6600000e0000 */
[----:B------:R-:W-:-:S03]  /*c350*/  FMUL.FTZ R95, R124, R83 ;  /* 0x000000537c5f7220 */ /* 0x000fc60000410000 */
[----:B0-----:R-:W0:Y:S01]  /*c360*/  MUFU.RCP R124, R80 ;  /* 0x00000050007c7308 */ /* 0x001e220000001000 */
[----:B-1----:R-:W-:Y:S02]  /*c370*/  FADD.FTZ R83, R122, R81 ;  /* 0x000000517a537221 */ /* 0x002fe40000010000 */
[C---:B0-----:R-:W-:Y:S02]  /*c380*/  FMUL.FTZ R123, R124.reuse, R91 ;  /* 0x0000005b7c7b7220 */ /* 0x041fe40000410000 */
[----:B------:R-:W-:Y:S01]  /*c390*/  FFMA.FTZ R91, R124, R95, R83 ;  /* 0x0000005f7c5b7223 */ /* 0x000fe20000010053 */
[----:B------:R-:W-:Y:S02]  /*c3a0*/  IADD3 R83, R82, R125, RZ ;  /* 0x0000007d52537210 */ /* 0x000fe40007ffe0ff */
[----:B------:R-:W0:Y:S01]  /*c3b0*/  I2F R95, R125 ;  /* 0x0000007d005f7306 */ /* 0x000e220000201400 */
[----:B------:R-:W1:Y:S04]  /*c3c0*/  SHFL.DOWN PT, R96, R123, 0x2, 0x1f ;  /* 0x08401f007b607f89 */ /* 0x000e6800000e0000 */
[----:B------:R-:W2:Y:S04]  /*c3d0*/  SHFL.DOWN PT, R82, R91, 0x2, 0x1f ;  /* 0x08401f005b527f89 */ /* 0x000ea800000e0000 */
[----:B------:R-:W3:Y:S01]  /*c3e0*/  SHFL.DOWN PT, R124, R83, 0x1, 0x1f ;  /* 0x08201f00537c7f89 */ /* 0x000ee200000e0000 */
[----:B-1----:R-:W-:-:S02]  /*c3f0*/  FADD.FTZ R81, R123, -R96 ;  /* 0x800000607b517221 */ /* 0x002fc40000010000 */
[----:B0-----:R-:W-:Y:S02]  /*c400*/  FMUL.FTZ R122, R96, R95 ;  /* 0x0000005f607a7220 */ /* 0x001fe40000410000 */
[----:B------:R-:W-:Y:S02]  /*c410*/  FMUL.FTZ R96, R81, R81 ;  /* 0x0000005151607220 */ /* 0x000fe40000410000 */
[C---:B------:R-:W-:Y:S02]  /*c420*/  FFMA.FTZ R81, R80.reuse, R123, R122 ;  /* 0x0000007b50517223 */ /* 0x040fe4000001007a */
[----:B------:R-:W-:Y:S02]  /*c430*/  FMUL.FTZ R96, R80, R96 ;  /* 0x0000006050607220 */ /* 0x000fe40000410000 */
[----:B------:R-:W0:Y:S01]  /*c440*/  I2F R80, R83 ;  /* 0x0000005300507306 */ /* 0x000e220000201400 */
[----:B--2---:R-:W-:Y:S02]  /*c450*/  FADD.FTZ R123, R91, R82 ;  /* 0x000000525b7b7221 */ /* 0x004fe40000010000 */
[----:B------:R-:W-:-:S05]  /*c460*/  FMUL.FTZ R122, R96, R95 ;  /* 0x0000005f607a7220 */ /* 0x000fca0000410000 */
[----:B---3--:R-:W-:Y:S08]  /*c470*/  I2F R82, R124 ;  /* 0x0000007c00527306 */ /* 0x008ff00000201400 */
[----:B0-----:R-:W0:Y:S02]  /*c480*/  MUFU.RCP R96, R80 ;  /* 0x0000005000607308 */ /* 0x001e240000001000 */
[----:B0-----:R-:W-:-:S02]  /*c490*/  FMUL.FTZ R95, R96, R81 ;  /* 0x00000051605f7220 */ /* 0x001fc40000410000 */
[----:B------:R-:W-:Y:S02]  /*c4a0*/  FFMA.FTZ R81, R96, R122, R123 ;  /* 0x0000007a60517223 */ /* 0x000fe4000001007b */
[----:B------:R-:W-:Y:S01]  /*c4b0*/  IMAD.IADD R123, R83, 0x1, R124 ;  /* 0x00000001537b7824 */ /* 0x000fe200078e027c */
[----:B------:R-:W0:Y:S04]  /*c4c0*/  SHFL.DOWN PT, R96, R95, 0x1, 0x1f ;  /* 0x08201f005f607f89 */ /* 0x000e2800000e0000 */
[----:B------:R-:W1:Y:S01]  /*c4d0*/  SHFL.DOWN PT, R122, R81, 0x1, 0x1f ;  /* 0x08201f00517a7f89 */ /* 0x000e6200000e0000 */
[----:B------:R-:W2:Y:S01]  /*c4e0*/  I2F R123, R123 ;  /* 0x0000007b007b7306 */ /* 0x000ea20000201400 */
[----:B0-----:R-:W-:Y:S02]  /*c4f0*/  FMUL.FTZ R91, R96, R82 ;  /* 0x00000052605b7220 */ /* 0x001fe40000410000 */
[----:B------:R-:W-:-:S05]  /*c500*/  FADD.FTZ R125, R95, -R96 ;  /* 0x800000605f7d7221 */ /* 0x000fca0000010000 */
[----:B--2---:R-:W0:Y:S01]  /*c510*/  MUFU.RCP R96, R123 ;  /* 0x0000007b00607308 */ /* 0x004e220000001000 */
[C---:B------:R-:W-:Y:S02]  /*c520*/  FFMA.FTZ R91, R80.reuse, R95, R91 ;  /* 0x0000005f505b7223 */ /* 0x040fe4000001005b */
[----:B------:R-:W-:Y:S02]  /*c530*/  FMUL.FTZ R125, R125, R125 ;  /* 0x0000007d7d7d7220 */ /* 0x000fe40000410000 */
[----:B-1----:R-:W-:Y:S02]  /*c540*/  FADD.FTZ R83, R81, R122 ;  /* 0x0000007a51537221 */ /* 0x002fe40000010000 */
[----:B------:R-:W-:Y:S02]  /*c550*/  FMUL.FTZ R125, R80, R125 ;  /* 0x0000007d507d7220 */ /* 0x000fe40000410000 */
[----:B------:R-:W-:Y:S02]  /*c560*/  IMAD.MOV.U32 R80, RZ, RZ, c[0x0][0x1e0] ;  /* 0x00007800ff507624 */ /* 0x000fe400078e00ff */
[----:B------:R-:W-:-:S02]  /*c570*/  FMUL.FTZ R125, R125, R82 ;  /* 0x000000527d7d7220 */ /* 0x000fc40000410000 */
[C---:B0-----:R-:W-:Y:S02]  /*c580*/  FMUL.FTZ R91, R96.reuse, R91 ;  /* 0x0000005b605b7220 */ /* 0x041fe40000410000 */
[----:B------:R-:W-:-:S03]  /*c590*/  FFMA.FTZ R125, R96, R125, R83 ;  /* 0x0000007d607d7223 */ /* 0x000fc60000010053 */
[----:B------:R0:W1:Y:S04]  /*c5a0*/  SHFL.IDX PT, R95, R91, RZ, 0x1f ;  /* 0x00001fff5b5f7589 */ /* 0x00006800000e0000 */
[----:B------:R-:W2:Y:S01]  /*c5b0*/  SHFL.IDX PT, R125, R125, RZ, 0x1f ;  /* 0x00001fff7d7d7589 */ /* 0x000ea200000e0000 */
[----:B0-----:R-:W-:Y:S02]  /*c5c0*/  @!P0 IMAD.MOV.U32 R91, RZ, RZ, 0x4 ;  /* 0x00000004ff5b8424 */ /* 0x001fe400078e00ff */
[----:B-1----:R-:W-:Y:S02]  /*c5d0*/  FMUL.FTZ R81, R95, R95 ;  /* 0x0000005f5f517220 */ /* 0x002fe40000410000 */
[----:B--2---:R-:W-:-:S03]  /*c5e0*/  FFMA.FTZ R80, R125, R80, c[0x0][0x228] ;  /* 0x00008a007d507623 */ /* 0x004fc60000010050 */
[----:B------:R-:W-:-:S05]  /*c5f0*/  FSEL R81, R81, RZ, P1 ;  /* 0x000000ff51517208 */ /* 0x000fca0000800000 */
[----:B------:R-:W-:Y:S01]  /*c600*/  FADD.FTZ R83, R80, R81 ;  /* 0x0000005150537221 */ /* 0x000fe20000010000 */
[----:B------:R-:W-:-:S05]  /*c610*/  @!P0 MOV R81, 0x4 ;  /* 0x0000000400518802 */ /* 0x000fca0000000f00 */
[----:B------:R-:W0:Y:S01]  /*c620*/  MUFU.RSQ R83, R83 ;  /* 0x0000005300537308 */ /* 0x000e220000001400 */
[----:B------:R-:W-:-:S05]  /*c630*/  @!P0 IMAD.WIDE R80, R2, R81, c[0x0][0x1a0] ;  /* 0x0000680002508625 */ /* 0x000fca00078e0251 */
        /* <DEDUP_REMOVED lines=9> */
[C---:B------:R-:W-:Y:S02]  /*c6d0*/  FADD.FTZ R84, -R91.reuse, R84 ;  /* 0x000000545b547221 */ /* 0x040fe40000010100 */
[C---:B------:R-:W-:Y:S02]  /*c6e0*/  FADD.FTZ R104, -R91.reuse, R104 ;  /* 0x000000685b687221 */ /* 0x040fe40000010100 */
[C---:B0-----:R-:W-:Y:S02]  /*c6f0*/  FADD.FTZ R80, -R91.reuse, R101 ;  /* 0x000000655b507221 */ /* 0x041fe40000010100 */
[----:B------:R-:W-:-:S02]  /*c700*/  FADD.FTZ R117, -R91, R117 ;  /* 0x000000755b757221 */ /* 0x000fc40000010100 */
[C---:B------:R-:W-:Y:S02]  /*c710*/  FMUL.FTZ R87, R83.reuse, R96 ;  /* 0x0000006053577220 */ /* 0x040fe40000410000 */
[C---:B------:R-:W-:Y:S02]  /*c720*/  FMUL.FTZ R93, R83.reuse, R122 ;  /* 0x0000007a535d7220 */ /* 0x040fe40000410000 */
[----:B------:R-:W-:Y:S02]  /*c730*/  FMUL.FTZ R124, R83, R124 ;  /* 0x0000007c537c7220 */ /* 0x000fe40000410000 */
[C---:B------:R-:W-:Y:S02]  /*c740*/  FADD.FTZ R100, -R91.reuse, R100 ;  /* 0x000000645b647221 */ /* 0x040fe40000010100 */
[----:B------:R-:W-:Y:S02]  /*c750*/  FADD.FTZ R102, -R91, R102 ;  /* 0x000000665b667221 */ /* 0x000fe40000010100 */
[----:B------:R-:W-:-:S02]  /*c760*/  FMUL.FTZ R96, R83, R103 ;  /* 0x0000006753607220 */ /* 0x000fc40000410000 */
[C---:B------:R-:W-:Y:S02]  /*c770*/  FADD.FTZ R98, -R91.reuse, R98 ;  /* 0x000000625b627221 */ /* 0x040fe40000010100 */
[C---:B------:R-:W-:Y:S02]  /*c780*/  FADD.FTZ R105, -R91.reuse, R105 ;  /* 0x000000695b697221 */ /* 0x040fe40000010100 */
[C---:B------:R-:W-:Y:S02]  /*c790*/  FADD.FTZ R108, -R91.reuse, R108 ;  /* 0x0000006c5b6c7221 */ /* 0x040fe40000010100 */
[----:B------:R-:W-:Y:S02]  /*c7a0*/  FADD.FTZ R111, -R91, R111 ;  /* 0x0000006f5b6f7221 */ /* 0x000fe40000010100 */
[C---:B------:R-:W-:Y:S02]  /*c7b0*/  FMUL.FTZ R81, R83.reuse, R84 ;  /* 0x0000005453517220 */ /* 0x040fe40000410000 */
[----:B------:R-:W-:-:S02]  /*c7c0*/  FMUL.FTZ R103, R83, R104 ;  /* 0x0000006853677220 */ /* 0x000fc40000410000 */
[C---:B------:R-:W-:Y:S02]  /*c7d0*/  FADD.FTZ R82, -R91.reuse, R85 ;  /* 0x000000555b527221 */ /* 0x040fe40000010100 */
[C---:B------:R-:W-:Y:S02]  /*c7e0*/  FADD.FTZ R109, -R91.reuse, R109 ;  /* 0x0000006d5b6d7221 */ /* 0x040fe40000010100 */
[C---:B------:R-:W-:Y:S02]  /*c7f0*/  FADD.FTZ R110, -R91.reuse, R110 ;  /* 0x0000006e5b6e7221 */ /* 0x040fe40000010100 */
[C---:B------:R-:W-:Y:S02]  /*c800*/  FADD.FTZ R113, -R91.reuse, R113 ;  /* 0x000000715b717221 */ /* 0x040fe40000010100 */
[----:B------:R-:W-:Y:S02]  /*c810*/  FADD.FTZ R112, -R91, R112 ;  /* 0x000000705b707221 */ /* 0x000fe40000010100 */
[----:B------:R-:W-:-:S02]  /*c820*/  FMUL.FTZ R84, R83, R80 ;  /* 0x0000005053547220 */ /* 0x000fc40000410000 */
[----:B------:R-:W-:Y:S02]  /*c830*/  FMUL.FTZ R104, R83, R117 ;  /* 0x0000007553687220 */ /* 0x000fe40000410000 */
        /* <DEDUP_REMOVED lines=13> */
[----:B------:R-:W-:Y:S02]  /*c910*/  FFMA.FTZ R80, R38, R93, R70 ;  /* 0x0000005d26507223 */ /* 0x000fe40000010046 */
[----:B------:R-:W-:Y:S02]  /*c920*/  FFMA.FTZ R117, R39, R124, R71 ;  /* 0x0000007c27757223 */ /* 0x000fe40000010047 */
        /* <DEDUP_REMOVED lines=24> */
[----:B------:R-:W-:Y:S01]  /*cab0*/  F2FP.BF16.PACK_AB R83, R117, R80 ;  /* 0x000000507553723e */ /* 0x000fe200000010ff */
[----:B------:R-:W-:Y:S02]  /*cac0*/  FFMA.FTZ R80, R40, R81, R72 ;  /* 0x0000005128507223 */ /* 0x000fe40000010048 */
        /* <DEDUP_REMOVED lines=9> */
[----:B------:R-:W-:Y:S01]  /*cb60*/  FFMA.FTZ R84, R33, R84, R65 ;  /* 0x0000005421547223 */ /* 0x000fe20000010041 */
[----:B------:R-:W-:Y:S01]  /*cb70*/  F2FP.BF16.PACK_AB R81, R88, R81 ;  /* 0x000000515851723e */ /* 0x000fe200000010ff */
[----:B------:R-:W-:Y:S01]  /*cb80*/  FFMA.FTZ R90, R20, R105, R52 ;  /* 0x00000069145a7223 */ /* 0x000fe20000010034 */
[----:B------:R-:W-:Y:S01]  /*cb90*/  IADD3 R105, R92, 0x200, RZ ;  /* 0x000002005c697810 */ /* 0x000fe20007ffe0ff */
        /* <DEDUP_REMOVED lines=9> */
[----:B------:R-:W-:Y:S01]  /*cc30*/  LEA R98, P1, R99, c[0x0][0x208], 0x4 ;  /* 0x0000820063627a11 */ /* 0x000fe200078220ff */
        /* <DEDUP_REMOVED lines=11> */
[----:B------:R-:W-:Y:S01]  /*ccf0*/  IADD3 R102, R92, 0x100, RZ ;  /* 0x000001005c667810 */ /* 0x000fe20007ffe0ff */
[----:B------:R-:W-:Y:S01]  /*cd00*/  FFMA.FTZ R115, R16, R115, R48 ;  /* 0x0000007310737223 */ /* 0x000fe20000010030 */
[----:B------:R-:W-:Y:S01]  /*cd10*/  LEA.HI.X R101, R92, c[0x0][0x20c], RZ, 0x4, P0 ;  /* 0x000083005c657a11 */ /* 0x000fe200000f24ff */
[----:B------:R-:W-:Y:S01]  /*cd20*/  FFMA.FTZ R104, R17, R104, R49 ;  /* 0x0000006811687223 */ /* 0x000fe20000010031 */
[----:B------:R-:W-:Y:S01]  /*cd30*/  F2FP.BF16.PACK_AB R87, R106, R87 ;  /* 0x000000576a57723e */ /* 0x000fe200000010ff */
[----:B------:R-:W-:Y:S01]  /*cd40*/  FFMA.FTZ R111, R22, R111, R54 ;  /* 0x0000006f166f7223 */ /* 0x000fe20000010036 */
[----:B------:R-:W-:Y:S01]  /*cd50*/  F2FP.BF16.PACK_AB R86, R91, R86 ;  /* 0x000000565b56723e */ /* 0x000fe200000010ff */
[----:B------:R-:W-:Y:S01]  /*cd60*/  FFMA.FTZ R114, R23, R114, R55 ;  /* 0x0000007217727223 */ /* 0x000fe20000010037 */
[----:B------:R-:W-:Y:S01]  /*cd70*/  F2FP.BF16.PACK_AB R92, R104, R115 ;  /* 0x00000073685c723e */ /* 0x000fe200000010ff */
[----:B------:R-:W-:Y:S01]  /*cd80*/  FFMA.FTZ R93, R12, R93, R44 ;  /* 0x0000005d0c5d7223 */ /* 0x000fe2000001002c */
[----:B------:R0:W-:Y:S01]  /*cd90*/  STG.E.128 [R100.64], R80 ;  /* 0x0000005064007986 */ /* 0x0001e2000c101d06 */
[----:B------:R-:W-:Y:S01]  /*cda0*/  FFMA.FTZ R94, R13, R112, R45 ;  /* 0x000000700d5e7223 */ /* 0x000fe2000001002d */
[----:B------:R-:W-:Y:S01]  /*cdb0*/  F2FP.BF16.PACK_AB R91, R114, R111 ;  /* 0x0000006f725b723e */ /* 0x000fe200000010ff */
[----:B------:R-:W-:Y:S01]  /*cdc0*/  IMAD.MOV.U32 R96, RZ, RZ, 0x10 ;  /* 0x00000010ff607424 */ /* 0x000fe200078e00ff */
[----:B------:R-:W-:Y:S01]  /*cdd0*/  ISETP.GE.AND P0, PT, R2, c[0x0][0x164], PT ;  /* 0x0000590002007a0c */ /* 0x000fe20003f06270 */
[----:B------:R-:W-:Y:S01]  /*cde0*/  FFMA.FTZ R109, R18, R109, R50 ;  /* 0x0000006d126d7223 */ /* 0x000fe20000010032 */
[----:B------:R-:W-:Y:S01]  /*cdf0*/  F2FP.BF16.PACK_AB R94, R94, R93 ;  /* 0x0000005d5e5e723e */ /* 0x000fe200000010ff */
[----:B------:R-:W-:Y:S01]  /*ce00*/  FFMA.FTZ R110, R19, R110, R51 ;  /* 0x0000006e136e7223 */ /* 0x000fe20000010033 */
[----:B------:R-:W-:Y:S01]  /*ce10*/  LOP3.LUT P1, RZ, R11, 0xff, RZ, 0xc0, !PT ;  /* 0x000000ff0bff7812 */ /* 0x000fe2000782c0ff */
[----:B------:R-:W-:-:S03]  /*ce20*/  IMAD.WIDE.U32 R102, R102, R96, c[0x0][0x208] ;  /* 0x0000820066667625 */ /* 0x000fc600078e0060 */
[----:B------:R-:W-:Y:S01]  /*ce30*/  F2FP.BF16.PACK_AB R93, R110, R109 ;  /* 0x0000006d6e5d723e */ /* 0x000fe200000010ff */
[----:B------:R-:W-:Y:S01]  /*ce40*/  IMAD.WIDE.U32 R104, R105, R96, c[0x0][0x208] ;  /* 0x0000820069687625 */ /* 0x000fe200078e0060 */
[----:B------:R0:W-:Y:S01]  /*ce50*/  STG.E.128 [R102.64], R84 ;  /* 0x0000005466007986 */ /* 0x0001e2000c101d06 */
[----:B------:R-:W-:-:S03]  /*ce60*/  SEL R11, RZ, 0x1, P1 ;  /* 0x00000001ff0b7807 */ /* 0x000fc60000800000 */
[----:B------:R0:W-:Y:S04]  /*ce70*/  STG.E.128 [R104.64], R88 ;  /* 0x0000005868007986 */ /* 0x0001e8000c101d06 */
[----:B------:R0:W-:Y:S02]  /*ce80*/  STG.E.128 [R98.64], R92 ;  /* 0x0000005c62007986 */ /* 0x0001e4000c101d06 */
[----:B0-----:R-:W-:Y:S01]  /*ce90*/  @P0 CALL.REL.NOINC `(.L_x_7397) ;  /* 0x0000001000000944 */ /* 0x001fe20003c00000 */
[----:B------:R-:W-:Y:S05]  /*cea0*/  BRA `(.L_x_7398) ;  /* 0xffff396000007947 */ /* 0x000fea000383ffff */
.L_x_7397:
[----:B------:R-:W-:Y:S05]  /*ceb0*/  EXIT ;  /* 0x000000000000794d */ /* 0x000fea0003800000 */
.L_x_7395:
[----:B------:R-:W-:Y:S01]  /*cec0*/  MOV R96, R80 ;  /* 0x0000005000607202 */ /* 0x000fe20000000f00 */
[----:B------:R-:W-:Y:S01]  /*ced0*/  IMAD.MOV.U32 R81, RZ, RZ, 0x1 ;  /* 0x00000001ff517424 */ /* 0x000fe200078e00ff */
[----:B------:R-:W-:Y:S01]  /*cee0*/  MOV R95, 0xffffffff ;  /* 0xffffffff005f7802 */ /* 0x000fe20000000f00 */
[----:B------:R-:W-:Y:S01]  /*cef0*/  IMAD.MOV.U32 R122, RZ, RZ, 0x1f ;  /* 0x0000001fff7a7424 */ /* 0x000fe200078e00ff */
[----:B------:R-:W-:-:S02]  /*cf00*/  MOV R82, 0xcf20 ;  /* 0x0000cf2000527802 */ /* 0x000fc40000000f00 */
[----:B------:R-:W-:Y:S05]  /*cf10*/  CALL.REL.NOINC `($__internal_41_$__cuda_sm70_shflsync_bfly_p) ;  /* 0x0000078000007944 */ /* 0x000fea0003c00000 */
[----:B01----:R-:W-:Y:S05]  /*cf20*/  BRA `(.L_x_7399) ;  /* 0xffffed1000007947 */ /* 0x003fea000383ffff */
.L_x_7396:
[----:B------:R-:W-:Y:S01]  /*cf30*/  IMAD.MOV.U32 R81, RZ, RZ, 0x2 ;  /* 0x00000002ff517424 */ /* 0x000fe200078e00ff */
[----:B------:R-:W-:Y:S01]  /*cf40*/  MOV R95, 0xffffffff ;  /* 0xffffffff005f7802 */ /* 0x000fe20000000f00 */
[----:B------:R-:W-:Y:S01]  /*cf50*/  IMAD.MOV.U32 R122, RZ, RZ, 0x1f ;  /* 0x0000001fff7a7424 */ /* 0x000fe200078e00ff */
[----:B------:R-:W-:-:S02]  /*cf60*/  MOV R82, 0xcf80 ;  /* 0x0000cf8000527802 */ /* 0x000fc40000000f00 */
[----:B0-----:R-:W-:Y:S05]  /*cf70*/  CALL.REL.NOINC `($__internal_41_$__cuda_sm70_shflsync_bfly_p) ;  /* 0x0000072000007944 */ /* 0x001fea0003c00000 */
[----:B01----:R-:W-:Y:S01]  /*cf80*/  FADD.FTZ R96, R96, R81 ;  /* 0x0000005160607221 */ /* 0x003fe20000010000 */
[----:B------:R-:W-:Y:S01]  /*cf90*/  MOV R95, 0xffffffff ;  /* 0xffffffff005f7802 */ /* 0x000fe20000000f00 */
[----:B------:R-:W-:Y:S01]  /*cfa0*/  IMAD.MOV.U32 R81, RZ, RZ, 0x4 ;  /* 0x00000004ff517424 */ /* 0x000fe200078e00ff */
[----:B------:R-:W-:Y:S01]  /*cfb0*/  MOV R82, 0xcfe0 ;  /* 0x0000cfe000527802 */ /* 0x000fe20000000f00 */
[----:B------:R-:W-:-:S02]  /*cfc0*/  IMAD.MOV.U32 R122, RZ, RZ, 0x1f ;  /* 0x0000001fff7a7424 */ /* 0x000fc400078e00ff */
[----:B------:R-:W-:Y:S05]  /*cfd0*/  CALL.REL.NOINC `($__internal_41_$__cuda_sm70_shflsync_bfly_p) ;  /* 0x000006c000007944 */ /* 0x000fea0003c00000 */
        /* <DEDUP_REMOVED lines=12> */
[----:B-1----:R-:W-:Y:S01]  /*d0a0*/  FADD.FTZ R80, R96, R81 ;  /* 0x0000005160507221 */ /* 0x002fe20000010000 */
[----:B0-----:R-:W-:Y:S01]  /*d0b0*/  MOV R95, 0xffffffff ;  /* 0xffffffff005f7802 */ /* 0x001fe20000000f00 */
[----:B------:R-:W-:-:S02]  /*d0c0*/  IMAD.MOV.U32 R122, RZ, RZ, 0x1f ;  /* 0x0000001fff7a7424 */ /* 0x000fc400078e00ff */
[----:B------:R-:W-:-:S04]  /*d0d0*/  FMUL.FTZ R80, R80, 0.0009765625 ;  /* 0x3a80000050507820 */ /* 0x000fc80000410000 */
[C---:B------:R-:W-:Y:S02]  /*d0e0*/  FADD.FTZ R81, -R80.reuse, R84 ;  /* 0x0000005450517221 */ /* 0x040fe40000010100 */
[C---:B------:R-:W-:Y:S02]  /*d0f0*/  FADD.FTZ R82, -R80.reuse, R86 ;  /* 0x0000005650527221 */ /* 0x040fe40000010100 */
[----:B------:R-:W-:Y:S02]  /*d100*/  FFMA.FTZ R81, R81, R81, RZ ;  /* 0x0000005151517223 */ /* 0x000fe400000100ff */
[----:B------:R-:W-:Y:S02]  /*d110*/  FADD.FTZ R96, -R80, R94 ;  /* 0x0000005e50607221 */ /* 0x000fe40000010100 */
        /* <DEDUP_REMOVED lines=59> */
[----:B------:R-:W-:-:S03]  /*d4d0*/  MOV R82, 0xd510 ;  /* 0x0000d51000527802 */ /* 0x000fc60000000f00 */
[----:B------:R-:W-:Y:S02]  /*d4e0*/  FFMA.FTZ R96, R96, R96, R81 ;  /* 0x0000006060607223 */ /* 0x000fe40000010051 */
[----:B------:R-:W-:Y:S02]  /*d4f0*/  IMAD.MOV.U32 R81, RZ, RZ, 0x1 ;  /* 0x00000001ff517424 */ /* 0x000fe400078e00ff */
[----:B------:R-:W-:Y:S05]  /*d500*/  CALL.REL.NOINC `($__internal_41_$__cuda_sm70_shflsync_bfly_p) ;  /* 0x0000019000007944 */ /* 0x000fea0003c00000 */
[----:B01----:R-:W-:Y:S01]  /*d510*/  FADD.FTZ R96, R96, R81 ;  /* 0x0000005160607221 */ /* 0x003fe20000010000 */
[----:B------:R-:W-:Y:S01]  /*d520*/  MOV R95, 0xffffffff ;  /* 0xffffffff005f7802 */ /* 0x000fe20000000f00 */
[----:B------:R-:W-:Y:S01]  /*d530*/  IMAD.MOV.U32 R81, RZ, RZ, 0x2 ;  /* 0x00000002ff517424 */ /* 0x000fe200078e00ff */
[----:B------:R-:W-:Y:S01]  /*d540*/  MOV R82, 0xd570 ;  /* 0x0000d57000527802 */ /* 0x000fe20000000f00 */
[----:B------:R-:W-:Y:S02]  /*d550*/  IMAD.MOV.U32 R122, RZ, RZ, 0x1f ;  /* 0x0000001fff7a7424 */ /* 0x000fe400078e00ff */
        /* <DEDUP_REMOVED lines=19> */
[----:B01----:R-:W-:Y:S05]  /*d690*/  BRA `(.L_x_7400) ;  /* 0xffffeae000007947 */ /* 0x003fea000383ffff */
        .weak           $__internal_41_$__cuda_sm70_shflsync_bfly_p
        .type           $__internal_41_$__cuda_sm70_shflsync_bfly_p,@function
        .size           $__internal_41_$__cuda_sm70_shflsync_bfly_p,(.L_x_29105 - $__internal_41_$__cuda_sm70_shflsync_bfly_p)
$__internal_41_$__cuda_sm70_shflsync_bfly_p:
[----:B------:R-:W-:Y:S01]  /*d6a0*/  IMAD.MOV.U32 R83, RZ, RZ, 0x0 ;  /* 0x00000000ff537424 */ /* 0x000fe200078e00ff */
[----:B------:R-:W-:Y:S04]  /*d6b0*/  WARPSYNC R95 ;  /* 0x0000005f00007348 */ /* 0x000fe80003800000 */
[----:B------:R0:W1:Y:S01]  /*d6c0*/  SHFL.BFLY PT, R81, R96, R81, R122 ;  /* 0x0c00005160517389 */ /* 0x00006200000e007a */
[----:B------:R-:W-:Y:S05]  /*d6d0*/  RET.REL.NODEC R82 `(_ZN10layer_norm13ln_fwd_kernelINS_13Kernel_traitsIf13__nv_bfloat16S2_S2_fjLj8192ELj1ELj1ELj8ELj16ENS_18Kernel_traits_baseILj8192EfS2_S2_S2_fjLj256EEEEELb1ELb0ELb0ELb1EEEvNS_9FwdParamsE) ;  /* 0xffff292052007950 */ /* 0x000fea0003c3ffff */
.L_x_7401:
        /* <DEDUP_REMOVED lines=10> */
.L_x_29105:


//--------------------- .text._ZN10layer_norm13ln_fwd_kernelINS_13Kernel_traitsIf13__nv_bfloat16S2_S2_fjLj8192ELj1ELj1ELj8ELj16ENS_18Kernel_traits_baseILj8192EfS2_S2_S2_fjLj256EEEEELb1ELb0ELb1ELb0EEEvNS_9FwdParamsE --------------------------
	.section	.text._ZN10layer_norm13ln_fwd_kernelINS_13Kernel_traitsIf13__nv_bfloat16S2_S2_fjLj8192ELj1ELj1ELj8ELj16ENS_18Kernel_traits_baseILj8192EfS2_S2_S2_fjLj256EEEEELb1ELb0ELb1ELb0EEEvNS_9FwdParamsE,"ax",@progbits
	.sectioninfo	@"SHI_REGISTERS=169"
	.align	128
        .global         _ZN10layer_norm13ln_fwd_kernelINS_13Kernel_traitsIf13__nv_bfloat16S2_S2_fjLj8192ELj1ELj1ELj8ELj16ENS_18Kernel_traits_baseILj8192EfS2_S2_S2_fjLj256EEEEELb1ELb0ELb1ELb0EEEvNS_9FwdParamsE
        .type           _ZN10layer_norm13ln_fwd_kernelINS_13Kernel_traitsIf13__nv_bfloat16S2_S2_fjLj8192ELj1ELj1ELj8ELj16ENS_18Kernel_traits_baseILj8192EfS2_S2_S2_fjLj256EEEEELb1ELb0ELb1ELb0EEEvNS_9FwdParamsE,@function
        .size           _ZN10layer_norm13ln_fwd_kernelINS_13Kernel_traitsIf13__nv_bfloat16S2_S2_fjLj8192ELj1ELj1ELj8ELj16ENS_18Kernel_traits_baseILj8192EfS2_S2_S2_fjLj256EEEEELb1ELb0ELb1ELb0EEEvNS_9FwdParamsE,(.L_x_29106 - _ZN10layer_norm13ln_fwd_kernelINS_13Kernel_traitsIf13__nv_bfloat16S2_S2_fjLj8192ELj1ELj1ELj8ELj16ENS_18Kernel_traits_baseILj8192EfS2_S2_S2_fjLj256EEEEELb1ELb0ELb1ELb0EEEvNS_9FwdParamsE)
        .other          _ZN10layer_norm13ln_fwd_kernelINS_13Kernel_traitsIf13__nv_bfloat16S2_S2_fjLj8192ELj1ELj1ELj8ELj16ENS_18Kernel_traits_baseILj8192EfS2_S2_S2_fjLj256EEEEELb1ELb0ELb1ELb0EEEvNS_9FwdParamsE,@"STO_CUDA_ENTRY STV_DEFAULT"
_ZN10layer_norm13ln_fwd_kernelINS_13Kernel_traitsIf13__nv_bfloat16S2_S2_fjLj8192ELj1ELj1ELj8ELj16ENS_18Kernel_traits_baseILj8192EfS2_S2_S2_fjLj256EEEEELb1ELb0ELb1ELb0EEEvNS_9FwdParamsE:
.text._ZN10layer_norm13ln_fwd_kernelINS_13Kernel_traitsIf13__nv_bfloat16S2_S2_fjLj8192ELj1ELj1ELj8ELj16ENS_18Kernel_traits_baseILj8192EfS2_S2_S2_fjLj256EEEEELb1ELb0ELb1ELb0EEEvNS_9FwdParamsE:
[----:B------:R-:W-:Y:S02]  /*0000*/  IMAD.MOV.U32 R1, RZ, RZ, c[0x0][0x28] ;  /* 0x00000a00ff017624 */ /* 0x000fe400078e00ff */
[----:B------:R-:W-:Y:S01]  /*0010*/  ULDC.U8 UR4, c[0x0][0x244] ;  /* 0x0000910000047ab9 */ /* 0x000fe20000000000 */
[----:B------:R-:W-:Y:S01]  /*0020*/  IMAD.MOV.U32 R0, RZ, RZ, c[0x0][0x23c] ;  /* 0x00008f00ff007624 */ /* 0x000fe200078e00ff */
[----:B------:R-:W-:Y:S01]  /*0030*/  ISETP.NE.AND P0, PT, RZ, UR4, PT ;  /* 0x00000004ff007c0c */ /* 0x000fe2000bf05270 */
[----:B------:R-:W-:Y:S01]  /*0040*/  IMAD.MOV.U32 R155, RZ, RZ, c[0x0][0x238] ;  /* 0x00008e00ff9b7624 */ /* 0x000fe200078e00ff */
[----:B------:R-:W-:-:S11]  /*0050*/  ULDC.64 UR4, c[0x0][0x118] ;  /* 0x0000460000047ab9 */ /* 0x000fd60000000a00 */
[----:B------:R-:W-:Y:S01]  /*0060*/  @P0 IMAD.MOV.U32 R4, RZ, RZ, R155 ;  /* 0x000000ffff040224 */ /* 0x000fe200078e009b */
[----:B------:R-:W-:-:S06]  /*0070*/  @P0 MOV R5, R0 ;  /* 0x0000000000050202 */ /* 0x000fcc0000000f00 */
[----:B------:R-:W2:Y:S01]  /*0080*/  @P0 LDG.E.64 R4, [R4.64] ;  /* 0x0000000404040981 */ /* 0x000ea2000c1e1b00 */
[----:B------:R-:W-:Y:S02]  /*0090*/  IMAD.MOV.U32 R2, RZ, RZ, c[0x0][0x230] ;  /* 0x00008c00ff027624 */ /* 0x000fe400078e00ff */
[----:B------:R-:W-:-:S06]  /*00a0*/  IMAD.MOV.U32 R3, RZ, RZ, c[0x0][0x234] ;  /* 0x00008d00ff037624 */ /* 0x000fcc00078e00ff */
[----:B------:R-:W3:Y:S01]  /*00b0*/  @P0 LDG.E.64 R2, [R2.64] ;  /* 0x0000000402020981 */ /* 0x000ee2000c1e1b00 */
[----:B------:R-:W-:Y:S03]  /*00c0*/  BSSY B0, `(.L_x_7402) ;  /* 0x0000042000007945 */ /* 0x000fe60003800000 */
[----:B------:R-:W0:Y:S04]  /*00d0*/  S2R R79, SR_TID.X ;  /* 0x00000000004f7919 */ /* 0x000e280000002100 */
[----:B------:R-:W0:Y:S02]  /*00e0*/  S2R R12, SR_CTAID.X ;  /* 0x00000000000c7919 */ /* 0x000e240000002500 */
[----:B0-----:R-:W-:Y:S01]  /*00f0*/  IMAD R78, R12, c[0x0][0x0], R79 ;  /* 0x000000000c4e7a24 */ /* 0x001fe200078e024f */
[----:B------:R-:W-:-:S03]  /*0100*/  LEA.HI R85, R79, R12, RZ, 0x18 ;  /* 0x0000000c4f557211 */ /* 0x000fc600078fc0ff */
[----:B------:R-:W-:Y:S01]  /*0110*/  IMAD.WIDE.U32 R6, R78, -0x326172a9, RZ ;  /* 0xcd9e8d574e067825 */ /* 0x000fe200078e00ff */
[----:B------:R-:W-:Y:S02]  /*0120*/  ISETP.GE.AND P3, PT, R85, c[0x0][0x164], PT ;  /* 0x0000590055007a0c */ /* 0x000fe40003f66270 */
[----:B--2---:R-:W-:-:S05]  /*0130*/  @P0 IADD3 R155, P1, R4, c[0x0][0x240], RZ ;  /* 0x00009000049b0a10 */ /* 0x004fca0007f3e0ff */
[----:B------:R-:W-:Y:S01]  /*0140*/  @P0 IMAD.X R0, RZ, RZ, R5, P1 ;  /* 0x000000ffff000224 */ /* 0x000fe200008e0605 */
[----:B---3--:R-:W-:-:S04]  /*0150*/  IADD3 R81, R2, -0x61c88647, RZ ;  /* 0x9e3779b902517810 */ /* 0x008fc80007ffe0ff */
[--C-:B------:R-:W-:Y:S02]  /*0160*/  SHF.R.U32.HI R77, RZ, 0x2, R0.reuse ;  /* 0x00000002ff4d7819 */ /* 0x100fe40000011600 */
[----:B------:R-:W-:Y:S02]  /*0170*/  SHF.R.U64 R76, R155, 0x2, R0 ;  /* 0x000000029b4c7819 */ /* 0x000fe40000001200 */
[----:B------:R-:W-:Y:S01]  /*0180*/  LOP3.LUT R8, R7, R77, R2, 0x96, !PT ;  /* 0x0000004d07087212 */ /* 0x000fe200078e9602 */
[----:B------:R-:W-:Y:S01]  /*0190*/  IMAD.MOV.U32 R7, RZ, RZ, c[0x0][0x168] ;  /* 0x00005a00ff077624 */ /* 0x000fe200078e00ff */
[----:B------:R-:W-:Y:S01]  /*01a0*/  IADD3 R0, R3, -0x4498517b, RZ ;  /* 0xbb67ae8503007810 */ /* 0x000fe20007ffe0ff */
[----:B------:R-:W-:Y:S01]  /*01b0*/  IMAD.WIDE.U32 R4, R76, -0x2daee0ad, RZ ;  /* 0xd2511f534c047825 */ /* 0x000fe200078e00ff */
[----:B------:R-:W-:Y:S02]  /*01c0*/  IADD3 R80, R2, 0x3c6ef372, RZ ;  /* 0x3c6ef37202507810 */ /* 0x000fe40007ffe0ff */
[----:B------:R-:W-:Y:S01]  /*01d0*/  SHF.R.S32.HI R7, RZ, 0x1f, R7 ;  /* 0x0000001fff077819 */ /* 0x000fe20000011407 */
[----:B------:R-:W-:Y:S01]  /*01e0*/  IMAD.WIDE.U32 R8, R8, -0x2daee0ad, RZ ;  /* 0xd2511f5308087825 */ /* 0x000fe200078e00ff */
[----:B------:R-:W-:-:S02]  /*01f0*/  LOP3.LUT R5, R5, R3, RZ, 0x3c, !PT ;  /* 0x0000000305057212 */ /* 0x000fc400078e3cff */
[----:B------:R-:W-:Y:S02]  /*0200*/  IADD3 R82, R3, 0x76cf5d0a, RZ ;  /* 0x76cf5d0a03527810 */ /* 0x000fe40007ffe0ff */
[----:B------:R-:W-:Y:S01]  /*0210*/  LOP3.LUT R10, R9, R4, R0, 0x96, !PT ;  /* 0x00000004090a7212 */ /* 0x000fe200078e9600 */
[----:B------:R-:W-:Y:S01]  /*0220*/  IMAD.WIDE.U32 R4, R5, -0x326172a9, RZ ;  /* 0xcd9e8d5705047825 */ /* 0x000fe200078e00ff */
[----:B------:R-:W-:Y:S02]  /*0230*/  LEA.HI R93, R7, c[0x0][0x168], RZ, 0x3 ;  /* 0x00005a00075d7a11 */ /* 0x000fe400078f18ff */
[----:B------:R-:W-:Y:S01]  /*0240*/  IADD3 R83, R3, 0x32370b8f, RZ ;  /* 0x32370b8f03537810 */ /* 0x000fe20007ffe0ff */
[----:B------:R-:W-:Y:S01]  /*0250*/  IMAD.WIDE.U32 R10, R10, -0x326172a9, RZ ;  /* 0xcd9e8d570a0a7825 */ /* 0x000fe200078e00ff */
[----:B------:R-:W-:Y:S02]  /*0260*/  LOP3.LUT R5, R5, R81, R6, 0x96, !PT ;  /* 0x0000005105057212 */ /* 0x000fe400078e9606 */
[----:B------:R-:W-:-:S02]  /*0270*/  IADD3 R84, R2, -0x255992d5, RZ ;  /* 0xdaa66d2b02547810 */ /* 0x000fc40007ffe0ff */
[----:B------:R-:W-:Y:S01]  /*0280*/  LOP3.LUT R6, R11, R4, R80, 0x96, !PT ;  /* 0x000000040b067212 */ /* 0x000fe200078e9650 */
[----:B------:R-:W-:Y:S01]  /*0290*/  IMAD.WIDE.U32 R4, R5, -0x2daee0ad, RZ ;  /* 0xd2511f5305047825 */ /* 0x000fe200078e00ff */
[----:B------:R-:W-:Y:S02]  /*02a0*/  LOP3.LUT R11, R79, 0xff, RZ, 0xc0, !PT ;  /* 0x000000ff4f0b7812 */ /* 0x000fe400078ec0ff */
[----:B------:R-:W-:Y:S01]  /*02b0*/  IADD3 R87, R2, 0x78dde6e4, RZ ;  /* 0x78dde6e402577810 */ /* 0x000fe20007ffe0ff */
[----:B------:R-:W-:Y:S01]  /*02c0*/  IMAD.WIDE.U32 R6, R6, -0x2daee0ad, RZ ;  /* 0xd2511f5306067825 */ /* 0x000fe200078e00ff */
[----:B------:R-:W-:Y:S02]  /*02d0*/  LOP3.LUT R86, R11, 0xff, RZ, 0x3c, !PT ;  /* 0x000000ff0b567812 */ /* 0x000fe400078e3cff */
[----:B------:R-:W-:Y:S02]  /*02e0*/  LOP3.LUT R8, R5, R8, R82, 0x96, !PT ;  /* 0x0000000805087212 */ /* 0x000fe400078e9652 */
[----:B------:R-:W-:-:S02]  /*02f0*/  LEA.HI.SX32 R86, R93, R86, 0x1d ;  /* 0x000000565d567211 */ /* 0x000fc400078feaff */
[----:B------:R-:W-:Y:S01]  /*0300*/  LOP3.LUT R74, R7, R4, R83, 0x96, !PT ;  /* 0x00000004074a7212 */ /* 0x000fe200078e9653 */
[----:B------:R-:W-:Y:S01]  /*0310*/  IMAD.WIDE.U32 R8, R8, -0x326172a9, RZ ;  /* 0xcd9e8d5708087825 */ /* 0x000fe200078e00ff */
[C---:B------:R-:W-:Y:S02]  /*0320*/  LOP3.LUT P0, RZ, R86.reuse, 0xffffff00, RZ, 0xc0, !PT ;  /* 0xffffff0056ff7812 */ /* 0x040fe4000780c0ff */
[----:B------:R-:W-:Y:S01]  /*0330*/  ISETP.GE.U32.AND P6, PT, R86, 0x200, PT ;  /* 0x000002005600780c */ /* 0x000fe20003fc6070 */
[----:B------:R-:W-:Y:S01]  /*0340*/  IMAD.WIDE.U32 R74, R74, -0x326172a9, RZ ;  /* 0xcd9e8d574a4a7825 */ /* 0x000fe200078e00ff */
[----:B------:R-:W-:Y:S02]  /*0350*/  LOP3.LUT R72, R9, R10, R84, 0x96, !PT ;  /* 0x0000000a09487212 */ /* 0x000fe400078e9654 */
[----:B------:R-:W-:Y:S02]  /*0360*/  ISETP.GE.U32.AND P5, PT, R86, 0x300, PT ;  /* 0x000003005600780c */ /* 0x000fe40003fa6070 */
[----:B------:R-:W-:Y:S01]  /*0370*/  IADD3 R88, R3, -0x126145ec, RZ ;  /* 0xed9eba1403587810 */ /* 0x000fe20007ffe0ff */
[----:B------:R-:W-:Y:S01]  /*0380*/  IMAD.WIDE.U32 R72, R72, -0x2daee0ad, RZ ;  /* 0xd2511f5348487825 */ /* 0x000fe200078e00ff */
[----:B------:R-:W-:-:S02]  /*0390*/  ISETP.GE.U32.AND P1, PT, R86, 0x400, PT ;  /* 0x000004005600780c */ /* 0x000fc40003f26070 */
[----:B------:R-:W-:Y:S02]  /*03a0*/  P2R R157, PR, RZ, 0x40 ;  /* 0x00000040ff9d7803 */ /* 0x000fe40000000000 */
[----:B------:R-:W-:Y:S02]  /*03b0*/  P2R R160, PR, RZ, 0x20 ;  /* 0x00000020ffa07803 */ /* 0x000fe40000000000 */
[----:B------:R-:W-:Y:S02]  /*03c0*/  LOP3.LUT R91, R75, R8, R87, 0x96, !PT ;  /* 0x000000084b5b7212 */ /* 0x000fe400078e9657 */
[----:B------:R-:W-:Y:S01]  /*03d0*/  LOP3.LUT R92, R73, R6, R88, 0x96, !PT ;  /* 0x00000006495c7212 */ /* 0x000fe200078e9658 */
        /* <DEDUP_REMOVED lines=16> */
.L_x_7403:
[----:B------:R-:W-:Y:S05]  /*04e0*/  BSYNC B0 ;  /* 0x0000000000007941 */ /* 0x000fea0003800000 */
.L_x_7402:
        /* <DEDUP_REMOVED lines=17> */
.L_x_7405:
[----:B------:R-:W-:Y:S05]  /*0600*/  BSYNC B0 ;  /* 0x0000000000007941 */ /* 0x000fea0003800000 */
.L_x_7404:
        /* <DEDUP_REMOVED lines=17> */
.L_x_7407:
[----:B------:R-:W-:Y:S05]  /*0720*/  BSYNC B0 ;  /* 0x0000000000007941 */ /* 0x000fea0003800000 */
.L_x_7406:
        /* <DEDUP_REMOVED lines=10> */
[----:B------:R0:W5:Y:S05]  /*07d0*/  LDG.E.128 R12, [R4.64] ;  /* 0x00000004040c7981 */ /* 0x00016a000c1e1d00 */
[----:B------:R-:W-:-:S04]  /*07e0*/  @P2 LEA R6, P4, R11, c[0x0][0x218], 0x5 ;  /* 0x000086000b062a11 */ /* 0x000fc800078828ff */
[----:B------:R-:W-:Y:S02]  /*07f0*/  @P2 LEA.HI.X R7, R11, c[0x0][0x21c], RZ, 0x5, P4 ;  /* 0x000087000b072a11 */ /* 0x000fe400020f2cff */
[----:B------:R0:W5:Y:S04]  /*0800*/  LDG.E.128 R8, [R4.64+0x10] ;  /* 0x0000100404087981 */ /* 0x000168000c1e1d00 */
[----:B------:R0:W5:Y:S04]  /*0810*/  @P2 LDG.E.128 R20, [R6.64] ;  /* 0x0000000406142981 */ /* 0x000168000c1e1d00 */
[----:B------:R0:W5:Y:S02]  /*0820*/  @P2 LDG.E.128 R16, [R6.64+0x10] ;  /* 0x0000100406102981 */ /* 0x000164000c1e1d00 */
.L_x_7409:
[----:B------:R-:W-:Y:S05]  /*0830*/  BSYNC B0 ;  /* 0x0000000000007941 */ /* 0x000fea0003800000 */
.L_x_7408:
[----:B------:R-:W-:Y:S01]  /*0840*/  IADD3 R89, R3, -0x56f99767, RZ ;  /* 0xa906689903597810 */ /* 0x000fe20007ffe0ff */
[----:B0-----:R-:W-:Y:S01]  /*0850*/  IMAD.WIDE.U32 R4, R91, -0x2daee0ad, RZ ;  /* 0xd2511f535b047825 */ /* 0x001fe200078e00ff */
[----:B------:R-:W-:-:S03]  /*0860*/  IADD3 R90, R2, 0x1715609d, RZ ;  /* 0x1715609d025a7810 */ /* 0x000fc60007ffe0ff */
[----:B------:R-:W-:Y:S01]  /*0870*/  IMAD.WIDE.U32 R6, R92, -0x326172a9, RZ ;  /* 0xcd9e8d575c067825 */ /* 0x000fe200078e00ff */
[----:B------:R-:W-:Y:S06]  /*0880*/  @P3 EXIT ;  /* 0x000000000000394d */ /* 0x000fec0003800000 */
[----:B------:R-:W-:Y:S01]  /*0890*/  SHF.R.S32.HI R93, RZ, 0x3, R93 ;  /* 0x00000003ff5d7819 */ /* 0x000fe2000001145d */
[----:B------:R-:W-:Y:S01]  /*08a0*/  IMAD.MOV.U32 R101, RZ, RZ, RZ ;  /* 0x000000ffff657224 */ /* 0x000fe200078e00ff */
[----:B------:R-:W-:Y:S01]  /*08b0*/  LOP3.LUT R92, R79, 0xe0, RZ, 0xc0, !PT ;  /* 0x000000e04f5c7812 */ /* 0x000fe200078ec0ff */
[----:B------:R-:W-:Y:S01]  /*08c0*/  ULDC.U8 UR6, c[0x0][0x1f0] ;  /* 0x00007c0000067ab9 */ /* 0x000fe20000000000 */
[----:B------:R-:W-:Y:S02]  /*08d0*/  LOP3.LUT R95, R93, 0xff, RZ, 0xc0, !PT ;  /* 0x000000ff5d5f7812 */ /* 0x000fe400078ec0ff */
[----:B------:R-:W-:Y:S02]  /*08e0*/  LOP3.LUT R75, R5, R72, R89, 0x96, !PT ;  /* 0x00000048054b7212 */ /* 0x000fe400078e9659 */
[----:B------:R-:W-:Y:S01]  /*08f0*/  LOP3.LUT R72, R7, R74, R90, 0x96, !PT ;  /* 0x0000004a07487212 */ /* 0x000fe200078e965a */
[----:B------:R-:W-:Y:S01]  /*0900*/  IMAD.IADD R7, R95, 0x1, -R92 ;  /* 0x000000015f077824 */ /* 0x000fe200078e0a5c */
[----:B------:R-:W-:Y:S01]  /*0910*/  SHF.R.U32.HI R93, RZ, 0x3, R93 ;  /* 0x00000003ff5d7819 */ /* 0x000fe2000001165d */
[----:B------:R-:W-:Y:S01]  /*0920*/  IMAD.WIDE.U32 R74, R75, -0x326172a9, RZ ;  /* 0xcd9e8d574b4a7825 */ /* 0x000fe200078e00ff */
[----:B------:R-:W-:-:S02]  /*0930*/  IADD3 R91, R2, -0x4ab325aa, RZ ;  /* 0xb54cda56025b7810 */ /* 0x000fc40007ffe0ff */
[----:B------:R-:W-:Y:S01]  /*0940*/  IMNMX R7, RZ, R7, !PT ;  /* 0x00000007ff077217 */ /* 0x000fe20007800200 */
[----:B------:R-:W-:Y:S01]  /*0950*/  IMAD.WIDE.U32 R72, R72, -0x2daee0ad, RZ ;  /* 0xd2511f5348487825 */ /* 0x000fe200078e00ff */
[----:B------:R-:W-:Y:S02]  /*0960*/  IADD3 R92, R3, 0x646e171e, RZ ;  /* 0x646e171e035c7810 */ /* 0x000fe40007ffe0ff */
[----:B------:R-:W-:Y:S02]  /*0970*/  LOP3.LUT R98, R93, 0x1fffffe0, RZ, 0xc0, !PT ;  /* 0x1fffffe05d627812 */ /* 0x000fe400078ec0ff */
[----:B------:R-:W-:Y:S02]  /*0980*/  IMNMX R7, R7, 0x20, PT ;  /* 0x0000002007077817 */ /* 0x000fe40003800200 */
[----:B------:R-:W-:Y:S02]  /*0990*/  LOP3.LUT R5, R75, R6, R91, 0x96, !PT ;  /* 0x000000064b057212 */ /* 0x000fe400078e965b */
[----:B------:R-:W-:Y:S01]  /*09a0*/  LOP3.LUT R6, R73, R4, R92, 0x96, !PT ;  /* 0x0000000449067212 */ /* 0x000fe200078e965c */
[----:B------:R-:W-:Y:S01]  /*09b0*/  IMAD.IADD R73, R7, 0x1, R98 ;  /* 0x0000000107497824 */ /* 0x000fe200078e0262 */
[----:B------:R-:W-:-:S02]  /*09c0*/  SHF.L.U32 R4, R79, 0x5, RZ ;  /* 0x000000054f047819 */ /* 0x000fc400000006ff */
[----:B------:R-:W-:Y:S01]  /*09d0*/  IADD3 R93, R3, 0x1fd5c5a3, RZ ;  /* 0x1fd5c5a3035d7810 */ /* 0x000fe20007ffe0ff */
[----:B------:R-:W-:Y:S01]  /*09e0*/  IMAD.SHL.U32 R73, R73, 0x8, RZ ;  /* 0x0000000849497824 */ /* 0x000fe200078e00ff */
[----:B------:R-:W-:Y:S01]  /*09f0*/  LOP3.LUT R96, R4, 0x3e0, RZ, 0xc0, !PT ;  /* 0x000003e004607812 */ /* 0x000fe200078ec0ff */
[----:B------:R-:W-:Y:S01]  /*0a00*/  IMAD.WIDE.U32 R4, R5, -0x2daee0ad, RZ ;  /* 0xd2511f5305047825 */ /* 0x000fe200078e00ff */
[----:B------:R-:W-:Y:S02]  /*0a10*/  IADD3 R94, R2, 0x5384540f, RZ ;  /* 0x5384540f025e7810 */ /* 0x000fe40007ffe0ff */
[----:B------:R-:W-:Y:S01]  /*0a20*/  IADD3 R97, R3, -0x695add53, RZ ;  /* 0x96a522ad03617810 */ /* 0x000fe20007ffe0ff */
[----:B------:R-:W0:Y:S01]  /*0a30*/  I2F.U32 R73, R73 ;  /* 0x0000004900497306 */ /* 0x000e220000201000 */
[----:B------:R-:W-:Y:S01]  /*0a40*/  IMAD.WIDE.U32 R6, R6, -0x326172a9, RZ ;  /* 0xcd9e8d5706067825 */ /* 0x000fe200078e00ff */
[----:B------:R-:W-:Y:S02]  /*0a50*/  LOP3.LUT R72, R5, R72, R93, 0x96, !PT ;  /* 0x0000004805487212 */ /* 0x000fe400078e965d */
[----:B------:R-:W-:Y:S01]  /*0a60*/  MOV R100, 0x1 ;  /* 0x0000000100647802 */ /* 0x000fe20000000f00 */
[----:B------:R-:W-:Y:S01]  /*0a70*/  IMAD.IADD R96, R95, 0x1, -R96 ;  /* 0x000000015f607824 */ /* 0x000fe200078e0a60 */
[----:B------:R-:W-:Y:S01]  /*0a80*/  LOP3.LUT R74, R7, R74, R94, 0x96, !PT ;  /* 0x0000004a074a7212 */ /* 0x000fe200078e965e */
[----:B------:R-:W-:Y:S01]  /*0a90*/  IMAD.HI.U32 R7, R72, -0x326172a9, RZ ;  /* 0xcd9e8d5748077827 */ /* 0x000fe200078e00ff */
[----:B------:R-:W-:-:S02]  /*0aa0*/  IADD3 R95, R2, -0xe443238, RZ ;  /* 0xf1bbcdc8025f7810 */ /* 0x000fc40007ffe0ff */
[----:B------:R-:W-:Y:S01]  /*0ab0*/  IMNMX R96, RZ, R96, !PT ;  /* 0x00000060ff607217 */ /* 0x000fe20007800200 */
[----:B------:R-:W-:Y:S01]  /*0ac0*/  IMAD.HI.U32 R5, R74, -0x2daee0ad, RZ ;  /* 0xd2511f534a057827 */ /* 0x000fe200078e00ff */
[----:B------:R-:W-:Y:S02]  /*0ad0*/  LOP3.LUT R7, R7, R6, R95, 0x96, !PT ;  /* 0x0000000607077212 */ /* 0x000fe400078e965f */
[----:B------:R-:W-:Y:S01]  /*0ae0*/  IMNMX R75, R96, 0x20, PT ;  /* 0x00000020604b7817 */ /* 0x000fe20003800200 */
[----:B------:R-:W-:Y:S01]  /*0af0*/  IMAD R154, R74, -0x2daee0ad, RZ ;  /* 0xd2511f534a9a7824 */ /* 0x000fe200078e02ff */
[----:B------:R-:W-:Y:S01]  /*0b00*/  IADD3 R96, R3, -0x24c28bd8, RZ ;  /* 0xdb3d742803607810 */ /* 0x000fe20007ffe0ff */
[----:B0-----:R0:W1:Y:S01]  /*0b10*/  MUFU.RCP R99, R73 ;  /* 0x0000004900637308 */ /* 0x0010620000001000 */
[----:B------:R-:W-:Y:S01]  /*0b20*/  IMAD R147, R72, -0x326172a9, RZ ;  /* 0xcd9e8d5748937824 */ /* 0x000fe200078e02ff */
[----:B------:R-:W-:Y:S01]  /*0b30*/  LOP3.LUT R155, R155, 0x3, RZ, 0xc0, !PT ;  /* 0x000000039b9b7812 */ /* 0x000fe200078ec0ff */
[----:B------:R-:W-:Y:S01]  /*0b40*/  IMAD.IADD R75, R98, 0x1, R75 ;  /* 0x00000001624b7824 */ /* 0x000fe200078e024b */
[----:B------:R-:W-:Y:S01]  /*0b50*/  LOP3.LUT R150, R5, R4, R96, 0x96, !PT ;  /* 0x0000000405967212 */ /* 0x000fe200078e9660 */
[----:B------:R-:W-:Y:S01]  /*0b60*/  IMAD.HI.U32 R4, R7, -0x2daee0ad, RZ ;  /* 0xd2511f5307047827 */ /* 0x000fe200078e00ff */
[----:B------:R-:W-:-:S03]  /*0b70*/  IADD3 R98, R2, -0x700cb87f, RZ ;  /* 0x8ff3478102627810 */ /* 0x000fc60007ffe0ff */
[----:B------:R-:W-:Y:S01]  /*0b80*/  IMAD.HI.U32 R5, R150, -0x326172a9, RZ ;  /* 0xcd9e8d5796057827 */ /* 0x000fe200078e00ff */
[----:B------:R-:W-:-:S03]  /*0b90*/  LOP3.LUT R154, R4, R154, R97, 0x96, !PT ;  /* 0x0000009a049a7212 */ /* 0x000fc600078e9661 */
[----:B------:R-:W-:Y:S01]  /*0ba0*/  IMAD.SHL.U32 R102, R75, 0x8, RZ ;  /* 0x000000084b667824 */ /* 0x000fe200078e00ff */
[----:B------:R-:W-:Y:S01]  /*0bb0*/  LOP3.LUT R147, R5, R147, R98, 0x96, !PT ;  /* 0x0000009305937212 */ /* 0x000fe200078e9662 */
[----:B------:R-:W-:Y:S02]  /*0bc0*/  IMAD R156, R7, -0x2daee0ad, RZ ;  /* 0xd2511f53079c7824 */ /* 0x000fe400078e02ff */
[----:B01----:R-:W-:Y:S02]  /*0bd0*/  IMAD R150, R150, -0x326172a9, RZ ;  /* 0xcd9e8d5796967824 */ /* 0x003fe400078e02ff */
.L_x_7755:
[----:B------:R-:W-:-:S04]  /*0be0*/  IMAD.MOV.U32 R74, RZ, RZ, 0x4 ;  /* 0x00000004ff4a7424 */ /* 0x000fc800078e00ff */
[----:B------:R-:W-:-:S05]  /*0bf0*/  IMAD.WIDE R72, R85, R74, c[0x0][0x1d0] ;  /* 0x0000740055487625 */ /* 0x000fca00078e024a */
[----:B------:R0:W2:Y:S01]  /*0c00*/  LDG.E R143, [R72.64] ;  /* 0x00000004488f7981 */ /* 0x0000a2000c1e1900 */
[----:B------:R-:W-:-:S05]  /*0c10*/  IMAD.WIDE R74, R85, R74, c[0x0][0x1d8] ;  /* 0x00007600554a7625 */ /* 0x000fca00078e024a */
[----:B-----5:R1:W5:Y:S01]  /*0c20*/  LDG.E R138, [R74.64] ;  /* 0x000000044a8a7981 */ /* 0x020362000c1e1900 */
[----:B------:R-:W-:Y:S01]  /*0c30*/  IMAD R140, R85, c[0x0][0x168], RZ ;  /* 0x00005a00558c7a24 */ /* 0x000fe200078e02ff */
[----:B------:R-:W-:Y:S01]  /*0c40*/  BSSY B0, `(.L_x_7410) ;  /* 0x000033a000007945 */ /* 0x000fe20003800000 */
[----:B0-----:R-:W-:Y:S02]  /*0c50*/  LOP3.LUT R73, R79, 0xff, RZ, 0xc0, !PT ;  /* 0x000000ff4f497812 */ /* 0x001fe400078ec0ff */
[----:B--2---:R-:W-:-:S13]  /*0c60*/  ISETP.GE.AND P2, PT, R143, 0x1, PT ;  /* 0x000000018f00780c */ /* 0x004fda0003f46270 */
[----:B------:R-:W-:-:S05]  /*0c70*/  @P2 IADD3 R141, R143, -0x1, RZ ;  /* 0xffffffff8f8d2810 */ /* 0x000fca0007ffe0ff */
[----:B------:R-:W-:Y:S01]  /*0c80*/  @P2 IMAD R144, R141, c[0x0][0x168], RZ ;  /* 0x00005a008d902a24 */ /* 0x000fe200078e02ff */
[----:B------:R-:W-:-:S04]  /*0c90*/  SHF.R.S32.HI R141, RZ, 0x1f, R140 ;  /* 0x0000001fff8d7819 */ /* 0x000fc8000001148c */
[----:B------:R-:W-:Y:S02]  /*0ca0*/  LEA.HI R140, R141, R140, RZ, 0x3 ;  /* 0x0000008c8d8c7211 */ /* 0x000fe400078f18ff */
[----:B------:R-:W-:-:S04]  /*0cb0*/  @P2 SHF.R.S32.HI R141, RZ, 0x1f, R144 ;  /* 0x0000001fff8d2819 */ /* 0x000fc80000011490 */
[----:B------:R-:W-:Y:S01]  /*0cc0*/  @P2 LEA.HI R144, R141, R144, RZ, 0x3 ;  /* 0x000000908d902211 */ /* 0x000fe200078f18ff */
[----:B------:R-:W-:-:S03]  /*0cd0*/  IMAD.MOV.U32 R141, RZ, RZ, RZ ;  /* 0x000000ffff8d7224 */ /* 0x000fc600078e00ff */
[-C--:B------:R-:W-:Y:S02]  /*0ce0*/  @P2 LEA.HI.SX32 R141, R144, R73.reuse, 0x1d ;  /* 0x00000049908d2211 */ /* 0x080fe400078feaff */
[----:B------:R-:W-:Y:S02]  /*0cf0*/  LEA.HI.SX32 R144, R140, R73, 0x1d ;  /* 0x000000498c907211 */ /* 0x000fe400078feaff */
[----:B------:R-:W-:Y:S01]  /*0d00*/  SHF.R.S32.HI R140, RZ, 0x1f, R85 ;  /* 0x0000001fff8c7819 */ /* 0x000fe20000011455 */
[----:B------:R-:W-:Y:S05]  /*0d10*/  @!P0 BRA `(.L_x_7411) ;  /* 0x000032c000008947 */ /* 0x000fea0003800000 */
[----:B-1----:R-:W-:Y:S02]  /*0d20*/  ISETP.NE.U32.AND P3, PT, RZ, c[0x0][0x180], PT ;  /* 0x00006000ff007a0c */ /* 0x002fe40003f65070 */
[----:B------:R-:W-:Y:S02]  /*0d30*/  @P2 MOV R72, 0x10 ;  /* 0x0000001000482802 */ /* 0x000fe40000000f00 */
[----:B------:R-:W-:-:S03]  /*0d40*/  ISETP.NE.AND.EX P3, PT, RZ, c[0x0][0x184], PT, P3 ;  /* 0x00006100ff007a0c */ /* 0x000fc60003f65330 */
[----:B------:R-:W-:-:S05]  /*0d50*/  @P2 IMAD.WIDE.U32 R72, R141, R72, c[0x0][0x170] ;  /* 0x00005c008d482625 */ /* 0x000fca00078e0048 */
[----:B------:R0:W5:Y:S05]  /*0d60*/  @P2 LDG.E.128 R112, [R72.64] ;  /* 0x0000000448702981 */ /* 0x00016a000c1e1d00 */
        /* <DEDUP_REMOVED lines=12> */
.L_x_7413:
        /* <DEDUP_REMOVED lines=12> */
.L_x_7416:
[----:B------:R-:W-:Y:S02]  /*0ef0*/  IMAD.MOV.U32 R139, RZ, RZ, R150 ;  /* 0x000000ffff8b7224 */ /* 0x000fe400078e0096 */
.L_x_7417:
[----:B------:R-:W-:Y:S05]  /*0f00*/  BSYNC B2 ;  /* 0x0000000000027941 */ /* 0x000fea0003800000 */
.L_x_7415:
        /* <DEDUP_REMOVED lines=16> */
.L_x_7421:
[----:B------:R-:W-:Y:S05]  /*1010*/  BSYNC B3 ;  /* 0x0000000000037941 */ /* 0x000fea0003800000 */
.L_x_7420:
        /* <DEDUP_REMOVED lines=43> */
.L_x_7419:
[----:B------:R-:W-:Y:S05]  /*12d0*/  BSYNC B2 ;  /* 0x0000000000027941 */ /* 0x000fea0003800000 */
.L_x_7418:
        /* <DEDUP_REMOVED lines=12> */
.L_x_7414:
[----:B------:R-:W-:Y:S05]  /*13a0*/  BSYNC B1 ;  /* 0x0000000000017941 */ /* 0x000fea0003800000 */
.L_x_7412:
        /* <DEDUP_REMOVED lines=8> */
.L_x_7423:
        /* <DEDUP_REMOVED lines=12> */
.L_x_7426:
[----:B------:R-:W-:Y:S02]  /*14f0*/  IMAD.MOV.U32 R103, RZ, RZ, R150 ;  /* 0x000000ffff677224 */ /* 0x000fe400078e0096 */
.L_x_7427:
[----:B------:R-:W-:Y:S05]  /*1500*/  BSYNC B2 ;  /* 0x0000000000027941 */ /* 0x000fea0003800000 */
.L_x_7425:
        /* <DEDUP_REMOVED lines=16> */
.L_x_7431:
[----:B------:R-:W-:Y:S05]  /*1610*/  BSYNC B3 ;  /* 0x0000000000037941 */ /* 0x000fea0003800000 */
.L_x_7430:
        /* <DEDUP_REMOVED lines=43> */
.L_x_7429:
[----:B------:R-:W-:Y:S05]  /*18d0*/  BSYNC B2 ;  /* 0x0000000000027941 */ /* 0x000fea0003800000 */
.L_x_7428:
        /* <DEDUP_REMOVED lines=12> */
.L_x_7424:
[----:B------:R-:W-:Y:S05]  /*19a0*/  BSYNC B1 ;  /* 0x0000000000017941 */ /* 0x000fea0003800000 */
.L_x_7422:
        /* <DEDUP_REMOVED lines=8> */
.L_x_7433:
        /* <DEDUP_REMOVED lines=12> */
.L_x_7436:
[----:B------:R-:W-:Y:S02]  /*1af0*/  IMAD.MOV.U32 R104, RZ, RZ, R150 ;  /* 0x000000ffff687224 */ /* 0x000fe400078e0096 */
.L_x_7437:
[----:B------:R-:W-:Y:S05]  /*1b00*/  BSYNC B2 ;  /* 0x0000000000027941 */ /* 0x000fea0003800000 */
.L_x_7435:
        /* <DEDUP_REMOVED lines=16> */
.L_x_7441:
[----:B------:R-:W-:Y:S05]  /*1c10*/  BSYNC B3 ;  /* 0x0000000000037941 */ /* 0x000fea0003800000 */
.L_x_7440:
        /* <DEDUP_REMOVED lines=43> */
.L_x_7439:
[----:B------:R-:W-:Y:S05]  /*1ed0*/  BSYNC B2 ;  /* 0x0000000000027941 */ /* 0x000fea0003800000 */
.L_x_7438:
[----:B------:R-:W0:Y:S01]  /*1ee0*/  I2F.U32 R73, R104 ;  /* 0x0000006800497306 */ /* 0x000e220000201000 */
[----:B------:R-:W-:Y:S01]  /*1ef0*/  HFMA2.MMA R146, -RZ, RZ, 0.1171875, 0 ;  /* 0x2f800000ff927435 */ /* 0x000fe200000001ff */
[----:B-----5:R-:W-:Y:S02]  /*1f00*/  PRMT R74, RZ, 0x5410, R113 ;  /* 0x00005410ff4a7816 */ /* 0x020fe40000000071 */
        /* <DEDUP_REMOVED lines=9> */
.L_x_7434:
[----:B------:R-:W-:Y:S05]  /*1fa0*/  BSYNC B1 ;  /* 0x0000000000017941 */ /* 0x000fea0003800000 */
.L_x_7432:
        /* <DEDUP_REMOVED lines=8> */
.L_x_7443:
        /* <DEDUP_REMOVED lines=12> */
.L_x_7446:
[----:B------:R-:W-:Y:S02]  /*20f0*/  IMAD.MOV.U32 R105, RZ, RZ, R150 ;  /* 0x000000ffff697224 */ /* 0x000fe400078e0096 */
.L_x_7447:
[----:B------:R-:W-:Y:S05]  /*2100*/  BSYNC B2 ;  /* 0x0000000000027941 */ /* 0x000fea0003800000 */
.L_x_7445:
        /* <DEDUP_REMOVED lines=16> */
.L_x_7451:
[----:B------:R-:W-:Y:S05]  /*2210*/  BSYNC B3 ;  /* 0x0000000000037941 */ /* 0x000fea0003800000 */
.L_x_7450:
        /* <DEDUP_REMOVED lines=43> */
.L_x_7449:
[----:B------:R-:W-:Y:S05]  /*24d0*/  BSYNC B2 ;  /* 0x0000000000027941 */ /* 0x000fea0003800000 */
.L_x_7448:
        /* <DEDUP_REMOVED lines=12> */
.L_x_7444:
[----:B------:R-:W-:Y:S05]  /*25a0*/  BSYNC B1 ;  /* 0x0000000000017941 */ /* 0x000fea0003800000 */
.L_x_7442:
        /* <DEDUP_REMOVED lines=8> */
.L_x_7453:
        /* <DEDUP_REMOVED lines=12> */
.L_x_7456:
[----:B------:R-:W-:Y:S02]  /*26f0*/  MOV R106, R150 ;  /* 0x00000096006a7202 */ /* 0x000fe40000000f00 */
.L_x_7457:
[----:B------:R-:W-:Y:S05]  /*2700*/  BSYNC B2 ;  /* 0x0000000000027941 */ /* 0x000fea0003800000 */
.L_x_7455:
        /* <DEDUP_REMOVED lines=16> */
.L_x_7461:
[----:B------:R-:W-:Y:S05]  /*2810*/  BSYNC B3 ;  /* 0x0000000000037941 */ /* 0x000fea0003800000 */
.L_x_7460:
        /* <DEDUP_REMOVED lines=44> */
.L_x_7459:
[----:B------:R-:W-:Y:S05]  /*2ae0*/  BSYNC B2 ;  /* 0x0000000000027941 */ /* 0x000fea0003800000 */
.L_x_7458:
[----:B------:R-:W0:Y:S01]  /*2af0*/  I2F.U32 R73, R106 ;  /* 0x0000006a00497306 */ /* 0x000e220000201000 */
[----:B------:R-:W-:Y:S01]  /*2b00*/  IMAD.MOV.U32 R74, RZ, RZ, 0x2f800000 ;  /* 0x2f800000ff4a7424 */ /* 0x000fe200078e00ff */
[----:B-----5:R-:W-:-:S03]  /*2b10*/  @P3 PRMT R75, RZ, 0x5410, R6 ;  /* 0x00005410ff4b3816 */ /* 0x020fc60000000006 */
        /* <DEDUP_REMOVED lines=9> */
.L_x_7454:
[----:B------:R-:W-:Y:S05]  /*2bb0*/  BSYNC B1 ;  /* 0x0000000000017941 */ /* 0x000fea0003800000 */
.L_x_7452:
        /* <DEDUP_REMOVED lines=8> */
.L_x_7463:
        /* <DEDUP_REMOVED lines=12> */
.L_x_7466:
[----:B------:R-:W-:Y:S02]  /*2d00*/  IMAD.MOV.U32 R107, RZ, RZ, R150 ;  /* 0x000000ffff6b7224 */ /* 0x000fe400078e0096 */
.L_x_7467:
[----:B------:R-:W-:Y:S05]  /*2d10*/  BSYNC B2 ;  /* 0x0000000000027941 */ /* 0x000fea0003800000 */
.L_x_7465:
        /* <DEDUP_REMOVED lines=16> */
.L_x_7471:
[----:B------:R-:W-:Y:S05]  /*2e20*/  BSYNC B3 ;  /* 0x0000000000037941 */ /* 0x000fea0003800000 */
.L_x_7470:
        /* <DEDUP_REMOVED lines=40> */
[----:B------:R-:W-:Y:S01]  /*30b0*/  IMAD.MOV.U32 R156, RZ, RZ, R72 ;  /* 0x000000ffff9c7224 */ /* 0x000fe200078e0048 */
[----:B------:R-:W-:Y:S01]  /*30c0*/  LOP3.LUT R154, R73, R154, R97, 0x96, !PT ;  /* 0x0000009a499a7212 */ /* 0x000fe200078e9661 */
[----:B------:R-:W-:Y:S02]  /*30d0*/  IMAD.MOV.U32 R73, RZ, RZ, RZ ;  /* 0x000000ffff497224 */ /* 0x000fe400078e00ff */
.L_x_7469:
[----:B------:R-:W-:Y:S05]  /*30e0*/  BSYNC B2 ;  /* 0x0000000000027941 */ /* 0x000fea0003800000 */
.L_x_7468:
        /* <DEDUP_REMOVED lines=12> */
.L_x_7464:
[----:B------:R-:W-:Y:S05]  /*31b0*/  BSYNC B1 ;  /* 0x0000000000017941 */ /* 0x000fea0003800000 */
.L_x_7462:
        /* <DEDUP_REMOVED lines=8> */
.L_x_7473:
        /* <DEDUP_REMOVED lines=12> */
.L_x_7476:
[----:B------:R-:W-:Y:S02]  /*3300*/  IMAD.MOV.U32 R108, RZ, RZ, R150 ;  /* 0x000000ffff6c7224 */ /* 0x000fe400078e0096 */
.L_x_7477:
[----:B------:R-:W-:Y:S05]  /*3310*/  BSYNC B2 ;  /* 0x0000000000027941 */ /* 0x000fea0003800000 */
.L_x_7475:
        /* <DEDUP_REMOVED lines=16> */
.L_x_7481:
[----:B------:R-:W-:Y:S05]  /*3420*/  BSYNC B3 ;  /* 0x0000000000037941 */ /* 0x000fea0003800000 */
.L_x_7480:
        /* <DEDUP_REMOVED lines=44> */
.L_x_7479:
[----:B------:R-:W-:Y:S05]  /*36f0*/  BSYNC B2 ;  /* 0x0000000000027941 */ /* 0x000fea0003800000 */
.L_x_7478:
        /* <DEDUP_REMOVED lines=12> */
.L_x_7474:
[----:B------:R-:W-:Y:S05]  /*37c0*/  BSYNC B1 ;  /* 0x0000000000017941 */ /* 0x000fea0003800000 */
.L_x_7472:
        /* <DEDUP_REMOVED lines=8> */
.L_x_7483:
        /* <DEDUP_REMOVED lines=12> */
.L_x_7486:
[----:B------:R-:W-:Y:S02]  /*3910*/  IMAD.MOV.U32 R109, RZ, RZ, R150 ;  /* 0x000000ffff6d7224 */ /* 0x000fe400078e0096 */
.L_x_7487:
[----:B------:R-:W-:Y:S05]  /*3920*/  BSYNC B2 ;  /* 0x0000000000027941 */ /* 0x000fea0003800000 */
.L_x_7485:
        /* <DEDUP_REMOVED lines=16> */
.L_x_7491:
[----:B------:R-:W-:Y:S05]  /*3a30*/  BSYNC B3 ;  /* 0x0000000000037941 */ /* 0x000fea0003800000 */
.L_x_7490:
        /* <DEDUP_REMOVED lines=36> */
[----:B------:R-:W-:Y:S01]  /*3c80*/  IMAD.MOV.U32 R155, RZ, RZ, RZ ;  /* 0x000000ffff9b7224 */ /* 0x000fe200078e00ff */
[----:B------:R-:W-:Y:S01]  /*3c90*/  LOP3.LUT R73, R73, R74, R95, 0x96, !PT ;  /* 0x0000004a49497212 */ /* 0x000fe200078e965f */
[----:B------:R-:W-:-:S05]  /*3ca0*/  IMAD.WIDE.U32 R74, R75, -0x326172a9, RZ ;  /* 0xcd9e8d574b4a7825 */ /* 0x000fca00078e00ff */
[----:B------:R-:W-:Y:S01]  /*3cb0*/  LOP3.LUT R147, R75, R72, R98, 0x96, !PT ;  /* 0x000000484b937212 */ /* 0x000fe200078e9662 */
[----:B------:R-:W-:Y:S01]  /*3cc0*/  IMAD.WIDE.U32 R72, R73, -0x2daee0ad, RZ ;  /* 0xd2511f5349487825 */ /* 0x000fe200078e00ff */
[----:B------:R-:W-:-:S03]  /*3cd0*/  MOV R150, R74 ;  /* 0x0000004a00967202 */ /* 0x000fc60000000f00 */
[----:B------:R-:W-:Y:S01]  /*3ce0*/  IMAD.MOV.U32 R156, RZ, RZ, R72 ;  /* 0x000000ffff9c7224 */ /* 0x000fe200078e0048 */
[----:B------:R-:W-:Y:S02]  /*3cf0*/  LOP3.LUT R154, R73, R154, R97, 0x96, !PT ;  /* 0x0000009a499a7212 */ /* 0x000fe400078e9661 */
.L_x_7489:
[----:B------:R-:W-:Y:S05]  /*3d00*/  BSYNC B2 ;  /* 0x0000000000027941 */ /* 0x000fea0003800000 */
.L_x_7488:
        /* <DEDUP_REMOVED lines=12> */
.L_x_7484:
[----:B------:R-:W-:Y:S05]  /*3dd0*/  BSYNC B1 ;  /* 0x0000000000017941 */ /* 0x000fea0003800000 */
.L_x_7482:
        /* <DEDUP_REMOVED lines=29> */
.L_x_7493:
[----:B------:R-:W-:Y:S05]  /*3fb0*/  BSYNC B1 ;  /* 0x0000000000017941 */ /* 0x000fea0003800000 */
.L_x_7492:
[----:B------:R-:W-:Y:S02]  /*3fc0*/  IADD3 R144, R144, 0x100, RZ ;  /* 0x0000010090907810 */ /* 0x000fe40007ffe0ff */
[----:B------:R-:W-:Y:S02]  /*3fd0*/  IADD3 R141, R141, 0x100, RZ ;  /* 0x000001008d8d7810 */ /* 0x000fe40007ffe0ff */
.L_x_7411:
[----:B-1----:R-:W-:Y:S05]  /*3fe0*/  BSYNC B0 ;  /* 0x0000000000007941 */ /* 0x002fea0003800000 */
.L_x_7410:
        /* <DEDUP_REMOVED lines=20> */
.L_x_7497:
        /* <DEDUP_REMOVED lines=12> */
.L_x_7500:
[----:B------:R-:W-:Y:S02]  /*41f0*/  MOV R118, R150 ;  /* 0x0000009600767202 */ /* 0x000fe40000000f00 */
.L_x_7501:
[----:B------:R-:W-:Y:S05]  /*4200*/  BSYNC B2 ;  /* 0x0000000000027941 */ /* 0x000fea0003800000 */
.L_x_7499:
        /* <DEDUP_REMOVED lines=16> */
.L_x_7505:
[----:B------:R-:W-:Y:S05]  /*4310*/  BSYNC B3 ;  /* 0x0000000000037941 */ /* 0x000fea0003800000 */
.L_x_7504:
        /* <DEDUP_REMOVED lines=44> */
.L_x_7503:
[----:B------:R-:W-:Y:S05]  /*45e0*/  BSYNC B2 ;  /* 0x0000000000027941 */ /* 0x000fea0003800000 */
.L_x_7502:
        /* <DEDUP_REMOVED lines=11> */
.L_x_7498:
[----:B------:R-:W-:Y:S05]  /*46a0*/  BSYNC B1 ;  /* 0x0000000000017941 */ /* 0x000fea0003800000 */
.L_x_7496:
        /* <DEDUP_REMOVED lines=8> */
.L_x_7507:
        /* <DEDUP_REMOVED lines=12> */
.L_x_7510:
[----:B------:R-:W-:Y:S02]  /*47f0*/  IMAD.MOV.U32 R103, RZ, RZ, R150 ;  /* 0x000000ffff677224 */ /* 0x000fe400078e0096 */
.L_x_7511:
[----:B------:R-:W-:Y:S05]  /*4800*/  BSYNC B2 ;  /* 0x0000000000027941 */ /* 0x000fea0003800000 */
.L_x_7509:
        /* <DEDUP_REMOVED lines=16> */
.L_x_7515:
[----:B------:R-:W-:Y:S05]  /*4910*/  BSYNC B3 ;  /* 0x0000000000037941 */ /* 0x000fea0003800000 */
.L_x_7514:
        /* <DEDUP_REMOVED lines=44> */
.L_x_7513:
[----:B------:R-:W-:Y:S05]  /*4be0*/  BSYNC B2 ;  /* 0x0000000000027941 */ /* 0x000fea0003800000 */
.L_x_7512:
        /* <DEDUP_REMOVED lines=12> */
.L_x_7508:
[----:B------:R-:W-:Y:S05]  /*4cb0*/  BSYNC B1 ;  /* 0x0000000000017941 */ /* 0x000fea0003800000 */
.L_x_7506:
        /* <DEDUP_REMOVED lines=8> */
.L_x_7517:
        /* <DEDUP_REMOVED lines=12> */
.L_x_7520:
[----:B------:R-:W-:Y:S02]  /*4e00*/  IMAD.MOV.U32 R104, RZ, RZ, R150 ;  /* 0x000000ffff687224 */ /* 0x000fe400078e0096 */
.L_x_7521:
[----:B------:R-:W-:Y:S05]  /*4e10*/  BSYNC B2 ;  /* 0x0000000000027941 */ /* 0x000fea0003800000 */
.L_x_7519:
        /* <DEDUP_REMOVED lines=16> */
.L_x_7525:
[----:B------:R-:W-:Y:S05]  /*4f20*/  BSYNC B3 ;  /* 0x0000000000037941 */ /* 0x000fea0003800000 */
.L_x_7524:
        /* <DEDUP_REMOVED lines=44> */
.L_x_7523:
[----:B------:R-:W-:Y:S05]  /*51f0*/  BSYNC B2 ;  /* 0x0000000000027941 */ /* 0x000fea0003800000 */
.L_x_7522:
        /* <DEDUP_REMOVED lines=12> */
.L_x_7518:
[----:B------:R-:W-:Y:S05]  /*52c0*/  BSYNC B1 ;  /* 0x0000000000017941 */ /* 0x000fea0003800000 */
.L_x_7516:
        /* <DEDUP_REMOVED lines=8> */
.L_x_7527:
        /* <DEDUP_REMOVED lines=12> */
.L_x_7530:
[----:B------:R-:W-:Y:S02]  /*5410*/  IMAD.MOV.U32 R105, RZ, RZ, R150 ;  /* 0x000000ffff697224 */ /* 0x000fe400078e0096 */
.L_x_7531:
[----:B------:R-:W-:Y:S05]  /*5420*/  BSYNC B2 ;  /* 0x0000000000027941 */ /* 0x000fea0003800000 */
.L_x_7529:
        /* <DEDUP_REMOVED lines=16> */
.L_x_7535:
[----:B------:R-:W-:Y:S05]  /*5530*/  BSYNC B3 ;  /* 0x0000000000037941 */ /* 0x000fea0003800000 */
.L_x_7534:
        /* <DEDUP_REMOVED lines=44> */
.L_x_7533:
[----:B------:R-:W-:Y:S05]  /*5800*/  BSYNC B2 ;  /* 0x0000000000027941 */ /* 0x000fea0003800000 */
.L_x_7532:
        /* <DEDUP_REMOVED lines=12> */
.L_x_7528:
[----:B------:R-:W-:Y:S05]  /*58d0*/  BSYNC B1 ;  /* 0x0000000000017941 */ /* 0x000fea0003800000 */
.L_x_7526:
        /* <DEDUP_REMOVED lines=8> */
.L_x_7537:
        /* <DEDUP_REMOVED lines=12> */
.L_x_7540:
[----:B------:R-:W-:Y:S02]  /*5a20*/  IMAD.MOV.U32 R106, RZ, RZ, R150 ;  /* 0x000000ffff6a7224 */ /* 0x000fe400078e0096 */
.L_x_7541:
[----:B------:R-:W-:Y:S05]  /*5a30*/  BSYNC B2 ;  /* 0x0000000000027941 */ /* 0x000fea0003800000 */
.L_x_7539:
        /* <DEDUP_REMOVED lines=16> */
.L_x_7545:
[----:B------:R-:W-:Y:S05]  /*5b40*/  BSYNC B3 ;  /* 0x0000000000037941 */ /* 0x000fea0003800000 */
.L_x_7544:
        /* <DEDUP_REMOVED lines=44> */
.L_x_7543:
[----:B------:R-:W-:Y:S05]  /*5e10*/  BSYNC B2 ;  /* 0x0000000000027941 */ /* 0x000fea0003800000 */
.L_x_7542:
        /* <DEDUP_REMOVED lines=12> */
.L_x_7538:
[----:B------:R-:W-:Y:S05]  /*5ee0*/  BSYNC B1 ;  /* 0x0000000000017941 */ /* 0x000fea0003800000 */
.L_x_7536:
        /* <DEDUP_REMOVED lines=8> */
.L_x_7547:
        /* <DEDUP_REMOVED lines=12> */
.L_x_7550:
[----:B------:R-:W-:Y:S02]  /*6030*/  IMAD.MOV.U32 R107, RZ, RZ, R150 ;  /* 0x000000ffff6b7224 */ /* 0x000fe400078e0096 */
.L_x_7551:
[----:B------:R-:W-:Y:S05]  /*6040*/  BSYNC B2 ;  /* 0x0000000000027941 */ /* 0x000fea0003800000 */
.L_x_7549:
        /* <DEDUP_REMOVED lines=16> */
.L_x_7555:
[----:B------:R-:W-:Y:S05]  /*6150*/  BSYNC B3 ;  /* 0x0000000000037941 */ /* 0x000fea0003800000 */
.L_x_7554:
        /* <DEDUP_REMOVED lines=44> */
.L_x_7553:
[----:B------:R-:W-:Y:S05]  /*6420*/  BSYNC B2 ;  /* 0x0000000000027941 */ /* 0x000fea0003800000 */
.L_x_7552:
        /* <DEDUP_REMOVED lines=12> */
.L_x_7548:
[----:B------:R-:W-:Y:S05]  /*64f0*/  BSYNC B1 ;  /* 0x0000000000017941 */ /* 0x000fea0003800000 */
.L_x_7546:
        /* <DEDUP_REMOVED lines=8> */
.L_x_7557:
        /* <DEDUP_REMOVED lines=12> */
.L_x_7560:
[----:B------:R-:W-:Y:S02]  /*6640*/  IMAD.MOV.U32 R108, RZ, RZ, R150 ;  /* 0x000000ffff6c7224 */ /* 0x000fe400078e0096 */
.L_x_7561:
[----:B------:R-:W-:Y:S05]  /*6650*/  BSYNC B2 ;  /* 0x0000000000027941 */ /* 0x000fea0003800000 */
.L_x_7559:
        /* <DEDUP_REMOVED lines=16> */
.L_x_7565:
[----:B------:R-:W-:Y:S05]  /*6760*/  BSYNC B3 ;  /* 0x0000000000037941 */ /* 0x000fea0003800000 */
.L_x_7564:
        /* <DEDUP_REMOVED lines=44> */
.L_x_7563:
[----:B------:R-:W-:Y:S05]  /*6a30*/  BSYNC B2 ;  /* 0x0000000000027941 */ /* 0x000fea0003800000 */
.L_x_7562:
        /* <DEDUP_REMOVED lines=12> */
.L_x_7558:
[----:B------:R-:W-:Y:S05]  /*6b00*/  BSYNC B1 ;  /* 0x0000000000017941 */ /* 0x000fea0003800000 */
.L_x_7556:
        /* <DEDUP_REMOVED lines=8> */
.L_x_7567:
        /* <DEDUP_REMOVED lines=12> */
.L_x_7570:
[----:B------:R-:W-:Y:S02]  /*6c50*/  IMAD.MOV.U32 R109, RZ, RZ, R150 ;  /* 0x000000ffff6d7224 */ /* 0x000fe400078e0096 */
.L_x_7571:
[----:B------:R-:W-:Y:S05]  /*6c60*/  BSYNC B2 ;  /* 0x0000000000027941 */ /* 0x000fea0003800000 */
.L_x_7569:
        /* <DEDUP_REMOVED lines=16> */
.L_x_7575:
[----:B------:R-:W-:Y:S05]  /*6d70*/  BSYNC B3 ;  /* 0x0000000000037941 */ /* 0x000fea0003800000 */
.L_x_7574:
        /* <DEDUP_REMOVED lines=38> */
[----:B------:R-:W-:-:S04]  /*6fe0*/  IMAD.WIDE.U32 R74, R75, -0x326172a9, RZ ;  /* 0xcd9e8d574b4a7825 */ /* 0x000fc800078e00ff */
[----:B------:R-:W-:Y:S01]  /*6ff0*/  IMAD.MOV.U32 R150, RZ, RZ, R74 ;  /* 0x000000ffff967224 */ /* 0x000fe200078e004a */
[----:B------:R-:W-:Y:S01]  /*7000*/  LOP3.LUT R147, R75, R72, R98, 0x96, !PT ;  /* 0x000000484b937212 */ /* 0x000fe200078e9662 */
[----:B------:R-:W-:-:S04]  /*7010*/  IMAD.WIDE.U32 R72, R73, -0x2daee0ad, RZ ;  /* 0xd2511f5349487825 */ /* 0x000fc800078e00ff */
[----:B------:R-:W-:Y:S01]  /*7020*/  IMAD.MOV.U32 R156, RZ, RZ, R72 ;  /* 0x000000ffff9c7224 */ /* 0x000fe200078e0048 */
[----:B------:R-:W-:Y:S02]  /*7030*/  LOP3.LUT R154, R73, R154, R97, 0x96, !PT ;  /* 0x0000009a499a7212 */ /* 0x000fe400078e9661 */
.L_x_7573:
[----:B------:R-:W-:Y:S05]  /*7040*/  BSYNC B2 ;  /* 0x0000000000027941 */ /* 0x000fea0003800000 */
.L_x_7572:
[----:B------:R-:W0:Y:S01]  /*7050*/  I2F.U32 R72, R109 ;  /* 0x0000006d00487306 */ /* 0x000e220000201000 */
[----:B------:R-:W-:-:S10]  /*7060*/  HFMA2.MMA R73, -RZ, RZ, 0.1171875, 0 ;  /* 0x2f800000ff497435 */ /* 0x000fd400000001ff */
        /* <DEDUP_REMOVED lines=10> */
.L_x_7568:
[----:B------:R-:W-:Y:S05]  /*7110*/  BSYNC B1 ;  /* 0x0000000000017941 */ /* 0x000fea0003800000 */
.L_x_7566:
        /* <DEDUP_REMOVED lines=25> */
[----:B------:R-:W-:Y:S01]  /*72b0*/  LOP3.LUT R158, R72, 0xff, R139, 0xf8, !PT ;  /* 0x000000ff489e7812 */ /* 0x000fe200078ef88b */
[----:B------:R-:W-:Y:S01]  /*72c0*/  IMAD.WIDE.U32 R72, R141, R74, c[0x0][0x190] ;  /* 0x000064008d487625 */ /* 0x000fe200078e004a */
[----:B------:R-:W-:-:S05]  /*72d0*/  LOP3.LUT R159, R161, R159, RZ, 0xfc, !PT ;  /* 0x0000009fa19f7212 */ /* 0x000fca00078efcff */
[----:B------:R0:W-:Y:S02]  /*72e0*/  STG.E.64 [R72.64], R158 ;  /* 0x0000009e48007986 */ /* 0x0001e4000c101b04 */
.L_x_7577:
[----:B------:R-:W-:Y:S05]  /*72f0*/  BSYNC B1 ;  /* 0x0000000000017941 */ /* 0x000fea0003800000 */
.L_x_7576:
[----:B------:R-:W-:Y:S02]  /*7300*/  IADD3 R144, R144, 0x100, RZ ;  /* 0x0000010090907810 */ /* 0x000fe40007ffe0ff */
[----:B------:R-:W-:Y:S02]  /*7310*/  IADD3 R141, R141, 0x100, RZ ;  /* 0x000001008d8d7810 */ /* 0x000fe40007ffe0ff */
.L_x_7495:
[----:B------:R-:W-:Y:S05]  /*7320*/  BSYNC B0 ;  /* 0x0000000000007941 */ /* 0x000fea0003800000 */
.L_x_7494:
        /* <DEDUP_REMOVED lines=17> */
[----:B------:R-:W-:Y:S02]  /*7440*/  MOV R72, R155 ;  /* 0x0000009b00487202 */ /* 0x000fe40000000f00 */
[----:B-----5:R-:W-:Y:S01]  /*7450*/  PRMT R122, RZ, 0x5410, R4 ;  /* 0x00005410ff7a7816 */ /* 0x020fe20000000004 */
[----:B------:R-:W-:Y:S05]  /*7460*/  BRA `(.L_x_7582) ;  /* 0x0000057000007947 */ /* 0x000fea0003800000 */
.L_x_7581:
        /* <DEDUP_REMOVED lines=12> */
.L_x_7584:
[----:B------:R-:W-:Y:S02]  /*7530*/  MOV R126, R150 ;  /* 0x00000096007e7202 */ /* 0x000fe40000000f00 */
.L_x_7585:
[----:B------:R-:W-:Y:S05]  /*7540*/  BSYNC B2 ;  /* 0x0000000000027941 */ /* 0x000fea0003800000 */
.L_x_7583:
        /* <DEDUP_REMOVED lines=16> */
.L_x_7589:
[----:B------:R-:W-:Y:S05]  /*7650*/  BSYNC B3 ;  /* 0x0000000000037941 */ /* 0x000fea0003800000 */
.L_x_7588:
        /* <DEDUP_REMOVED lines=44> */
.L_x_7587:
[----:B------:R-:W-:Y:S05]  /*7920*/  BSYNC B2 ;  /* 0x0000000000027941 */ /* 0x000fea0003800000 */
.L_x_7586:
        /* <DEDUP_REMOVED lines=11> */
.L_x_7582:
[----:B------:R-:W-:Y:S05]  /*79e0*/  BSYNC B1 ;  /* 0x0000000000017941 */ /* 0x000fea0003800000 */
.L_x_7580:
        /* <DEDUP_REMOVED lines=8> */
.L_x_7591:
        /* <DEDUP_REMOVED lines=12> */
.L_x_7594:
[----:B------:R-:W-:Y:S02]  /*7b30*/  IMAD.MOV.U32 R103, RZ, RZ, R150 ;  /* 0x000000ffff677224 */ /* 0x000fe400078e0096 */
.L_x_7595:
[----:B------:R-:W-:Y:S05]  /*7b40*/  BSYNC B2 ;  /* 0x0000000000027941 */ /* 0x000fea0003800000 */
.L_x_7593:
        /* <DEDUP_REMOVED lines=16> */
.L_x_7599:
[----:B------:R-:W-:Y:S05]  /*7c50*/  BSYNC B3 ;  /* 0x0000000000037941 */ /* 0x000fea0003800000 */
.L_x_7598:
        /* <DEDUP_REMOVED lines=44> */
.L_x_7597:
[----:B------:R-:W-:Y:S05]  /*7f20*/  BSYNC B2 ;  /* 0x0000000000027941 */ /* 0x000fea0003800000 */
.L_x_7596:
        /* <DEDUP_REMOVED lines=12> */
.L_x_7592:
[----:B------:R-:W-:Y:S05]  /*7ff0*/  BSYNC B1 ;  /* 0x0000000000017941 */ /* 0x000fea0003800000 */
.L_x_7590:
        /* <DEDUP_REMOVED lines=8> */
.L_x_7601:
        /* <DEDUP_REMOVED lines=12> */
.L_x_7604:
[----:B------:R-:W-:Y:S02]  /*8140*/  MOV R104, R150 ;  /* 0x0000009600687202 */ /* 0x000fe40000000f00 */
.L_x_7605:
[----:B------:R-:W-:Y:S05]  /*8150*/  BSYNC B2 ;  /* 0x0000000000027941 */ /* 0x000fea0003800000 */
.L_x_7603:
        /* <DEDUP_REMOVED lines=16> */
.L_x_7609:
[----:B------:R-:W-:Y:S05]  /*8260*/  BSYNC B3 ;  /* 0x0000000000037941 */ /* 0x000fea0003800000 */
.L_x_7608:
        /* <DEDUP_REMOVED lines=44> */
.L_x_7607:
[----:B------:R-:W-:Y:S05]  /*8530*/  BSYNC B2 ;  /* 0x0000000000027941 */ /* 0x000fea0003800000 */
.L_x_7606:
        /* <DEDUP_REMOVED lines=12> */
.L_x_7602:
[----:B------:R-:W-:Y:S05]  /*8600*/  BSYNC B1 ;  /* 0x0000000000017941 */ /* 0x000fea0003800000 */
.L_x_7600:
        /* <DEDUP_REMOVED lines=8> */
.L_x_7611:
        /* <DEDUP_REMOVED lines=12> */
.L_x_7614:
[----:B------:R-:W-:Y:S02]  /*8750*/  IMAD.MOV.U32 R105, RZ, RZ, R150 ;  /* 0x000000ffff697224 */ /* 0x000fe400078e0096 */
.L_x_7615:
[----:B------:R-:W-:Y:S05]  /*8760*/  BSYNC B2 ;  /* 0x0000000000027941 */ /* 0x000fea0003800000 */
.L_x_7613:
        /* <DEDUP_REMOVED lines=16> */
.L_x_7619:
[----:B------:R-:W-:Y:S05]  /*8870*/  BSYNC B3 ;  /* 0x0000000000037941 */ /* 0x000fea0003800000 */
.L_x_7618:
        /* <DEDUP_REMOVED lines=44> */
.L_x_7617:
[----:B------:R-:W-:Y:S05]  /*8b40*/  BSYNC B2 ;  /* 0x0000000000027941 */ /* 0x000fea0003800000 */
.L_x_7616:
        /* <DEDUP_REMOVED lines=12> */
.L_x_7612:
[----:B------:R-:W-:Y:S05]  /*8c10*/  BSYNC B1 ;  /* 0x0000000000017941 */ /* 0x000fea0003800000 */
.L_x_7610:
        /* <DEDUP_REMOVED lines=8> */
.L_x_7621:
        /* <DEDUP_REMOVED lines=12> */
.L_x_7624:
[----:B------:R-:W-:Y:S02]  /*8d60*/  MOV R106, R150 ;  /* 0x00000096006a7202 */ /* 0x000fe40000000f00 */
.L_x_7625:
[----:B------:R-:W-:Y:S05]  /*8d70*/  BSYNC B2 ;  /* 0x0000000000027941 */ /* 0x000fea0003800000 */
.L_x_7623:
        /* <DEDUP_REMOVED lines=16> */
.L_x_7629:
[----:B------:R-:W-:Y:S05]  /*8e80*/  BSYNC B3 ;  /* 0x0000000000037941 */ /* 0x000fea0003800000 */
.L_x_7628:
        /* <DEDUP_REMOVED lines=44> */
.L_x_7627:
[----:B------:R-:W-:Y:S05]  /*9150*/  BSYNC B2 ;  /* 0x0000000000027941 */ /* 0x000fea0003800000 */
.L_x_7626:
        /* <DEDUP_REMOVED lines=12> */
.L_x_7622:
[----:B------:R-:W-:Y:S05]  /*9220*/  BSYNC B1 ;  /* 0x0000000000017941 */ /* 0x000fea0003800000 */
.L_x_7620:
        /* <DEDUP_REMOVED lines=8> */
.L_x_7631:
        /* <DEDUP_REMOVED lines=12> */
.L_x_7634:
[----:B------:R-:W-:Y:S02]  /*9370*/  IMAD.MOV.U32 R107, RZ, RZ, R150 ;  /* 0x000000ffff6b7224 */ /* 0x000fe400078e0096 */
.L_x_7635:
[----:B------:R-:W-:Y:S05]  /*9380*/  BSYNC B2 ;  /* 0x0000000000027941 */ /* 0x000fea0003800000 */
.L_x_7633:
        /* <DEDUP_REMOVED lines=16> */
.L_x_7639:
[----:B------:R-:W-:Y:S05]  /*9490*/  BSYNC B3 ;  /* 0x0000000000037941 */ /* 0x000fea0003800000 */
.L_x_7638:
        /* <DEDUP_REMOVED lines=44> */
.L_x_7637:
[----:B------:R-:W-:Y:S05]  /*9760*/  BSYNC B2 ;  /* 0x0000000000027941 */ /* 0x000fea0003800000 */
.L_x_7636:
        /* <DEDUP_REMOVED lines=12> */
.L_x_7632:
[----:B------:R-:W-:Y:S05]  /*9830*/  BSYNC B1 ;  /* 0x0000000000017941 */ /* 0x000fea0003800000 */
.L_x_7630:
        /* <DEDUP_REMOVED lines=8> */
.L_x_7641:
        /* <DEDUP_REMOVED lines=12> */
.L_x_7644:
[----:B------:R-:W-:Y:S02]  /*9980*/  MOV R108, R150 ;  /* 0x00000096006c7202 */ /* 0x000fe40000000f00 */
.L_x_7645:
[----:B------:R-:W-:Y:S05]  /*9990*/  BSYNC B2 ;  /* 0x0000000000027941 */ /* 0x000fea0003800000 */
.L_x_7643:
        /* <DEDUP_REMOVED lines=16> */
.L_x_7649:
[----:B------:R-:W-:Y:S05]  /*9aa0*/  BSYNC B3 ;  /* 0x0000000000037941 */ /* 0x000fea0003800000 */
.L_x_7648:
        /* <DEDUP_REMOVED lines=44> */
.L_x_7647:
[----:B------:R-:W-:Y:S05]  /*9d70*/  BSYNC B2 ;  /* 0x0000000000027941 */ /* 0x000fea0003800000 */
.L_x_7646:
        /* <DEDUP_REMOVED lines=12> */
.L_x_7642:
[----:B------:R-:W-:Y:S05]  /*9e40*/  BSYNC B1 ;  /* 0x0000000000017941 */ /* 0x000fea0003800000 */
.L_x_7640:
        /* <DEDUP_REMOVED lines=8> */
.L_x_7651:
        /* <DEDUP_REMOVED lines=12> */
.L_x_7654:
[----:B------:R-:W-:Y:S02]  /*9f90*/  IMAD.MOV.U32 R109, RZ, RZ, R150 ;  /* 0x000000ffff6d7224 */ /* 0x000fe400078e0096 */
.L_x_7655:
[----:B------:R-:W-:Y:S05]  /*9fa0*/  BSYNC B2 ;  /* 0x0000000000027941 */ /* 0x000fea0003800000 */
.L_x_7653:
        /* <DEDUP_REMOVED lines=16> */
.L_x_7659:
[----:B------:R-:W-:Y:S05]  /*a0b0*/  BSYNC B3 ;  /* 0x0000000000037941 */ /* 0x000fea0003800000 */
.L_x_7658:
        /* <DEDUP_REMOVED lines=36> */
[----:B------:R-:W-:-:S04]  /*a300*/  HFMA2.MMA R155, -RZ, RZ, 0, 0 ;  /* 0x00000000ff9b7435 */ /* 0x000fc800000001ff */
[----:B------:R-:W-:Y:S01]  /*a310*/  LOP3.LUT R73, R73, R74, R95, 0x96, !PT ;  /* 0x0000004a49497212 */ /* 0x000fe200078e965f */
[----:B------:R-:W-:-:S04]  /*a320*/  IMAD.WIDE.U32 R74, R75, -0x326172a9, RZ ;  /* 0xcd9e8d574b4a7825 */ /* 0x000fc800078e00ff */
[----:B------:R-:W-:Y:S01]  /*a330*/  IMAD.MOV.U32 R150, RZ, RZ, R74 ;  /* 0x000000ffff967224 */ /* 0x000fe200078e004a */
[----:B------:R-:W-:Y:S01]  /*a340*/  LOP3.LUT R147, R75, R72, R98, 0x96, !PT ;  /* 0x000000484b937212 */ /* 0x000fe200078e9662 */
[----:B------:R-:W-:-:S04]  /*a350*/  IMAD.WIDE.U32 R72, R73, -0x2daee0ad, RZ ;  /* 0xd2511f5349487825 */ /* 0x000fc800078e00ff */
[----:B------:R-:W-:Y:S01]  /*a360*/  IMAD.MOV.U32 R156, RZ, RZ, R72 ;  /* 0x000000ffff9c7224 */ /* 0x000fe200078e0048 */
[----:B------:R-:W-:Y:S02]  /*a370*/  LOP3.LUT R154, R73, R154, R97, 0x96, !PT ;  /* 0x0000009a499a7212 */ /* 0x000fe400078e9661 */
.L_x_7657:
[----:B------:R-:W-:Y:S05]  /*a380*/  BSYNC B2 ;  /* 0x0000000000027941 */ /* 0x000fea0003800000 */
.L_x_7656:
        /* <DEDUP_REMOVED lines=12> */
.L_x_7652:
[----:B------:R-:W-:Y:S05]  /*a450*/  BSYNC B1 ;  /* 0x0000000000017941 */ /* 0x000fea0003800000 */
.L_x_7650:
        /* <DEDUP_REMOVED lines=23> */
[----:B------:R-:W-:Y:S02]  /*a5d0*/  MOV R74, 0x8 ;  /* 0x00000008004a7802 */ /* 0x000fe40000000f00 */
[----:B------:R-:W-:Y:S02]  /*a5e0*/  LOP3.LUT R161, R75, R161, R73, 0xfe, !PT ;  /* 0x000000a14ba17212 */ /* 0x000fe400078efe49 */
[----:B------:R-:W-:Y:S01]  /*a5f0*/  LOP3.LUT R158, R72, 0xff, R139, 0xf8, !PT ;  /* 0x000000ff489e7812 */ /* 0x000fe200078ef88b */
[----:B------:R-:W-:Y:S01]  /*a600*/  IMAD.WIDE.U32 R72, R141, R74, c[0x0][0x190] ;  /* 0x000064008d487625 */ /* 0x000fe200078e004a */
[----:B------:R-:W-:-:S05]  /*a610*/  LOP3.LUT R159, R161, R159, RZ, 0xfc, !PT ;  /* 0x0000009fa19f7212 */ /* 0x000fca00078efcff */
[----:B------:R0:W-:Y:S02]  /*a620*/  STG.E.64 [R72.64], R158 ;  /* 0x0000009e48007986 */ /* 0x0001e4000c101b04 */
.L_x_7661:
[----:B------:R-:W-:Y:S05]  /*a630*/  BSYNC B1 ;  /* 0x0000000000017941 */ /* 0x000fea0003800000 */
.L_x_7660:
[----:B------:R-:W-:Y:S02]  /*a640*/  IADD3 R144, R144, 0x100, RZ ;  /* 0x0000010090907810 */ /* 0x000fe40007ffe0ff */
[----:B------:R-:W-:Y:S02]  /*a650*/  IADD3 R141, R141, 0x100, RZ ;  /* 0x000001008d8d7810 */ /* 0x000fe40007ffe0ff */
.L_x_7579:
[----:B------:R-:W-:Y:S05]  /*a660*/  BSYNC B0 ;  /* 0x0000000000007941 */ /* 0x000fea0003800000 */
.L_x_7578:
        /* <DEDUP_REMOVED lines=19> */
.L_x_7665:
        /* <DEDUP_REMOVED lines=12> */
.L_x_7668:
[----:B------:R-:W-:Y:S02]  /*a860*/  IMAD.MOV.U32 R134, RZ, RZ, R150 ;  /* 0x000000ffff867224 */ /* 0x000fe400078e0096 */
.L_x_7669:
[----:B------:R-:W-:Y:S05]  /*a870*/  BSYNC B2 ;  /* 0x0000000000027941 */ /* 0x000fea0003800000 */
.L_x_7667:
        /* <DEDUP_REMOVED lines=16> */
.L_x_7673:
[----:B------:R-:W-:Y:S05]  /*a980*/  BSYNC B3 ;  /* 0x0000000000037941 */ /* 0x000fea0003800000 */
.L_x_7672:
        /* <DEDUP_REMOVED lines=44> */
.L_x_7671:
[----:B------:R-:W-:Y:S05]  /*ac50*/  BSYNC B2 ;  /* 0x0000000000027941 */ /* 0x000fea0003800000 */
.L_x_7670:
        /* <DEDUP_REMOVED lines=11> */
.L_x_7666:
[----:B------:R-:W-:Y:S05]  /*ad10*/  BSYNC B1 ;  /* 0x0000000000017941 */ /* 0x000fea0003800000 */
.L_x_7664:
        /* <DEDUP_REMOVED lines=8> */
.L_x_7675:
        /* <DEDUP_REMOVED lines=12> */
.L_x_7678:
[----:B------:R-:W-:Y:S02]  /*ae60*/  IMAD.MOV.U32 R103, RZ, RZ, R150 ;  /* 0x000000ffff677224 */ /* 0x000fe400078e0096 */
.L_x_7679:
[----:B------:R-:W-:Y:S05]  /*ae70*/  BSYNC B2 ;  /* 0x0000000000027941 */ /* 0x000fea0003800000 */
.L_x_7677:
        /* <DEDUP_REMOVED lines=16> */
.L_x_7683:
[----:B------:R-:W-:Y:S05]  /*af80*/  BSYNC B3 ;  /* 0x0000000000037941 */ /* 0x000fea0003800000 */
.L_x_7682:
        /* <DEDUP_REMOVED lines=44> */
.L_x_7681:
[----:B------:R-:W-:Y:S05]  /*b250*/  BSYNC B2 ;  /* 0x0000000000027941 */ /* 0x000fea0003800000 */
.L_x_7680:
        /* <DEDUP_REMOVED lines=12> */
.L_x_7676:
[----:B------:R-:W-:Y:S05]  /*b320*/  BSYNC B1 ;  /* 0x0000000000017941 */ /* 0x000fea0003800000 */
.L_x_7674:
        /* <DEDUP_REMOVED lines=8> */
.L_x_7685:
        /* <DEDUP_REMOVED lines=12> */
.L_x_7688:
[----:B------:R-:W-:Y:S02]  /*b470*/  IMAD.MOV.U32 R104, RZ, RZ, R150 ;  /* 0x000000ffff687224 */ /* 0x000fe400078e0096 */
.L_x_7689:
[----:B------:R-:W-:Y:S05]  /*b480*/  BSYNC B2 ;  /* 0x0000000000027941 */ /* 0x000fea0003800000 */
.L_x_7687:
        /* <DEDUP_REMOVED lines=16> */
.L_x_7693:
[----:B------:R-:W-:Y:S05]  /*b590*/  BSYNC B3 ;  /* 0x0000000000037941 */ /* 0x000fea0003800000 */
.L_x_7692:
        /* <DEDUP_REMOVED lines=44> */
.L_x_7691:
[----:B------:R-:W-:Y:S05]  /*b860*/  BSYNC B2 ;  /* 0x0000000000027941 */ /* 0x000fea0003800000 */
.L_x_7690:
        /* <DEDUP_REMOVED lines=12> */
.L_x_7686:
[----:B------:R-:W-:Y:S05]  /*b930*/  BSYNC B1 ;  /* 0x0000000000017941 */ /* 0x000fea0003800000 */
.L_x_7684:
        /* <DEDUP_REMOVED lines=8> */
.L_x_7695:
        /* <DEDUP_REMOVED lines=12> */
.L_x_7698:
[----:B------:R-:W-:Y:S02]  /*ba80*/  IMAD.MOV.U32 R105, RZ, RZ, R150 ;  /* 0x000000ffff697224 */ /* 0x000fe400078e0096 */
.L_x_7699:
[----:B------:R-:W-:Y:S05]  /*ba90*/  BSYNC B2 ;  /* 0x0000000000027941 */ /* 0x000fea0003800000 */
.L_x_7697:
        /* <DEDUP_REMOVED lines=16> */
.L_x_7703:
[----:B------:R-:W-:Y:S05]  /*bba0*/  BSYNC B3 ;  /* 0x0000000000037941 */ /* 0x000fea0003800000 */
.L_x_7702:
        /* <DEDUP_REMOVED lines=44> */
.L_x_7701:
[----:B------:R-:W-:Y:S05]  /*be70*/  BSYNC B2 ;  /* 0x0000000000027941 */ /* 0x000fea0003800000 */
.L_x_7700:
        /* <DEDUP_REMOVED lines=12> */
.L_x_7696:
[----:B------:R-:W-:Y:S05]  /*bf40*/  BSYNC B1 ;  /* 0x0000000000017941 */ /* 0x000fea0003800000 */
.L_x_7694:
        /* <DEDUP_REMOVED lines=8> */
.L_x_7705:
        /* <DEDUP_REMOVED lines=12> */
.L_x_7708:
[----:B------:R-:W-:Y:S02]  /*c090*/  IMAD.MOV.U32 R106, RZ, RZ, R150 ;  /* 0x000000ffff6a7224 */ /* 0x000fe400078e0096 */
.L_x_7709:
[----:B------:R-:W-:Y:S05]  /*c0a0*/  BSYNC B2 ;  /* 0x0000000000027941 */ /* 0x000fea0003800000 */
.L_x_7707:
        /* <DEDUP_REMOVED lines=16> */
.L_x_7713:
[----:B------:R-:W-:Y:S05]  /*c1b0*/  BSYNC B3 ;  /* 0x0000000000037941 */ /* 0x000fea0003800000 */
.L_x_7712:
        /* <DEDUP_REMOVED lines=44> */
.L_x_7711:
[----:B------:R-:W-:Y:S05]  /*c480*/  BSYNC B2 ;  /* 0x0000000000027941 */ /* 0x000fea0003800000 */
.L_x_7710:
        /* <DEDUP_REMOVED lines=12> */
.L_x_7706:
[----:B------:R-:W-:Y:S05]  /*c550*/  BSYNC B1 ;  /* 0x0000000000017941 */ /* 0x000fea0003800000 */
.L_x_7704:
        /* <DEDUP_REMOVED lines=8> */
.L_x_7715:
        /* <DEDUP_REMOVED lines=12> */
.L_x_7718:
[----:B------:R-:W-:Y:S02]  /*c6a0*/  IMAD.MOV.U32 R107, RZ, RZ, R150 ;  /* 0x000000ffff6b7224 */ /* 0x000fe400078e0096 */
.L_x_7719:
[----:B------:R-:W-:Y:S05]  /*c6b0*/  BSYNC B2 ;  /* 0x0000000000027941 */ /* 0x000fea0003800000 */
.L_x_7717:
        /* <DEDUP_REMOVED lines=16> */
.L_x_7723:
[----:B------:R-:W-:Y:S05]  /*c7c0*/  BSYNC B3 ;  /* 0x0000000000037941 */ /* 0x000fea0003800000 */
.L_x_7722:
        /* <DEDUP_REMOVED lines=44> */
.L_x_7721:
[----:B------:R-:W-:Y:S05]  /*ca90*/  BSYNC B2 ;  /* 0x0000000000027941 */ /* 0x000fea0003800000 */
.L_x_7720:
        /* <DEDUP_REMOVED lines=12> */
.L_x_7716:
[----:B------:R-:W-:Y:S05]  /*cb60*/  BSYNC B1 ;  /* 0x0000000000017941 */ /* 0x000fea0003800000 */
.L_x_7714:
        /* <DEDUP_REMOVED lines=8> */
.L_x_7725:
        /* <DEDUP_REMOVED lines=12> */
.L_x_7728:
[----:B------:R-:W-:Y:S02]  /*ccb0*/  IMAD.MOV.U32 R108, RZ, RZ, R150 ;  /* 0x000000ffff6c7224 */ /* 0x000fe400078e0096 */
.L_x_7729:
[----:B------:R-:W-:Y:S05]  /*ccc0*/  BSYNC B2 ;  /* 0x0000000000027941 */ /* 0x000fea0003800000 */
.L_x_7727:
        /* <DEDUP_REMOVED lines=16> */
.L_x_7733:
[----:B------:R-:W-:Y:S05]  /*cdd0*/  BSYNC B3 ;  /* 0x0000000000037941 */ /* 0x000fea0003800000 */
.L_x_7732:
        /* <DEDUP_REMOVED lines=44> */
.L_x_7731:
[----:B------:R-:W-:Y:S05]  /*d0a0*/  BSYNC B2 ;  /* 0x0000000000027941 */ /* 0x000fea0003800000 */
.L_x_7730:
        /* <DEDUP_REMOVED lines=12> */
.L_x_7726:
[----:B------:R-:W-:Y:S05]  /*d170*/  BSYNC B1 ;  /* 0x0000000000017941 */ /* 0x000fea0003800000 */
.L_x_7724:
        /* <DEDUP_REMOVED lines=8> */
.L_x_7735:
        /* <DEDUP_REMOVED lines=12> */
.L_x_7738:
[----:B------:R-:W-:Y:S02]  /*d2c0*/  IMAD.MOV.U32 R109, RZ, RZ, R150 ;  /* 0x000000ffff6d7224 */ /* 0x000fe400078e0096 */
.L_x_7739:
[----:B------:R-:W-:Y:S05]  /*d2d0*/  BSYNC B2 ;  /* 0x0000000000027941 */ /* 0x000fea0003800000 */
.L_x_7737:
        /* <DEDUP_REMOVED lines=16> */
.L_x_7743:
[----:B------:R-:W-:Y:S05]  /*d3e0*/  BSYNC B3 ;  /* 0x0000000000037941 */ /* 0x000fea0003800000 */
.L_x_7742:
        /* <DEDUP_REMOVED lines=41> */
[----:B------:R-:W-:-:S05]  /*d680*/  IMAD.WIDE.U32 R72, R73, -0x2daee0ad, RZ ;  /* 0xd2511f5349487825 */ /* 0x000fca00078e00ff */
[----:B------:R-:W-:Y:S02]  /*d690*/  LOP3.LUT R154, R73, R154, R97, 0x96, !PT ;  /* 0x0000009a499a7212 */ /* 0x000fe400078e9661 */
[----:B------:R-:W-:Y:S02]  /*d6a0*/  MOV R156, R72 ;  /* 0x00000048009c7202 */ /* 0x000fe40000000f00 */
.L_x_7741:
[----:B------:R-:W-:Y:S05]  /*d6b0*/  BSYNC B2 ;  /* 0x0000000000027941 */ /* 0x000fea0003800000 */
.L_x_7740:
        /* <DEDUP_REMOVED lines=12> */
.L_x_7736:
[----:B------:R-:W-:Y:S05]  /*d780*/  BSYNC B1 ;  /* 0x0000000000017941 */ /* 0x000fea0003800000 */
.L_x_7734:
        /* <DEDUP_REMOVED lines=28> */
.L_x_7663:
[----:B------:R-:W-:Y:S05]  /*d950*/  BSYNC B0 ;  /* 0x0000000000007941 */ /* 0x000fea0003800000 */
.L_x_7662:
        /* <DEDUP_REMOVED lines=42> */
.L_x_7756:
        /* <DEDUP_REMOVED lines=85> */
.L_x_7757:
[C---:B------:R-:W-:Y:S01]  /*e150*/  LOP3.LUT P2, RZ, R79.reuse, 0x1f, RZ, 0xc0, !PT ;  /* 0x0000001f4fff7812 */ /* 0x040fe2000784c0ff */
        /* <DEDUP_REMOVED lines=10> */
[----:B------:R-:W-:Y:S01]  /*e200*/  @!P2 IMAD.IADD R143, R74, 0x1, R143 ;  /* 0x000000014a8fa824 */ /* 0x000fe200078e028f */
[----:B------:R-:W-:Y:S01]  /*e210*/  HFMA2.MMA R74, -RZ, RZ, 0, 0 ;  /* 0x00000000ff4a7435 */ /* 0x000fe200000001ff */
[----:B------:R-:W-:Y:S02]  /*e220*/  LOP3.LUT P3, RZ, R141, 0x1f, R79, 0xf8, !PT ;  /* 0x0000001f8dff7812 */ /* 0x000fe4000786f84f */
[----:B------:R-:W-:Y:S03]  /*e230*/  BSSY B0, `(.L_x_7746) ;  /* 0x00000d7000007945 */ /* 0x000fe60003800000 */
[----:B------:R-:W-:-:S04]  /*e240*/  @!P2 IMAD.MOV.U32 R74, RZ, RZ, R102 ;  /* 0x000000ffff4aa224 */ /* 0x000fc800078e0066 */
[----:B------:R-:W-:Y:S01]  /*e250*/  I2F R162, R74 ;  /* 0x0000004a00a27306 */ /* 0x000fe20000201400 */
[----:B------:R-:W0:Y:S04]  /*e260*/  SHFL.DOWN PT, R75, R74, 0x4, 0x1f ;  /* 0x08801f004a4b7f89 */ /* 0x000e2800000e0000 */
[----:B------:R1:W2:Y:S01]  /*e270*/  @!P2 LDS.64 R72, [R143.X8] ;  /* 0x000000008f48a984 */ /* 0x0002a20000008a00 */
[----:B------:R-:W-:Y:S02]  /*e280*/  ISETP.NE.AND P2, PT, RZ, UR6, PT ;  /* 0x00000006ff007c0c */ /* 0x000fe4000bf45270 */
[----:B0-----:R-:W-:Y:S01]  /*e290*/  I2F R164, R75 ;  /* 0x0000004b00a47306 */ /* 0x001fe20000201400 */
[----:B------:R-:W-:-:S07]  /*e2a0*/  IMAD.IADD R158, R75, 0x1, R74 ;  /* 0x000000014b9e7824 */ /* 0x000fce00078e024a */
[----:B------:R-:W1:Y:S08]  /*e2b0*/  I2F R161, R158 ;  /* 0x0000009e00a17306 */ /* 0x000e700000201400 */
[----:B-1----:R-:W0:Y:S01]  /*e2c0*/  MUFU.RCP R143, R161 ;  /* 0x000000a1008f7308 */ /* 0x002e220000001000 */
[----:B--2---:R-:W1:Y:S04]  /*e2d0*/  SHFL.DOWN PT, R159, R72, 0x4, 0x1f ;  /* 0x08801f00489f7f89 */ /* 0x004e6800000e0000 */
[----:B------:R-:W2:Y:S01]  /*e2e0*/  SHFL.DOWN PT, R144, R73, 0x4, 0x1f ;  /* 0x08801f0049907f89 */ /* 0x000ea200000e0000 */
[----:B-1----:R-:W-:-:S02]  /*e2f0*/  FMUL.FTZ R163, R159, R164 ;  /* 0x000000a49fa37220 */ /* 0x002fc40000410000 */
[----:B------:R-:W-:Y:S02]  /*e300*/  FADD.FTZ R159, -R159, R72 ;  /* 0x000000489f9f7221 */ /* 0x000fe40000010100 */
[----:B------:R-:W-:Y:S02]  /*e310*/  FFMA.FTZ R166, R162, R72, R163 ;  /* 0x00000048a2a67223 */ /* 0x000fe400000100a3 */
[----:B------:R-:W1:Y:S01]  /*e320*/  SHFL.DOWN PT, R163, R158, 0x2, 0x1f ;  /* 0x08401f009ea37f89 */ /* 0x000e6200000e0000 */
[----:B------:R-:W-:Y:S02]  /*e330*/  FMUL.FTZ R159, R159, R159 ;  /* 0x0000009f9f9f7220 */ /* 0x000fe40000410000 */
[----:B0-----:R-:W-:Y:S02]  /*e340*/  FMUL.FTZ R166, R143, R166 ;  /* 0x000000a68fa67220 */ /* 0x001fe40000410000 */
[----:B------:R-:W-:Y:S02]  /*e350*/  FMUL.FTZ R159, R159, R162 ;  /* 0x000000a29f9f7220 */ /* 0x000fe40000410000 */
[----:B--2---:R-:W-:Y:S01]  /*e360*/  FADD.FTZ R144, R144, R73 ;  /* 0x0000004990907221 */ /* 0x004fe20000010000 */
[----:B------:R-:W0:Y:S01]  /*e370*/  SHFL.DOWN PT, R75, R166, 0x2, 0x1f ;  /* 0x08401f00a64b7f89 */ /* 0x000e2200000e0000 */
[----:B------:R-:W-:-:S04]  /*e380*/  FMUL.FTZ R159, R159, R164 ;  /* 0x000000a49f9f7220 */ /* 0x000fc80000410000 */
[----:B------:R-:W-:-:S05]  /*e390*/  FFMA.FTZ R144, R143, R159, R144 ;  /* 0x0000009f8f907223 */ /* 0x000fca0000010090 */
[----:B------:R-:W-:Y:S01]  /*e3a0*/  SHFL.DOWN PT, R73, R144, 0x2, 0x1f ;  /* 0x08401f0090497f89 */ /* 0x000fe200000e0000 */
[----:B-1----:R-:W-:Y:S01]  /*e3b0*/  IMAD.IADD R72, R158, 0x1, R163 ;  /* 0x000000019e487824 */ /* 0x002fe200078e02a3 */
[----:B------:R-:W1:Y:S04]  /*e3c0*/  I2F R162, R163 ;  /* 0x000000a300a27306 */ /* 0x000e680000201400 */
[----:B------:R-:W2:Y:S01]  /*e3d0*/  SHFL.DOWN PT, R159, R72, 0x1, 0x1f ;  /* 0x08201f00489f7f89 */ /* 0x000ea200000e0000 */
[----:B0-----:R-:W-:-:S03]  /*e3e0*/  FADD.FTZ R143, R166, -R75 ;  /* 0x8000004ba68f7221 */ /* 0x001fc60000010000 */
[----:B------:R-:W0:Y:S01]  /*e3f0*/  I2F R74, R72 ;  /* 0x00000048004a7306 */ /* 0x000e220000201400 */
[----:B-1----:R-:W-:-:S04]  /*e400*/  FMUL.FTZ R158, R75, R162 ;  /* 0x000000a24b9e7220 */ /* 0x002fc80000410000 */
[----:B------:R-:W-:Y:S02]  /*e410*/  FFMA.FTZ R164, R161, R166, R158 ;  /* 0x000000a6a1a47223 */ /* 0x000fe4000001009e */
[----:B------:R-:W-:Y:S01]  /*e420*/  FMUL.FTZ R158, R143, R143 ;  /* 0x0000008f8f9e7220 */ /* 0x000fe20000410000 */
[----:B0-----:R-:W0:Y:S03]  /*e430*/  MUFU.RCP R75, R74 ;  /* 0x0000004a004b7308 */ /* 0x001e260000001000 */
[----:B------:R-:W-:Y:S01]  /*e440*/  FMUL.FTZ R158, R161, R158 ;  /* 0x0000009ea19e7220 */ /* 0x000fe20000410000 */
[----:B--2---:R-:W-:-:S03]  /*e450*/  IADD3 R143, R72, R159, RZ ;  /* 0x0000009f488f7210 */ /* 0x004fc60007ffe0ff */
[----:B------:R-:W-:Y:S02]  /*e460*/  FMUL.FTZ R162, R158, R162 ;  /* 0x000000a29ea27220 */ /* 0x000fe40000410000 */
[----:B------:R-:W-:Y:S01]  /*e470*/  FADD.FTZ R158, R144, R73 ;  /* 0x00000049909e7221 */ /* 0x000fe20000010000 */
[----:B------:R-:W-:Y:S01]  /*e480*/  I2F R159, R159 ;  /* 0x0000009f009f7306 */ /* 0x000fe20000201400 */
[----:B0-----:R-:W-:-:S07]  /*e490*/  FMUL.FTZ R73, R75, R164 ;  /* 0x000000a44b497220 */ /* 0x001fce0000410000 */
[----:B------:R-:W0:Y:S01]  /*e4a0*/  I2F R143, R143 ;  /* 0x0000008f008f7306 */ /* 0x000e220000201400 */
[----:B------:R-:W-:Y:S01]  /*e4b0*/  FFMA.FTZ R158, R75, R162, R158 ;  /* 0x000000a24b9e7223 */ /* 0x000fe2000001009e */
[----:B------:R-:W1:Y:S04]  /*e4c0*/  SHFL.DOWN PT, R144, R73, 0x1, 0x1f ;  /* 0x08201f0049907f89 */ /* 0x000e6800000e0000 */
[----:B------:R-:W2:Y:S02]  /*e4d0*/  SHFL.DOWN PT, R75, R158, 0x1, 0x1f ;  /* 0x08201f009e4b7f89 */ /* 0x000ea400000e0000 */
[----:B0-----:R-:W0:Y:S01]  /*e4e0*/  MUFU.RCP R72, R143 ;  /* 0x0000008f00487308 */ /* 0x001e220000001000 */
[----:B-1----:R-:W-:Y:S02]  /*e4f0*/  FADD.FTZ R161, R73, -R144 ;  /* 0x8000009049a17221 */ /* 0x002fe40000010000 */
[----:B------:R-:W-:-:S02]  /*e500*/  FMUL.FTZ R144, R144, R159 ;  /* 0x0000009f90907220 */ /* 0x000fc40000410000 */
[----:B------:R-:W-:Y:S02]  /*e510*/  FMUL.FTZ R161, R161, R161 ;  /* 0x000000a1a1a17220 */ /* 0x000fe40000410000 */
[C---:B------:R-:W-:Y:S02]  /*e520*/  FFMA.FTZ R163, R74.reuse, R73, R144 ;  /* 0x000000494aa37223 */ /* 0x040fe40000010090 */
[----:B------:R-:W-:Y:S02]  /*e530*/  FMUL.FTZ R161, R74, R161 ;  /* 0x000000a14aa17220 */ /* 0x000fe40000410000 */
[----:B0-----:R-:W-:Y:S02]  /*e540*/  FMUL.FTZ R163, R72, R163 ;  /* 0x000000a348a37220 */ /* 0x001fe40000410000 */
[----:B------:R-:W-:Y:S02]  /*e550*/  FMUL.FTZ R161, R161, R159 ;  /* 0x0000009fa1a17220 */ /* 0x000fe40000410000 */
[----:B--2---:R-:W-:-:S02]  /*e560*/  FADD.FTZ R75, R158, R75 ;  /* 0x0000004b9e4b7221 */ /* 0x004fc40000010000 */
[----:B------:R-:W0:Y:S02]  /*e570*/  SHFL.IDX PT, R163, R163, RZ, 0x1f ;  /* 0x00001fffa3a37589 */ /* 0x000e2400000e0000 */
        /* <DEDUP_REMOVED lines=57> */
.L_x_7749:
[----:B------:R-:W-:Y:S05]  /*e910*/  BSYNC B1 ;  /* 0x0000000000017941 */ /* 0x000fea0003800000 */
.L_x_7748:
        /* <DEDUP_REMOVED lines=35> */
.L_x_7751:
[----:B------:R-:W-:Y:S05]  /*eb50*/  BSYNC B1 ;  /* 0x0000000000017941 */ /* 0x000fea0003800000 */
.L_x_7750:
[----:B------:R-:W-:Y:S01]  /*eb60*/  ISETP.NE.AND P2, PT, R160, RZ, PT ;  /* 0x000000ffa000720c */ /* 0x000fe20003f45270 */
[----:B------:R-:W-:-:S12]  /*eb70*/  BSSY B1, `(.L_x_7752) ;  /* 0x0000022000017945 */ /* 0x000fd80003800000 */
[----:B------:R-:W-:Y:S05]  /*eb80*/  @!P2 BRA `(.L_x_7753) ;  /* 0x000002000000a947 */ /* 0x000fea0003800000 */
[--C-:B0-----:R-:W-:Y:S01]  /*eb90*/  FADD.FTZ R72, R122, -R163.reuse ;  /* 0x800000a37a487221 */ /* 0x101fe20000010000 */
        /* <DEDUP_REMOVED lines=31> */
.L_x_7753:
[----:B------:R-:W-:Y:S05]  /*ed90*/  BSYNC B1 ;  /* 0x0000000000017941 */ /* 0x000fea0003800000 */
.L_x_7752:
        /* <DEDUP_REMOVED lines=32> */
.L_x_7747:
[----:B-1----:R-:W-:Y:S05]  /*efa0*/  BSYNC B0 ;  /* 0x0000000000007941 */ /* 0x002fea0003800000 */
.L_x_7746:
[----:B------:R-:W-:Y:S02]  /*efb0*/  IADD3 R85, R85, c[0x0][0x160], RZ ;  /* 0x0000580055557a10 */ /* 0x000fe40007ffe0ff */
[----:B------:R-:W-:Y:S02]  /*efc0*/  LOP3.LUT P3, RZ, R100, 0xff, RZ, 0xc0, !PT ;  /* 0x000000ff64ff7812 */ /* 0x000fe4000786c0ff */
[----:B------:R-:W-:Y:S02]  /*efd0*/  ISETP.GE.AND P2, PT, R85, c[0x0][0x164], PT ;  /* 0x0000590055007a0c */ /* 0x000fe40003f46270 */
[----:B------:R-:W-:-:S11]  /*efe0*/  SEL R100, RZ, 0x1, P3 ;  /* 0x00000001ff647807 */ /* 0x000fd60001800000 */
[----:B0-----:R-:W-:Y:S01]  /*eff0*/  @P2 CALL.REL.NOINC `(.L_x_7754) ;  /* 0x0000001000002944 */ /* 0x001fe20003c00000 */
[----:B------:R-:W-:Y:S05]  /*f000*/  BRA `(.L_x_7755) ;  /* 0xffff1bd000007947 */ /* 0x000fea000383ffff */
.L_x_7754:
[----:B------:R-:W-:Y:S05]  /*f010*/  EXIT ;  /* 0x000000000000794d */ /* 0x000fea0003800000 */
.L_x_7744:
[----:B------:R-:W-:Y:S01]  /*f020*/  IMAD.MOV.U32 R162, RZ, RZ, 0x1 ;  /* 0x00000001ffa27424 */ /* 0x000fe200078e00ff */
[----:B------:R-:W-:Y:S01]  /*f030*/  MOV R144, 0xffffffff ;  /* 0xffffffff00907802 */ /* 0x000fe20000000f00 */
[----:B------:R-:W-:Y:S01]  /*f040*/  IMAD.MOV.U32 R141, RZ, RZ, 0x1f ;  /* 0x0000001fff8d7424 */ /* 0x000fe200078e00ff */
[----:B------:R-:W-:Y:S02]  /*f050*/  MOV R158, 0xf070 ;  /* 0x0000f070009e7802 */ /* 0x000fe40000000f00 */
[----:B-----5:R-:W-:Y:S05]  /*f060*/  CALL.REL.NOINC `($__internal_42_$__cuda_sm70_shflsync_bfly_p) ;  /* 0x000007b000007944 */ /* 0x020fea0003c00000 */
[----:B-1----:R-:W-:Y:S01]  /*f070*/  IMAD.MOV.U32 R72, RZ, RZ, R162 ;  /* 0x000000ffff487224 */ /* 0x002fe200078e00a2 */
[----:B0-----:R-:W-:Y:S05]  /*f080*/  BRA `(.L_x_7756) ;  /* 0xffffeb7000007947 */ /* 0x001fea000383ffff */
.L_x_7745:
[----:B------:R-:W-:Y:S01]  /*f090*/  IMAD.MOV.U32 R162, RZ, RZ, 0x2 ;  /* 0x00000002ffa27424 */ /* 0x000fe200078e00ff */
[----:B------:R-:W-:Y:S01]  /*f0a0*/  MOV R144, 0xffffffff ;  /* 0xffffffff00907802 */ /* 0x000fe20000000f00 */
[----:B------:R-:W-:Y:S01]  /*f0b0*/  IMAD.MOV.U32 R141, RZ, RZ, 0x1f ;  /* 0x0000001fff8d7424 */ /* 0x000fe200078e00ff */
[----:B------:R-:W-:Y:S02]  /*f0c0*/  MOV R158, 0xf0e0 ;  /* 0x0000f0e0009e7802 */ /* 0x000fe40000000f00 */
[----:B-----5:R-:W-:Y:S05]  /*f0d0*/  CALL.REL.NOINC `($__internal_42_$__cuda_sm70_shflsync_bfly_p) ;  /* 0x0000074000007944 */ /* 0x020fea0003c00000 */
[----:B01----:R-:W-:Y:S01]  /*f0e0*/  FADD.FTZ R73, R73, R162 ;  /* 0x000000a249497221 */ /* 0x003fe20000010000 */
[----:B------:R-:W-:Y:S01]  /*f0f0*/  MOV R158, 0xf140 ;  /* 0x0000f140009e7802 */ /* 0x000fe20000000f00 */
[----:B------:R-:W-:Y:S02]  /*f100*/  IMAD.MOV.U32 R162, RZ, RZ, 0x4 ;  /* 0x00000004ffa27424 */ /* 0x000fe400078e00ff */
[----:B------:R-:W-:-:S02]  /*f110*/  IMAD.MOV.U32 R141, RZ, RZ, 0x1f ;  /* 0x0000001fff8d7424 */ /* 0x000fc400078e00ff */
[----:B------:R-:W-:Y:S02]  /*f120*/  IMAD.MOV.U32 R144, RZ, RZ, -0x1 ;  /* 0xffffffffff907424 */ /* 0x000fe400078e00ff */
[----:B------:R-:W-:Y:S05]  /*f130*/  CALL.REL.NOINC `($__internal_42_$__cuda_sm70_shflsync_bfly_p) ;  /* 0x000006e000007944 */ /* 0x000fea0003c00000 */
[----:B01----:R-:W-:Y:S01]  /*f140*/  FADD.FTZ R73, R73, R162 ;  /* 0x000000a249497221 */ /* 0x003fe20000010000 */
[----:B------:R-:W-:Y:S01]  /*f150*/  HFMA2.MMA R162, -RZ, RZ, 0, 4.76837158203125e-07 ;  /* 0x00000008ffa27435 */ /* 0x000fe200000001ff */
[----:B------:R-:W-:Y:S01]  /*f160*/  IMAD.MOV.U32 R141, RZ, RZ, 0x1f ;  /* 0x0000001fff8d7424 */ /* 0x000fe200078e00ff */
[----:B------:R-:W-:Y:S01]  /*f170*/  MOV R158, 0xf1a0 ;  /* 0x0000f1a0009e7802 */ /* 0x000fe20000000f00 */
[----:B------:R-:W-:-:S03]  /*f180*/  IMAD.MOV.U32 R144, RZ, RZ, -0x1 ;  /* 0xffffffffff907424 */ /* 0x000fc600078e00ff */
[----:B------:R-:W-:Y:S05]  /*f190*/  CALL.REL.NOINC `($__internal_42_$__cuda_sm70_shflsync_bfly_p) ;  /* 0x0000068000007944 */ /* 0x000fea0003c00000 */
[----:B01----:R-:W-:Y:S01]  /*f1a0*/  FADD.FTZ R73, R73, R162 ;  /* 0x000000a249497221 */ /* 0x003fe20000010000 */
[----:B------:R-:W-:Y:S01]  /*f1b0*/  MOV R141, 0x1f ;  /* 0x0000001f008d7802 */ /* 0x000fe20000000f00 */
[----:B------:R-:W-:Y:S01]  /*f1c0*/  IMAD.MOV.U32 R162, RZ, RZ, 0x10 ;  /* 0x00000010ffa27424 */ /* 0x000fe200078e00ff */
[----:B------:R-:W-:Y:S01]  /*f1d0*/  MOV R158, 0xf200 ;  /* 0x0000f200009e7802 */ /* 0x000fe20000000f00 */
[----:B------:R-:W-:Y:S02]  /*f1e0*/  IMAD.MOV.U32 R144, RZ, RZ, -0x1 ;  /* 0xffffffffff907424 */ /* 0x000fe400078e00ff */
[----:B------:R-:W-:Y:S05]  /*f1f0*/  CALL.REL.NOINC `($__internal_42_$__cuda_sm70_shflsync_bfly_p) ;  /* 0x0000062000007944 */ /* 0x000fea0003c00000 */
[----:B-1----:R-:W-:Y:S01]  /*f200*/  FADD.FTZ R72, R73, R162 ;  /* 0x000000a249487221 */ /* 0x002fe20000010000 */
[----:B------:R-:W-:Y:S01]  /*f210*/  MOV R158, 0xf680 ;  /* 0x0000f680009e7802 */ /* 0x000fe20000000f00 */
[----:B------:R-:W-:-:S02]  /*f220*/  IMAD.MOV.U32 R162, RZ, RZ, 0x1 ;  /* 0x00000001ffa27424 */ /* 0x000fc400078e00ff */
[----:B------:R-:W-:Y:S02]  /*f230*/  FMUL.FTZ R72, R99, R72 ;  /* 0x0000004863487220 */ /* 0x000fe40000410000 */
[----:B0-----:R-:W-:Y:S02]  /*f240*/  IMAD.MOV.U32 R141, RZ, RZ, 0x1f ;  /* 0x0000001fff8d7424 */ /* 0x001fe400078e00ff */
[--C-:B------:R-:W-:Y:S02]  /*f250*/  FADD.FTZ R73, R142, -R72.reuse ;  /* 0x800000488e497221 */ /* 0x100fe40000010000 */
[--C-:B------:R-:W-:Y:S02]  /*f260*/  FADD.FTZ R144, R145, -R72.reuse ;  /* 0x8000004891907221 */ /* 0x100fe40000010000 */
[----:B------:R-:W-:Y:S02]  /*f270*/  FFMA.FTZ R73, R73, R73, RZ ;  /* 0x0000004949497223 */ /* 0x000fe400000100ff */
[----:B------:R-:W-:-:S02]  /*f280*/  FADD.FTZ R75, R111, -R72 ;  /* 0x800000486f4b7221 */ /* 0x000fc40000010000 */
        /* <DEDUP_REMOVED lines=62> */
[----:B------:R-:W-:Y:S05]  /*f670*/  CALL.REL.NOINC `($__internal_42_$__cuda_sm70_shflsync_bfly_p) ;  /* 0x000001a000007944 */ /* 0x000fea0003c00000 */
[----:B01----:R-:W-:Y:S01]  /*f680*/  FADD.FTZ R73, R73, R162 ;  /* 0x000000a249497221 */ /* 0x003fe20000010000 */
[----:B------:R-:W-:Y:S01]  /*f690*/  MOV R158, 0xf6e0 ;  /* 0x0000f6e0009e7802 */ /* 0x000fe20000000f00 */
[----:B------:R-:W-:Y:S02]  /*f6a0*/  IMAD.MOV.U32 R162, RZ, RZ, 0x2 ;  /* 0x00000002ffa27424 */ /* 0x000fe400078e00ff */
[----:B------:R-:W-:Y:S02]  /*f6b0*/  IMAD.MOV.U32 R141, RZ, RZ, 0x1f ;  /* 0x0000001fff8d7424 */ /* 0x000fe400078e00ff */
[----:B------:R-:W-:Y:S02]  /*f6c0*/  IMAD.MOV.U32 R144, RZ, RZ, -0x1 ;  /* 0xffffffffff907424 */ /* 0x000fe400078e00ff */
[----:B------:R-:W-:Y:S05]  /*f6d0*/  CALL.REL.NOINC `($__internal_42_$__cuda_sm70_shflsync_bfly_p) ;  /* 0x0000014000007944 */ /* 0x000fea0003c00000 */
[----:B01----:R-:W-:Y:S01]  /*f6e0*/  FADD.FTZ R73, R73, R162 ;  /* 0x000000a249497221 */ /* 0x003fe20000010000 */
[----:B------:R-:W-:Y:S01]  /*f6f0*/  HFMA2.MMA R162, -RZ, RZ, 0, 2.384185791015625e-07 ;  /* 0x00000004ffa27435 */ /* 0x000fe200000001ff */
        /* <DEDUP_REMOVED lines=8> */
[----:B------:R-:W-:-:S02]  /*f780*/  IMAD.MOV.U32 R144, RZ, RZ, -0x1 ;  /* 0xffffffffff907424 */ /* 0x000fc400078e00ff */
[----:B------:R-:W-:Y:S05]  /*f790*/  CALL.REL.NOINC `($__internal_42_$__cuda_sm70_shflsync_bfly_p) ;  /* 0x0000008000007944 */ /* 0x000fea0003c00000 */
[----:B-1----:R-:W-:Y:S01]  /*f7a0*/  FADD.FTZ R75, R73, R162 ;  /* 0x000000a2494b7221 */ /* 0x002fe20000010000 */
[----:B0-----:R-:W-:Y:S01]  /*f7b0*/  MOV R144, 0xffffffff ;  /* 0xffffffff00907802 */ /* 0x001fe20000000f00 */
[----:B------:R-:W-:Y:S01]  /*f7c0*/  IMAD.MOV.U32 R162, RZ, RZ, 0x10 ;  /* 0x00000010ffa27424 */ /* 0x000fe200078e00ff */
[----:B------:R-:W-:Y:S01]  /*f7d0*/  MOV R158, 0xf810 ;  /* 0x0000f810009e7802 */ /* 0x000fe20000000f00 */
[----:B------:R-:W-:-:S02]  /*f7e0*/  IMAD.MOV.U32 R141, RZ, RZ, 0x1f ;  /* 0x0000001fff8d7424 */ /* 0x000fc400078e00ff */
[----:B------:R-:W-:Y:S02]  /*f7f0*/  IMAD.MOV.U32 R73, RZ, RZ, R75 ;  /* 0x000000ffff497224 */ /* 0x000fe400078e004b */
[----:B------:R-:W-:Y:S05]  /*f800*/  CALL.REL.NOINC `($__internal_42_$__cuda_sm70_shflsync_bfly_p) ;  /* 0x0000001000007944 */ /* 0x000fea0003c00000 */
[----:B01----:R-:W-:Y:S05]  /*f810*/  BRA `(.L_x_7757) ;  /* 0xffffe93000007947 */ /* 0x003fea000383ffff */
        .weak           $__internal_42_$__cuda_sm70_shflsync_bfly_p
        .type           $__internal_42_$__cuda_sm70_shflsync_bfly_p,@function
        .size           $__internal_42_$__cuda_sm70_shflsync_bfly_p,(.L_x_29106 - $__internal_42_$__cuda_sm70_shflsync_bfly_p)
$__internal_42_$__cuda_sm70_shflsync_bfly_p:
[----:B------:R-:W-:Y:S01]  /*f820*/  IMAD.MOV.U32 R159, RZ, RZ, 0x0 ;  /* 0x00000000ff9f7424 */ /* 0x000fe200078e00ff */
[----:B------:R-:W-:Y:S04]  /*f830*/  WARPSYNC R144 ;  /* 0x0000009000007348 */ /* 0x000fe80003800000 */
[----:B------:R0:W1:Y:S01]  /*f840*/  SHFL.BFLY PT, R162, R73, R162, R141 ;  /* 0x0c0000a249a27389 */ /* 0x00006200000e008d */
[----:B------:R-:W-:Y:S05]  /*f850*/  RET.REL.NODEC R158 `(_ZN10layer_norm13ln_fwd_kernelINS_13Kernel_traitsIf13__nv_bfloat16S2_S2_fjLj8192ELj1ELj1ELj8ELj16ENS_18Kernel_traits_baseILj8192EfS2_S2_S2_fjLj256EEEEELb1ELb0ELb1ELb0EEEvNS_9FwdParamsE) ;  /* 0xffff07a09e007950 */ /* 0x000fea0003c3ffff */
.L_x_7758:
        /* <DEDUP_REMOVED lines=10> */
.L_x_29106:


//--------------------- .text._ZN10layer_norm13ln_fwd_kernelINS_13Kernel_traitsIf13__nv_bfloat16S2_S2_fjLj8192ELj1ELj1ELj8ELj16ENS_18Kernel_traits_baseILj8192EfS2_S2_S2_fjLj256EEEEELb1ELb0ELb1ELb1EEEvNS_9FwdParamsE --------------------------
	.section	.text._ZN10layer_norm13ln_fwd_kernelINS_13Kernel_traitsIf13__nv_bfloat16S2_S2_fjLj8192ELj1ELj1ELj8ELj16ENS_18Kernel_traits_baseILj8192EfS2_S2_S2_fjLj256EEEEELb1ELb0ELb1ELb1EEEvNS_9FwdParamsE,"ax",@progbits
	.sectioninfo	@"SHI_REGISTERS=163"
	.align	128
        .global         _ZN10layer_norm13ln_fwd_kernelINS_13Kernel_traitsIf13__nv_bfloat16S2_S2_fjLj8192ELj1ELj1ELj8ELj16ENS_18Kernel_traits_baseILj8192EfS2_S2_S2_fjLj256EEEEELb1ELb0ELb1ELb1EEEvNS_9FwdParamsE
        .type           _ZN10layer_norm13ln_fwd_kernelINS_13Kernel_traitsIf13__nv_bfloat16S2_S2_fjLj8192ELj1ELj1ELj8ELj16ENS_18Kernel_traits_baseILj8192EfS2_S2_S2_fjLj256EEEEELb1ELb0ELb1ELb1EEEvNS_9FwdParamsE,@function
        .size           _ZN10layer_norm13ln_fwd_kernelINS_13Kernel_traitsIf13__nv_bfloat16S2_S2_fjLj8192ELj1ELj1ELj8ELj16ENS_18Kernel_traits_baseILj8192EfS2_S2_S2_fjLj256EEEEELb1ELb0ELb1ELb1EEEvNS_9FwdParamsE,(.L_x_29107 - _ZN10layer_norm13ln_fwd_kernelINS_13Kernel_traitsIf13__nv_bfloat16S2_S2_fjLj8192ELj1ELj1ELj8ELj16ENS_18Kernel_traits_baseILj8192EfS2_S2_S2_fjLj256EEEEELb1ELb0ELb1ELb1EEEvNS_9FwdParamsE)
        .other          _ZN10layer_norm13ln_fwd_kernelINS_13Kernel_traitsIf13__nv_bfloat16S2_S2_fjLj8192ELj1ELj1ELj8ELj16ENS_18Kernel_traits_baseILj8192EfS2_S2_S2_fjLj256EEEEELb1ELb0ELb1ELb1EEEvNS_9FwdParamsE,@"STO_CUDA_ENTRY STV_DEFAULT"
_ZN10layer_norm13ln_fwd_kernelINS_13Kernel_traitsIf13__nv_bfloat16S2_S2_fjLj8192ELj1ELj1ELj8ELj16ENS_18Kernel_traits_baseILj8192EfS2_S2_S2_fjLj256EEEEELb1ELb0ELb1ELb1EEEvNS_9FwdParamsE:
.text._ZN10layer_norm13ln_fwd_kernelINS_13Kernel_traitsIf13__nv_bfloat16S2_S2_fjLj8192ELj1ELj1ELj8ELj16ENS_18Kernel_traits_baseILj8192EfS2_S2_S2_fjLj256EEEEELb1ELb0ELb1ELb1EEEvNS_9FwdParamsE:
[----:B------:R-:W-:Y:S02]  /*0000*/  IMAD.MOV.U32 R1, RZ, RZ, c[0x0][0x28] ;  /* 0x00000a00ff017624 */ /* 0x000fe400078e00ff */
[----:B------:R-:W0:Y:S01]  /*0010*/  S2R R0, SR_TID.X ;  /* 0x0000000000007919 */ /* 0x000e220000002100 */
[----:B------:R-:W-:Y:S01]  /*0020*/  ULDC.U8 UR4, c[0x0][0x244] ;  /* 0x0000910000047ab9 */ /* 0x000fe20000000000 */
[----:B------:R-:W-:Y:S01]  /*0030*/  IMAD.MOV.U32 R151, RZ, RZ, c[0x0][0x238] ;  /* 0x00008e00ff977624 */ /* 0x000fe200078e00ff */
[----:B------:R-:W-:Y:S01]  /*0040*/  ISETP.NE.AND P1, PT, RZ, UR4, PT ;  /* 0x00000004ff007c0c */ /* 0x000fe2000bf25270 */
[----:B------:R-:W-:Y:S01]  /*0050*/  IMAD.MOV.U32 R70, RZ, RZ, c[0x0][0x23c] ;  /* 0x00008f00ff467624 */ /* 0x000fe200078e00ff */
[----:B------:R-:W-:Y:S01]  /*0060*/  ULDC.64 UR4, c[0x0][0x118] ;  /* 0x0000460000047ab9 */ /* 0x000fe20000000a00 */
[----:B------:R-:W-:-:S10]  /*0070*/  ISETP.NE.U32.AND P0, PT, RZ, c[0x0][0x218], PT ;  /* 0x00008600ff007a0c */ /* 0x000fd40003f05070 */
[----:B------:R-:W-:Y:S01]  /*0080*/  @P1 MOV R4, R151 ;  /* 0x0000009700041202 */ /* 0x000fe20000000f00 */
[----:B------:R-:W-:-:S05]  /*0090*/  @P1 IMAD.MOV.U32 R5, RZ, RZ, R70 ;  /* 0x000000ffff051224 */ /* 0x000fca00078e0046 */
[----:B------:R0:W5:Y:S01]  /*00a0*/  @P1 LDG.E.64 R72, [R4.64] ;  /* 0x0000000404481981 */ /* 0x000162000c1e1b00 */
[----:B------:R-:W-:Y:S01]  /*00b0*/  ISETP.NE.AND.EX P0, PT, RZ, c[0x0][0x21c], PT, P0 ;  /* 0x00008700ff007a0c */ /* 0x000fe20003f05300 */
[----:B------:R-:W-:Y:S02]  /*00c0*/  IMAD.MOV.U32 R2, RZ, RZ, c[0x0][0x230] ;  /* 0x00008c00ff027624 */ /* 0x000fe400078e00ff */
[----:B------:R-:W-:Y:S01]  /*00d0*/  IMAD.MOV.U32 R3, RZ, RZ, c[0x0][0x234] ;  /* 0x00008d00ff037624 */ /* 0x000fe200078e00ff */
[----:B0-----:R-:W-:Y:S01]  /*00e0*/  SHF.L.U32 R4, R0, 0x5, RZ ;  /* 0x0000000500047819 */ /* 0x001fe200000006ff */
[----:B------:R-:W-:Y:S01]  /*00f0*/  CS2R R64, SRZ ;  /* 0x0000000000407805 */ /* 0x000fe2000001ff00 */
[----:B------:R-:W-:Y:S01]  /*0100*/  CS2R R66, SRZ ;  /* 0x0000000000427805 */ /* 0x000fe2000001ff00 */
[----:B------:R-:W-:Y:S01]  /*0110*/  CS2R R60, SRZ ;  /* 0x00000000003c7805 */ /* 0x000fe2000001ff00 */
[----:B------:R-:W-:Y:S01]  /*0120*/  LOP3.LUT R68, R4, 0x1fe0, RZ, 0xc0, !PT ;  /* 0x00001fe004447812 */ /* 0x000fe200078ec0ff */
[----:B------:R-:W-:Y:S01]  /*0130*/  CS2R R62, SRZ ;  /* 0x00000000003e7805 */ /* 0x000fe2000001ff00 */
[----:B------:R-:W-:Y:S01]  /*0140*/  CS2R R56, SRZ ;  /* 0x0000000000387805 */ /* 0x000fe2000001ff00 */
[----:B------:R-:W-:Y:S01]  /*0150*/  CS2R R58, SRZ ;  /* 0x00000000003a7805 */ /* 0x000fe2000001ff00 */
[C---:B------:R-:W-:Y:S01]  /*0160*/  IADD3 R4, P2, R68.reuse, c[0x0][0x218], RZ ;  /* 0x0000860044047a10 */ /* 0x040fe20007f5e0ff */
        /* <DEDUP_REMOVED lines=10> */
[----:B------:R-:W-:Y:S01]  /*0210*/  IMAD.X R5, RZ, RZ, c[0x0][0x21c], P2 ;  /* 0x00008700ff057624 */ /* 0x000fe200010e06ff */
[----:B------:R-:W5:Y:S01]  /*0220*/  @P1 LDG.E.64 R2, [R2.64] ;  /* 0x0000000402021981 */ /* 0x000f62000c1e1b00 */
[----:B------:R-:W-:-:S03]  /*0230*/  IADD3 R68, P3, R68, c[0x0][0x1b0], RZ ;  /* 0x00006c0044447a10 */ /* 0x000fc60007f7e0ff */
[----:B------:R0:W5:Y:S02]  /*0240*/  @P0 LDG.E.128 R64, [R4.64] ;  /* 0x0000000404400981 */ /* 0x000164000c1e1d00 */
[----:B------:R-:W-:Y:S02]  /*0250*/  IMAD.X R69, RZ, RZ, c[0x0][0x1b4], P3 ;  /* 0x00006d00ff457624 */ /* 0x000fe400018e06ff */
[----:B------:R0:W5:Y:S04]  /*0260*/  @P0 LDG.E.128 R60, [R4.64+0x10] ;  /* 0x00001004043c0981 */ /* 0x000168000c1e1d00 */
[----:B------:R0:W5:Y:S04]  /*0270*/  @P0 LDG.E.128 R56, [R4.64+0x2000] ;  /* 0x0020000404380981 */ /* 0x000168000c1e1d00 */
[----:B------:R0:W5:Y:S04]  /*0280*/  @P0 LDG.E.128 R52, [R4.64+0x2010] ;  /* 0x0020100404340981 */ /* 0x000168000c1e1d00 */
[----:B------:R0:W5:Y:S04]  /*0290*/  @P0 LDG.E.128 R48, [R4.64+0x4000] ;  /* 0x0040000404300981 */ /* 0x000168000c1e1d00 */
[----:B------:R0:W5:Y:S04]  /*02a0*/  @P0 LDG.E.128 R44, [R4.64+0x4010] ;  /* 0x00401004042c0981 */ /* 0x000168000c1e1d00 */
[----:B------:R0:W5:Y:S04]  /*02b0*/  @P0 LDG.E.128 R40, [R4.64+0x6000] ;  /* 0x0060000404280981 */ /* 0x000168000c1e1d00 */
[----:B------:R0:W5:Y:S04]  /*02c0*/  @P0 LDG.E.128 R36, [R4.64+0x6010] ;  /* 0x0060100404240981 */ /* 0x000168000c1e1d00 */
[----:B------:R-:W1:Y:S02]  /*02d0*/  S2R R111, SR_CTAID.X ;  /* 0x00000000006f7919 */ /* 0x000e640000002500 */
[----:B-1----:R-:W-:-:S04]  /*02e0*/  LEA.HI R92, R0, R111, RZ, 0x18 ;  /* 0x0000006f005c7211 */ /* 0x002fc800078fc0ff */
[----:B------:R-:W-:-:S13]  /*02f0*/  ISETP.GE.AND P2, PT, R92, c[0x0][0x164], PT ;  /* 0x000059005c007a0c */ /* 0x000fda0003f46270 */
[----:B------:R-:W-:Y:S05]  /*0300*/  @P2 EXIT ;  /* 0x000000000000294d */ /* 0x000fea0003800000 */
[----:B0----5:R-:W-:Y:S01]  /*0310*/  @P1 IADD3 R151, P0, R72, c[0x0][0x240], RZ ;  /* 0x0000900048971a10 */ /* 0x021fe20007f1e0ff */
[----:B------:R0:W5:Y:S04]  /*0320*/  LDG.E.128 R32, [R68.64] ;  /* 0x0000000444207981 */ /* 0x000168000c1e1d00 */
[----:B------:R-:W-:Y:S01]  /*0330*/  @P1 IMAD.X R70, RZ, RZ, R73, P0 ;  /* 0x000000ffff461224 */ /* 0x000fe200000e0649 */
[----:B------:R0:W5:Y:S01]  /*0340*/  LDG.E.128 R28, [R68.64+0x10] ;  /* 0x00001004441c7981 */ /* 0x000162000c1e1d00 */
[----:B------:R-:W-:-:S03]  /*0350*/  IMAD R111, R111, c[0x0][0x0], R0 ;  /* 0x000000006f6f7a24 */ /* 0x000fc600078e0200 */
[--C-:B------:R-:W-:Y:S01]  /*0360*/  SHF.R.U64 R112, R151, 0x2, R70.reuse ;  /* 0x0000000297707819 */ /* 0x100fe20000001246 */
[----:B------:R-:W-:Y:S01]  /*0370*/  IMAD.WIDE.U32 R72, R111, -0x326172a9, RZ ;  /* 0xcd9e8d576f487825 */ /* 0x000fe200078e00ff */
[----:B------:R-:W-:Y:S01]  /*0380*/  SHF.R.U32.HI R113, RZ, 0x2, R70 ;  /* 0x00000002ff717819 */ /* 0x000fe20000011646 */
[----:B------:R0:W5:Y:S02]  /*0390*/  LDG.E.128 R24, [R68.64+0x2000] ;  /* 0x0020000444187981 */ /* 0x000164000c1e1d00 */
[----:B------:R-:W-:Y:S01]  /*03a0*/  IMAD.WIDE.U32 R70, R112, -0x2daee0ad, RZ ;  /* 0xd2511f5370467825 */ /* 0x000fe200078e00ff */
[----:B------:R-:W-:Y:S01]  /*03b0*/  LOP3.LUT R73, R73, R113, R2, 0x96, !PT ;  /* 0x0000007149497212 */ /* 0x000fe200078e9602 */
[----:B------:R0:W5:Y:S03]  /*03c0*/  LDG.E.128 R20, [R68.64+0x2010] ;  /* 0x0020100444147981 */ /* 0x000166000c1e1d00 */
[----:B------:R-:W-:Y:S01]  /*03d0*/  LOP3.LUT R74, R71, R3, RZ, 0x3c, !PT ;  /* 0x00000003474a7212 */ /* 0x000fe200078e3cff */
[----:B------:R0:W5:Y:S01]  /*03e0*/  LDG.E.128 R16, [R68.64+0x4000] ;  /* 0x0040000444107981 */ /* 0x000162000c1e1d00 */
[----:B------:R-:W-:-:S03]  /*03f0*/  IADD3 R93, R3, -0x4498517b, RZ ;  /* 0xbb67ae85035d7810 */ /* 0x000fc60007ffe0ff */
[----:B------:R0:W5:Y:S01]  /*0400*/  LDG.E.128 R12, [R68.64+0x4010] ;  /* 0x00401004440c7981 */ /* 0x000162000c1e1d00 */
[----:B------:R-:W-:-:S03]  /*0410*/  IMAD.WIDE.U32 R74, R74, -0x326172a9, RZ ;  /* 0xcd9e8d574a4a7825 */ /* 0x000fc600078e00ff */
[----:B------:R0:W5:Y:S01]  /*0420*/  LDG.E.128 R8, [R68.64+0x6000] ;  /* 0x0060000444087981 */ /* 0x000162000c1e1d00 */
[----:B------:R-:W-:-:S03]  /*0430*/  IADD3 R94, R2, -0x61c88647, RZ ;  /* 0x9e3779b9025e7810 */ /* 0x000fc60007ffe0ff */
[----:B------:R0:W5:Y:S01]  /*0440*/  LDG.E.128 R4, [R68.64+0x6010] ;  /* 0x0060100444047981 */ /* 0x000162000c1e1d00 */
[C---:B------:R-:W-:Y:S01]  /*0450*/  IADD3 R95, R2.reuse, 0x3c6ef372, RZ ;  /* 0x3c6ef372025f7810 */ /* 0x040fe20007ffe0ff */
[----:B------:R-:W-:Y:S01]  /*0460*/  HFMA2.MMA R114, -RZ, RZ, 0, 5.9604644775390625e-08 ;  /* 0x00000001ff727435 */ /* 0x000fe200000001ff */
[C---:B------:R-:W-:Y:S01]  /*0470*/  IADD3 R96, R3.reuse, 0x76cf5d0a, RZ ;  /* 0x76cf5d0a03607810 */ /* 0x040fe20007ffe0ff */
[----:B------:R-:W-:Y:S01]  /*0480*/  IMAD.MOV.U32 R115, RZ, RZ, RZ ;  /* 0x000000ffff737224 */ /* 0x000fe200078e00ff */
[----:B------:R-:W-:Y:S01]  /*0490*/  IADD3 R97, R3, 0x32370b8f, RZ ;  /* 0x32370b8f03617810 */ /* 0x000fe20007ffe0ff */
[----:B------:R-:W-:Y:S01]  /*04a0*/  ULDC.U8 UR6, c[0x0][0x1f0] ;  /* 0x00007c0000067ab9 */ /* 0x000fe20000000000 */
[C---:B------:R-:W-:Y:S02]  /*04b0*/  IADD3 R98, R2.reuse, -0x255992d5, RZ ;  /* 0xdaa66d2b02627810 */ /* 0x040fe40007ffe0ff */
[----:B------:R-:W-:Y:S01]  /*04c0*/  IADD3 R99, R2, 0x78dde6e4, RZ ;  /* 0x78dde6e402637810 */ /* 0x000fe20007ffe0ff */
[----:B0-----:R-:W-:Y:S01]  /*04d0*/  IMAD.WIDE.U32 R68, R73, -0x2daee0ad, RZ ;  /* 0xd2511f5349447825 */ /* 0x001fe200078e00ff */
[----:B------:R-:W-:-:S02]  /*04e0*/  IADD3 R100, R3, -0x126145ec, RZ ;  /* 0xed9eba1403647810 */ /* 0x000fc40007ffe0ff */
[----:B------:R-:W-:Y:S02]  /*04f0*/  IADD3 R101, R3, -0x56f99767, RZ ;  /* 0xa906689903657810 */ /* 0x000fe40007ffe0ff */
[----:B------:R-:W-:Y:S02]  /*0500*/  LOP3.LUT R73, R69, R70, R93, 0x96, !PT ;  /* 0x0000004645497212 */ /* 0x000fe400078e965d */
[----:B------:R-:W-:Y:S02]  /*0510*/  LOP3.LUT R70, R75, R94, R72, 0x96, !PT ;  /* 0x0000005e4b467212 */ /* 0x000fe400078e9648 */
[C---:B------:R-:W-:Y:S01]  /*0520*/  IADD3 R102, R2.reuse, 0x1715609d, RZ ;  /* 0x1715609d02667810 */ /* 0x040fe20007ffe0ff */
[----:B------:R-:W-:Y:S01]  /*0530*/  IMAD.WIDE.U32 R72, R73, -0x326172a9, RZ ;  /* 0xcd9e8d5749487825 */ /* 0x000fe200078e00ff */
[----:B------:R-:W-:Y:S02]  /*0540*/  IADD3 R103, R2, -0x4ab325aa, RZ ;  /* 0xb54cda5602677810 */ /* 0x000fe40007ffe0ff */
[----:B------:R-:W-:Y:S01]  /*0550*/  IADD3 R104, R3, 0x646e171e, RZ ;  /* 0x646e171e03687810 */ /* 0x000fe20007ffe0ff */
[----:B------:R-:W-:Y:S01]  /*0560*/  IMAD.WIDE.U32 R70, R70, -0x2daee0ad, RZ ;  /* 0xd2511f5346467825 */ /* 0x000fe200078e00ff */
[----:B------:R-:W-:-:S02]  /*0570*/  LOP3.LUT R69, R73, R74, R95, 0x96, !PT ;  /* 0x0000004a49457212 */ /* 0x000fc400078e965f */
[----:B------:R-:W-:Y:S02]  /*0580*/  IADD3 R105, R3, 0x1fd5c5a3, RZ ;  /* 0x1fd5c5a303697810 */ /* 0x000fe40007ffe0ff */
[----:B------:R-:W-:Y:S01]  /*0590*/  LOP3.LUT R74, R71, R68, R96, 0x96, !PT ;  /* 0x00000044474a7212 */ /* 0x000fe200078e9660 */
[----:B------:R-:W-:Y:S01]  /*05a0*/  IMAD.WIDE.U32 R68, R69, -0x2daee0ad, RZ ;  /* 0xd2511f5345447825 */ /* 0x000fe200078e00ff */
[C---:B------:R-:W-:Y:S02]  /*05b0*/  IADD3 R106, R2.reuse, 0x5384540f, RZ ;  /* 0x5384540f026a7810 */ /* 0x040fe40007ffe0ff */
[----:B------:R-:W-:Y:S01]  /*05c0*/  IADD3 R107, R2, -0xe443238, RZ ;  /* 0xf1bbcdc8026b7810 */ /* 0x000fe20007ffe0ff */
[----:B------:R-:W-:Y:S01]  /*05d0*/  IMAD.WIDE.U32 R74, R74, -0x326172a9, RZ ;  /* 0xcd9e8d574a4a7825 */ /* 0x000fe200078e00ff */
[----:B------:R-:W-:Y:S02]  /*05e0*/  LOP3.LUT R73, R69, R70, R97, 0x96, !PT ;  /* 0x0000004645497212 */ /* 0x000fe400078e9661 */
[----:B------:R-:W-:-:S02]  /*05f0*/  IADD3 R108, R3, -0x24c28bd8, RZ ;  /* 0xdb3d7428036c7810 */ /* 0x000fc40007ffe0ff */
[----:B------:R-:W-:Y:S01]  /*0600*/  LOP3.LUT R70, R75, R72, R98, 0x96, !PT ;  /* 0x000000484b467212 */ /* 0x000fe200078e9662 */
[----:B------:R-:W-:Y:S01]  /*0610*/  IMAD.WIDE.U32 R72, R73, -0x326172a9, RZ ;  /* 0xcd9e8d5749487825 */ /* 0x000fe200078e00ff */
[----:B------:R-:W-:Y:S02]  /*0620*/  IADD3 R109, R3, -0x695add53, RZ ;  /* 0x96a522ad036d7810 */ /* 0x000fe40007ffe0ff */
[----:B------:R-:W-:Y:S01]  /*0630*/  IADD3 R110, R2, -0x700cb87f, RZ ;  /* 0x8ff34781026e7810 */ /* 0x000fe20007ffe0ff */
[----:B------:R-:W-:Y:S01]  /*0640*/  IMAD.WIDE.U32 R70, R70, -0x2daee0ad, RZ ;  /* 0xd2511f5346467825 */ /* 0x000fe200078e00ff */
[----:B------:R-:W-:Y:S02]  /*0650*/  LOP3.LUT R69, R73, R74, R99, 0x96, !PT ;  /* 0x0000004a49457212 */ /* 0x000fe400078e9663 */
[----:B------:R-:W-:Y:S02]  /*0660*/  LOP3.LUT R151, R151, 0x3, RZ, 0xc0, !PT ;  /* 0x0000000397977812 */ /* 0x000fe400078ec0ff */
        /* <DEDUP_REMOVED lines=13> */
[----:B------:R-:W-:-:S04]  /*0740*/  IMAD.HI.U32 R70, R71, -0x326172a9, RZ ;  /* 0xcd9e8d5747467827 */ /* 0x000fc800078e00ff */
[----:B------:R-:W-:Y:S01]  /*0750*/  IMAD.HI.U32 R69, R72, -0x2daee0ad, RZ ;  /* 0xd2511f5348457827 */ /* 0x000fe200078e00ff */
[----:B------:R-:W-:-:S04]  /*0760*/  LOP3.LUT R70, R70, R74, R107, 0x96, !PT ;  /* 0x0000004a46467212 */ /* 0x000fc800078e966b */
[----:B------:R-:W-:Y:S01]  /*0770*/  LOP3.LUT R126, R69, R68, R108, 0x96, !PT ;  /* 0x00000044457e7212 */ /* 0x000fe200078e966c */
[----:B------:R-:W-:Y:S02]  /*0780*/  IMAD R69, R71, -0x326172a9, RZ ;  /* 0xcd9e8d5747457824 */ /* 0x000fe400078e02ff */
[----:B------:R-:W-:Y:S02]  /*0790*/  IMAD R68, R72, -0x2daee0ad, RZ ;  /* 0xd2511f5348447824 */ /* 0x000fe400078e02ff */
[----:B------:R-:W-:-:S04]  /*07a0*/  IMAD.HI.U32 R125, R70, -0x2daee0ad, RZ ;  /* 0xd2511f53467d7827 */ /* 0x000fc800078e00ff */
[----:B------:R-:W-:Y:S01]  /*07b0*/  IMAD.HI.U32 R124, R126, -0x326172a9, RZ ;  /* 0xcd9e8d577e7c7827 */ /* 0x000fe200078e00ff */
[----:B------:R-:W-:-:S03]  /*07c0*/  LOP3.LUT R125, R125, R68, R109, 0x96, !PT ;  /* 0x000000447d7d7212 */ /* 0x000fc600078e966d */
[----:B------:R-:W-:Y:S01]  /*07d0*/  IMAD R144, R70, -0x2daee0ad, RZ ;  /* 0xd2511f5346907824 */ /* 0x000fe200078e02ff */
[----:B------:R-:W-:Y:S01]  /*07e0*/  LOP3.LUT R124, R124, R69, R110, 0x96, !PT ;  /* 0x000000457c7c7212 */ /* 0x000fe200078e966e */
[----:B------:R-:W-:Y:S02]  /*07f0*/  IMAD R126, R126, -0x326172a9, RZ ;  /* 0xcd9e8d577e7e7824 */ /* 0x000fe400078e02ff */
.L_x_8092:
[----:B------:R-:W-:-:S04]  /*0800*/  IMAD.MOV.U32 R85, RZ, RZ, 0x4 ;  /* 0x00000004ff557424 */ /* 0x000fc800078e00ff */
[----:B------:R-:W-:-:S05]  /*0810*/  IMAD.WIDE R76, R92, R85, c[0x0][0x1d0] ;  /* 0x000074005c4c7625 */ /* 0x000fca00078e0255 */
[----:B------:R0:W2:Y:S01]  /*0820*/  LDG.E R86, [R76.64] ;  /* 0x000000044c567981 */ /* 0x0000a2000c1e1900 */
[----:B------:R-:W-:Y:S01]  /*0830*/  ISETP.NE.U32.AND P0, PT, RZ, c[0x0][0x180], PT ;  /* 0x00006000ff007a0c */ /* 0x000fe20003f05070 */
[----:B------:R-:W-:Y:S02]  /*0840*/  IMAD R78, R92, c[0x0][0x168], RZ ;  /* 0x00005a005c4e7a24 */ /* 0x000fe400078e02ff */
[----:B------:R-:W-:Y:S01]  /*0850*/  IMAD.MOV.U32 R82, RZ, RZ, RZ ;  /* 0x000000ffff527224 */ /* 0x000fe200078e00ff */
[----:B------:R-:W-:Y:S02]  /*0860*/  ISETP.NE.AND.EX P0, PT, RZ, c[0x0][0x184], PT, P0 ;  /* 0x00006100ff007a0c */ /* 0x000fe40003f05300 */
[----:B0-----:R-:W-:-:S11]  /*0870*/  LOP3.LUT R76, R0, 0xff, RZ, 0xc0, !PT ;  /* 0x000000ff004c7812 */ /* 0x001fd600078ec0ff */
[----:B------:R-:W-:Y:S02]  /*0880*/  @P0 MOV R84, 0x10 ;  /* 0x0000001000540802 */ /* 0x000fe40000000f00 */
        /* <DEDUP_REMOVED lines=8> */
[----:B------:R-:W-:Y:S01]  /*0910*/  @P1 IMAD.MOV.U32 R79, RZ, RZ, 0x10 ;  /* 0x00000010ff4f1424 */ /* 0x000fe200078e00ff */
        /* <DEDUP_REMOVED lines=17> */
.L_x_7760:
        /* <DEDUP_REMOVED lines=12> */
.L_x_7763:
[----:B------:R-:W-:Y:S02]  /*0af0*/  MOV R88, R126 ;  /* 0x0000007e00587202 */ /* 0x000fe40000000f00 */
.L_x_7764:
[----:B------:R-:W-:Y:S05]  /*0b00*/  BSYNC B1 ;  /* 0x0000000000017941 */ /* 0x000fea0003800000 */
.L_x_7762:
        /* <DEDUP_REMOVED lines=16> */
.L_x_7768:
[----:B------:R-:W-:Y:S05]  /*0c10*/  BSYNC B2 ;  /* 0x0000000000027941 */ /* 0x000fea0003800000 */
.L_x_7767:
        /* <DEDUP_REMOVED lines=42> */
.L_x_7766:
[----:B------:R-:W-:Y:S05]  /*0ec0*/  BSYNC B1 ;  /* 0x0000000000017941 */ /* 0x000fea0003800000 */
.L_x_7765:
        /* <DEDUP_REMOVED lines=11> */
.L_x_7761:
[----:B------:R-:W-:Y:S05]  /*0f80*/  BSYNC B0 ;  /* 0x0000000000007941 */ /* 0x000fea0003800000 */
.L_x_7759:
        /* <DEDUP_REMOVED lines=8> */
.L_x_7770:
        /* <DEDUP_REMOVED lines=12> */
.L_x_7773:
[----:B------:R-:W-:Y:S02]  /*10d0*/  MOV R90, R126 ;  /* 0x0000007e005a7202 */ /* 0x000fe40000000f00 */
.L_x_7774:
[----:B------:R-:W-:Y:S05]  /*10e0*/  BSYNC B1 ;  /* 0x0000000000017941 */ /* 0x000fea0003800000 */
.L_x_7772:
        /* <DEDUP_REMOVED lines=16> */
.L_x_7778:
[----:B------:R-:W-:Y:S05]  /*11f0*/  BSYNC B2 ;  /* 0x0000000000027941 */ /* 0x000fea0003800000 */
.L_x_7777:
        /* <DEDUP_REMOVED lines=34> */
[----:B------:R-:W-:-:S03]  /*1420*/  HFMA2.MMA R77, -RZ, RZ, 0, 0 ;  /* 0x00000000ff4d7435 */ /* 0x000fc600000001ff */
[----:B------:R-:W-:Y:S01]  /*1430*/  IMAD.WIDE.U32 R124, R124, -0x326172a9, RZ ;  /* 0xcd9e8d577c7c7825 */ /* 0x000fe200078e00ff */
[----:B------:R-:W-:-:S04]  /*1440*/  LOP3.LUT R126, R87, R76, R108, 0x96, !PT ;  /* 0x0000004c577e7212 */ /* 0x000fc800078e966c */
[----:B------:R-:W-:Y:S01]  /*1450*/  LOP3.LUT R144, R125, R78, R107, 0x96, !PT ;  /* 0x0000004e7d907212 */ /* 0x000fe200078e966b */
[----:B------:R-:W-:-:S04]  /*1460*/  IMAD.WIDE.U32 R126, R126, -0x326172a9, RZ ;  /* 0xcd9e8d577e7e7825 */ /* 0x000fc800078e00ff */
[----:B------:R-:W-:Y:S01]  /*1470*/  IMAD.WIDE.U32 R144, R144, -0x2daee0ad, RZ ;  /* 0xd2511f5390907825 */ /* 0x000fe200078e00ff */
[----:B------:R-:W-:-:S04]  /*1480*/  LOP3.LUT R124, R127, R124, R110, 0x96, !PT ;  /* 0x0000007c7f7c7212 */ /* 0x000fc800078e966e */
[----:B------:R-:W-:Y:S02]  /*1490*/  LOP3.LUT R125, R145, R86, R109, 0x96, !PT ;  /* 0x00000056917d7212 */ /* 0x000fe400078e966d */
.L_x_7776:
[----:B------:R-:W-:Y:S05]  /*14a0*/  BSYNC B1 ;  /* 0x0000000000017941 */ /* 0x000fea0003800000 */
.L_x_7775:
        /* <DEDUP_REMOVED lines=11> */
.L_x_7771:
[----:B------:R-:W-:Y:S05]  /*1560*/  BSYNC B0 ;  /* 0x0000000000007941 */ /* 0x000fea0003800000 */
.L_x_7769:
        /* <DEDUP_REMOVED lines=8> */
.L_x_7780:
        /* <DEDUP_REMOVED lines=12> */
.L_x_7783:
[----:B------:R-:W-:Y:S02]  /*16b0*/  MOV R90, R126 ;  /* 0x0000007e005a7202 */ /* 0x000fe40000000f00 */
.L_x_7784:
[----:B------:R-:W-:Y:S05]  /*16c0*/  BSYNC B1 ;  /* 0x0000000000017941 */ /* 0x000fea0003800000 */
.L_x_7782:
        /* <DEDUP_REMOVED lines=16> */
.L_x_7788:
[----:B------:R-:W-:Y:S05]  /*17d0*/  BSYNC B2 ;  /* 0x0000000000027941 */ /* 0x000fea0003800000 */
.L_x_7787:
        /* <DEDUP_REMOVED lines=42> */
.L_x_7786:
[----:B------:R-:W-:Y:S05]  /*1a80*/  BSYNC B1 ;  /* 0x0000000000017941 */ /* 0x000fea0003800000 */
.L_x_7785:
        /* <DEDUP_REMOVED lines=11> */
.L_x_7781:
[----:B------:R-:W-:Y:S05]  /*1b40*/  BSYNC B0 ;  /* 0x0000000000007941 */ /* 0x000fea0003800000 */
.L_x_7779:
        /* <DEDUP_REMOVED lines=8> */
.L_x_7790:
        /* <DEDUP_REMOVED lines=12> */
.L_x_7793:
[----:B------:R-:W-:Y:S02]  /*1c90*/  MOV R120, R126 ;  /* 0x0000007e00787202 */ /* 0x000fe40000000f00 */
.L_x_7794:
[----:B------:R-:W-:Y:S05]  /*1ca0*/  BSYNC B1 ;  /* 0x0000000000017941 */ /* 0x000fea0003800000 */
.L_x_7792:
        /* <DEDUP_REMOVED lines=16> */
.L_x_7798:
[----:B------:R-:W-:Y:S05]  /*1db0*/  BSYNC B2 ;  /* 0x0000000000027941 */ /* 0x000fea0003800000 */
.L_x_7797:
        /* <DEDUP_REMOVED lines=42> */
.L_x_7796:
[----:B------:R-:W-:Y:S05]  /*2060*/  BSYNC B1 ;  /* 0x0000000000017941 */ /* 0x000fea0003800000 */
.L_x_7795:
        /* <DEDUP_REMOVED lines=12> */
.L_x_7791:
[----:B------:R-:W-:Y:S05]  /*2130*/  BSYNC B0 ;  /* 0x0000000000007941 */ /* 0x000fea0003800000 */
.L_x_7789:
        /* <DEDUP_REMOVED lines=8> */
.L_x_7800:
        /* <DEDUP_REMOVED lines=12> */
.L_x_7803:
[----:B------:R-:W-:Y:S02]  /*2280*/  MOV R121, R126 ;  /* 0x0000007e00797202 */ /* 0x000fe40000000f00 */
.L_x_7804:
[----:B------:R-:W-:Y:S05]  /*2290*/  BSYNC B1 ;  /* 0x0000000000017941 */ /* 0x000fea0003800000 */
.L_x_7802:
        /* <DEDUP_REMOVED lines=16> */
.L_x_7808:
[----:B------:R-:W-:Y:S05]  /*23a0*/  BSYNC B2 ;  /* 0x0000000000027941 */ /* 0x000fea0003800000 */
.L_x_7807:
        /* <DEDUP_REMOVED lines=42> */
.L_x_7806:
[----:B------:R-:W-:Y:S05]  /*2650*/  BSYNC B1 ;  /* 0x0000000000017941 */ /* 0x000fea0003800000 */
.L_x_7805:
        /* <DEDUP_REMOVED lines=12> */
.L_x_7801:
[----:B------:R-:W-:Y:S05]  /*2720*/  BSYNC B0 ;  /* 0x0000000000007941 */ /* 0x000fea0003800000 */
.L_x_7799:
        /* <DEDUP_REMOVED lines=8> */
.L_x_7810:
        /* <DEDUP_REMOVED lines=12> */
.L_x_7813:
[----:B------:R-:W-:Y:S02]  /*2870*/  MOV R122, R126 ;  /* 0x0000007e007a7202 */ /* 0x000fe40000000f00 */
.L_x_7814:
[----:B------:R-:W-:Y:S05]  /*2880*/  BSYNC B1 ;  /* 0x0000000000017941 */ /* 0x000fea0003800000 */
.L_x_7812:
        /* <DEDUP_REMOVED lines=16> */
.L_x_7818:
[----:B------:R-:W-:Y:S05]  /*2990*/  BSYNC B2 ;  /* 0x0000000000027941 */ /* 0x000fea0003800000 */
.L_x_7817:
        /* <DEDUP_REMOVED lines=42> */
.L_x_7816:
[----:B------:R-:W-:Y:S05]  /*2c40*/  BSYNC B1 ;  /* 0x0000000000017941 */ /* 0x000fea0003800000 */
.L_x_7815:
        /* <DEDUP_REMOVED lines=12> */
.L_x_7811:
[----:B------:R-:W-:Y:S05]  /*2d10*/  BSYNC B0 ;  /* 0x0000000000007941 */ /* 0x000fea0003800000 */
.L_x_7809:
        /* <DEDUP_REMOVED lines=8> */
.L_x_7820:
        /* <DEDUP_REMOVED lines=12> */
.L_x_7823:
[----:B------:R-:W-:Y:S02]  /*2e60*/  MOV R116, R126 ;  /* 0x0000007e00747202 */ /* 0x000fe40000000f00 */
.L_x_7824:
[----:B------:R-:W-:Y:S05]  /*2e70*/  BSYNC B1 ;  /* 0x0000000000017941 */ /* 0x000fea0003800000 */
.L_x_7822:
        /* <DEDUP_REMOVED lines=16> */
.L_x_7828:
[----:B------:R-:W-:Y:S05]  /*2f80*/  BSYNC B2 ;  /* 0x0000000000027941 */ /* 0x000fea0003800000 */
.L_x_7827:
        /* <DEDUP_REMOVED lines=42> */
.L_x_7826:
[----:B------:R-:W-:Y:S05]  /*3230*/  BSYNC B1 ;  /* 0x0000000000017941 */ /* 0x000fea0003800000 */
.L_x_7825:
        /* <DEDUP_REMOVED lines=12> */
.L_x_7821:
[----:B------:R-:W-:Y:S05]  /*3300*/  BSYNC B0 ;  /* 0x0000000000007941 */ /* 0x000fea0003800000 */
.L_x_7819:
        /* <DEDUP_REMOVED lines=8> */
.L_x_7830:
        /* <DEDUP_REMOVED lines=12> */
.L_x_7833:
[----:B------:R-:W-:Y:S02]  /*3450*/  MOV R117, R126 ;  /* 0x0000007e00757202 */ /* 0x000fe40000000f00 */
.L_x_7834:
[----:B------:R-:W-:Y:S05]  /*3460*/  BSYNC B1 ;  /* 0x0000000000017941 */ /* 0x000fea0003800000 */
.L_x_7832:
        /* <DEDUP_REMOVED lines=16> */
.L_x_7838:
[----:B------:R-:W-:Y:S05]  /*3570*/  BSYNC B2 ;  /* 0x0000000000027941 */ /* 0x000fea0003800000 */
.L_x_7837:
        /* <DEDUP_REMOVED lines=42> */
.L_x_7836:
[----:B------:R-:W-:Y:S05]  /*3820*/  BSYNC B1 ;  /* 0x0000000000017941 */ /* 0x000fea0003800000 */
.L_x_7835:
        /* <DEDUP_REMOVED lines=12> */
.L_x_7831:
[----:B------:R-:W-:Y:S05]  /*38f0*/  BSYNC B0 ;  /* 0x0000000000007941 */ /* 0x000fea0003800000 */
.L_x_7829:
[----:B------:R-:W-:Y:S01]  /*3900*/  IMAD.MOV.U32 R128, RZ, RZ, 0x10 ;  /* 0x00000010ff807424 */ /* 0x000fe200078e00ff */
[----:B------:R-:W-:Y:S01]  /*3910*/  F2FP.BF16.PACK_AB R79, R91, R90 ;  /* 0x0000005a5b4f723e */ /* 0x000fe200000010ff */
[----:B------:R-:W-:Y:S01]  /*3920*/  BSSY B0, `(.L_x_7839) ;  /* 0x000001f000007945 */ /* 0x000fe20003800000 */
[----:B------:R-:W-:Y:S01]  /*3930*/  F2FP.BF16.PACK_AB R78, R89, R88 ;  /* 0x00000058594e723e */ /* 0x000fe200000010ff */
[----:B------:R-:W-:Y:S01]  /*3940*/  IMAD.WIDE.U32 R132, R83, R128, c[0x0][0x188] ;  /* 0x0000620053847625 */ /* 0x000fe200078e0080 */
        /* <DEDUP_REMOVED lines=28> */
.L_x_7840:
[----:B------:R-:W-:Y:S05]  /*3b10*/  BSYNC B0 ;  /* 0x0000000000007941 */ /* 0x000fea0003800000 */
.L_x_7839:
[----:B-----5:R1:W5:Y:S04]  /*3b20*/  @P1 LDG.E.128 R72, [R134.64] ;  /* 0x0000000486481981 */ /* 0x020368000c1e1d00 */
[----:B------:R1:W5:Y:S01]  /*3b30*/  @P0 LDG.E.128 R68, [R138.64] ;  /* 0x000000048a440981 */ /* 0x000362000c1e1d00 */
[----:B------:R-:W-:Y:S01]  /*3b40*/  BSSY B0, `(.L_x_7841) ;  /* 0x000005f000007945 */ /* 0x000fe20003800000 */
[----:B------:R-:W-:Y:S05]  /*3b50*/  @P2 BRA `(.L_x_7842) ;  /* 0x0000006000002947 */ /* 0x000fea0003800000 */
[----:B------:R-:W-:Y:S02]  /*3b60*/  IMAD.MOV.U32 R129, RZ, RZ, RZ ;  /* 0x000000ffff817224 */ /* 0x000fe400078e00ff */
[----:B0-----:R-:W-:Y:S01]  /*3b70*/  IMAD.MOV.U32 R76, RZ, RZ, R130 ;  /* 0x000000ffff4c7224 */ /* 0x001fe200078e0082 */
[----:B------:R-:W-:Y:S05]  /*3b80*/  @!P0 BRA `(.L_x_7843) ;  /* 0x000005a000008947 */ /* 0x000fea0003800000 */
[----:B------:R-:W-:Y:S01]  /*3b90*/  IMAD.MOV.U32 R76, RZ, RZ, R130 ;  /* 0x000000ffff4c7224 */ /* 0x000fe200078e0082 */
[----:B-----5:R-:W-:Y:S01]  /*3ba0*/  PRMT R129, RZ, 0x5410, R68 ;  /* 0x00005410ff817816 */ /* 0x020fe20000000044 */
[----:B------:R-:W-:Y:S05]  /*3bb0*/  BRA `(.L_x_7843) ;  /* 0x0000057000007947 */ /* 0x000fea0003800000 */
.L_x_7842:
        /* <DEDUP_REMOVED lines=12> */
.L_x_7845:
[----:B------:R-:W-:Y:S02]  /*3c80*/  IMAD.MOV.U32 R123, RZ, RZ, R126 ;  /* 0x000000ffff7b7224 */ /* 0x000fe400078e007e */
.L_x_7846:
[----:B------:R-:W-:Y:S05]  /*3c90*/  BSYNC B1 ;  /* 0x0000000000017941 */ /* 0x000fea0003800000 */
.L_x_7844:
        /* <DEDUP_REMOVED lines=16> */
.L_x_7850:
[----:B------:R-:W-:Y:S05]  /*3da0*/  BSYNC B2 ;  /* 0x0000000000027941 */ /* 0x000fea0003800000 */
.L_x_7849:
        /* <DEDUP_REMOVED lines=43> */
.L_x_7848:
[----:B------:R-:W-:Y:S05]  /*4060*/  BSYNC B1 ;  /* 0x0000000000017941 */ /* 0x000fea0003800000 */
.L_x_7847:
        /* <DEDUP_REMOVED lines=12> */
.L_x_7843:
[----:B------:R-:W-:Y:S05]  /*4130*/  BSYNC B0 ;  /* 0x0000000000007941 */ /* 0x000fea0003800000 */
.L_x_7841:
        /* <DEDUP_REMOVED lines=8> */
.L_x_7852:
        /* <DEDUP_REMOVED lines=12> */
.L_x_7855:
[----:B------:R-:W-:Y:S02]  /*4280*/  MOV R118, R126 ;  /* 0x0000007e00767202 */ /* 0x000fe40000000f00 */
.L_x_7856:
[----:B------:R-:W-:Y:S05]  /*4290*/  BSYNC B1 ;  /* 0x0000000000017941 */ /* 0x000fea0003800000 */
.L_x_7854:
        /* <DEDUP_REMOVED lines=16> */
.L_x_7860:
[----:B------:R-:W-:Y:S05]  /*43a0*/  BSYNC B2 ;  /* 0x0000000000027941 */ /* 0x000fea0003800000 */
.L_x_7859:
        /* <DEDUP_REMOVED lines=43> */
.L_x_7858:
[----:B------:R-:W-:Y:S05]  /*4660*/  BSYNC B1 ;  /* 0x0000000000017941 */ /* 0x000fea0003800000 */
.L_x_7857:
        /* <DEDUP_REMOVED lines=12> */
.L_x_7853:
[----:B------:R-:W-:Y:S05]  /*4730*/  BSYNC B0 ;  /* 0x0000000000007941 */ /* 0x000fea0003800000 */
.L_x_7851:
        /* <DEDUP_REMOVED lines=8> */
.L_x_7862:
        /* <DEDUP_REMOVED lines=12> */
.L_x_7865:
[----:B------:R-:W-:Y:S02]  /*4880*/  IMAD.MOV.U32 R119, RZ, RZ, R126 ;  /* 0x000000ffff777224 */ /* 0x000fe400078e007e */
.L_x_7866:
[----:B------:R-:W-:Y:S05]  /*4890*/  BSYNC B1 ;  /* 0x0000000000017941 */ /* 0x000fea0003800000 */
.L_x_7864:
        /* <DEDUP_REMOVED lines=16> */
.L_x_7870:
[----:B------:R-:W-:Y:S05]  /*49a0*/  BSYNC B2 ;  /* 0x0000000000027941 */ /* 0x000fea0003800000 */
.L_x_7869:
        /* <DEDUP_REMOVED lines=43> */
.L_x_7868:
[----:B------:R-:W-:Y:S05]  /*4c60*/  BSYNC B1 ;  /* 0x0000000000017941 */ /* 0x000fea0003800000 */
.L_x_7867:
        /* <DEDUP_REMOVED lines=12> */
.L_x_7863:
[----:B------:R-:W-:Y:S05]  /*4d30*/  BSYNC B0 ;  /* 0x0000000000007941 */ /* 0x000fea0003800000 */
.L_x_7861:
        /* <DEDUP_REMOVED lines=8> */
.L_x_7872:
        /* <DEDUP_REMOVED lines=12> */
.L_x_7875:
[----:B------:R-:W-:Y:S02]  /*4e80*/  IMAD.MOV.U32 R120, RZ, RZ, R126 ;  /* 0x000000ffff787224 */ /* 0x000fe400078e007e */
.L_x_7876:
[----:B------:R-:W-:Y:S05]  /*4e90*/  BSYNC B1 ;  /* 0x0000000000017941 */ /* 0x000fea0003800000 */
.L_x_7874:
        /* <DEDUP_REMOVED lines=16> */
.L_x_7880:
[----:B------:R-:W-:Y:S05]  /*4fa0*/  BSYNC B2 ;  /* 0x0000000000027941 */ /* 0x000fea0003800000 */
.L_x_7879:
        /* <DEDUP_REMOVED lines=43> */
.L_x_7878:
[----:B------:R-:W-:Y:S05]  /*5260*/  BSYNC B1 ;  /* 0x0000000000017941 */ /* 0x000fea0003800000 */
.L_x_7877:
        /* <DEDUP_REMOVED lines=12> */
.L_x_7873:
[----:B------:R-:W-:Y:S05]  /*5330*/  BSYNC B0 ;  /* 0x0000000000007941 */ /* 0x000fea0003800000 */
.L_x_7871:
        /* <DEDUP_REMOVED lines=8> */
.L_x_7882:
        /* <DEDUP_REMOVED lines=12> */
.L_x_7885:
[----:B------:R-:W-:Y:S02]  /*5480*/  IMAD.MOV.U32 R121, RZ, RZ, R126 ;  /* 0x000000ffff797224 */ /* 0x000fe400078e007e */
.L_x_7886:
[----:B------:R-:W-:Y:S05]  /*5490*/  BSYNC B1 ;  /* 0x0000000000017941 */ /* 0x000fea0003800000 */
.L_x_7884:
        /* <DEDUP_REMOVED lines=16> */
.L_x_7890:
[----:B------:R-:W-:Y:S05]  /*55a0*/  BSYNC B2 ;  /* 0x0000000000027941 */ /* 0x000fea0003800000 */
.L_x_7889:
        /* <DEDUP_REMOVED lines=43> */
.L_x_7888:
[----:B------:R-:W-:Y:S05]  /*5860*/  BSYNC B1 ;  /* 0x0000000000017941 */ /* 0x000fea0003800000 */
.L_x_7887:
        /* <DEDUP_REMOVED lines=12> */
.L_x_7883:
[----:B------:R-:W-:Y:S05]  /*5930*/  BSYNC B0 ;  /* 0x0000000000007941 */ /* 0x000fea0003800000 */
.L_x_7881:
        /* <DEDUP_REMOVED lines=8> */
.L_x_7892:
        /* <DEDUP_REMOVED lines=12> */
.L_x_7895:
[----:B------:R-:W-:Y:S02]  /*5a80*/  MOV R122, R126 ;  /* 0x0000007e007a7202 */ /* 0x000fe40000000f00 */
.L_x_7896:
[----:B------:R-:W-:Y:S05]  /*5a90*/  BSYNC B1 ;  /* 0x0000000000017941 */ /* 0x000fea0003800000 */
.L_x_7894:
        /* <DEDUP_REMOVED lines=16> */
.L_x_7900:
[----:B------:R-:W-:Y:S05]  /*5ba0*/  BSYNC B2 ;  /* 0x0000000000027941 */ /* 0x000fea0003800000 */
.L_x_7899:
        /* <DEDUP_REMOVED lines=43> */
.L_x_7898:
[----:B------:R-:W-:Y:S05]  /*5e60*/  BSYNC B1 ;  /* 0x0000000000017941 */ /* 0x000fea0003800000 */
.L_x_7897:
        /* <DEDUP_REMOVED lines=12> */
.L_x_7893:
[----:B------:R-:W-:Y:S05]  /*5f30*/  BSYNC B0 ;  /* 0x0000000000007941 */ /* 0x000fea0003800000 */
.L_x_7891:
        /* <DEDUP_REMOVED lines=8> */
.L_x_7902:
        /* <DEDUP_REMOVED lines=12> */
.L_x_7905:
[----:B------:R-:W-:Y:S02]  /*6080*/  IMAD.MOV.U32 R116, RZ, RZ, R126 ;  /* 0x000000ffff747224 */ /* 0x000fe400078e007e */
.L_x_7906:
[----:B------:R-:W-:Y:S05]  /*6090*/  BSYNC B1 ;  /* 0x0000000000017941 */ /* 0x000fea0003800000 */
.L_x_7904:
        /* <DEDUP_REMOVED lines=16> */
.L_x_7910:
[----:B------:R-:W-:Y:S05]  /*61a0*/  BSYNC B2 ;  /* 0x0000000000027941 */ /* 0x000fea0003800000 */
.L_x_7909:
        /* <DEDUP_REMOVED lines=43> */
.L_x_7908:
[----:B------:R-:W-:Y:S05]  /*6460*/  BSYNC B1 ;  /* 0x0000000000017941 */ /* 0x000fea0003800000 */
.L_x_7907:
        /* <DEDUP_REMOVED lines=12> */
.L_x_7903:
[----:B------:R-:W-:Y:S05]  /*6530*/  BSYNC B0 ;  /* 0x0000000000007941 */ /* 0x000fea0003800000 */
.L_x_7901:
        /* <DEDUP_REMOVED lines=8> */
.L_x_7912:
        /* <DEDUP_REMOVED lines=12> */
.L_x_7915:
[----:B------:R-:W-:Y:S02]  /*6680*/  IMAD.MOV.U32 R117, RZ, RZ, R126 ;  /* 0x000000ffff757224 */ /* 0x000fe400078e007e */
.L_x_7916:
[----:B------:R-:W-:Y:S05]  /*6690*/  BSYNC B1 ;  /* 0x0000000000017941 */ /* 0x000fea0003800000 */
.L_x_7914:
        /* <DEDUP_REMOVED lines=16> */
.L_x_7920:
[----:B------:R-:W-:Y:S05]  /*67a0*/  BSYNC B2 ;  /* 0x0000000000027941 */ /* 0x000fea0003800000 */
.L_x_7919:
        /* <DEDUP_REMOVED lines=43> */
.L_x_7918:
[----:B------:R-:W-:Y:S05]  /*6a60*/  BSYNC B1 ;  /* 0x0000000000017941 */ /* 0x000fea0003800000 */
.L_x_7917:
        /* <DEDUP_REMOVED lines=12> */
.L_x_7913:
[----:B------:R-:W-:Y:S05]  /*6b30*/  BSYNC B0 ;  /* 0x0000000000007941 */ /* 0x000fea0003800000 */
.L_x_7911:
        /* <DEDUP_REMOVED lines=25> */
[----:B------:R-:W-:-:S03]  /*6cd0*/  LOP3.LUT R145, R79, R145, R77, 0xfe, !PT ;  /* 0x000000914f917212 */ /* 0x000fc600078efe4d */
[----:B------:R-:W-:Y:S01]  /*6ce0*/  IMAD.MOV.U32 R146, RZ, RZ, 0x8 ;  /* 0x00000008ff927424 */ /* 0x000fe200078e00ff */
[----:B------:R-:W-:Y:S02]  /*6cf0*/  LOP3.LUT R78, R140, R76, R78, 0xfe, !PT ;  /* 0x0000004c8c4e7212 */ /* 0x000fe400078efe4e */
[----:B------:R-:W-:Y:S01]  /*6d00*/  LOP3.LUT R79, R145, R141, RZ, 0xfc, !PT ;  /* 0x0000008d914f7212 */ /* 0x000fe200078efcff */
[----:B------:R-:W-:Y:S01]  /*6d10*/  IMAD.WIDE.U32 R76, R127, R146, c[0x0][0x190] ;  /* 0x000064007f4c7625 */ /* 0x000fe200078e0092 */
[----:B------:R-:W-:-:S05]  /*6d20*/  LOP3.LUT R78, R78, 0xff, R123, 0xf8, !PT ;  /* 0x000000ff4e4e7812 */ /* 0x000fca00078ef87b */
[----:B------:R0:W-:Y:S02]  /*6d30*/  STG.E.64 [R76.64], R78 ;  /* 0x0000004e4c007986 */ /* 0x0001e4000c101b04 */
.L_x_7922:
[----:B------:R-:W-:Y:S05]  /*6d40*/  BSYNC B0 ;  /* 0x0000000000007941 */ /* 0x000fea0003800000 */
.L_x_7921:
        /* <DEDUP_REMOVED lines=10> */
.L_x_7924:
        /* <DEDUP_REMOVED lines=12> */
.L_x_7927:
[----:B------:R-:W-:Y:S02]  /*6eb0*/  IMAD.MOV.U32 R123, RZ, RZ, R126 ;  /* 0x000000ffff7b7224 */ /* 0x000fe400078e007e */
.L_x_7928:
[----:B------:R-:W-:Y:S05]  /*6ec0*/  BSYNC B1 ;  /* 0x0000000000017941 */ /* 0x000fea0003800000 */
.L_x_7926:
        /* <DEDUP_REMOVED lines=16> */
.L_x_7932:
[----:B------:R-:W-:Y:S05]  /*6fd0*/  BSYNC B2 ;  /* 0x0000000000027941 */ /* 0x000fea0003800000 */
.L_x_7931:
        /* <DEDUP_REMOVED lines=42> */
.L_x_7930:
[----:B------:R-:W-:Y:S05]  /*7280*/  BSYNC B1 ;  /* 0x0000000000017941 */ /* 0x000fea0003800000 */
.L_x_7929:
        /* <DEDUP_REMOVED lines=12> */
.L_x_7925:
[----:B------:R-:W-:Y:S05]  /*7350*/  BSYNC B0 ;  /* 0x0000000000007941 */ /* 0x000fea0003800000 */
.L_x_7923:
        /* <DEDUP_REMOVED lines=8> */
.L_x_7934:
        /* <DEDUP_REMOVED lines=12> */
.L_x_7937:
[----:B------:R-:W-:Y:S02]  /*74a0*/  IMAD.MOV.U32 R118, RZ, RZ, R126 ;  /* 0x000000ffff767224 */ /* 0x000fe400078e007e */
.L_x_7938:
[----:B------:R-:W-:Y:S05]  /*74b0*/  BSYNC B1 ;  /* 0x0000000000017941 */ /* 0x000fea0003800000 */
.L_x_7936:
        /* <DEDUP_REMOVED lines=16> */
.L_x_7942:
[----:B------:R-:W-:Y:S05]  /*75c0*/  BSYNC B2 ;  /* 0x0000000000027941 */ /* 0x000fea0003800000 */
.L_x_7941:
        /* <DEDUP_REMOVED lines=43> */
.L_x_7940:
[----:B------:R-:W-:Y:S05]  /*7880*/  BSYNC B1 ;  /* 0x0000000000017941 */ /* 0x000fea0003800000 */
.L_x_7939:
        /* <DEDUP_REMOVED lines=12> */
.L_x_7935:
[----:B------:R-:W-:Y:S05]  /*7950*/  BSYNC B0 ;  /* 0x0000000000007941 */ /* 0x000fea0003800000 */
.L_x_7933:
        /* <DEDUP_REMOVED lines=8> */
.L_x_7944:
        /* <DEDUP_REMOVED lines=12> */
.L_x_7947:
[----:B------:R-:W-:Y:S02]  /*7aa0*/  IMAD.MOV.U32 R119, RZ, RZ, R126 ;  /* 0x000000ffff777224 */ /* 0x000fe400078e007e */
.L_x_7948:
[----:B------:R-:W-:Y:S05]  /*7ab0*/  BSYNC B1 ;  /* 0x0000000000017941 */ /* 0x000fea0003800000 */
.L_x_7946:
        /* <DEDUP_REMOVED lines=16> */
.L_x_7952:
[----:B------:R-:W-:Y:S05]  /*7bc0*/  BSYNC B2 ;  /* 0x0000000000027941 */ /* 0x000fea0003800000 */
.L_x_7951:
        /* <DEDUP_REMOVED lines=43> */
.L_x_7950:
[----:B------:R-:W-:Y:S05]  /*7e80*/  BSYNC B1 ;  /* 0x0000000000017941 */ /* 0x000fea0003800000 */
.L_x_7949:
        /* <DEDUP_REMOVED lines=12> */
.L_x_7945:
[----:B------:R-:W-:Y:S05]  /*7f50*/  BSYNC B0 ;  /* 0x0000000000007941 */ /* 0x000fea0003800000 */
.L_x_7943:
        /* <DEDUP_REMOVED lines=8> */
.L_x_7954:
        /* <DEDUP_REMOVED lines=12> */
.L_x_7957:
[----:B------:R-:W-:Y:S02]  /*80a0*/  IMAD.MOV.U32 R120, RZ, RZ, R126 ;  /* 0x000000ffff787224 */ /* 0x000fe400078e007e */
.L_x_7958:
[----:B------:R-:W-:Y:S05]  /*80b0*/  BSYNC B1 ;  /* 0x0000000000017941 */ /* 0x000fea0003800000 */
.L_x_7956:
        /* <DEDUP_REMOVED lines=16> */
.L_x_7962:
[----:B------:R-:W-:Y:S05]  /*81c0*/  BSYNC B2 ;  /* 0x0000000000027941 */ /* 0x000fea0003800000 */
.L_x_7961:
        /* <DEDUP_REMOVED lines=43> */
.L_x_7960:
[----:B------:R-:W-:Y:S05]  /*8480*/  BSYNC B1 ;  /* 0x0000000000017941 */ /* 0x000fea0003800000 */
.L_x_7959:
        /* <DEDUP_REMOVED lines=12> */
.L_x_7955:
[----:B------:R-:W-:Y:S05]  /*8550*/  BSYNC B0 ;  /* 0x0000000000007941 */ /* 0x000fea0003800000 */
.L_x_7953:
        /* <DEDUP_REMOVED lines=8> */
.L_x_7964:
        /* <DEDUP_REMOVED lines=12> */
.L_x_7967:
[----:B------:R-:W-:Y:S02]  /*86a0*/  MOV R121, R126 ;  /* 0x0000007e00797202 */ /* 0x000fe40000000f00 */
.L_x_7968:
[----:B------:R-:W-:Y:S05]  /*86b0*/  BSYNC B1 ;  /* 0x0000000000017941 */ /* 0x000fea0003800000 */
.L_x_7966:
        /* <DEDUP_REMOVED lines=16> */
.L_x_7972:
[----:B------:R-:W-:Y:S05]  /*87c0*/  BSYNC B2 ;  /* 0x0000000000027941 */ /* 0x000fea0003800000 */
.L_x_7971:
        /* <DEDUP_REMOVED lines=41> */
[----:B------:R-:W-:Y:S01]  /*8a60*/  IMAD.MOV.U32 R76, RZ, RZ, RZ ;  /* 0x000000ffff4c7224 */ /* 0x000fe200078e00ff */
[----:B------:R-:W-:Y:S02]  /*8a70*/  LOP3.LUT R125, R145, R142, R109, 0x96, !PT ;  /* 0x0000008e917d7212 */ /* 0x000fe400078e966d */
.L_x_7970:
[----:B------:R-:W-:Y:S05]  /*8a80*/  BSYNC B1 ;  /* 0x0000000000017941 */ /* 0x000fea0003800000 */
.L_x_7969:
        /* <DEDUP_REMOVED lines=12> */
.L_x_7965:
[----:B------:R-:W-:Y:S05]  /*8b50*/  BSYNC B0 ;  /* 0x0000000000007941 */ /* 0x000fea0003800000 */
.L_x_7963:
        /* <DEDUP_REMOVED lines=8> */
.L_x_7974:
        /* <DEDUP_REMOVED lines=12> */
.L_x_7977:
[----:B------:R-:W-:Y:S02]  /*8ca0*/  IMAD.MOV.U32 R122, RZ, RZ, R126 ;  /* 0x000000ffff7a7224 */ /* 0x000fe400078e007e */
.L_x_7978:
[----:B------:R-:W-:Y:S05]  /*8cb0*/  BSYNC B1 ;  /* 0x0000000000017941 */ /* 0x000fea0003800000 */
.L_x_7976:
        /* <DEDUP_REMOVED lines=16> */
.L_x_7982:
[----:B------:R-:W-:Y:S05]  /*8dc0*/  BSYNC B2 ;  /* 0x0000000000027941 */ /* 0x000fea0003800000 */
.L_x_7981:
        /* <DEDUP_REMOVED lines=44> */
.L_x_7980:
[----:B------:R-:W-:Y:S05]  /*9090*/  BSYNC B1 ;  /* 0x0000000000017941 */ /* 0x000fea0003800000 */
.L_x_7979:
        /* <DEDUP_REMOVED lines=12> */
.L_x_7975:
[----:B------:R-:W-:Y:S05]  /*9160*/  BSYNC B0 ;  /* 0x0000000000007941 */ /* 0x000fea0003800000 */
.L_x_7973:
        /* <DEDUP_REMOVED lines=8> */
.L_x_7984:
        /* <DEDUP_REMOVED lines=12> */
.L_x_7987:
[----:B------:R-:W-:Y:S02]  /*92b0*/  IMAD.MOV.U32 R116, RZ, RZ, R126 ;  /* 0x000000ffff747224 */ /* 0x000fe400078e007e */
.L_x_7988:
[----:B------:R-:W-:Y:S05]  /*92c0*/  BSYNC B1 ;  /* 0x0000000000017941 */ /* 0x000fea0003800000 */
.L_x_7986:
        /* <DEDUP_REMOVED lines=16> */
.L_x_7992:
[----:B------:R-:W-:Y:S05]  /*93d0*/  BSYNC B2 ;  /* 0x0000000000027941 */ /* 0x000fea0003800000 */
.L_x_7991:
        /* <DEDUP_REMOVED lines=42> */
[----:B------:R-:W-:Y:S01]  /*9680*/  MOV R144, R76 ;  /* 0x0000004c00907202 */ /* 0x000fe20000000f00 */
[----:B------:R-:W-:Y:S02]  /*9690*/  IMAD.MOV.U32 R76, RZ, RZ, RZ ;  /* 0x000000ffff4c7224 */ /* 0x000fe400078e00ff */
.L_x_7990:
[----:B------:R-:W-:Y:S05]  /*96a0*/  BSYNC B1 ;  /* 0x0000000000017941 */ /* 0x000fea0003800000 */
.L_x_7989:
        /* <DEDUP_REMOVED lines=12> */
.L_x_7985:
[----:B------:R-:W-:Y:S05]  /*9770*/  BSYNC B0 ;  /* 0x0000000000007941 */ /* 0x000fea0003800000 */
.L_x_7983:
        /* <DEDUP_REMOVED lines=8> */
.L_x_7994:
        /* <DEDUP_REMOVED lines=12> */
.L_x_7997:
[----:B------:R-:W-:Y:S02]  /*98c0*/  IMAD.MOV.U32 R117, RZ, RZ, R126 ;  /* 0x000000ffff757224 */ /* 0x000fe400078e007e */
.L_x_7998:
[----:B------:R-:W-:Y:S05]  /*98d0*/  BSYNC B1 ;  /* 0x0000000000017941 */ /* 0x000fea0003800000 */
.L_x_7996:
        /* <DEDUP_REMOVED lines=16> */
.L_x_8002:
[----:B------:R-:W-:Y:S05]  /*99e0*/  BSYNC B2 ;  /* 0x0000000000027941 */ /* 0x000fea0003800000 */
.L_x_8001:
        /* <DEDUP_REMOVED lines=42> */
[----:B------:R-:W-:Y:S01]  /*9c90*/  LOP3.LUT R125, R77, R146, R109, 0x96, !PT ;  /* 0x000000924d7d7212 */ /* 0x000fe200078e966d */
[----:B------:R-:W-:Y:S02]  /*9ca0*/  IMAD.MOV.U32 R144, RZ, RZ, R76 ;  /* 0x000000ffff907224 */ /* 0x000fe400078e004c */
.L_x_8000:
[----:B------:R-:W-:Y:S05]  /*9cb0*/  BSYNC B1 ;  /* 0x0000000000017941 */ /* 0x000fea0003800000 */
.L_x_7999:
        /* <DEDUP_REMOVED lines=12> */
.L_x_7995:
[----:B------:R-:W-:Y:S05]  /*9d80*/  BSYNC B0 ;  /* 0x0000000000007941 */ /* 0x000fea0003800000 */
.L_x_7993:
        /* <DEDUP_REMOVED lines=19> */
[----:B------:R-:W-:Y:S01]  /*9ec0*/  LOP3.LUT R76, R76, 0xff00, R79, 0xf8, !PT ;  /* 0x0000ff004c4c7812 */ /* 0x000fe200078ef84f */
[----:B------:R-:W-:Y:S01]  /*9ed0*/  IMAD.WIDE.U32 R78, R78, 0x10000, RZ ;  /* 0x000100004e4e7825 */ /* 0x000fe200078e00ff */
[----:B------:R-:W-:Y:S02]  /*9ee0*/  LOP3.LUT R148, R118, 0xff, RZ, 0xc0, !PT ;  /* 0x000000ff76947812 */ /* 0x000fe400078ec0ff */
[----:B------:R-:W-:Y:S01]  /*9ef0*/  LOP3.LUT R155, R76, 0xff, R121, 0xf8, !PT ;  /* 0x000000ff4c9b7812 */ /* 0x000fe200078ef879 */
[----:B------:R-:W-:-:S04]  /*9f00*/  IMAD.WIDE.U32 R76, R77, 0x1000000, RZ ;  /* 0x010000004d4c7825 */ /* 0x000fc800078e00ff */
[----:B------:R-:W-:Y:S01]  /*9f10*/  IMAD.WIDE.U32 R148, R148, 0x100, RZ ;  /* 0x0000010094947825 */ /* 0x000fe200078e00ff */
[----:B------:R-:W-:-:S04]  /*9f20*/  LOP3.LUT R155, R79, R155, R77, 0xfe, !PT ;  /* 0x0000009b4f9b7212 */ /* 0x000fc800078efe4d */
[----:B------:R-:W-:Y:S01]  /*9f30*/  LOP3.LUT R76, R148, R76, R78, 0xfe, !PT ;  /* 0x0000004c944c7212 */ /* 0x000fe200078efe4e */
[----:B------:R-:W-:Y:S01]  /*9f40*/  IMAD.MOV.U32 R78, RZ, RZ, 0x8 ;  /* 0x00000008ff4e7424 */ /* 0x000fe200078e00ff */
[----:B------:R-:W-:Y:S02]  /*9f50*/  LOP3.LUT R149, R155, R149, RZ, 0xfc, !PT ;  /* 0x000000959b957212 */ /* 0x000fe400078efcff */
[----:B------:R-:W-:Y:S01]  /*9f60*/  LOP3.LUT R148, R76, 0xff, R123, 0xf8, !PT ;  /* 0x000000ff4c947812 */ /* 0x000fe200078ef87b */
[----:B------:R-:W-:-:S05]  /*9f70*/  IMAD.WIDE.U32 R76, R131, R78, c[0x0][0x190] ;  /* 0x00006400834c7625 */ /* 0x000fca00078e004e */
[----:B------:R0:W-:Y:S02]  /*9f80*/  STG.E.64 [R76.64], R148 ;  /* 0x000000944c007986 */ /* 0x0001e4000c101b04 */
.L_x_8004:
[----:B------:R-:W-:Y:S05]  /*9f90*/  BSYNC B0 ;  /* 0x0000000000007941 */ /* 0x000fea0003800000 */
.L_x_8003:
        /* <DEDUP_REMOVED lines=10> */
.L_x_8006:
        /* <DEDUP_REMOVED lines=12> */
.L_x_8009:
[----:B------:R-:W-:Y:S02]  /*a100*/  IMAD.MOV.U32 R123, RZ, RZ, R126 ;  /* 0x000000ffff7b7224 */ /* 0x000fe400078e007e */
.L_x_8010:
[----:B------:R-:W-:Y:S05]  /*a110*/  BSYNC B1 ;  /* 0x0000000000017941 */ /* 0x000fea0003800000 */
.L_x_8008:
        /* <DEDUP_REMOVED lines=16> */
.L_x_8014:
[----:B------:R-:W-:Y:S05]  /*a220*/  BSYNC B2 ;  /* 0x0000000000027941 */ /* 0x000fea0003800000 */
.L_x_8013:
        /* <DEDUP_REMOVED lines=44> */
.L_x_8012:
[----:B------:R-:W-:Y:S05]  /*a4f0*/  BSYNC B1 ;  /* 0x0000000000017941 */ /* 0x000fea0003800000 */
.L_x_8011:
        /* <DEDUP_REMOVED lines=12> */
.L_x_8007:
[----:B------:R-:W-:Y:S05]  /*a5c0*/  BSYNC B0 ;  /* 0x0000000000007941 */ /* 0x000fea0003800000 */
.L_x_8005:
        /* <DEDUP_REMOVED lines=8> */
.L_x_8016:
        /* <DEDUP_REMOVED lines=12> */
.L_x_8019:
[----:B------:R-:W-:Y:S02]  /*a710*/  IMAD.MOV.U32 R118, RZ, RZ, R126 ;  /* 0x000000ffff767224 */ /* 0x000fe400078e007e */
.L_x_8020:
[----:B------:R-:W-:Y:S05]  /*a720*/  BSYNC B1 ;  /* 0x0000000000017941 */ /* 0x000fea0003800000 */
.L_x_8018:
        /* <DEDUP_REMOVED lines=16> */
.L_x_8024:
[----:B------:R-:W-:Y:S05]  /*a830*/  BSYNC B2 ;  /* 0x0000000000027941 */ /* 0x000fea0003800000 */
.L_x_8023:
        /* <DEDUP_REMOVED lines=44> */
.L_x_8022:
[----:B------:R-:W-:Y:S05]  /*ab00*/  BSYNC B1 ;  /* 0x0000000000017941 */ /* 0x000fea0003800000 */
.L_x_8021:
        /* <DEDUP_REMOVED lines=12> */
.L_x_8017:
[----:B------:R-:W-:Y:S05]  /*abd0*/  BSYNC B0 ;  /* 0x0000000000007941 */ /* 0x000fea0003800000 */
.L_x_8015:
        /* <DEDUP_REMOVED lines=8> */
.L_x_8026:
        /* <DEDUP_REMOVED lines=12> */
.L_x_8029:
[----:B------:R-:W-:Y:S02]  /*ad20*/  IMAD.MOV.U32 R119, RZ, RZ, R126 ;  /* 0x000000ffff777224 */ /* 0x000fe400078e007e */
.L_x_8030:
[----:B------:R-:W-:Y:S05]  /*ad30*/  BSYNC B1 ;  /* 0x0000000000017941 */ /* 0x000fea0003800000 */
.L_x_8028:
        /* <DEDUP_REMOVED lines=16> */
.L_x_8034:
[----:B------:R-:W-:Y:S05]  /*ae40*/  BSYNC B2 ;  /* 0x0000000000027941 */ /* 0x000fea0003800000 */
.L_x_8033:
        /* <DEDUP_REMOVED lines=44> */
.L_x_8032:
[----:B------:R-:W-:Y:S05]  /*b110*/  BSYNC B1 ;  /* 0x0000000000017941 */ /* 0x000fea0003800000 */
.L_x_8031:
        /* <DEDUP_REMOVED lines=12> */
.L_x_8027:
[----:B------:R-:W-:Y:S05]  /*b1e0*/  BSYNC B0 ;  /* 0x0000000000007941 */ /* 0x000fea0003800000 */
.L_x_8025:
        /* <DEDUP_REMOVED lines=8> */
.L_x_8036:
        /* <DEDUP_REMOVED lines=12> */
.L_x_8039:
[----:B------:R-:W-:Y:S02]  /*b330*/  IMAD.MOV.U32 R120, RZ, RZ, R126 ;  /* 0x000000ffff787224 */ /* 0x000fe400078e007e */
.L_x_8040:
[----:B------:R-:W-:Y:S05]  /*b340*/  BSYNC B1 ;  /* 0x0000000000017941 */ /* 0x000fea0003800000 */
.L_x_8038:
        /* <DEDUP_REMOVED lines=16> */
.L_x_8044:
[----:B------:R-:W-:Y:S05]  /*b450*/  BSYNC B2 ;  /* 0x0000000000027941 */ /* 0x000fea0003800000 */
.L_x_8043:
        /* <DEDUP_REMOVED lines=44> */
.L_x_8042:
[----:B------:R-:W-:Y:S05]  /*b720*/  BSYNC B1 ;  /* 0x0000000000017941 */ /* 0x000fea0003800000 */
.L_x_8041:
        /* <DEDUP_REMOVED lines=12> */
.L_x_8037:
[----:B------:R-:W-:Y:S05]  /*b7f0*/  BSYNC B0 ;  /* 0x0000000000007941 */ /* 0x000fea0003800000 */
.L_x_8035:
        /* <DEDUP_REMOVED lines=8> */
.L_x_8046:
        /* <DEDUP_REMOVED lines=12> */
.L_x_8049:
[----:B------:R-:W-:Y:S02]  /*b940*/  IMAD.MOV.U32 R121, RZ, RZ, R126 ;  /* 0x000000ffff797224 */ /* 0x000fe400078e007e */
.L_x_8050:
[----:B------:R-:W-:Y:S05]  /*b950*/  BSYNC B1 ;  /* 0x0000000000017941 */ /* 0x000fea0003800000 */
.L_x_8048:
        /* <DEDUP_REMOVED lines=16> */
.L_x_8054:
[----:B------:R-:W-:Y:S05]  /*ba60*/  BSYNC B2 ;  /* 0x0000000000027941 */ /* 0x000fea0003800000 */
.L_x_8053:
        /* <DEDUP_REMOVED lines=44> */
.L_x_8052:
[----:B------:R-:W-:Y:S05]  /*bd30*/  BSYNC B1 ;  /* 0x0000000000017941 */ /* 0x000fea0003800000 */
.L_x_8051:
        /* <DEDUP_REMOVED lines=12> */
.L_x_8047:
[----:B------:R-:W-:Y:S05]  /*be00*/  BSYNC B0 ;  /* 0x0000000000007941 */ /* 0x000fea0003800000 */
.L_x_8045:
        /* <DEDUP_REMOVED lines=8> */
.L_x_8056:
        /* <DEDUP_REMOVED lines=12> */
.L_x_8059:
[----:B------:R-:W-:Y:S02]  /*bf50*/  IMAD.MOV.U32 R122, RZ, RZ, R126 ;  /* 0x000000ffff7a7224 */ /* 0x000fe400078e007e */
.L_x_8060:
[----:B------:R-:W-:Y:S05]  /*bf60*/  BSYNC B1 ;  /* 0x0000000000017941 */ /* 0x000fea0003800000 */
.L_x_8058:
        /* <DEDUP_REMOVED lines=16> */
.L_x_8064:
[----:B------:R-:W-:Y:S05]  /*c070*/  BSYNC B2 ;  /* 0x0000000000027941 */ /* 0x000fea0003800000 */
.L_x_8063:
        /* <DEDUP_REMOVED lines=44> */
.L_x_8062:
[----:B------:R-:W-:Y:S05]  /*c340*/  BSYNC B1 ;  /* 0x0000000000017941 */ /* 0x000fea0003800000 */
.L_x_8061:
        /* <DEDUP_REMOVED lines=8> */
[----:B-1----:R-:W-:Y:S02]  /*c3d0*/  FSEL R150, R78, RZ, !P3 ;  /* 0x000000ff4e967208 */ /* 0x002fe40005800000 */
[----:B------:R-:W-:-:S03]  /*c3e0*/  SEL R76, RZ, 0x1, P3 ;  /* 0x00000001ff4c7807 */ /* 0x000fc60001800000 */
[----:B------:R-:W-:Y:S01]  /*c3f0*/  @P0 FADD.FTZ R150, R79, R150 ;  /* 0x000000964f960221 */ /* 0x000fe20000010000 */
[----:B------:R-:W-:Y:S02]  /*c400*/  PRMT R122, R76, 0x7610, R122 ;  /* 0x000076104c7a7816 */ /* 0x000fe4000000007a */
.L_x_8057:
[----:B------:R-:W-:Y:S05]  /*c410*/  BSYNC B0 ;  /* 0x0000000000007941 */ /* 0x000fea0003800000 */
.L_x_8055:
        /* <DEDUP_REMOVED lines=8> */
.L_x_8066:
        /* <DEDUP_REMOVED lines=12> */
.L_x_8069:
[----:B------:R-:W-:Y:S02]  /*c560*/  IMAD.MOV.U32 R116, RZ, RZ, R126 ;  /* 0x000000ffff747224 */ /* 0x000fe400078e007e */
.L_x_8070:
[----:B------:R-:W-:Y:S05]  /*c570*/  BSYNC B1 ;  /* 0x0000000000017941 */ /* 0x000fea0003800000 */
.L_x_8068:
        /* <DEDUP_REMOVED lines=16> */
.L_x_8074:
[----:B------:R-:W-:Y:S05]  /*c680*/  BSYNC B2 ;  /* 0x0000000000027941 */ /* 0x000fea0003800000 */
.L_x_8073:
        /* <DEDUP_REMOVED lines=44> */
.L_x_8072:
[----:B------:R-:W-:Y:S05]  /*c950*/  BSYNC B1 ;  /* 0x0000000000017941 */ /* 0x000fea0003800000 */
.L_x_8071:
        /* <DEDUP_REMOVED lines=12> */
.L_x_8067:
[----:B------:R-:W-:Y:S05]  /*ca20*/  BSYNC B0 ;  /* 0x0000000000007941 */ /* 0x000fea0003800000 */
.L_x_8065:
        /* <DEDUP_REMOVED lines=8> */
.L_x_8076:
        /* <DEDUP_REMOVED lines=12> */
.L_x_8079:
[----:B------:R-:W-:Y:S02]  /*cb70*/  IMAD.MOV.U32 R117, RZ, RZ, R126 ;  /* 0x000000ffff757224 */ /* 0x000fe400078e007e */
.L_x_8080:
[----:B------:R-:W-:Y:S05]  /*cb80*/  BSYNC B1 ;  /* 0x0000000000017941 */ /* 0x000fea0003800000 */
.L_x_8078:
        /* <DEDUP_REMOVED lines=16> */
.L_x_8084:
[----:B------:R-:W-:Y:S05]  /*cc90*/  BSYNC B2 ;  /* 0x0000000000027941 */ /* 0x000fea0003800000 */
.L_x_8083:
        /* <DEDUP_REMOVED lines=44> */
.L_x_8082:
[----:B------:R-:W-:Y:S05]  /*cf60*/  BSYNC B1 ;  /* 0x0000000000017941 */ /* 0x000fea0003800000 */
.L_x_8081:
        /* <DEDUP_REMOVED lines=12> */
.L_x_8077:
[----:B------:R-:W-:Y:S05]  /*d030*/  BSYNC B0 ;  /* 0x0000000000007941 */ /* 0x000fea0003800000 */
.L_x_8075:
        /* <DEDUP_REMOVED lines=63> */
.L_x_8086:
[----:B------:R-:W-:Y:S05]  /*d430*/  BSYNC B0 ;  /* 0x0000000000007941 */ /* 0x000fea0003800000 */
.L_x_8085:
[----:B------:R-:W-:Y:S01]  /*d440*/  @!P2 IADD3 R78, R78, 0x8, RZ ;  /* 0x000000084e4ea810 */ /* 0x000fe20007ffe0ff */
[----:B0-----:R-:W-:Y:S01]  /*d450*/  FADD.FTZ R156, R128, R153 ;  /* 0x00000099809c7221 */ /* 0x001fe20000010000 */
[----:B------:R-:W-:Y:S05]  /*d460*/  BRA.DIV ~URZ, `(.L_x_8087) ;  /* 0x000013227f007947 */ /* 0x000fea000b800000 */
[----:B------:R0:W1:Y:S02]  /*d470*/  SHFL.BFLY PT, R76, R156, 0x1, 0x1f ;  /* 0x0c201f009c4c7f89 */ /* 0x00006400000e0000 */
.L_x_8093:
        /* <DEDUP_REMOVED lines=84> */
.L_x_8094:
        /* <DEDUP_REMOVED lines=10> */
[----:B------:R-:W-:Y:S01]  /*da60*/  @!P0 IMAD.IADD R139, R78, 0x1, R139 ;  /* 0x000000014e8b8824 */ /* 0x000fe200078e028b */
[----:B------:R-:W-:Y:S01]  /*da70*/  ISETP.NE.AND P1, PT, RZ, UR6, PT ;  /* 0x00000006ff007c0c */ /* 0x000fe2000bf25270 */
[----:B------:R-:W-:Y:S01]  /*da80*/  IMAD.MOV.U32 R78, RZ, RZ, RZ ;  /* 0x000000ffff4e7224 */ /* 0x000fe200078e00ff */
[----:B------:R-:W-:Y:S01]  /*da90*/  @!P0 MOV R78, 0x400 ;  /* 0x00000400004e8802 */ /* 0x000fe20000000f00 */
[----:B------:R-:W-:Y:S03]  /*daa0*/  BSSY B0, `(.L_x_8089) ;  /* 0x00000c7000007945 */ /* 0x000fe60003800000 */
[----:B------:R-:W-:Y:S01]  /*dab0*/  I2F R158, R78 ;  /* 0x0000004e009e7306 */ /* 0x000fe20000201400 */
[----:B------:R-:W1:Y:S04]  /*dac0*/  SHFL.DOWN PT, R83, R78, 0x4, 0x1f ;  /* 0x08801f004e537f89 */ /* 0x000e6800000e0000 */
[----:B------:R2:W-:Y:S01]  /*dad0*/  @!P0 LDS.64 R76, [R139.X8] ;  /* 0x000000008b4c8984 */ /* 0x0005e20000008a00 */
[----:B------:R-:W-:Y:S01]  /*dae0*/  LOP3.LUT P0, RZ, R79, 0x1f, R0, 0xf8, !PT ;  /* 0x0000001f4fff7812 */ /* 0x000fe2000780f800 */
[----:B-1----:R-:W-:Y:S01]  /*daf0*/  IMAD.IADD R154, R83, 0x1, R78 ;  /* 0x00000001539a7824 */ /* 0x002fe200078e024e */
[----:B------:R-:W-:Y:S04]  /*db00*/  I2F R160, R83 ;  /* 0x0000005300a07306 */ /* 0x000fe80000201400 */
[----:B------:R-:W1:Y:S04]  /*db10*/  SHFL.DOWN PT, R159, R154, 0x2, 0x1f ;  /* 0x08401f009a9f7f89 */ /* 0x000e6800000e0000 */
[----:B0-----:R-:W2:Y:S08]  /*db20*/  I2F R156, R154 ;  /* 0x0000009a009c7306 */ /* 0x001eb00000201400 */
[----:B--2---:R-:W0:Y:S01]  /*db30*/  MUFU.RCP R139, R156 ;  /* 0x0000009c008b7308 */ /* 0x004e220000001000 */
[----:B-1----:R-:W-:Y:S01]  /*db40*/  IMAD.IADD R154, R154, 0x1, R159 ;  /* 0x000000019a9a7824 */ /* 0x002fe200078e029f */
[----:B------:R-:W1:Y:S06]  /*db50*/  SHFL.DOWN PT, R155, R76, 0x4, 0x1f ;  /* 0x08801f004c9b7f89 */ /* 0x000e6c00000e0000 */
[----:B------:R-:W2:Y:S01]  /*db60*/  I2F R78, R154 ;  /* 0x0000009a004e7306 */ /* 0x000ea20000201400 */
[----:B------:R-:W3:Y:S07]  /*db70*/  SHFL.DOWN PT, R128, R77, 0x4, 0x1f ;  /* 0x08801f004d807f89 */ /* 0x000eee00000e0000 */
[----:B------:R-:W4:Y:S01]  /*db80*/  I2F R159, R159 ;  /* 0x0000009f009f7306 */ /* 0x000f220000201400 */
[----:B-1----:R-:W-:-:S02]  /*db90*/  FADD.FTZ R157, -R155, R76 ;  /* 0x0000004c9b9d7221 */ /* 0x002fc40000010100 */
[----:B------:R-:W-:Y:S02]  /*dba0*/  FMUL.FTZ R155, R155, R160 ;  /* 0x000000a09b9b7220 */ /* 0x000fe40000410000 */
[----:B------:R-:W-:Y:S02]  /*dbb0*/  FMUL.FTZ R157, R157, R157 ;  /* 0x0000009d9d9d7220 */ /* 0x000fe40000410000 */
[----:B------:R-:W-:Y:S02]  /*dbc0*/  FFMA.FTZ R76, R158, R76, R155 ;  /* 0x0000004c9e4c7223 */ /* 0x000fe4000001009b */
[----:B------:R-:W-:Y:S02]  /*dbd0*/  FMUL.FTZ R157, R157, R158 ;  /* 0x0000009e9d9d7220 */ /* 0x000fe40000410000 */
[----:B0-----:R-:W-:Y:S02]  /*dbe0*/  FMUL.FTZ R83, R139, R76 ;  /* 0x0000004c8b537220 */ /* 0x001fe40000410000 */
[----:B------:R-:W-:-:S02]  /*dbf0*/  FMUL.FTZ R157, R157, R160 ;  /* 0x000000a09d9d7220 */ /* 0x000fc40000410000 */
[----:B---3--:R-:W-:Y:S01]  /*dc00*/  FADD.FTZ R128, R128, R77 ;  /* 0x0000004d80807221 */ /* 0x008fe20000010000 */
[----:B------:R-:W0:Y:S03]  /*dc10*/  SHFL.DOWN PT, R76, R83, 0x2, 0x1f ;  /* 0x08401f00534c7f89 */ /* 0x000e2600000e0000 */
[----:B------:R-:W-:Y:S02]  /*dc20*/  FFMA.FTZ R128, R139, R157, R128 ;  /* 0x0000009d8b807223 */ /* 0x000fe40000010080 */
[----:B------:R-:W1:Y:S01]  /*dc30*/  SHFL.DOWN PT, R157, R154, 0x1, 0x1f ;  /* 0x08201f009a9d7f89 */ /* 0x000e6200000e0000 */
[----:B--2---:R-:W2:Y:S03]  /*dc40*/  MUFU.RCP R139, R78 ;  /* 0x0000004e008b7308 */ /* 0x004ea60000001000 */
[----:B------:R-:W3:Y:S01]  /*dc50*/  SHFL.DOWN PT, R77, R128, 0x2, 0x1f ;  /* 0x08401f00804d7f89 */ /* 0x000ee200000e0000 */
[----:B0-----:R-:W-:-:S02]  /*dc60*/  FADD.FTZ R155, R83, -R76 ;  /* 0x8000004c539b7221 */ /* 0x001fc40000010000 */
[----:B----4-:R-:W-:Y:S02]  /*dc70*/  FMUL.FTZ R76, R76, R159 ;  /* 0x0000009f4c4c7220 */ /* 0x010fe40000410000 */
[----:B------:R-:W-:Y:S01]  /*dc80*/  FMUL.FTZ R155, R155, R155 ;  /* 0x0000009b9b9b7220 */ /* 0x000fe20000410000 */
[----:B-1----:R-:W-:Y:S02]  /*dc90*/  IADD3 R154, R154, R157, RZ ;  /* 0x0000009d9a9a7210 */ /* 0x002fe40007ffe0ff */
[----:B------:R-:W-:Y:S01]  /*dca0*/  I2F R157, R157 ;  /* 0x0000009d009d7306 */ /* 0x000fe20000201400 */
[C---:B------:R-:W-:Y:S02]  /*dcb0*/  FMUL.FTZ R155, R156.reuse, R155 ;  /* 0x0000009b9c9b7220 */ /* 0x040fe40000410000 */
[----:B------:R-:W-:Y:S02]  /*dcc0*/  FFMA.FTZ R156, R156, R83, R76 ;  /* 0x000000539c9c7223 */ /* 0x000fe4000001004c */
[----:B---3--:R-:W-:-:S02]  /*dcd0*/  FADD.FTZ R76, R128, R77 ;  /* 0x0000004d804c7221 */ /* 0x008fc40000010000 */
[----:B--2---:R-:W-:Y:S01]  /*dce0*/  FMUL.FTZ R77, R139, R156 ;  /* 0x0000009c8b4d7220 */ /* 0x004fe20000410000 */
[----:B------:R-:W0:Y:S01]  /*dcf0*/  I2F R154, R154 ;  /* 0x0000009a009a7306 */ /* 0x000e220000201400 */
[----:B------:R-:W-:-:S03]  /*dd00*/  FMUL.FTZ R155, R155, R159 ;  /* 0x0000009f9b9b7220 */ /* 0x000fc60000410000 */
[----:B------:R-:W1:Y:S01]  /*dd10*/  SHFL.DOWN PT, R128, R77, 0x1, 0x1f ;  /* 0x08201f004d807f89 */ /* 0x000e6200000e0000 */
        /* <DEDUP_REMOVED lines=8> */
[----:B--2---:R-:W-:Y:S02]  /*dda0*/  FADD.FTZ R78, R76, R83 ;  /* 0x000000534c4e7221 */ /* 0x004fe40000010000 */
[----:B------:R-:W-:Y:S02]  /*ddb0*/  FMUL.FTZ R155, R155, R157 ;  /* 0x0000009d9b9b7220 */ /* 0x000fe40000410000 */
[C---:B0-----:R-:W-:Y:S02]  /*ddc0*/  FMUL.FTZ R128, R139.reuse, R128 ;  /* 0x000000808b807220 */ /* 0x041fe40000410000 */
[----:B------:R-:W-:Y:S02]  /*ddd0*/  FFMA.FTZ R155, R139, R155, R78 ;  /* 0x0000009b8b9b7223 */ /* 0x000fe4000001004e */
[----:B------:R-:W-:Y:S01]  /*dde0*/  IMAD.MOV.U32 R78, RZ, RZ, c[0x0][0x1e0] ;  /* 0x00007800ff4e7624 */ /* 0x000fe200078e00ff */
        /* <DEDUP_REMOVED lines=17> */
[----:B------:R-:W-:Y:S01]  /*df00*/  LOP3.LUT R156, R0, 0xff, RZ, 0xc0, !PT ;  /* 0x000000ff009c7812 */ /* 0x000fe200078ec0ff */
[C---:B------:R-:W-:Y:S02]  /*df10*/  FADD.FTZ R85, -R76.reuse, R85 ;  /* 0x000000554c557221 */ /* 0x040fe40000010100 */
[C---:B------:R-:W-:Y:S02]  /*df20*/  FADD.FTZ R86, -R76.reuse, R86 ;  /* 0x000000564c567221 */ /* 0x040fe40000010100 */
[C---:B------:R-:W-:Y:S02]  /*df30*/  FADD.FTZ R87, -R76.reuse, R87 ;  /* 0x000000574c577221 */ /* 0x040fe40000010100 */
[----:B------:R-:W-:-:S02]  /*df40*/  FADD.FTZ R90, -R76, R90 ;  /* 0x0000005a4c5a7221 */ /* 0x000fc40000010100 */
[----:B------:R-:W-:Y:S02]  /*df50*/  FADD.FTZ R91, -R76, R91 ;  /* 0x0000005b4c5b7221 */ /* 0x000fe40000010100 */
[----:B------:R-:W-:Y:S02]  /*df60*/  IMAD R80, R80, c[0x0][0x168], RZ ;  /* 0x00005a0050507a24 */ /* 0x000fe400078e02ff */
[C---:B------:R-:W-:Y:S02]  /*df70*/  FADD.FTZ R84, -R76.reuse, R84 ;  /* 0x000000544c547221 */ /* 0x040fe40000010100 */
[C---:B------:R-:W-:Y:S01]  /*df80*/  FADD.FTZ R88, -R76.reuse, R88 ;  /* 0x000000584c587221 */ /* 0x040fe20000010100 */
[----:B------:R-:W-:Y:S01]  /*df90*/  SHF.R.S32.HI R77, RZ, 0x1f, R80 ;  /* 0x0000001fff4d7819 */ /* 0x000fe20000011450 */
[C---:B------:R-:W-:Y:S02]  /*dfa0*/  FADD.FTZ R89, -R76.reuse, R89 ;  /* 0x000000594c597221 */ /* 0x040fe40000010100 */
[C---:B------:R-:W-:Y:S01]  /*dfb0*/  FADD.FTZ R129, -R76.reuse, R129 ;  /* 0x000000814c817221 */ /* 0x040fe20000010100 */
[----:B------:R-:W-:Y:S01]  /*dfc0*/  LEA.HI R77, R77, R80, RZ, 0x3 ;  /* 0x000000504d4d7211 */ /* 0x000fe200078f18ff */
        /* <DEDUP_REMOVED lines=33> */
[C---:B------:R-:W-:Y:S01]  /*e1e0*/  FMUL.FTZ R87, R157.reuse, R136 ;  /* 0x000000889d577220 */ /* 0x040fe20000410000 */
[----:B------:R-:W-:Y:S01]  /*e1f0*/  F2FP.BF16.PACK_AB R91, R82, R85 ;  /* 0x00000055525b723e */ /* 0x000fe200000010ff */
[C---:B------:R-:W-:Y:S02]  /*e200*/  FMUL.FTZ R84, R157.reuse, R137 ;  /* 0x000000899d547220 */ /* 0x040fe40000410000 */
[C---:B------:R-:W-:Y:S02]  /*e210*/  FMUL.FTZ R137, R157.reuse, R142 ;  /* 0x0000008e9d897220 */ /* 0x040fe40000410000 */
[----:B------:R-:W-:-:S02]  /*e220*/  FMUL.FTZ R136, R157, R143 ;  /* 0x0000008f9d887220 */ /* 0x000fc40000410000 */
[----:B------:R-:W-:Y:S01]  /*e230*/  FMUL.FTZ R80, R157, R89 ;  /* 0x000000599d507220 */ /* 0x000fe20000410000 */
[----:B------:R-:W-:Y:S01]  /*e240*/  F2FP.BF16.PACK_AB R89, R78, R81 ;  /* 0x000000514e59723e */ /* 0x000fe200000010ff */
[----:B------:R-:W-:Y:S02]  /*e250*/  FFMA.FTZ R79, R32, R79, R64 ;  /* 0x0000004f204f7223 */ /* 0x000fe40000010040 */
[----:B------:R-:W-:Y:S02]  /*e260*/  FFMA.FTZ R76, R33, R76, R65 ;  /* 0x0000004c214c7223 */ /* 0x000fe40000010041 */
[----:B------:R-:W-:Y:S02]  /*e270*/  FFMA.FTZ R87, R22, R87, R54 ;  /* 0x0000005716577223 */ /* 0x000fe40000010036 */
[----:B------:R-:W-:Y:S02]  /*e280*/  FFMA.FTZ R84, R23, R84, R55 ;  /* 0x0000005417547223 */ /* 0x000fe40000010037 */
[----:B------:R-:W-:-:S02]  /*e290*/  FMUL.FTZ R127, R157, R132 ;  /* 0x000000849d7f7220 */ /* 0x000fc40000410000 */
[----:B------:R-:W-:Y:S01]  /*e2a0*/  FFMA.FTZ R82, R12, R137, R44 ;  /* 0x000000890c527223 */ /* 0x000fe2000001002c */
[----:B------:R-:W-:Y:S01]  /*e2b0*/  F2FP.BF16.PACK_AB R87, R84, R87 ;  /* 0x000000575457723e */ /* 0x000fe200000010ff */
[----:B------:R-:W-:Y:S02]  /*e2c0*/  FFMA.FTZ R81, R13, R136, R45 ;  /* 0x000000880d517223 */ /* 0x000fe4000001002d */
[C---:B------:R-:W-:Y:S01]  /*e2d0*/  FMUL.FTZ R83, R157.reuse, R88 ;  /* 0x000000589d537220 */ /* 0x040fe20000410000 */
[----:B------:R-:W-:Y:S01]  /*e2e0*/  F2FP.BF16.PACK_AB R88, R76, R79 ;  /* 0x0000004f4c58723e */ /* 0x000fe200000010ff */
        /* <DEDUP_REMOVED lines=10> */
[----:B------:R-:W-:Y:S01]  /*e390*/  FMUL.FTZ R133, R157, R128 ;  /* 0x000000809d857220 */ /* 0x000fe20000410000 */
[----:B------:R-:W-:Y:S01]  /*e3a0*/  LEA.HI.SX32 R128, R77, R156, 0x1d ;  /* 0x0000009c4d807211 */ /* 0x000fe200078feaff */
[----:B------:R-:W-:Y:S02]  /*e3b0*/  FFMA.FTZ R83, R28, R83, R60 ;  /* 0x000000531c537223 */ /* 0x000fe4000001003c */
[----:B------:R-:W-:Y:S02]  /*e3c0*/  FFMA.FTZ R80, R29, R80, R61 ;  /* 0x000000501d507223 */ /* 0x000fe4000001003d */
[----:B------:R-:W-:Y:S02]  /*e3d0*/  FFMA.FTZ R84, R24, R129, R56 ;  /* 0x0000008118547223 */ /* 0x000fe40000010038 */
[----:B------:R-:W-:Y:S01]  /*e3e0*/  FFMA.FTZ R77, R25, R130, R57 ;  /* 0x00000082194d7223 */ /* 0x000fe20000010039 */
[----:B------:R-:W-:Y:S01]  /*e3f0*/  F2FP.BF16.PACK_AB R90, R80, R83 ;  /* 0x00000053505a723e */ /* 0x000fe200000010ff */
[----:B------:R-:W-:Y:S01]  /*e400*/  FFMA.FTZ R85, R26, R127, R58 ;  /* 0x0000007f1a557223 */ /* 0x000fe2000001003a */
[----:B------:R-:W-:Y:S01]  /*e410*/  IADD3 R130, R128, 0x100, RZ ;  /* 0x0000010080827810 */ /* 0x000fe20007ffe0ff */
        /* <DEDUP_REMOVED lines=12> */
[C---:B------:R-:W-:Y:S01]  /*e4e0*/  FMUL.FTZ R138, R157.reuse, R138 ;  /* 0x0000008a9d8a7220 */ /* 0x040fe20000410000 */
[----:B------:R-:W-:Y:S01]  /*e4f0*/  IADD3 R134, R128, 0x300, RZ ;  /* 0x0000030080867810 */ /* 0x000fe20007ffe0ff */
[----:B------:R-:W-:Y:S01]  /*e500*/  FMUL.FTZ R145, R157, R145 ;  /* 0x000000919d917220 */ /* 0x000fe20000410000 */
[----:B------:R-:W-:Y:S01]  /*e510*/  F2FP.BF16.PACK_AB R78, R127, R78 ;  /* 0x0000004e7f4e723e */ /* 0x000fe200000010ff */
[----:B------:R-:W-:-:S02]  /*e520*/  FMUL.FTZ R146, R157, R146 ;  /* 0x000000929d927220 */ /* 0x000fc40000410000 */
[C---:B------:R-:W-:Y:S02]  /*e530*/  FMUL.FTZ R139, R157.reuse, R139 ;  /* 0x0000008b9d8b7220 */ /* 0x040fe40000410000 */
[C---:B------:R-:W-:Y:S02]  /*e540*/  FMUL.FTZ R154, R157.reuse, R154 ;  /* 0x0000009a9d9a7220 */ /* 0x040fe40000410000 */
[C---:B------:R-:W-:Y:S02]  /*e550*/  FMUL.FTZ R147, R157.reuse, R147 ;  /* 0x000000939d937220 */ /* 0x040fe40000410000 */
[C---:B------:R-:W-:Y:S02]  /*e560*/  FMUL.FTZ R148, R157.reuse, R148 ;  /* 0x000000949d947220 */ /* 0x040fe40000410000 */
[C---:B------:R-:W-:Y:S02]  /*e570*/  FMUL.FTZ R141, R157.reuse, R152 ;  /* 0x000000989d8d7220 */ /* 0x040fe40000410000 */
[----:B------:R-:W-:-:S02]  /*e580*/  FMUL.FTZ R140, R157, R153 ;  /* 0x000000999d8c7220 */ /* 0x000fc40000410000 */
[----:B------:R-:W-:Y:S02]  /*e590*/  IMAD.MOV.U32 R135, RZ, RZ, 0x10 ;  /* 0x00000010ff877424 */ /* 0x000fe400078e00ff */
        /* <DEDUP_REMOVED lines=23> */
.L_x_8090:
[----:B-1----:R-:W-:Y:S05]  /*e710*/  BSYNC B0 ;  /* 0x0000000000007941 */ /* 0x002fea0003800000 */
.L_x_8089:
[----:B------:R-:W-:Y:S02]  /*e720*/  IADD3 R92, R92, c[0x0][0x160], RZ ;  /* 0x000058005c5c7a10 */ /* 0x000fe40007ffe0ff */
[----:B------:R-:W-:-:S02]  /*e730*/  LOP3.LUT P1, RZ, R114, 0xff, RZ, 0xc0, !PT ;  /* 0x000000ff72ff7812 */ /* 0x000fc4000782c0ff */
[----:B------:R-:W-:Y:S02]  /*e740*/  ISETP.GE.AND P0, PT, R92, c[0x0][0x164], PT ;  /* 0x000059005c007a0c */ /* 0x000fe40003f06270 */
[----:B------:R-:W-:-:S11]  /*e750*/  SEL R114, RZ, 0x1, P1 ;  /* 0x00000001ff727807 */ /* 0x000fd60000800000 */
[----:B0----5:R-:W-:Y:S01]  /*e760*/  @P0 CALL.REL.NOINC `(.L_x_8091) ;  /* 0x0000001000000944 */ /* 0x021fe20003c00000 */
[----:B------:R-:W-:Y:S05]  /*e770*/  BRA `(.L_x_8092) ;  /* 0xffff208000007947 */ /* 0x000fea000383ffff */
.L_x_8091:
[----:B------:R-:W-:Y:S05]  /*e780*/  EXIT ;  /* 0x000000000000794d */ /* 0x000fea0003800000 */
.L_x_8087:
[----:B------:R-:W-:Y:S01]  /*e790*/  HFMA2.MMA R83, -RZ, RZ, 0, 5.9604644775390625e-08 ;  /* 0x00000001ff537435 */ /* 0x000fe200000001ff */
[----:B------:R-:W-:Y:S01]  /*e7a0*/  IMAD.MOV.U32 R77, RZ, RZ, 0x1f ;  /* 0x0000001fff4d7424 */ /* 0x000fe200078e00ff */
[----:B------:R-:W-:Y:S01]  /*e7b0*/  MOV R154, 0xe7e0 ;  /* 0x0000e7e0009a7802 */ /* 0x000fe20000000f00 */
[----:B------:R-:W-:-:S03]  /*e7c0*/  IMAD.MOV.U32 R128, RZ, RZ, -0x1 ;  /* 0xffffffffff807424 */ /* 0x000fc600078e00ff */
[----:B-----5:R-:W-:Y:S05]  /*e7d0*/  CALL.REL.NOINC `($__internal_43_$__cuda_sm70_shflsync_bfly_p) ;  /* 0x0000079000007944 */ /* 0x020fea0003c00000 */
[----:B-1----:R-:W-:Y:S01]  /*e7e0*/  MOV R76, R83 ;  /* 0x00000053004c7202 */ /* 0x002fe20000000f00 */
[----:B0-----:R-:W-:Y:S05]  /*e7f0*/  BRA `(.L_x_8093) ;  /* 0xffffec8000007947 */ /* 0x001fea000383ffff */
.L_x_8088:
[----:B------:R-:W-:Y:S01]  /*e800*/  IMAD.MOV.U32 R83, RZ, RZ, 0x2 ;  /* 0x00000002ff537424 */ /* 0x000fe200078e00ff */
[----:B------:R-:W-:Y:S01]  /*e810*/  MOV R128, 0xffffffff ;  /* 0xffffffff00807802 */ /* 0x000fe20000000f00 */
[----:B------:R-:W-:Y:S01]  /*e820*/  IMAD.MOV.U32 R77, RZ, RZ, 0x1f ;  /* 0x0000001fff4d7424 */ /* 0x000fe200078e00ff */
[----:B------:R-:W-:Y:S02]  /*e830*/  MOV R154, 0xe850 ;  /* 0x0000e850009a7802 */ /* 0x000fe40000000f00 */
[----:B-----5:R-:W-:Y:S05]  /*e840*/  CALL.REL.NOINC `($__internal_43_$__cuda_sm70_shflsync_bfly_p) ;  /* 0x0000072000007944 */ /* 0x020fea0003c00000 */
[----:B01----:R-:W-:Y:S01]  /*e850*/  FADD.FTZ R156, R156, R83 ;  /* 0x000000539c9c7221 */ /* 0x003fe20000010000 */
[----:B------:R-:W-:Y:S01]  /*e860*/  MOV R128, 0xffffffff ;  /* 0xffffffff00807802 */ /* 0x000fe20000000f00 */
[----:B------:R-:W-:Y:S01]  /*e870*/  IMAD.MOV.U32 R83, RZ, RZ, 0x4 ;  /* 0x00000004ff537424 */ /* 0x000fe200078e00ff */
[----:B------:R-:W-:Y:S01]  /*e880*/  MOV R154, 0xe8b0 ;  /* 0x0000e8b0009a7802 */ /* 0x000fe20000000f00 */
[----:B------:R-:W-:-:S02]  /*e890*/  IMAD.MOV.U32 R77, RZ, RZ, 0x1f ;  /* 0x0000001fff4d7424 */ /* 0x000fc400078e00ff */
[----:B------:R-:W-:Y:S05]  /*e8a0*/  CALL.REL.NOINC `($__internal_43_$__cuda_sm70_shflsync_bfly_p) ;  /* 0x000006c000007944 */ /* 0x000fea0003c00000 */
        /* <DEDUP_REMOVED lines=12> */
[----:B-1----:R-:W-:Y:S01]  /*e970*/  FADD.FTZ R76, R156, R83 ;  /* 0x000000539c4c7221 */ /* 0x002fe20000010000 */
[----:B------:R-:W-:Y:S01]  /*e980*/  MOV R154, 0xede0 ;  /* 0x0000ede0009a7802 */ /* 0x000fe20000000f00 */
[----:B------:R-:W-:-:S02]  /*e990*/  IMAD.MOV.U32 R83, RZ, RZ, 0x1 ;  /* 0x00000001ff537424 */ /* 0x000fc400078e00ff */
[----:B------:R-:W-:-:S04]  /*e9a0*/  FMUL.FTZ R76, R76, 0.0009765625 ;  /* 0x3a8000004c4c7820 */ /* 0x000fc80000410000 */
[C---:B0-----:R-:W-:Y:S02]  /*e9b0*/  FADD.FTZ R77, -R76.reuse, R84 ;  /* 0x000000544c4d7221 */ /* 0x041fe40000010100 */
        /* <DEDUP_REMOVED lines=65> */
[----:B------:R-:W-:Y:S05]  /*edd0*/  CALL.REL.NOINC `($__internal_43_$__cuda_sm70_shflsync_bfly_p) ;  /* 0x0000019000007944 */ /* 0x000fea0003c00000 */
[----:B01----:R-:W-:Y:S01]  /*ede0*/  FADD.FTZ R156, R156, R83 ;  /* 0x000000539c9c7221 */ /* 0x003fe20000010000 */
[----:B------:R-:W-:Y:S01]  /*edf0*/  MOV R128, 0xffffffff ;  /* 0xffffffff00807802 */ /* 0x000fe20000000f00 */
[----:B------:R-:W-:Y:S01]  /*ee00*/  IMAD.MOV.U32 R83, RZ, RZ, 0x2 ;  /* 0x00000002ff537424 */ /* 0x000fe200078e00ff */
[----:B------:R-:W-:Y:S01]  /*ee10*/  MOV R154, 0xee40 ;  /* 0x0000ee40009a7802 */ /* 0x000fe20000000f00 */
[----:B------:R-:W-:Y:S02]  /*ee20*/  IMAD.MOV.U32 R77, RZ, RZ, 0x1f ;  /* 0x0000001fff4d7424 */ /* 0x000fe400078e00ff */
        /* <DEDUP_REMOVED lines=19> */
[----:B01----:R-:W-:Y:S05]  /*ef60*/  BRA `(.L_x_8094) ;  /* 0xffffea5000007947 */ /* 0x003fea000383ffff */
        .weak           $__internal_43_$__cuda_sm70_shflsync_bfly_p
        .type           $__internal_43_$__cuda_sm70_shflsync_bfly_p,@function
        .size           $__internal_43_$__cuda_sm70_shflsync_bfly_p,(.L_x_29107 - $__internal_43_$__cuda_sm70_shflsync_bfly_p)
$__internal_43_$__cuda_sm70_shflsync_bfly_p:
[----:B------:R-:W-:Y:S01]  /*ef70*/  IMAD.MOV.U32 R155, RZ, RZ, 0x0 ;  /* 0x00000000ff9b7424 */ /* 0x000fe200078e00ff */
[----:B------:R-:W-:Y:S04]  /*ef80*/  WARPSYNC R128 ;  /* 0x0000008000007348 */ /* 0x000fe80003800000 */
[----:B------:R0:W1:Y:S01]  /*ef90*/  SHFL.BFLY PT, R83, R156, R83, R77 ;  /* 0x0c0000539c537389 */ /* 0x00006200000e004d */
[----:B------:R-:W-:Y:S05]  /*efa0*/  RET.REL.NODEC R154 `(_ZN10layer_norm13ln_fwd_kernelINS_13Kernel_traitsIf13__nv_bfloat16S2_S2_fjLj8192ELj1ELj1ELj8ELj16ENS_18Kernel_traits_baseILj8192EfS2_S2_S2_fjLj256EEEEELb1ELb0ELb1ELb1EEEvNS_9FwdParamsE) ;  /* 0xffff10509a007950 */ /* 0x000fea0003c3ffff */
.L_x_8095:
        /* <DEDUP_REMOVED lines=13> */
.L_x_29107:


//--------------------- .text._ZN10layer_norm13ln_fwd_kernelINS_13Kernel_traitsIf13__nv_bfloat16S2_S2_fjLj8192ELj1ELj1ELj8ELj16ENS_18Kernel_traits_baseILj8192EfS2_S2_S2_fjLj256EEEEELb1ELb1ELb0ELb0EEEvNS_9FwdParamsE --------------------------
	.section	.text._ZN10layer_norm13ln_fwd_kernelINS_13Kernel_traitsIf13__nv_bfloat16S2_S2_fjLj8192ELj1ELj1ELj8ELj16ENS_18Kernel_traits_baseILj8192EfS2_S2_S2_fjLj256EEEEELb1ELb1ELb0ELb0EEEvNS_9FwdParamsE,"ax",@progbits
	.sectioninfo	@"SHI_REGISTERS=192"
	.align	128
        .global         _ZN10layer_norm13ln_fwd_kernelINS_13Kernel_traitsIf13__nv_bfloat16S2_S2_fjLj8192ELj1ELj1ELj8ELj16ENS_18Kernel_traits_baseILj8192EfS2_S2_S2_fjLj256EEEEELb1ELb1ELb0ELb0EEEvNS_9FwdParamsE
        .type           _ZN10layer_norm13ln_fwd_kernelINS_13Kernel_traitsIf13__nv_bfloat16S2_S2_fjLj8192ELj1ELj1ELj8ELj16ENS_18Kernel_traits_baseILj8192EfS2_S2_S2_fjLj256EEEEELb1ELb1ELb0ELb0EEEvNS_9FwdParamsE,@function
        .size           _ZN10layer_norm13ln_fwd_kernelINS_13Kernel_traitsIf13__nv_bfloat16S2_S2_fjLj8192ELj1ELj1ELj8ELj16ENS_18Kernel_traits_baseILj8192EfS2_S2_S2_fjLj256EEEEELb1ELb1ELb0ELb0EEEvNS_9FwdParamsE,(.L_x_29108 - _ZN10layer_norm13ln_fwd_kernelINS_13Kernel_traitsIf13__nv_bfloat16S2_S2_fjLj8192ELj1ELj1ELj8ELj16ENS_18Kernel_traits_baseILj8192EfS2_S2_S2_fjLj256EEEEELb1ELb1ELb0ELb0EEEvNS_9FwdParamsE)
        .other          _ZN10layer_norm13ln_fwd_kernelINS_13Kernel_traitsIf13__nv_bfloat16S2_S2_fjLj8192ELj1ELj1ELj8ELj16ENS_18Kernel_traits_baseILj8192EfS2_S2_S2_fjLj256EEEEELb1ELb1ELb0ELb0EEEvNS_9FwdParamsE,@"STO_CUDA_ENTRY STV_DEFAULT"
_ZN10layer_norm13ln_fwd_kernelINS_13Kernel_traitsIf13__nv_bfloat16S2_S2_fjLj8192ELj1ELj1ELj8ELj16ENS_18Kernel_traits_baseILj8192EfS2_S2_S2_fjLj256EEEEELb1ELb1ELb0ELb0EEEvNS_9FwdParamsE:
.text._ZN10layer_norm13ln_fwd_kernelINS_13Kernel_traitsIf13__nv_bfloat16S2_S2_fjLj8192ELj1ELj1ELj8ELj16ENS_18Kernel_traits_baseILj8192EfS2_S2_S2_fjLj256EEEEELb1ELb1ELb0ELb0EEEvNS_9FwdParamsE:
        /* <DEDUP_REMOVED lines=19> */
[----:B0-----:R-:W-:Y:S01]  /*0130*/  LOP3.LUT R100, R149, 0xff, RZ, 0xc0, !PT ;  /* 0x000000ff95647812 */ /* 0x001fe200078ec0ff */
[----:B-1----:R-:W-:-:S03]  /*0140*/  IMAD R148, R12, c[0x0][0x0], R149 ;  /* 0x000000000c947a24 */ /* 0x002fc600078e0295 */
[----:B------:R-:W-:Y:S02]  /*0150*/  LOP3.LUT R138, R100, 0xff, RZ, 0x3c, !PT ;  /* 0x000000ff648a7812 */ /* 0x000fe400078e3cff */
[----:B------:R-:W-:Y:S01]  /*0160*/  LEA.HI R139, R149, R12, RZ, 0x18 ;  /* 0x0000000c958b7211 */ /* 0x000fe200078fc0ff */
[----:B------:R-:W-:Y:S01]  /*0170*/  IMAD.WIDE.U32 R6, R148, -0x326172a9, RZ ;  /* 0xcd9e8d5794067825 */ /* 0x000fe200078e00ff */
[----:B------:R-:W-:-:S04]  /*0180*/  LEA.HI.SX32 R138, R111, R138, 0x1d ;  /* 0x0000008a6f8a7211 */ /* 0x000fc800078feaff */
        /* <DEDUP_REMOVED lines=11> */
[----:B--2---:R-:W-:-:S05]  /*0240*/  @P0 IADD3 R122, P1, R4, c[0x0][0x240], RZ ;  /* 0x00009000047a0a10 */ /* 0x004fca0007f3e0ff */
[----:B------:R-:W-:Y:S01]  /*0250*/  @P0 IMAD.X R123, RZ, RZ, R5, P1 ;  /* 0x000000ffff7b0224 */ /* 0x000fe200008e0605 */
[----:B------:R-:W-:Y:S02]  /*0260*/  ISETP.GE.AND P1, PT, R139, c[0x0][0x164], PT ;  /* 0x000059008b007a0c */ /* 0x000fe40003f26270 */
[----:B---3--:R-:W-:Y:S02]  /*0270*/  IADD3 R145, R3, -0x4498517b, RZ ;  /* 0xbb67ae8503917810 */ /* 0x008fe40007ffe0ff */
[--C-:B------:R-:W-:Y:S02]  /*0280*/  SHF.R.U64 R146, R122, 0x2, R123.reuse ;  /* 0x000000027a927819 */ /* 0x100fe4000000127b */
[----:B------:R-:W-:Y:S02]  /*0290*/  SHF.R.U32.HI R147, RZ, 0x2, R123 ;  /* 0x00000002ff937819 */ /* 0x000fe4000001167b */
[----:B------:R-:W-:Y:S01]  /*02a0*/  IADD3 R144, R2, -0x61c88647, RZ ;  /* 0x9e3779b902907810 */ /* 0x000fe20007ffe0ff */
[----:B------:R-:W-:Y:S01]  /*02b0*/  IMAD.WIDE.U32 R4, R146, -0x2daee0ad, RZ ;  /* 0xd2511f5392047825 */ /* 0x000fe200078e00ff */
[----:B------:R-:W-:-:S02]  /*02c0*/  LOP3.LUT R8, R7, R147, R2, 0x96, !PT ;  /* 0x0000009307087212 */ /* 0x000fc400078e9602 */
[----:B------:R-:W-:Y:S02]  /*02d0*/  IADD3 R143, R2, 0x3c6ef372, RZ ;  /* 0x3c6ef372028f7810 */ /* 0x000fe40007ffe0ff */
[----:B------:R-:W-:Y:S01]  /*02e0*/  LOP3.LUT R5, R5, R3, RZ, 0x3c, !PT ;  /* 0x0000000305057212 */ /* 0x000fe200078e3cff */
[----:B------:R-:W-:Y:S01]  /*02f0*/  IMAD.WIDE.U32 R8, R8, -0x2daee0ad, RZ ;  /* 0xd2511f5308087825 */ /* 0x000fe200078e00ff */
[C---:B------:R-:W-:Y:S02]  /*0300*/  IADD3 R142, R3.reuse, 0x76cf5d0a, RZ ;  /* 0x76cf5d0a038e7810 */ /* 0x040fe40007ffe0ff */
[----:B------:R-:W-:Y:S02]  /*0310*/  IADD3 R141, R3, 0x32370b8f, RZ ;  /* 0x32370b8f038d7810 */ /* 0x000fe40007ffe0ff */
[----:B------:R-:W-:Y:S01]  /*0320*/  LOP3.LUT R10, R9, R4, R145, 0x96, !PT ;  /* 0x00000004090a7212 */ /* 0x000fe200078e9691 */
[----:B------:R-:W-:Y:S01]  /*0330*/  IMAD.WIDE.U32 R4, R5, -0x326172a9, RZ ;  /* 0xcd9e8d5705047825 */ /* 0x000fe200078e00ff */
[----:B------:R-:W-:-:S02]  /*0340*/  IADD3 R140, R2, -0x255992d5, RZ ;  /* 0xdaa66d2b028c7810 */ /* 0x000fc40007ffe0ff */
[----:B------:R-:W-:Y:S01]  /*0350*/  IADD3 R137, R2, 0x78dde6e4, RZ ;  /* 0x78dde6e402897810 */ /* 0x000fe20007ffe0ff */
[----:B------:R-:W-:Y:S01]  /*0360*/  IMAD.WIDE.U32 R10, R10, -0x326172a9, RZ ;  /* 0xcd9e8d570a0a7825 */ /* 0x000fe200078e00ff */
[----:B------:R-:W-:Y:S02]  /*0370*/  LOP3.LUT R5, R5, R144, R6, 0x96, !PT ;  /* 0x0000009005057212 */ /* 0x000fe400078e9606 */
[----:B------:R-:W-:Y:S02]  /*0380*/  IADD3 R136, R3, -0x126145ec, RZ ;  /* 0xed9eba1403887810 */ /* 0x000fe40007ffe0ff */
        /* <DEDUP_REMOVED lines=9> */
[----:B------:R-:W-:-:S05]  /*0420*/  IMAD.WIDE.U32 R106, R106, -0x2daee0ad, RZ ;  /* 0xd2511f536a6a7825 */ /* 0x000fca00078e00ff */
        /* <DEDUP_REMOVED lines=13> */
[C---:B------:R-:W-:Y:S02]  /*0500*/  @P0 LEA.HI.X R7, R100.reuse, c[0x0][0x21c], RZ, 0x5, P2 ;  /* 0x0000870064070a11 */ /* 0x040fe400010f2cff */
[----:B------:R-:W-:-:S03]  /*0510*/  LEA R8, P2, R100, c[0x0][0x1c8], 0x5 ;  /* 0x0000720064087a11 */ /* 0x000fc600078428ff */
[----:B------:R0:W5:Y:S01]  /*0520*/  @P0 LDG.E.128 R96, [R6.64] ;  /* 0x0000000406600981 */ /* 0x000162000c1e1d00 */
[----:B------:R-:W-:-:S03]  /*0530*/  LEA.HI.X R9, R100, c[0x0][0x1cc], RZ, 0x5, P2 ;  /* 0x0000730064097a11 */ /* 0x000fc600010f2cff */
[----:B------:R0:W5:Y:S04]  /*0540*/  @P0 LDG.E.128 R92, [R6.64+0x10] ;  /* 0x00001004065c0981 */ /* 0x000168000c1e1d00 */
[----:B------:R0:W5:Y:S04]  /*0550*/  LDG.E.128 R80, [R8.64] ;  /* 0x0000000408507981 */ /* 0x000168000c1e1d00 */
[----:B------:R0:W5:Y:S01]  /*0560*/  LDG.E.128 R76, [R8.64+0x10] ;  /* 0x00001004084c7981 */ /* 0x000162000c1e1d00 */
[----:B------:R-:W-:-:S03]  /*0570*/  LOP3.LUT R100, R100, 0x100, RZ, 0xfc, !PT ;  /* 0x0000010064647812 */ /* 0x000fc600078efcff */
.L_x_8097:
[----:B------:R-:W-:Y:S05]  /*0580*/  BSYNC B0 ;  /* 0x0000000000007941 */ /* 0x000fea0003800000 */
.L_x_8096:
        /* <DEDUP_REMOVED lines=13> */
[C---:B------:R-:W-:Y:S02]  /*0660*/  @P0 LEA.HI.X R5, R100.reuse, c[0x0][0x21c], RZ, 0x5, P2 ;  /* 0x0000870064050a11 */ /* 0x040fe400010f2cff */
[----:B------:R-:W-:-:S03]  /*0670*/  LEA R6, P2, R100, c[0x0][0x1c8], 0x5 ;  /* 0x0000720064067a11 */ /* 0x000fc600078428ff */
[----:B------:R0:W5:Y:S01]  /*0680*/  @P0 LDG.E.128 R72, [R4.64] ;  /* 0x0000000404480981 */ /* 0x000162000c1e1d00 */
[----:B------:R-:W-:-:S03]  /*0690*/  LEA.HI.X R7, R100, c[0x0][0x1cc], RZ, 0x5, P2 ;  /* 0x0000730064077a11 */ /* 0x000fc600010f2cff */
[----:B------:R0:W5:Y:S04]  /*06a0*/  @P0 LDG.E.128 R68, [R4.64+0x10] ;  /* 0x0000100404440981 */ /* 0x000168000c1e1d00 */
[----:B------:R0:W5:Y:S04]  /*06b0*/  LDG.E.128 R56, [R6.64] ;  /* 0x0000000406387981 */ /* 0x000168000c1e1d00 */
[----:B------:R0:W5:Y:S01]  /*06c0*/  LDG.E.128 R52, [R6.64+0x10] ;  /* 0x0000100406347981 */ /* 0x000162000c1e1d00 */
[----:B------:R-:W-:-:S03]  /*06d0*/  IADD3 R100, R100, 0x100, RZ ;  /* 0x0000010064647810 */ /* 0x000fc60007ffe0ff */
.L_x_8099:
[----:B------:R-:W-:Y:S05]  /*06e0*/  BSYNC B0 ;  /* 0x0000000000007941 */ /* 0x000fea0003800000 */
.L_x_8098:
        /* <DEDUP_REMOVED lines=21> */
.L_x_8101:
[----:B------:R-:W-:Y:S05]  /*0840*/  BSYNC B0 ;  /* 0x0000000000007941 */ /* 0x000fea0003800000 */
.L_x_8100:
        /* <DEDUP_REMOVED lines=8> */
[----:B------:R-:W-:-:S11]  /*08d0*/  CS2R R20, SRZ ;  /* 0x0000000000147805 */ /* 0x000fd6000001ff00 */
[----:B------:R-:W-:-:S04]  /*08e0*/  @P0 LEA R102, P2, R100, c[0x0][0x218], 0x5 ;  /* 0x0000860064660a11 */ /* 0x000fc800078428ff */
[C---:B------:R-:W-:Y:S02]  /*08f0*/  @P0 LEA.HI.X R103, R100.reuse, c[0x0][0x21c], RZ, 0x5, P2 ;  /* 0x0000870064670a11 */ /* 0x040fe400010f2cff */
[----:B------:R-:W-:-:S03]  /*0900*/  LEA R104, P2, R100, c[0x0][0x1c8], 0x5 ;  /* 0x0000720064687a11 */ /* 0x000fc600078428ff */
[----:B------:R1:W5:Y:S01]  /*0910*/  @P0 LDG.E.128 R24, [R102.64] ;  /* 0x0000000466180981 */ /* 0x000362000c1e1d00 */
[C---:B------:R-:W-:Y:S01]  /*0920*/  LEA.HI.X R105, R100.reuse, c[0x0][0x1cc], RZ, 0x5, P2 ;  /* 0x0000730064697a11 */ /* 0x040fe200010f2cff */
[----:B------:R-:W-:Y:S02]  /*0930*/  IMAD.WIDE.U32 R100, R100, R101, c[0x0][0x1b0] ;  /* 0x00006c0064647625 */ /* 0x000fe400078e0065 */
[----:B------:R1:W5:Y:S04]  /*0940*/  @P0 LDG.E.128 R20, [R102.64+0x10] ;  /* 0x0000100466140981 */ /* 0x000368000c1e1d00 */
[----:B------:R1:W5:Y:S04]  /*0950*/  LDG.E.128 R16, [R100.64] ;  /* 0x0000000464107981 */ /* 0x000368000c1e1d00 */
[----:B------:R1:W5:Y:S04]  /*0960*/  LDG.E.128 R12, [R100.64+0x10] ;  /* 0x00001004640c7981 */ /* 0x000368000c1e1d00 */
[----:B0-----:R1:W5:Y:S04]  /*0970*/  LDG.E.128 R8, [R104.64] ;  /* 0x0000000468087981 */ /* 0x001368000c1e1d00 */
[----:B------:R1:W5:Y:S02]  /*0980*/  LDG.E.128 R4, [R104.64+0x10] ;  /* 0x0000100468047981 */ /* 0x000364000c1e1d00 */
.L_x_8103:
[----:B------:R-:W-:Y:S05]  /*0990*/  BSYNC B0 ;  /* 0x0000000000007941 */ /* 0x000fea0003800000 */
.L_x_8102:
[----:B------:R-:W-:Y:S01]  /*09a0*/  IADD3 R135, R3, -0x56f99767, RZ ;  /* 0xa906689903877810 */ /* 0x000fe20007ffe0ff */
[----:B-1----:R-:W-:Y:S01]  /*09b0*/  IMAD.WIDE.U32 R100, R0, -0x2daee0ad, RZ ;  /* 0xd2511f5300647825 */ /* 0x002fe200078e00ff */
[----:B------:R-:W-:-:S03]  /*09c0*/  IADD3 R134, R2, 0x1715609d, RZ ;  /* 0x1715609d02867810 */ /* 0x000fc60007ffe0ff */
[----:B------:R-:W-:Y:S01]  /*09d0*/  IMAD.WIDE.U32 R102, R110, -0x326172a9, RZ ;  /* 0xcd9e8d576e667825 */ /* 0x000fe200078e00ff */
[----:B------:R-:W-:Y:S06]  /*09e0*/  @P1 EXIT ;  /* 0x000000000000194d */ /* 0x000fec0003800000 */
[----:B------:R-:W-:Y:S01]  /*09f0*/  SHF.R.S32.HI R111, RZ, 0x3, R111 ;  /* 0x00000003ff6f7819 */ /* 0x000fe2000001146f */
[----:B------:R-:W-:Y:S01]  /*0a00*/  IMAD.MOV.U32 R121, RZ, RZ, RZ ;  /* 0x000000ffff797224 */ /* 0x000fe200078e00ff */
[----:B------:R-:W-:Y:S01]  /*0a10*/  LOP3.LUT R106, R101, R106, R135, 0x96, !PT ;  /* 0x0000006a656a7212 */ /* 0x000fe200078e9687 */
[----:B------:R-:W-:Y:S01]  /*0a20*/  ULDC.U8 UR6, c[0x0][0x1f0] ;  /* 0x00007c0000067ab9 */ /* 0x000fe20000000000 */
[----:B------:R-:W-:Y:S02]  /*0a30*/  LOP3.LUT R101, R149, 0xe0, RZ, 0xc0, !PT ;  /* 0x000000e095657812 */ /* 0x000fe400078ec0ff */
[----:B------:R-:W-:Y:S01]  /*0a40*/  LOP3.LUT R0, R111, 0xff, RZ, 0xc0, !PT ;  /* 0x000000ff6f007812 */ /* 0x000fe200078ec0ff */
[----:B------:R-:W-:Y:S01]  /*0a50*/  IMAD.WIDE.U32 R106, R106, -0x326172a9, RZ ;  /* 0xcd9e8d576a6a7825 */ /* 0x000fe200078e00ff */
[----:B------:R-:W-:Y:S02]  /*0a60*/  LOP3.LUT R104, R103, R108, R134, 0x96, !PT ;  /* 0x0000006c67687212 */ /* 0x000fe400078e9686 */
[----:B------:R-:W-:Y:S01]  /*0a70*/  SHF.R.U32.HI R111, RZ, 0x3, R111 ;  /* 0x00000003ff6f7819 */ /* 0x000fe2000001166f */
[----:B------:R-:W-:Y:S01]  /*0a80*/  IMAD.IADD R103, R0, 0x1, -R101 ;  /* 0x0000000100677824 */ /* 0x000fe200078e0a65 */
[----:B------:R-:W-:Y:S01]  /*0a90*/  IADD3 R133, R2, -0x4ab325aa, RZ ;  /* 0xb54cda5602857810 */ /* 0x000fe20007ffe0ff */
[----:B------:R-:W-:Y:S01]  /*0aa0*/  IMAD.WIDE.U32 R104, R104, -0x2daee0ad, RZ ;  /* 0xd2511f5368687825 */ /* 0x000fe200078e00ff */
[----:B------:R-:W-:-:S02]  /*0ab0*/  IADD3 R132, R3, 0x646e171e, RZ ;  /* 0x646e171e03847810 */ /* 0x000fc40007ffe0ff */
[----:B------:R-:W-:Y:S02]  /*0ac0*/  IMNMX R103, RZ, R103, !PT ;  /* 0x00000067ff677217 */ /* 0x000fe40007800200 */
        /* <DEDUP_REMOVED lines=10> */
[C---:B------:R-:W-:Y:S02]  /*0b70*/  IADD3 R130, R2.reuse, 0x5384540f, RZ ;  /* 0x5384540f02827810 */ /* 0x040fe40007ffe0ff */
[----:B------:R-:W-:Y:S01]  /*0b80*/  IADD3 R129, R2, -0xe443238, RZ ;  /* 0xf1bbcdc802817810 */ /* 0x000fe20007ffe0ff */
[----:B------:R-:W1:Y:S01]  /*0b90*/  I2F.U32 R105, R105 ;  /* 0x0000006900697306 */ /* 0x000e620000201000 */
[----:B------:R-:W-:Y:S01]  /*0ba0*/  IMAD.WIDE.U32 R102, R102, -0x326172a9, RZ ;  /* 0xcd9e8d5766667825 */ /* 0x000fe200078e00ff */
[----:B------:R-:W-:Y:S02]  /*0bb0*/  LOP3.LUT R104, R101, R104, R131, 0x96, !PT ;  /* 0x0000006865687212 */ /* 0x000fe400078e9683 */
[----:B------:R-:W-:Y:S01]  /*0bc0*/  IADD3 R128, R3, -0x24c28bd8, RZ ;  /* 0xdb3d742803807810 */ /* 0x000fe20007ffe0ff */
        /* <DEDUP_REMOVED lines=9> */
[----:B-1----:R1:W2:Y:S01]  /*0c60*/  MUFU.RCP R125, R105 ;  /* 0x00000069007d7308 */ /* 0x0022a20000001000 */
[----:B------:R-:W-:Y:S01]  /*0c70*/  LOP3.LUT R101, R101, R100, R128, 0x96, !PT ;  /* 0x0000006465657212 */ /* 0x000fe200078e9680 */
[----:B------:R-:W-:Y:S01]  /*0c80*/  IMAD.HI.U32 R0, R102, -0x2daee0ad, RZ ;  /* 0xd2511f5366007827 */ /* 0x000fe200078e00ff */
[----:B------:R-:W-:Y:S02]  /*0c90*/  IADD3 R126, R2, -0x700cb87f, RZ ;  /* 0x8ff34781027e7810 */ /* 0x000fe40007ffe0ff */
[----:B------:R-:W-:Y:S01]  /*0ca0*/  MOV R119, 0x1 ;  /* 0x0000000100777802 */ /* 0x000fe20000000f00 */
[----:B------:R-:W-:Y:S01]  /*0cb0*/  IMAD R123, R104, -0x326172a9, RZ ;  /* 0xcd9e8d57687b7824 */ /* 0x000fe200078e02ff */
[----:B------:R-:W-:Y:S01]  /*0cc0*/  LOP3.LUT R124, R0, R124, R127, 0x96, !PT ;  /* 0x0000007c007c7212 */ /* 0x000fe200078e967f */
[----:B------:R-:W-:Y:S01]  /*0cd0*/  IMAD.HI.U32 R100, R101, -0x326172a9, RZ ;  /* 0xcd9e8d5765647827 */ /* 0x000fe200078e00ff */
[----:B------:R-:W-:-:S03]  /*0ce0*/  LOP3.LUT R122, R122, 0x3, RZ, 0xc0, !PT ;  /* 0x000000037a7a7812 */ /* 0x000fc600078ec0ff */
[----:B------:R-:W-:Y:S01]  /*0cf0*/  IMAD.IADD R107, R108, 0x1, R107 ;  /* 0x000000016c6b7824 */ /* 0x000fe200078e026b */
[----:B------:R-:W-:Y:S01]  /*0d00*/  LOP3.LUT R123, R100, R123, R126, 0x96, !PT ;  /* 0x0000007b647b7212 */ /* 0x000fe200078e967e */
[----:B------:R-:W-:Y:S02]  /*0d10*/  IMAD R120, R102, -0x2daee0ad, RZ ;  /* 0xd2511f5366787824 */ /* 0x000fe400078e02ff */
[----:B------:R-:W-:Y:S02]  /*0d20*/  IMAD.SHL.U32 R117, R107, 0x8, RZ ;  /* 0x000000086b757824 */ /* 0x000fe400078e00ff */
[----:B-12---:R-:W-:Y:S02]  /*0d30*/  IMAD R118, R101, -0x326172a9, RZ ;  /* 0xcd9e8d5765767824 */ /* 0x006fe400078e02ff */
.L_x_8347:
        /* <DEDUP_REMOVED lines=36> */
.L_x_8107:
[----:B-1----:R-:W-:Y:S02]  /*0f80*/  MOV R154, R118 ;  /* 0x00000076009a7202 */ /* 0x002fe40000000f00 */
.L_x_8108:
[----:B------:R-:W-:Y:S05]  /*0f90*/  BSYNC B1 ;  /* 0x0000000000017941 */ /* 0x000fea0003800000 */
.L_x_8106:
        /* <DEDUP_REMOVED lines=16> */
.L_x_8112:
[----:B------:R-:W-:Y:S05]  /*10a0*/  BSYNC B2 ;  /* 0x0000000000027941 */ /* 0x000fea0003800000 */
.L_x_8111:
        /* <DEDUP_REMOVED lines=44> */
.L_x_8110:
[----:B------:R-:W-:Y:S05]  /*1370*/  BSYNC B1 ;  /* 0x0000000000017941 */ /* 0x000fea0003800000 */
.L_x_8109:
[----:B------:R-:W1:Y:S01]  /*1380*/  I2F.U32 R109, R154 ;  /* 0x0000009a006d7306 */ /* 0x000e620000201000 */
[----:B------:R-:W-:Y:S01]  /*1390*/  IMAD.MOV.U32 R108, RZ, RZ, 0x2f800000 ;  /* 0x2f800000ff6c7424 */ /* 0x000fe200078e00ff */
[----:B-----5:R-:W-:Y:S01]  /*13a0*/  PRMT R111, RZ, 0x5410, R104 ;  /* 0x00005410ff6f7816 */ /* 0x020fe20000000068 */
[----:B------:R-:W-:Y:S01]  /*13b0*/  BSSY B1, `(.L_x_8113) ;  /* 0x0000017000017945 */ /* 0x000fe20003800000 */
[----:B------:R-:W-:Y:S02]  /*13c0*/  LOP3.LUT R183, R183, 0xfffffffb, RZ, 0xc0, !PT ;  /* 0xfffffffbb7b77812 */ /* 0x000fe400078ec0ff */
[----:B------:R-:W-:Y:S01]  /*13d0*/  IADD3 R112, R110, 0x1, RZ ;  /* 0x000000016e707810 */ /* 0x000fe20007ffe0ff */
[----:B------:R-:W-:-:S04]  /*13e0*/  FMUL.FTZ R111, R111, R180 ;  /* 0x000000b46f6f7220 */ /* 0x000fc80000410000 */
[----:B------:R-:W-:Y:S02]  /*13f0*/  FMUL.FTZ R111, R111, c[0x0][0x1e8] ;  /* 0x00007a006f6f7a20 */ /* 0x000fe40000410000 */
[----:B-1----:R-:W-:-:S05]  /*1400*/  FFMA.FTZ R109, R109, R108, 1.1641532182693481445e-10 ;  /* 0x2f0000006d6d7423 */ /* 0x002fca000001006c */
[----:B------:R-:W-:Y:S02]  /*1410*/  FSETP.GTU.FTZ.AND P1, PT, R109, c[0x0][0x1e4], PT ;  /* 0x000079006d007a0b */ /* 0x000fe40003f3c000 */
[----:B------:R-:W-:Y:S02]  /*1420*/  @P0 PRMT R109, RZ, 0x5410, R100 ;  /* 0x00005410ff6d0816 */ /* 0x000fe40000000064 */
        /* <DEDUP_REMOVED lines=14> */
.L_x_8114:
[----:B------:R-:W-:Y:S02]  /*1510*/  IMAD.MOV.U32 R109, RZ, RZ, R118 ;  /* 0x000000ffff6d7224 */ /* 0x000fe400078e0076 */
.L_x_8115:
[----:B------:R-:W-:Y:S05]  /*1520*/  BSYNC B1 ;  /* 0x0000000000017941 */ /* 0x000fea0003800000 */
.L_x_8113:
        /* <DEDUP_REMOVED lines=16> */
.L_x_8119:
[----:B------:R-:W-:Y:S05]  /*1630*/  BSYNC B2 ;  /* 0x0000000000027941 */ /* 0x000fea0003800000 */
.L_x_8118:
        /* <DEDUP_REMOVED lines=44> */
.L_x_8117:
[----:B------:R-:W-:Y:S05]  /*1900*/  BSYNC B1 ;  /* 0x0000000000017941 */ /* 0x000fea0003800000 */
.L_x_8116:
[----:B------:R-:W1:Y:S01]  /*1910*/  I2F.U32 R109, R109 ;  /* 0x0000006d006d7306 */ /* 0x000e620000201000 */
[----:B------:R-:W-:Y:S01]  /*1920*/  PRMT R111, RZ, 0x7610, R104 ;  /* 0x00007610ff6f7816 */ /* 0x000fe20000000068 */
[----:B------:R-:W-:Y:S01]  /*1930*/  BSSY B1, `(.L_x_8120) ;  /* 0x0000017000017945 */ /* 0x000fe20003800000 */
[----:B------:R-:W-:Y:S02]  /*1940*/  LOP3.LUT R183, R183, 0xfffffffd, RZ, 0xc0, !PT ;  /* 0xfffffffdb7b77812 */ /* 0x000fe400078ec0ff */
[----:B------:R-:W-:Y:S01]  /*1950*/  IADD3 R110, R112, 0x1, RZ ;  /* 0x00000001706e7810 */ /* 0x000fe20007ffe0ff */
[----:B------:R-:W-:-:S04]  /*1960*/  FMUL.FTZ R111, R111, R180 ;  /* 0x000000b46f6f7220 */ /* 0x000fc80000410000 */
[----:B------:R-:W-:Y:S02]  /*1970*/  FMUL.FTZ R111, R111, c[0x0][0x1e8] ;  /* 0x00007a006f6f7a20 */ /* 0x000fe40000410000 */
[----:B-1----:R-:W-:-:S05]  /*1980*/  FFMA.FTZ R104, R109, R108, 1.1641532182693481445e-10 ;  /* 0x2f0000006d687423 */ /* 0x002fca000001006c */
        /* <DEDUP_REMOVED lines=16> */
.L_x_8121:
[----:B------:R-:W-:Y:S02]  /*1a90*/  IMAD.MOV.U32 R104, RZ, RZ, R118 ;  /* 0x000000ffff687224 */ /* 0x000fe400078e0076 */
.L_x_8122:
[----:B------:R-:W-:Y:S05]  /*1aa0*/  BSYNC B1 ;  /* 0x0000000000017941 */ /* 0x000fea0003800000 */
.L_x_8120:
        /* <DEDUP_REMOVED lines=16> */
.L_x_8126:
[----:B------:R-:W-:Y:S05]  /*1bb0*/  BSYNC B2 ;  /* 0x0000000000027941 */ /* 0x000fea0003800000 */
.L_x_8125:
        /* <DEDUP_REMOVED lines=44> */
.L_x_8124:
[----:B------:R-:W-:Y:S05]  /*1e80*/  BSYNC B1 ;  /* 0x0000000000017941 */ /* 0x000fea0003800000 */
.L_x_8123:
[----:B------:R-:W1:Y:S01]  /*1e90*/  I2F.U32 R109, R104 ;  /* 0x00000068006d7306 */ /* 0x000e620000201000 */
[----:B------:R-:W-:Y:S01]  /*1ea0*/  PRMT R111, RZ, 0x5410, R105 ;  /* 0x00005410ff6f7816 */ /* 0x000fe20000000069 */
[----:B------:R-:W-:Y:S01]  /*1eb0*/  BSSY B1, `(.L_x_8127) ;  /* 0x0000015000017945 */ /* 0x000fe20003800000 */
[----:B------:R-:W-:-:S03]  /*1ec0*/  ISETP.NE.AND P2, PT, R110, 0x1, PT ;  /* 0x000000016e00780c */ /* 0x000fc60003f45270 */
[----:B------:R-:W-:-:S04]  /*1ed0*/  FMUL.FTZ R111, R111, R180 ;  /* 0x000000b46f6f7220 */ /* 0x000fc80000410000 */
[----:B------:R-:W-:Y:S02]  /*1ee0*/  FMUL.FTZ R111, R111, c[0x0][0x1e8] ;  /* 0x00007a006f6f7a20 */ /* 0x000fe40000410000 */
[----:B-1----:R-:W-:-:S05]  /*1ef0*/  FFMA.FTZ R109, R109, R108, 1.1641532182693481445e-10 ;  /* 0x2f0000006d6d7423 */ /* 0x002fca000001006c */
[----:B------:R-:W-:Y:S02]  /*1f00*/  FSETP.GTU.FTZ.AND P1, PT, R109, c[0x0][0x1e4], PT ;  /* 0x000079006d007a0b */ /* 0x000fe40003f3c000 */
[----:B------:R-:W-:Y:S02]  /*1f10*/  @P0 PRMT R109, RZ, 0x5410, R101 ;  /* 0x00005410ff6d0816 */ /* 0x000fe40000000065 */
        /* <DEDUP_REMOVED lines=13> */
.L_x_8128:
[----:B------:R-:W-:Y:S02]  /*1ff0*/  IMAD.MOV.U32 R104, RZ, RZ, R118 ;  /* 0x000000ffff687224 */ /* 0x000fe400078e0076 */
.L_x_8129:
[----:B------:R-:W-:Y:S05]  /*2000*/  BSYNC B1 ;  /* 0x0000000000017941 */ /* 0x000fea0003800000 */
.L_x_8127:
        /* <DEDUP_REMOVED lines=16> */
.L_x_8133:
[----:B------:R-:W-:Y:S05]  /*2110*/  BSYNC B2 ;  /* 0x0000000000027941 */ /* 0x000fea0003800000 */
.L_x_8132:
        /* <DEDUP_REMOVED lines=44> */
.L_x_8131:
[----:B------:R-:W-:Y:S05]  /*23e0*/  BSYNC B1 ;  /* 0x0000000000017941 */ /* 0x000fea0003800000 */
.L_x_8130:
[----:B------:R1:W2:Y:S01]  /*23f0*/  I2F.U32 R109, R104 ;  /* 0x00000068006d7306 */ /* 0x0002a20000201000 */
[----:B------:R-:W-:Y:S01]  /*2400*/  PRMT R105, RZ, 0x7610, R105 ;  /* 0x00007610ff697816 */ /* 0x000fe20000000069 */
[----:B------:R-:W-:Y:S01]  /*2410*/  BSSY B1, `(.L_x_8134) ;  /* 0x0000015000017945 */ /* 0x000fe20003800000 */
[----:B------:R-:W-:-:S03]  /*2420*/  ISETP.NE.AND P3, PT, R111, 0x1, PT ;  /* 0x000000016f00780c */ /* 0x000fc60003f65270 */
[----:B------:R-:W-:Y:S01]  /*2430*/  FMUL.FTZ R105, R105, R180 ;  /* 0x000000b469697220 */ /* 0x000fe20000410000 */
[----:B-1----:R-:W-:-:S03]  /*2440*/  @P0 PRMT R104, RZ, 0x7610, R101 ;  /* 0x00007610ff680816 */ /* 0x002fc60000000065 */
[----:B------:R-:W-:Y:S02]  /*2450*/  FMUL.FTZ R105, R105, c[0x0][0x1e8] ;  /* 0x00007a0069697a20 */ /* 0x000fe40000410000 */
[----:B--2---:R-:W-:-:S05]  /*2460*/  FFMA.FTZ R109, R109, R108, 1.1641532182693481445e-10 ;  /* 0x2f0000006d6d7423 */ /* 0x004fca000001006c */
[----:B------:R-:W-:-:S04]  /*2470*/  FSETP.GTU.FTZ.AND P2, PT, R109, c[0x0][0x1e4], PT ;  /* 0x000079006d007a0b */ /* 0x000fc80003f5c000 */
[----:B------:R-:W-:Y:S02]  /*2480*/  FSEL R110, R105, RZ, !P2 ;  /* 0x000000ff696e7208 */ /* 0x000fe40005000000 */
[----:B------:R-:W-:-:S03]  /*2490*/  IADD3 R105, R111, 0x1, RZ ;  /* 0x000000016f697810 */ /* 0x000fc60007ffe0ff */
        /* <DEDUP_REMOVED lines=11> */
.L_x_8135:
[----:B------:R-:W-:Y:S02]  /*2550*/  IMAD.MOV.U32 R109, RZ, RZ, R118 ;  /* 0x000000ffff6d7224 */ /* 0x000fe400078e0076 */
.L_x_8136:
[----:B------:R-:W-:Y:S05]  /*2560*/  BSYNC B1 ;  /* 0x0000000000017941 */ /* 0x000fea0003800000 */
.L_x_8134:
        /* <DEDUP_REMOVED lines=16> */
.L_x_8140:
[----:B------:R-:W-:Y:S05]  /*2670*/  BSYNC B2 ;  /* 0x0000000000027941 */ /* 0x000fea0003800000 */
.L_x_8139:
        /* <DEDUP_REMOVED lines=44> */
.L_x_8138:
[----:B------:R-:W-:Y:S05]  /*2940*/  BSYNC B1 ;  /* 0x0000000000017941 */ /* 0x000fea0003800000 */
.L_x_8137:
[----:B------:R-:W1:Y:S01]  /*2950*/  I2F.U32 R109, R109 ;  /* 0x0000006d006d7306 */ /* 0x000e620000201000 */
[----:B------:R-:W-:Y:S01]  /*2960*/  PRMT R111, RZ, 0x5410, R106 ;  /* 0x00005410ff6f7816 */ /* 0x000fe2000000006a */
[----:B------:R-:W-:Y:S01]  /*2970*/  BSSY B1, `(.L_x_8141) ;  /* 0x0000015000017945 */ /* 0x000fe20003800000 */
[C---:B------:R-:W-:Y:S02]  /*2980*/  ISETP.NE.AND P4, PT, R105.reuse, 0x1, PT ;  /* 0x000000016900780c */ /* 0x040fe40003f85270 */
        /* <DEDUP_REMOVED lines=18> */
.L_x_8142:
[----:B------:R-:W-:Y:S02]  /*2ab0*/  IMAD.MOV.U32 R109, RZ, RZ, R118 ;  /* 0x000000ffff6d7224 */ /* 0x000fe400078e0076 */
.L_x_8143:
[----:B------:R-:W-:Y:S05]  /*2ac0*/  BSYNC B1 ;  /* 0x0000000000017941 */ /* 0x000fea0003800000 */
.L_x_8141:
        /* <DEDUP_REMOVED lines=16> */
.L_x_8147:
[----:B------:R-:W-:Y:S05]  /*2bd0*/  BSYNC B2 ;  /* 0x0000000000027941 */ /* 0x000fea0003800000 */
.L_x_8146:
        /* <DEDUP_REMOVED lines=44> */
.L_x_8145:
[----:B------:R-:W-:Y:S05]  /*2ea0*/  BSYNC B1 ;  /* 0x0000000000017941 */ /* 0x000fea0003800000 */
.L_x_8144:
[----:B------:R1:W2:Y:S01]  /*2eb0*/  I2F.U32 R105, R109 ;  /* 0x0000006d00697306 */ /* 0x0002a20000201000 */
[----:B------:R-:W-:Y:S01]  /*2ec0*/  ISETP.NE.AND P5, PT, R110, 0x1, PT ;  /* 0x000000016e00780c */ /* 0x000fe20003fa5270 */
[----:B------:R-:W-:Y:S01]  /*2ed0*/  BSSY B1, `(.L_x_8148) ;  /* 0x0000015000017945 */ /* 0x000fe20003800000 */
[----:B-1----:R-:W-:-:S05]  /*2ee0*/  PRMT R109, RZ, 0x7610, R106 ;  /* 0x00007610ff6d7816 */ /* 0x002fca000000006a */
[----:B------:R-:W-:Y:S02]  /*2ef0*/  FMUL.FTZ R104, R109, R180 ;  /* 0x000000b46d687220 */ /* 0x000fe40000410000 */
[----:B--2---:R-:W-:Y:S02]  /*2f00*/  FFMA.FTZ R105, R105, R108, 1.1641532182693481445e-10 ;  /* 0x2f00000069697423 */ /* 0x004fe4000001006c */
[----:B------:R-:W-:-:S03]  /*2f10*/  FMUL.FTZ R104, R104, c[0x0][0x1e8] ;  /* 0x00007a0068687a20 */ /* 0x000fc60000410000 */
        /* <DEDUP_REMOVED lines=15> */
.L_x_8149:
[----:B------:R-:W-:Y:S02]  /*3010*/  IMAD.MOV.U32 R106, RZ, RZ, R118 ;  /* 0x000000ffff6a7224 */ /* 0x000fe400078e0076 */
.L_x_8150:
[----:B------:R-:W-:Y:S05]  /*3020*/  BSYNC B1 ;  /* 0x0000000000017941 */ /* 0x000fea0003800000 */
.L_x_8148:
        /* <DEDUP_REMOVED lines=16> */
.L_x_8154:
[----:B------:R-:W-:Y:S05]  /*3130*/  BSYNC B2 ;  /* 0x0000000000027941 */ /* 0x000fea0003800000 */
.L_x_8153:
        /* <DEDUP_REMOVED lines=44> */
.L_x_8152:
[----:B------:R-:W-:Y:S05]  /*3400*/  BSYNC B1 ;  /* 0x0000000000017941 */ /* 0x000fea0003800000 */
.L_x_8151:
        /* <DEDUP_REMOVED lines=22> */
.L_x_8156:
[----:B------:R-:W-:Y:S02]  /*3570*/  IMAD.MOV.U32 R106, RZ, RZ, R118 ;  /* 0x000000ffff6a7224 */ /* 0x000fe400078e0076 */
.L_x_8157:
[----:B------:R-:W-:Y:S05]  /*3580*/  BSYNC B1 ;  /* 0x0000000000017941 */ /* 0x000fea0003800000 */
.L_x_8155:
        /* <DEDUP_REMOVED lines=18> */
.L_x_8161:
[----:B------:R-:W-:Y:S05]  /*36b0*/  BSYNC B2 ;  /* 0x0000000000027941 */ /* 0x000fea0003800000 */
.L_x_8160:
        /* <DEDUP_REMOVED lines=41> */
[----:B------:R-:W-:Y:S01]  /*3950*/  MOV R118, R114 ;  /* 0x0000007200767202 */ /* 0x000fe20000000f00 */
[----:B------:R-:W-:Y:S01]  /*3960*/  IMAD.MOV.U32 R120, RZ, RZ, R112 ;  /* 0x000000ffff787224 */ /* 0x000fe200078e0070 */
[----:B------:R-:W-:Y:S02]  /*3970*/  LOP3.LUT R124, R113, R104, R127, 0x96, !PT ;  /* 0x00000068717c7212 */ /* 0x000fe400078e967f */
.L_x_8159:
[----:B------:R-:W-:Y:S05]  /*3980*/  BSYNC B1 ;  /* 0x0000000000017941 */ /* 0x000fea0003800000 */
.L_x_8158:
[----:B------:R-:W1:Y:S01]  /*3990*/  I2F.U32 R105, R106 ;  /* 0x0000006a00697306 */ /* 0x000e620000201000 */
        /* <DEDUP_REMOVED lines=8> */
[----:B------:R-:W-:Y:S02]  /*3a20*/  SEL R113, RZ, 0x100, P4 ;  /* 0x00000100ff717807 */ /* 0x000fe40002000000 */
[----:B------:R-:W-:Y:S01]  /*3a30*/  LOP3.LUT P6, RZ, R183, 0x4, RZ, 0xc0, !PT ;  /* 0x00000004b7ff7812 */ /* 0x000fe200078cc0ff */
[----:B-1----:R-:W-:Y:S01]  /*3a40*/  FFMA.FTZ R105, R105, R108, 1.1641532182693481445e-10 ;  /* 0x2f00000069697423 */ /* 0x002fe2000001006c */
[----:B------:R-:W-:Y:S01]  /*3a50*/  SEL R185, RZ, 0x1, P3 ;  /* 0x00000001ffb97807 */ /* 0x000fe20001800000 */
[----:B------:R-:W-:Y:S01]  /*3a60*/  IMAD.WIDE.U32 R108, R109, 0x10000, RZ ;  /* 0x000100006d6c7825 */ /* 0x000fe200078e00ff */
[----:B------:R-:W-:-:S02]  /*3a70*/  IADD3 R182, R116, 0x100, RZ ;  /* 0x0000010074b67810 */ /* 0x000fc40007ffe0ff */
[----:B------:R-:W-:Y:S01]  /*3a80*/  FSETP.GTU.FTZ.AND P1, PT, R105, c[0x0][0x1e4], PT ;  /* 0x0000790069007a0b */ /* 0x000fe20003f3c000 */
[----:B------:R-:W-:-:S03]  /*3a90*/  IMAD.WIDE.U32 R104, R104, 0x1000000, RZ ;  /* 0x0100000068687825 */ /* 0x000fc600078e00ff */
[----:B------:R-:W-:Y:S01]  /*3aa0*/  FSEL R112, R107, RZ, !P1 ;  /* 0x000000ff6b707208 */ /* 0x000fe20004800000 */
[----:B------:R-:W-:Y:S01]  /*3ab0*/  IMAD.WIDE.U32 R110, R110, 0x100, RZ ;  /* 0x000001006e6e7825 */ /* 0x000fe200078e00ff */
[----:B------:R-:W-:-:S03]  /*3ac0*/  SEL R107, RZ, 0x1000000, P1 ;  /* 0x01000000ff6b7807 */ /* 0x000fc60000800000 */
[----:B------:R-:W-:Y:S01]  /*3ad0*/  FMUL.FTZ R179, R79, R112 ;  /* 0x000000704fb37220 */ /* 0x000fe20000410000 */
[----:B------:R-:W-:Y:S02]  /*3ae0*/  LOP3.LUT R108, R110, R104, R108, 0xfe, !PT ;  /* 0x000000686e6c7212 */ /* 0x000fe400078efe6c */
[----:B------:R-:W-:Y:S02]  /*3af0*/  @P0 PRMT R104, RZ, 0x7610, R103 ;  /* 0x00007610ff680816 */ /* 0x000fe40000000067 */
[----:B------:R-:W-:Y:S02]  /*3b00*/  LOP3.LUT R106, R113, R107, R114, 0xfe, !PT ;  /* 0x0000006b716a7212 */ /* 0x000fe400078efe72 */
[----:B------:R-:W-:Y:S01]  /*3b10*/  SEL R107, RZ, 0x1, P6 ;  /* 0x00000001ff6b7807 */ /* 0x000fe20003000000 */
[----:B------:R-:W-:Y:S01]  /*3b20*/  @P0 FADD.FTZ R179, R104, R179 ;  /* 0x000000b368b30221 */ /* 0x000fe20000010000 */
[----:B------:R-:W-:Y:S02]  /*3b30*/  LEA R112, P0, R116, c[0x0][0x188], 0x4 ;  /* 0x0000620074707a11 */ /* 0x000fe400078020ff */
[----:B------:R-:W-:-:S02]  /*3b40*/  LOP3.LUT R185, R105, R106, R185, 0xfe, !PT ;  /* 0x0000006a69b97212 */ /* 0x000fc400078efeb9 */
[----:B------:R-:W-:Y:S02]  /*3b50*/  LEA R114, P1, R116, c[0x0][0x190], 0x3 ;  /* 0x0000640074727a11 */ /* 0x000fe400078218ff */
[----:B------:R-:W-:Y:S02]  /*3b60*/  LOP3.LUT R108, R108, R107, RZ, 0xfc, !PT ;  /* 0x0000006b6c6c7212 */ /* 0x000fe400078efcff */
[----:B------:R-:W-:Y:S02]  /*3b70*/  F2FP.BF16.PACK_AB R106, R168, R165 ;  /* 0x000000a5a86a723e */ /* 0x000fe400000010ff */
[----:B------:R-:W-:Y:S02]  /*3b80*/  F2FP.BF16.PACK_AB R105, R167, R154 ;  /* 0x0000009aa769723e */ /* 0x000fe400000010ff */
[----:B------:R-:W-:Y:S02]  /*3b90*/  F2FP.BF16.PACK_AB R104, R157, R0 ;  /* 0x000000009d68723e */ /* 0x000fe400000010ff */
[----:B------:R-:W-:-:S02]  /*3ba0*/  LEA.HI.X R113, R116, c[0x0][0x18c], RZ, 0x4, P0 ;  /* 0x0000630074717a11 */ /* 0x000fc400000f24ff */
[----:B------:R-:W-:Y:S02]  /*3bb0*/  F2FP.BF16.PACK_AB R107, R179, R170 ;  /* 0x000000aab36b723e */ /* 0x000fe400000010ff */
[----:B------:R-:W-:Y:S02]  /*3bc0*/  LEA.HI.X R115, R116, c[0x0][0x194], RZ, 0x3, P1 ;  /* 0x0000650074737a11 */ /* 0x000fe400008f1cff */
[----:B------:R-:W-:Y:S01]  /*3bd0*/  LOP3.LUT R109, R111, R185, R109, 0xfe, !PT ;  /* 0x000000b96f6d7212 */ /* 0x000fe200078efe6d */
[----:B------:R1:W-:Y:S04]  /*3be0*/  STG.E.128 [R112.64], R104 ;  /* 0x0000006870007986 */ /* 0x0003e8000c101d04 */
[----:B------:R1:W-:Y:S02]  /*3bf0*/  STG.E.64 [R114.64], R108 ;  /* 0x0000006c72007986 */ /* 0x0003e4000c101b04 */
.L_x_8105:
[----:B------:R-:W-:Y:S05]  /*3c00*/  BSYNC B0 ;  /* 0x0000000000007941 */ /* 0x000fea0003800000 */
.L_x_8104:
[----:B------:R-:W-:Y:S01]  /*3c10*/  LOP3.LUT P0, RZ, R183, 0x40, RZ, 0xc0, !PT ;  /* 0x00000040b7ff7812 */ /* 0x000fe2000780c0ff */
[----:B------:R-:W-:-:S12]  /*3c20*/  BSSY B0, `(.L_x_8162) ;  /* 0x00002de000007945 */ /* 0x000fd80003800000 */
[----:B------:R-:W-:Y:S05]  /*3c30*/  @!P0 BRA `(.L_x_8163) ;  /* 0x00002dc000008947 */ /* 0x000fea0003800000 */
[----:B------:R-:W-:Y:S01]  /*3c40*/  ISETP.NE.U32.AND P0, PT, RZ, c[0x0][0x180], PT ;  /* 0x00006000ff007a0c */ /* 0x000fe20003f05070 */
[----:B-1----:R-:W-:-:S03]  /*3c50*/  IMAD.MOV.U32 R105, RZ, RZ, 0x10 ;  /* 0x00000010ff697424 */ /* 0x002fc600078e00ff */
        /* <DEDUP_REMOVED lines=18> */
.L_x_8165:
[----:B-1----:R-:W-:Y:S02]  /*3d80*/  IMAD.MOV.U32 R153, RZ, RZ, R118 ;  /* 0x000000ffff997224 */ /* 0x002fe400078e0076 */
.L_x_8166:
[----:B------:R-:W-:Y:S05]  /*3d90*/  BSYNC B1 ;  /* 0x0000000000017941 */ /* 0x000fea0003800000 */
.L_x_8164:
        /* <DEDUP_REMOVED lines=16> */
.L_x_8170:
[----:B------:R-:W-:Y:S05]  /*3ea0*/  BSYNC B2 ;  /* 0x0000000000027941 */ /* 0x000fea0003800000 */
.L_x_8169:
        /* <DEDUP_REMOVED lines=44> */
.L_x_8168:
[----:B------:R-:W-:Y:S05]  /*4170*/  BSYNC B1 ;  /* 0x0000000000017941 */ /* 0x000fea0003800000 */
.L_x_8167:
        /* <DEDUP_REMOVED lines=25> */
.L_x_8172:
[----:B------:R-:W-:Y:S02]  /*4310*/  IMAD.MOV.U32 R109, RZ, RZ, R118 ;  /* 0x000000ffff6d7224 */ /* 0x000fe400078e0076 */
.L_x_8173:
[----:B------:R-:W-:Y:S05]  /*4320*/  BSYNC B1 ;  /* 0x0000000000017941 */ /* 0x000fea0003800000 */
.L_x_8171:
        /* <DEDUP_REMOVED lines=16> */
.L_x_8177:
[----:B------:R-:W-:Y:S05]  /*4430*/  BSYNC B2 ;  /* 0x0000000000027941 */ /* 0x000fea0003800000 */
.L_x_8176:
        /* <DEDUP_REMOVED lines=44> */
.L_x_8175:
[----:B------:R-:W-:Y:S05]  /*4700*/  BSYNC B1 ;  /* 0x0000000000017941 */ /* 0x000fea0003800000 */
.L_x_8174:
[----:B------:R-:W1:Y:S01]  /*4710*/  I2F.U32 R109, R109 ;  /* 0x0000006d006d7306 */ /* 0x000e620000201000 */
[----:B------:R-:W-:Y:S01]  /*4720*/  PRMT R111, RZ, 0x7610, R104 ;  /* 0x00007610ff6f7816 */ /* 0x000fe20000000068 */
[----:B------:R-:W-:Y:S01]  /*4730*/  BSSY B1, `(.L_x_8178) ;  /* 0x0000017000017945 */ /* 0x000fe20003800000 */
[----:B------:R-:W-:Y:S02]  /*4740*/  LOP3.LUT R183, R183, 0xfffffffd, RZ, 0xc0, !PT ;  /* 0xfffffffdb7b77812 */ /* 0x000fe400078ec0ff */
[----:B------:R-:W-:Y:S01]  /*4750*/  @P0 PRMT R110, RZ, 0x7610, R100 ;  /* 0x00007610ff6e0816 */ /* 0x000fe20000000064 */
[----:B------:R-:W-:-:S04]  /*4760*/  FMUL.FTZ R111, R111, R180 ;  /* 0x000000b46f6f7220 */ /* 0x000fc80000410000 */
[----:B------:R-:W-:Y:S02]  /*4770*/  FMUL.FTZ R111, R111, c[0x0][0x1e8] ;  /* 0x00007a006f6f7a20 */ /* 0x000fe40000410000 */
[----:B-1----:R-:W-:-:S05]  /*4780*/  FFMA.FTZ R104, R109, R108, 1.1641532182693481445e-10 ;  /* 0x2f0000006d687423 */ /* 0x002fca000001006c */
[----:B------:R-:W-:-:S04]  /*4790*/  FSETP.GTU.FTZ.AND P1, PT, R104, c[0x0][0x1e4], PT ;  /* 0x0000790068007a0b */ /* 0x000fc80003f3c000 */
[----:B------:R-:W-:-:S05]  /*47a0*/  FSEL R104, R111, RZ, !P1 ;  /* 0x000000ff6f687208 */ /* 0x000fca0004800000 */
[----:B------:R-:W-:Y:S01]  /*47b0*/  FMUL.FTZ R155, R57, R104 ;  /* 0x00000068399b7220 */ /* 0x000fe20000410000 */
[----:B------:R-:W-:-:S03]  /*47c0*/  IADD3 R104, R112, 0x1, RZ ;  /* 0x0000000170687810 */ /* 0x000fc60007ffe0ff */
        /* <DEDUP_REMOVED lines=12> */
.L_x_8179:
[----:B------:R-:W-:Y:S02]  /*4890*/  IMAD.MOV.U32 R109, RZ, RZ, R118 ;  /* 0x000000ffff6d7224 */ /* 0x000fe400078e0076 */
.L_x_8180:
[----:B------:R-:W-:Y:S05]  /*48a0*/  BSYNC B1 ;  /* 0x0000000000017941 */ /* 0x000fea0003800000 */
.L_x_8178:
        /* <DEDUP_REMOVED lines=16> */
.L_x_8184:
[----:B------:R-:W-:Y:S05]  /*49b0*/  BSYNC B2 ;  /* 0x0000000000027941 */ /* 0x000fea0003800000 */
.L_x_8183:
        /* <DEDUP_REMOVED lines=44> */
.L_x_8182:
[----:B------:R-:W-:Y:S05]  /*4c80*/  BSYNC B1 ;  /* 0x0000000000017941 */ /* 0x000fea0003800000 */
.L_x_8181:
[----:B------:R-:W1:Y:S01]  /*4c90*/  I2F.U32 R109, R109 ;  /* 0x0000006d006d7306 */ /* 0x000e620000201000 */
[----:B------:R-:W-:Y:S01]  /*4ca0*/  PRMT R111, RZ, 0x5410, R105 ;  /* 0x00005410ff6f7816 */ /* 0x000fe20000000069 */
[----:B------:R-:W-:Y:S01]  /*4cb0*/  BSSY B1, `(.L_x_8185) ;  /* 0x0000015000017945 */ /* 0x000fe20003800000 */
[----:B------:R-:W-:Y:S02]  /*4cc0*/  ISETP.NE.AND P2, PT, R104, 0x1, PT ;  /* 0x000000016800780c */ /* 0x000fe40003f45270 */
[----:B------:R-:W-:Y:S01]  /*4cd0*/  @P0 PRMT R112, RZ, 0x5410, R101 ;  /* 0x00005410ff700816 */ /* 0x000fe20000000065 */
[----:B------:R-:W-:-:S04]  /*4ce0*/  FMUL.FTZ R111, R111, R180 ;  /* 0x000000b46f6f7220 */ /* 0x000fc80000410000 */
        /* <DEDUP_REMOVED lines=16> */
.L_x_8186:
[----:B------:R-:W-:Y:S02]  /*4df0*/  IMAD.MOV.U32 R109, RZ, RZ, R118 ;  /* 0x000000ffff6d7224 */ /* 0x000fe400078e0076 */
.L_x_8187:
[----:B------:R-:W-:Y:S05]  /*4e00*/  BSYNC B1 ;  /* 0x0000000000017941 */ /* 0x000fea0003800000 */
.L_x_8185:
        /* <DEDUP_REMOVED lines=16> */
.L_x_8191:
[----:B------:R-:W-:Y:S05]  /*4f10*/  BSYNC B2 ;  /* 0x0000000000027941 */ /* 0x000fea0003800000 */
.L_x_8190:
        /* <DEDUP_REMOVED lines=44> */
.L_x_8189:
[----:B------:R-:W-:Y:S05]  /*51e0*/  BSYNC B1 ;  /* 0x0000000000017941 */ /* 0x000fea0003800000 */
.L_x_8188:
        /* <DEDUP_REMOVED lines=8> */
[----:B------:R-:W-:Y:S02]  /*5270*/  IADD3 R104, R110, 0x1, RZ ;  /* 0x000000016e687810 */ /* 0x000fe40007ffe0ff */
[----:B------:R-:W-:Y:S02]  /*5280*/  FSEL R164, R105, RZ, !P2 ;  /* 0x000000ff69a47208 */ /* 0x000fe40005000000 */
[----:B------:R-:W-:-:S03]  /*5290*/  @P0 PRMT R105, RZ, 0x7610, R101 ;  /* 0x00007610ff690816 */ /* 0x000fc60000000065 */
        /* <DEDUP_REMOVED lines=11> */
.L_x_8193:
[----:B------:R-:W-:Y:S02]  /*5350*/  IMAD.MOV.U32 R109, RZ, RZ, R118 ;  /* 0x000000ffff6d7224 */ /* 0x000fe400078e0076 */
.L_x_8194:
[----:B------:R-:W-:Y:S05]  /*5360*/  BSYNC B1 ;  /* 0x0000000000017941 */ /* 0x000fea0003800000 */
.L_x_8192:
        /* <DEDUP_REMOVED lines=16> */
.L_x_8198:
[----:B------:R-:W-:Y:S05]  /*5470*/  BSYNC B2 ;  /* 0x0000000000027941 */ /* 0x000fea0003800000 */
.L_x_8197:
        /* <DEDUP_REMOVED lines=44> */
.L_x_8196:
[----:B------:R-:W-:Y:S05]  /*5740*/  BSYNC B1 ;  /* 0x0000000000017941 */ /* 0x000fea0003800000 */
.L_x_8195:
[----:B------:R1:W2:Y:S01]  /*5750*/  I2F.U32 R105, R109 ;  /* 0x0000006d00697306 */ /* 0x0002a20000201000 */
[----:B------:R-:W-:Y:S01]  /*5760*/  ISETP.NE.AND P4, PT, R104, 0x1, PT ;  /* 0x000000016800780c */ /* 0x000fe20003f85270 */
[----:B------:R-:W-:Y:S01]  /*5770*/  BSSY B1, `(.L_x_8199) ;  /* 0x0000015000017945 */ /* 0x000fe20003800000 */
[----:B-1----:R-:W-:-:S05]  /*5780*/  PRMT R109, RZ, 0x5410, R106 ;  /* 0x00005410ff6d7816 */ /* 0x002fca000000006a */
[----:B------:R-:W-:Y:S01]  /*5790*/  FMUL.FTZ R110, R109, R180 ;  /* 0x000000b46d6e7220 */ /* 0x000fe20000410000 */
[----:B------:R-:W-:Y:S01]  /*57a0*/  @P0 PRMT R109, RZ, 0x5410, R102 ;  /* 0x00005410ff6d0816 */ /* 0x000fe20000000066 */
[----:B--2---:R-:W-:Y:S02]  /*57b0*/  FFMA.FTZ R105, R105, R108, 1.1641532182693481445e-10 ;  /* 0x2f00000069697423 */ /* 0x004fe4000001006c */
[----:B------:R-:W-:-:S03]  /*57c0*/  FMUL.FTZ R110, R110, c[0x0][0x1e8] ;  /* 0x00007a006e6e7a20 */ /* 0x000fc60000410000 */
        /* <DEDUP_REMOVED lines=14> */
.L_x_8200:
[----:B------:R-:W-:Y:S02]  /*58b0*/  IMAD.MOV.U32 R109, RZ, RZ, R118 ;  /* 0x000000ffff6d7224 */ /* 0x000fe400078e0076 */
.L_x_8201:
[----:B------:R-:W-:Y:S05]  /*58c0*/  BSYNC B1 ;  /* 0x0000000000017941 */ /* 0x000fea0003800000 */
.L_x_8199:
        /* <DEDUP_REMOVED lines=16> */
.L_x_8205:
[----:B------:R-:W-:Y:S05]  /*59d0*/  BSYNC B2 ;  /* 0x0000000000027941 */ /* 0x000fea0003800000 */
.L_x_8204:
        /* <DEDUP_REMOVED lines=44> */
.L_x_8203:
[----:B------:R-:W-:Y:S05]  /*5ca0*/  BSYNC B1 ;  /* 0x0000000000017941 */ /* 0x000fea0003800000 */
.L_x_8202:
        /* <DEDUP_REMOVED lines=22> */
.L_x_8207:
[----:B------:R-:W-:Y:S02]  /*5e10*/  IMAD.MOV.U32 R106, RZ, RZ, R118 ;  /* 0x000000ffff6a7224 */ /* 0x000fe400078e0076 */
.L_x_8208:
[----:B------:R-:W-:Y:S05]  /*5e20*/  BSYNC B1 ;  /* 0x0000000000017941 */ /* 0x000fea0003800000 */
.L_x_8206:
        /* <DEDUP_REMOVED lines=16> */
.L_x_8212:
[----:B------:R-:W-:Y:S05]  /*5f30*/  BSYNC B2 ;  /* 0x0000000000027941 */ /* 0x000fea0003800000 */
.L_x_8211:
        /* <DEDUP_REMOVED lines=44> */
.L_x_8210:
[----:B------:R-:W-:Y:S05]  /*6200*/  BSYNC B1 ;  /* 0x0000000000017941 */ /* 0x000fea0003800000 */
.L_x_8209:
        /* <DEDUP_REMOVED lines=22> */
.L_x_8214:
[----:B------:R-:W-:Y:S02]  /*6370*/  IMAD.MOV.U32 R106, RZ, RZ, R118 ;  /* 0x000000ffff6a7224 */ /* 0x000fe400078e0076 */
.L_x_8215:
[----:B------:R-:W-:Y:S05]  /*6380*/  BSYNC B1 ;  /* 0x0000000000017941 */ /* 0x000fea0003800000 */
.L_x_8213:
        /* <DEDUP_REMOVED lines=18> */
.L_x_8219:
[----:B------:R-:W-:Y:S05]  /*64b0*/  BSYNC B2 ;  /* 0x0000000000027941 */ /* 0x000fea0003800000 */
.L_x_8218:
        /* <DEDUP_REMOVED lines=44> */
.L_x_8217:
[----:B------:R-:W-:Y:S05]  /*6780*/  BSYNC B1 ;  /* 0x0000000000017941 */ /* 0x000fea0003800000 */
.L_x_8216:
[----:B------:R-:W1:Y:S01]  /*6790*/  I2F.U32 R105, R106 ;  /* 0x0000006a00697306 */ /* 0x000e620000201000 */
        /* <DEDUP_REMOVED lines=8> */
[----:B------:R-:W-:Y:S02]  /*6820*/  SEL R113, RZ, 0x100, P4 ;  /* 0x00000100ff717807 */ /* 0x000fe40002000000 */
[----:B------:R-:W-:Y:S01]  /*6830*/  LOP3.LUT P6, RZ, R183, 0x4, RZ, 0xc0, !PT ;  /* 0x00000004b7ff7812 */ /* 0x000fe200078cc0ff */
[----:B-1----:R-:W-:Y:S01]  /*6840*/  FFMA.FTZ R105, R105, R108, 1.1641532182693481445e-10 ;  /* 0x2f00000069697423 */ /* 0x002fe2000001006c */
[----:B------:R-:W-:Y:S01]  /*6850*/  SEL R185, RZ, 0x1, P3 ;  /* 0x00000001ffb97807 */ /* 0x000fe20001800000 */
[----:B------:R-:W-:-:S03]  /*6860*/  IMAD.WIDE.U32 R108, R109, 0x10000, RZ ;  /* 0x000100006d6c7825 */ /* 0x000fc600078e00ff */
        /* <DEDUP_REMOVED lines=20> */
[C---:B------:R-:W-:Y:S02]  /*69b0*/  LEA.HI.X R115, R182.reuse, c[0x0][0x194], RZ, 0x3, P1 ;  /* 0x00006500b6737a11 */ /* 0x040fe400008f1cff */
[----:B------:R-:W-:Y:S01]  /*69c0*/  LOP3.LUT R109, R111, R185, R109, 0xfe, !PT ;  /* 0x000000b96f6d7212 */ /* 0x000fe200078efe6d */
[----:B------:R1:W-:Y:S01]  /*69d0*/  STG.E.128 [R112.64], R104 ;  /* 0x0000006870007986 */ /* 0x0003e2000c101d04 */
[----:B------:R-:W-:-:S03]  /*69e0*/  IADD3 R182, R182, 0x100, RZ ;  /* 0x00000100b6b67810 */ /* 0x000fc60007ffe0ff */
[----:B------:R1:W-:Y:S04]  /*69f0*/  STG.E.64 [R114.64], R108 ;  /* 0x0000006c72007986 */ /* 0x0003e8000c101b04 */
.L_x_8163:
[----:B------:R-:W-:Y:S05]  /*6a00*/  BSYNC B0 ;  /* 0x0000000000007941 */ /* 0x000fea0003800000 */
.L_x_8162:
[----:B------:R-:W-:Y:S01]  /*6a10*/  LOP3.LUT P0, RZ, R183, 0x20, RZ, 0xc0, !PT ;  /* 0x00000020b7ff7812 */ /* 0x000fe2000780c0ff */
[----:B------:R-:W-:-:S12]  /*6a20*/  BSSY B0, `(.L_x_8220) ;  /* 0x00002de000007945 */ /* 0x000fd80003800000 */
[----:B------:R-:W-:Y:S05]  /*6a30*/  @!P0 BRA `(.L_x_8221) ;  /* 0x00002dc000008947 */ /* 0x000fea0003800000 */
[----:B------:R-:W-:Y:S01]  /*6a40*/  ISETP.NE.U32.AND P0, PT, RZ, c[0x0][0x180], PT ;  /* 0x00006000ff007a0c */ /* 0x000fe20003f05070 */
[----:B-1----:R-:W-:-:S03]  /*6a50*/  HFMA2.MMA R105, -RZ, RZ, 0, 9.5367431640625e-07 ;  /* 0x00000010ff697435 */ /* 0x002fc600000001ff */
        /* <DEDUP_REMOVED lines=18> */
.L_x_8223:
[----:B-1----:R-:W-:Y:S02]  /*6b80*/  IMAD.MOV.U32 R156, RZ, RZ, R118 ;  /* 0x000000ffff9c7224 */ /* 0x002fe400078e0076 */
.L_x_8224:
[----:B------:R-:W-:Y:S05]  /*6b90*/  BSYNC B1 ;  /* 0x0000000000017941 */ /* 0x000fea0003800000 */
.L_x_8222:
        /* <DEDUP_REMOVED lines=16> */
.L_x_8228:
[----:B------:R-:W-:Y:S05]  /*6ca0*/  BSYNC B2 ;  /* 0x0000000000027941 */ /* 0x000fea0003800000 */
.L_x_8227:
        /* <DEDUP_REMOVED lines=44> */
.L_x_8226:
[----:B------:R-:W-:Y:S05]  /*6f70*/  BSYNC B1 ;  /* 0x0000000000017941 */ /* 0x000fea0003800000 */
.L_x_8225:
[----:B------:R-:W1:Y:S01]  /*6f80*/  I2F.U32 R109, R156 ;  /* 0x0000009c006d7306 */ /* 0x000e620000201000 */
[----:B------:R-:W-:Y:S01]  /*6f90*/  IMAD.MOV.U32 R108, RZ, RZ, 0x2f800000 ;  /* 0x2f800000ff6c7424 */ /* 0x000fe200078e00ff */
[----:B-----5:R-:W-:Y:S01]  /*6fa0*/  PRMT R111, RZ, 0x5410, R104 ;  /* 0x00005410ff6f7816 */ /* 0x020fe20000000068 */
[----:B------:R-:W-:Y:S01]  /*6fb0*/  BSSY B1, `(.L_x_8229) ;  /* 0x0000017000017945 */ /* 0x000fe20003800000 */
[----:B------:R-:W-:Y:S02]  /*6fc0*/  LOP3.LUT R183, R183, 0xfffffffb, RZ, 0xc0, !PT ;  /* 0xfffffffbb7b77812 */ /* 0x000fe400078ec0ff */
[----:B------:R-:W-:Y:S01]  /*6fd0*/  @P0 PRMT R112, RZ, 0x5410, R100 ;  /* 0x00005410ff700816 */ /* 0x000fe20000000064 */
[----:B------:R-:W-:Y:S01]  /*6fe0*/  FMUL.FTZ R111, R111, R180 ;  /* 0x000000b46f6f7220 */ /* 0x000fe20000410000 */
[----:B------:R-:W-:-:S03]  /*6ff0*/  IADD3 R113, R110, 0x1, RZ ;  /* 0x000000016e717810 */ /* 0x000fc60007ffe0ff */
[----:B------:R-:W-:Y:S02]  /*7000*/  FMUL.FTZ R111, R111, c[0x0][0x1e8] ;  /* 0x00007a006f6f7a20 */ /* 0x000fe40000410000 */
[----:B-1----:R-:W-:-:S05]  /*7010*/  FFMA.FTZ R109, R109, R108, 1.1641532182693481445e-10 ;  /* 0x2f0000006d6d7423 */ /* 0x002fca000001006c */
        /* <DEDUP_REMOVED lines=15> */
.L_x_8230:
[----:B------:R-:W-:Y:S02]  /*7110*/  MOV R109, R118 ;  /* 0x00000076006d7202 */ /* 0x000fe40000000f00 */
.L_x_8231:
[----:B------:R-:W-:Y:S05]  /*7120*/  BSYNC B1 ;  /* 0x0000000000017941 */ /* 0x000fea0003800000 */
.L_x_8229:
        /* <DEDUP_REMOVED lines=16> */
.L_x_8235:
[----:B------:R-:W-:Y:S05]  /*7230*/  BSYNC B2 ;  /* 0x0000000000027941 */ /* 0x000fea0003800000 */
.L_x_8234:
        /* <DEDUP_REMOVED lines=44> */
.L_x_8233:
[----:B------:R-:W-:Y:S05]  /*7500*/  BSYNC B1 ;  /* 0x0000000000017941 */ /* 0x000fea0003800000 */
.L_x_8232:
[----:B------:R-:W1:Y:S01]  /*7510*/  I2F.U32 R109, R109 ;  /* 0x0000006d006d7306 */ /* 0x000e620000201000 */
[----:B------:R-:W-:Y:S01]  /*7520*/  PRMT R111, RZ, 0x7610, R104 ;  /* 0x00007610ff6f7816 */ /* 0x000fe20000000068 */
[----:B------:R-:W-:Y:S01]  /*7530*/  BSSY B1, `(.L_x_8236) ;  /* 0x0000017000017945 */ /* 0x000fe20003800000 */
[----:B------:R-:W-:-:S03]  /*7540*/  LOP3.LUT R183, R183, 0xfffffffd, RZ, 0xc0, !PT ;  /* 0xfffffffdb7b77812 */ /* 0x000fc600078ec0ff */
[----:B------:R-:W-:-:S04]  /*7550*/  FMUL.FTZ R111, R111, R180 ;  /* 0x000000b46f6f7220 */ /* 0x000fc80000410000 */
[----:B------:R-:W-:Y:S02]  /*7560*/  FMUL.FTZ R111, R111, c[0x0][0x1e8] ;  /* 0x00007a006f6f7a20 */ /* 0x000fe40000410000 */
[----:B-1----:R-:W-:Y:S01]  /*7570*/  FFMA.FTZ R104, R109, R108, 1.1641532182693481445e-10 ;  /* 0x2f0000006d687423 */ /* 0x002fe2000001006c */
[----:B------:R-:W-:-:S04]  /*7580*/  @P0 PRMT R109, RZ, 0x7610, R100 ;  /* 0x00007610ff6d0816 */ /* 0x000fc80000000064 */
[----:B------:R-:W-:Y:S02]  /*7590*/  FSETP.GTU.FTZ.AND P1, PT, R104, c[0x0][0x1e4], PT ;  /* 0x0000790068007a0b */ /* 0x000fe40003f3c000 */
[----:B------:R-:W-:Y:S02]  /*75a0*/  IADD3 R104, R113, 0x1, RZ ;  /* 0x0000000171687810 */ /* 0x000fe40007ffe0ff */
        /* <DEDUP_REMOVED lines=14> */
.L_x_8237:
[----:B------:R-:W-:Y:S02]  /*7690*/  MOV R109, R118 ;  /* 0x00000076006d7202 */ /* 0x000fe40000000f00 */
.L_x_8238:
[----:B------:R-:W-:Y:S05]  /*76a0*/  BSYNC B1 ;  /* 0x0000000000017941 */ /* 0x000fea0003800000 */
.L_x_8236:
        /* <DEDUP_REMOVED lines=16> */
.L_x_8242:
[----:B------:R-:W-:Y:S05]  /*77b0*/  BSYNC B2 ;  /* 0x0000000000027941 */ /* 0x000fea0003800000 */
.L_x_8241:
        /* <DEDUP_REMOVED lines=44> */
.L_x_8240:
[----:B------:R-:W-:Y:S05]  /*7a80*/  BSYNC B1 ;  /* 0x0000000000017941 */ /* 0x000fea0003800000 */
.L_x_8239:
[----:B------:R-:W1:Y:S01]  /*7a90*/  I2F.U32 R109, R109 ;  /* 0x0000006d006d7306 */ /* 0x000e620000201000 */
[----:B------:R-:W-:Y:S01]  /*7aa0*/  PRMT R111, RZ, 0x5410, R105 ;  /* 0x00005410ff6f7816 */ /* 0x000fe20000000069 */
[----:B------:R-:W-:Y:S01]  /*7ab0*/  BSSY B1, `(.L_x_8243) ;  /* 0x0000015000017945 */ /* 0x000fe20003800000 */
[----:B------:R-:W-:-:S03]  /*7ac0*/  ISETP.NE.AND P2, PT, R104, 0x1, PT ;  /* 0x000000016800780c */ /* 0x000fc60003f45270 */
        /* <DEDUP_REMOVED lines=18> */
.L_x_8244:
[----:B------:R-:W-:Y:S02]  /*7bf0*/  MOV R109, R118 ;  /* 0x00000076006d7202 */ /* 0x000fe40000000f00 */
.L_x_8245:
[----:B------:R-:W-:Y:S05]  /*7c00*/  BSYNC B1 ;  /* 0x0000000000017941 */ /* 0x000fea0003800000 */
.L_x_8243:
        /* <DEDUP_REMOVED lines=16> */
.L_x_8249:
[----:B------:R-:W-:Y:S05]  /*7d10*/  BSYNC B2 ;  /* 0x0000000000027941 */ /* 0x000fea0003800000 */
.L_x_8248:
        /* <DEDUP_REMOVED lines=44> */
.L_x_8247:
[----:B------:R-:W-:Y:S05]  /*7fe0*/  BSYNC B1 ;  /* 0x0000000000017941 */ /* 0x000fea0003800000 */
.L_x_8246:
        /* <DEDUP_REMOVED lines=22> */
.L_x_8251:
[----:B------:R-:W-:Y:S02]  /*8150*/  MOV R109, R118 ;  /* 0x00000076006d7202 */ /* 0x000fe40000000f00 */
.L_x_8252:
[----:B------:R-:W-:Y:S05]  /*8160*/  BSYNC B1 ;  /* 0x0000000000017941 */ /* 0x000fea0003800000 */
.L_x_8250:
        /* <DEDUP_REMOVED lines=16> */
.L_x_8256:
[----:B------:R-:W-:Y:S05]  /*8270*/  BSYNC B2 ;  /* 0x0000000000027941 */ /* 0x000fea0003800000 */
.L_x_8255:
        /* <DEDUP_REMOVED lines=44> */
.L_x_8254:
[----:B------:R-:W-:Y:S05]  /*8540*/  BSYNC B1 ;  /* 0x0000000000017941 */ /* 0x000fea0003800000 */
.L_x_8253:
        /* <DEDUP_REMOVED lines=8> */
[----:B------:R-:W-:Y:S02]  /*85d0*/  IADD3 R105, R104, 0x1, RZ ;  /* 0x0000000168697810 */ /* 0x000fe40007ffe0ff */
[----:B------:R-:W-:Y:S02]  /*85e0*/  FSEL R161, R110, RZ, !P3 ;  /* 0x000000ff6ea17208 */ /* 0x000fe40005800000 */
[----:B------:R-:W-:-:S03]  /*85f0*/  @P0 PRMT R110, RZ, 0x5410, R102 ;  /* 0x00005410ff6e0816 */ /* 0x000fc60000000066 */
        /* <DEDUP_REMOVED lines=11> */
.L_x_8258:
[----:B------:R-:W-:Y:S02]  /*86b0*/  MOV R109, R118 ;  /* 0x00000076006d7202 */ /* 0x000fe40000000f00 */
.L_x_8259:
[----:B------:R-:W-:Y:S05]  /*86c0*/  BSYNC B1 ;  /* 0x0000000000017941 */ /* 0x000fea0003800000 */
.L_x_8257:
        /* <DEDUP_REMOVED lines=16> */
.L_x_8263:
[----:B------:R-:W-:Y:S05]  /*87d0*/  BSYNC B2 ;  /* 0x0000000000027941 */ /* 0x000fea0003800000 */
.L_x_8262:
        /* <DEDUP_REMOVED lines=43> */
[----:B------:R-:W-:Y:S02]  /*8a90*/  MOV R120, R110 ;  /* 0x0000006e00787202 */ /* 0x000fe40000000f00 */
.L_x_8261:
[----:B------:R-:W-:Y:S05]  /*8aa0*/  BSYNC B1 ;  /* 0x0000000000017941 */ /* 0x000fea0003800000 */
.L_x_8260:
        /* <DEDUP_REMOVED lines=22> */
.L_x_8265:
[----:B------:R-:W-:Y:S02]  /*8c10*/  MOV R106, R118 ;  /* 0x00000076006a7202 */ /* 0x000fe40000000f00 */
.L_x_8266:
[----:B------:R-:W-:Y:S05]  /*8c20*/  BSYNC B1 ;  /* 0x0000000000017941 */ /* 0x000fea0003800000 */
.L_x_8264:
        /* <DEDUP_REMOVED lines=16> */
.L_x_8270:
[----:B------:R-:W-:Y:S05]  /*8d30*/  BSYNC B2 ;  /* 0x0000000000027941 */ /* 0x000fea0003800000 */
.L_x_8269:
        /* <DEDUP_REMOVED lines=44> */
.L_x_8268:
[----:B------:R-:W-:Y:S05]  /*9000*/  BSYNC B1 ;  /* 0x0000000000017941 */ /* 0x000fea0003800000 */
.L_x_8267:
[----:B------:R1:W2:Y:S01]  /*9010*/  I2F.U32 R105, R106 ;  /* 0x0000006a00697306 */ /* 0x0002a20000201000 */
[----:B------:R-:W-:Y:S01]  /*9020*/  PRMT R109, RZ, 0x5410, R107 ;  /* 0x00005410ff6d7816 */ /* 0x000fe2000000006b */
[----:B------:R-:W-:Y:S01]  /*9030*/  BSSY B1, `(.L_x_8271) ;  /* 0x0000015000017945 */ /* 0x000fe20003800000 */
[C---:B------:R-:W-:Y:S02]  /*9040*/  ISETP.NE.AND P6, PT, R104.reuse, 0x1, PT ;  /* 0x000000016800780c */ /* 0x040fe40003fc5270 */
[----:B------:R-:W-:Y:S01]  /*9050*/  IADD3 R122, R104, 0x1, RZ ;  /* 0x00000001687a7810 */ /* 0x000fe20007ffe0ff */
[----:B------:R-:W-:Y:S01]  /*9060*/  FMUL.FTZ R109, R109, R180 ;  /* 0x000000b46d6d7220 */ /* 0x000fe20000410000 */
[----:B-1----:R-:W-:-:S03]  /*9070*/  @P0 PRMT R106, RZ, 0x5410, R103 ;  /* 0x00005410ff6a0816 */ /* 0x002fc60000000067 */
[----:B------:R-:W-:Y:S02]  /*9080*/  FMUL.FTZ R109, R109, c[0x0][0x1e8] ;  /* 0x00007a006d6d7a20 */ /* 0x000fe40000410000 */
[----:B--2---:R-:W-:-:S05]  /*9090*/  FFMA.FTZ R105, R105, R108, 1.1641532182693481445e-10 ;  /* 0x2f00000069697423 */ /* 0x004fca000001006c */
        /* <DEDUP_REMOVED lines=13> */
.L_x_8272:
[----:B------:R-:W-:Y:S02]  /*9170*/  MOV R106, R118 ;  /* 0x00000076006a7202 */ /* 0x000fe40000000f00 */
.L_x_8273:
[----:B------:R-:W-:Y:S05]  /*9180*/  BSYNC B1 ;  /* 0x0000000000017941 */ /* 0x000fea0003800000 */
.L_x_8271:
        /* <DEDUP_REMOVED lines=18> */
.L_x_8277:
[----:B------:R-:W-:Y:S05]  /*92b0*/  BSYNC B2 ;  /* 0x0000000000027941 */ /* 0x000fea0003800000 */
.L_x_8276:
        /* <DEDUP_REMOVED lines=44> */
.L_x_8275:
[----:B------:R-:W-:Y:S05]  /*9580*/  BSYNC B1 ;  /* 0x0000000000017941 */ /* 0x000fea0003800000 */
.L_x_8274:
[----:B------:R-:W1:Y:S01]  /*9590*/  I2F.U32 R105, R106 ;  /* 0x0000006a00697306 */ /* 0x000e620000201000 */
[----:B------:R-:W-:Y:S02]  /*95a0*/  PRMT R107, RZ, 0x7610, R107 ;  /* 0x00007610ff6b7816 */ /* 0x000fe4000000006b */
[----:B------:R-:W-:Y:S02]  /*95b0*/  SEL R109, RZ, 0x1, P1 ;  /* 0x00000001ff6d7807 */ /* 0x000fe40000800000 */
[----:B------:R-:W-:Y:S01]  /*95c0*/  SEL R104, RZ, 0x1, P2 ;  /* 0x00000001ff687807 */ /* 0x000fe20001000000 */
[----:B------:R-:W-:Y:S01]  /*95d0*/  FMUL.FTZ R107, R107, R180 ;  /* 0x000000b46b6b7220 */ /* 0x000fe20000410000 */
[----:B------:R-:W-:-:S02]  /*95e0*/  SEL R113, RZ, 0x10000, P5 ;  /* 0x00010000ff717807 */ /* 0x000fc40002800000 */
[----:B------:R-:W-:Y:S01]  /*95f0*/  LOP3.LUT P5, RZ, R183, 0x2, RZ, 0xc0, !PT ;  /* 0x00000002b7ff7812 */ /* 0x000fe200078ac0ff */
[----:B------:R-:W-:Y:S01]  /*9600*/  FMUL.FTZ R107, R107, c[0x0][0x1e8] ;  /* 0x00007a006b6b7a20 */ /* 0x000fe20000410000 */
[----:B------:R-:W-:Y:S02]  /*9610*/  SEL R112, RZ, 0x100, P4 ;  /* 0x00000100ff707807 */ /* 0x000fe40002000000 */
[----:B------:R-:W-:Y:S02]  /*9620*/  SEL R110, RZ, 0x1, P5 ;  /* 0x00000001ff6e7807 */ /* 0x000fe40002800000 */
[----:B------:R-:W-:Y:S01]  /*9630*/  SEL R185, RZ, 0x1, P3 ;  /* 0x00000001ffb97807 */ /* 0x000fe20001800000 */
[----:B-1----:R-:W-:Y:S01]  /*9640*/  FFMA.FTZ R105, R105, R108, 1.1641532182693481445e-10 ;  /* 0x2f00000069697423 */ /* 0x002fe2000001006c */
[----:B------:R-:W-:Y:S01]  /*9650*/  LOP3.LUT P6, RZ, R183, 0x4, RZ, 0xc0, !PT ;  /* 0x00000004b7ff7812 */ /* 0x000fe200078cc0ff */
[----:B------:R-:W-:-:S03]  /*9660*/  IMAD.WIDE.U32 R108, R109, 0x10000, RZ ;  /* 0x000100006d6c7825 */ /* 0x000fc600078e00ff */
[----:B------:R-:W-:Y:S01]  /*9670*/  FSETP.GTU.FTZ.AND P1, PT, R105, c[0x0][0x1e4], PT ;  /* 0x0000790069007a0b */ /* 0x000fe20003f3c000 */
[----:B------:R-:W-:-:S03]  /*9680*/  IMAD.WIDE.U32 R104, R104, 0x1000000, RZ ;  /* 0x0100000068687825 */ /* 0x000fc600078e00ff */
[----:B------:R-:W-:Y:S01]  /*9690*/  FSEL R178, R107, RZ, !P1 ;  /* 0x000000ff6bb27208 */ /* 0x000fe20004800000 */
[----:B------:R-:W-:Y:S01]  /*96a0*/  IMAD.WIDE.U32 R110, R110, 0x100, RZ ;  /* 0x000001006e6e7825 */ /* 0x000fe200078e00ff */
[----:B------:R-:W-:Y:S02]  /*96b0*/  SEL R107, RZ, 0x1000000, P1 ;  /* 0x01000000ff6b7807 */ /* 0x000fe40000800000 */
[----:B------:R-:W-:Y:S01]  /*96c0*/  LEA R114, P1, R182, c[0x0][0x190], 0x3 ;  /* 0x00006400b6727a11 */ /* 0x000fe200078218ff */
[----:B------:R-:W-:Y:S01]  /*96d0*/  FMUL.FTZ R178, R31, R178 ;  /* 0x000000b21fb27220 */ /* 0x000fe20000410000 */
[----:B------:R-:W-:Y:S02]  /*96e0*/  LOP3.LUT R106, R112, R107, R113, 0xfe, !PT ;  /* 0x0000006b706a7212 */ /* 0x000fe400078efe71 */
[----:B------:R-:W-:Y:S02]  /*96f0*/  SEL R107, RZ, 0x1, P6 ;  /* 0x00000001ff6b7807 */ /* 0x000fe40003000000 */
[----:B------:R-:W-:-:S02]  /*9700*/  LOP3.LUT R185, R105, R106, R185, 0xfe, !PT ;  /* 0x0000006a69b97212 */ /* 0x000fc400078efeb9 */
[----:B------:R-:W-:Y:S02]  /*9710*/  @P0 PRMT R105, RZ, 0x7610, R103 ;  /* 0x00007610ff690816 */ /* 0x000fe40000000067 */
[----:B------:R-:W-:Y:S02]  /*9720*/  LOP3.LUT R108, R110, R104, R108, 0xfe, !PT ;  /* 0x000000686e6c7212 */ /* 0x000fe400078efe6c */
[----:B------:R-:W-:Y:S01]  /*9730*/  F2FP.BF16.PACK_AB R106, R174, R161 ;  /* 0x000000a1ae6a723e */ /* 0x000fe200000010ff */
[----:B------:R-:W-:Y:S01]  /*9740*/  @P0 FADD.FTZ R178, R105, R178 ;  /* 0x000000b269b20221 */ /* 0x000fe20000010000 */
[----:B------:R-:W-:Y:S02]  /*9750*/  LEA R112, P0, R182, c[0x0][0x188], 0x4 ;  /* 0x00006200b6707a11 */ /* 0x000fe400078020ff */
[----:B------:R-:W-:Y:S02]  /*9760*/  LOP3.LUT R108, R108, R107, RZ, 0xfc, !PT ;  /* 0x0000006b6c6c7212 */ /* 0x000fe400078efcff */
[----:B------:R-:W-:-:S02]  /*9770*/  F2FP.BF16.PACK_AB R105, R163, R158 ;  /* 0x0000009ea369723e */ /* 0x000fc400000010ff */
[----:B------:R-:W-:Y:S02]  /*9780*/  F2FP.BF16.PACK_AB R104, R156, R151 ;  /* 0x000000979c68723e */ /* 0x000fe400000010ff */
[----:B------:R-:W-:Y:S02]  /*9790*/  LEA.HI.X R113, R182, c[0x0][0x18c], RZ, 0x4, P0 ;  /* 0x00006300b6717a11 */ /* 0x000fe400000f24ff */
[----:B------:R-:W-:Y:S02]  /*97a0*/  F2FP.BF16.PACK_AB R107, R178, R173 ;  /* 0x000000adb26b723e */ /* 0x000fe400000010ff */
[C---:B------:R-:W-:Y:S02]  /*97b0*/  LEA.HI.X R115, R182.reuse, c[0x0][0x194], RZ, 0x3, P1 ;  /* 0x00006500b6737a11 */ /* 0x040fe400008f1cff */
[----:B------:R-:W-:Y:S01]  /*97c0*/  LOP3.LUT R109, R111, R185, R109, 0xfe, !PT ;  /* 0x000000b96f6d7212 */ /* 0x000fe200078efe6d */
[----:B------:R1:W-:Y:S01]  /*97d0*/  STG.E.128 [R112.64], R104 ;  /* 0x0000006870007986 */ /* 0x0003e2000c101d04 */
[----:B------:R-:W-:-:S03]  /*97e0*/  IADD3 R182, R182, 0x100, RZ ;  /* 0x00000100b6b67810 */ /* 0x000fc60007ffe0ff */
[----:B------:R1:W-:Y:S04]  /*97f0*/  STG.E.64 [R114.64], R108 ;  /* 0x0000006c72007986 */ /* 0x0003e8000c101b04 */
.L_x_8221:
[----:B------:R-:W-:Y:S05]  /*9800*/  BSYNC B0 ;  /* 0x0000000000007941 */ /* 0x000fea0003800000 */
.L_x_8220:
        /* <DEDUP_REMOVED lines=23> */
.L_x_8281:
[----:B-1----:R-:W-:Y:S02]  /*9980*/  IMAD.MOV.U32 R159, RZ, RZ, R118 ;  /* 0x000000ffff9f7224 */ /* 0x002fe400078e0076 */
.L_x_8282:
[----:B------:R-:W-:Y:S05]  /*9990*/  BSYNC B1 ;  /* 0x0000000000017941 */ /* 0x000fea0003800000 */
.L_x_8280:
        /* <DEDUP_REMOVED lines=16> */
.L_x_8286:
[----:B------:R-:W-:Y:S05]  /*9aa0*/  BSYNC B2 ;  /* 0x0000000000027941 */ /* 0x000fea0003800000 */
.L_x_8285:
        /* <DEDUP_REMOVED lines=44> */
.L_x_8284:
[----:B------:R-:W-:Y:S05]  /*9d70*/  BSYNC B1 ;  /* 0x0000000000017941 */ /* 0x000fea0003800000 */
.L_x_8283:
[----:B------:R-:W1:Y:S01]  /*9d80*/  I2F.U32 R109, R159 ;  /* 0x0000009f006d7306 */ /* 0x000e620000201000 */
[----:B------:R-:W-:Y:S01]  /*9d90*/  IMAD.MOV.U32 R108, RZ, RZ, 0x2f800000 ;  /* 0x2f800000ff6c7424 */ /* 0x000fe200078e00ff */
[----:B-----5:R-:W-:Y:S01]  /*9da0*/  PRMT R111, RZ, 0x5410, R104 ;  /* 0x00005410ff6f7816 */ /* 0x020fe20000000068 */
[----:B------:R-:W-:Y:S01]  /*9db0*/  BSSY B1, `(.L_x_8287) ;  /* 0x0000017000017945 */ /* 0x000fe20003800000 */
[----:B------:R-:W-:-:S02]  /*9dc0*/  LOP3.LUT R183, R183, 0xfffffffb, RZ, 0xc0, !PT ;  /* 0xfffffffbb7b77812 */ /* 0x000fc400078ec0ff */
        /* <DEDUP_REMOVED lines=20> */
.L_x_8288:
[----:B------:R-:W-:Y:S02]  /*9f10*/  IMAD.MOV.U32 R109, RZ, RZ, R118 ;  /* 0x000000ffff6d7224 */ /* 0x000fe400078e0076 */
.L_x_8289:
[----:B------:R-:W-:Y:S05]  /*9f20*/  BSYNC B1 ;  /* 0x0000000000017941 */ /* 0x000fea0003800000 */
.L_x_8287:
        /* <DEDUP_REMOVED lines=16> */
.L_x_8293:
[----:B------:R-:W-:Y:S05]  /*a030*/  BSYNC B2 ;  /* 0x0000000000027941 */ /* 0x000fea0003800000 */
.L_x_8292:
        /* <DEDUP_REMOVED lines=44> */
.L_x_8291:
[----:B------:R-:W-:Y:S05]  /*a300*/  BSYNC B1 ;  /* 0x0000000000017941 */ /* 0x000fea0003800000 */
.L_x_8290:
        /* <DEDUP_REMOVED lines=24> */
.L_x_8295:
[----:B------:R-:W-:Y:S02]  /*a490*/  IMAD.MOV.U32 R109, RZ, RZ, R118 ;  /* 0x000000ffff6d7224 */ /* 0x000fe400078e0076 */
.L_x_8296:
[----:B------:R-:W-:Y:S05]  /*a4a0*/  BSYNC B1 ;  /* 0x0000000000017941 */ /* 0x000fea0003800000 */
.L_x_8294:
        /* <DEDUP_REMOVED lines=16> */
.L_x_8300:
[----:B------:R-:W-:Y:S05]  /*a5b0*/  BSYNC B2 ;  /* 0x0000000000027941 */ /* 0x000fea0003800000 */
.L_x_8299:
        /* <DEDUP_REMOVED lines=44> */
.L_x_8298:
[----:B------:R-:W-:Y:S05]  /*a880*/  BSYNC B1 ;  /* 0x0000000000017941 */ /* 0x000fea0003800000 */
.L_x_8297:
        /* <DEDUP_REMOVED lines=22> */
.L_x_8302:
[----:B------:R-:W-:Y:S02]  /*a9f0*/  IMAD.MOV.U32 R109, RZ, RZ, R118 ;  /* 0x000000ffff6d7224 */ /* 0x000fe400078e0076 */
.L_x_8303:
[----:B------:R-:W-:Y:S05]  /*aa00*/  BSYNC B1 ;  /* 0x0000000000017941 */ /* 0x000fea0003800000 */
.L_x_8301:
        /* <DEDUP_REMOVED lines=16> */
.L_x_8307:
[----:B------:R-:W-:Y:S05]  /*ab10*/  BSYNC B2 ;  /* 0x0000000000027941 */ /* 0x000fea0003800000 */
.L_x_8306:
        /* <DEDUP_REMOVED lines=44> */
.L_x_8305:
[----:B------:R-:W-:Y:S05]  /*ade0*/  BSYNC B1 ;  /* 0x0000000000017941 */ /* 0x000fea0003800000 */
.L_x_8304:
        /* <DEDUP_REMOVED lines=22> */
.L_x_8309:
[----:B------:R-:W-:Y:S02]  /*af50*/  IMAD.MOV.U32 R109, RZ, RZ, R118 ;  /* 0x000000ffff6d7224 */ /* 0x000fe400078e0076 */
.L_x_8310:
[----:B------:R-:W-:Y:S05]  /*af60*/  BSYNC B1 ;  /* 0x0000000000017941 */ /* 0x000fea0003800000 */
.L_x_8308:
        /* <DEDUP_REMOVED lines=16> */
.L_x_8314:
[----:B------:R-:W-:Y:S05]  /*b070*/  BSYNC B2 ;  /* 0x0000000000027941 */ /* 0x000fea0003800000 */
.L_x_8313:
        /* <DEDUP_REMOVED lines=44> */
.L_x_8312:
[----:B------:R-:W-:Y:S05]  /*b340*/  BSYNC B1 ;  /* 0x0000000000017941 */ /* 0x000fea0003800000 */
.L_x_8311:
        /* <DEDUP_REMOVED lines=22> */
.L_x_8316:
[----:B------:R-:W-:Y:S02]  /*b4b0*/  IMAD.MOV.U32 R109, RZ, RZ, R118 ;  /* 0x000000ffff6d7224 */ /* 0x000fe400078e0076 */
.L_x_8317:
[----:B------:R-:W-:Y:S05]  /*b4c0*/  BSYNC B1 ;  /* 0x0000000000017941 */ /* 0x000fea0003800000 */
.L_x_8315:
        /* <DEDUP_REMOVED lines=16> */
.L_x_8321:
[----:B------:R-:W-:Y:S05]  /*b5d0*/  BSYNC B2 ;  /* 0x0000000000027941 */ /* 0x000fea0003800000 */
.L_x_8320:
        /* <DEDUP_REMOVED lines=44> */
.L_x_8319:
[----:B------:R-:W-:Y:S05]  /*b8a0*/  BSYNC B1 ;  /* 0x0000000000017941 */ /* 0x000fea0003800000 */
.L_x_8318:
        /* <DEDUP_REMOVED lines=22> */
.L_x_8323:
[----:B------:R-:W-:Y:S02]  /*ba10*/  IMAD.MOV.U32 R106, RZ, RZ, R118 ;  /* 0x000000ffff6a7224 */ /* 0x000fe400078e0076 */
.L_x_8324:
[----:B------:R-:W-:Y:S05]  /*ba20*/  BSYNC B1 ;  /* 0x0000000000017941 */ /* 0x000fea0003800000 */
.L_x_8322:
        /* <DEDUP_REMOVED lines=16> */
.L_x_8328:
[----:B------:R-:W-:Y:S05]  /*bb30*/  BSYNC B2 ;  /* 0x0000000000027941 */ /* 0x000fea0003800000 */
.L_x_8327:
        /* <DEDUP_REMOVED lines=44> */
.L_x_8326:
[----:B------:R-:W-:Y:S05]  /*be00*/  BSYNC B1 ;  /* 0x0000000000017941 */ /* 0x000fea0003800000 */
.L_x_8325:
        /* <DEDUP_REMOVED lines=22> */
.L_x_8330:
[----:B------:R-:W-:Y:S02]  /*bf70*/  IMAD.MOV.U32 R106, RZ, RZ, R118 ;  /* 0x000000ffff6a7224 */ /* 0x000fe400078e0076 */
.L_x_8331:
[----:B------:R-:W-:Y:S05]  /*bf80*/  BSYNC B1 ;  /* 0x0000000000017941 */ /* 0x000fea0003800000 */
.L_x_8329:
        /* <DEDUP_REMOVED lines=18> */
.L_x_8335:
[----:B------:R-:W-:Y:S05]  /*c0b0*/  BSYNC B2 ;  /* 0x0000000000027941 */ /* 0x000fea0003800000 */
.L_x_8334:
        /* <DEDUP_REMOVED lines=44> */
.L_x_8333:
[----:B------:R-:W-:Y:S05]  /*c380*/  BSYNC B1 ;  /* 0x0000000000017941 */ /* 0x000fea0003800000 */
.L_x_8332:
        /* <DEDUP_REMOVED lines=38> */
.L_x_8279:
[----:B------:R-:W-:Y:S05]  /*c5f0*/  BSYNC B0 ;  /* 0x0000000000007941 */ /* 0x000fea0003800000 */
.L_x_8278:
[----:B-1----:R-:W-:Y:S01]  /*c600*/  FADD.FTZ R104, RZ, R0 ;  /* 0x00000000ff687221 */ /* 0x002fe20000010000 */
        /* <DEDUP_REMOVED lines=42> */
.L_x_8348:
[----:B-12---:R-:W-:Y:S01]  /*c8b0*/  FADD.FTZ R105, R105, R104 ;  /* 0x0000006869697221 */ /* 0x006fe20000010000 */
[----:B------:R-:W-:Y:S05]  /*c8c0*/  BRA.DIV ~URZ, `(.L_x_8337) ;  /* 0x000014227f007947 */ /* 0x000fea000b800000 */
[----:B------:R-:W1:Y:S01]  /*c8d0*/  SHFL.BFLY PT, R104, R105, 0x2, 0x1f ;  /* 0x0c401f0069687f89 */ /* 0x000e6200000e0000 */
[----:B------:R-:W-:Y:S01]  /*c8e0*/  LOP3.LUT P3, RZ, R183, 0x8, RZ, 0xc0, !PT ;  /* 0x00000008b7ff7812 */ /* 0x000fe2000786c0ff */
[----:B-1----:R-:W-:-:S05]  /*c8f0*/  FADD.FTZ R105, R105, R104 ;  /* 0x0000006869697221 */ /* 0x002fca0000010000 */
[----:B------:R-:W1:Y:S02]  /*c900*/  SHFL.BFLY PT, R104, R105, 0x4, 0x1f ;  /* 0x0c801f0069687f89 */ /* 0x000e6400000e0000 */
[----:B-1----:R-:W-:-:S05]  /*c910*/  FADD.FTZ R107, R105, R104 ;  /* 0x00000068696b7221 */ /* 0x002fca0000010000 */
[----:B------:R-:W1:Y:S02]  /*c920*/  SHFL.BFLY PT, R104, R107, 0x8, 0x1f ;  /* 0x0d001f006b687f89 */ /* 0x000e6400000e0000 */
[----:B-1----:R-:W-:-:S05]  /*c930*/  FADD.FTZ R108, R107, R104 ;  /* 0x000000686b6c7221 */ /* 0x002fca0000010000 */
[----:B------:R-:W1:Y:S02]  /*c940*/  SHFL.BFLY PT, R109, R108, 0x10, 0x1f ;  /* 0x0e001f006c6d7f89 */ /* 0x000e6400000e0000 */
[----:B-1----:R-:W-:-:S04]  /*c950*/  FADD.FTZ R104, R108, R109 ;  /* 0x0000006d6c687221 */ /* 0x002fc80000010000 */
        /* <DEDUP_REMOVED lines=75> */
.L_x_8349:
[C---:B------:R-:W-:Y:S01]  /*ce10*/  LOP3.LUT P0, RZ, R149.reuse, 0x1f, RZ, 0xc0, !PT ;  /* 0x0000001f95ff7812 */ /* 0x040fe2000780c0ff */
[----:B--2---:R-:W-:Y:S01]  /*ce20*/  FADD.FTZ R105, R112, R107 ;  /* 0x0000006b70697221 */ /* 0x004fe20000010000 */
[----:B------:R-:W-:Y:S01]  /*ce30*/  SHF.R.U32.HI R108, RZ, 0x5, R149 ;  /* 0x00000005ff6c7819 */ /* 0x000fe20000011695 */
[----:B------:R-:W-:Y:S01]  /*ce40*/  WARPSYNC 0xffffffff ;  /* 0xffffffff00007948 */ /* 0x000fe20003800000 */
[----:B------:R-:W-:Y:S02]  /*ce50*/  LOP3.LUT R109, R149, 0x1f, RZ, 0xc0, !PT ;  /* 0x0000001f956d7812 */ /* 0x000fe400078ec0ff */
[----:B------:R-:W-:-:S07]  /*ce60*/  LOP3.LUT R108, R108, 0x7, RZ, 0xc0, !PT ;  /* 0x000000076c6c7812 */ /* 0x000fce00078ec0ff */
[----:B-1----:R-:W-:-:S05]  /*ce70*/  @!P0 IADD3 R107, R106, R108, RZ ;  /* 0x0000006c6a6b8210 */ /* 0x002fca0007ffe0ff */
        /* <DEDUP_REMOVED lines=13> */
[----:B------:R-:W-:-:S02]  /*cf50*/  LOP3.LUT P0, RZ, R108, 0x1f, R149, 0xf8, !PT ;  /* 0x0000001f6cff7812 */ /* 0x000fc4000780f895 */
[----:B-1----:R-:W-:Y:S01]  /*cf60*/  IADD3 R112, R107, R106, RZ ;  /* 0x0000006a6b707210 */ /* 0x002fe20007ffe0ff */
[----:B------:R-:W-:Y:S04]  /*cf70*/  I2F R180, R107 ;  /* 0x0000006b00b47306 */ /* 0x000fe80000201400 */
[----:B------:R-:W1:Y:S04]  /*cf80*/  SHFL.DOWN PT, R185, R112, 0x2, 0x1f ;  /* 0x08401f0070b97f89 */ /* 0x000e6800000e0000 */
[----:B------:R-:W2:Y:S08]  /*cf90*/  I2F R113, R112 ;  /* 0x0000007000717306 */ /* 0x000eb00000201400 */
[----:B--2---:R-:W2:Y:S01]  /*cfa0*/  MUFU.RCP R109, R113 ;  /* 0x00000071006d7308 */ /* 0x004ea20000001000 */
[----:B---3--:R-:W3:Y:S01]  /*cfb0*/  SHFL.DOWN PT, R111, R104, 0x4, 0x1f ;  /* 0x08801f00686f7f89 */ /* 0x008ee200000e0000 */
[----:B-1----:R-:W-:-:S03]  /*cfc0*/  IMAD.IADD R106, R112, 0x1, R185 ;  /* 0x00000001706a7824 */ /* 0x002fc600078e02b9 */
[----:B------:R-:W1:Y:S01]  /*cfd0*/  SHFL.DOWN PT, R110, R105, 0x4, 0x1f ;  /* 0x08801f00696e7f89 */ /* 0x000e6200000e0000 */
[C---:B---3--:R-:W-:Y:S02]  /*cfe0*/  FMUL.FTZ R115, R111.reuse, R180 ;  /* 0x000000b46f737220 */ /* 0x048fe40000410000 */
[----:B------:R-:W-:Y:S02]  /*cff0*/  FADD.FTZ R111, -R111, R104 ;  /* 0x000000686f6f7221 */ /* 0x000fe40000010100 */
[----:B------:R-:W-:Y:S02]  /*d000*/  FFMA.FTZ R182, R114, R104, R115 ;  /* 0x0000006872b67223 */ /* 0x000fe40000010073 */
[----:B------:R-:W-:Y:S01]  /*d010*/  FMUL.FTZ R111, R111, R111 ;  /* 0x0000006f6f6f7220 */ /* 0x000fe20000410000 */
[----:B------:R-:W3:Y:S01]  /*d020*/  I2F R104, R106 ;  /* 0x0000006a00687306 */ /* 0x000ee20000201400 */
[----:B--2---:R-:W-:Y:S01]  /*d030*/  FMUL.FTZ R182, R109, R182 ;  /* 0x000000b66db67220 */ /* 0x004fe20000410000 */
[----:B------:R-:W-:Y:S01]  /*d040*/  SHFL.DOWN PT, R115, R106, 0x1, 0x1f ;  /* 0x08201f006a737f89 */ /* 0x000fe200000e0000 */
[----:B------:R-:W-:-:S02]  /*d050*/  FMUL.FTZ R111, R111, R114 ;  /* 0x000000726f6f7220 */ /* 0x000fc40000410000 */
[----:B-1----:R-:W-:Y:S01]  /*d060*/  FADD.FTZ R110, R110, R105 ;  /* 0x000000696e6e7221 */ /* 0x002fe20000010000 */
[----:B------:R-:W1:Y:S01]  /*d070*/  SHFL.DOWN PT, R107, R182, 0x2, 0x1f ;  /* 0x08401f00b66b7f89 */ /* 0x000e6200000e0000 */
[----:B------:R-:W-:Y:S01]  /*d080*/  FMUL.FTZ R111, R111, R180 ;  /* 0x000000b46f6f7220 */ /* 0x000fe20000410000 */
[----:B------:R-:W1:Y:S03]  /*d090*/  I2F R114, R185 ;  /* 0x000000b900727306 */ /* 0x000e660000201400 */
[----:B------:R-:W-:-:S05]  /*d0a0*/  FFMA.FTZ R110, R109, R111, R110 ;  /* 0x0000006f6d6e7223 */ /* 0x000fca000001006e */
[----:B------:R-:W2:Y:S01]  /*d0b0*/  SHFL.DOWN PT, R105, R110, 0x2, 0x1f ;  /* 0x08401f006e697f89 */ /* 0x000ea200000e0000 */
[----:B---3--:R-:W3:Y:S01]  /*d0c0*/  MUFU.RCP R109, R104 ;  /* 0x00000068006d7308 */ /* 0x008ee20000001000 */
[----:B-1----:R-:W-:Y:S02]  /*d0d0*/  FMUL.FTZ R111, R107, R114 ;  /* 0x000000726b6f7220 */ /* 0x002fe40000410000 */
[----:B------:R-:W-:Y:S02]  /*d0e0*/  FADD.FTZ R107, R182, -R107 ;  /* 0x8000006bb66b7221 */ /* 0x000fe40000010000 */
[----:B------:R-:W-:Y:S02]  /*d0f0*/  FFMA.FTZ R180, R113, R182, R111 ;  /* 0x000000b671b47223 */ /* 0x000fe4000001006f */
[----:B------:R-:W-:Y:S02]  /*d100*/  FMUL.FTZ R112, R107, R107 ;  /* 0x0000006b6b707220 */ /* 0x000fe40000410000 */
[----:B---3--:R-:W-:-:S02]  /*d110*/  FMUL.FTZ R107, R109, R180 ;  /* 0x000000b46d6b7220 */ /* 0x008fc40000410000 */
[----:B------:R-:W-:Y:S02]  /*d120*/  IMAD.IADD R111, R106, 0x1, R115 ;  /* 0x000000016a6f7824 */ /* 0x000fe400078e0273 */
[----:B------:R-:W-:Y:S01]  /*d130*/  FMUL.FTZ R113, R113, R112 ;  /* 0x0000007071717220 */ /* 0x000fe20000410000 */
[----:B------:R-:W1:Y:S01]  /*d140*/  SHFL.DOWN PT, R106, R107, 0x1, 0x1f ;  /* 0x08201f006b6a7f89 */ /* 0x000e6200000e0000 */
[----:B--2---:R-:W-:Y:S01]  /*d150*/  FADD.FTZ R112, R110, R105 ;  /* 0x000000696e707221 */ /* 0x004fe20000010000 */
[----:B------:R-:W-:Y:S01]  /*d160*/  I2F R115, R115 ;  /* 0x0000007300737306 */ /* 0x000fe20000201400 */
[----:B------:R-:W-:-:S04]  /*d170*/  FMUL.FTZ R113, R113, R114 ;  /* 0x0000007271717220 */ /* 0x000fc80000410000 */
[----:B------:R-:W-:-:S03]  /*d180*/  FFMA.FTZ R112, R109, R113, R112 ;  /* 0x000000716d707223 */ /* 0x000fc60000010070 */
[----:B------:R-:W2:Y:S02]  /*d190*/  I2F R111, R111 ;  /* 0x0000006f006f7306 */ /* 0x000ea40000201400 */
[----:B------:R-:W3:Y:S01]  /*d1a0*/  SHFL.DOWN PT, R105, R112, 0x1, 0x1f ;  /* 0x08201f0070697f89 */ /* 0x000ee200000e0000 */
[----:B-1----:R-:W-:-:S05]  /*d1b0*/  FADD.FTZ R110, R107, -R106 ;  /* 0x8000006a6b6e7221 */ /* 0x002fca0000010000 */
[----:B--2---:R-:W1:Y:S01]  /*d1c0*/  MUFU.RCP R109, R111 ;  /* 0x0000006f006d7308 */ /* 0x004e620000001000 */
[----:B------:R-:W-:Y:S02]  /*d1d0*/  FMUL.FTZ R106, R106, R115 ;  /* 0x000000736a6a7220 */ /* 0x000fe40000410000 */
[----:B------:R-:W-:Y:S02]  /*d1e0*/  FMUL.FTZ R113, R110, R110 ;  /* 0x0000006e6e717220 */ /* 0x000fe40000410000 */
[C---:B------:R-:W-:Y:S02]  /*d1f0*/  FFMA.FTZ R106, R104.reuse, R107, R106 ;  /* 0x0000006b686a7223 */ /* 0x040fe4000001006a */
[----:B------:R-:W-:Y:S02]  /*d200*/  FMUL.FTZ R113, R104, R113 ;  /* 0x0000007168717220 */ /* 0x000fe40000410000 */
[----:B------:R-:W-:Y:S02]  /*d210*/  IMAD.MOV.U32 R107, RZ, RZ, c[0x0][0x1e0] ;  /* 0x00007800ff6b7624 */ /* 0x000fe400078e00ff */
[----:B---3--:R-:W-:-:S02]  /*d220*/  FADD.FTZ R104, R112, R105 ;  /* 0x0000006970687221 */ /* 0x008fc40000010000 */
[----:B------:R-:W-:Y:S02]  /*d230*/  FMUL.FTZ R113, R113, R115 ;  /* 0x0000007371717220 */ /* 0x000fe40000410000 */
[----:B------:R-:W-:Y:S02]  /*d240*/  @!P0 IMAD.MOV.U32 R110, RZ, RZ, 0x4 ;  /* 0x00000004ff6e8424 */ /* 0x000fe400078e00ff */
[C---:B-1----:R-:W-:Y:S02]  /*d250*/  FMUL.FTZ R106, R109.reuse, R106 ;  /* 0x0000006a6d6a7220 */ /* 0x042fe40000410000 */
[----:B------:R-:W-:-:S03]  /*d260*/  FFMA.FTZ R104, R109, R113, R104 ;  /* 0x000000716d687223 */ /* 0x000fc60000010068 */
[----:B------:R1:W2:Y:S04]  /*d270*/  SHFL.IDX PT, R115, R106, RZ, 0x1f ;  /* 0x00001fff6a737589 */ /* 0x0002a800000e0000 */
[----:B------:R-:W3:Y:S01]  /*d280*/  SHFL.IDX PT, R104, R104, RZ, 0x1f ;  /* 0x00001fff68687589 */ /* 0x000ee200000e0000 */
[----:B-1----:R-:W-:Y:S01]  /*d290*/  @!P0 MOV R106, 0x4 ;  /* 0x00000004006a8802 */ /* 0x002fe20000000f00 */
[C---:B--2---:R-:W-:Y:S01]  /*d2a0*/  FMUL.FTZ R105, R115.reuse, R115 ;  /* 0x0000007373697220 */ /* 0x044fe20000410000 */
[----:B------:R-:W-:-:S04]  /*d2b0*/  FSEL R109, R115, RZ, !P1 ;  /* 0x000000ff736d7208 */ /* 0x000fc80004800000 */
[----:B------:R-:W-:Y:S01]  /*d2c0*/  FSEL R108, R105, RZ, P1 ;  /* 0x000000ff696c7208 */ /* 0x000fe20000800000 */
[----:B---3--:R-:W-:-:S04]  /*d2d0*/  FFMA.FTZ R105, R104, R107, c[0x0][0x228] ;  /* 0x00008a0068697623 */ /* 0x008fc8000001006b */
[----:B------:R-:W-:Y:S02]  /*d2e0*/  FADD.FTZ R108, R105, R108 ;  /* 0x0000006c696c7221 */ /* 0x000fe40000010000 */
[----:B------:R-:W-:-:S04]  /*d2f0*/  @!P0 IMAD.WIDE R104, R139, R106, c[0x0][0x1a0] ;  /* 0x000068008b688625 */ /* 0x000fc800078e026a */
[----:B------:R-:W1:Y:S01]  /*d300*/  MUFU.RSQ R108, R108 ;  /* 0x0000006c006c7308 */ /* 0x000e620000001400 */
[----:B------:R-:W-:Y:S01]  /*d310*/  @!P0 IMAD.WIDE R106, R139, R110, c[0x0][0x1a8] ;  /* 0x00006a008b6a8625 */ /* 0x000fe200078e026e */
[----:B------:R2:W-:Y:S04]  /*d320*/  @!P0 STG.E [R104.64], R115 ;  /* 0x0000007368008986 */ /* 0x0005e8000c101904 */
[----:B-1----:R2:W-:Y:S01]  /*d330*/  @!P0 STG.E [R106.64], R108 ;  /* 0x0000006c6a008986 */ /* 0x0025e2000c101904 */
[----:B------:R-:W-:Y:S05]  /*d340*/  @!P2 BRA `(.L_x_8339) ;  /* 0x000002000000a947 */ /* 0x000fea0003800000 */
[--C-:B--2---:R-:W-:Y:S02]  /*d350*/  FADD.FTZ R105, R0, -R109.reuse ;  /* 0x8000006d00697221 */ /* 0x104fe40000010000 */
[--C-:B------:R-:W-:Y:S02]  /*d360*/  FADD.FTZ R107, R157, -R109.reuse ;  /* 0x8000006d9d6b7221 */ /* 0x100fe40000010000 */
[----:B------:R-:W-:-:S02]  /*d370*/  FADD.FTZ R111, R154, -R109 ;  /* 0x8000006d9a6f7221 */ /* 0x000fc40000010000 */
[--C-:B------:R-:W-:Y:S02]  /*d380*/  FADD.FTZ R113, R167, -R109.reuse ;  /* 0x8000006da7717221 */ /* 0x100fe40000010000 */
[--C-:B------:R-:W-:Y:S02]  /*d390*/  FADD.FTZ R115, R165, -R109.reuse ;  /* 0x8000006da5737221 */ /* 0x100fe40000010000 */
[--C-:B------:R-:W-:Y:S02]  /*d3a0*/  FADD.FTZ R185, R168, -R109.reuse ;  /* 0x8000006da8b97221 */ /* 0x100fe40000010000 */
[--C-:B------:R-:W-:Y:S02]  /*d3b0*/  FADD.FTZ R187, R170, -R109.reuse ;  /* 0x8000006daabb7221 */ /* 0x100fe40000010000 */
[----:B------:R-:W-:Y:S02]  /*d3c0*/  FADD.FTZ R189, R179, -R109 ;  /* 0x8000006db3bd7221 */ /* 0x000fe40000010000 */
        /* <DEDUP_REMOVED lines=8> */
[----:B-----5:R-:W-:Y:S02]  /*d450*/  FFMA.FTZ R104, R88, R105, R96 ;  /* 0x0000006958687223 */ /* 0x020fe40000010060 */
        /* <DEDUP_REMOVED lines=15> */
.L_x_8339:
[----:B------:R-:W-:Y:S05]  /*d550*/  BSYNC B0 ;  /* 0x0000000000007941 */ /* 0x000fea0003800000 */
.L_x_8338:
[----:B------:R-:W-:Y:S01]  /*d560*/  LOP3.LUT P0, RZ, R183, 0x40, RZ, 0xc0, !PT ;  /* 0x00000040b7ff7812 */ /* 0x000fe2000780c0ff */
[----:B------:R-:W-:-:S12]  /*d570*/  BSSY B0, `(.L_x_8340) ;  /* 0x0000022000007945 */ /* 0x000fd80003800000 */
[----:B------:R-:W-:Y:S05]  /*d580*/  @!P0 BRA `(.L_x_8341) ;  /* 0x0000020000008947 */ /* 0x000fea0003800000 */
[--C-:B-12---:R-:W-:Y:S02]  /*d590*/  FADD.FTZ R105, R150, -R109.reuse ;  /* 0x8000006d96697221 */ /* 0x106fe40000010000 */
        /* <DEDUP_REMOVED lines=31> */
.L_x_8341:
[----:B------:R-:W-:Y:S05]  /*d790*/  BSYNC B0 ;  /* 0x0000000000007941 */ /* 0x000fea0003800000 */
.L_x_8340:
        /* <DEDUP_REMOVED lines=13> */
[C---:B------:R-:W-:Y:S01]  /*d870*/  FMUL.FTZ R110, R108.reuse, R113 ;  /* 0x000000716c6e7220 */ /* 0x040fe20000410000 */
[----:B------:R-:W-:Y:S01]  /*d880*/  HFMA2.MMA R113, -RZ, RZ, 0, 9.5367431640625e-07 ;  /* 0x00000010ff717435 */ /* 0x000fe200000001ff */
        /* <DEDUP_REMOVED lines=20> */
.L_x_8343:
[----:B------:R-:W-:Y:S05]  /*d9d0*/  BSYNC B0 ;  /* 0x0000000000007941 */ /* 0x000fea0003800000 */
.L_x_8342:
        /* <DEDUP_REMOVED lines=34> */
.L_x_8345:
[----:B------:R-:W-:Y:S05]  /*dc00*/  BSYNC B0 ;  /* 0x0000000000007941 */ /* 0x000fea0003800000 */
.L_x_8344:
[----:B------:R-:W-:Y:S02]  /*dc10*/  IADD3 R139, R139, c[0x0][0x160], RZ ;  /* 0x000058008b8b7a10 */ /* 0x000fe40007ffe0ff */
[----:B------:R-:W-:Y:S02]  /*dc20*/  LOP3.LUT P1, RZ, R119, 0xff, RZ, 0xc0, !PT ;  /* 0x000000ff77ff7812 */ /* 0x000fe4000782c0ff */
[----:B------:R-:W-:Y:S02]  /*dc30*/  ISETP.GE.AND P0, PT, R139, c[0x0][0x164], PT ;  /* 0x000059008b007a0c */ /* 0x000fe40003f06270 */
[----:B------:R-:W-:-:S11]  /*dc40*/  SEL R119, RZ, 0x1, P1 ;  /* 0x00000001ff777807 */ /* 0x000fd60000800000 */
[----:B012--5:R-:W-:Y:S01]  /*dc50*/  @P0 CALL.REL.NOINC `(.L_x_8346) ;  /* 0x0000001000000944 */ /* 0x027fe20003c00000 */
[----:B------:R-:W-:Y:S05]  /*dc60*/  BRA `(.L_x_8347) ;  /* 0xffff30d000007947 */ /* 0x000fea000383ffff */
.L_x_8346:
[----:B------:R-:W-:Y:S05]  /*dc70*/  EXIT ;  /* 0x000000000000794d */ /* 0x000fea0003800000 */
.L_x_8336:
[----:B------:R-:W-:Y:S01]  /*dc80*/  IMAD.MOV.U32 R112, RZ, RZ, 0x1 ;  /* 0x00000001ff707424 */ /* 0x000fe200078e00ff */
[----:B------:R-:W-:Y:S01]  /*dc90*/  MOV R111, 0xffffffff ;  /* 0xffffffff006f7802 */ /* 0x000fe20000000f00 */
[----:B------:R-:W-:Y:S01]  /*dca0*/  IMAD.MOV.U32 R110, RZ, RZ, 0x1f ;  /* 0x0000001fff6e7424 */ /* 0x000fe200078e00ff */
[----:B------:R-:W-:Y:S02]  /*dcb0*/  MOV R108, 0xdcd0 ;  /* 0x0000dcd0006c7802 */ /* 0x000fe40000000f00 */
[----:B0----5:R-:W-:Y:S05]  /*dcc0*/  CALL.REL.NOINC `($__internal_44_$__cuda_sm70_shflsync_bfly_p) ;  /* 0x000007c000007944 */ /* 0x021fea0003c00000 */
[----:B-1----:R-:W-:Y:S01]  /*dcd0*/  IMAD.MOV.U32 R104, RZ, RZ, R112 ;  /* 0x000000ffff687224 */ /* 0x002fe200078e0070 */
[----:B0-----:R-:W-:Y:S05]  /*dce0*/  BRA `(.L_x_8348) ;  /* 0xffffebc000007947 */ /* 0x001fea000383ffff */
.L_x_8337:
[----:B------:R-:W-:Y:S01]  /*dcf0*/  IMAD.MOV.U32 R112, RZ, RZ, 0x2 ;  /* 0x00000002ff707424 */ /* 0x000fe200078e00ff */
[----:B------:R-:W-:Y:S01]  /*dd00*/  MOV R111, 0xffffffff ;  /* 0xffffffff006f7802 */ /* 0x000fe20000000f00 */
[----:B------:R-:W-:Y:S01]  /*dd10*/  IMAD.MOV.U32 R110, RZ, RZ, 0x1f ;  /* 0x0000001fff6e7424 */ /* 0x000fe200078e00ff */
[----:B------:R-:W-:Y:S02]  /*dd20*/  MOV R108, 0xdd40 ;  /* 0x0000dd40006c7802 */ /* 0x000fe40000000f00 */
[----:B0----5:R-:W-:Y:S05]  /*dd30*/  CALL.REL.NOINC `($__internal_44_$__cuda_sm70_shflsync_bfly_p) ;  /* 0x0000075000007944 */ /* 0x021fea0003c00000 */
[----:B01----:R-:W-:Y:S01]  /*dd40*/  FADD.FTZ R105, R105, R112 ;  /* 0x0000007069697221 */ /* 0x003fe20000010000 */
[----:B------:R-:W-:Y:S01]  /*dd50*/  MOV R108, 0xdda0 ;  /* 0x0000dda0006c7802 */ /* 0x000fe20000000f00 */
[----:B------:R-:W-:Y:S02]  /*dd60*/  IMAD.MOV.U32 R112, RZ, RZ, 0x4 ;  /* 0x00000004ff707424 */ /* 0x000fe400078e00ff */
[----:B------:R-:W-:-:S02]  /*dd70*/  IMAD.MOV.U32 R110, RZ, RZ, 0x1f ;  /* 0x0000001fff6e7424 */ /* 0x000fc400078e00ff */
[----:B------:R-:W-:Y:S02]  /*dd80*/  IMAD.MOV.U32 R111, RZ, RZ, -0x1 ;  /* 0xffffffffff6f7424 */ /* 0x000fe400078e00ff */
[----:B------:R-:W-:Y:S05]  /*dd90*/  CALL.REL.NOINC `($__internal_44_$__cuda_sm70_shflsync_bfly_p) ;  /* 0x000006f000007944 */ /* 0x000fea0003c00000 */
[----:B01----:R-:W-:Y:S01]  /*dda0*/  FADD.FTZ R105, R105, R112 ;  /* 0x0000007069697221 */ /* 0x003fe20000010000 */
[----:B------:R-:W-:Y:S01]  /*ddb0*/  HFMA2.MMA R112, -RZ, RZ, 0, 4.76837158203125e-07 ;  /* 0x00000008ff707435 */ /* 0x000fe200000001ff */
[----:B------:R-:W-:Y:S01]  /*ddc0*/  IMAD.MOV.U32 R110, RZ, RZ, 0x1f ;  /* 0x0000001fff6e7424 */ /* 0x000fe200078e00ff */
[----:B------:R-:W-:Y:S01]  /*ddd0*/  MOV R108, 0xde00 ;  /* 0x0000de00006c7802 */ /* 0x000fe20000000f00 */
[----:B------:R-:W-:-:S03]  /*dde0*/  IMAD.MOV.U32 R111, RZ, RZ, -0x1 ;  /* 0xffffffffff6f7424 */ /* 0x000fc600078e00ff */
[----:B------:R-:W-:Y:S05]  /*ddf0*/  CALL.REL.NOINC `($__internal_44_$__cuda_sm70_shflsync_bfly_p) ;  /* 0x0000069000007944 */ /* 0x000fea0003c00000 */
[----:B01----:R-:W-:Y:S01]  /*de00*/  FADD.FTZ R105, R105, R112 ;  /* 0x0000007069697221 */ /* 0x003fe20000010000 */
[----:B------:R-:W-:Y:S01]  /*de10*/  MOV R110, 0x1f ;  /* 0x0000001f006e7802 */ /* 0x000fe20000000f00 */
[----:B------:R-:W-:Y:S01]  /*de20*/  IMAD.MOV.U32 R112, RZ, RZ, 0x10 ;  /* 0x00000010ff707424 */ /* 0x000fe200078e00ff */
[----:B------:R-:W-:Y:S01]  /*de30*/  MOV R108, 0xde60 ;  /* 0x0000de60006c7802 */ /* 0x000fe20000000f00 */
[----:B------:R-:W-:Y:S02]  /*de40*/  IMAD.MOV.U32 R111, RZ, RZ, -0x1 ;  /* 0xffffffffff6f7424 */ /* 0x000fe400078e00ff */
[----:B------:R-:W-:Y:S05]  /*de50*/  CALL.REL.NOINC `($__internal_44_$__cuda_sm70_shflsync_bfly_p) ;  /* 0x0000063000007944 */ /* 0x000fea0003c00000 */
[----:B-1----:R-:W-:Y:S01]  /*de60*/  FADD.FTZ R104, R105, R112 ;  /* 0x0000007069687221 */ /* 0x002fe20000010000 */
[----:B------:R-:W-:Y:S01]  /*de70*/  LOP3.LUT P3, RZ, R183, 0x8, RZ, 0xc0, !PT ;  /* 0x00000008b7ff7812 */ /* 0x000fe2000786c0ff */
[----:B------:R-:W-:Y:S01]  /*de80*/  IMAD.MOV.U32 R112, RZ, RZ, 0x1 ;  /* 0x00000001ff707424 */ /* 0x000fe200078e00ff */
        /* <DEDUP_REMOVED lines=54> */
[----:B------:R-:W-:Y:S02]  /*e1f0*/  FFMA.FTZ R108, R108, R108, R105 ;  /* 0x0000006c6c6c7223 */ /* 0x000fe40000010069 */
[----:B------:R-:W-:Y:S02]  /*e200*/  IMAD.MOV.U32 R110, RZ, RZ, 0x1f ;  /* 0x0000001fff6e7424 */ /* 0x000fe400078e00ff */
        /* <DEDUP_REMOVED lines=10> */
[----:B------:R-:W-:-:S04]  /*e2b0*/  FFMA.FTZ R108, R109, R109, R108 ;  /* 0x0000006d6d6c7223 */ /* 0x000fc8000001006c */
[----:B------:R-:W-:Y:S01]  /*e2c0*/  @P2 FFMA.FTZ R105, R107, R107, R108 ;  /* 0x0000006b6b692223 */ /* 0x000fe2000001006c */
[----:B------:R-:W-:Y:S02]  /*e2d0*/  MOV R108, 0xe2f0 ;  /* 0x0000e2f0006c7802 */ /* 0x000fe40000000f00 */
[----:B------:R-:W-:Y:S05]  /*e2e0*/  CALL.REL.NOINC `($__internal_44_$__cuda_sm70_shflsync_bfly_p) ;  /* 0x000001a000007944 */ /* 0x000fea0003c00000 */
[----:B01----:R-:W-:Y:S01]  /*e2f0*/  FADD.FTZ R105, R105, R112 ;  /* 0x0000007069697221 */ /* 0x003fe20000010000 */
[----:B------:R-:W-:Y:S01]  /*e300*/  MOV R108, 0xe350 ;  /* 0x0000e350006c7802 */ /* 0x000fe20000000f00 */
[----:B------:R-:W-:Y:S02]  /*e310*/  IMAD.MOV.U32 R112, RZ, RZ, 0x2 ;  /* 0x00000002ff707424 */ /* 0x000fe400078e00ff */
[----:B------:R-:W-:Y:S02]  /*e320*/  IMAD.MOV.U32 R110, RZ, RZ, 0x1f ;  /* 0x0000001fff6e7424 */ /* 0x000fe400078e00ff */
[----:B------:R-:W-:Y:S02]  /*e330*/  IMAD.MOV.U32 R111, RZ, RZ, -0x1 ;  /* 0xffffffffff6f7424 */ /* 0x000fe400078e00ff */
[----:B------:R-:W-:Y:S05]  /*e340*/  CALL.REL.NOINC `($__internal_44_$__cuda_sm70_shflsync_bfly_p) ;  /* 0x0000014000007944 */ /* 0x000fea0003c00000 */
[----:B01----:R-:W-:Y:S01]  /*e350*/  FADD.FTZ R105, R105, R112 ;  /* 0x0000007069697221 */ /* 0x003fe20000010000 */
[----:B------:R-:W-:Y:S01]  /*e360*/  HFMA2.MMA R112, -RZ, RZ, 0, 2.384185791015625e-07 ;  /* 0x00000004ff707435 */ /* 0x000fe200000001ff */
        /* <DEDUP_REMOVED lines=8> */
[----:B------:R-:W-:-:S02]  /*e3f0*/  IMAD.MOV.U32 R111, RZ, RZ, -0x1 ;  /* 0xffffffffff6f7424 */ /* 0x000fc400078e00ff */
[----:B------:R-:W-:Y:S05]  /*e400*/  CALL.REL.NOINC `($__internal_44_$__cuda_sm70_shflsync_bfly_p) ;  /* 0x0000008000007944 */ /* 0x000fea0003c00000 */
[----:B-1----:R-:W-:Y:S01]  /*e410*/  FADD.FTZ R107, R105, R112 ;  /* 0x00000070696b7221 */ /* 0x002fe20000010000 */
[----:B0-----:R-:W-:Y:S01]  /*e420*/  MOV R111, 0xffffffff ;  /* 0xffffffff006f7802 */ /* 0x001fe20000000f00 */
[----:B------:R-:W-:Y:S01]  /*e430*/  IMAD.MOV.U32 R112, RZ, RZ, 0x10 ;  /* 0x00000010ff707424 */ /* 0x000fe200078e00ff */
[----:B------:R-:W-:Y:S01]  /*e440*/  MOV R108, 0xe480 ;  /* 0x0000e480006c7802 */ /* 0x000fe20000000f00 */
[----:B------:R-:W-:-:S02]  /*e450*/  IMAD.MOV.U32 R110, RZ, RZ, 0x1f ;  /* 0x0000001fff6e7424 */ /* 0x000fc400078e00ff */
[----:B------:R-:W-:Y:S02]  /*e460*/  IMAD.MOV.U32 R105, RZ, RZ, R107 ;  /* 0x000000ffff697224 */ /* 0x000fe400078e006b */
[----:B------:R-:W-:Y:S05]  /*e470*/  CALL.REL.NOINC `($__internal_44_$__cuda_sm70_shflsync_bfly_p) ;  /* 0x0000001000007944 */ /* 0x000fea0003c00000 */
[----:B01----:R-:W-:Y:S05]  /*e480*/  BRA `(.L_x_8349) ;  /* 0xffffe98000007947 */ /* 0x003fea000383ffff */
        .weak           $__internal_44_$__cuda_sm70_shflsync_bfly_p
        .type           $__internal_44_$__cuda_sm70_shflsync_bfly_p,@function
        .size           $__internal_44_$__cuda_sm70_shflsync_bfly_p,(.L_x_29108 - $__internal_44_$__cuda_sm70_shflsync_bfly_p)
$__internal_44_$__cuda_sm70_shflsync_bfly_p:
[----:B------:R-:W-:Y:S01]  /*e490*/  IMAD.MOV.U32 R109, RZ, RZ, 0x0 ;  /* 0x00000000ff6d7424 */ /* 0x000fe200078e00ff */
[----:B------:R-:W-:Y:S04]  /*e4a0*/  WARPSYNC R111 ;  /* 0x0000006f00007348 */ /* 0x000fe80003800000 */
[----:B------:R0:W1:Y:S01]  /*e4b0*/  SHFL.BFLY PT, R112, R105, R112, R110 ;  /* 0x0c00007069707389 */ /* 0x00006200000e006e */
[----:B------:R-:W-:Y:S05]  /*e4c0*/  RET.REL.NODEC R108 `(_ZN10layer_norm13ln_fwd_kernelINS_13Kernel_traitsIf13__nv_bfloat16S2_S2_fjLj8192ELj1ELj1ELj8ELj16ENS_18Kernel_traits_baseILj8192EfS2_S2_S2_fjLj256EEEEELb1ELb1ELb0ELb0EEEvNS_9FwdParamsE) ;  /* 0xffff1b306c007950 */ /* 0x000fea0003c3ffff */
.L_x_8350:
        /* <DEDUP_REMOVED lines=11> */
.L_x_29108:


//--------------------- .text._ZN10layer_norm13ln_fwd_kernelINS_13Kernel_traitsIf13__nv_bfloat16S2_S2_fjLj8192ELj1ELj1ELj8ELj16ENS_18Kernel_traits_baseILj8192EfS2_S2_S2_fjLj256EEEEELb1ELb1ELb0ELb1EEEvNS_9FwdParamsE --------------------------
	.section	.text._ZN10layer_norm13ln_fwd_kernelINS_13Kernel_traitsIf13__nv_bfloat16S2_S2_fjLj8192ELj1ELj1ELj8ELj16ENS_18Kernel_traits_baseILj8192EfS2_S2_S2_fjLj256EEEEELb1ELb1ELb0ELb1EEEvNS_9FwdParamsE,"ax",@progbits
	.sectioninfo	@"SHI_REGISTERS=185"
	.align	128
        .global         _ZN10layer_norm13ln_fwd_kernelINS_13Kernel_traitsIf13__nv_bfloat16S2_S2_fjLj8192ELj1ELj1ELj8ELj16ENS_18Kernel_traits_baseILj8192EfS2_S2_S2_fjLj256EEEEELb1ELb1ELb0ELb1EEEvNS_9FwdParamsE
        .type           _ZN10layer_norm13ln_fwd_kernelINS_13Kernel_traitsIf13__nv_bfloat16S2_S2_fjLj8192ELj1ELj1ELj8ELj16ENS_18Kernel_traits_baseILj8192EfS2_S2_S2_fjLj256EEEEELb1ELb1ELb0ELb1EEEvNS_9FwdParamsE,@function
        .size           _ZN10layer_norm13ln_fwd_kernelINS_13Kernel_traitsIf13__nv_bfloat16S2_S2_fjLj8192ELj1ELj1ELj8ELj16ENS_18Kernel_traits_baseILj8192EfS2_S2_S2_fjLj256EEEEELb1ELb1ELb0ELb1EEEvNS_9FwdParamsE,(.L_x_29109 - _ZN10layer_norm13ln_fwd_kernelINS_13Kernel_traitsIf13__nv_bfloat16S2_S2_fjLj8192ELj1ELj1ELj8ELj16ENS_18Kernel_traits_baseILj8192EfS2_S2_S2_fjLj256EEEEELb1ELb1ELb0ELb1EEEvNS_9FwdParamsE)
        .other          _ZN10layer_norm13ln_fwd_kernelINS_13Kernel_traitsIf13__nv_bfloat16S2_S2_fjLj8192ELj1ELj1ELj8ELj16ENS_18Kernel_traits_baseILj8192EfS2_S2_S2_fjLj256EEEEELb1ELb1ELb0ELb1EEEvNS_9FwdParamsE,@"STO_CUDA_ENTRY STV_DEFAULT"
_ZN10layer_norm13ln_fwd_kernelINS_13Kernel_traitsIf13__nv_bfloat16S2_S2_fjLj8192ELj1ELj1ELj8ELj16ENS_18Kernel_traits_baseILj8192EfS2_S2_S2_fjLj256EEEEELb1ELb1ELb0ELb1EEEvNS_9FwdParamsE:
.text._ZN10layer_norm13ln_fwd_kernelINS_13Kernel_traitsIf13__nv_bfloat16S2_S2_fjLj8192ELj1ELj1ELj8ELj16ENS_18Kernel_traits_baseILj8192EfS2_S2_S2_fjLj256EEEEELb1ELb1ELb0ELb1EEEvNS_9FwdParamsE:
[----:B------:R-:W-:Y:S02]  /*0000*/  IMAD.MOV.U32 R1, RZ, RZ, c[0x0][0x28] ;  /* 0x00000a00ff017624 */ /* 0x000fe400078e00ff */
[----:B------:R-:W0:Y:S01]  /*0010*/  S2R R131, SR_TID.X ;  /* 0x0000000000837919 */ /* 0x000e220000002100 */
[----:B------:R-:W-:Y:S01]  /*0020*/  ULDC.U8 UR4, c[0x0][0x244] ;  /* 0x0000910000047ab9 */ /* 0x000fe20000000000 */
[----:B------:R-:W-:Y:S01]  /*0030*/  MOV R177, c[0x0][0x23c] ;  /* 0x00008f0000b17a02 */ /* 0x000fe20000000f00 */
[----:B------:R-:W-:Y:S01]  /*0040*/  IMAD.MOV.U32 R176, RZ, RZ, c[0x0][0x238] ;  /* 0x00008e00ffb07624 */ /* 0x000fe200078e00ff */
[----:B------:R-:W-:Y:S01]  /*0050*/  ISETP.NE.AND P1, PT, RZ, UR4, PT ;  /* 0x00000004ff007c0c */ /* 0x000fe2000bf25270 */
[----:B------:R-:W-:Y:S01]  /*0060*/  ULDC.64 UR4, c[0x0][0x118] ;  /* 0x0000460000047ab9 */ /* 0x000fe20000000a00 */
[----:B------:R-:W-:-:S04]  /*0070*/  ISETP.NE.U32.AND P0, PT, RZ, c[0x0][0x218], PT ;  /* 0x00008600ff007a0c */ /* 0x000fc80003f05070 */
[----:B------:R-:W-:-:S07]  /*0080*/  ISETP.NE.AND.EX P0, PT, RZ, c[0x0][0x21c], PT, P0 ;  /* 0x00008700ff007a0c */ /* 0x000fce0003f05300 */
[----:B------:R-:W-:Y:S02]  /*0090*/  @P1 IMAD.MOV.U32 R4, RZ, RZ, R176 ;  /* 0x000000ffff041224 */ /* 0x000fe400078e00b0 */
[----:B------:R-:W-:Y:S02]  /*00a0*/  @P1 IMAD.MOV.U32 R5, RZ, RZ, R177 ;  /* 0x000000ffff051224 */ /* 0x000fe400078e00b1 */
[----:B0-----:R-:W-:-:S03]  /*00b0*/  IMAD.SHL.U32 R0, R131, 0x20, RZ ;  /* 0x0000002083007824 */ /* 0x001fc600078e00ff */
[----:B------:R0:W5:Y:S01]  /*00c0*/  @P1 LDG.E.64 R108, [R4.64] ;  /* 0x00000004046c1981 */ /* 0x000162000c1e1b00 */
[----:B------:R-:W-:Y:S01]  /*00d0*/  MOV R2, c[0x0][0x230] ;  /* 0x00008c0000027a02 */ /* 0x000fe20000000f00 */
[----:B------:R-:W-:Y:S01]  /*00e0*/  IMAD.MOV.U32 R3, RZ, RZ, c[0x0][0x234] ;  /* 0x00008d00ff037624 */ /* 0x000fe200078e00ff */
[----:B------:R-:W-:Y:S01]  /*00f0*/  CS2R R100, SRZ ;  /* 0x0000000000647805 */ /* 0x000fe2000001ff00 */
[----:B------:R-:W-:Y:S01]  /*0100*/  CS2R R102, SRZ ;  /* 0x0000000000667805 */ /* 0x000fe2000001ff00 */
[----:B------:R-:W-:Y:S01]  /*0110*/  CS2R R96, SRZ ;  /* 0x0000000000607805 */ /* 0x000fe2000001ff00 */
[----:B------:R-:W-:Y:S01]  /*0120*/  CS2R R98, SRZ ;  /* 0x0000000000627805 */ /* 0x000fe2000001ff00 */
[----:B------:R-:W-:Y:S01]  /*0130*/  CS2R R92, SRZ ;  /* 0x00000000005c7805 */ /* 0x000fe2000001ff00 */
[----:B------:R-:W-:Y:S01]  /*0140*/  CS2R R94, SRZ ;  /* 0x00000000005e7805 */ /* 0x000fe2000001ff00 */
[----:B------:R-:W-:Y:S01]  /*0150*/  CS2R R88, SRZ ;  /* 0x0000000000587805 */ /* 0x000fe2000001ff00 */
[----:B0-----:R-:W-:Y:S01]  /*0160*/  LOP3.LUT R4, R0, 0x1fe0, RZ, 0xc0, !PT ;  /* 0x00001fe000047812 */ /* 0x001fe200078ec0ff */
[----:B------:R-:W-:Y:S01]  /*0170*/  CS2R R90, SRZ ;  /* 0x00000000005a7805 */ /* 0x000fe2000001ff00 */
[----:B------:R-:W-:Y:S01]  /*0180*/  CS2R R84, SRZ ;  /* 0x0000000000547805 */ /* 0x000fe2000001ff00 */
[----:B------:R-:W-:Y:S01]  /*0190*/  CS2R R86, SRZ ;  /* 0x0000000000567805 */ /* 0x000fe2000001ff00 */
[----:B------:R-:W-:Y:S01]  /*01a0*/  IADD3 R6, P2, R4, c[0x0][0x218], RZ ;  /* 0x0000860004067a10 */ /* 0x000fe20007f5e0ff */
[----:B------:R-:W-:Y:S01]  /*01b0*/  CS2R R80, SRZ ;  /* 0x0000000000507805 */ /* 0x000fe2000001ff00 */
[----:B------:R-:W-:Y:S01]  /*01c0*/  CS2R R82, SRZ ;  /* 0x0000000000527805 */ /* 0x000fe2000001ff00 */
[----:B------:R-:W-:Y:S01]  /*01d0*/  CS2R R76, SRZ ;  /* 0x00000000004c7805 */ /* 0x000fe2000001ff00 */
[----:B------:R-:W-:Y:S01]  /*01e0*/  CS2R R78, SRZ ;  /* 0x00000000004e7805 */ /* 0x000fe2000001ff00 */
[----:B------:R-:W-:Y:S01]  /*01f0*/  CS2R R72, SRZ ;  /* 0x0000000000487805 */ /* 0x000fe2000001ff00 */
[----:B------:R-:W-:Y:S01]  /*0200*/  CS2R R74, SRZ ;  /* 0x00000000004a7805 */ /* 0x000fe2000001ff00 */
[----:B------:R-:W-:Y:S01]  /*0210*/  IADD3.X R7, RZ, c[0x0][0x21c], RZ, P2, !PT ;  /* 0x00008700ff077a10 */ /* 0x000fe200017fe4ff */
[----:B------:R-:W5:Y:S01]  /*0220*/  @P1 LDG.E.64 R2, [R2.64] ;  /* 0x0000000402021981 */ /* 0x000f62000c1e1b00 */
[----:B------:R-:W-:-:S02]  /*0230*/  LOP3.LUT R0, R131, 0xff, RZ, 0xc0, !PT ;  /* 0x000000ff83007812 */ /* 0x000fc400078ec0ff */
[----:B------:R-:W-:Y:S01]  /*0240*/  IADD3 R4, P3, R4, c[0x0][0x1b0], RZ ;  /* 0x00006c0004047a10 */ /* 0x000fe20007f7e0ff */
[----:B------:R0:W5:Y:S01]  /*0250*/  @P0 LDG.E.128 R100, [R6.64] ;  /* 0x0000000406640981 */ /* 0x000162000c1e1d00 */
[----:B------:R-:W-:-:S03]  /*0260*/  LEA R104, P4, R0, c[0x0][0x1c8], 0x5 ;  /* 0x0000720000687a11 */ /* 0x000fc600078828ff */
[----:B------:R0:W5:Y:S01]  /*0270*/  @P0 LDG.E.128 R96, [R6.64+0x10] ;  /* 0x0000100406600981 */ /* 0x000162000c1e1d00 */
[----:B------:R-:W-:Y:S02]  /*0280*/  IMAD.X R5, RZ, RZ, c[0x0][0x1b4], P3 ;  /* 0x00006d00ff057624 */ /* 0x000fe400018e06ff */
[----:B------:R-:W-:Y:S01]  /*0290*/  IMAD.X R105, RZ, RZ, c[0x0][0x1cc], P4 ;  /* 0x00007300ff697624 */ /* 0x000fe200020e06ff */
        /* <DEDUP_REMOVED lines=19> */
[----:B------:R0:W5:Y:S04]  /*03d0*/  LDG.E.128 R56, [R4.64+0x2010] ;  /* 0x0020100404387981 */ /* 0x000168000c1e1d00 */
[----:B------:R0:W5:Y:S04]  /*03e0*/  LDG.E.128 R52, [R4.64+0x4000] ;  /* 0x0040000404347981 */ /* 0x000168000c1e1d00 */
[----:B------:R0:W5:Y:S04]  /*03f0*/  LDG.E.128 R48, [R4.64+0x4010] ;  /* 0x0040100404307981 */ /* 0x000168000c1e1d00 */
[----:B------:R0:W5:Y:S04]  /*0400*/  LDG.E.128 R44, [R4.64+0x6000] ;  /* 0x00600004042c7981 */ /* 0x000168000c1e1d00 */
        /* <DEDUP_REMOVED lines=8> */
[----:B------:R-:W-:-:S03]  /*0490*/  IADD3 R113, R3, -0x4498517b, RZ ;  /* 0xbb67ae8503717810 */ /* 0x000fc60007ffe0ff */
[----:B------:R1:W5:Y:S01]  /*04a0*/  LDG.E.128 R20, [R104.64+0x4000] ;  /* 0x0040000468147981 */ /* 0x000362000c1e1d00 */
[----:B------:R-:W-:-:S03]  /*04b0*/  IMAD.WIDE.U32 R106, R106, -0x326172a9, RZ ;  /* 0xcd9e8d576a6a7825 */ /* 0x000fc600078e00ff */
[----:B------:R1:W5:Y:S01]  /*04c0*/  LDG.E.128 R16, [R104.64+0x4010] ;  /* 0x0040100468107981 */ /* 0x000362000c1e1d00 */
[----:B------:R-:W-:-:S03]  /*04d0*/  IADD3 R114, R2, -0x61c88647, RZ ;  /* 0x9e3779b902727810 */ /* 0x000fc60007ffe0ff */
[----:B------:R1:W5:Y:S04]  /*04e0*/  LDG.E.128 R12, [R104.64+0x6000] ;  /* 0x00600004680c7981 */ /* 0x000368000c1e1d00 */
[----:B------:R1:W5:Y:S01]  /*04f0*/  LDG.E.128 R8, [R104.64+0x6010] ;  /* 0x0060100468087981 */ /* 0x000362000c1e1d00 */
[C---:B------:R-:W-:Y:S01]  /*0500*/  IADD3 R115, R2.reuse, 0x3c6ef372, RZ ;  /* 0x3c6ef37202737810 */ /* 0x040fe20007ffe0ff */
[----:B------:R-:W-:Y:S01]  /*0510*/  IMAD.MOV.U32 R134, RZ, RZ, 0x1 ;  /* 0x00000001ff867424 */ /* 0x000fe200078e00ff */
[C---:B------:R-:W-:Y:S01]  /*0520*/  IADD3 R116, R3.reuse, 0x76cf5d0a, RZ ;  /* 0x76cf5d0a03747810 */ /* 0x040fe20007ffe0ff */
[----:B------:R-:W-:Y:S01]  /*0530*/  IMAD.MOV.U32 R135, RZ, RZ, RZ ;  /* 0x000000ffff877224 */ /* 0x000fe200078e00ff */
[----:B------:R-:W-:Y:S01]  /*0540*/  IADD3 R117, R3, 0x32370b8f, RZ ;  /* 0x32370b8f03757810 */ /* 0x000fe20007ffe0ff */
[----:B------:R-:W-:Y:S01]  /*0550*/  ULDC.U8 UR6, c[0x0][0x1f0] ;  /* 0x00007c0000067ab9 */ /* 0x000fe20000000000 */
[----:B------:R-:W-:-:S02]  /*0560*/  IADD3 R118, R2, -0x255992d5, RZ ;  /* 0xdaa66d2b02767810 */ /* 0x000fc40007ffe0ff */
[C---:B------:R-:W-:Y:S01]  /*0570*/  IADD3 R119, R2.reuse, 0x78dde6e4, RZ ;  /* 0x78dde6e402777810 */ /* 0x040fe20007ffe0ff */
[----:B-1----:R-:W-:Y:S01]  /*0580*/  IMAD.WIDE.U32 R104, R7, -0x2daee0ad, RZ ;  /* 0xd2511f5307687825 */ /* 0x002fe200078e00ff */
[C---:B------:R-:W-:Y:S02]  /*0590*/  IADD3 R120, R3.reuse, -0x126145ec, RZ ;  /* 0xed9eba1403787810 */ /* 0x040fe40007ffe0ff */
[----:B------:R-:W-:Y:S02]  /*05a0*/  IADD3 R121, R3, -0x56f99767, RZ ;  /* 0xa906689903797810 */ /* 0x000fe40007ffe0ff */
[----:B------:R-:W-:Y:S02]  /*05b0*/  LOP3.LUT R7, R105, R4, R113, 0x96, !PT ;  /* 0x0000000469077212 */ /* 0x000fe400078e9671 */
[----:B------:R-:W-:Y:S02]  /*05c0*/  LOP3.LUT R4, R107, R114, R6, 0x96, !PT ;  /* 0x000000726b047212 */ /* 0x000fe400078e9606 */
[C---:B------:R-:W-:Y:S01]  /*05d0*/  IADD3 R122, R2.reuse, 0x1715609d, RZ ;  /* 0x1715609d027a7810 */ /* 0x040fe20007ffe0ff */
[----:B------:R-:W-:Y:S01]  /*05e0*/  IMAD.WIDE.U32 R6, R7, -0x326172a9, RZ ;  /* 0xcd9e8d5707067825 */ /* 0x000fe200078e00ff */
[----:B------:R-:W-:-:S02]  /*05f0*/  IADD3 R123, R2, -0x4ab325aa, RZ ;  /* 0xb54cda56027b7810 */ /* 0x000fc40007ffe0ff */
[----:B------:R-:W-:Y:S01]  /*0600*/  IADD3 R124, R3, 0x646e171e, RZ ;  /* 0x646e171e037c7810 */ /* 0x000fe20007ffe0ff */
[----:B------:R-:W-:Y:S01]  /*0610*/  IMAD.WIDE.U32 R4, R4, -0x2daee0ad, RZ ;  /* 0xd2511f5304047825 */ /* 0x000fe200078e00ff */
[----:B------:R-:W-:Y:S02]  /*0620*/  LOP3.LUT R105, R7, R106, R115, 0x96, !PT ;  /* 0x0000006a07697212 */ /* 0x000fe400078e9673 */
[----:B------:R-:W-:Y:S02]  /*0630*/  IADD3 R125, R3, 0x1fd5c5a3, RZ ;  /* 0x1fd5c5a3037d7810 */ /* 0x000fe40007ffe0ff */
[----:B------:R-:W-:Y:S01]  /*0640*/  LOP3.LUT R106, R5, R104, R116, 0x96, !PT ;  /* 0x00000068056a7212 */ /* 0x000fe200078e9674 */
[----:B------:R-:W-:Y:S01]  /*0650*/  IMAD.WIDE.U32 R104, R105, -0x2daee0ad, RZ ;  /* 0xd2511f5369687825 */ /* 0x000fe200078e00ff */
[C---:B------:R-:W-:Y:S02]  /*0660*/  IADD3 R126, R2.reuse, 0x5384540f, RZ ;  /* 0x5384540f027e7810 */ /* 0x040fe40007ffe0ff */
[----:B------:R-:W-:Y:S01]  /*0670*/  IADD3 R127, R2, -0xe443238, RZ ;  /* 0xf1bbcdc8027f7810 */ /* 0x000fe20007ffe0ff */
[----:B------:R-:W-:Y:S01]  /*0680*/  IMAD.WIDE.U32 R106, R106, -0x326172a9, RZ ;  /* 0xcd9e8d576a6a7825 */ /* 0x000fe200078e00ff */
[----:B------:R-:W-:-:S02]  /*0690*/  LOP3.LUT R7, R105, R4, R117, 0x96, !PT ;  /* 0x0000000469077212 */ /* 0x000fc400078e9675 */
[----:B------:R-:W-:Y:S02]  /*06a0*/  IADD3 R128, R3, -0x24c28bd8, RZ ;  /* 0xdb3d742803807810 */ /* 0x000fe40007ffe0ff */
[----:B------:R-:W-:Y:S01]  /*06b0*/  LOP3.LUT R4, R107, R6, R118, 0x96, !PT ;  /* 0x000000066b047212 */ /* 0x000fe200078e9676 */
[----:B------:R-:W-:Y:S01]  /*06c0*/  IMAD.WIDE.U32 R6, R7, -0x326172a9, RZ ;  /* 0xcd9e8d5707067825 */ /* 0x000fe200078e00ff */
[----:B------:R-:W-:Y:S02]  /*06d0*/  IADD3 R129, R3, -0x695add53, RZ ;  /* 0x96a522ad03817810 */ /* 0x000fe40007ffe0ff */
[----:B------:R-:W-:Y:S01]  /*06e0*/  IADD3 R130, R2, -0x700cb87f, RZ ;  /* 0x8ff3478102827810 */ /* 0x000fe20007ffe0ff */
[----:B------:R-:W-:Y:S01]  /*06f0*/  IMAD.WIDE.U32 R4, R4, -0x2daee0ad, RZ ;  /* 0xd2511f5304047825 */ /* 0x000fe200078e00ff */
[----:B------:R-:W-:Y:S02]  /*0700*/  LOP3.LUT R105, R7, R106, R119, 0x96, !PT ;  /* 0x0000006a07697212 */ /* 0x000fe400078e9677 */
[----:B------:R-:W-:-:S02]  /*0710*/  LOP3.LUT R176, R176, 0x3, RZ, 0xc0, !PT ;  /* 0x00000003b0b07812 */ /* 0x000fc400078ec0ff */
        /* <DEDUP_REMOVED lines=15> */
[----:B------:R-:W-:-:S03]  /*0810*/  LOP3.LUT R106, R4, R106, R127, 0x96, !PT ;  /* 0x0000006a046a7212 */ /* 0x000fc600078e967f */
[----:B------:R-:W-:Y:S01]  /*0820*/  IMAD R153, R153, -0x326172a9, RZ ;  /* 0xcd9e8d5799997824 */ /* 0x000fe200078e02ff */
[----:B------:R-:W-:Y:S01]  /*0830*/  LOP3.LUT R104, R5, R104, R128, 0x96, !PT ;  /* 0x0000006805687212 */ /* 0x000fe200078e9680 */
[----:B------:R-:W-:Y:S02]  /*0840*/  IMAD R156, R6, -0x2daee0ad, RZ ;  /* 0xd2511f53069c7824 */ /* 0x000fe400078e02ff */
[----:B------:R-:W-:-:S04]  /*0850*/  IMAD.HI.U32 R4, R106, -0x2daee0ad, RZ ;  /* 0xd2511f536a047827 */ /* 0x000fc800078e00ff */
[----:B------:R-:W-:Y:S01]  /*0860*/  IMAD.HI.U32 R5, R104, -0x326172a9, RZ ;  /* 0xcd9e8d5768057827 */ /* 0x000fe200078e00ff */
[----:B------:R-:W-:-:S03]  /*0870*/  LOP3.LUT R156, R4, R156, R129, 0x96, !PT ;  /* 0x0000009c049c7212 */ /* 0x000fc600078e9681 */
[----:B------:R-:W-:Y:S01]  /*0880*/  IMAD R158, R106, -0x2daee0ad, RZ ;  /* 0xd2511f536a9e7824 */ /* 0x000fe200078e02ff */
[----:B------:R-:W-:Y:S01]  /*0890*/  LOP3.LUT R153, R5, R153, R130, 0x96, !PT ;  /* 0x0000009905997212 */ /* 0x000fe200078e9682 */
[----:B------:R-:W-:Y:S02]  /*08a0*/  IMAD R154, R104, -0x326172a9, RZ ;  /* 0xcd9e8d57689a7824 */ /* 0x000fe400078e02ff */
.L_x_8578:
[----:B------:R-:W-:Y:S01]  /*08b0*/  ISETP.NE.U32.AND P1, PT, RZ, c[0x0][0x1c0], PT ;  /* 0x00007000ff007a0c */ /* 0x000fe20003f25070 */
[----:B------:R-:W-:Y:S01]  /*08c0*/  IMAD R104, R112, c[0x0][0x168], RZ ;  /* 0x00005a0070687a24 */ /* 0x000fe200078e02ff */
[----:B------:R-:W-:Y:S01]  /*08d0*/  ISETP.NE.U32.AND P0, PT, RZ, c[0x0][0x180], PT ;  /* 0x00006000ff007a0c */ /* 0x000fe20003f05070 */
[----:B------:R-:W-:Y:S01]  /*08e0*/  IMAD.MOV.U32 R155, RZ, RZ, 0x10 ;  /* 0x00000010ff9b7424 */ /* 0x000fe200078e00ff */
[----:B------:R-:W-:Y:S02]  /*08f0*/  ISETP.NE.AND.EX P1, PT, RZ, c[0x0][0x1c4], PT, P1 ;  /* 0x00007100ff007a0c */ /* 0x000fe40003f25310 */
[----:B------:R-:W-:Y:S02]  /*0900*/  SHF.R.S32.HI R105, RZ, 0x1f, R104 ;  /* 0x0000001fff697819 */ /* 0x000fe40000011468 */
[----:B------:R-:W-:-:S02]  /*0910*/  ISETP.NE.AND.EX P0, PT, RZ, c[0x0][0x184], PT, P0 ;  /* 0x00006100ff007a0c */ /* 0x000fc40003f05300 */
[----:B------:R-:W-:-:S04]  /*0920*/  LEA.HI R105, R105, R104, RZ, 0x3 ;  /* 0x0000006869697211 */ /* 0x000fc800078f18ff */
[----:B------:R-:W-:-:S03]  /*0930*/  LEA.HI.SX32 R136, R105, R0, 0x1d ;  /* 0x0000000069887211 */ /* 0x000fc600078feaff */
        /* <DEDUP_REMOVED lines=21> */
.L_x_8352:
[----:B0-----:R-:W-:Y:S02]  /*0a90*/  MOV R142, R154 ;  /* 0x0000009a008e7202 */ /* 0x001fe40000000f00 */
.L_x_8353:
[----:B------:R-:W-:Y:S05]  /*0aa0*/  BSYNC B0 ;  /* 0x0000000000007941 */ /* 0x000fea0003800000 */
.L_x_8351:
        /* <DEDUP_REMOVED lines=16> */
.L_x_8357:
[----:B------:R-:W-:Y:S05]  /*0bb0*/  BSYNC B1 ;  /* 0x0000000000017941 */ /* 0x000fea0003800000 */
.L_x_8356:
        /* <DEDUP_REMOVED lines=44> */
.L_x_8355:
[----:B------:R-:W-:Y:S05]  /*0e80*/  BSYNC B0 ;  /* 0x0000000000007941 */ /* 0x000fea0003800000 */
.L_x_8354:
[----:B------:R-:W0:Y:S01]  /*0e90*/  I2F.U32 R109, R142 ;  /* 0x0000008e006d7306 */ /* 0x000e220000201000 */
[----:B-----5:R-:W-:Y:S01]  /*0ea0*/  PRMT R108, RZ, 0x5410, R104 ;  /* 0x00005410ff6c7816 */ /* 0x020fe20000000068 */
[----:B------:R-:W-:Y:S01]  /*0eb0*/  IMAD.MOV.U32 R160, RZ, RZ, 0x2f800000 ;  /* 0x2f800000ffa07424 */ /* 0x000fe200078e00ff */
[----:B------:R-:W-:Y:S01]  /*0ec0*/  BSSY B0, `(.L_x_8358) ;  /* 0x0000016000007945 */ /* 0x000fe20003800000 */
[----:B------:R-:W-:-:S02]  /*0ed0*/  IADD3 R110, R138, 0x1, RZ ;  /* 0x000000018a6e7810 */ /* 0x000fc40007ffe0ff */
        /* <DEDUP_REMOVED lines=19> */
.L_x_8359:
[----:B------:R-:W-:Y:S02]  /*1010*/  IMAD.MOV.U32 R142, RZ, RZ, R154 ;  /* 0x000000ffff8e7224 */ /* 0x000fe400078e009a */
.L_x_8360:
[----:B------:R-:W-:Y:S05]  /*1020*/  BSYNC B0 ;  /* 0x0000000000007941 */ /* 0x000fea0003800000 */
.L_x_8358:
        /* <DEDUP_REMOVED lines=16> */
.L_x_8364:
[----:B------:R-:W-:Y:S05]  /*1130*/  BSYNC B1 ;  /* 0x0000000000017941 */ /* 0x000fea0003800000 */
.L_x_8363:
        /* <DEDUP_REMOVED lines=44> */
.L_x_8362:
[----:B------:R-:W-:Y:S05]  /*1400*/  BSYNC B0 ;  /* 0x0000000000007941 */ /* 0x000fea0003800000 */
.L_x_8361:
        /* <DEDUP_REMOVED lines=11> */
[----:B------:R-:W-:Y:S01]  /*14c0*/  FMUL.FTZ R138, R37, R104 ;  /* 0x00000068258a7220 */ /* 0x000fe20000410000 */
[----:B------:R-:W-:-:S03]  /*14d0*/  IADD3 R104, R110, 0x1, RZ ;  /* 0x000000016e687810 */ /* 0x000fc60007ffe0ff */
        /* <DEDUP_REMOVED lines=10> */
.L_x_8366:
[----:B------:R-:W-:Y:S02]  /*1580*/  MOV R146, R154 ;  /* 0x0000009a00927202 */ /* 0x000fe40000000f00 */
.L_x_8367:
[----:B------:R-:W-:Y:S05]  /*1590*/  BSYNC B0 ;  /* 0x0000000000007941 */ /* 0x000fea0003800000 */
.L_x_8365:
        /* <DEDUP_REMOVED lines=16> */
.L_x_8371:
[----:B------:R-:W-:Y:S05]  /*16a0*/  BSYNC B1 ;  /* 0x0000000000017941 */ /* 0x000fea0003800000 */
.L_x_8370:
[----:B------:R-:W-:Y:S01]  /*16b0*/  IMAD.HI.U32 R104, R131, -0x326172a9, RZ ;  /* 0xcd9e8d5783687827 */ /* 0x000fe200078e00ff */
[----:B------:R-:W-:-:S03]  /*16c0*/  LOP3.LUT R108, R108, R135, R3, 0x96, !PT ;  /* 0x000000876c6c7212 */ /* 0x000fc600078e9603 */
[----:B------:R-:W-:Y:S01]  /*16d0*/  IMAD R139, R131, -0x326172a9, RZ ;  /* 0xcd9e8d57838b7824 */ /* 0x000fe200078e02ff */
[----:B------:R-:W-:Y:S01]  /*16e0*/  LOP3.LUT R104, R104, R133, R2, 0x96, !PT ;  /* 0x0000008568687212 */ /* 0x000fe200078e9602 */
[----:B------:R-:W-:-:S04]  /*16f0*/  IMAD.WIDE.U32 R110, R108, -0x326172a9, RZ ;  /* 0xcd9e8d576c6e7825 */ /* 0x000fc800078e00ff */
[----:B------:R-:W-:Y:S01]  /*1700*/  IMAD R140, R132, -0x2daee0ad, RZ ;  /* 0xd2511f53848c7824 */ /* 0x000fe200078e02ff */
        /* <DEDUP_REMOVED lines=38> */
.L_x_8369:
[----:B------:R-:W-:Y:S05]  /*1970*/  BSYNC B0 ;  /* 0x0000000000007941 */ /* 0x000fea0003800000 */
.L_x_8368:
        /* <DEDUP_REMOVED lines=22> */
.L_x_8373:
[----:B------:R-:W-:Y:S02]  /*1ae0*/  IMAD.MOV.U32 R146, RZ, RZ, R154 ;  /* 0x000000ffff927224 */ /* 0x000fe400078e009a */
.L_x_8374:
[----:B------:R-:W-:Y:S05]  /*1af0*/  BSYNC B0 ;  /* 0x0000000000007941 */ /* 0x000fea0003800000 */
.L_x_8372:
        /* <DEDUP_REMOVED lines=16> */
.L_x_8378:
[----:B------:R-:W-:Y:S05]  /*1c00*/  BSYNC B1 ;  /* 0x0000000000017941 */ /* 0x000fea0003800000 */
.L_x_8377:
        /* <DEDUP_REMOVED lines=44> */
.L_x_8376:
[----:B------:R-:W-:Y:S05]  /*1ed0*/  BSYNC B0 ;  /* 0x0000000000007941 */ /* 0x000fea0003800000 */
.L_x_8375:
        /* <DEDUP_REMOVED lines=22> */
.L_x_8380:
[----:B------:R-:W-:Y:S02]  /*2040*/  IMAD.MOV.U32 R146, RZ, RZ, R154 ;  /* 0x000000ffff927224 */ /* 0x000fe400078e009a */
.L_x_8381:
[----:B------:R-:W-:Y:S05]  /*2050*/  BSYNC B0 ;  /* 0x0000000000007941 */ /* 0x000fea0003800000 */
.L_x_8379:
        /* <DEDUP_REMOVED lines=16> */
.L_x_8385:
[----:B------:R-:W-:Y:S05]  /*2160*/  BSYNC B1 ;  /* 0x0000000000017941 */ /* 0x000fea0003800000 */
.L_x_8384:
        /* <DEDUP_REMOVED lines=44> */
.L_x_8383:
[----:B------:R-:W-:Y:S05]  /*2430*/  BSYNC B0 ;  /* 0x0000000000007941 */ /* 0x000fea0003800000 */
.L_x_8382:
        /* <DEDUP_REMOVED lines=22> */
.L_x_8387:
[----:B------:R-:W-:Y:S02]  /*25a0*/  MOV R146, R154 ;  /* 0x0000009a00927202 */ /* 0x000fe40000000f00 */
.L_x_8388:
[----:B------:R-:W-:Y:S05]  /*25b0*/  BSYNC B0 ;  /* 0x0000000000007941 */ /* 0x000fea0003800000 */
.L_x_8386:
        /* <DEDUP_REMOVED lines=16> */
.L_x_8392:
[----:B------:R-:W-:Y:S05]  /*26c0*/  BSYNC B1 ;  /* 0x0000000000017941 */ /* 0x000fea0003800000 */
.L_x_8391:
        /* <DEDUP_REMOVED lines=44> */
.L_x_8390:
[----:B------:R-:W-:Y:S05]  /*2990*/  BSYNC B0 ;  /* 0x0000000000007941 */ /* 0x000fea0003800000 */
.L_x_8389:
        /* <DEDUP_REMOVED lines=22> */
.L_x_8394:
[----:B------:R-:W-:Y:S02]  /*2b00*/  IMAD.MOV.U32 R106, RZ, RZ, R154 ;  /* 0x000000ffff6a7224 */ /* 0x000fe400078e009a */
.L_x_8395:
[----:B------:R-:W-:Y:S05]  /*2b10*/  BSYNC B0 ;  /* 0x0000000000007941 */ /* 0x000fea0003800000 */
.L_x_8393:
        /* <DEDUP_REMOVED lines=16> */
.L_x_8399:
[----:B------:R-:W-:Y:S05]  /*2c20*/  BSYNC B1 ;  /* 0x0000000000017941 */ /* 0x000fea0003800000 */
.L_x_8398:
        /* <DEDUP_REMOVED lines=44> */
.L_x_8397:
[----:B------:R-:W-:Y:S05]  /*2ef0*/  BSYNC B0 ;  /* 0x0000000000007941 */ /* 0x000fea0003800000 */
.L_x_8396:
        /* <DEDUP_REMOVED lines=22> */
.L_x_8401:
[----:B------:R-:W-:Y:S02]  /*3060*/  IMAD.MOV.U32 R106, RZ, RZ, R154 ;  /* 0x000000ffff6a7224 */ /* 0x000fe400078e009a */
.L_x_8402:
[----:B------:R-:W-:Y:S05]  /*3070*/  BSYNC B0 ;  /* 0x0000000000007941 */ /* 0x000fea0003800000 */
.L_x_8400:
        /* <DEDUP_REMOVED lines=18> */
.L_x_8406:
[----:B------:R-:W-:Y:S05]  /*31a0*/  BSYNC B1 ;  /* 0x0000000000017941 */ /* 0x000fea0003800000 */
.L_x_8405:
        /* <DEDUP_REMOVED lines=44> */
.L_x_8404:
[----:B------:R-:W-:Y:S05]  /*3470*/  BSYNC B0 ;  /* 0x0000000000007941 */ /* 0x000fea0003800000 */
.L_x_8403:
[----:B------:R-:W0:Y:S01]  /*3480*/  I2F.U32 R105, R106 ;  /* 0x0000006a00697306 */ /* 0x000e220000201000 */
[----:B------:R-:W-:Y:S01]  /*3490*/  PRMT R104, RZ, 0x7610, R107 ;  /* 0x00007610ff687816 */ /* 0x000fe2000000006b */
[----:B------:R-:W-:Y:S01]  /*34a0*/  HFMA2.MMA R157, -RZ, RZ, 0, 4.76837158203125e-07 ;  /* 0x00000008ff9d7435 */ /* 0x000fe200000001ff */
[----:B------:R-:W-:Y:S02]  /*34b0*/  SEL R111, RZ, 0x10000, P5 ;  /* 0x00010000ff6f7807 */ /* 0x000fe40002800000 */
[----:B------:R-:W-:Y:S01]  /*34c0*/  SEL R108, RZ, 0x1, P2 ;  /* 0x00000001ff6c7807 */ /* 0x000fe20001000000 */
[----:B------:R-:W-:Y:S01]  /*34d0*/  FMUL.FTZ R107, R104, R159 ;  /* 0x0000009f686b7220 */ /* 0x000fe20000410000 */
[----:B------:R-:W-:-:S02]  /*34e0*/  ISETP.NE.AND P5, PT, R145, RZ, PT ;  /* 0x000000ff9100720c */ /* 0x000fc40003fa5270 */
[----:B------:R-:W-:Y:S02]  /*34f0*/  ISETP.NE.AND P6, PT, R144, RZ, PT ;  /* 0x000000ff9000720c */ /* 0x000fe40003fc5270 */
[----:B------:R-:W-:Y:S02]  /*3500*/  SEL R109, RZ, 0x1, P1 ;  /* 0x00000001ff6d7807 */ /* 0x000fe40000800000 */
[----:B------:R-:W-:Y:S02]  /*3510*/  SEL R144, RZ, 0x1, P5 ;  /* 0x00000001ff907807 */ /* 0x000fe40002800000 */
[----:B------:R-:W-:Y:S01]  /*3520*/  SEL R110, RZ, 0x100, P4 ;  /* 0x00000100ff6e7807 */ /* 0x000fe20002000000 */
[----:B0-----:R-:W-:Y:S01]  /*3530*/  FFMA.FTZ R105, R105, R160, 1.1641532182693481445e-10 ;  /* 0x2f00000069697423 */ /* 0x001fe200000100a0 */
[----:B------:R-:W-:Y:S01]  /*3540*/  SEL R149, RZ, 0x1, P3 ;  /* 0x00000001ff957807 */ /* 0x000fe20001800000 */
[----:B------:R-:W-:Y:S01]  /*3550*/  IMAD.WIDE.U32 R144, R144, 0x100, RZ ;  /* 0x0000010090907825 */ /* 0x000fe200078e00ff */
[----:B------:R-:W-:-:S02]  /*3560*/  SEL R165, RZ, 0x1, P6 ;  /* 0x00000001ffa57807 */ /* 0x000fc40003000000 */
[----:B------:R-:W-:Y:S01]  /*3570*/  FSETP.GTU.FTZ.AND P2, PT, R105, c[0x0][0x1e4], PT ;  /* 0x0000790069007a0b */ /* 0x000fe20003f5c000 */
[----:B------:R-:W-:Y:S01]  /*3580*/  IMAD.WIDE.U32 R104, R108, 0x1000000, RZ ;  /* 0x010000006c687825 */ /* 0x000fe200078e00ff */
[----:B------:R-:W-:Y:S02]  /*3590*/  IADD3 R162, R136, 0x100, RZ ;  /* 0x0000010088a27810 */ /* 0x000fe40007ffe0ff */
[----:B------:R-:W-:Y:S01]  /*35a0*/  SEL R146, RZ, 0x1000000, P2 ;  /* 0x01000000ff927807 */ /* 0x000fe20001000000 */
[----:B------:R-:W-:Y:S02]  /*35b0*/  FMUL.FTZ R108, R107, c[0x0][0x1e8] ;  /* 0x00007a006b6c7a20 */ /* 0x000fe40000410000 */
[----:B------:R-:W-:Y:S01]  /*35c0*/  IMAD.WIDE.U32 R106, R109, 0x10000, RZ ;  /* 0x000100006d6a7825 */ /* 0x000fe200078e00ff */
[----:B------:R-:W-:Y:S02]  /*35d0*/  LOP3.LUT R109, R110, R146, R111, 0xfe, !PT ;  /* 0x000000926e6d7212 */ /* 0x000fe400078efe6f */
[----:B------:R-:W-:Y:S01]  /*35e0*/  FSEL R108, R108, RZ, !P2 ;  /* 0x000000ff6c6c7208 */ /* 0x000fe20005000000 */
[----:B------:R-:W-:Y:S01]  /*35f0*/  IMAD.WIDE.U32 R146, R136, R155, c[0x0][0x188] ;  /* 0x0000620088927625 */ /* 0x000fe200078e009b */
[----:B------:R-:W-:-:S02]  /*3600*/  LOP3.LUT R149, R105, R109, R149, 0xfe, !PT ;  /* 0x0000006d69957212 */ /* 0x000fc400078efe95 */
[----:B------:R-:W-:Y:S01]  /*3610*/  LOP3.LUT R164, R144, R104, R106, 0xfe, !PT ;  /* 0x0000006890a47212 */ /* 0x000fe200078efe6a */
[----:B------:R-:W-:Y:S01]  /*3620*/  FMUL.FTZ R144, R35, R108 ;  /* 0x0000006c23907220 */ /* 0x000fe20000410000 */
[----:B------:R-:W-:Y:S01]  /*3630*/  @P0 PRMT R105, RZ, 0x7610, R7 ;  /* 0x00007610ff690816 */ /* 0x000fe20000000007 */
[----:B------:R-:W-:Y:S01]  /*3640*/  @P0 IMAD.WIDE.U32 R150, R162, R155, c[0x0][0x180] ;  /* 0x00006000a2960625 */ /* 0x000fe200078e009b */
[----:B------:R-:W-:Y:S02]  /*3650*/  LOP3.LUT R164, R164, R165, RZ, 0xfc, !PT ;  /* 0x000000a5a4a47212 */ /* 0x000fe400078efcff */
[----:B------:R-:W-:Y:S01]  /*3660*/  F2FP.BF16.PACK_AB R110, R142, R141 ;  /* 0x0000008d8e6e723e */ /* 0x000fe200000010ff */
[----:B------:R-:W-:Y:S01]  /*3670*/  @P0 FADD.FTZ R144, R144, R105 ;  /* 0x0000006990900221 */ /* 0x000fe20000010000 */
[----:B------:R-:W-:Y:S01]  /*3680*/  F2FP.BF16.PACK_AB R109, R140, R139 ;  /* 0x0000008b8c6d723e */ /* 0x000fe200000010ff */
[----:B------:R-:W-:Y:S01]  /*3690*/  IMAD.WIDE.U32 R104, R162, R155, c[0x0][0x170] ;  /* 0x00005c00a2687625 */ /* 0x000fe200078e009b */
[----:B------:R-:W-:-:S02]  /*36a0*/  F2FP.BF16.PACK_AB R108, R138, R137 ;  /* 0x000000898a6c723e */ /* 0x000fc400000010ff */
[----:B------:R-:W-:Y:S02]  /*36b0*/  F2FP.BF16.PACK_AB R111, R144, R143 ;  /* 0x0000008f906f723e */ /* 0x000fe400000010ff */
[----:B------:R-:W-:Y:S01]  /*36c0*/  LOP3.LUT R165, R145, R149, R107, 0xfe, !PT ;  /* 0x0000009591a57212 */ /* 0x000fe200078efe6b */
[----:B------:R-:W-:Y:S02]  /*36d0*/  IMAD.WIDE.U32 R148, R136, R157, c[0x0][0x190] ;  /* 0x0000640088947625 */ /* 0x000fe400078e009d */
[----:B------:R0:W-:Y:S04]  /*36e0*/  STG.E.128 [R146.64], R108 ;  /* 0x0000006c92007986 */ /* 0x0001e8000c101d04 */
[----:B------:R0:W-:Y:S04]  /*36f0*/  STG.E.64 [R148.64], R164 ;  /* 0x000000a494007986 */ /* 0x0001e8000c101b04 */
[----:B------:R0:W5:Y:S04]  /*3700*/  @P0 LDG.E.128 R4, [R150.64] ;  /* 0x0000000496040981 */ /* 0x000168000c1e1d00 */
[----:B------:R-:W5:Y:S01]  /*3710*/  LDG.E.128 R104, [R104.64] ;  /* 0x0000000468687981 */ /* 0x000f62000c1e1d00 */
        /* <DEDUP_REMOVED lines=12> */
.L_x_8408:
[----:B0-----:R-:W-:Y:S02]  /*37e0*/  IMAD.MOV.U32 R145, RZ, RZ, R154 ;  /* 0x000000ffff917224 */ /* 0x001fe400078e009a */
.L_x_8409:
[----:B------:R-:W-:Y:S05]  /*37f0*/  BSYNC B0 ;  /* 0x0000000000007941 */ /* 0x000fea0003800000 */
.L_x_8407:
        /* <DEDUP_REMOVED lines=16> */
.L_x_8413:
[----:B------:R-:W-:Y:S05]  /*3900*/  BSYNC B1 ;  /* 0x0000000000017941 */ /* 0x000fea0003800000 */
.L_x_8412:
        /* <DEDUP_REMOVED lines=44> */
.L_x_8411:
[----:B------:R-:W-:Y:S05]  /*3bd0*/  BSYNC B0 ;  /* 0x0000000000007941 */ /* 0x000fea0003800000 */
.L_x_8410:
[----:B------:R-:W0:Y:S01]  /*3be0*/  I2F.U32 R109, R145 ;  /* 0x00000091006d7306 */ /* 0x000e220000201000 */
[----:B-----5:R-:W-:Y:S01]  /*3bf0*/  PRMT R108, RZ, 0x5410, R104 ;  /* 0x00005410ff6c7816 */ /* 0x020fe20000000068 */
[----:B------:R-:W-:Y:S04]  /*3c00*/  BSSY B0, `(.L_x_8414) ;  /* 0x0000016000007945 */ /* 0x000fe80003800000 */
        /* <DEDUP_REMOVED lines=8> */
[----:B------:R-:W-:Y:S01]  /*3c90*/  FMUL.FTZ R146, R28, R109 ;  /* 0x0000006d1c927220 */ /* 0x000fe20000410000 */
[----:B------:R-:W-:-:S05]  /*3ca0*/  @P0 PRMT R109, RZ, 0x5410, R4 ;  /* 0x00005410ff6d0816 */ /* 0x000fca0000000004 */
[----:B------:R-:W-:-:S04]  /*3cb0*/  @P0 FADD.FTZ R146, R109, R146 ;  /* 0x000000926d920221 */ /* 0x000fc80000010000 */
        /* <DEDUP_REMOVED lines=9> */
.L_x_8415:
[----:B------:R-:W-:Y:S02]  /*3d50*/  IMAD.MOV.U32 R152, RZ, RZ, R154 ;  /* 0x000000ffff987224 */ /* 0x000fe400078e009a */
.L_x_8416:
[----:B------:R-:W-:Y:S05]  /*3d60*/  BSYNC B0 ;  /* 0x0000000000007941 */ /* 0x000fea0003800000 */
.L_x_8414:
        /* <DEDUP_REMOVED lines=16> */
.L_x_8420:
[----:B------:R-:W-:Y:S05]  /*3e70*/  BSYNC B1 ;  /* 0x0000000000017941 */ /* 0x000fea0003800000 */
.L_x_8419:
        /* <DEDUP_REMOVED lines=44> */
.L_x_8418:
[----:B------:R-:W-:Y:S05]  /*4140*/  BSYNC B0 ;  /* 0x0000000000007941 */ /* 0x000fea0003800000 */
.L_x_8417:
        /* <DEDUP_REMOVED lines=23> */
.L_x_8422:
[----:B------:R-:W-:Y:S02]  /*42c0*/  MOV R152, R154 ;  /* 0x0000009a00987202 */ /* 0x000fe40000000f00 */
.L_x_8423:
[----:B------:R-:W-:Y:S05]  /*42d0*/  BSYNC B0 ;  /* 0x0000000000007941 */ /* 0x000fea0003800000 */
.L_x_8421:
        /* <DEDUP_REMOVED lines=16> */
.L_x_8427:
[----:B------:R-:W-:Y:S05]  /*43e0*/  BSYNC B1 ;  /* 0x0000000000017941 */ /* 0x000fea0003800000 */
.L_x_8426:
        /* <DEDUP_REMOVED lines=44> */
.L_x_8425:
[----:B------:R-:W-:Y:S05]  /*46b0*/  BSYNC B0 ;  /* 0x0000000000007941 */ /* 0x000fea0003800000 */
.L_x_8424:
        /* <DEDUP_REMOVED lines=9> */
[----:B------:R-:W-:-:S03]  /*4750*/  IADD3 R108, R104, 0x1, RZ ;  /* 0x00000001686c7810 */ /* 0x000fc60007ffe0ff */
        /* <DEDUP_REMOVED lines=12> */
.L_x_8429:
[----:B------:R-:W-:Y:S02]  /*4820*/  IMAD.MOV.U32 R163, RZ, RZ, R154 ;  /* 0x000000ffffa37224 */ /* 0x000fe400078e009a */
.L_x_8430:
[----:B------:R-:W-:Y:S05]  /*4830*/  BSYNC B0 ;  /* 0x0000000000007941 */ /* 0x000fea0003800000 */
.L_x_8428:
        /* <DEDUP_REMOVED lines=16> */
.L_x_8434:
[----:B------:R-:W-:Y:S05]  /*4940*/  BSYNC B1 ;  /* 0x0000000000017941 */ /* 0x000fea0003800000 */
.L_x_8433:
        /* <DEDUP_REMOVED lines=44> */
.L_x_8432:
[----:B------:R-:W-:Y:S05]  /*4c10*/  BSYNC B0 ;  /* 0x0000000000007941 */ /* 0x000fea0003800000 */
.L_x_8431:
        /* <DEDUP_REMOVED lines=22> */
.L_x_8436:
[----:B------:R-:W-:Y:S02]  /*4d80*/  IMAD.MOV.U32 R152, RZ, RZ, R154 ;  /* 0x000000ffff987224 */ /* 0x000fe400078e009a */
.L_x_8437:
[----:B------:R-:W-:Y:S05]  /*4d90*/  BSYNC B0 ;  /* 0x0000000000007941 */ /* 0x000fea0003800000 */
.L_x_8435:
        /* <DEDUP_REMOVED lines=16> */
.L_x_8441:
[----:B------:R-:W-:Y:S05]  /*4ea0*/  BSYNC B1 ;  /* 0x0000000000017941 */ /* 0x000fea0003800000 */
.L_x_8440:
        /* <DEDUP_REMOVED lines=44> */
.L_x_8439:
[----:B------:R-:W-:Y:S05]  /*5170*/  BSYNC B0 ;  /* 0x0000000000007941 */ /* 0x000fea0003800000 */
.L_x_8438:
        /* <DEDUP_REMOVED lines=22> */
.L_x_8443:
[----:B------:R-:W-:Y:S02]  /*52e0*/  MOV R163, R154 ;  /* 0x0000009a00a37202 */ /* 0x000fe40000000f00 */
.L_x_8444:
[----:B------:R-:W-:Y:S05]  /*52f0*/  BSYNC B0 ;  /* 0x0000000000007941 */ /* 0x000fea0003800000 */
.L_x_8442:
        /* <DEDUP_REMOVED lines=16> */
.L_x_8448:
[----:B------:R-:W-:Y:S05]  /*5400*/  BSYNC B1 ;  /* 0x0000000000017941 */ /* 0x000fea0003800000 */
.L_x_8447:
        /* <DEDUP_REMOVED lines=44> */
.L_x_8446:
[----:B------:R-:W-:Y:S05]  /*56d0*/  BSYNC B0 ;  /* 0x0000000000007941 */ /* 0x000fea0003800000 */
.L_x_8445:
        /* <DEDUP_REMOVED lines=22> */
.L_x_8450:
[----:B------:R-:W-:Y:S02]  /*5840*/  IMAD.MOV.U32 R106, RZ, RZ, R154 ;  /* 0x000000ffff6a7224 */ /* 0x000fe400078e009a */
.L_x_8451:
[----:B------:R-:W-:Y:S05]  /*5850*/  BSYNC B0 ;  /* 0x0000000000007941 */ /* 0x000fea0003800000 */
.L_x_8449:
        /* <DEDUP_REMOVED lines=16> */
.L_x_8455:
[----:B------:R-:W-:Y:S05]  /*5960*/  BSYNC B1 ;  /* 0x0000000000017941 */ /* 0x000fea0003800000 */
.L_x_8454:
        /* <DEDUP_REMOVED lines=44> */
.L_x_8453:
[----:B------:R-:W-:Y:S05]  /*5c30*/  BSYNC B0 ;  /* 0x0000000000007941 */ /* 0x000fea0003800000 */
.L_x_8452:
        /* <DEDUP_REMOVED lines=22> */
.L_x_8457:
[----:B------:R-:W-:Y:S02]  /*5da0*/  IMAD.MOV.U32 R106, RZ, RZ, R154 ;  /* 0x000000ffff6a7224 */ /* 0x000fe400078e009a */
.L_x_8458:
[----:B------:R-:W-:Y:S05]  /*5db0*/  BSYNC B0 ;  /* 0x0000000000007941 */ /* 0x000fea0003800000 */
.L_x_8456:
        /* <DEDUP_REMOVED lines=18> */
.L_x_8462:
[----:B------:R-:W-:Y:S05]  /*5ee0*/  BSYNC B1 ;  /* 0x0000000000017941 */ /* 0x000fea0003800000 */
.L_x_8461:
        /* <DEDUP_REMOVED lines=44> */
.L_x_8460:
[----:B------:R-:W-:Y:S05]  /*61b0*/  BSYNC B0 ;  /* 0x0000000000007941 */ /* 0x000fea0003800000 */
.L_x_8459:
[----:B------:R-:W0:Y:S01]  /*61c0*/  I2F.U32 R105, R106 ;  /* 0x0000006a00697306 */ /* 0x000e220000201000 */
[----:B------:R-:W-:Y:S01]  /*61d0*/  SEL R111, RZ, 0x10000, P5 ;  /* 0x00010000ff6f7807 */ /* 0x000fe20002800000 */
[C---:B------:R-:W-:Y:S01]  /*61e0*/  IMAD.WIDE.U32 R164, R162.reuse, R155, c[0x0][0x188] ;  /* 0x00006200a2a47625 */ /* 0x040fe200078e009b */
[----:B------:R-:W-:Y:S02]  /*61f0*/  PRMT R104, RZ, 0x7610, R107 ;  /* 0x00007610ff687816 */ /* 0x000fe4000000006b */
[----:B------:R-:W-:Y:S01]  /*6200*/  ISETP.NE.AND P5, PT, R161, RZ, PT ;  /* 0x000000ffa100720c */ /* 0x000fe20003fa5270 */
[----:B------:R-:W-:Y:S01]  /*6210*/  IMAD.WIDE.U32 R162, R162, R157, c[0x0][0x190] ;  /* 0x00006400a2a27625 */ /* 0x000fe200078e009d */
[----:B------:R-:W-:-:S02]  /*6220*/  SEL R108, RZ, 0x1, P2 ;  /* 0x00000001ff6c7807 */ /* 0x000fc40001000000 */
[----:B------:R-:W-:Y:S01]  /*6230*/  SEL R109, RZ, 0x1, P1 ;  /* 0x00000001ff6d7807 */ /* 0x000fe20000800000 */
[----:B------:R-:W-:Y:S01]  /*6240*/  FMUL.FTZ R107, R104, R159 ;  /* 0x0000009f686b7220 */ /* 0x000fe20000410000 */
[----:B------:R-:W-:Y:S02]  /*6250*/  SEL R166, RZ, 0x1, P5 ;  /* 0x00000001ffa67807 */ /* 0x000fe40002800000 */
[----:B------:R-:W-:Y:S02]  /*6260*/  ISETP.NE.AND P6, PT, R145, RZ, PT ;  /* 0x000000ff9100720c */ /* 0x000fe40003fc5270 */
[----:B------:R-:W-:Y:S01]  /*6270*/  SEL R110, RZ, 0x100, P4 ;  /* 0x00000100ff6e7807 */ /* 0x000fe20002000000 */
[----:B0-----:R-:W-:Y:S01]  /*6280*/  FFMA.FTZ R105, R105, R160, 1.1641532182693481445e-10 ;  /* 0x2f00000069697423 */ /* 0x001fe200000100a0 */
[----:B------:R-:W-:Y:S01]  /*6290*/  SEL R169, RZ, 0x1, P6 ;  /* 0x00000001ffa97807 */ /* 0x000fe20003000000 */
[----:B------:R-:W-:Y:S01]  /*62a0*/  IMAD.WIDE.U32 R166, R166, 0x100, RZ ;  /* 0x00000100a6a67825 */ /* 0x000fe200078e00ff */
[----:B------:R-:W-:-:S02]  /*62b0*/  IADD3 R170, R136, 0x200, RZ ;  /* 0x0000020088aa7810 */ /* 0x000fc40007ffe0ff */
[----:B------:R-:W-:Y:S01]  /*62c0*/  FSETP.GTU.FTZ.AND P2, PT, R105, c[0x0][0x1e4], PT ;  /* 0x0000790069007a0b */ /* 0x000fe20003f5c000 */
[----:B------:R-:W-:-:S03]  /*62d0*/  IMAD.WIDE.U32 R104, R108, 0x1000000, RZ ;  /* 0x010000006c687825 */ /* 0x000fc600078e00ff */
[----:B------:R-:W-:Y:S01]  /*62e0*/  SEL R145, RZ, 0x1000000, P2 ;  /* 0x01000000ff917807 */ /* 0x000fe20001000000 */
[----:B------:R-:W-:Y:S02]  /*62f0*/  FMUL.FTZ R108, R107, c[0x0][0x1e8] ;  /* 0x00007a006b6c7a20 */ /* 0x000fe40000410000 */
[----:B------:R-:W-:Y:S01]  /*6300*/  IMAD.WIDE.U32 R106, R109, 0x10000, RZ ;  /* 0x000100006d6a7825 */ /* 0x000fe200078e00ff */
[----:B------:R-:W-:Y:S02]  /*6310*/  LOP3.LUT R109, R110, R145, R111, 0xfe, !PT ;  /* 0x000000916e6d7212 */ /* 0x000fe400078efe6f */
[----:B------:R-:W-:Y:S02]  /*6320*/  FSEL R108, R108, RZ, !P2 ;  /* 0x000000ff6c6c7208 */ /* 0x000fe40005000000 */
[----:B------:R-:W-:Y:S02]  /*6330*/  LOP3.LUT R168, R166, R104, R106, 0xfe, !PT ;  /* 0x00000068a6a87212 */ /* 0x000fe400078efe6a */
[----:B------:R-:W-:Y:S01]  /*6340*/  SEL R104, RZ, 0x1, P3 ;  /* 0x00000001ff687807 */ /* 0x000fe20001800000 */
[----:B------:R-:W-:Y:S01]  /*6350*/  FMUL.FTZ R161, R27, R108 ;  /* 0x0000006c1ba17220 */ /* 0x000fe20000410000 */
[----:B------:R-:W-:-:S02]  /*6360*/  LOP3.LUT R168, R168, R169, RZ, 0xfc, !PT ;  /* 0x000000a9a8a87212 */ /* 0x000fc400078efcff */
[----:B------:R-:W-:Y:S02]  /*6370*/  LOP3.LUT R105, R105, R109, R104, 0xfe, !PT ;  /* 0x0000006d69697212 */ /* 0x000fe400078efe68 */
[----:B------:R-:W-:Y:S02]  /*6380*/  @P0 PRMT R104, RZ, 0x7610, R7 ;  /* 0x00007610ff680816 */ /* 0x000fe40000000007 */
[----:B------:R-:W-:Y:S02]  /*6390*/  F2FP.BF16.PACK_AB R110, R151, R150 ;  /* 0x00000096976e723e */ /* 0x000fe400000010ff */
[----:B------:R-:W-:Y:S01]  /*63a0*/  F2FP.BF16.PACK_AB R109, R149, R148 ;  /* 0x00000094956d723e */ /* 0x000fe200000010ff */
[----:B------:R-:W-:Y:S01]  /*63b0*/  @P0 FADD.FTZ R161, R104, R161 ;  /* 0x000000a168a10221 */ /* 0x000fe20000010000 */
[----:B------:R-:W-:Y:S02]  /*63c0*/  F2FP.BF16.PACK_AB R108, R147, R146 ;  /* 0x00000092936c723e */ /* 0x000fe400000010ff */
[----:B------:R-:W-:Y:S01]  /*63d0*/  LOP3.LUT R169, R167, R105, R107, 0xfe, !PT ;  /* 0x00000069a7a97212 */ /* 0x000fe200078efe6b */
[----:B------:R-:W-:Y:S01]  /*63e0*/  IMAD.WIDE.U32 R104, R170, R155, c[0x0][0x170] ;  /* 0x00005c00aa687625 */ /* 0x000fe200078e009b */
[----:B------:R-:W-:-:S03]  /*63f0*/  F2FP.BF16.PACK_AB R111, R161, R152 ;  /* 0x00000098a16f723e */ /* 0x000fc600000010ff */
[----:B------:R-:W-:Y:S02]  /*6400*/  @P0 IMAD.WIDE.U32 R166, R170, R155, c[0x0][0x180] ;  /* 0x00006000aaa60625 */ /* 0x000fe400078e009b */
        /* <DEDUP_REMOVED lines=16> */
.L_x_8464:
[----:B0-----:R-:W-:Y:S02]  /*6510*/  MOV R145, R154 ;  /* 0x0000009a00917202 */ /* 0x001fe40000000f00 */
.L_x_8465:
[----:B------:R-:W-:Y:S05]  /*6520*/  BSYNC B0 ;  /* 0x0000000000007941 */ /* 0x000fea0003800000 */
.L_x_8463:
        /* <DEDUP_REMOVED lines=16> */
.L_x_8469:
[----:B------:R-:W-:Y:S05]  /*6630*/  BSYNC B1 ;  /* 0x0000000000017941 */ /* 0x000fea0003800000 */
.L_x_8468:
        /* <DEDUP_REMOVED lines=44> */
.L_x_8467:
[----:B------:R-:W-:Y:S05]  /*6900*/  BSYNC B0 ;  /* 0x0000000000007941 */ /* 0x000fea0003800000 */
.L_x_8466:
        /* <DEDUP_REMOVED lines=23> */
.L_x_8471:
[----:B------:R-:W-:Y:S02]  /*6a80*/  IMAD.MOV.U32 R168, RZ, RZ, R154 ;  /* 0x000000ffffa87224 */ /* 0x000fe400078e009a */
.L_x_8472:
[----:B------:R-:W-:Y:S05]  /*6a90*/  BSYNC B0 ;  /* 0x0000000000007941 */ /* 0x000fea0003800000 */
.L_x_8470:
        /* <DEDUP_REMOVED lines=16> */
.L_x_8476:
[----:B------:R-:W-:Y:S05]  /*6ba0*/  BSYNC B1 ;  /* 0x0000000000017941 */ /* 0x000fea0003800000 */
.L_x_8475:
        /* <DEDUP_REMOVED lines=44> */
.L_x_8474:
[----:B------:R-:W-:Y:S05]  /*6e70*/  BSYNC B0 ;  /* 0x0000000000007941 */ /* 0x000fea0003800000 */
.L_x_8473:
        /* <DEDUP_REMOVED lines=23> */
.L_x_8478:
[----:B------:R-:W-:Y:S02]  /*6ff0*/  IMAD.MOV.U32 R168, RZ, RZ, R154 ;  /* 0x000000ffffa87224 */ /* 0x000fe400078e009a */
.L_x_8479:
[----:B------:R-:W-:Y:S05]  /*7000*/  BSYNC B0 ;  /* 0x0000000000007941 */ /* 0x000fea0003800000 */
.L_x_8477:
        /* <DEDUP_REMOVED lines=16> */
.L_x_8483:
[----:B------:R-:W-:Y:S05]  /*7110*/  BSYNC B1 ;  /* 0x0000000000017941 */ /* 0x000fea0003800000 */
.L_x_8482:
        /* <DEDUP_REMOVED lines=44> */
.L_x_8481:
[----:B------:R-:W-:Y:S05]  /*73e0*/  BSYNC B0 ;  /* 0x0000000000007941 */ /* 0x000fea0003800000 */
.L_x_8480:
        /* <DEDUP_REMOVED lines=22> */
.L_x_8485:
[----:B------:R-:W-:Y:S02]  /*7550*/  MOV R172, R154 ;  /* 0x0000009a00ac7202 */ /* 0x000fe40000000f00 */
.L_x_8486:
[----:B------:R-:W-:Y:S05]  /*7560*/  BSYNC B0 ;  /* 0x0000000000007941 */ /* 0x000fea0003800000 */
.L_x_8484:
        /* <DEDUP_REMOVED lines=16> */
.L_x_8490:
[----:B------:R-:W-:Y:S05]  /*7670*/  BSYNC B1 ;  /* 0x0000000000017941 */ /* 0x000fea0003800000 */
.L_x_8489:
        /* <DEDUP_REMOVED lines=44> */
.L_x_8488:
[----:B------:R-:W-:Y:S05]  /*7940*/  BSYNC B0 ;  /* 0x0000000000007941 */ /* 0x000fea0003800000 */
.L_x_8487:
        /* <DEDUP_REMOVED lines=22> */
.L_x_8492:
[----:B------:R-:W-:Y:S02]  /*7ab0*/  IMAD.MOV.U32 R168, RZ, RZ, R154 ;  /* 0x000000ffffa87224 */ /* 0x000fe400078e009a */
.L_x_8493:
[----:B------:R-:W-:Y:S05]  /*7ac0*/  BSYNC B0 ;  /* 0x0000000000007941 */ /* 0x000fea0003800000 */
.L_x_8491:
        /* <DEDUP_REMOVED lines=16> */
.L_x_8497:
[----:B------:R-:W-:Y:S05]  /*7bd0*/  BSYNC B1 ;  /* 0x0000000000017941 */ /* 0x000fea0003800000 */
.L_x_8496:
        /* <DEDUP_REMOVED lines=44> */
.L_x_8495:
[----:B------:R-:W-:Y:S05]  /*7ea0*/  BSYNC B0 ;  /* 0x0000000000007941 */ /* 0x000fea0003800000 */
.L_x_8494:
        /* <DEDUP_REMOVED lines=22> */
.L_x_8499:
[----:B------:R-:W-:Y:S02]  /*8010*/  IMAD.MOV.U32 R172, RZ, RZ, R154 ;  /* 0x000000ffffac7224 */ /* 0x000fe400078e009a */
.L_x_8500:
[----:B------:R-:W-:Y:S05]  /*8020*/  BSYNC B0 ;  /* 0x0000000000007941 */ /* 0x000fea0003800000 */
.L_x_8498:
        /* <DEDUP_REMOVED lines=16> */
.L_x_8504:
[----:B------:R-:W-:Y:S05]  /*8130*/  BSYNC B1 ;  /* 0x0000000000017941 */ /* 0x000fea0003800000 */
.L_x_8503:
        /* <DEDUP_REMOVED lines=44> */
.L_x_8502:
[----:B------:R-:W-:Y:S05]  /*8400*/  BSYNC B0 ;  /* 0x0000000000007941 */ /* 0x000fea0003800000 */
.L_x_8501:
        /* <DEDUP_REMOVED lines=22> */
.L_x_8506:
[----:B------:R-:W-:Y:S02]  /*8570*/  MOV R106, R154 ;  /* 0x0000009a006a7202 */ /* 0x000fe40000000f00 */
.L_x_8507:
[----:B------:R-:W-:Y:S05]  /*8580*/  BSYNC B0 ;  /* 0x0000000000007941 */ /* 0x000fea0003800000 */
.L_x_8505:
        /* <DEDUP_REMOVED lines=16> */
.L_x_8511:
[----:B------:R-:W-:Y:S05]  /*8690*/  BSYNC B1 ;  /* 0x0000000000017941 */ /* 0x000fea0003800000 */
.L_x_8510:
        /* <DEDUP_REMOVED lines=44> */
.L_x_8509:
[----:B------:R-:W-:Y:S05]  /*8960*/  BSYNC B0 ;  /* 0x0000000000007941 */ /* 0x000fea0003800000 */
.L_x_8508:
        /* <DEDUP_REMOVED lines=22> */
.L_x_8513:
[----:B------:R-:W-:Y:S02]  /*8ad0*/  IMAD.MOV.U32 R106, RZ, RZ, R154 ;  /* 0x000000ffff6a7224 */ /* 0x000fe400078e009a */
.L_x_8514:
[----:B------:R-:W-:Y:S05]  /*8ae0*/  BSYNC B0 ;  /* 0x0000000000007941 */ /* 0x000fea0003800000 */
.L_x_8512:
        /* <DEDUP_REMOVED lines=18> */
.L_x_8518:
[----:B------:R-:W-:Y:S05]  /*8c10*/  BSYNC B1 ;  /* 0x0000000000017941 */ /* 0x000fea0003800000 */
.L_x_8517:
        /* <DEDUP_REMOVED lines=44> */
.L_x_8516:
[----:B------:R-:W-:Y:S05]  /*8ee0*/  BSYNC B0 ;  /* 0x0000000000007941 */ /* 0x000fea0003800000 */
.L_x_8515:
[----:B------:R-:W0:Y:S01]  /*8ef0*/  I2F.U32 R105, R106 ;  /* 0x0000006a00697306 */ /* 0x000e220000201000 */
[----:B------:R-:W-:Y:S02]  /*8f00*/  PRMT R104, RZ, 0x7610, R107 ;  /* 0x00007610ff687816 */ /* 0x000fe4000000006b */
[----:B------:R-:W-:Y:S02]  /*8f10*/  SEL R172, RZ, 0x10000, P5 ;  /* 0x00010000ffac7807 */ /* 0x000fe40002800000 */
[----:B------:R-:W-:Y:S01]  /*8f20*/  ISETP.NE.AND P5, PT, R171, RZ, PT ;  /* 0x000000ffab00720c */ /* 0x000fe20003fa5270 */
[----:B------:R-:W-:Y:S01]  /*8f30*/  FMUL.FTZ R104, R104, R159 ;  /* 0x0000009f68687220 */ /* 0x000fe20000410000 */
[----:B------:R-:W-:-:S02]  /*8f40*/  SEL R108, RZ, 0x1, P2 ;  /* 0x00000001ff6c7807 */ /* 0x000fc40001000000 */
[----:B------:R-:W-:Y:S01]  /*8f50*/  SEL R107, RZ, 0x1, P5 ;  /* 0x00000001ff6b7807 */ /* 0x000fe20002800000 */
[----:B------:R-:W-:Y:S01]  /*8f60*/  FMUL.FTZ R110, R104, c[0x0][0x1e8] ;  /* 0x00007a00686e7a20 */ /* 0x000fe20000410000 */
[----:B------:R-:W-:Y:S01]  /*8f70*/  ISETP.NE.AND P6, PT, R145, RZ, PT ;  /* 0x000000ff9100720c */ /* 0x000fe20003fc5270 */
[----:B------:R-:W-:Y:S01]  /*8f80*/  IMAD.WIDE.U32 R108, R108, 0x1000000, RZ ;  /* 0x010000006c6c7825 */ /* 0x000fe200078e00ff */
[----:B------:R-:W-:Y:S02]  /*8f90*/  SEL R111, RZ, 0x100, P4 ;  /* 0x00000100ff6f7807 */ /* 0x000fe40002000000 */
[----:B------:R-:W-:Y:S01]  /*8fa0*/  SEL R171, RZ, 0x1, P3 ;  /* 0x00000001ffab7807 */ /* 0x000fe20001800000 */
[----:B0-----:R-:W-:Y:S01]  /*8fb0*/  FFMA.FTZ R105, R105, R160, 1.1641532182693481445e-10 ;  /* 0x2f00000069697423 */ /* 0x001fe200000100a0 */
[----:B------:R-:W-:Y:S01]  /*8fc0*/  SEL R177, RZ, 0x1, P6 ;  /* 0x00000001ffb17807 */ /* 0x000fe20003000000 */
[----:B------:R-:W-:-:S03]  /*8fd0*/  IMAD.WIDE.U32 R106, R107, 0x100, RZ ;  /* 0x000001006b6a7825 */ /* 0x000fc600078e00ff */
[----:B------:R-:W-:Y:S02]  /*8fe0*/  FSETP.GTU.FTZ.AND P2, PT, R105, c[0x0][0x1e4], PT ;  /* 0x0000790069007a0b */ /* 0x000fe40003f5c000 */
[----:B------:R-:W-:Y:S02]  /*8ff0*/  SEL R105, RZ, 0x1, P1 ;  /* 0x00000001ff697807 */ /* 0x000fe40000800000 */
[----:B------:R-:W-:Y:S02]  /*9000*/  FSEL R110, R110, RZ, !P2 ;  /* 0x000000ff6e6e7208 */ /* 0x000fe40005000000 */
[----:B------:R-:W-:Y:S01]  /*9010*/  SEL R145, RZ, 0x1000000, P2 ;  /* 0x01000000ff917807 */ /* 0x000fe20001000000 */
[----:B------:R-:W-:-:S03]  /*9020*/  IMAD.WIDE.U32 R104, R105, 0x10000, RZ ;  /* 0x0001000069687825 */ /* 0x000fc600078e00ff */
[----:B------:R-:W-:Y:S01]  /*9030*/  LOP3.LUT R111, R111, R145, R172, 0xfe, !PT ;  /* 0x000000916f6f7212 */ /* 0x000fe200078efeac */
[----:B------:R-:W-:Y:S01]  /*9040*/  FMUL.FTZ R169, R19, R110 ;  /* 0x0000006e13a97220 */ /* 0x000fe20000410000 */
[----:B------:R-:W-:Y:S01]  /*9050*/  LOP3.LUT R176, R106, R108, R104, 0xfe, !PT ;  /* 0x0000006c6ab07212 */ /* 0x000fe200078efe68 */
[----:B------:R-:W-:Y:S01]  /*9060*/  IMAD.WIDE.U32 R172, R170, R155, c[0x0][0x188] ;  /* 0x00006200aaac7625 */ /* 0x000fe200078e009b */
[----:B------:R-:W-:Y:S02]  /*9070*/  @P0 PRMT R104, RZ, 0x7610, R7 ;  /* 0x00007610ff680816 */ /* 0x000fe40000000007 */
[----:B------:R-:W-:Y:S02]  /*9080*/  LOP3.LUT R171, R109, R111, R171, 0xfe, !PT ;  /* 0x0000006f6dab7212 */ /* 0x000fe400078efeab */
[----:B------:R-:W-:Y:S01]  /*9090*/  IADD3 R145, R136, 0x300, RZ ;  /* 0x0000030088917810 */ /* 0x000fe20007ffe0ff */
[----:B------:R-:W-:Y:S01]  /*90a0*/  @P0 FADD.FTZ R169, R104, R169 ;  /* 0x000000a968a90221 */ /* 0x000fe20000010000 */
[----:B------:R-:W-:-:S02]  /*90b0*/  LOP3.LUT R176, R176, R177, RZ, 0xfc, !PT ;  /* 0x000000b1b0b07212 */ /* 0x000fc400078efcff */
[----:B------:R-:W-:Y:S01]  /*90c0*/  F2FP.BF16.PACK_AB R110, R167, R166 ;  /* 0x000000a6a76e723e */ /* 0x000fe200000010ff */
[----:B------:R-:W-:Y:S01]  /*90d0*/  @P0 IMAD.WIDE.U32 R174, R155, R145, c[0x0][0x180] ;  /* 0x000060009bae0625 */ /* 0x000fe200078e0091 */
[----:B------:R-:W-:Y:S02]  /*90e0*/  F2FP.BF16.PACK_AB R109, R165, R164 ;  /* 0x000000a4a56d723e */ /* 0x000fe400000010ff */
[----:B------:R-:W-:Y:S02]  /*90f0*/  F2FP.BF16.PACK_AB R108, R163, R162 ;  /* 0x000000a2a36c723e */ /* 0x000fe400000010ff */
[----:B------:R-:W-:Y:S02]  /*9100*/  F2FP.BF16.PACK_AB R111, R169, R168 ;  /* 0x000000a8a96f723e */ /* 0x000fe400000010ff */
[----:B------:R-:W-:Y:S01]  /*9110*/  LOP3.LUT R177, R107, R171, R105, 0xfe, !PT ;  /* 0x000000ab6bb17212 */ /* 0x000fe200078efe69 */
[----:B------:R-:W-:Y:S02]  /*9120*/  IMAD.WIDE.U32 R170, R170, R157, c[0x0][0x190] ;  /* 0x00006400aaaa7625 */ /* 0x000fe400078e009d */
[----:B------:R0:W-:Y:S02]  /*9130*/  STG.E.128 [R172.64], R108 ;  /* 0x0000006cac007986 */ /* 0x0001e4000c101d04 */
[----:B------:R-:W-:-:S02]  /*9140*/  IMAD.WIDE.U32 R104, R145, R155, c[0x0][0x170] ;  /* 0x00005c0091687625 */ /* 0x000fc400078e009b */
        /* <DEDUP_REMOVED lines=15> */
.L_x_8520:
[----:B0-----:R-:W-:Y:S02]  /*9240*/  IMAD.MOV.U32 R174, RZ, RZ, R154 ;  /* 0x000000ffffae7224 */ /* 0x001fe400078e009a */
.L_x_8521:
[----:B------:R-:W-:Y:S05]  /*9250*/  BSYNC B0 ;  /* 0x0000000000007941 */ /* 0x000fea0003800000 */
.L_x_8519:
        /* <DEDUP_REMOVED lines=16> */
.L_x_8525:
[----:B------:R-:W-:Y:S05]  /*9360*/  BSYNC B1 ;  /* 0x0000000000017941 */ /* 0x000fea0003800000 */
.L_x_8524:
        /* <DEDUP_REMOVED lines=44> */
.L_x_8523:
[----:B------:R-:W-:Y:S05]  /*9630*/  BSYNC B0 ;  /* 0x0000000000007941 */ /* 0x000fea0003800000 */
.L_x_8522:
        /* <DEDUP_REMOVED lines=23> */
.L_x_8527:
[----:B------:R-:W-:Y:S02]  /*97b0*/  MOV R176, R154 ;  /* 0x0000009a00b07202 */ /* 0x000fe40000000f00 */
.L_x_8528:
[----:B------:R-:W-:Y:S05]  /*97c0*/  BSYNC B0 ;  /* 0x0000000000007941 */ /* 0x000fea0003800000 */
.L_x_8526:
        /* <DEDUP_REMOVED lines=16> */
.L_x_8532:
[----:B------:R-:W-:Y:S05]  /*98d0*/  BSYNC B1 ;  /* 0x0000000000017941 */ /* 0x000fea0003800000 */
.L_x_8531:
        /* <DEDUP_REMOVED lines=44> */
.L_x_8530:
[----:B------:R-:W-:Y:S05]  /*9ba0*/  BSYNC B0 ;  /* 0x0000000000007941 */ /* 0x000fea0003800000 */
.L_x_8529:
        /* <DEDUP_REMOVED lines=23> */
.L_x_8534:
[----:B------:R-:W-:Y:S02]  /*9d20*/  IMAD.MOV.U32 R176, RZ, RZ, R154 ;  /* 0x000000ffffb07224 */ /* 0x000fe400078e009a */
.L_x_8535:
[----:B------:R-:W-:Y:S05]  /*9d30*/  BSYNC B0 ;  /* 0x0000000000007941 */ /* 0x000fea0003800000 */
.L_x_8533:
        /* <DEDUP_REMOVED lines=16> */
.L_x_8539:
[----:B------:R-:W-:Y:S05]  /*9e40*/  BSYNC B1 ;  /* 0x0000000000017941 */ /* 0x000fea0003800000 */
.L_x_8538:
        /* <DEDUP_REMOVED lines=44> */
.L_x_8537:
[----:B------:R-:W-:Y:S05]  /*a110*/  BSYNC B0 ;  /* 0x0000000000007941 */ /* 0x000fea0003800000 */
.L_x_8536:
        /* <DEDUP_REMOVED lines=22> */
.L_x_8541:
[----:B------:R-:W-:Y:S02]  /*a280*/  IMAD.MOV.U32 R180, RZ, RZ, R154 ;  /* 0x000000ffffb47224 */ /* 0x000fe400078e009a */
.L_x_8542:
[----:B------:R-:W-:Y:S05]  /*a290*/  BSYNC B0 ;  /* 0x0000000000007941 */ /* 0x000fea0003800000 */
.L_x_8540:
        /* <DEDUP_REMOVED lines=16> */
.L_x_8546:
[----:B------:R-:W-:Y:S05]  /*a3a0*/  BSYNC B1 ;  /* 0x0000000000017941 */ /* 0x000fea0003800000 */
.L_x_8545:
        /* <DEDUP_REMOVED lines=44> */
.L_x_8544:
[----:B------:R-:W-:Y:S05]  /*a670*/  BSYNC B0 ;  /* 0x0000000000007941 */ /* 0x000fea0003800000 */
.L_x_8543:
        /* <DEDUP_REMOVED lines=22> */
.L_x_8548:
[----:B------:R-:W-:Y:S02]  /*a7e0*/  MOV R176, R154 ;  /* 0x0000009a00b07202 */ /* 0x000fe40000000f00 */
.L_x_8549:
[----:B------:R-:W-:Y:S05]  /*a7f0*/  BSYNC B0 ;  /* 0x0000000000007941 */ /* 0x000fea0003800000 */
.L_x_8547:
        /* <DEDUP_REMOVED lines=16> */
.L_x_8553:
[----:B------:R-:W-:Y:S05]  /*a900*/  BSYNC B1 ;  /* 0x0000000000017941 */ /* 0x000fea0003800000 */
.L_x_8552:
        /* <DEDUP_REMOVED lines=44> */
.L_x_8551:
[----:B------:R-:W-:Y:S05]  /*abd0*/  BSYNC B0 ;  /* 0x0000000000007941 */ /* 0x000fea0003800000 */
.L_x_8550:
        /* <DEDUP_REMOVED lines=22> */
.L_x_8555:
[----:B------:R-:W-:Y:S02]  /*ad40*/  IMAD.MOV.U32 R182, RZ, RZ, R154 ;  /* 0x000000ffffb67224 */ /* 0x000fe400078e009a */
.L_x_8556:
[----:B------:R-:W-:Y:S05]  /*ad50*/  BSYNC B0 ;  /* 0x0000000000007941 */ /* 0x000fea0003800000 */
.L_x_8554:
        /* <DEDUP_REMOVED lines=16> */
.L_x_8560:
[----:B------:R-:W-:Y:S05]  /*ae60*/  BSYNC B1 ;  /* 0x0000000000017941 */ /* 0x000fea0003800000 */
.L_x_8559:
        /* <DEDUP_REMOVED lines=44> */
.L_x_8558:
[----:B------:R-:W-:Y:S05]  /*b130*/  BSYNC B0 ;  /* 0x0000000000007941 */ /* 0x000fea0003800000 */
.L_x_8557:
        /* <DEDUP_REMOVED lines=22> */
.L_x_8562:
[----:B------:R-:W-:Y:S02]  /*b2a0*/  IMAD.MOV.U32 R106, RZ, RZ, R154 ;  /* 0x000000ffff6a7224 */ /* 0x000fe400078e009a */
.L_x_8563:
[----:B------:R-:W-:Y:S05]  /*b2b0*/  BSYNC B0 ;  /* 0x0000000000007941 */ /* 0x000fea0003800000 */
.L_x_8561:
        /* <DEDUP_REMOVED lines=16> */
.L_x_8567:
[----:B------:R-:W-:Y:S05]  /*b3c0*/  BSYNC B1 ;  /* 0x0000000000017941 */ /* 0x000fea0003800000 */
.L_x_8566:
        /* <DEDUP_REMOVED lines=44> */
.L_x_8565:
[----:B------:R-:W-:Y:S05]  /*b690*/  BSYNC B0 ;  /* 0x0000000000007941 */ /* 0x000fea0003800000 */
.L_x_8564:
        /* <DEDUP_REMOVED lines=22> */
.L_x_8569:
[----:B------:R-:W-:Y:S02]  /*b800*/  MOV R106, R154 ;  /* 0x0000009a006a7202 */ /* 0x000fe40000000f00 */
.L_x_8570:
[----:B------:R-:W-:Y:S05]  /*b810*/  BSYNC B0 ;  /* 0x0000000000007941 */ /* 0x000fea0003800000 */
.L_x_8568:
        /* <DEDUP_REMOVED lines=18> */
.L_x_8574:
[----:B------:R-:W-:Y:S05]  /*b940*/  BSYNC B1 ;  /* 0x0000000000017941 */ /* 0x000fea0003800000 */
.L_x_8573:
        /* <DEDUP_REMOVED lines=44> */
.L_x_8572:
[----:B------:R-:W-:Y:S05]  /*bc10*/  BSYNC B0 ;  /* 0x0000000000007941 */ /* 0x000fea0003800000 */
.L_x_8571:
[----:B------:R-:W-:Y:S01]  /*bc20*/  FADD.FTZ R105, RZ, R137 ;  /* 0x00000089ff697221 */ /* 0x000fe20000010000 */
[----:B------:R-:W-:Y:S02]  /*bc30*/  ISETP.NE.AND P6, PT, R178, RZ, PT ;  /* 0x000000ffb200720c */ /* 0x000fe40003fc5270 */
[----:B------:R-:W-:Y:S01]  /*bc40*/  SEL R178, RZ, 0x10000, P5 ;  /* 0x00010000ffb27807 */ /* 0x000fe20002800000 */
[----:B------:R-:W-:Y:S01]  /*bc50*/  FADD.FTZ R104, R105, R138 ;  /* 0x0000008a69687221 */ /* 0x000fe20000010000 */
[----:B------:R-:W-:Y:S02]  /*bc60*/  ISETP.NE.AND P5, PT, R179, RZ, PT ;  /* 0x000000ffb300720c */ /* 0x000fe40003fa5270 */
[----:B------:R-:W-:Y:S01]  /*bc70*/  SEL R172, RZ, 0x1, P1 ;  /* 0x00000001ffac7807 */ /* 0x000fe20000800000 */
[----:B------:R-:W-:Y:S01]  /*bc80*/  FADD.FTZ R105, R104, R139 ;  /* 0x0000008b68697221 */ /* 0x000fe20000010000 */
[----:B------:R-:W-:-:S02]  /*bc90*/  SEL R174, RZ, 0x1, P5 ;  /* 0x00000001ffae7807 */ /* 0x000fc40002800000 */
[----:B------:R-:W-:Y:S01]  /*bca0*/  SEL R181, RZ, 0x1, P3 ;  /* 0x00000001ffb57807 */ /* 0x000fe20001800000 */
[----:B------:R-:W-:Y:S01]  /*bcb0*/  FADD.FTZ R104, R105, R140 ;  /* 0x0000008c69687221 */ /* 0x000fe20000010000 */
[----:B------:R-:W-:Y:S01]  /*bcc0*/  SEL R179, RZ, 0x1, P6 ;  /* 0x00000001ffb37807 */ /* 0x000fe20003000000 */
[----:B------:R-:W-:Y:S01]  /*bcd0*/  IMAD.WIDE.U32 R174, R174, 0x100, RZ ;  /* 0x00000100aeae7825 */ /* 0x000fe200078e00ff */
[----:B------:R-:W-:-:S03]  /*bce0*/  LOP3.LUT P1, RZ, R134, 0xff, RZ, 0xc0, !PT ;  /* 0x000000ff86ff7812 */ /* 0x000fc6000782c0ff */
        /* <DEDUP_REMOVED lines=11> */
[----:B------:R-:W-:Y:S02]  /*bda0*/  FADD.FTZ R104, R173, R152 ;  /* 0x00000098ad687221 */ /* 0x000fe40000010000 */
[----:B0-----:R-:W-:Y:S02]  /*bdb0*/  FFMA.FTZ R105, R105, R160, 1.1641532182693481445e-10 ;  /* 0x2f00000069697423 */ /* 0x001fe400000100a0 */
[----:B------:R-:W-:Y:S01]  /*bdc0*/  FADD.FTZ R173, R104, R161 ;  /* 0x000000a168ad7221 */ /* 0x000fe20000010000 */
[----:B------:R-:W-:Y:S02]  /*bdd0*/  PRMT R104, RZ, 0x7610, R107 ;  /* 0x00007610ff687816 */ /* 0x000fe4000000006b */
[----:B------:R-:W-:Y:S01]  /*bde0*/  SEL R107, RZ, 0x100, P4 ;  /* 0x00000100ff6b7807 */ /* 0x000fe20002000000 */
[----:B------:R-:W-:Y:S01]  /*bdf0*/  FADD.FTZ R160, R173, R162 ;  /* 0x000000a2ada07221 */ /* 0x000fe20000010000 */
[----:B------:R-:W-:Y:S01]  /*be00*/  FSETP.GTU.FTZ.AND P4, PT, R105, c[0x0][0x1e4], PT ;  /* 0x0000790069007a0b */ /* 0x000fe20003f9c000 */
[----:B------:R-:W-:Y:S01]  /*be10*/  FMUL.FTZ R159, R104, R159 ;  /* 0x0000009f689f7220 */ /* 0x000fe20000410000 */
[----:B------:R-:W-:Y:S01]  /*be20*/  SEL R104, RZ, 0x1, P2 ;  /* 0x00000001ff687807 */ /* 0x000fe20001000000 */
[----:B------:R-:W-:Y:S01]  /*be30*/  FADD.FTZ R105, R160, R163 ;  /* 0x000000a3a0697221 */ /* 0x000fe20000010000 */
[----:B------:R-:W-:Y:S01]  /*be40*/  SEL R160, RZ, 0x1000000, P4 ;  /* 0x01000000ffa07807 */ /* 0x000fe20002000000 */
[----:B------:R-:W-:-:S03]  /*be50*/  IMAD.WIDE.U32 R172, R172, 0x10000, RZ ;  /* 0x00010000acac7825 */ /* 0x000fc600078e00ff */
[----:B------:R-:W-:Y:S01]  /*be60*/  LOP3.LUT R160, R107, R160, R178, 0xfe, !PT ;  /* 0x000000a06ba07212 */ /* 0x000fe200078efeb2 */
[----:B------:R-:W-:Y:S02]  /*be70*/  FADD.FTZ R106, R105, R164 ;  /* 0x000000a4696a7221 */ /* 0x000fe40000010000 */
[----:B------:R-:W-:-:S04]  /*be80*/  IMAD.WIDE.U32 R104, R104, 0x1000000, RZ ;  /* 0x0100000068687825 */ /* 0x000fc800078e00ff */
[----:B------:R-:W-:Y:S01]  /*be90*/  FADD.FTZ R107, R106, R165 ;  /* 0x000000a56a6b7221 */ /* 0x000fe20000010000 */
[----:B------:R-:W-:Y:S01]  /*bea0*/  LOP3.LUT R172, R174, R104, R172, 0xfe, !PT ;  /* 0x00000068aeac7212 */ /* 0x000fe200078efeac */
[----:B------:R-:W-:Y:S01]  /*beb0*/  FMUL.FTZ R159, R159, c[0x0][0x1e8] ;  /* 0x00007a009f9f7a20 */ /* 0x000fe20000410000 */
[----:B------:R-:W-:Y:S01]  /*bec0*/  LOP3.LUT R181, R105, R160, R181, 0xfe, !PT ;  /* 0x000000a069b57212 */ /* 0x000fe200078efeb5 */
[----:B------:R-:W-:Y:S01]  /*bed0*/  FADD.FTZ R106, R107, R166 ;  /* 0x000000a66b6a7221 */ /* 0x000fe20000010000 */
[----:B------:R-:W0:Y:S01]  /*bee0*/  S2R R160, SR_TID.X ;  /* 0x0000000000a07919 */ /* 0x000e220000002100 */
[----:B------:R-:W-:Y:S01]  /*bef0*/  LOP3.LUT R172, R172, R179, RZ, 0xfc, !PT ;  /* 0x000000b3acac7212 */ /* 0x000fe200078efcff */
[----:B------:R-:W-:Y:S01]  /*bf00*/  IMAD.WIDE.U32 R178, R145, R155, c[0x0][0x188] ;  /* 0x0000620091b27625 */ /* 0x000fe200078e009b */
[----:B------:R-:W-:Y:S02]  /*bf10*/  FSEL R104, R159, RZ, !P4 ;  /* 0x000000ff9f687208 */ /* 0x000fe40006000000 */
[----:B------:R-:W-:Y:S01]  /*bf20*/  LOP3.LUT R173, R175, R181, R173, 0xfe, !PT ;  /* 0x000000b5afad7212 */ /* 0x000fe200078efead */
[----:B------:R-:W-:-:S02]  /*bf30*/  FADD.FTZ R107, R106, R167 ;  /* 0x000000a76a6b7221 */ /* 0x000fc40000010000 */
[----:B------:R-:W-:Y:S01]  /*bf40*/  FMUL.FTZ R159, R11, R104 ;  /* 0x000000680b9f7220 */ /* 0x000fe20000410000 */
[----:B------:R-:W-:Y:S01]  /*bf50*/  @P0 PRMT R104, RZ, 0x7610, R7 ;  /* 0x00007610ff680816 */ /* 0x000fe20000000007 */
[----:B------:R-:W-:-:S04]  /*bf60*/  FADD.FTZ R106, R107, R168 ;  /* 0x000000a86b6a7221 */ /* 0x000fc80000010000 */
[----:B------:R-:W-:Y:S01]  /*bf70*/  FADD.FTZ R105, R106, R169 ;  /* 0x000000a96a697221 */ /* 0x000fe20000010000 */
[----:B------:R-:W-:Y:S01]  /*bf80*/  F2FP.BF16.PACK_AB R106, R171, R170 ;  /* 0x000000aaab6a723e */ /* 0x000fe200000010ff */
[----:B------:R-:W-:Y:S01]  /*bf90*/  @P0 FADD.FTZ R159, R104, R159 ;  /* 0x0000009f689f0221 */ /* 0x000fe20000010000 */
[----:B------:R-:W-:Y:S01]  /*bfa0*/  F2FP.BF16.PACK_AB R104, R109, R108 ;  /* 0x0000006c6d68723e */ /* 0x000fe200000010ff */
[----:B------:R-:W-:Y:S01]  /*bfb0*/  FADD.FTZ R174, R105, R108 ;  /* 0x0000006c69ae7221 */ /* 0x000fe20000010000 */
[----:B------:R-:W-:Y:S02]  /*bfc0*/  F2FP.BF16.PACK_AB R105, R111, R110 ;  /* 0x0000006e6f69723e */ /* 0x000fe400000010ff */
[----:B------:R-:W-:Y:S01]  /*bfd0*/  F2FP.BF16.PACK_AB R107, R159, R177 ;  /* 0x000000b19f6b723e */ /* 0x000fe200000010ff */
[----:B------:R-:W-:Y:S02]  /*bfe0*/  FADD.FTZ R155, R174, R109 ;  /* 0x0000006dae9b7221 */ /* 0x000fe40000010000 */
[----:B------:R-:W-:Y:S01]  /*bff0*/  IMAD.WIDE.U32 R174, R145, R157, c[0x0][0x190] ;  /* 0x0000640091ae7625 */ /* 0x000fe200078e009d */
[----:B0-----:R-:W-:Y:S01]  /*c000*/  LOP3.LUT P0, RZ, R160, 0x1f, RZ, 0xc0, !PT ;  /* 0x0000001fa0ff7812 */ /* 0x001fe2000780c0ff */
        /* <DEDUP_REMOVED lines=13> */
.L_x_8579:
        /* <DEDUP_REMOVED lines=84> */
.L_x_8580:
[----:B------:R-:W2:Y:S01]  /*c620*/  S2R R181, SR_TID.X ;  /* 0x0000000000b57919 */ /* 0x000ea20000002100 */
[----:B------:R-:W-:Y:S01]  /*c630*/  @!P0 SHF.R.U32.HI R106, RZ, 0x5, R160 ;  /* 0x00000005ff6a8819 */ /* 0x000fe200000116a0 */
[----:B-1----:R-:W-:Y:S01]  /*c640*/  FADD.FTZ R105, R174, R173 ;  /* 0x000000adae697221 */ /* 0x002fe20000010000 */
[----:B------:R-:W-:Y:S02]  /*c650*/  WARPSYNC 0xffffffff ;  /* 0xffffffff00007948 */ /* 0x000fe40003800000 */
[----:B------:R-:W-:-:S05]  /*c660*/  @!P0 LOP3.LUT R106, R106, 0x7, RZ, 0xc0, !PT ;  /* 0x000000076a6a8812 */ /* 0x000fca00078ec0ff */
[----:B------:R-:W-:Y:S02]  /*c670*/  @!P0 IMAD.IADD R157, R155, 0x1, R106 ;  /* 0x000000019b9d8824 */ /* 0x000fe400078e026a */
[----:B------:R-:W-:-:S03]  /*c680*/  CS2R R106, SRZ ;  /* 0x00000000006a7805 */ /* 0x000fc6000001ff00 */
[----:B------:R-:W-:Y:S01]  /*c690*/  @!P0 STS.64 [R157.X8], R104 ;  /* 0x000000689d008388 */ /* 0x000fe20000008a00 */
[----:B--2---:R-:W-:-:S03]  /*c6a0*/  LOP3.LUT R172, R181, 0x1f, RZ, 0xc0, !PT ;  /* 0x0000001fb5ac7812 */ /* 0x004fc600078ec0ff */
[----:B------:R-:W-:Y:S01]  /*c6b0*/  BAR.SYNC.DEFER_BLOCKING 0x0 ;  /* 0x0000000000007b1d */ /* 0x000fe20000010000 */
[----:B------:R-:W-:-:S13]  /*c6c0*/  ISETP.GT.U32.AND P1, PT, R172, 0x7, PT ;  /* 0x00000007ac00780c */ /* 0x000fda0003f24070 */
[----:B------:R-:W-:Y:S01]  /*c6d0*/  @!P1 IMAD.IADD R172, R155, 0x1, R172 ;  /* 0x000000019bac9824 */ /* 0x000fe200078e02ac */
[----:B------:R-:W-:Y:S01]  /*c6e0*/  MOV R155, RZ ;  /* 0x000000ff009b7202 */ /* 0x000fe20000000f00 */
[----:B------:R-:W-:-:S04]  /*c6f0*/  @!P1 IMAD.MOV.U32 R155, RZ, RZ, 0x400 ;  /* 0x00000400ff9b9424 */ /* 0x000fc800078e00ff */
[----:B------:R-:W-:Y:S01]  /*c700*/  I2F R178, R155 ;  /* 0x0000009b00b27306 */ /* 0x000fe20000201400 */
[----:B------:R-:W1:Y:S04]  /*c710*/  SHFL.DOWN PT, R160, R155, 0x4, 0x1f ;  /* 0x08801f009ba07f89 */ /* 0x000e6800000e0000 */
[----:B------:R-:W2:Y:S01]  /*c720*/  @!P1 LDS.64 R106, [R172.X8] ;  /* 0x00000000ac6a9984 */ /* 0x000ea20000008a00 */
[----:B------:R-:W-:Y:S01]  /*c730*/  ISETP.NE.AND P1, PT, RZ, UR6, PT ;  /* 0x00000006ff007c0c */ /* 0x000fe2000bf25270 */
[----:B-1----:R-:W-:Y:S02]  /*c740*/  IMAD.IADD R174, R160, 0x1, R155 ;  /* 0x00000001a0ae7824 */ /* 0x002fe400078e029b */
[----:B------:R-:W-:Y:S03]  /*c750*/  I2F R160, R160 ;  /* 0x000000a000a07306 */ /* 0x000fe60000201400 */
[----:B------:R-:W-:Y:S05]  /*c760*/  SHFL.DOWN PT, R179, R174, 0x2, 0x1f ;  /* 0x08401f00aeb37f89 */ /* 0x000fea00000e0000 */
[----:B------:R-:W1:Y:S01]  /*c770*/  I2F R175, R174 ;  /* 0x000000ae00af7306 */ /* 0x000e620000201400 */
[----:B0-2---:R-:W0:Y:S04]  /*c780*/  SHFL.DOWN PT, R173, R106, 0x4, 0x1f ;  /* 0x08801f006aad7f89 */ /* 0x005e2800000e0000 */
[----:B------:R-:W2:Y:S03]  /*c790*/  SHFL.DOWN PT, R104, R107, 0x4, 0x1f ;  /* 0x08801f006b687f89 */ /* 0x000ea600000e0000 */
[----:B-1----:R-:W1:Y:S01]  /*c7a0*/  MUFU.RCP R105, R175 ;  /* 0x000000af00697308 */ /* 0x002e620000001000 */
[----:B0-----:R-:W-:-:S02]  /*c7b0*/  FMUL.FTZ R157, R173, R160 ;  /* 0x000000a0ad9d7220 */ /* 0x001fc40000410000 */
[----:B------:R-:W-:Y:S02]  /*c7c0*/  FADD.FTZ R173, -R173, R106 ;  /* 0x0000006aadad7221 */ /* 0x000fe40000010100 */
[----:B------:R-:W-:Y:S01]  /*c7d0*/  FFMA.FTZ R172, R178, R106, R157 ;  /* 0x0000006ab2ac7223 */ /* 0x000fe2000001009d */
[----:B------:R-:W-:Y:S01]  /*c7e0*/  IADD3 R157, R174, R179, RZ ;  /* 0x000000b3ae9d7210 */ /* 0x000fe20007ffe0ff */
[----:B------:R-:W-:Y:S01]  /*c7f0*/  FMUL.FTZ R173, R173, R173 ;  /* 0x000000adadad7220 */ /* 0x000fe20000410000 */
[----:B------:R-:W-:Y:S01]  /*c800*/  I2F R174, R179 ;  /* 0x000000b300ae7306 */ /* 0x000fe20000201400 */
[----:B-1----:R-:W-:Y:S02]  /*c810*/  FMUL.FTZ R172, R105, R172 ;  /* 0x000000ac69ac7220 */ /* 0x002fe40000410000 */
[----:B------:R-:W-:Y:S01]  /*c820*/  FMUL.FTZ R173, R173, R178 ;  /* 0x000000b2adad7220 */ /* 0x000fe20000410000 */
[----:B------:R-:W0:Y:S01]  /*c830*/  SHFL.DOWN PT, R180, R157, 0x1, 0x1f ;  /* 0x08201f009db47f89 */ /* 0x000e2200000e0000 */
[----:B--2---:R-:W-:-:S02]  /*c840*/  FADD.FTZ R104, R104, R107 ;  /* 0x0000006b68687221 */ /* 0x004fc40000010000 */
[----:B------:R-:W-:Y:S01]  /*c850*/  FMUL.FTZ R173, R173, R160 ;  /* 0x000000a0adad7220 */ /* 0x000fe20000410000 */
[----:B------:R-:W1:Y:S01]  /*c860*/  I2F R106, R157 ;  /* 0x0000009d006a7306 */ /* 0x000e620000201400 */
[----:B------:R-:W2:Y:S02]  /*c870*/  SHFL.DOWN PT, R155, R172, 0x2, 0x1f ;  /* 0x08401f00ac9b7f89 */ /* 0x000ea400000e0000 */
[----:B------:R-:W-:-:S05]  /*c880*/  FFMA.FTZ R104, R105, R173, R104 ;  /* 0x000000ad69687223 */ /* 0x000fca0000010068 */
[----:B------:R-:W3:Y:S01]  /*c890*/  SHFL.DOWN PT, R105, R104, 0x2, 0x1f ;  /* 0x08401f0068697f89 */ /* 0x000ee200000e0000 */
[----:B-1----:R-:W1:Y:S01]  /*c8a0*/  MUFU.RCP R107, R106 ;  /* 0x0000006a006b7308 */ /* 0x002e620000001000 */
[----:B0-----:R-:W-:-:S07]  /*c8b0*/  IMAD.IADD R173, R157, 0x1, R180 ;  /* 0x000000019dad7824 */ /* 0x001fce00078e02b4 */
[----:B------:R-:W-:Y:S01]  /*c8c0*/  I2F R180, R180 ;  /* 0x000000b400b47306 */ /* 0x000fe20000201400 */
[----:B--2---:R-:W-:Y:S02]  /*c8d0*/  FMUL.FTZ R160, R155, R174 ;  /* 0x000000ae9ba07220 */ /* 0x004fe40000410000 */
[----:B------:R-:W-:Y:S02]  /*c8e0*/  FADD.FTZ R155, R172, -R155 ;  /* 0x8000009bac9b7221 */ /* 0x000fe40000010000 */
[----:B------:R-:W-:Y:S02]  /*c8f0*/  FFMA.FTZ R178, R175, R172, R160 ;  /* 0x000000acafb27223 */ /* 0x000fe400000100a0 */
[----:B------:R-:W-:Y:S01]  /*c900*/  FMUL.FTZ R160, R155, R155 ;  /* 0x0000009b9ba07220 */ /* 0x000fe20000410000 */
[----:B------:R-:W0:Y:S01]  /*c910*/  I2F R173, R173 ;  /* 0x000000ad00ad7306 */ /* 0x000e220000201400 */
[----:B-1----:R-:W-:Y:S02]  /*c920*/  FMUL.FTZ R155, R107, R178 ;  /* 0x000000b26b9b7220 */ /* 0x002fe40000410000 */
[----:B------:R-:W-:-:S02]  /*c930*/  FMUL.FTZ R175, R175, R160 ;  /* 0x000000a0afaf7220 */ /* 0x000fc40000410000 */
[----:B---3--:R-:W-:Y:S01]  /*c940*/  FADD.FTZ R160, R104, R105 ;  /* 0x0000006968a07221 */ /* 0x008fe20000010000 */
        /* <DEDUP_REMOVED lines=9> */
[----:B------:R-:W-:Y:S01]  /*c9e0*/  FMUL.FTZ R107, R106, R107 ;  /* 0x0000006b6a6b7220 */ /* 0x000fe20000410000 */
[----:B------:R-:W-:Y:S01]  /*c9f0*/  SHF.R.U32.HI R106, RZ, 0x5, R181 ;  /* 0x00000005ff6a7819 */ /* 0x000fe200000116b5 */
[----:B0-----:R-:W-:-:S02]  /*ca00*/  FMUL.FTZ R157, R104, R157 ;  /* 0x0000009d689d7220 */ /* 0x001fc40000410000 */
[----:B--2---:R-:W-:Y:S01]  /*ca10*/  FADD.FTZ R105, R160, R105 ;  /* 0x00000069a0697221 */ /* 0x004fe20000010000 */
[----:B------:R-:W-:Y:S01]  /*ca20*/  MOV R160, c[0x0][0x1e0] ;  /* 0x0000780000a07a02 */ /* 0x000fe20000000f00 */
[----:B------:R-:W-:Y:S01]  /*ca30*/  FMUL.FTZ R107, R107, R180 ;  /* 0x000000b46b6b7220 */ /* 0x000fe20000410000 */
[----:B------:R-:W-:Y:S01]  /*ca40*/  LOP3.LUT R106, R106, 0x7, RZ, 0xc0, !PT ;  /* 0x000000076a6a7812 */ /* 0x000fe200078ec0ff */
[----:B------:R-:W0:Y:S02]  /*ca50*/  SHFL.IDX PT, R157, R157, RZ, 0x1f ;  /* 0x00001fff9d9d7589 */ /* 0x000e2400000e0000 */
[----:B------:R-:W-:Y:S01]  /*ca60*/  FFMA.FTZ R105, R104, R107, R105 ;  /* 0x0000006b68697223 */ /* 0x000fe20000010069 */
[----:B------:R-:W-:-:S05]  /*ca70*/  LOP3.LUT P0, RZ, R106, 0x1f, R181, 0xf8, !PT ;  /* 0x0000001f6aff7812 */ /* 0x000fca000780f8b5 */
[----:B------:R-:W1:Y:S08]  /*ca80*/  SHFL.IDX PT, R105, R105, RZ, 0x1f ;  /* 0x00001fff69697589 */ /* 0x000e7000000e0000 */
[----:B------:R-:W-:Y:S02]  /*ca90*/  @!P0 IMAD.MOV.U32 R107, RZ, RZ, 0x4 ;  /* 0x00000004ff6b8424 */ /* 0x000fe400078e00ff */
[----:B------:R-:W-:-:S02]  /*caa0*/  @!P0 IMAD.MOV.U32 R173, RZ, RZ, 0x4 ;  /* 0x00000004ffad8424 */ /* 0x000fc400078e00ff */
[----:B------:R-:W-:-:S04]  /*cab0*/  @!P0 IMAD.WIDE R106, R112, R107, c[0x0][0x1a0] ;  /* 0x00006800706a8625 */ /* 0x000fc800078e026b */
[----:B0-----:R-:W-:Y:S01]  /*cac0*/  FMUL.FTZ R104, R157, R157 ;  /* 0x0000009d9d687220 */ /* 0x001fe20000410000 */
[----:B------:R0:W-:Y:S04]  /*cad0*/  @!P0 STG.E [R106.64], R157 ;  /* 0x0000009d6a008986 */ /* 0x0001e8000c101904 */
[----:B------:R-:W-:Y:S01]  /*cae0*/  FSEL R155, R104, RZ, P1 ;  /* 0x000000ff689b7208 */ /* 0x000fe20000800000 */
[----:B-1----:R-:W-:Y:S01]  /*caf0*/  FFMA.FTZ R104, R105, R160, c[0x0][0x228] ;  /* 0x00008a0069687623 */ /* 0x002fe200000100a0 */
[----:B------:R-:W-:-:S03]  /*cb00*/  FSEL R160, R157, RZ, !P1 ;  /* 0x000000ff9da07208 */ /* 0x000fc60004800000 */
[----:B------:R-:W-:Y:S02]  /*cb10*/  FADD.FTZ R155, R104, R155 ;  /* 0x0000009b689b7221 */ /* 0x000fe40000010000 */
[C---:B------:R-:W-:Y:S02]  /*cb20*/  FADD.FTZ R143, -R160.reuse, R143 ;  /* 0x0000008fa08f7221 */ /* 0x040fe40000010100 */
[----:B------:R-:W1:Y:S01]  /*cb30*/  MUFU.RSQ R179, R155 ;  /* 0x0000009b00b37308 */ /* 0x000e620000001400 */
        /* <DEDUP_REMOVED lines=8> */
[C---:B-1----:R-:W-:Y:S02]  /*cbc0*/  FMUL.FTZ R143, R179.reuse, R143 ;  /* 0x0000008fb38f7220 */ /* 0x042fe40000410000 */
[----:B------:R-:W-:-:S02]  /*cbd0*/  FMUL.FTZ R144, R179, R144 ;  /* 0x00000090b3907220 */ /* 0x000fc40000410000 */
[C---:B------:R-:W-:Y:S02]  /*cbe0*/  FMUL.FTZ R137, R179.reuse, R137 ;  /* 0x00000089b3897220 */ /* 0x040fe40000410000 */
[C---:B------:R-:W-:Y:S02]  /*cbf0*/  FMUL.FTZ R138, R179.reuse, R138 ;  /* 0x0000008ab38a7220 */ /* 0x040fe40000410000 */
[C---:B------:R-:W-:Y:S02]  /*cc00*/  FMUL.FTZ R111, R179.reuse, R152 ;  /* 0x00000098b36f7220 */ /* 0x040fe40000410000 */
[----:B------:R-:W-:Y:S02]  /*cc10*/  FMUL.FTZ R110, R179, R161 ;  /* 0x000000a1b36e7220 */ /* 0x000fe40000410000 */
[----:B------:R-:W-:Y:S02]  /*cc20*/  FADD.FTZ R140, -R160, R140 ;  /* 0x0000008ca08c7221 */ /* 0x000fe40000010100 */
[C---:B------:R-:W-:Y:S01]  /*cc30*/  @!P0 IMAD.WIDE R104, R112.reuse, R173, c[0x0][0x1a8] ;  /* 0x00006a0070688625 */ /* 0x040fe200078e02ad */
[----:B------:R-:W-:-:S03]  /*cc40*/  IADD3 R112, R112, c[0x0][0x160], RZ ;  /* 0x0000580070707a10 */ /* 0x000fc60007ffe0ff */
[C---:B------:R-:W-:Y:S01]  /*cc50*/  FADD.FTZ R146, -R160.reuse, R146 ;  /* 0x00000092a0927221 */ /* 0x040fe20000010100 */
[----:B------:R1:W-:Y:S01]  /*cc60*/  @!P0 STG.E [R104.64], R179 ;  /* 0x000000b368008986 */ /* 0x0003e2000c101904 */
[C---:B------:R-:W-:Y:S02]  /*cc70*/  FADD.FTZ R147, -R160.reuse, R147 ;  /* 0x00000093a0937221 */ /* 0x040fe40000010100 */
[C---:B------:R-:W-:Y:S02]  /*cc80*/  FADD.FTZ R166, -R160.reuse, R166 ;  /* 0x000000a6a0a67221 */ /* 0x040fe40000010100 */
[C---:B------:R-:W-:Y:S02]  /*cc90*/  FADD.FTZ R167, -R160.reuse, R167 ;  /* 0x000000a7a0a77221 */ /* 0x040fe40000010100 */
[C---:B------:R-:W-:Y:S02]  /*cca0*/  FADD.FTZ R141, -R160.reuse, R141 ;  /* 0x0000008da08d7221 */ /* 0x040fe40000010100 */
[----:B------:R-:W-:-:S02]  /*ccb0*/  FADD.FTZ R142, -R160, R142 ;  /* 0x0000008ea08e7221 */ /* 0x000fc40000010100 */
[----:B------:R-:W-:Y:S02]  /*ccc0*/  FADD.FTZ R151, -R160, R151 ;  /* 0x00000097a0977221 */ /* 0x000fe40000010100 */
[----:B------:R-:W-:Y:S02]  /*ccd0*/  FFMA.FTZ R143, R66, R143, R98 ;  /* 0x0000008f428f7223 */ /* 0x000fe40000010062 */
[----:B------:R-:W-:Y:S02]  /*cce0*/  FFMA.FTZ R144, R67, R144, R99 ;  /* 0x0000009043907223 */ /* 0x000fe40000010063 */
[C---:B------:R-:W-:Y:S02]  /*ccf0*/  FADD.FTZ R148, -R160.reuse, R148 ;  /* 0x00000094a0947221 */ /* 0x040fe40000010100 */
[----:B------:R-:W-:Y:S02]  /*cd00*/  FADD.FTZ R150, -R160, R150 ;  /* 0x00000096a0967221 */ /* 0x000fe40000010100 */
[----:B------:R-:W-:-:S02]  /*cd10*/  FFMA.FTZ R137, R68, R137, R100 ;  /* 0x0000008944897223 */ /* 0x000fc40000010064 */
[----:B------:R-:W-:Y:S02]  /*cd20*/  FFMA.FTZ R138, R69, R138, R101 ;  /* 0x0000008a458a7223 */ /* 0x000fe40000010065 */
[----:B------:R-:W-:Y:S02]  /*cd30*/  FFMA.FTZ R111, R58, R111, R90 ;  /* 0x0000006f3a6f7223 */ /* 0x000fe4000001005a */
[----:B------:R-:W-:Y:S02]  /*cd40*/  FFMA.FTZ R110, R59, R110, R91 ;  /* 0x0000006e3b6e7223 */ /* 0x000fe4000001005b */
        /* <DEDUP_REMOVED lines=15> */
[C---:B0-----:R-:W-:Y:S02]  /*ce40*/  FMUL.FTZ R107, R179.reuse, R146 ;  /* 0x00000092b36b7220 */ /* 0x041fe40000410000 */
[C---:B------:R-:W-:Y:S02]  /*ce50*/  FMUL.FTZ R106, R179.reuse, R147 ;  /* 0x00000093b36a7220 */ /* 0x040fe40000410000 */
[C---:B------:R-:W-:Y:S02]  /*ce60*/  FMUL.FTZ R157, R179.reuse, R166 ;  /* 0x000000a6b39d7220 */ /* 0x040fe40000410000 */
[C---:B------:R-:W-:Y:S02]  /*ce70*/  FMUL.FTZ R160, R179.reuse, R167 ;  /* 0x000000a7b3a07220 */ /* 0x040fe40000410000 */
[C---:B------:R-:W-:Y:S02]  /*ce80*/  FMUL.FTZ R141, R179.reuse, R141 ;  /* 0x0000008db38d7220 */ /* 0x040fe40000410000 */
[----:B------:R-:W-:-:S02]  /*ce90*/  FMUL.FTZ R142, R179, R142 ;  /* 0x0000008eb38e7220 */ /* 0x000fc40000410000 */
[C---:B------:R-:W-:Y:S01]  /*cea0*/  FMUL.FTZ R108, R179.reuse, R151 ;  /* 0x00000097b36c7220 */ /* 0x040fe20000410000 */
[----:B------:R-:W-:Y:S01]  /*ceb0*/  F2FP.BF16.PACK_AB R151, R144, R143 ;  /* 0x0000008f9097723e */ /* 0x000fe200000010ff */
[C---:B-1----:R-:W-:Y:S01]  /*cec0*/  FMUL.FTZ R105, R179.reuse, R148 ;  /* 0x00000094b3697220 */ /* 0x042fe20000410000 */
[----:B------:R-:W-:Y:S01]  /*ced0*/  F2FP.BF16.PACK_AB R148, R138, R137 ;  /* 0x000000898a94723e */ /* 0x000fe200000010ff */
[----:B------:R-:W-:Y:S01]  /*cee0*/  FMUL.FTZ R109, R179, R150 ;  /* 0x00000096b36d7220 */ /* 0x000fe20000410000 */
[----:B------:R-:W-:Y:S01]  /*cef0*/  F2FP.BF16.PACK_AB R143, R110, R111 ;  /* 0x0000006f6e8f723e */ /* 0x000fe200000010ff */
[----:B------:R-:W-:Y:S01]  /*cf00*/  FFMA.FTZ R139, R70, R139, R102 ;  /* 0x0000008b468b7223 */ /* 0x000fe20000010066 */
[----:B------:R-:W-:Y:S01]  /*cf10*/  IADD3 R138, R136, 0x200, RZ ;  /* 0x00000200888a7810 */ /* 0x000fe20007ffe0ff */
[----:B------:R-:W-:Y:S01]  /*cf20*/  FFMA.FTZ R140, R71, R140, R103 ;  /* 0x0000008c478c7223 */ /* 0x000fe20000010067 */
[----:B------:R-:W-:Y:S01]  /*cf30*/  LEA R144, P1, R145, c[0x0][0x208], 0x4 ;  /* 0x0000820091907a11 */ /* 0x000fe200078220ff */
[----:B------:R-:W-:-:S02]  /*cf40*/  FFMA.FTZ R107, R60, R107, R92 ;  /* 0x0000006b3c6b7223 */ /* 0x000fc4000001005c */
[----:B------:R-:W-:Y:S01]  /*cf50*/  FFMA.FTZ R106, R61, R106, R93 ;  /* 0x0000006a3d6a7223 */ /* 0x000fe2000001005d */
[----:B------:R-:W-:Y:S01]  /*cf60*/  LEA.HI.X R145, R145, c[0x0][0x20c], RZ, 0x4, P1 ;  /* 0x0000830091917a11 */ /* 0x000fe200008f24ff */
[----:B------:R-:W-:Y:S01]  /*cf70*/  FFMA.FTZ R110, R48, R157, R80 ;  /* 0x0000009d306e7223 */ /* 0x000fe20000010050 */
[----:B------:R-:W-:Y:S01]  /*cf80*/  LOP3.LUT P1, RZ, R134, 0xff, RZ, 0xc0, !PT ;  /* 0x000000ff86ff7812 */ /* 0x000fe2000782c0ff */
[----:B------:R-:W-:Y:S02]  /*cf90*/  FFMA.FTZ R137, R49, R160, R81 ;  /* 0x000000a031897223 */ /* 0x000fe40000010051 */
[C---:B------:R-:W-:Y:S01]  /*cfa0*/  FMUL.FTZ R152, R179.reuse, R165 ;  /* 0x000000a5b3987220 */ /* 0x040fe20000410000 */
[----:B------:R-:W-:Y:S01]  /*cfb0*/  SEL R134, RZ, 0x1, P1 ;  /* 0x00000001ff867807 */ /* 0x000fe20000800000 */
[----:B------:R-:W-:Y:S01]  /*cfc0*/  FMUL.FTZ R159, R179, R168 ;  /* 0x000000a8b39f7220 */ /* 0x000fe20000410000 */
[----:B------:R-:W-:Y:S01]  /*cfd0*/  F2FP.BF16.PACK_AB R110, R137, R110 ;  /* 0x0000006e896e723e */ /* 0x000fe200000010ff */
[----:B------:R-:W-:-:S02]  /*cfe0*/  FFMA.FTZ R141, R64, R141, R96 ;  /* 0x0000008d408d7223 */ /* 0x000fc40000010060 */
[----:B------:R-:W-:Y:S02]  /*cff0*/  FFMA.FTZ R142, R65, R142, R97 ;  /* 0x0000008e418e7223 */ /* 0x000fe40000010061 */
[C---:B------:R-:W-:Y:S01]  /*d000*/  FMUL.FTZ R104, R179.reuse, R149 ;  /* 0x00000095b3687220 */ /* 0x040fe20000410000 */
[----:B------:R-:W-:Y:S01]  /*d010*/  F2FP.BF16.PACK_AB R149, R140, R139 ;  /* 0x0000008b8c95723e */ /* 0x000fe200000010ff */
[C---:B------:R-:W-:Y:S01]  /*d020*/  FMUL.FTZ R165, R179.reuse, R170 ;  /* 0x000000aab3a57220 */ /* 0x040fe20000410000 */
[----:B------:R-:W-:Y:S01]  /*d030*/  F2FP.BF16.PACK_AB R140, R106, R107 ;  /* 0x0000006b6a8c723e */ /* 0x000fe200000010ff */
[----:B------:R-:W-:Y:S01]  /*d040*/  FMUL.FTZ R168, R179, R171 ;  /* 0x000000abb3a87220 */ /* 0x000fe20000410000 */
[----:B------:R-:W-:Y:S01]  /*d050*/  F2FP.BF16.PACK_AB R150, R142, R141 ;  /* 0x0000008d8e96723e */ /* 0x000fe200000010ff */
[----:B------:R-:W-:Y:S01]  /*d060*/  FFMA.FTZ R109, R56, R109, R88 ;  /* 0x0000006d386d7223 */ /* 0x000fe20000010058 */
[----:B------:R-:W-:Y:S01]  /*d070*/  IADD3 R139, R136, 0x100, RZ ;  /* 0x00000100888b7810 */ /* 0x000fe20007ffe0ff */
[----:B------:R-:W-:-:S02]  /*d080*/  FFMA.FTZ R108, R57, R108, R89 ;  /* 0x0000006c396c7223 */ /* 0x000fc40000010059 */
[----:B------:R-:W-:Y:S02]  /*d090*/  FMUL.FTZ R155, R179, R164 ;  /* 0x000000a4b39b7220 */ /* 0x000fe40000410000 */
[----:B------:R-:W-:Y:S01]  /*d0a0*/  FFMA.FTZ R105, R62, R105, R94 ;  /* 0x000000693e697223 */ /* 0x000fe2000001005e */
[----:B------:R-:W-:Y:S01]  /*d0b0*/  F2FP.BF16.PACK_AB R142, R108, R109 ;  /* 0x0000006d6c8e723e */ /* 0x000fe200000010ff */
[----:B------:R-:W-:Y:S02]  /*d0c0*/  FFMA.FTZ R104, R63, R104, R95 ;  /* 0x000000683f687223 */ /* 0x000fe4000001005f */
[----:B------:R-:W-:Y:S02]  /*d0d0*/  FFMA.FTZ R106, R40, R165, R72 ;  /* 0x000000a5286a7223 */ /* 0x000fe40000010048 */
[----:B------:R-:W-:Y:S01]  /*d0e0*/  FFMA.FTZ R137, R41, R168, R73 ;  /* 0x000000a829897223 */ /* 0x000fe20000010049 */
[----:B------:R-:W-:Y:S01]  /*d0f0*/  F2FP.BF16.PACK_AB R141, R104, R105 ;  /* 0x00000069688d723e */ /* 0x000fe200000010ff */
[----:B------:R-:W-:-:S02]  /*d100*/  FMUL.FTZ R146, R179, R163 ;  /* 0x000000a3b3927220 */ /* 0x000fc40000410000 */
[----:B------:R-:W-:Y:S01]  /*d110*/  FMUL.FTZ R161, R179, R172 ;  /* 0x000000acb3a17220 */ /* 0x000fe20000410000 */
[----:B------:R-:W-:Y:S01]  /*d120*/  F2FP.BF16.PACK_AB R106, R137, R106 ;  /* 0x0000006a896a723e */ /* 0x000fe200000010ff */
[----:B------:R-:W-:Y:S02]  /*d130*/  FMUL.FTZ R164, R179, R173 ;  /* 0x000000adb3a47220 */ /* 0x000fe40000410000 */
[----:B------:R-:W-:Y:S02]  /*d140*/  FFMA.FTZ R109, R54, R155, R86 ;  /* 0x0000009b366d7223 */ /* 0x000fe40000010056 */
[----:B------:R-:W-:Y:S02]  /*d150*/  FFMA.FTZ R152, R55, R152, R87 ;  /* 0x0000009837987223 */ /* 0x000fe40000010057 */
[C---:B------:R-:W-:Y:S02]  /*d160*/  FMUL.FTZ R147, R179.reuse, R162 ;  /* 0x000000a2b3937220 */ /* 0x040fe40000410000 */
[C---:B------:R-:W-:Y:S01]  /*d170*/  FMUL.FTZ R162, R179.reuse, R169 ;  /* 0x000000a9b3a27220 */ /* 0x040fe20000410000 */
[----:B------:R-:W-:Y:S01]  /*d180*/  F2FP.BF16.PACK_AB R109, R152, R109 ;  /* 0x0000006d986d723e */ /* 0x000fe200000010ff */
[----:B------:R-:W-:-:S02]  /*d190*/  FMUL.FTZ R163, R179, R174 ;  /* 0x000000aeb3a37220 */ /* 0x000fc40000410000 */
[C---:B------:R-:W-:Y:S02]  /*d1a0*/  FMUL.FTZ R166, R179.reuse, R175 ;  /* 0x000000afb3a67220 */ /* 0x040fe40000410000 */
[C---:B------:R-:W-:Y:S02]  /*d1b0*/  FMUL.FTZ R177, R179.reuse, R177 ;  /* 0x000000b1b3b17220 */ /* 0x040fe40000410000 */
[----:B------:R-:W-:Y:S02]  /*d1c0*/  FMUL.FTZ R178, R179, R178 ;  /* 0x000000b2b3b27220 */ /* 0x000fe40000410000 */
[----:B------:R-:W-:Y:S01]  /*d1d0*/  FFMA.FTZ R105, R53, R146, R85 ;  /* 0x0000009235697223 */ /* 0x000fe20000010055 */
[----:B------:R-:W-:Y:S01]  /*d1e0*/  LEA R146, P0, R136, c[0x0][0x208], 0x4 ;  /* 0x0000820088927a11 */ /* 0x000fe200078020ff */
[----:B------:R-:W-:Y:S02]  /*d1f0*/  FFMA.FTZ R104, R44, R161, R76 ;  /* 0x000000a12c687223 */ /* 0x000fe4000001004c */
[----:B------:R-:W-:-:S02]  /*d200*/  FFMA.FTZ R137, R45, R164, R77 ;  /* 0x000000a42d897223 */ /* 0x000fc4000001004d */
[----:B------:R-:W-:Y:S02]  /*d210*/  FFMA.FTZ R111, R50, R159, R82 ;  /* 0x0000009f326f7223 */ /* 0x000fe40000010052 */
[----:B------:R-:W-:Y:S01]  /*d220*/  FFMA.FTZ R162, R51, R162, R83 ;  /* 0x000000a233a27223 */ /* 0x000fe20000010053 */
[----:B------:R-:W-:Y:S01]  /*d230*/  F2FP.BF16.PACK_AB R104, R137, R104 ;  /* 0x000000688968723e */ /* 0x000fe200000010ff */
[----:B------:R-:W-:Y:S01]  /*d240*/  FFMA.FTZ R108, R52, R147, R84 ;  /* 0x00000093346c7223 */ /* 0x000fe20000010054 */
[----:B------:R-:W-:Y:S01]  /*d250*/  LEA.HI.X R147, R136, c[0x0][0x20c], RZ, 0x4, P0 ;  /* 0x0000830088937a11 */ /* 0x000fe200000f24ff */
[----:B------:R-:W-:Y:S01]  /*d260*/  IMAD.MOV.U32 R152, RZ, RZ, 0x10 ;  /* 0x00000010ff987424 */ /* 0x000fe200078e00ff */
[----:B------:R-:W-:Y:S01]  /*d270*/  F2FP.BF16.PACK_AB R111, R162, R111 ;  /* 0x0000006fa26f723e */ /* 0x000fe200000010ff */
[----:B------:R-:W-:Y:S01]  /*d280*/  FFMA.FTZ R163, R46, R163, R78 ;  /* 0x000000a32ea37223 */ /* 0x000fe2000001004e */
[----:B------:R-:W-:Y:S01]  /*d290*/  F2FP.BF16.PACK_AB R108, R105, R108 ;  /* 0x0000006c696c723e */ /* 0x000fe200000010ff */
[----:B------:R-:W-:Y:S01]  /*d2a0*/  FFMA.FTZ R107, R42, R177, R74 ;  /* 0x000000b12a6b7223 */ /* 0x000fe2000001004a */
[----:B------:R0:W-:Y:S01]  /*d2b0*/  STG.E.128 [R146.64], R148 ;  /* 0x0000009492007986 */ /* 0x0001e2000c101d04 */
[----:B------:R-:W-:Y:S01]  /*d2c0*/  FFMA.FTZ R178, R43, R178, R75 ;  /* 0x000000b22bb27223 */ /* 0x000fe2000001004b */
[----:B------:R-:W-:Y:S01]  /*d2d0*/  ISETP.GE.AND P0, PT, R112, c[0x0][0x164], PT ;  /* 0x0000590070007a0c */ /* 0x000fe20003f06270 */
[----:B------:R-:W-:-:S02]  /*d2e0*/  FFMA.FTZ R166, R47, R166, R79 ;  /* 0x000000a62fa67223 */ /* 0x000fc4000001004f */
[-C--:B------:R-:W-:Y:S01]  /*d2f0*/  IMAD.WIDE.U32 R136, R139, R152.reuse, c[0x0][0x208] ;  /* 0x000082008b887625 */ /* 0x080fe200078e0098 */
[----:B------:R-:W-:Y:S02]  /*d300*/  F2FP.BF16.PACK_AB R107, R178, R107 ;  /* 0x0000006bb26b723e */ /* 0x000fe400000010ff */
[----:B------:R-:W-:Y:S01]  /*d310*/  F2FP.BF16.PACK_AB R105, R166, R163 ;  /* 0x000000a3a669723e */ /* 0x000fe200000010ff */
[----:B------:R-:W-:Y:S01]  /*d320*/  IMAD.WIDE.U32 R138, R138, R152, c[0x0][0x208] ;  /* 0x000082008a8a7625 */ /* 0x000fe200078e0098 */
[----:B------:R0:W-:Y:S04]  /*d330*/  STG.E.128 [R136.64], R140 ;  /* 0x0000008c88007986 */ /* 0x0001e8000c101d04 */
[----:B------:R0:W-:Y:S04]  /*d340*/  STG.E.128 [R138.64], R108 ;  /* 0x0000006c8a007986 */ /* 0x0001e8000c101d04 */
[----:B------:R0:W-:Y:S02]  /*d350*/  STG.E.128 [R144.64], R104 ;  /* 0x0000006890007986 */ /* 0x0001e4000c101d04 */
[----:B0-----:R-:W-:Y:S01]  /*d360*/  @P0 CALL.REL.NOINC `(.L_x_8577) ;  /* 0x0000001000000944 */ /* 0x001fe20003c00000 */
[----:B------:R-:W-:Y:S05]  /*d370*/  BRA `(.L_x_8578) ;  /* 0xffff353000007947 */ /* 0x000fea000383ffff */
.L_x_8577:
[----:B------:R-:W-:Y:S05]  /*d380*/  EXIT ;  /* 0x000000000000794d */ /* 0x000fea0003800000 */
.L_x_8575:
[----:B0-----:R-:W-:Y:S01]  /*d390*/  MOV R173, R157 ;  /* 0x0000009d00ad7202 */ /* 0x001fe20000000f00 */
[----:B------:R-:W-:Y:S01]  /*d3a0*/  IMAD.MOV.U32 R174, RZ, RZ, 0x1 ;  /* 0x00000001ffae7424 */ /* 0x000fe200078e00ff */
[----:B------:R-:W-:Y:S01]  /*d3b0*/  MOV R172, 0xffffffff ;  /* 0xffffffff00ac7802 */ /* 0x000fe20000000f00 */
[----:B------:R-:W-:Y:S01]  /*d3c0*/  IMAD.MOV.U32 R105, RZ, RZ, 0x1f ;  /* 0x0000001fff697424 */ /* 0x000fe200078e00ff */
[----:B------:R-:W-:-:S02]  /*d3d0*/  MOV R106, 0xd3f0 ;  /* 0x0000d3f0006a7802 */ /* 0x000fc40000000f00 */
[----:B------:R-:W-:Y:S05]  /*d3e0*/  CALL.REL.NOINC `($__internal_45_$__cuda_sm70_shflsync_bfly_p) ;  /* 0x0000079000007944 */ /* 0x000fea0003c00000 */
[----:B-1----:R-:W-:Y:S01]  /*d3f0*/  IMAD.MOV.U32 R104, RZ, RZ, R174 ;  /* 0x000000ffff687224 */ /* 0x002fe200078e00ae */
[----:B0-----:R-:W-:Y:S05]  /*d400*/  BRA `(.L_x_8579) ;  /* 0xffffecd000007947 */ /* 0x001fea000383ffff */
.L_x_8576:
[----:B------:R-:W-:Y:S01]  /*d410*/  HFMA2.MMA R105, -RZ, RZ, 0, 1.847743988037109375e-06 ;  /* 0x0000001fff697435 */ /* 0x000fe200000001ff */
[----:B------:R-:W-:Y:S01]  /*d420*/  IMAD.MOV.U32 R174, RZ, RZ, 0x2 ;  /* 0x00000002ffae7424 */ /* 0x000fe200078e00ff */
[----:B------:R-:W-:Y:S01]  /*d430*/  MOV R106, 0xd460 ;  /* 0x0000d460006a7802 */ /* 0x000fe20000000f00 */
[----:B------:R-:W-:-:S03]  /*d440*/  IMAD.MOV.U32 R172, RZ, RZ, -0x1 ;  /* 0xffffffffffac7424 */ /* 0x000fc600078e00ff */
[----:B0-----:R-:W-:Y:S05]  /*d450*/  CALL.REL.NOINC `($__internal_45_$__cuda_sm70_shflsync_bfly_p) ;  /* 0x0000072000007944 */ /* 0x001fea0003c00000 */
[----:B01----:R-:W-:Y:S01]  /*d460*/  FADD.FTZ R173, R173, R174 ;  /* 0x000000aeadad7221 */ /* 0x003fe20000010000 */
[----:B------:R-:W-:Y:S01]  /*d470*/  MOV R105, 0x1f ;  /* 0x0000001f00697802 */ /* 0x000fe20000000f00 */
[----:B------:R-:W-:Y:S01]  /*d480*/  IMAD.MOV.U32 R174, RZ, RZ, 0x4 ;  /* 0x00000004ffae7424 */ /* 0x000fe200078e00ff */
[----:B------:R-:W-:Y:S01]  /*d490*/  MOV R106, 0xd4c0 ;  /* 0x0000d4c0006a7802 */ /* 0x000fe20000000f00 */
[----:B------:R-:W-:-:S02]  /*d4a0*/  IMAD.MOV.U32 R172, RZ, RZ, -0x1 ;  /* 0xffffffffffac7424 */ /* 0x000fc400078e00ff */
[----:B------:R-:W-:Y:S05]  /*d4b0*/  CALL.REL.NOINC `($__internal_45_$__cuda_sm70_shflsync_bfly_p) ;  /* 0x000006c000007944 */ /* 0x000fea0003c00000 */
[----:B0-----:R-:W-:Y:S01]  /*d4c0*/  HFMA2.MMA R105, -RZ, RZ, 0, 1.847743988037109375e-06 ;  /* 0x0000001fff697435 */ /* 0x001fe200000001ff */
[----:B-1----:R-:W-:Y:S01]  /*d4d0*/  FADD.FTZ R173, R173, R174 ;  /* 0x000000aeadad7221 */ /* 0x002fe20000010000 */
[----:B------:R-:W-:Y:S01]  /*d4e0*/  MOV R106, 0xd520 ;  /* 0x0000d520006a7802 */ /* 0x000fe20000000f00 */
[----:B------:R-:W-:-:S02]  /*d4f0*/  IMAD.MOV.U32 R174, RZ, RZ, 0x8 ;  /* 0x00000008ffae7424 */ /* 0x000fc400078e00ff */
[----:B------:R-:W-:Y:S02]  /*d500*/  IMAD.MOV.U32 R172, RZ, RZ, -0x1 ;  /* 0xffffffffffac7424 */ /* 0x000fe400078e00ff */
[----:B------:R-:W-:Y:S05]  /*d510*/  CALL.REL.NOINC `($__internal_45_$__cuda_sm70_shflsync_bfly_p) ;  /* 0x0000066000007944 */ /* 0x000fea0003c00000 */
[----:B01----:R-:W-:Y:S01]  /*d520*/  FADD.FTZ R173, R173, R174 ;  /* 0x000000aeadad7221 */ /* 0x003fe20000010000 */
[----:B------:R-:W-:Y:S01]  /*d530*/  MOV R105, 0x1f ;  /* 0x0000001f00697802 */ /* 0x000fe20000000f00 */
[----:B------:R-:W-:Y:S01]  /*d540*/  IMAD.MOV.U32 R174, RZ, RZ, 0x10 ;  /* 0x00000010ffae7424 */ /* 0x000fe200078e00ff */
[----:B------:R-:W-:Y:S01]  /*d550*/  MOV R106, 0xd580 ;  /* 0x0000d580006a7802 */ /* 0x000fe20000000f00 */
[----:B------:R-:W-:Y:S02]  /*d560*/  IMAD.MOV.U32 R172, RZ, RZ, -0x1 ;  /* 0xffffffffffac7424 */ /* 0x000fe400078e00ff */
[----:B------:R-:W-:Y:S05]  /*d570*/  CALL.REL.NOINC `($__internal_45_$__cuda_sm70_shflsync_bfly_p) ;  /* 0x0000060000007944 */ /* 0x000fea0003c00000 */
        /* <DEDUP_REMOVED lines=70> */
[----:B------:R-:W-:Y:S05]  /*d9e0*/  CALL.REL.NOINC `($__internal_45_$__cuda_sm70_shflsync_bfly_p) ;  /* 0x0000019000007944 */ /* 0x000fea0003c00000 */
        /* <DEDUP_REMOVED lines=18> */
[----:B0-----:R-:W-:Y:S01]  /*db10*/  HFMA2.MMA R105, -RZ, RZ, 0, 1.847743988037109375e-06 ;  /* 0x0000001fff697435 */ /* 0x001fe200000001ff */
[----:B-1----:R-:W-:Y:S01]  /*db20*/  FADD.FTZ R173, R173, R174 ;  /* 0x000000aeadad7221 */ /* 0x002fe20000010000 */
[----:B------:R-:W-:Y:S01]  /*db30*/  MOV R106, 0xdb70 ;  /* 0x0000db70006a7802 */ /* 0x000fe20000000f00 */
[----:B------:R-:W-:Y:S02]  /*db40*/  IMAD.MOV.U32 R174, RZ, RZ, 0x10 ;  /* 0x00000010ffae7424 */ /* 0x000fe400078e00ff */
[----:B------:R-:W-:Y:S02]  /*db50*/  IMAD.MOV.U32 R172, RZ, RZ, -0x1 ;  /* 0xffffffffffac7424 */ /* 0x000fe400078e00ff */
[----:B------:R-:W-:Y:S05]  /*db60*/  CALL.REL.NOINC `($__internal_45_$__cuda_sm70_shflsync_bfly_p) ;  /* 0x0000001000007944 */ /* 0x000fea0003c00000 */
[----:B01----:R-:W-:Y:S05]  /*db70*/  BRA `(.L_x_8580) ;  /* 0xffffeaa000007947 */ /* 0x003fea000383ffff */
        .weak           $__internal_45_$__cuda_sm70_shflsync_bfly_p
        .type           $__internal_45_$__cuda_sm70_shflsync_bfly_p,@function
        .size           $__internal_45_$__cuda_sm70_shflsync_bfly_p,(.L_x_29109 - $__internal_45_$__cuda_sm70_shflsync_bfly_p)
$__internal_45_$__cuda_sm70_shflsync_bfly_p:
[----:B------:R-:W-:Y:S01]  /*db80*/  MOV R107, 0x0 ;  /* 0x00000000006b7802 */ /* 0x000fe20000000f00 */
[----:B------:R-:W-:Y:S04]  /*db90*/  WARPSYNC R172 ;  /* 0x000000ac00007348 */ /* 0x000fe80003800000 */
[----:B------:R0:W1:Y:S01]  /*dba0*/  SHFL.BFLY PT, R174, R173, R174, R105 ;  /* 0x0c0000aeadae7389 */ /* 0x00006200000e0069 */
[----:B------:R-:W-:Y:S05]  /*dbb0*/  RET.REL.NODEC R106 `(_ZN10layer_norm13ln_fwd_kernelINS_13Kernel_traitsIf13__nv_bfloat16S2_S2_fjLj8192ELj1ELj1ELj8ELj16ENS_18Kernel_traits_baseILj8192EfS2_S2_S2_fjLj256EEEEELb1ELb1ELb0ELb1EEEvNS_9FwdParamsE) ;  /* 0xffff24406a007950 */ /* 0x000fea0003c3ffff */
.L_x_8581:
        /* <DEDUP_REMOVED lines=12> */
.L_x_29109:


//--------------------- .text._ZN10layer_norm13ln_fwd_kernelINS_13Kernel_traitsIf13__nv_bfloat16S2_S2_fjLj8192ELj1ELj1ELj8ELj16ENS_18Kernel_traits_baseILj8192EfS2_S2_S2_fjLj256EEEEELb1ELb1ELb1ELb0EEEvNS_9FwdParamsE --------------------------
	.section	.text._ZN10layer_norm13ln_fwd_kernelINS_13Kernel_traitsIf13__nv_bfloat16S2_S2_fjLj8192ELj1ELj1ELj8ELj16ENS_18Kernel_traits_baseILj8192EfS2_S2_S2_fjLj256EEEEELb1ELb1ELb1ELb0EEEvNS_9FwdParamsE,"ax",@progbits
	.sectioninfo	@"SHI_REGISTERS=204"
	.align	128
        .global         _ZN10layer_norm13ln_fwd_kernelINS_13Kernel_traitsIf13__nv_bfloat16S2_S2_fjLj8192ELj1ELj1ELj8ELj16ENS_18Kernel_traits_baseILj8192EfS2_S2_S2_fjLj256EEEEELb1ELb1ELb1ELb0EEEvNS_9FwdParamsE
        .type           _ZN10layer_norm13ln_fwd_kernelINS_13Kernel_traitsIf13__nv_bfloat16S2_S2_fjLj8192ELj1ELj1ELj8ELj16ENS_18Kernel_traits_baseILj8192EfS2_S2_S2_fjLj256EEEEELb1ELb1ELb1ELb0EEEvNS_9FwdParamsE,@function
        .size           _ZN10layer_norm13ln_fwd_kernelINS_13Kernel_traitsIf13__nv_bfloat16S2_S2_fjLj8192ELj1ELj1ELj8ELj16ENS_18Kernel_traits_baseILj8192EfS2_S2_S2_fjLj256EEEEELb1ELb1ELb1ELb0EEEvNS_9FwdParamsE,(.L_x_29110 - _ZN10layer_norm13ln_fwd_kernelINS_13Kernel_traitsIf13__nv_bfloat16S2_S2_fjLj8192ELj1ELj1ELj8ELj16ENS_18Kernel_traits_baseILj8192EfS2_S2_S2_fjLj256EEEEELb1ELb1ELb1ELb0EEEvNS_9FwdParamsE)
        .other          _ZN10layer_norm13ln_fwd_kernelINS_13Kernel_traitsIf13__nv_bfloat16S2_S2_fjLj8192ELj1ELj1ELj8ELj16ENS_18Kernel_traits_baseILj8192EfS2_S2_S2_fjLj256EEEEELb1ELb1ELb1ELb0EEEvNS_9FwdParamsE,@"STO_CUDA_ENTRY STV_DEFAULT"
_ZN10layer_norm13ln_fwd_kernelINS_13Kernel_traitsIf13__nv_bfloat16S2_S2_fjLj8192ELj1ELj1ELj8ELj16ENS_18Kernel_traits_baseILj8192EfS2_S2_S2_fjLj256EEEEELb1ELb1ELb1ELb0EEEvNS_9FwdParamsE:
.text._ZN10layer_norm13ln_fwd_kernelINS_13Kernel_traitsIf13__nv_bfloat16S2_S2_fjLj8192ELj1ELj1ELj8ELj16ENS_18Kernel_traits_baseILj8192EfS2_S2_S2_fjLj256EEEEELb1ELb1ELb1ELb0EEEvNS_9FwdParamsE:
[----:B------:R-:W-:Y:S02]  /*0000*/  IMAD.MOV.U32 R1, RZ, RZ, c[0x0][0x28] ;  /* 0x00000a00ff017624 */ /* 0x000fe400078e00ff */
[----:B------:R-:W-:Y:S01]  /*0010*/  ULDC.U8 UR4, c[0x0][0x244] ;  /* 0x0000910000047ab9 */ /* 0x000fe20000000000 */
[----:B------:R-:W-:Y:S01]  /*0020*/  IMAD.MOV.U32 R34, RZ, RZ, c[0x0][0x238] ;  /* 0x00008e00ff227624 */ /* 0x000fe200078e00ff */
[----:B------:R-:W-:Y:S01]  /*0030*/  ISETP.NE.AND P0, PT, RZ, UR4, PT ;  /* 0x00000004ff007c0c */ /* 0x000fe2000bf05270 */
[----:B------:R-:W-:Y:S01]  /*0040*/  IMAD.MOV.U32 R35, RZ, RZ, c[0x0][0x23c] ;  /* 0x00008f00ff237624 */ /* 0x000fe200078e00ff */
[----:B------:R-:W-:-:S11]  /*0050*/  ULDC.64 UR4, c[0x0][0x118] ;  /* 0x0000460000047ab9 */ /* 0x000fd60000000a00 */
[----:B------:R-:W-:Y:S01]  /*0060*/  @P0 MOV R6, R34 ;  /* 0x0000002200060202 */ /* 0x000fe20000000f00 */
[----:B------:R-:W-:-:S05]  /*0070*/  @P0 IMAD.MOV.U32 R7, RZ, RZ, R35 ;  /* 0x000000ffff070224 */ /* 0x000fca00078e0023 */
[----:B------:R-:W2:Y:S01]  /*0080*/  @P0 LDG.E.64 R2, [R6.64] ;  /* 0x0000000406020981 */ /* 0x000ea2000c1e1b00 */
[----:B------:R-:W-:Y:S02]  /*0090*/  IMAD.MOV.U32 R166, RZ, RZ, c[0x0][0x230] ;  /* 0x00008c00ffa67624 */ /* 0x000fe400078e00ff */
[----:B------:R-:W-:-:S06]  /*00a0*/  IMAD.MOV.U32 R167, RZ, RZ, c[0x0][0x234] ;  /* 0x00008d00ffa77624 */ /* 0x000fcc00078e00ff */
[----:B------:R-:W3:Y:S01]  /*00b0*/  @P0 LDG.E.64 R166, [R166.64] ;  /* 0x00000004a6a60981 */ /* 0x000ee2000c1e1b00 */
[----:B------:R-:W-:Y:S03]  /*00c0*/  BSSY B0, `(.L_x_8582) ;  /* 0x0000046000007945 */ /* 0x000fe60003800000 */
[----:B------:R-:W0:Y:S04]  /*00d0*/  S2R R0, SR_TID.X ;  /* 0x0000000000007919 */ /* 0x000e280000002100 */
[----:B------:R-:W0:Y:S01]  /*00e0*/  S2R R21, SR_CTAID.X ;  /* 0x0000000000157919 */ /* 0x000e220000002500 */
[----:B--2---:R-:W-:Y:S01]  /*00f0*/  @P0 IADD3 R34, P1, R2, c[0x0][0x240], RZ ;  /* 0x0000900002220a10 */ /* 0x004fe20007f3e0ff */
[----:B0-----:R-:W-:-:S03]  /*0100*/  IMAD R2, R21, c[0x0][0x0], R0 ;  /* 0x0000000015027a24 */ /* 0x001fc600078e0200 */
[----:B------:R-:W-:Y:S01]  /*0110*/  @P0 IADD3.X R35, RZ, R3, RZ, P1, !PT ;  /* 0x00000003ff230210 */ /* 0x000fe20000ffe4ff */
[----:B------:R-:W-:-:S03]  /*0120*/  IMAD.WIDE.U32 R8, R2, -0x326172a9, RZ ;  /* 0xcd9e8d5702087825 */ /* 0x000fc600078e00ff */
[--C-:B------:R-:W-:Y:S02]  /*0130*/  SHF.R.U64 R3, R34, 0x2, R35.reuse ;  /* 0x0000000222037819 */ /* 0x100fe40000001223 */
[----:B------:R-:W-:Y:S02]  /*0140*/  SHF.R.U32.HI R4, RZ, 0x2, R35 ;  /* 0x00000002ff047819 */ /* 0x000fe40000011623 */
[----:B---3--:R-:W-:Y:S01]  /*0150*/  IADD3 R5, R167, -0x4498517b, RZ ;  /* 0xbb67ae85a7057810 */ /* 0x008fe20007ffe0ff */
[----:B------:R-:W-:Y:S01]  /*0160*/  IMAD.WIDE.U32 R6, R3, -0x2daee0ad, RZ ;  /* 0xd2511f5303067825 */ /* 0x000fe200078e00ff */
[----:B------:R-:W-:-:S03]  /*0170*/  LOP3.LUT R10, R9, R4, R166, 0x96, !PT ;  /* 0x00000004090a7212 */ /* 0x000fc600078e96a6 */
[----:B------:R-:W-:Y:S01]  /*0180*/  IMAD.MOV.U32 R9, RZ, RZ, c[0x0][0x168] ;  /* 0x00005a00ff097624 */ /* 0x000fe200078e00ff */
[----:B------:R-:W-:Y:S01]  /*0190*/  LOP3.LUT R12, R7, R167, RZ, 0x3c, !PT ;  /* 0x000000a7070c7212 */ /* 0x000fe200078e3cff */
[----:B------:R-:W-:Y:S01]  /*01a0*/  IMAD.WIDE.U32 R10, R10, -0x2daee0ad, RZ ;  /* 0xd2511f530a0a7825 */ /* 0x000fe200078e00ff */
[----:B------:R-:W-:Y:S02]  /*01b0*/  IADD3 R7, R166, 0x3c6ef372, RZ ;  /* 0x3c6ef372a6077810 */ /* 0x000fe40007ffe0ff */
[----:B------:R-:W-:Y:S01]  /*01c0*/  SHF.R.S32.HI R9, RZ, 0x1f, R9 ;  /* 0x0000001fff097819 */ /* 0x000fe20000011409 */
[----:B------:R-:W-:Y:S01]  /*01d0*/  IMAD.WIDE.U32 R12, R12, -0x326172a9, RZ ;  /* 0xcd9e8d570c0c7825 */ /* 0x000fe200078e00ff */
[----:B------:R-:W-:Y:S02]  /*01e0*/  LOP3.LUT R14, R11, R6, R5, 0x96, !PT ;  /* 0x000000060b0e7212 */ /* 0x000fe400078e9605 */
[----:B------:R-:W-:Y:S02]  /*01f0*/  IADD3 R6, R166, -0x61c88647, RZ ;  /* 0x9e3779b9a6067810 */ /* 0x000fe40007ffe0ff */
[----:B------:R-:W-:Y:S01]  /*0200*/  LEA.HI R28, R9, c[0x0][0x168], RZ, 0x3 ;  /* 0x00005a00091c7a11 */ /* 0x000fe200078f18ff */
[----:B------:R-:W-:Y:S01]  /*0210*/  IMAD.WIDE.U32 R14, R14, -0x326172a9, RZ ;  /* 0xcd9e8d570e0e7825 */ /* 0x000fe200078e00ff */
[----:B------:R-:W-:-:S02]  /*0220*/  LOP3.LUT R13, R13, R6, R8, 0x96, !PT ;  /* 0x000000060d0d7212 */ /* 0x000fc400078e9608 */
[----:B------:R-:W-:Y:S02]  /*0230*/  IADD3 R8, R167, 0x76cf5d0a, RZ ;  /* 0x76cf5d0aa7087810 */ /* 0x000fe40007ffe0ff */
[----:B------:R-:W-:Y:S01]  /*0240*/  LOP3.LUT R16, R15, R12, R7, 0x96, !PT ;  /* 0x0000000c0f107212 */ /* 0x000fe200078e9607 */
[----:B------:R-:W-:Y:S01]  /*0250*/  IMAD.WIDE.U32 R12, R13, -0x2daee0ad, RZ ;  /* 0xd2511f530d0c7825 */ /* 0x000fe200078e00ff */
[----:B------:R-:W-:Y:S02]  /*0260*/  LOP3.LUT R15, R0, 0xff, RZ, 0xc0, !PT ;  /* 0x000000ff000f7812 */ /* 0x000fe400078ec0ff */
[----:B------:R-:W-:Y:S01]  /*0270*/  IADD3 R9, R167, 0x32370b8f, RZ ;  /* 0x32370b8fa7097810 */ /* 0x000fe20007ffe0ff */
[----:B------:R-:W-:Y:S01]  /*0280*/  IMAD.WIDE.U32 R16, R16, -0x2daee0ad, RZ ;  /* 0xd2511f5310107825 */ /* 0x000fe200078e00ff */
[----:B------:R-:W-:Y:S02]  /*0290*/  LOP3.LUT R18, R13, R10, R8, 0x96, !PT ;  /* 0x0000000a0d127212 */ /* 0x000fe400078e9608 */
[----:B------:R-:W-:-:S02]  /*02a0*/  LOP3.LUT R13, R15, 0xff, RZ, 0x3c, !PT ;  /* 0x000000ff0f0d7812 */ /* 0x000fc400078e3cff */
[----:B------:R-:W-:Y:S01]  /*02b0*/  LOP3.LUT R24, R17, R12, R9, 0x96, !PT ;  /* 0x0000000c11187212 */ /* 0x000fe200078e9609 */
[----:B------:R-:W-:Y:S01]  /*02c0*/  IMAD.WIDE.U32 R18, R18, -0x326172a9, RZ ;  /* 0xcd9e8d5712127825 */ /* 0x000fe200078e00ff */
[----:B------:R-:W-:Y:S02]  /*02d0*/  LEA.HI.SX32 R12, R28, R13, 0x1d ;  /* 0x0000000d1c0c7211 */ /* 0x000fe400078feaff */
[----:B------:R-:W-:Y:S01]  /*02e0*/  IADD3 R10, R166, -0x255992d5, RZ ;  /* 0xdaa66d2ba60a7810 */ /* 0x000fe20007ffe0ff */
[----:B------:R-:W-:Y:S01]  /*02f0*/  IMAD.WIDE.U32 R24, R24, -0x326172a9, RZ ;  /* 0xcd9e8d5718187825 */ /* 0x000fe200078e00ff */
[----:B------:R-:W-:Y:S02]  /*0300*/  LOP3.LUT P0, RZ, R12, 0xffffff00, RZ, 0xc0, !PT ;  /* 0xffffff000cff7812 */ /* 0x000fe4000780c0ff */
[----:B------:R-:W-:Y:S02]  /*0310*/  LOP3.LUT R22, R19, R14, R10, 0x96, !PT ;  /* 0x0000000e13167212 */ /* 0x000fe400078e960a */
[----:B------:R-:W-:-:S02]  /*0320*/  LEA.HI R11, R0, R21, RZ, 0x18 ;  /* 0x00000015000b7211 */ /* 0x000fc400078fc0ff */
[----:B------:R-:W-:Y:S01]  /*0330*/  IADD3 R13, R166, 0x78dde6e4, RZ ;  /* 0x78dde6e4a60d7810 */ /* 0x000fe20007ffe0ff */
[----:B------:R-:W-:Y:S01]  /*0340*/  IMAD.WIDE.U32 R22, R22, -0x2daee0ad, RZ ;  /* 0xd2511f5316167825 */ /* 0x000fe200078e00ff */
[C---:B------:R-:W-:Y:S02]  /*0350*/  ISETP.GE.U32.AND P6, PT, R12.reuse, 0x200, PT ;  /* 0x000002000c00780c */ /* 0x040fe40003fc6070 */
[C---:B------:R-:W-:Y:S02]  /*0360*/  ISETP.GE.U32.AND P5, PT, R12.reuse, 0x300, PT ;  /* 0x000003000c00780c */ /* 0x040fe40003fa6070 */
[----:B------:R-:W-:Y:S02]  /*0370*/  IADD3 R14, R167, -0x126145ec, RZ ;  /* 0xed9eba14a70e7810 */ /* 0x000fe40007ffe0ff */
[----:B------:R-:W-:Y:S02]  /*0380*/  ISETP.GE.AND P3, PT, R11, c[0x0][0x164], PT ;  /* 0x000059000b007a0c */ /* 0x000fe40003f66270 */
[----:B------:R-:W-:-:S02]  /*0390*/  ISETP.GE.U32.AND P1, PT, R12, 0x400, PT ;  /* 0x000004000c00780c */ /* 0x000fc40003f26070 */
[----:B------:R-:W-:Y:S02]  /*03a0*/  P2R R158, PR, RZ, 0x40 ;  /* 0x00000040ff9e7803 */ /* 0x000fe40000000000 */
[----:B------:R-:W-:Y:S02]  /*03b0*/  P2R R169, PR, RZ, 0x20 ;  /* 0x00000020ffa97803 */ /* 0x000fe40000000000 */
[----:B------:R-:W-:Y:S02]  /*03c0*/  LOP3.LUT R26, R25, R18, R13, 0x96, !PT ;  /* 0x00000012191a7212 */ /* 0x000fe400078e960d */
[----:B------:R-:W-:Y:S01]  /*03d0*/  LOP3.LUT R27, R23, R16, R14, 0x96, !PT ;  /* 0x00000010171b7212 */ /* 0x000fe200078e960e */
        /* <DEDUP_REMOVED lines=17> */
[----:B------:R0:W5:Y:S04]  /*04f0*/  LDG.E.128 R52, [R20.64+0x10] ;  /* 0x0000100414347981 */ /* 0x000168000c1e1d00 */
[----:B------:R0:W5:Y:S01]  /*0500*/  LDG.E.128 R56, [R20.64] ;  /* 0x0000000414387981 */ /* 0x000162000c1e1d00 */
[----:B------:R-:W-:-:S03]  /*0510*/  LOP3.LUT R15, R15, 0x100, RZ, 0xfc, !PT ;  /* 0x000001000f0f7812 */ /* 0x000fc600078efcff */
.L_x_8583:
[----:B------:R-:W-:Y:S05]  /*0520*/  BSYNC B0 ;  /* 0x0000000000007941 */ /* 0x000fea0003800000 */
.L_x_8582:
        /* <DEDUP_REMOVED lines=20> */
[----:B------:R-:W-:-:S03]  /*0670*/  IADD3 R15, R15, 0x100, RZ ;  /* 0x000001000f0f7810 */ /* 0x000fc60007ffe0ff */
.L_x_8585:
[----:B------:R-:W-:Y:S05]  /*0680*/  BSYNC B0 ;  /* 0x0000000000007941 */ /* 0x000fea0003800000 */
.L_x_8584:
        /* <DEDUP_REMOVED lines=21> */
.L_x_8587:
[----:B------:R-:W-:Y:S05]  /*07e0*/  BSYNC B0 ;  /* 0x0000000000007941 */ /* 0x000fea0003800000 */
.L_x_8586:
        /* <DEDUP_REMOVED lines=19> */
[----:B------:R0:W5:Y:S02]  /*0920*/  LDG.E.128 R128, [R20.64] ;  /* 0x0000000414807981 */ /* 0x000164000c1e1d00 */
.L_x_8589:
[----:B------:R-:W-:Y:S05]  /*0930*/  BSYNC B0 ;  /* 0x0000000000007941 */ /* 0x000fea0003800000 */
.L_x_8588:
[----:B0-----:R-:W-:Y:S01]  /*0940*/  IMAD.WIDE.U32 R20, R26, -0x2daee0ad, RZ ;  /* 0xd2511f531a147825 */ /* 0x001fe200078e00ff */
[----:B------:R-:W-:Y:S02]  /*0950*/  IADD3 R15, R167, -0x56f99767, RZ ;  /* 0xa9066899a70f7810 */ /* 0x000fe40007ffe0ff */
[----:B------:R-:W-:Y:S01]  /*0960*/  IADD3 R16, R166, 0x1715609d, RZ ;  /* 0x1715609da6107810 */ /* 0x000fe20007ffe0ff */
[----:B------:R-:W-:Y:S01]  /*0970*/  IMAD.WIDE.U32 R26, R27, -0x326172a9, RZ ;  /* 0xcd9e8d571b1a7825 */ /* 0x000fe200078e00ff */
[----:B------:R-:W-:Y:S06]  /*0980*/  @P3 EXIT ;  /* 0x000000000000394d */ /* 0x000fec0003800000 */
[----:B------:R-:W-:Y:S01]  /*0990*/  SHF.R.S32.HI R28, RZ, 0x3, R28 ;  /* 0x00000003ff1c7819 */ /* 0x000fe2000001141c */
[----:B------:R-:W-:Y:S01]  /*09a0*/  ULDC.U8 UR6, c[0x0][0x1f0] ;  /* 0x00007c0000067ab9 */ /* 0x000fe20000000000 */
[----:B------:R-:W-:-:S02]  /*09b0*/  LOP3.LUT R25, R21, R22, R15, 0x96, !PT ;  /* 0x0000001615197212 */ /* 0x000fc400078e960f */
[----:B------:R-:W-:Y:S02]  /*09c0*/  LOP3.LUT R18, R0, 0xe0, RZ, 0xc0, !PT ;  /* 0x000000e000127812 */ /* 0x000fe400078ec0ff */
[----:B------:R-:W-:Y:S02]  /*09d0*/  LOP3.LUT R21, R28, 0xff, RZ, 0xc0, !PT ;  /* 0x000000ff1c157812 */ /* 0x000fe400078ec0ff */
[----:B------:R-:W-:Y:S01]  /*09e0*/  LOP3.LUT R22, R27, R24, R16, 0x96, !PT ;  /* 0x000000181b167212 */ /* 0x000fe200078e9610 */
[----:B------:R-:W-:Y:S01]  /*09f0*/  IMAD.WIDE.U32 R24, R25, -0x326172a9, RZ ;  /* 0xcd9e8d5719187825 */ /* 0x000fe200078e00ff */
[----:B------:R-:W-:-:S03]  /*0a00*/  IADD3 R17, R166, -0x4ab325aa, RZ ;  /* 0xb54cda56a6117810 */ /* 0x000fc60007ffe0ff */
[----:B------:R-:W-:Y:S01]  /*0a10*/  IMAD.IADD R19, R21, 0x1, -R18 ;  /* 0x0000000115137824 */ /* 0x000fe200078e0a12 */
[----:B------:R-:W-:Y:S01]  /*0a20*/  IADD3 R18, R167, 0x646e171e, RZ ;  /* 0x646e171ea7127810 */ /* 0x000fe20007ffe0ff */
[----:B------:R-:W-:Y:S01]  /*0a30*/  IMAD.WIDE.U32 R22, R22, -0x2daee0ad, RZ ;  /* 0xd2511f5316167825 */ /* 0x000fe200078e00ff */
[----:B------:R-:W-:Y:S02]  /*0a40*/  LOP3.LUT R26, R25, R26, R17, 0x96, !PT ;  /* 0x0000001a191a7212 */ /* 0x000fe400078e9611 */
[----:B------:R-:W-:Y:S02]  /*0a50*/  SHF.R.U32.HI R25, RZ, 0x3, R28 ;  /* 0x00000003ff197819 */ /* 0x000fe4000001161c */
[----:B------:R-:W-:Y:S01]  /*0a60*/  IMNMX R19, RZ, R19, !PT ;  /* 0x00000013ff137217 */ /* 0x000fe20007800200 */
[----:B------:R-:W-:Y:S01]  /*0a70*/  IMAD.WIDE.U32 R26, R26, -0x2daee0ad, RZ ;  /* 0xd2511f531a1a7825 */ /* 0x000fe200078e00ff */
[----:B------:R-:W-:Y:S02]  /*0a80*/  LOP3.LUT R28, R23, R20, R18, 0x96, !PT ;  /* 0x00000014171c7212 */ /* 0x000fe400078e9612 */
[----:B------:R-:W-:Y:S01]  /*0a90*/  LOP3.LUT R25, R25, 0x1fffffe0, RZ, 0xc0, !PT ;  /* 0x1fffffe019197812 */ /* 0x000fe200078ec0ff */
[----:B------:R-:W-:Y:S01]  /*0aa0*/  IMAD.SHL.U32 R23, R0, 0x20, RZ ;  /* 0x0000002000177824 */ /* 0x000fe200078e00ff */
[----:B------:R-:W-:Y:S01]  /*0ab0*/  IMNMX R20, R19, 0x20, PT ;  /* 0x0000002013147817 */ /* 0x000fe20003800200 */
[----:B------:R-:W-:Y:S01]  /*0ac0*/  IMAD.WIDE.U32 R28, R28, -0x326172a9, RZ ;  /* 0xcd9e8d571c1c7825 */ /* 0x000fe200078e00ff */
[----:B------:R-:W-:-:S02]  /*0ad0*/  IADD3 R19, R167, 0x1fd5c5a3, RZ ;  /* 0x1fd5c5a3a7137810 */ /* 0x000fc40007ffe0ff */
[----:B------:R-:W-:Y:S02]  /*0ae0*/  LOP3.LUT R30, R23, 0x3e0, RZ, 0xc0, !PT ;  /* 0x000003e0171e7812 */ /* 0x000fe400078ec0ff */
[----:B------:R-:W-:Y:S02]  /*0af0*/  IADD3 R23, R20, R25, RZ ;  /* 0x0000001914177210 */ /* 0x000fe40007ffe0ff */
[C---:B------:R-:W-:Y:S01]  /*0b00*/  IADD3 R20, R166.reuse, 0x5384540f, RZ ;  /* 0x5384540fa6147810 */ /* 0x040fe20007ffe0ff */
[----:B------:R-:W-:Y:S01]  /*0b10*/  IMAD.IADD R21, R21, 0x1, -R30 ;  /* 0x0000000115157824 */ /* 0x000fe200078e0a1e */
[----:B------:R-:W-:Y:S01]  /*0b20*/  LOP3.LUT R35, R27, R22, R19, 0x96, !PT ;  /* 0x000000161b237212 */ /* 0x000fe200078e9613 */
[----:B------:R-:W-:Y:S01]  /*0b30*/  IMAD.SHL.U32 R30, R23, 0x8, RZ ;  /* 0x00000008171e7824 */ /* 0x000fe200078e00ff */
[----:B------:R-:W-:Y:S02]  /*0b40*/  LOP3.LUT R27, R29, R24, R20, 0x96, !PT ;  /* 0x000000181d1b7212 */ /* 0x000fe400078e9614 */
[----:B------:R-:W-:Y:S01]  /*0b50*/  IMNMX R22, RZ, R21, !PT ;  /* 0x00000015ff167217 */ /* 0x000fe20007800200 */
[----:B------:R-:W0:Y:S01]  /*0b60*/  I2F.U32 R33, R30 ;  /* 0x0000001e00217306 */ /* 0x000e220000201000 */
[----:B------:R-:W-:Y:S01]  /*0b70*/  IMAD.HI.U32 R24, R35, -0x326172a9, RZ ;  /* 0xcd9e8d5723187827 */ /* 0x000fe200078e00ff */
[----:B------:R-:W-:-:S02]  /*0b80*/  IADD3 R21, R166, -0xe443238, RZ ;  /* 0xf1bbcdc8a6157810 */ /* 0x000fc40007ffe0ff */
[----:B------:R-:W-:Y:S01]  /*0b90*/  IMNMX R32, R22, 0x20, PT ;  /* 0x0000002016207817 */ /* 0x000fe20003800200 */
[----:B------:R-:W-:Y:S01]  /*0ba0*/  IMAD.HI.U32 R23, R27, -0x2daee0ad, RZ ;  /* 0xd2511f531b177827 */ /* 0x000fe200078e00ff */
[----:B------:R-:W-:Y:S02]  /*0bb0*/  IADD3 R22, R167, -0x24c28bd8, RZ ;  /* 0xdb3d7428a7167810 */ /* 0x000fe40007ffe0ff */
[----:B------:R-:W-:Y:S01]  /*0bc0*/  LOP3.LUT R132, R24, R28, R21, 0x96, !PT ;  /* 0x0000001c18847212 */ /* 0x000fe200078e9615 */
[----:B------:R-:W-:Y:S01]  /*0bd0*/  IMAD.IADD R31, R25, 0x1, R32 ;  /* 0x00000001191f7824 */ /* 0x000fe200078e0220 */
[----:B------:R-:W-:Y:S01]  /*0be0*/  LOP3.LUT R133, R23, R26, R22, 0x96, !PT ;  /* 0x0000001a17857212 */ /* 0x000fe200078e9616 */
[----:B------:R-:W-:Y:S01]  /*0bf0*/  IMAD R26, R27, -0x2daee0ad, RZ ;  /* 0xd2511f531b1a7824 */ /* 0x000fe200078e02ff */
[----:B------:R-:W-:Y:S01]  /*0c00*/  IADD3 R23, R167, -0x695add53, RZ ;  /* 0x96a522ada7177810 */ /* 0x000fe20007ffe0ff */
[----:B------:R-:W-:Y:S01]  /*0c10*/  IMAD.HI.U32 R27, R132, -0x2daee0ad, RZ ;  /* 0xd2511f53841b7827 */ /* 0x000fe200078e00ff */
[----:B------:R-:W-:Y:S01]  /*0c20*/  IADD3 R24, R166, -0x700cb87f, RZ ;  /* 0x8ff34781a6187810 */ /* 0x000fe20007ffe0ff */
[----:B0-----:R0:W1:Y:S02]  /*0c30*/  MUFU.RCP R25, R33 ;  /* 0x0000002100197308 */ /* 0x0010640000001000 */
[----:B------:R-:W-:Y:S01]  /*0c40*/  IMAD R29, R35, -0x326172a9, RZ ;  /* 0xcd9e8d57231d7824 */ /* 0x000fe200078e02ff */
[----:B------:R-:W-:Y:S01]  /*0c50*/  LOP3.LUT R26, R27, R26, R23, 0x96, !PT ;  /* 0x0000001a1b1a7212 */ /* 0x000fe200078e9617 */
[----:B------:R-:W-:Y:S01]  /*0c60*/  IMAD.HI.U32 R28, R133, -0x326172a9, RZ ;  /* 0xcd9e8d57851c7827 */ /* 0x000fe200078e00ff */
[----:B------:R-:W-:-:S03]  /*0c70*/  MOV R30, 0x1 ;  /* 0x00000001001e7802 */ /* 0x000fc60000000f00 */
[----:B------:R-:W-:Y:S01]  /*0c80*/  IMAD.SHL.U32 R31, R31, 0x8, RZ ;  /* 0x000000081f1f7824 */ /* 0x000fe200078e00ff */
[----:B------:R-:W-:Y:S01]  /*0c90*/  LOP3.LUT R27, R28, R29, R24, 0x96, !PT ;  /* 0x0000001d1c1b7212 */ /* 0x000fe200078e9618 */
[----:B------:R-:W-:Y:S01]  /*0ca0*/  IMAD.MOV.U32 R29, RZ, RZ, RZ ;  /* 0x000000ffff1d7224 */ /* 0x000fe200078e00ff */
[----:B------:R-:W-:Y:S01]  /*0cb0*/  LOP3.LUT R28, R34, 0x3, RZ, 0xc0, !PT ;  /* 0x00000003221c7812 */ /* 0x000fe200078ec0ff */
[----:B------:R-:W-:Y:S02]  /*0cc0*/  IMAD R32, R132, -0x2daee0ad, RZ ;  /* 0xd2511f5384207824 */ /* 0x000fe400078e02ff */
[----:B0-----:R-:W-:Y:S02]  /*0cd0*/  IMAD R34, R133, -0x326172a9, RZ ;  /* 0xcd9e8d5785227824 */ /* 0x001fe400078e02ff */
.L_x_8935:
[----:B------:R-:W-:-:S04]  /*0ce0*/  IMAD.MOV.U32 R140, RZ, RZ, 0x4 ;  /* 0x00000004ff8c7424 */ /* 0x000fc800078e00ff */
[----:B------:R-:W-:-:S06]  /*0cf0*/  IMAD.WIDE R192, R11, R140, c[0x0][0x1d0] ;  /* 0x000074000bc07625 */ /* 0x000fcc00078e028c */
[----:B------:R-:W2:Y:S01]  /*0d00*/  LDG.E R192, [R192.64] ;  /* 0x00000004c0c07981 */ /* 0x000ea2000c1e1900 */
[----:B------:R-:W-:-:S05]  /*0d10*/  IMAD.WIDE R140, R11, R140, c[0x0][0x1d8] ;  /* 0x000076000b8c7625 */ /* 0x000fca00078e028c */
[----:B-----5:R0:W5:Y:S01]  /*0d20*/  LDG.E R184, [R140.64] ;  /* 0x000000048cb87981 */ /* 0x020162000c1e1900 */
[----:B------:R-:W-:Y:S01]  /*0d30*/  IMAD R142, R11, c[0x0][0x168], RZ ;  /* 0x00005a000b8e7a24 */ /* 0x000fe200078e02ff */
[----:B------:R-:W-:Y:S01]  /*0d40*/  HFMA2.MMA R188, -RZ, RZ, 0, 0 ;  /* 0x00000000ffbc7435 */ /* 0x000fe200000001ff */
[----:B------:R-:W-:Y:S01]  /*0d50*/  BSSY B0, `(.L_x_8590) ;  /* 0x000033c000007945 */ /* 0x000fe20003800000 */
[----:B------:R-:W-:Y:S02]  /*0d60*/  SHF.R.S32.HI R186, RZ, 0x1f, R11 ;  /* 0x0000001fffba7819 */ /* 0x000fe4000001140b */
[----:B--2---:R-:W-:-:S13]  /*0d70*/  ISETP.GE.AND P2, PT, R192, 0x1, PT ;  /* 0x00000001c000780c */ /* 0x004fda0003f46270 */
[----:B------:R-:W-:-:S05]  /*0d80*/  @P2 IADD3 R143, R192, -0x1, RZ ;  /* 0xffffffffc08f2810 */ /* 0x000fca0007ffe0ff */
[----:B------:R-:W-:Y:S01]  /*0d90*/  @P2 IMAD R180, R143, c[0x0][0x168], RZ ;  /* 0x00005a008fb42a24 */ /* 0x000fe200078e02ff */
[----:B------:R-:W-:-:S04]  /*0da0*/  SHF.R.S32.HI R143, RZ, 0x1f, R142 ;  /* 0x0000001fff8f7819 */ /* 0x000fc8000001148e */
[----:B------:R-:W-:Y:S02]  /*0db0*/  @P2 SHF.R.S32.HI R181, RZ, 0x1f, R180 ;  /* 0x0000001fffb52819 */ /* 0x000fe400000114b4 */
[----:B------:R-:W-:Y:S02]  /*0dc0*/  LEA.HI R143, R143, R142, RZ, 0x3 ;  /* 0x0000008e8f8f7211 */ /* 0x000fe400078f18ff */
[----:B------:R-:W-:Y:S02]  /*0dd0*/  @P2 LEA.HI R181, R181, R180, RZ, 0x3 ;  /* 0x000000b4b5b52211 */ /* 0x000fe400078f18ff */
[----:B------:R-:W-:-:S04]  /*0de0*/  LOP3.LUT R142, R0, 0xff, RZ, 0xc0, !PT ;  /* 0x000000ff008e7812 */ /* 0x000fc800078ec0ff */
[-C--:B------:R-:W-:Y:S02]  /*0df0*/  LEA.HI.SX32 R190, R143, R142.reuse, 0x1d ;  /* 0x0000008e8fbe7211 */ /* 0x080fe400078feaff */
[----:B------:R-:W-:Y:S01]  /*0e00*/  @P2 LEA.HI.SX32 R188, R181, R142, 0x1d ;  /* 0x0000008eb5bc2211 */ /* 0x000fe200078feaff */
        /* <DEDUP_REMOVED lines=18> */
.L_x_8593:
        /* <DEDUP_REMOVED lines=12> */
.L_x_8596:
[----:B------:R-:W-:Y:S02]  /*0ff0*/  IMAD.MOV.U32 R144, RZ, RZ, R34 ;  /* 0x000000ffff907224 */ /* 0x000fe400078e0022 */
.L_x_8597:
[----:B------:R-:W-:Y:S05]  /*1000*/  BSYNC B2 ;  /* 0x0000000000027941 */ /* 0x000fea0003800000 */
.L_x_8595:
        /* <DEDUP_REMOVED lines=16> */
.L_x_8601:
[----:B------:R-:W-:Y:S05]  /*1110*/  BSYNC B3 ;  /* 0x0000000000037941 */ /* 0x000fea0003800000 */
.L_x_8600:
        /* <DEDUP_REMOVED lines=42> */
.L_x_8599:
[----:B------:R-:W-:Y:S05]  /*13c0*/  BSYNC B2 ;  /* 0x0000000000027941 */ /* 0x000fea0003800000 */
.L_x_8598:
        /* <DEDUP_REMOVED lines=12> */
.L_x_8594:
[----:B------:R-:W-:Y:S05]  /*1490*/  BSYNC B1 ;  /* 0x0000000000017941 */ /* 0x000fea0003800000 */
.L_x_8592:
        /* <DEDUP_REMOVED lines=8> */
.L_x_8603:
        /* <DEDUP_REMOVED lines=12> */
.L_x_8606:
[----:B------:R-:W-:Y:S02]  /*15e0*/  IMAD.MOV.U32 R146, RZ, RZ, R34 ;  /* 0x000000ffff927224 */ /* 0x000fe400078e0022 */
.L_x_8607:
[----:B------:R-:W-:Y:S05]  /*15f0*/  BSYNC B2 ;  /* 0x0000000000027941 */ /* 0x000fea0003800000 */
.L_x_8605:
        /* <DEDUP_REMOVED lines=16> */
.L_x_8611:
[----:B------:R-:W-:Y:S05]  /*1700*/  BSYNC B3 ;  /* 0x0000000000037941 */ /* 0x000fea0003800000 */
.L_x_8610:
        /* <DEDUP_REMOVED lines=44> */
.L_x_8609:
[----:B------:R-:W-:Y:S05]  /*19d0*/  BSYNC B2 ;  /* 0x0000000000027941 */ /* 0x000fea0003800000 */
.L_x_8608:
        /* <DEDUP_REMOVED lines=10> */
[----:B------:R-:W-:-:S04]  /*1a80*/  FMUL.FTZ R144, R57, R144 ;  /* 0x0000009039907220 */ /* 0x000fc80000410000 */
[----:B------:R-:W-:Y:S02]  /*1a90*/  @P3 FADD.FTZ R144, R141, R144 ;  /* 0x000000908d903221 */ /* 0x000fe40000010000 */
.L_x_8604:
[----:B------:R-:W-:Y:S05]  /*1aa0*/  BSYNC B1 ;  /* 0x0000000000017941 */ /* 0x000fea0003800000 */
.L_x_8602:
        /* <DEDUP_REMOVED lines=8> */
.L_x_8613:
        /* <DEDUP_REMOVED lines=12> */
.L_x_8616:
[----:B------:R-:W-:Y:S02]  /*1bf0*/  IMAD.MOV.U32 R149, RZ, RZ, R34 ;  /* 0x000000ffff957224 */ /* 0x000fe400078e0022 */
.L_x_8617:
[----:B------:R-:W-:Y:S05]  /*1c00*/  BSYNC B2 ;  /* 0x0000000000027941 */ /* 0x000fea0003800000 */
.L_x_8615:
        /* <DEDUP_REMOVED lines=16> */
.L_x_8621:
[----:B------:R-:W-:Y:S05]  /*1d10*/  BSYNC B3 ;  /* 0x0000000000037941 */ /* 0x000fea0003800000 */
.L_x_8620:
        /* <DEDUP_REMOVED lines=44> */
.L_x_8619:
[----:B------:R-:W-:Y:S05]  /*1fe0*/  BSYNC B2 ;  /* 0x0000000000027941 */ /* 0x000fea0003800000 */
.L_x_8618:
        /* <DEDUP_REMOVED lines=10> */
[----:B------:R-:W-:-:S05]  /*2090*/  @P3 PRMT R141, RZ, 0x5410, R137 ;  /* 0x00005410ff8d3816 */ /* 0x000fca0000000089 */
[----:B------:R-:W-:Y:S02]  /*20a0*/  @P3 FADD.FTZ R146, R141, R146 ;  /* 0x000000928d923221 */ /* 0x000fe40000010000 */
.L_x_8614:
[----:B------:R-:W-:Y:S05]  /*20b0*/  BSYNC B1 ;  /* 0x0000000000017941 */ /* 0x000fea0003800000 */
.L_x_8612:
        /* <DEDUP_REMOVED lines=8> */
.L_x_8623:
        /* <DEDUP_REMOVED lines=12> */
.L_x_8626:
[----:B------:R-:W-:Y:S02]  /*2200*/  IMAD.MOV.U32 R150, RZ, RZ, R34 ;  /* 0x000000ffff967224 */ /* 0x000fe400078e0022 */
.L_x_8627:
[----:B------:R-:W-:Y:S05]  /*2210*/  BSYNC B2 ;  /* 0x0000000000027941 */ /* 0x000fea0003800000 */
.L_x_8625:
        /* <DEDUP_REMOVED lines=16> */
.L_x_8631:
[----:B------:R-:W-:Y:S05]  /*2320*/  BSYNC B3 ;  /* 0x0000000000037941 */ /* 0x000fea0003800000 */
.L_x_8630:
        /* <DEDUP_REMOVED lines=44> */
.L_x_8629:
[----:B------:R-:W-:Y:S05]  /*25f0*/  BSYNC B2 ;  /* 0x0000000000027941 */ /* 0x000fea0003800000 */
.L_x_8628:
        /* <DEDUP_REMOVED lines=12> */
.L_x_8624:
[----:B------:R-:W-:Y:S05]  /*26c0*/  BSYNC B1 ;  /* 0x0000000000017941 */ /* 0x000fea0003800000 */
.L_x_8622:
        /* <DEDUP_REMOVED lines=8> */
.L_x_8633:
        /* <DEDUP_REMOVED lines=12> */
.L_x_8636:
[----:B------:R-:W-:Y:S02]  /*2810*/  IMAD.MOV.U32 R153, RZ, RZ, R34 ;  /* 0x000000ffff997224 */ /* 0x000fe400078e0022 */
.L_x_8637:
[----:B------:R-:W-:Y:S05]  /*2820*/  BSYNC B2 ;  /* 0x0000000000027941 */ /* 0x000fea0003800000 */
.L_x_8635:
        /* <DEDUP_REMOVED lines=16> */
.L_x_8641:
[----:B------:R-:W-:Y:S05]  /*2930*/  BSYNC B3 ;  /* 0x0000000000037941 */ /* 0x000fea0003800000 */
.L_x_8640:
        /* <DEDUP_REMOVED lines=44> */
.L_x_8639:
[----:B------:R-:W-:Y:S05]  /*2c00*/  BSYNC B2 ;  /* 0x0000000000027941 */ /* 0x000fea0003800000 */
.L_x_8638:
        /* <DEDUP_REMOVED lines=12> */
.L_x_8634:
[----:B------:R-:W-:Y:S05]  /*2cd0*/  BSYNC B1 ;  /* 0x0000000000017941 */ /* 0x000fea0003800000 */
.L_x_8632:
        /* <DEDUP_REMOVED lines=8> */
.L_x_8643:
        /* <DEDUP_REMOVED lines=12> */
.L_x_8646:
[----:B------:R-:W-:Y:S02]  /*2e20*/  IMAD.MOV.U32 R154, RZ, RZ, R34 ;  /* 0x000000ffff9a7224 */ /* 0x000fe400078e0022 */
.L_x_8647:
[----:B------:R-:W-:Y:S05]  /*2e30*/  BSYNC B2 ;  /* 0x0000000000027941 */ /* 0x000fea0003800000 */
.L_x_8645:
        /* <DEDUP_REMOVED lines=16> */
.L_x_8651:
[----:B------:R-:W-:Y:S05]  /*2f40*/  BSYNC B3 ;  /* 0x0000000000037941 */ /* 0x000fea0003800000 */
.L_x_8650:
        /* <DEDUP_REMOVED lines=44> */
.L_x_8649:
[----:B------:R-:W-:Y:S05]  /*3210*/  BSYNC B2 ;  /* 0x0000000000027941 */ /* 0x000fea0003800000 */
.L_x_8648:
        /* <DEDUP_REMOVED lines=12> */
.L_x_8644:
[----:B------:R-:W-:Y:S05]  /*32e0*/  BSYNC B1 ;  /* 0x0000000000017941 */ /* 0x000fea0003800000 */
.L_x_8642:
        /* <DEDUP_REMOVED lines=8> */
.L_x_8653:
        /* <DEDUP_REMOVED lines=12> */
.L_x_8656:
[----:B------:R-:W-:Y:S02]  /*3430*/  IMAD.MOV.U32 R157, RZ, RZ, R34 ;  /* 0x000000ffff9d7224 */ /* 0x000fe400078e0022 */
.L_x_8657:
[----:B------:R-:W-:Y:S05]  /*3440*/  BSYNC B2 ;  /* 0x0000000000027941 */ /* 0x000fea0003800000 */
.L_x_8655:
        /* <DEDUP_REMOVED lines=16> */
.L_x_8661:
[----:B------:R-:W-:Y:S05]  /*3550*/  BSYNC B3 ;  /* 0x0000000000037941 */ /* 0x000fea0003800000 */
.L_x_8660:
        /* <DEDUP_REMOVED lines=44> */
.L_x_8659:
[----:B------:R-:W-:Y:S05]  /*3820*/  BSYNC B2 ;  /* 0x0000000000027941 */ /* 0x000fea0003800000 */
.L_x_8658:
        /* <DEDUP_REMOVED lines=12> */
.L_x_8654:
[----:B------:R-:W-:Y:S05]  /*38f0*/  BSYNC B1 ;  /* 0x0000000000017941 */ /* 0x000fea0003800000 */
.L_x_8652:
        /* <DEDUP_REMOVED lines=8> */
.L_x_8663:
        /* <DEDUP_REMOVED lines=12> */
.L_x_8666:
[----:B------:R-:W-:Y:S02]  /*3a40*/  IMAD.MOV.U32 R180, RZ, RZ, R34 ;  /* 0x000000ffffb47224 */ /* 0x000fe400078e0022 */
.L_x_8667:
[----:B------:R-:W-:Y:S05]  /*3a50*/  BSYNC B2 ;  /* 0x0000000000027941 */ /* 0x000fea0003800000 */
.L_x_8665:
        /* <DEDUP_REMOVED lines=16> */
.L_x_8671:
[----:B------:R-:W-:Y:S05]  /*3b60*/  BSYNC B3 ;  /* 0x0000000000037941 */ /* 0x000fea0003800000 */
.L_x_8670:
        /* <DEDUP_REMOVED lines=44> */
.L_x_8669:
[----:B------:R-:W-:Y:S05]  /*3e30*/  BSYNC B2 ;  /* 0x0000000000027941 */ /* 0x000fea0003800000 */
.L_x_8668:
        /* <DEDUP_REMOVED lines=12> */
.L_x_8664:
[----:B------:R-:W-:Y:S05]  /*3f00*/  BSYNC B1 ;  /* 0x0000000000017941 */ /* 0x000fea0003800000 */
.L_x_8662:
        /* <DEDUP_REMOVED lines=29> */
.L_x_8673:
[----:B------:R-:W-:Y:S05]  /*40e0*/  BSYNC B1 ;  /* 0x0000000000017941 */ /* 0x000fea0003800000 */
.L_x_8672:
[----:B------:R-:W-:Y:S02]  /*40f0*/  IADD3 R190, R190, 0x100, RZ ;  /* 0x00000100bebe7810 */ /* 0x000fe40007ffe0ff */
[----:B------:R-:W-:Y:S02]  /*4100*/  IADD3 R188, R188, 0x100, RZ ;  /* 0x00000100bcbc7810 */ /* 0x000fe40007ffe0ff */
.L_x_8591:
[----:B0-----:R-:W-:Y:S05]  /*4110*/  BSYNC B0 ;  /* 0x0000000000007941 */ /* 0x001fea0003800000 */
.L_x_8590:
[----:B------:R-:W-:Y:S01]  /*4120*/  ISETP.NE.AND P3, PT, R158, RZ, PT ;  /* 0x000000ff9e00720c */ /* 0x000fe20003f65270 */
[----:B------:R-:W-:-:S12]  /*4130*/  BSSY B0, `(.L_x_8674) ;  /* 0x000033a000007945 */ /* 0x000fd80003800000 */
[----:B------:R-:W-:Y:S05]  /*4140*/  @!P3 BRA `(.L_x_8675) ;  /* 0x000033800000b947 */ /* 0x000fea0003800000 */
[----:B------:R-:W-:Y:S02]  /*4150*/  ISETP.NE.U32.AND P3, PT, RZ, c[0x0][0x180], PT ;  /* 0x00006000ff007a0c */ /* 0x000fe40003f65070 */
[----:B------:R-:W-:Y:S02]  /*4160*/  @P2 MOV R143, 0x10 ;  /* 0x00000010008f2802 */ /* 0x000fe40000000f00 */
        /* <DEDUP_REMOVED lines=15> */
.L_x_8677:
        /* <DEDUP_REMOVED lines=12> */
.L_x_8680:
[----:B------:R-:W-:Y:S02]  /*4320*/  MOV R160, R34 ;  /* 0x0000002200a07202 */ /* 0x000fe40000000f00 */
.L_x_8681:
[----:B------:R-:W-:Y:S05]  /*4330*/  BSYNC B2 ;  /* 0x0000000000027941 */ /* 0x000fea0003800000 */
.L_x_8679:
        /* <DEDUP_REMOVED lines=16> */
.L_x_8685:
[----:B------:R-:W-:Y:S05]  /*4440*/  BSYNC B3 ;  /* 0x0000000000037941 */ /* 0x000fea0003800000 */
.L_x_8684:
        /* <DEDUP_REMOVED lines=44> */
.L_x_8683:
[----:B------:R-:W-:Y:S05]  /*4710*/  BSYNC B2 ;  /* 0x0000000000027941 */ /* 0x000fea0003800000 */
.L_x_8682:
        /* <DEDUP_REMOVED lines=12> */
.L_x_8678:
[----:B------:R-:W-:Y:S05]  /*47e0*/  BSYNC B1 ;  /* 0x0000000000017941 */ /* 0x000fea0003800000 */
.L_x_8676:
        /* <DEDUP_REMOVED lines=8> */
.L_x_8687:
        /* <DEDUP_REMOVED lines=12> */
.L_x_8690:
[----:B------:R-:W-:Y:S02]  /*4930*/  IMAD.MOV.U32 R145, RZ, RZ, R34 ;  /* 0x000000ffff917224 */ /* 0x000fe400078e0022 */
.L_x_8691:
[----:B------:R-:W-:Y:S05]  /*4940*/  BSYNC B2 ;  /* 0x0000000000027941 */ /* 0x000fea0003800000 */
.L_x_8689:
        /* <DEDUP_REMOVED lines=16> */
.L_x_8695:
[----:B------:R-:W-:Y:S05]  /*4a50*/  BSYNC B3 ;  /* 0x0000000000037941 */ /* 0x000fea0003800000 */
.L_x_8694:
        /* <DEDUP_REMOVED lines=44> */
.L_x_8693:
[----:B------:R-:W-:Y:S05]  /*4d20*/  BSYNC B2 ;  /* 0x0000000000027941 */ /* 0x000fea0003800000 */
.L_x_8692:
        /* <DEDUP_REMOVED lines=10> */
[----:B------:R-:W-:Y:S01]  /*4dd0*/  FMUL.FTZ R160, R81, R160 ;  /* 0x000000a051a07220 */ /* 0x000fe20000410000 */
[----:B------:R-:W-:-:S03]  /*4de0*/  PRMT R145, R140, 0x7610, R145 ;  /* 0x000076108c917816 */ /* 0x000fc60000000091 */
[----:B------:R-:W-:Y:S02]  /*4df0*/  @P3 FADD.FTZ R160, R141, R160 ;  /* 0x000000a08da03221 */ /* 0x000fe40000010000 */
.L_x_8688:
[----:B------:R-:W-:Y:S05]  /*4e00*/  BSYNC B1 ;  /* 0x0000000000017941 */ /* 0x000fea0003800000 */
.L_x_8686:
        /* <DEDUP_REMOVED lines=8> */
.L_x_8697:
        /* <DEDUP_REMOVED lines=12> */
.L_x_8700:
[----:B------:R-:W-:Y:S02]  /*4f50*/  MOV R147, R34 ;  /* 0x0000002200937202 */ /* 0x000fe40000000f00 */
.L_x_8701:
[----:B------:R-:W-:Y:S05]  /*4f60*/  BSYNC B2 ;  /* 0x0000000000027941 */ /* 0x000fea0003800000 */
.L_x_8699:
        /* <DEDUP_REMOVED lines=16> */
.L_x_8705:
[----:B------:R-:W-:Y:S05]  /*5070*/  BSYNC B3 ;  /* 0x0000000000037941 */ /* 0x000fea0003800000 */
.L_x_8704:
        /* <DEDUP_REMOVED lines=44> */
.L_x_8703:
[----:B------:R-:W-:Y:S05]  /*5340*/  BSYNC B2 ;  /* 0x0000000000027941 */ /* 0x000fea0003800000 */
.L_x_8702:
        /* <DEDUP_REMOVED lines=13> */
.L_x_8698:
[----:B------:R-:W-:Y:S05]  /*5420*/  BSYNC B1 ;  /* 0x0000000000017941 */ /* 0x000fea0003800000 */
.L_x_8696:
        /* <DEDUP_REMOVED lines=8> */
.L_x_8707:
        /* <DEDUP_REMOVED lines=12> */
.L_x_8710:
[----:B------:R-:W-:Y:S02]  /*5570*/  IMAD.MOV.U32 R148, RZ, RZ, R34 ;  /* 0x000000ffff947224 */ /* 0x000fe400078e0022 */
.L_x_8711:
[----:B------:R-:W-:Y:S05]  /*5580*/  BSYNC B2 ;  /* 0x0000000000027941 */ /* 0x000fea0003800000 */
.L_x_8709:
        /* <DEDUP_REMOVED lines=16> */
.L_x_8715:
[----:B------:R-:W-:Y:S05]  /*5690*/  BSYNC B3 ;  /* 0x0000000000037941 */ /* 0x000fea0003800000 */
.L_x_8714:
        /* <DEDUP_REMOVED lines=44> */
.L_x_8713:
[----:B------:R-:W-:Y:S05]  /*5960*/  BSYNC B2 ;  /* 0x0000000000027941 */ /* 0x000fea0003800000 */
.L_x_8712:
        /* <DEDUP_REMOVED lines=13> */
.L_x_8708:
[----:B------:R-:W-:Y:S05]  /*5a40*/  BSYNC B1 ;  /* 0x0000000000017941 */ /* 0x000fea0003800000 */
.L_x_8706:
        /* <DEDUP_REMOVED lines=8> */
.L_x_8717:
        /* <DEDUP_REMOVED lines=12> */
.L_x_8720:
[----:B------:R-:W-:Y:S02]  /*5b90*/  MOV R151, R34 ;  /* 0x0000002200977202 */ /* 0x000fe40000000f00 */
.L_x_8721:
[----:B------:R-:W-:Y:S05]  /*5ba0*/  BSYNC B2 ;  /* 0x0000000000027941 */ /* 0x000fea0003800000 */
.L_x_8719:
        /* <DEDUP_REMOVED lines=16> */
.L_x_8725:
[----:B------:R-:W-:Y:S05]  /*5cb0*/  BSYNC B3 ;  /* 0x0000000000037941 */ /* 0x000fea0003800000 */
.L_x_8724:
        /* <DEDUP_REMOVED lines=44> */
.L_x_8723:
[----:B------:R-:W-:Y:S05]  /*5f80*/  BSYNC B2 ;  /* 0x0000000000027941 */ /* 0x000fea0003800000 */
.L_x_8722:
        /* <DEDUP_REMOVED lines=13> */
.L_x_8718:
[----:B------:R-:W-:Y:S05]  /*6060*/  BSYNC B1 ;  /* 0x0000000000017941 */ /* 0x000fea0003800000 */
.L_x_8716:
        /* <DEDUP_REMOVED lines=8> */
.L_x_8727:
        /* <DEDUP_REMOVED lines=12> */
.L_x_8730:
[----:B------:R-:W-:Y:S02]  /*61b0*/  IMAD.MOV.U32 R152, RZ, RZ, R34 ;  /* 0x000000ffff987224 */ /* 0x000fe400078e0022 */
.L_x_8731:
[----:B------:R-:W-:Y:S05]  /*61c0*/  BSYNC B2 ;  /* 0x0000000000027941 */ /* 0x000fea0003800000 */
.L_x_8729:
        /* <DEDUP_REMOVED lines=16> */
.L_x_8735:
[----:B------:R-:W-:Y:S05]  /*62d0*/  BSYNC B3 ;  /* 0x0000000000037941 */ /* 0x000fea0003800000 */
.L_x_8734:
        /* <DEDUP_REMOVED lines=44> */
.L_x_8733:
[----:B------:R-:W-:Y:S05]  /*65a0*/  BSYNC B2 ;  /* 0x0000000000027941 */ /* 0x000fea0003800000 */
.L_x_8732:
        /* <DEDUP_REMOVED lines=13> */
.L_x_8728:
[----:B------:R-:W-:Y:S05]  /*6680*/  BSYNC B1 ;  /* 0x0000000000017941 */ /* 0x000fea0003800000 */
.L_x_8726:
        /* <DEDUP_REMOVED lines=8> */
.L_x_8737:
        /* <DEDUP_REMOVED lines=12> */
.L_x_8740:
[----:B------:R-:W-:Y:S02]  /*67d0*/  MOV R155, R34 ;  /* 0x00000022009b7202 */ /* 0x000fe40000000f00 */
.L_x_8741:
[----:B------:R-:W-:Y:S05]  /*67e0*/  BSYNC B2 ;  /* 0x0000000000027941 */ /* 0x000fea0003800000 */
.L_x_8739:
        /* <DEDUP_REMOVED lines=16> */
.L_x_8745:
[----:B------:R-:W-:Y:S05]  /*68f0*/  BSYNC B3 ;  /* 0x0000000000037941 */ /* 0x000fea0003800000 */
.L_x_8744:
        /* <DEDUP_REMOVED lines=44> */
.L_x_8743:
[----:B------:R-:W-:Y:S05]  /*6bc0*/  BSYNC B2 ;  /* 0x0000000000027941 */ /* 0x000fea0003800000 */
.L_x_8742:
        /* <DEDUP_REMOVED lines=13> */
.L_x_8738:
[----:B------:R-:W-:Y:S05]  /*6ca0*/  BSYNC B1 ;  /* 0x0000000000017941 */ /* 0x000fea0003800000 */
.L_x_8736:
        /* <DEDUP_REMOVED lines=8> */
.L_x_8747:
        /* <DEDUP_REMOVED lines=12> */
.L_x_8750:
[----:B------:R-:W-:Y:S02]  /*6df0*/  IMAD.MOV.U32 R156, RZ, RZ, R34 ;  /* 0x000000ffff9c7224 */ /* 0x000fe400078e0022 */
.L_x_8751:
[----:B------:R-:W-:Y:S05]  /*6e00*/  BSYNC B2 ;  /* 0x0000000000027941 */ /* 0x000fea0003800000 */
.L_x_8749:
        /* <DEDUP_REMOVED lines=16> */
.L_x_8755:
[----:B------:R-:W-:Y:S05]  /*6f10*/  BSYNC B3 ;  /* 0x0000000000037941 */ /* 0x000fea0003800000 */
.L_x_8754:
        /* <DEDUP_REMOVED lines=44> */
.L_x_8753:
[----:B------:R-:W-:Y:S05]  /*71e0*/  BSYNC B2 ;  /* 0x0000000000027941 */ /* 0x000fea0003800000 */
.L_x_8752:
        /* <DEDUP_REMOVED lines=13> */
.L_x_8748:
[----:B------:R-:W-:Y:S05]  /*72c0*/  BSYNC B1 ;  /* 0x0000000000017941 */ /* 0x000fea0003800000 */
.L_x_8746:
        /* <DEDUP_REMOVED lines=29> */
.L_x_8757:
[----:B------:R-:W-:Y:S05]  /*74a0*/  BSYNC B1 ;  /* 0x0000000000017941 */ /* 0x000fea0003800000 */
.L_x_8756:
[----:B------:R-:W-:Y:S02]  /*74b0*/  IADD3 R190, R190, 0x100, RZ ;  /* 0x00000100bebe7810 */ /* 0x000fe40007ffe0ff */
[----:B------:R-:W-:Y:S02]  /*74c0*/  IADD3 R188, R188, 0x100, RZ ;  /* 0x00000100bcbc7810 */ /* 0x000fe40007ffe0ff */
.L_x_8675:
[----:B------:R-:W-:Y:S05]  /*74d0*/  BSYNC B0 ;  /* 0x0000000000007941 */ /* 0x000fea0003800000 */
.L_x_8674:
        /* <DEDUP_REMOVED lines=20> */
.L_x_8761:
        /* <DEDUP_REMOVED lines=12> */
.L_x_8764:
[----:B------:R-:W-:Y:S02]  /*76e0*/  IMAD.MOV.U32 R171, RZ, RZ, R34 ;  /* 0x000000ffffab7224 */ /* 0x000fe400078e0022 */
.L_x_8765:
[----:B------:R-:W-:Y:S05]  /*76f0*/  BSYNC B2 ;  /* 0x0000000000027941 */ /* 0x000fea0003800000 */
.L_x_8763:
        /* <DEDUP_REMOVED lines=16> */
.L_x_8769:
[----:B------:R-:W-:Y:S05]  /*7800*/  BSYNC B3 ;  /* 0x0000000000037941 */ /* 0x000fea0003800000 */
.L_x_8768:
        /* <DEDUP_REMOVED lines=44> */
.L_x_8767:
[----:B------:R-:W-:Y:S05]  /*7ad0*/  BSYNC B2 ;  /* 0x0000000000027941 */ /* 0x000fea0003800000 */
.L_x_8766:
        /* <DEDUP_REMOVED lines=12> */
.L_x_8762:
[----:B------:R-:W-:Y:S05]  /*7ba0*/  BSYNC B1 ;  /* 0x0000000000017941 */ /* 0x000fea0003800000 */
.L_x_8760:
        /* <DEDUP_REMOVED lines=8> */
.L_x_8771:
        /* <DEDUP_REMOVED lines=12> */
.L_x_8774:
[----:B------:R-:W-:Y:S02]  /*7cf0*/  IMAD.MOV.U32 R145, RZ, RZ, R34 ;  /* 0x000000ffff917224 */ /* 0x000fe400078e0022 */
.L_x_8775:
[----:B------:R-:W-:Y:S05]  /*7d00*/  BSYNC B2 ;  /* 0x0000000000027941 */ /* 0x000fea0003800000 */
.L_x_8773:
        /* <DEDUP_REMOVED lines=16> */
.L_x_8779:
[----:B------:R-:W-:Y:S05]  /*7e10*/  BSYNC B3 ;  /* 0x0000000000037941 */ /* 0x000fea0003800000 */
.L_x_8778:
        /* <DEDUP_REMOVED lines=44> */
.L_x_8777:
[----:B------:R-:W-:Y:S05]  /*80e0*/  BSYNC B2 ;  /* 0x0000000000027941 */ /* 0x000fea0003800000 */
.L_x_8776:
        /* <DEDUP_REMOVED lines=13> */
.L_x_8772:
[----:B------:R-:W-:Y:S05]  /*81c0*/  BSYNC B1 ;  /* 0x0000000000017941 */ /* 0x000fea0003800000 */
.L_x_8770:
        /* <DEDUP_REMOVED lines=8> */
.L_x_8781:
        /* <DEDUP_REMOVED lines=12> */
.L_x_8784:
[----:B------:R-:W-:Y:S02]  /*8310*/  IMAD.MOV.U32 R147, RZ, RZ, R34 ;  /* 0x000000ffff937224 */ /* 0x000fe400078e0022 */
.L_x_8785:
[----:B------:R-:W-:Y:S05]  /*8320*/  BSYNC B2 ;  /* 0x0000000000027941 */ /* 0x000fea0003800000 */
.L_x_8783:
        /* <DEDUP_REMOVED lines=16> */
.L_x_8789:
[----:B------:R-:W-:Y:S05]  /*8430*/  BSYNC B3 ;  /* 0x0000000000037941 */ /* 0x000fea0003800000 */
.L_x_8788:
        /* <DEDUP_REMOVED lines=44> */
.L_x_8787:
[----:B------:R-:W-:Y:S05]  /*8700*/  BSYNC B2 ;  /* 0x0000000000027941 */ /* 0x000fea0003800000 */
.L_x_8786:
        /* <DEDUP_REMOVED lines=13> */
.L_x_8782:
[----:B------:R-:W-:Y:S05]  /*87e0*/  BSYNC B1 ;  /* 0x0000000000017941 */ /* 0x000fea0003800000 */
.L_x_8780:
        /* <DEDUP_REMOVED lines=8> */
.L_x_8791:
        /* <DEDUP_REMOVED lines=12> */
.L_x_8794:
[----:B------:R-:W-:Y:S02]  /*8930*/  IMAD.MOV.U32 R148, RZ, RZ, R34 ;  /* 0x000000ffff947224 */ /* 0x000fe400078e0022 */
.L_x_8795:
[----:B------:R-:W-:Y:S05]  /*8940*/  BSYNC B2 ;  /* 0x0000000000027941 */ /* 0x000fea0003800000 */
.L_x_8793:
        /* <DEDUP_REMOVED lines=16> */
.L_x_8799:
[----:B------:R-:W-:Y:S05]  /*8a50*/  BSYNC B3 ;  /* 0x0000000000037941 */ /* 0x000fea0003800000 */
.L_x_8798:
        /* <DEDUP_REMOVED lines=44> */
.L_x_8797:
[----:B------:R-:W-:Y:S05]  /*8d20*/  BSYNC B2 ;  /* 0x0000000000027941 */ /* 0x000fea0003800000 */
.L_x_8796:
        /* <DEDUP_REMOVED lines=13> */
.L_x_8792:
[----:B------:R-:W-:Y:S05]  /*8e00*/  BSYNC B1 ;  /* 0x0000000000017941 */ /* 0x000fea0003800000 */
.L_x_8790:
        /* <DEDUP_REMOVED lines=8> */
.L_x_8801:
        /* <DEDUP_REMOVED lines=12> */
.L_x_8804:
[----:B------:R-:W-:Y:S02]  /*8f50*/  IMAD.MOV.U32 R151, RZ, RZ, R34 ;  /* 0x000000ffff977224 */ /* 0x000fe400078e0022 */
.L_x_8805:
[----:B------:R-:W-:Y:S05]  /*8f60*/  BSYNC B2 ;  /* 0x0000000000027941 */ /* 0x000fea0003800000 */
.L_x_8803:
        /* <DEDUP_REMOVED lines=16> */
.L_x_8809:
[----:B------:R-:W-:Y:S05]  /*9070*/  BSYNC B3 ;  /* 0x0000000000037941 */ /* 0x000fea0003800000 */
.L_x_8808:
        /* <DEDUP_REMOVED lines=44> */
.L_x_8807:
[----:B------:R-:W-:Y:S05]  /*9340*/  BSYNC B2 ;  /* 0x0000000000027941 */ /* 0x000fea0003800000 */
.L_x_8806:
        /* <DEDUP_REMOVED lines=13> */
.L_x_8802:
[----:B------:R-:W-:Y:S05]  /*9420*/  BSYNC B1 ;  /* 0x0000000000017941 */ /* 0x000fea0003800000 */
.L_x_8800:
        /* <DEDUP_REMOVED lines=8> */
.L_x_8811:
        /* <DEDUP_REMOVED lines=12> */
.L_x_8814:
[----:B------:R-:W-:Y:S02]  /*9570*/  IMAD.MOV.U32 R152, RZ, RZ, R34 ;  /* 0x000000ffff987224 */ /* 0x000fe400078e0022 */
.L_x_8815:
[----:B------:R-:W-:Y:S05]  /*9580*/  BSYNC B2 ;  /* 0x0000000000027941 */ /* 0x000fea0003800000 */
.L_x_8813:
        /* <DEDUP_REMOVED lines=16> */
.L_x_8819:
[----:B------:R-:W-:Y:S05]  /*9690*/  BSYNC B3 ;  /* 0x0000000000037941 */ /* 0x000fea0003800000 */
.L_x_8818:
        /* <DEDUP_REMOVED lines=44> */
.L_x_8817:
[----:B------:R-:W-:Y:S05]  /*9960*/  BSYNC B2 ;  /* 0x0000000000027941 */ /* 0x000fea0003800000 */
.L_x_8816:
        /* <DEDUP_REMOVED lines=13> */
.L_x_8812:
[----:B------:R-:W-:Y:S05]  /*9a40*/  BSYNC B1 ;  /* 0x0000000000017941 */ /* 0x000fea0003800000 */
.L_x_8810:
        /* <DEDUP_REMOVED lines=8> */
.L_x_8821:
        /* <DEDUP_REMOVED lines=12> */
.L_x_8824:
[----:B------:R-:W-:Y:S02]  /*9b90*/  IMAD.MOV.U32 R155, RZ, RZ, R34 ;  /* 0x000000ffff9b7224 */ /* 0x000fe400078e0022 */
.L_x_8825:
[----:B------:R-:W-:Y:S05]  /*9ba0*/  BSYNC B2 ;  /* 0x0000000000027941 */ /* 0x000fea0003800000 */
.L_x_8823:
        /* <DEDUP_REMOVED lines=16> */
.L_x_8829:
[----:B------:R-:W-:Y:S05]  /*9cb0*/  BSYNC B3 ;  /* 0x0000000000037941 */ /* 0x000fea0003800000 */
.L_x_8828:
        /* <DEDUP_REMOVED lines=44> */
.L_x_8827:
[----:B------:R-:W-:Y:S05]  /*9f80*/  BSYNC B2 ;  /* 0x0000000000027941 */ /* 0x000fea0003800000 */
.L_x_8826:
        /* <DEDUP_REMOVED lines=13> */
.L_x_8822:
[----:B------:R-:W-:Y:S05]  /*a060*/  BSYNC B1 ;  /* 0x0000000000017941 */ /* 0x000fea0003800000 */
.L_x_8820:
        /* <DEDUP_REMOVED lines=8> */
.L_x_8831:
        /* <DEDUP_REMOVED lines=12> */
.L_x_8834:
[----:B------:R-:W-:Y:S02]  /*a1b0*/  IMAD.MOV.U32 R156, RZ, RZ, R34 ;  /* 0x000000ffff9c7224 */ /* 0x000fe400078e0022 */
.L_x_8835:
[----:B------:R-:W-:Y:S05]  /*a1c0*/  BSYNC B2 ;  /* 0x0000000000027941 */ /* 0x000fea0003800000 */
.L_x_8833:
        /* <DEDUP_REMOVED lines=16> */
.L_x_8839:
[----:B------:R-:W-:Y:S05]  /*a2d0*/  BSYNC B3 ;  /* 0x0000000000037941 */ /* 0x000fea0003800000 */
.L_x_8838:
        /* <DEDUP_REMOVED lines=44> */
.L_x_8837:
[----:B------:R-:W-:Y:S05]  /*a5a0*/  BSYNC B2 ;  /* 0x0000000000027941 */ /* 0x000fea0003800000 */
.L_x_8836:
        /* <DEDUP_REMOVED lines=13> */
.L_x_8832:
[----:B------:R-:W-:Y:S05]  /*a680*/  BSYNC B1 ;  /* 0x0000000000017941 */ /* 0x000fea0003800000 */
.L_x_8830:
        /* <DEDUP_REMOVED lines=29> */
.L_x_8841:
[----:B------:R-:W-:Y:S05]  /*a860*/  BSYNC B1 ;  /* 0x0000000000017941 */ /* 0x000fea0003800000 */
.L_x_8840:
[----:B------:R-:W-:Y:S02]  /*a870*/  IADD3 R190, R190, 0x100, RZ ;  /* 0x00000100bebe7810 */ /* 0x000fe40007ffe0ff */
[----:B------:R-:W-:Y:S02]  /*a880*/  IADD3 R188, R188, 0x100, RZ ;  /* 0x00000100bcbc7810 */ /* 0x000fe40007ffe0ff */
.L_x_8759:
[----:B------:R-:W-:Y:S05]  /*a890*/  BSYNC B0 ;  /* 0x0000000000007941 */ /* 0x000fea0003800000 */
.L_x_8758:
        /* <DEDUP_REMOVED lines=17> */
[----:B-----5:R-:W-:Y:S01]  /*a9b0*/  PRMT R178, RZ, 0x5410, R136 ;  /* 0x00005410ffb27816 */ /* 0x020fe20000000088 */
[----:B------:R-:W-:Y:S05]  /*a9c0*/  BRA `(.L_x_8846) ;  /* 0x0000057000007947 */ /* 0x000fea0003800000 */
.L_x_8845:
        /* <DEDUP_REMOVED lines=12> */
.L_x_8848:
[----:B------:R-:W-:Y:S02]  /*aa90*/  IMAD.MOV.U32 R180, RZ, RZ, R34 ;  /* 0x000000ffffb47224 */ /* 0x000fe400078e0022 */
.L_x_8849:
[----:B------:R-:W-:Y:S05]  /*aaa0*/  BSYNC B2 ;  /* 0x0000000000027941 */ /* 0x000fea0003800000 */
.L_x_8847:
        /* <DEDUP_REMOVED lines=16> */
.L_x_8853:
[----:B------:R-:W-:Y:S05]  /*abb0*/  BSYNC B3 ;  /* 0x0000000000037941 */ /* 0x000fea0003800000 */
.L_x_8852:
        /* <DEDUP_REMOVED lines=43> */
.L_x_8851:
[----:B------:R-:W-:Y:S05]  /*ae70*/  BSYNC B2 ;  /* 0x0000000000027941 */ /* 0x000fea0003800000 */
.L_x_8850:
        /* <DEDUP_REMOVED lines=12> */
.L_x_8846:
[----:B------:R-:W-:Y:S05]  /*af40*/  BSYNC B1 ;  /* 0x0000000000017941 */ /* 0x000fea0003800000 */
.L_x_8844:
        /* <DEDUP_REMOVED lines=8> */
.L_x_8855:
        /* <DEDUP_REMOVED lines=12> */
.L_x_8858:
[----:B------:R-:W-:Y:S02]  /*b090*/  IMAD.MOV.U32 R145, RZ, RZ, R34 ;  /* 0x000000ffff917224 */ /* 0x000fe400078e0022 */
.L_x_8859:
[----:B------:R-:W-:Y:S05]  /*b0a0*/  BSYNC B2 ;  /* 0x0000000000027941 */ /* 0x000fea0003800000 */
.L_x_8857:
        /* <DEDUP_REMOVED lines=16> */
.L_x_8863:
[----:B------:R-:W-:Y:S05]  /*b1b0*/  BSYNC B3 ;  /* 0x0000000000037941 */ /* 0x000fea0003800000 */
.L_x_8862:
        /* <DEDUP_REMOVED lines=44> */
.L_x_8861:
[----:B------:R-:W-:Y:S05]  /*b480*/  BSYNC B2 ;  /* 0x0000000000027941 */ /* 0x000fea0003800000 */
.L_x_8860:
        /* <DEDUP_REMOVED lines=13> */
.L_x_8856:
[----:B------:R-:W-:Y:S05]  /*b560*/  BSYNC B1 ;  /* 0x0000000000017941 */ /* 0x000fea0003800000 */
.L_x_8854:
        /* <DEDUP_REMOVED lines=8> */
.L_x_8865:
        /* <DEDUP_REMOVED lines=12> */
.L_x_8868:
[----:B------:R-:W-:Y:S02]  /*b6b0*/  IMAD.MOV.U32 R147, RZ, RZ, R34 ;  /* 0x000000ffff937224 */ /* 0x000fe400078e0022 */
.L_x_8869:
[----:B------:R-:W-:Y:S05]  /*b6c0*/  BSYNC B2 ;  /* 0x0000000000027941 */ /* 0x000fea0003800000 */
.L_x_8867:
        /* <DEDUP_REMOVED lines=16> */
.L_x_8873:
[----:B------:R-:W-:Y:S05]  /*b7d0*/  BSYNC B3 ;  /* 0x0000000000037941 */ /* 0x000fea0003800000 */
.L_x_8872:
        /* <DEDUP_REMOVED lines=44> */
.L_x_8871:
[----:B------:R-:W-:Y:S05]  /*baa0*/  BSYNC B2 ;  /* 0x0000000000027941 */ /* 0x000fea0003800000 */
.L_x_8870:
        /* <DEDUP_REMOVED lines=13> */
.L_x_8866:
[----:B------:R-:W-:Y:S05]  /*bb80*/  BSYNC B1 ;  /* 0x0000000000017941 */ /* 0x000fea0003800000 */
.L_x_8864:
        /* <DEDUP_REMOVED lines=8> */
.L_x_8875:
        /* <DEDUP_REMOVED lines=12> */
.L_x_8878:
[----:B------:R-:W-:Y:S02]  /*bcd0*/  IMAD.MOV.U32 R148, RZ, RZ, R34 ;  /* 0x000000ffff947224 */ /* 0x000fe400078e0022 */
.L_x_8879:
[----:B------:R-:W-:Y:S05]  /*bce0*/  BSYNC B2 ;  /* 0x0000000000027941 */ /* 0x000fea0003800000 */
.L_x_8877:
        /* <DEDUP_REMOVED lines=16> */
.L_x_8883:
[----:B------:R-:W-:Y:S05]  /*bdf0*/  BSYNC B3 ;  /* 0x0000000000037941 */ /* 0x000fea0003800000 */
.L_x_8882:
        /* <DEDUP_REMOVED lines=44> */
.L_x_8881:
[----:B------:R-:W-:Y:S05]  /*c0c0*/  BSYNC B2 ;  /* 0x0000000000027941 */ /* 0x000fea0003800000 */
.L_x_8880:
        /* <DEDUP_REMOVED lines=13> */
.L_x_8876:
[----:B------:R-:W-:Y:S05]  /*c1a0*/  BSYNC B1 ;  /* 0x0000000000017941 */ /* 0x000fea0003800000 */
.L_x_8874:
        /* <DEDUP_REMOVED lines=8> */
.L_x_8885:
        /* <DEDUP_REMOVED lines=12> */
.L_x_8888:
[----:B------:R-:W-:Y:S02]  /*c2f0*/  IMAD.MOV.U32 R151, RZ, RZ, R34 ;  /* 0x000000ffff977224 */ /* 0x000fe400078e0022 */
.L_x_8889:
[----:B------:R-:W-:Y:S05]  /*c300*/  BSYNC B2 ;  /* 0x0000000000027941 */ /* 0x000fea0003800000 */
.L_x_8887:
        /* <DEDUP_REMOVED lines=16> */
.L_x_8893:
[----:B------:R-:W-:Y:S05]  /*c410*/  BSYNC B3 ;  /* 0x0000000000037941 */ /* 0x000fea0003800000 */
.L_x_8892:
        /* <DEDUP_REMOVED lines=44> */
.L_x_8891:
[----:B------:R-:W-:Y:S05]  /*c6e0*/  BSYNC B2 ;  /* 0x0000000000027941 */ /* 0x000fea0003800000 */
.L_x_8890:
        /* <DEDUP_REMOVED lines=13> */
.L_x_8886:
[----:B------:R-:W-:Y:S05]  /*c7c0*/  BSYNC B1 ;  /* 0x0000000000017941 */ /* 0x000fea0003800000 */
.L_x_8884:
        /* <DEDUP_REMOVED lines=8> */
.L_x_8895:
        /* <DEDUP_REMOVED lines=12> */
.L_x_8898:
[----:B------:R-:W-:Y:S02]  /*c910*/  MOV R152, R34 ;  /* 0x0000002200987202 */ /* 0x000fe40000000f00 */
.L_x_8899:
[----:B------:R-:W-:Y:S05]  /*c920*/  BSYNC B2 ;  /* 0x0000000000027941 */ /* 0x000fea0003800000 */
.L_x_8897:
        /* <DEDUP_REMOVED lines=16> */
.L_x_8903:
[----:B------:R-:W-:Y:S05]  /*ca30*/  BSYNC B3 ;  /* 0x0000000000037941 */ /* 0x000fea0003800000 */
.L_x_8902:
        /* <DEDUP_REMOVED lines=44> */
.L_x_8901:
[----:B------:R-:W-:Y:S05]  /*cd00*/  BSYNC B2 ;  /* 0x0000000000027941 */ /* 0x000fea0003800000 */
.L_x_8900:
        /* <DEDUP_REMOVED lines=13> */
.L_x_8896:
[----:B------:R-:W-:Y:S05]  /*cde0*/  BSYNC B1 ;  /* 0x0000000000017941 */ /* 0x000fea0003800000 */
.L_x_8894:
        /* <DEDUP_REMOVED lines=8> */
.L_x_8905:
        /* <DEDUP_REMOVED lines=12> */
.L_x_8908:
[----:B------:R-:W-:Y:S02]  /*cf30*/  IMAD.MOV.U32 R155, RZ, RZ, R34 ;  /* 0x000000ffff9b7224 */ /* 0x000fe400078e0022 */
.L_x_8909:
[----:B------:R-:W-:Y:S05]  /*cf40*/  BSYNC B2 ;  /* 0x0000000000027941 */ /* 0x000fea0003800000 */
.L_x_8907:
        /* <DEDUP_REMOVED lines=16> */
.L_x_8913:
[----:B------:R-:W-:Y:S05]  /*d050*/  BSYNC B3 ;  /* 0x0000000000037941 */ /* 0x000fea0003800000 */
.L_x_8912:
        /* <DEDUP_REMOVED lines=44> */
.L_x_8911:
[----:B------:R-:W-:Y:S05]  /*d320*/  BSYNC B2 ;  /* 0x0000000000027941 */ /* 0x000fea0003800000 */
.L_x_8910:
        /* <DEDUP_REMOVED lines=13> */
.L_x_8906:
[----:B------:R-:W-:Y:S05]  /*d400*/  BSYNC B1 ;  /* 0x0000000000017941 */ /* 0x000fea0003800000 */
.L_x_8904:
        /* <DEDUP_REMOVED lines=8> */
.L_x_8915:
        /* <DEDUP_REMOVED lines=12> */
.L_x_8918:
[----:B------:R-:W-:Y:S02]  /*d550*/  IMAD.MOV.U32 R156, RZ, RZ, R34 ;  /* 0x000000ffff9c7224 */ /* 0x000fe400078e0022 */
.L_x_8919:
[----:B------:R-:W-:Y:S05]  /*d560*/  BSYNC B2 ;  /* 0x0000000000027941 */ /* 0x000fea0003800000 */
.L_x_8917:
        /* <DEDUP_REMOVED lines=16> */
.L_x_8923:
[----:B------:R-:W-:Y:S05]  /*d670*/  BSYNC B3 ;  /* 0x0000000000037941 */ /* 0x000fea0003800000 */
.L_x_8922:
        /* <DEDUP_REMOVED lines=44> */
.L_x_8921:
[----:B------:R-:W-:Y:S05]  /*d940*/  BSYNC B2 ;  /* 0x0000000000027941 */ /* 0x000fea0003800000 */
.L_x_8920:
        /* <DEDUP_REMOVED lines=13> */
.L_x_8916:
[----:B------:R-:W-:Y:S05]  /*da20*/  BSYNC B1 ;  /* 0x0000000000017941 */ /* 0x000fea0003800000 */
.L_x_8914:
        /* <DEDUP_REMOVED lines=28> */
.L_x_8843:
[----:B------:R-:W-:Y:S05]  /*dbf0*/  BSYNC B0 ;  /* 0x0000000000007941 */ /* 0x000fea0003800000 */
.L_x_8842:
        /* <DEDUP_REMOVED lines=42> */
.L_x_8936:
[----:B0-2---:R-:W-:Y:S01]  /*dea0*/  FADD.FTZ R141, R141, R140 ;  /* 0x0000008c8d8d7221 */ /* 0x005fe20000010000 */
        /* <DEDUP_REMOVED lines=84> */
.L_x_8937:
        /* <DEDUP_REMOVED lines=11> */
[----:B------:R-:W-:Y:S01]  /*e4a0*/  @!P2 IMAD.IADD R143, R180, 0x1, R143 ;  /* 0x00000001b48fa824 */ /* 0x000fe200078e028f */
[----:B------:R-:W-:Y:S01]  /*e4b0*/  LOP3.LUT P3, RZ, R181, 0x1f, R0, 0xf8, !PT ;  /* 0x0000001fb5ff7812 */ /* 0x000fe2000786f800 */
[----:B------:R-:W-:Y:S01]  /*e4c0*/  IMAD.MOV.U32 R142, RZ, RZ, RZ ;  /* 0x000000ffff8e7224 */ /* 0x000fe200078e00ff */
[----:B------:R-:W-:Y:S01]  /*e4d0*/  @!P2 MOV R142, R31 ;  /* 0x0000001f008ea202 */ /* 0x000fe20000000f00 */
[----:B------:R-:W-:Y:S03]  /*e4e0*/  BSSY B0, `(.L_x_8926) ;  /* 0x00000d6000007945 */ /* 0x000fe60003800000 */
        /* <DEDUP_REMOVED lines=32> */
[----:B------:R-:W-:Y:S01]  /*e6f0*/  FMUL.FTZ R193, R190, R193 ;  /* 0x000000c1bec17220 */ /* 0x000fe20000410000 */
[----:B------:R-:W-:Y:S01]  /*e700*/  IADD3 R190, R142, R201, RZ ;  /* 0x000000c98ebe7210 */ /* 0x000fe20007ffe0ff */
[----:B-1----:R-:W-:Y:S01]  /*e710*/  FADD.FTZ R140, R180, R141 ;  /* 0x0000008db48c7221 */ /* 0x002fe20000010000 */
[----:B------:R-:W0:Y:S01]  /*e720*/  SHFL.DOWN PT, R142, R195, 0x1, 0x1f ;  /* 0x08201f00c38e7f89 */ /* 0x000e2200000e0000 */
[----:B------:R-:W-:Y:S01]  /*e730*/  FMUL.FTZ R193, R193, R199 ;  /* 0x000000c7c1c17220 */ /* 0x000fe20000410000 */
[----:B------:R-:W-:Y:S03]  /*e740*/  I2F R201, R201 ;  /* 0x000000c900c97306 */ /* 0x000fe60000201400 */
[----:B------:R-:W-:-:S05]  /*e750*/  FFMA.FTZ R140, R143, R193, R140 ;  /* 0x000000c18f8c7223 */ /* 0x000fca000001008c */
[----:B------:R-:W1:Y:S01]  /*e760*/  I2F R190, R190 ;  /* 0x000000be00be7306 */ /* 0x000e620000201400 */
[----:B------:R-:W2:Y:S01]  /*e770*/  SHFL.DOWN PT, R141, R140, 0x1, 0x1f ;  /* 0x08201f008c8d7f89 */ /* 0x000ea200000e0000 */
[----:B0-----:R-:W-:-:S06]  /*e780*/  FADD.FTZ R180, R195, -R142 ;  /* 0x8000008ec3b47221 */ /* 0x001fcc0000010000 */
        /* <DEDUP_REMOVED lines=61> */
[----:B------:R-:W-:-:S03]  /*eb60*/  IMAD.MOV.U32 R197, RZ, RZ, 0x10 ;  /* 0x00000010ffc57424 */ /* 0x000fc600078e00ff */
[----:B------:R-:W-:Y:S01]  /*eb70*/  F2FP.BF16.PACK_AB R143, R196, R195 ;  /* 0x000000c3c48f723e */ /* 0x000fe200000010ff */
[C---:B------:R-:W-:Y:S01]  /*eb80*/  IMAD.WIDE.U32 R180, R184.reuse, R197, c[0x0][0x208] ;  /* 0x00008200b8b47625 */ /* 0x040fe200078e00c5 */
[----:B------:R-:W-:-:S04]  /*eb90*/  IADD3 R184, R184, 0x100, RZ ;  /* 0x00000100b8b87810 */ /* 0x000fc80007ffe0ff */
[----:B------:R0:W-:Y:S03]  /*eba0*/  STG.E.128 [R180.64], R140 ;  /* 0x0000008cb4007986 */ /* 0x0001e6000c101d04 */
.L_x_8929:
[----:B------:R-:W-:Y:S05]  /*ebb0*/  BSYNC B1 ;  /* 0x0000000000017941 */ /* 0x000fea0003800000 */
.L_x_8928:
        /* <DEDUP_REMOVED lines=31> */
[C---:B------:R-:W-:Y:S01]  /*edb0*/  IMAD.WIDE.U32 R180, R184.reuse, R197, c[0x0][0x208] ;  /* 0x00008200b8b47625 */ /* 0x040fe200078e00c5 */
[----:B------:R-:W-:-:S02]  /*edc0*/  IADD3 R184, R184, 0x100, RZ ;  /* 0x00000100b8b87810 */ /* 0x000fc40007ffe0ff */
[----:B------:R-:W-:-:S05]  /*edd0*/  F2FP.BF16.PACK_AB R143, R196, R195 ;  /* 0x000000c3c48f723e */ /* 0x000fca00000010ff */
[----:B------:R0:W-:Y:S02]  /*ede0*/  STG.E.128 [R180.64], R140 ;  /* 0x0000008cb4007986 */ /* 0x0001e4000c101d04 */
.L_x_8931:
[----:B------:R-:W-:Y:S05]  /*edf0*/  BSYNC B1 ;  /* 0x0000000000017941 */ /* 0x000fea0003800000 */
.L_x_8930:
        /* <DEDUP_REMOVED lines=35> */
.L_x_8933:
[----:B------:R-:W-:Y:S05]  /*f030*/  BSYNC B1 ;  /* 0x0000000000017941 */ /* 0x000fea0003800000 */
.L_x_8932:
        /* <DEDUP_REMOVED lines=32> */
.L_x_8927:
[----:B-1----:R-:W-:Y:S05]  /*f240*/  BSYNC B0 ;  /* 0x0000000000007941 */ /* 0x002fea0003800000 */
.L_x_8926:
[----:B------:R-:W-:Y:S02]  /*f250*/  IADD3 R11, R11, c[0x0][0x160], RZ ;  /* 0x000058000b0b7a10 */ /* 0x000fe40007ffe0ff */
[----:B------:R-:W-:Y:S02]  /*f260*/  LOP3.LUT P3, RZ, R30, 0xff, RZ, 0xc0, !PT ;  /* 0x000000ff1eff7812 */ /* 0x000fe4000786c0ff */
[----:B------:R-:W-:Y:S02]  /*f270*/  ISETP.GE.AND P2, PT, R11, c[0x0][0x164], PT ;  /* 0x000059000b007a0c */ /* 0x000fe40003f46270 */
[----:B------:R-:W-:-:S11]  /*f280*/  SEL R30, RZ, 0x1, P3 ;  /* 0x00000001ff1e7807 */ /* 0x000fd60001800000 */
[----:B0-----:R-:W-:Y:S01]  /*f290*/  @P2 CALL.REL.NOINC `(.L_x_8934) ;  /* 0x0000001000002944 */ /* 0x001fe20003c00000 */
[----:B------:R-:W-:Y:S05]  /*f2a0*/  BRA `(.L_x_8935) ;  /* 0xffff1a3000007947 */ /* 0x000fea000383ffff */
.L_x_8934:
[----:B------:R-:W-:Y:S05]  /*f2b0*/  EXIT ;  /* 0x000000000000794d */ /* 0x000fea0003800000 */
.L_x_8924:
[----:B------:R-:W-:Y:S01]  /*f2c0*/  MOV R192, 0x1 ;  /* 0x0000000100c07802 */ /* 0x000fe20000000f00 */
[----:B------:R-:W-:Y:S01]  /*f2d0*/  IMAD.MOV.U32 R181, RZ, RZ, 0x1f ;  /* 0x0000001fffb57424 */ /* 0x000fe200078e00ff */
[----:B------:R-:W-:Y:S01]  /*f2e0*/  MOV R142, 0xf310 ;  /* 0x0000f310008e7802 */ /* 0x000fe20000000f00 */
[----:B------:R-:W-:Y:S02]  /*f2f0*/  IMAD.MOV.U32 R194, RZ, RZ, -0x1 ;  /* 0xffffffffffc27424 */ /* 0x000fe400078e00ff */
[----:B-1---5:R-:W-:Y:S05]  /*f300*/  CALL.REL.NOINC `($__internal_46_$__cuda_sm70_shflsync_bfly_p) ;  /* 0x000007d000007944 */ /* 0x022fea0003c00000 */
[----:B-1----:R-:W-:Y:S01]  /*f310*/  MOV R140, R181 ;  /* 0x000000b5008c7202 */ /* 0x002fe20000000f00 */
[----:B0-----:R-:W-:Y:S05]  /*f320*/  BRA `(.L_x_8936) ;  /* 0xffffeb7000007947 */ /* 0x001fea000383ffff */
.L_x_8925:
[----:B------:R-:W-:Y:S01]  /*f330*/  IMAD.MOV.U32 R192, RZ, RZ, 0x2 ;  /* 0x00000002ffc07424 */ /* 0x000fe200078e00ff */
[----:B------:R-:W-:Y:S01]  /*f340*/  MOV R194, 0xffffffff ;  /* 0xffffffff00c27802 */ /* 0x000fe20000000f00 */
[----:B------:R-:W-:Y:S01]  /*f350*/  IMAD.MOV.U32 R181, RZ, RZ, 0x1f ;  /* 0x0000001fffb57424 */ /* 0x000fe200078e00ff */
[----:B------:R-:W-:Y:S02]  /*f360*/  MOV R142, 0xf380 ;  /* 0x0000f380008e7802 */ /* 0x000fe40000000f00 */
[----:B-1---5:R-:W-:Y:S05]  /*f370*/  CALL.REL.NOINC `($__internal_46_$__cuda_sm70_shflsync_bfly_p) ;  /* 0x0000076000007944 */ /* 0x022fea0003c00000 */
[----:B01----:R-:W-:Y:S01]  /*f380*/  FADD.FTZ R141, R141, R181 ;  /* 0x000000b58d8d7221 */ /* 0x003fe20000010000 */
[----:B------:R-:W-:Y:S01]  /*f390*/  MOV R194, 0xffffffff ;  /* 0xffffffff00c27802 */ /* 0x000fe20000000f00 */
[----:B------:R-:W-:Y:S01]  /*f3a0*/  IMAD.MOV.U32 R192, RZ, RZ, 0x4 ;  /* 0x00000004ffc07424 */ /* 0x000fe200078e00ff */
[----:B------:R-:W-:Y:S01]  /*f3b0*/  MOV R142, 0xf3e0 ;  /* 0x0000f3e0008e7802 */ /* 0x000fe20000000f00 */
[----:B------:R-:W-:-:S02]  /*f3c0*/  IMAD.MOV.U32 R181, RZ, RZ, 0x1f ;  /* 0x0000001fffb57424 */ /* 0x000fc400078e00ff */
[----:B------:R-:W-:Y:S05]  /*f3d0*/  CALL.REL.NOINC `($__internal_46_$__cuda_sm70_shflsync_bfly_p) ;  /* 0x0000070000007944 */ /* 0x000fea0003c00000 */
        /* <DEDUP_REMOVED lines=12> */
[----:B-1----:R-:W-:Y:S01]  /*f4a0*/  FADD.FTZ R140, R141, R181 ;  /* 0x000000b58d8c7221 */ /* 0x002fe20000010000 */
[----:B0-----:R-:W-:Y:S01]  /*f4b0*/  MOV R194, 0xffffffff ;  /* 0xffffffff00c27802 */ /* 0x001fe20000000f00 */
[----:B------:R-:W-:-:S02]  /*f4c0*/  IMAD.MOV.U32 R192, RZ, RZ, 0x1 ;  /* 0x00000001ffc07424 */ /* 0x000fc400078e00ff */
[----:B------:R-:W-:Y:S02]  /*f4d0*/  FMUL.FTZ R140, R25, R140 ;  /* 0x0000008c198c7220 */ /* 0x000fe40000410000 */
[----:B------:R-:W-:Y:S02]  /*f4e0*/  IMAD.MOV.U32 R181, RZ, RZ, 0x1f ;  /* 0x0000001fffb57424 */ /* 0x000fe400078e00ff */
[--C-:B------:R-:W-:Y:S02]  /*f4f0*/  FADD.FTZ R141, R33, -R140.reuse ;  /* 0x8000008c218d7221 */ /* 0x100fe40000010000 */
[--C-:B------:R-:W-:Y:S02]  /*f500*/  FADD.FTZ R142, R144, -R140.reuse ;  /* 0x8000008c908e7221 */ /* 0x100fe40000010000 */
[----:B------:R-:W-:Y:S02]  /*f510*/  FFMA.FTZ R141, R141, R141, RZ ;  /* 0x0000008d8d8d7223 */ /* 0x000fe400000100ff */
        /* <DEDUP_REMOVED lines=62> */
[----:B------:R-:W-:-:S03]  /*f900*/  MOV R142, 0xf930 ;  /* 0x0000f930008e7802 */ /* 0x000fc60000000f00 */
[----:B------:R-:W-:Y:S02]  /*f910*/  IMAD.MOV.U32 R141, RZ, RZ, R188 ;  /* 0x000000ffff8d7224 */ /* 0x000fe400078e00bc */
[----:B------:R-:W-:Y:S05]  /*f920*/  CALL.REL.NOINC `($__internal_46_$__cuda_sm70_shflsync_bfly_p) ;  /* 0x000001b000007944 */ /* 0x000fea0003c00000 */
[----:B01----:R-:W-:Y:S01]  /*f930*/  FADD.FTZ R141, R188, R181 ;  /* 0x000000b5bc8d7221 */ /* 0x003fe20000010000 */
[----:B------:R-:W-:Y:S01]  /*f940*/  HFMA2.MMA R181, -RZ, RZ, 0, 1.847743988037109375e-06 ;  /* 0x0000001fffb57435 */ /* 0x000fe200000001ff */
[----:B------:R-:W-:Y:S01]  /*f950*/  IMAD.MOV.U32 R192, RZ, RZ, 0x2 ;  /* 0x00000002ffc07424 */ /* 0x000fe200078e00ff */
[----:B------:R-:W-:Y:S01]  /*f960*/  MOV R142, 0xf990 ;  /* 0x0000f990008e7802 */ /* 0x000fe20000000f00 */
[----:B------:R-:W-:-:S03]  /*f970*/  IMAD.MOV.U32 R194, RZ, RZ, -0x1 ;  /* 0xffffffffffc27424 */ /* 0x000fc600078e00ff */
[----:B------:R-:W-:Y:S05]  /*f980*/  CALL.REL.NOINC `($__internal_46_$__cuda_sm70_shflsync_bfly_p) ;  /* 0x0000015000007944 */ /* 0x000fea0003c00000 */
[----:B01----:R-:W-:Y:S01]  /*f990*/  FADD.FTZ R141, R141, R181 ;  /* 0x000000b58d8d7221 */ /* 0x003fe20000010000 */
[----:B------:R-:W-:Y:S01]  /*f9a0*/  MOV R181, 0x1f ;  /* 0x0000001f00b57802 */ /* 0x000fe20000000f00 */
[----:B------:R-:W-:Y:S01]  /*f9b0*/  IMAD.MOV.U32 R192, RZ, RZ, 0x4 ;  /* 0x00000004ffc07424 */ /* 0x000fe200078e00ff */
[----:B------:R-:W-:Y:S01]  /*f9c0*/  MOV R142, 0xf9f0 ;  /* 0x0000f9f0008e7802 */ /* 0x000fe20000000f00 */
[----:B------:R-:W-:Y:S02]  /*f9d0*/  IMAD.MOV.U32 R194, RZ, RZ, -0x1 ;  /* 0xffffffffffc27424 */ /* 0x000fe400078e00ff */
[----:B------:R-:W-:Y:S05]  /*f9e0*/  CALL.REL.NOINC `($__internal_46_$__cuda_sm70_shflsync_bfly_p) ;  /* 0x000000f000007944 */ /* 0x000fea0003c00000 */
[----:B01----:R-:W-:Y:S01]  /*f9f0*/  FADD.FTZ R141, R141, R181 ;  /* 0x000000b58d8d7221 */ /* 0x003fe20000010000 */
[----:B------:R-:W-:Y:S01]  /*fa00*/  HFMA2.MMA R181, -RZ, RZ, 0, 1.847743988037109375e-06 ;  /* 0x0000001fffb57435 */ /* 0x000fe200000001ff */
[----:B------:R-:W-:Y:S01]  /*fa10*/  IMAD.MOV.U32 R192, RZ, RZ, 0x8 ;  /* 0x00000008ffc07424 */ /* 0x000fe200078e00ff */
[----:B------:R-:W-:Y:S01]  /*fa20*/  MOV R142, 0xfa50 ;  /* 0x0000fa50008e7802 */ /* 0x000fe20000000f00 */
[----:B------:R-:W-:-:S03]  /*fa30*/  IMAD.MOV.U32 R194, RZ, RZ, -0x1 ;  /* 0xffffffffffc27424 */ /* 0x000fc600078e00ff */
[----:B------:R-:W-:Y:S05]  /*fa40*/  CALL.REL.NOINC `($__internal_46_$__cuda_sm70_shflsync_bfly_p) ;  /* 0x0000009000007944 */ /* 0x000fea0003c00000 */
[----:B-1----:R-:W-:Y:S01]  /*fa50*/  FADD.FTZ R190, R141, R181 ;  /* 0x000000b58dbe7221 */ /* 0x002fe20000010000 */
[----:B------:R-:W-:Y:S01]  /*fa60*/  MOV R181, 0x1f ;  /* 0x0000001f00b57802 */ /* 0x000fe20000000f00 */
[----:B0-----:R-:W-:Y:S01]  /*fa70*/  IMAD.MOV.U32 R192, RZ, RZ, 0x10 ;  /* 0x00000010ffc07424 */ /* 0x001fe200078e00ff */
[----:B------:R-:W-:Y:S01]  /*fa80*/  MOV R142, 0xfac0 ;  /* 0x0000fac0008e7802 */ /* 0x000fe20000000f00 */
[----:B------:R-:W-:-:S02]  /*fa90*/  IMAD.MOV.U32 R194, RZ, RZ, -0x1 ;  /* 0xffffffffffc27424 */ /* 0x000fc400078e00ff */
[----:B------:R-:W-:Y:S02]  /*faa0*/  IMAD.MOV.U32 R141, RZ, RZ, R190 ;  /* 0x000000ffff8d7224 */ /* 0x000fe400078e00be */
[----:B------:R-:W-:Y:S05]  /*fab0*/  CALL.REL.NOINC `($__internal_46_$__cuda_sm70_shflsync_bfly_p) ;  /* 0x0000002000007944 */ /* 0x000fea0003c00000 */
[----:B-1----:R-:W-:Y:S01]  /*fac0*/  MOV R143, R181 ;  /* 0x000000b5008f7202 */ /* 0x002fe20000000f00 */
[----:B0-----:R-:W-:Y:S05]  /*fad0*/  BRA `(.L_x_8937) ;  /* 0xffffe91000007947 */ /* 0x001fea000383ffff */
        .weak           $__internal_46_$__cuda_sm70_shflsync_bfly_p
        .type           $__internal_46_$__cuda_sm70_shflsync_bfly_p,@function
        .size           $__internal_46_$__cuda_sm70_shflsync_bfly_p,(.L_x_29110 - $__internal_46_$__cuda_sm70_shflsync_bfly_p)
$__internal_46_$__cuda_sm70_shflsync_bfly_p:
[----:B------:R-:W-:Y:S01]  /*fae0*/  IMAD.MOV.U32 R143, RZ, RZ, 0x0 ;  /* 0x00000000ff8f7424 */ /* 0x000fe200078e00ff */
[----:B------:R-:W-:Y:S04]  /*faf0*/  WARPSYNC R194 ;  /* 0x000000c200007348 */ /* 0x000fe80003800000 */
[----:B------:R0:W1:Y:S01]  /*fb00*/  SHFL.BFLY PT, R181, R141, R192, R181 ;  /* 0x0c0000c08db57389 */ /* 0x00006200000e00b5 */
[----:B------:R-:W-:Y:S05]  /*fb10*/  RET.REL.NODEC R142 `(_ZN10layer_norm13ln_fwd_kernelINS_13Kernel_traitsIf13__nv_bfloat16S2_S2_fjLj8192ELj1ELj1ELj8ELj16ENS_18Kernel_traits_baseILj8192EfS2_S2_S2_fjLj256EEEEELb1ELb1ELb1ELb0EEEvNS_9FwdParamsE) ;  /* 0xffff04e08e007950 */ /* 0x000fea0003c3ffff */
.L_x_8938:
        /* <DEDUP_REMOVED lines=14> */
.L_x_29110:


//--------------------- .text._ZN10layer_norm13ln_fwd_kernelINS_13Kernel_traitsIf13__nv_bfloat16S2_S2_fjLj8192ELj1ELj1ELj8ELj16ENS_18Kernel_traits_baseILj8192EfS2_S2_S2_fjLj256EEEEELb1ELb1ELb1ELb1EEEvNS_9FwdParamsE --------------------------
	.section	.text._ZN10layer_norm13ln_fwd_kernelINS_13Kernel_traitsIf13__nv_bfloat16S2_S2_fjLj8192ELj1ELj1ELj8ELj16ENS_18Kernel_traits_baseILj8192EfS2_S2_S2_fjLj256EEEEELb1ELb1ELb1ELb1EEEvNS_9FwdParamsE,"ax",@progbits
	.sectioninfo	@"SHI_REGISTERS=198"
	.align	128
        .global         _ZN10layer_norm13ln_fwd_kernelINS_13Kernel_traitsIf13__nv_bfloat16S2_S2_fjLj8192ELj1ELj1ELj8ELj16ENS_18Kernel_traits_baseILj8192EfS2_S2_S2_fjLj256EEEEELb1ELb1ELb1ELb1EEEvNS_9FwdParamsE
        .type           _ZN10layer_norm13ln_fwd_kernelINS_13Kernel_traitsIf13__nv_bfloat16S2_S2_fjLj8192ELj1ELj1ELj8ELj16ENS_18Kernel_traits_baseILj8192EfS2_S2_S2_fjLj256EEEEELb1ELb1ELb1ELb1EEEvNS_9FwdParamsE,@function
        .size           _ZN10layer_norm13ln_fwd_kernelINS_13Kernel_traitsIf13__nv_bfloat16S2_S2_fjLj8192ELj1ELj1ELj8ELj16ENS_18Kernel_traits_baseILj8192EfS2_S2_S2_fjLj256EEEEELb1ELb1ELb1ELb1EEEvNS_9FwdParamsE,(.L_x_29111 - _ZN10layer_norm13ln_fwd_kernelINS_13Kernel_traitsIf13__nv_bfloat16S2_S2_fjLj8192ELj1ELj1ELj8ELj16ENS_18Kernel_traits_baseILj8192EfS2_S2_S2_fjLj256EEEEELb1ELb1ELb1ELb1EEEvNS_9FwdParamsE)
        .other          _ZN10layer_norm13ln_fwd_kernelINS_13Kernel_traitsIf13__nv_bfloat16S2_S2_fjLj8192ELj1ELj1ELj8ELj16ENS_18Kernel_traits_baseILj8192EfS2_S2_S2_fjLj256EEEEELb1ELb1ELb1ELb1EEEvNS_9FwdParamsE,@"STO_CUDA_ENTRY STV_DEFAULT"
_ZN10layer_norm13ln_fwd_kernelINS_13Kernel_traitsIf13__nv_bfloat16S2_S2_fjLj8192ELj1ELj1ELj8ELj16ENS_18Kernel_traits_baseILj8192EfS2_S2_S2_fjLj256EEEEELb1ELb1ELb1ELb1EEEvNS_9FwdParamsE:
.text._ZN10layer_norm13ln_fwd_kernelINS_13Kernel_traitsIf13__nv_bfloat16S2_S2_fjLj8192ELj1ELj1ELj8ELj16ENS_18Kernel_traits_baseILj8192EfS2_S2_S2_fjLj256EEEEELb1ELb1ELb1ELb1EEEvNS_9FwdParamsE:
[----:B------:R-:W-:Y:S02]  /*0000*/  IMAD.MOV.U32 R1, RZ, RZ, c[0x0][0x28] ;  /* 0x00000a00ff017624 */ /* 0x000fe400078e00ff */
[----:B------:R-:W0:Y:S01]  /*0010*/  S2R R132, SR_TID.X ;  /* 0x0000000000847919 */ /* 0x000e220000002100 */
[----:B------:R-:W-:Y:S01]  /*0020*/  ULDC.U8 UR4, c[0x0][0x244] ;  /* 0x0000910000047ab9 */ /* 0x000fe20000000000 */
[----:B------:R-:W-:Y:S01]  /*0030*/  IMAD.MOV.U32 R187, RZ, RZ, c[0x0][0x238] ;  /* 0x00008e00ffbb7624 */ /* 0x000fe200078e00ff */
[----:B------:R-:W-:Y:S01]  /*0040*/  ISETP.NE.AND P1, PT, RZ, UR4, PT ;  /* 0x00000004ff007c0c */ /* 0x000fe2000bf25270 */
[----:B------:R-:W-:Y:S01]  /*0050*/  IMAD.MOV.U32 R106, RZ, RZ, c[0x0][0x23c] ;  /* 0x00008f00ff6a7624 */ /* 0x000fe200078e00ff */
[----:B------:R-:W-:Y:S01]  /*0060*/  ISETP.NE.U32.AND P0, PT, RZ, c[0x0][0x218], PT ;  /* 0x00008600ff007a0c */ /* 0x000fe20003f05070 */
[----:B------:R-:W-:-:S03]  /*0070*/  ULDC.64 UR4, c[0x0][0x118] ;  /* 0x0000460000047ab9 */ /* 0x000fc60000000a00 */
[----:B------:R-:W-:-:S07]  /*0080*/  ISETP.NE.AND.EX P0, PT, RZ, c[0x0][0x21c], PT, P0 ;  /* 0x00008700ff007a0c */ /* 0x000fce0003f05300 */
[----:B------:R-:W-:Y:S01]  /*0090*/  @P1 MOV R4, R187 ;  /* 0x000000bb00041202 */ /* 0x000fe20000000f00 */
[----:B------:R-:W-:-:S05]  /*00a0*/  @P1 IMAD.MOV.U32 R5, RZ, RZ, R106 ;  /* 0x000000ffff051224 */ /* 0x000fca00078e006a */
[----:B------:R1:W5:Y:S01]  /*00b0*/  @P1 LDG.E.64 R108, [R4.64] ;  /* 0x00000004046c1981 */ /* 0x000362000c1e1b00 */
[----:B------:R-:W-:Y:S01]  /*00c0*/  IMAD.MOV.U32 R2, RZ, RZ, c[0x0][0x230] ;  /* 0x00008c00ff027624 */ /* 0x000fe200078e00ff */
[----:B0-----:R-:W-:Y:S01]  /*00d0*/  SHF.L.U32 R0, R132, 0x5, RZ ;  /* 0x0000000584007819 */ /* 0x001fe200000006ff */
[----:B------:R-:W-:-:S03]  /*00e0*/  IMAD.MOV.U32 R3, RZ, RZ, c[0x0][0x234] ;  /* 0x00008d00ff037624 */ /* 0x000fc600078e00ff */
[----:B------:R-:W-:Y:S01]  /*00f0*/  LOP3.LUT R0, R0, 0x1fe0, RZ, 0xc0, !PT ;  /* 0x00001fe000007812 */ /* 0x000fe200078ec0ff */
[----:B------:R-:W-:Y:S01]  /*0100*/  CS2R R96, SRZ ;  /* 0x0000000000607805 */ /* 0x000fe2000001ff00 */
[----:B------:R-:W-:Y:S01]  /*0110*/  CS2R R98, SRZ ;  /* 0x0000000000627805 */ /* 0x000fe2000001ff00 */
[----:B------:R-:W-:Y:S01]  /*0120*/  CS2R R92, SRZ ;  /* 0x00000000005c7805 */ /* 0x000fe2000001ff00 */
[----:B-1----:R-:W-:Y:S01]  /*0130*/  IADD3 R4, P4, R0, c[0x0][0x218], RZ ;  /* 0x0000860000047a10 */ /* 0x002fe20007f9e0ff */
        /* <DEDUP_REMOVED lines=67> */
[----:B------:R-:W-:Y:S01]  /*0570*/  IADD3 R145, R2, 0x78dde6e4, RZ ;  /* 0x78dde6e402917810 */ /* 0x000fe20007ffe0ff */
        /* <DEDUP_REMOVED lines=51> */
.L_x_9272:
[----:B------:R-:W-:-:S04]  /*08b0*/  IMAD.MOV.U32 R115, RZ, RZ, 0x4 ;  /* 0x00000004ff737424 */ /* 0x000fc800078e00ff */
[----:B------:R-:W-:-:S05]  /*08c0*/  IMAD.WIDE R108, R152, R115, c[0x0][0x1d0] ;  /* 0x00007400986c7625 */ /* 0x000fca00078e0273 */
[----:B------:R0:W2:Y:S01]  /*08d0*/  LDG.E R114, [R108.64] ;  /* 0x000000046c727981 */ /* 0x0000a2000c1e1900 */
[----:B------:R-:W-:Y:S01]  /*08e0*/  ISETP.NE.U32.AND P0, PT, RZ, c[0x0][0x180], PT ;  /* 0x00006000ff007a0c */ /* 0x000fe20003f05070 */
[C---:B------:R-:W-:Y:S01]  /*08f0*/  IMAD R110, R152.reuse, c[0x0][0x168], RZ ;  /* 0x00005a00986e7a24 */ /* 0x040fe200078e02ff */
[----:B------:R-:W-:Y:S02]  /*0900*/  HFMA2.MMA R172, -RZ, RZ, 0, 0 ;  /* 0x00000000ffac7435 */ /* 0x000fe400000001ff */
[----:B------:R-:W-:Y:S01]  /*0910*/  ISETP.NE.AND.EX P0, PT, RZ, c[0x0][0x184], PT, P0 ;  /* 0x00006100ff007a0c */ /* 0x000fe20003f05300 */
[----:B0-----:R-:W-:-:S05]  /*0920*/  IMAD.WIDE R108, R152, R115, c[0x0][0x1d8] ;  /* 0x00007600986c7625 */ /* 0x001fca00078e0273 */
[----:B-----5:R0:W5:Y:S01]  /*0930*/  LDG.E R116, [R108.64] ;  /* 0x000000046c747981 */ /* 0x020162000c1e1900 */
        /* <DEDUP_REMOVED lines=19> */
[----:B0-----:R-:W-:Y:S01]  /*0a70*/  IMAD.MOV.U32 R118, RZ, RZ, RZ ;  /* 0x000000ffff767224 */ /* 0x001fe200078e00ff */
[----:B------:R-:W-:Y:S01]  /*0a80*/  MOV R108, R187 ;  /* 0x000000bb006c7202 */ /* 0x000fe20000000f00 */
[----:B------:R-:W-:Y:S05]  /*0a90*/  @!P0 BRA `(.L_x_8941) ;  /* 0x0000059000008947 */ /* 0x000fea0003800000 */
[----:B------:R-:W-:Y:S01]  /*0aa0*/  IMAD.MOV.U32 R108, RZ, RZ, R187 ;  /* 0x000000ffff6c7224 */ /* 0x000fe200078e00bb */
[----:B-----5:R-:W-:Y:S01]  /*0ab0*/  PRMT R118, RZ, 0x5410, R100 ;  /* 0x00005410ff767816 */ /* 0x020fe20000000064 */
[----:B------:R-:W-:Y:S05]  /*0ac0*/  BRA `(.L_x_8941) ;  /* 0x0000056000007947 */ /* 0x000fea0003800000 */
.L_x_8940:
        /* <DEDUP_REMOVED lines=12> */
.L_x_8943:
[----:B------:R-:W-:Y:S02]  /*0b90*/  IMAD.MOV.U32 R119, RZ, RZ, R184 ;  /* 0x000000ffff777224 */ /* 0x000fe400078e00b8 */
.L_x_8944:
[----:B------:R-:W-:Y:S05]  /*0ba0*/  BSYNC B1 ;  /* 0x0000000000017941 */ /* 0x000fea0003800000 */
.L_x_8942:
        /* <DEDUP_REMOVED lines=16> */
.L_x_8948:
[----:B------:R-:W-:Y:S05]  /*0cb0*/  BSYNC B2 ;  /* 0x0000000000027941 */ /* 0x000fea0003800000 */
.L_x_8947:
        /* <DEDUP_REMOVED lines=42> */
.L_x_8946:
[----:B------:R-:W-:Y:S05]  /*0f60*/  BSYNC B1 ;  /* 0x0000000000017941 */ /* 0x000fea0003800000 */
.L_x_8945:
        /* <DEDUP_REMOVED lines=12> */
.L_x_8941:
[----:B------:R-:W-:Y:S05]  /*1030*/  BSYNC B0 ;  /* 0x0000000000007941 */ /* 0x000fea0003800000 */
.L_x_8939:
        /* <DEDUP_REMOVED lines=8> */
.L_x_8950:
        /* <DEDUP_REMOVED lines=12> */
.L_x_8953:
[----:B------:R-:W-:Y:S02]  /*1180*/  IMAD.MOV.U32 R120, RZ, RZ, R184 ;  /* 0x000000ffff787224 */ /* 0x000fe400078e00b8 */
.L_x_8954:
[----:B------:R-:W-:Y:S05]  /*1190*/  BSYNC B1 ;  /* 0x0000000000017941 */ /* 0x000fea0003800000 */
.L_x_8952:
        /* <DEDUP_REMOVED lines=16> */
.L_x_8958:
[----:B------:R-:W-:Y:S05]  /*12a0*/  BSYNC B2 ;  /* 0x0000000000027941 */ /* 0x000fea0003800000 */
.L_x_8957:
        /* <DEDUP_REMOVED lines=42> */
.L_x_8956:
[----:B------:R-:W-:Y:S05]  /*1550*/  BSYNC B1 ;  /* 0x0000000000017941 */ /* 0x000fea0003800000 */
.L_x_8955:
        /* <DEDUP_REMOVED lines=12> */
.L_x_8951:
[----:B------:R-:W-:Y:S05]  /*1620*/  BSYNC B0 ;  /* 0x0000000000007941 */ /* 0x000fea0003800000 */
.L_x_8949:
        /* <DEDUP_REMOVED lines=8> */
.L_x_8960:
        /* <DEDUP_REMOVED lines=12> */
.L_x_8963:
[----:B------:R-:W-:Y:S02]  /*1770*/  IMAD.MOV.U32 R121, RZ, RZ, R184 ;  /* 0x000000ffff797224 */ /* 0x000fe400078e00b8 */
.L_x_8964:
[----:B------:R-:W-:Y:S05]  /*1780*/  BSYNC B1 ;  /* 0x0000000000017941 */ /* 0x000fea0003800000 */
.L_x_8962:
        /* <DEDUP_REMOVED lines=16> */
.L_x_8968:
[----:B------:R-:W-:Y:S05]  /*1890*/  BSYNC B2 ;  /* 0x0000000000027941 */ /* 0x000fea0003800000 */
.L_x_8967:
        /* <DEDUP_REMOVED lines=42> */
.L_x_8966:
[----:B------:R-:W-:Y:S05]  /*1b40*/  BSYNC B1 ;  /* 0x0000000000017941 */ /* 0x000fea0003800000 */
.L_x_8965:
        /* <DEDUP_REMOVED lines=12> */
.L_x_8961:
[----:B------:R-:W-:Y:S05]  /*1c10*/  BSYNC B0 ;  /* 0x0000000000007941 */ /* 0x000fea0003800000 */
.L_x_8959:
        /* <DEDUP_REMOVED lines=8> */
.L_x_8970:
        /* <DEDUP_REMOVED lines=12> */
.L_x_8973:
[----:B------:R-:W-:Y:S02]  /*1d60*/  IMAD.MOV.U32 R122, RZ, RZ, R184 ;  /* 0x000000ffff7a7224 */ /* 0x000fe400078e00b8 */
.L_x_8974:
[----:B------:R-:W-:Y:S05]  /*1d70*/  BSYNC B1 ;  /* 0x0000000000017941 */ /* 0x000fea0003800000 */
.L_x_8972:
        /* <DEDUP_REMOVED lines=16> */
.L_x_8978:
[----:B------:R-:W-:Y:S05]  /*1e80*/  BSYNC B2 ;  /* 0x0000000000027941 */ /* 0x000fea0003800000 */
.L_x_8977:
        /* <DEDUP_REMOVED lines=42> */
.L_x_8976:
[----:B------:R-:W-:Y:S05]  /*2130*/  BSYNC B1 ;  /* 0x0000000000017941 */ /* 0x000fea0003800000 */
.L_x_8975:
        /* <DEDUP_REMOVED lines=12> */
.L_x_8971:
[----:B------:R-:W-:Y:S05]  /*2200*/  BSYNC B0 ;  /* 0x0000000000007941 */ /* 0x000fea0003800000 */
.L_x_8969:
        /* <DEDUP_REMOVED lines=8> */
.L_x_8980:
        /* <DEDUP_REMOVED lines=12> */
.L_x_8983:
[----:B------:R-:W-:Y:S02]  /*2350*/  IMAD.MOV.U32 R123, RZ, RZ, R184 ;  /* 0x000000ffff7b7224 */ /* 0x000fe400078e00b8 */
.L_x_8984:
[----:B------:R-:W-:Y:S05]  /*2360*/  BSYNC B1 ;  /* 0x0000000000017941 */ /* 0x000fea0003800000 */
.L_x_8982:
        /* <DEDUP_REMOVED lines=16> */
.L_x_8988:
[----:B------:R-:W-:Y:S05]  /*2470*/  BSYNC B2 ;  /* 0x0000000000027941 */ /* 0x000fea0003800000 */
.L_x_8987:
        /* <DEDUP_REMOVED lines=42> */
.L_x_8986:
[----:B------:R-:W-:Y:S05]  /*2720*/  BSYNC B1 ;  /* 0x0000000000017941 */ /* 0x000fea0003800000 */
.L_x_8985:
        /* <DEDUP_REMOVED lines=12> */
.L_x_8981:
[----:B------:R-:W-:Y:S05]  /*27f0*/  BSYNC B0 ;  /* 0x0000000000007941 */ /* 0x000fea0003800000 */
.L_x_8979:
        /* <DEDUP_REMOVED lines=8> */
.L_x_8990:
        /* <DEDUP_REMOVED lines=12> */
.L_x_8993:
[----:B------:R-:W-:Y:S02]  /*2940*/  IMAD.MOV.U32 R0, RZ, RZ, R184 ;  /* 0x000000ffff007224 */ /* 0x000fe400078e00b8 */
.L_x_8994:
[----:B------:R-:W-:Y:S05]  /*2950*/  BSYNC B1 ;  /* 0x0000000000017941 */ /* 0x000fea0003800000 */
.L_x_8992:
        /* <DEDUP_REMOVED lines=16> */
.L_x_8998:
[----:B------:R-:W-:Y:S05]  /*2a60*/  BSYNC B2 ;  /* 0x0000000000027941 */ /* 0x000fea0003800000 */
.L_x_8997:
        /* <DEDUP_REMOVED lines=42> */
.L_x_8996:
[----:B------:R-:W-:Y:S05]  /*2d10*/  BSYNC B1 ;  /* 0x0000000000017941 */ /* 0x000fea0003800000 */
.L_x_8995:
        /* <DEDUP_REMOVED lines=13> */
.L_x_8991:
[----:B------:R-:W-:Y:S05]  /*2df0*/  BSYNC B0 ;  /* 0x0000000000007941 */ /* 0x000fea0003800000 */
.L_x_8989:
        /* <DEDUP_REMOVED lines=8> */
.L_x_9000:
        /* <DEDUP_REMOVED lines=12> */
.L_x_9003:
[----:B------:R-:W-:Y:S02]  /*2f40*/  IMAD.MOV.U32 R155, RZ, RZ, R184 ;  /* 0x000000ffff9b7224 */ /* 0x000fe400078e00b8 */
.L_x_9004:
[----:B------:R-:W-:Y:S05]  /*2f50*/  BSYNC B1 ;  /* 0x0000000000017941 */ /* 0x000fea0003800000 */
.L_x_9002:
        /* <DEDUP_REMOVED lines=16> */
.L_x_9008:
[----:B------:R-:W-:Y:S05]  /*3060*/  BSYNC B2 ;  /* 0x0000000000027941 */ /* 0x000fea0003800000 */
.L_x_9007:
        /* <DEDUP_REMOVED lines=42> */
.L_x_9006:
[----:B------:R-:W-:Y:S05]  /*3310*/  BSYNC B1 ;  /* 0x0000000000017941 */ /* 0x000fea0003800000 */
.L_x_9005:
        /* <DEDUP_REMOVED lines=12> */
.L_x_9001:
[----:B------:R-:W-:Y:S05]  /*33e0*/  BSYNC B0 ;  /* 0x0000000000007941 */ /* 0x000fea0003800000 */
.L_x_8999:
        /* <DEDUP_REMOVED lines=8> */
.L_x_9010:
        /* <DEDUP_REMOVED lines=12> */
.L_x_9013:
[----:B------:R-:W-:Y:S02]  /*3530*/  IMAD.MOV.U32 R156, RZ, RZ, R184 ;  /* 0x000000ffff9c7224 */ /* 0x000fe400078e00b8 */
.L_x_9014:
[----:B------:R-:W-:Y:S05]  /*3540*/  BSYNC B1 ;  /* 0x0000000000017941 */ /* 0x000fea0003800000 */
.L_x_9012:
        /* <DEDUP_REMOVED lines=16> */
.L_x_9018:
[----:B------:R-:W-:Y:S05]  /*3650*/  BSYNC B2 ;  /* 0x0000000000027941 */ /* 0x000fea0003800000 */
.L_x_9017:
        /* <DEDUP_REMOVED lines=42> */
.L_x_9016:
[----:B------:R-:W-:Y:S05]  /*3900*/  BSYNC B1 ;  /* 0x0000000000017941 */ /* 0x000fea0003800000 */
.L_x_9015:
        /* <DEDUP_REMOVED lines=12> */
.L_x_9011:
[----:B------:R-:W-:Y:S05]  /*39d0*/  BSYNC B0 ;  /* 0x0000000000007941 */ /* 0x000fea0003800000 */
.L_x_9009:
        /* <DEDUP_REMOVED lines=28> */
[----:B------:R-:W-:Y:S02]  /*3ba0*/  LOP3.LUT R115, R158, R108, R110, 0xfe, !PT ;  /* 0x0000006c9e737212 */ /* 0x000fe400078efe6e */
[----:B------:R-:W-:Y:S01]  /*3bb0*/  LOP3.LUT R111, R109, R159, RZ, 0xfc, !PT ;  /* 0x0000009f6d6f7212 */ /* 0x000fe200078efcff */
[----:B------:R-:W-:Y:S01]  /*3bc0*/  IMAD.WIDE.U32 R108, R172, R165, c[0x0][0x190] ;  /* 0x00006400ac6c7625 */ /* 0x000fe200078e00a5 */
[----:B------:R-:W-:-:S05]  /*3bd0*/  LOP3.LUT R110, R115, 0xff, R128, 0xf8, !PT ;  /* 0x000000ff736e7812 */ /* 0x000fca00078ef880 */
[----:B------:R0:W-:Y:S02]  /*3be0*/  STG.E.64 [R108.64], R110 ;  /* 0x0000006e6c007986 */ /* 0x0001e4000c101b04 */
.L_x_9020:
[----:B------:R-:W-:Y:S05]  /*3bf0*/  BSYNC B0 ;  /* 0x0000000000007941 */ /* 0x000fea0003800000 */
.L_x_9019:
        /* <DEDUP_REMOVED lines=10> */
.L_x_9022:
        /* <DEDUP_REMOVED lines=12> */
.L_x_9025:
[----:B------:R-:W-:Y:S02]  /*3d60*/  MOV R115, R184 ;  /* 0x000000b800737202 */ /* 0x000fe40000000f00 */
.L_x_9026:
[----:B------:R-:W-:Y:S05]  /*3d70*/  BSYNC B1 ;  /* 0x0000000000017941 */ /* 0x000fea0003800000 */
.L_x_9024:
        /* <DEDUP_REMOVED lines=16> */
.L_x_9030:
[----:B------:R-:W-:Y:S05]  /*3e80*/  BSYNC B2 ;  /* 0x0000000000027941 */ /* 0x000fea0003800000 */
.L_x_9029:
        /* <DEDUP_REMOVED lines=8> */
[----:B-1----:R-:W-:Y:S01]  /*3f10*/  IMAD.WIDE.U32 R156, R113, -0x2daee0ad, RZ ;  /* 0xd2511f53719c7825 */ /* 0x002fe200078e00ff */
        /* <DEDUP_REMOVED lines=33> */
.L_x_9028:
[----:B------:R-:W-:Y:S05]  /*4130*/  BSYNC B1 ;  /* 0x0000000000017941 */ /* 0x000fea0003800000 */
.L_x_9027:
        /* <DEDUP_REMOVED lines=9> */
[----:B-1----:R-:W-:Y:S01]  /*41d0*/  FMUL.FTZ R156, R24, R109 ;  /* 0x0000006d189c7220 */ /* 0x002fe20000410000 */
[----:B------:R-:W-:-:S05]  /*41e0*/  @P0 PRMT R109, RZ, 0x5410, R100 ;  /* 0x00005410ff6d0816 */ /* 0x000fca0000000064 */
[----:B------:R-:W-:Y:S02]  /*41f0*/  @P0 FADD.FTZ R156, R109, R156 ;  /* 0x0000009c6d9c0221 */ /* 0x000fe40000010000 */
.L_x_9023:
[----:B------:R-:W-:Y:S05]  /*4200*/  BSYNC B0 ;  /* 0x0000000000007941 */ /* 0x000fea0003800000 */
.L_x_9021:
        /* <DEDUP_REMOVED lines=8> */
.L_x_9032:
        /* <DEDUP_REMOVED lines=12> */
.L_x_9035:
[----:B------:R-:W-:Y:S02]  /*4350*/  MOV R113, R184 ;  /* 0x000000b800717202 */ /* 0x000fe40000000f00 */
.L_x_9036:
[----:B------:R-:W-:Y:S05]  /*4360*/  BSYNC B1 ;  /* 0x0000000000017941 */ /* 0x000fea0003800000 */
.L_x_9034:
        /* <DEDUP_REMOVED lines=16> */
.L_x_9040:
[----:B------:R-:W-:Y:S05]  /*4470*/  BSYNC B2 ;  /* 0x0000000000027941 */ /* 0x000fea0003800000 */
.L_x_9039:
        /* <DEDUP_REMOVED lines=42> */
.L_x_9038:
[----:B------:R-:W-:Y:S05]  /*4720*/  BSYNC B1 ;  /* 0x0000000000017941 */ /* 0x000fea0003800000 */
.L_x_9037:
        /* <DEDUP_REMOVED lines=12> */
.L_x_9033:
[----:B------:R-:W-:Y:S05]  /*47f0*/  BSYNC B0 ;  /* 0x0000000000007941 */ /* 0x000fea0003800000 */
.L_x_9031:
        /* <DEDUP_REMOVED lines=8> */
.L_x_9042:
        /* <DEDUP_REMOVED lines=12> */
.L_x_9045:
[----:B------:R-:W-:Y:S02]  /*4940*/  MOV R113, R184 ;  /* 0x000000b800717202 */ /* 0x000fe40000000f00 */
.L_x_9046:
[----:B------:R-:W-:Y:S05]  /*4950*/  BSYNC B1 ;  /* 0x0000000000017941 */ /* 0x000fea0003800000 */
.L_x_9044:
        /* <DEDUP_REMOVED lines=16> */
.L_x_9050:
[----:B------:R-:W-:Y:S05]  /*4a60*/  BSYNC B2 ;  /* 0x0000000000027941 */ /* 0x000fea0003800000 */
.L_x_9049:
        /* <DEDUP_REMOVED lines=42> */
.L_x_9048:
[----:B------:R-:W-:Y:S05]  /*4d10*/  BSYNC B1 ;  /* 0x0000000000017941 */ /* 0x000fea0003800000 */
.L_x_9047:
        /* <DEDUP_REMOVED lines=12> */
.L_x_9043:
[----:B------:R-:W-:Y:S05]  /*4de0*/  BSYNC B0 ;  /* 0x0000000000007941 */ /* 0x000fea0003800000 */
.L_x_9041:
        /* <DEDUP_REMOVED lines=8> */
.L_x_9052:
        /* <DEDUP_REMOVED lines=12> */
.L_x_9055:
[----:B------:R-:W-:Y:S02]  /*4f30*/  MOV R113, R184 ;  /* 0x000000b800717202 */ /* 0x000fe40000000f00 */
.L_x_9056:
[----:B------:R-:W-:Y:S05]  /*4f40*/  BSYNC B1 ;  /* 0x0000000000017941 */ /* 0x000fea0003800000 */
.L_x_9054:
        /* <DEDUP_REMOVED lines=16> */
.L_x_9060:
[----:B------:R-:W-:Y:S05]  /*5050*/  BSYNC B2 ;  /* 0x0000000000027941 */ /* 0x000fea0003800000 */
.L_x_9059:
        /* <DEDUP_REMOVED lines=42> */
.L_x_9058:
[----:B------:R-:W-:Y:S05]  /*5300*/  BSYNC B1 ;  /* 0x0000000000017941 */ /* 0x000fea0003800000 */
.L_x_9057:
        /* <DEDUP_REMOVED lines=12> */
.L_x_9053:
[----:B------:R-:W-:Y:S05]  /*53d0*/  BSYNC B0 ;  /* 0x0000000000007941 */ /* 0x000fea0003800000 */
.L_x_9051:
        /* <DEDUP_REMOVED lines=8> */
.L_x_9062:
        /* <DEDUP_REMOVED lines=12> */
.L_x_9065:
[----:B------:R-:W-:Y:S02]  /*5520*/  MOV R113, R184 ;  /* 0x000000b800717202 */ /* 0x000fe40000000f00 */
.L_x_9066:
[----:B------:R-:W-:Y:S05]  /*5530*/  BSYNC B1 ;  /* 0x0000000000017941 */ /* 0x000fea0003800000 */
.L_x_9064:
        /* <DEDUP_REMOVED lines=16> */
.L_x_9070:
[----:B------:R-:W-:Y:S05]  /*5640*/  BSYNC B2 ;  /* 0x0000000000027941 */ /* 0x000fea0003800000 */
.L_x_9069:
        /* <DEDUP_REMOVED lines=42> */
.L_x_9068:
[----:B------:R-:W-:Y:S05]  /*58f0*/  BSYNC B1 ;  /* 0x0000000000017941 */ /* 0x000fea0003800000 */
.L_x_9067:
        /* <DEDUP_REMOVED lines=12> */
.L_x_9063:
[----:B------:R-:W-:Y:S05]  /*59c0*/  BSYNC B0 ;  /* 0x0000000000007941 */ /* 0x000fea0003800000 */
.L_x_9061:
        /* <DEDUP_REMOVED lines=8> */
.L_x_9072:
        /* <DEDUP_REMOVED lines=12> */
.L_x_9075:
[----:B------:R-:W-:Y:S02]  /*5b10*/  MOV R0, R184 ;  /* 0x000000b800007202 */ /* 0x000fe40000000f00 */
.L_x_9076:
[----:B------:R-:W-:Y:S05]  /*5b20*/  BSYNC B1 ;  /* 0x0000000000017941 */ /* 0x000fea0003800000 */
.L_x_9074:
        /* <DEDUP_REMOVED lines=16> */
.L_x_9080:
[----:B------:R-:W-:Y:S05]  /*5c30*/  BSYNC B2 ;  /* 0x0000000000027941 */ /* 0x000fea0003800000 */
.L_x_9079:
        /* <DEDUP_REMOVED lines=42> */
.L_x_9078:
[----:B------:R-:W-:Y:S05]  /*5ee0*/  BSYNC B1 ;  /* 0x0000000000017941 */ /* 0x000fea0003800000 */
.L_x_9077:
        /* <DEDUP_REMOVED lines=13> */
.L_x_9073:
[----:B------:R-:W-:Y:S05]  /*5fc0*/  BSYNC B0 ;  /* 0x0000000000007941 */ /* 0x000fea0003800000 */
.L_x_9071:
        /* <DEDUP_REMOVED lines=8> */
.L_x_9082:
        /* <DEDUP_REMOVED lines=12> */
.L_x_9085:
[----:B------:R-:W-:Y:S02]  /*6110*/  MOV R113, R184 ;  /* 0x000000b800717202 */ /* 0x000fe40000000f00 */
.L_x_9086:
[----:B------:R-:W-:Y:S05]  /*6120*/  BSYNC B1 ;  /* 0x0000000000017941 */ /* 0x000fea0003800000 */
.L_x_9084:
        /* <DEDUP_REMOVED lines=16> */
.L_x_9090:
[----:B------:R-:W-:Y:S05]  /*6230*/  BSYNC B2 ;  /* 0x0000000000027941 */ /* 0x000fea0003800000 */
.L_x_9089:
        /* <DEDUP_REMOVED lines=42> */
.L_x_9088:
[----:B------:R-:W-:Y:S05]  /*64e0*/  BSYNC B1 ;  /* 0x0000000000017941 */ /* 0x000fea0003800000 */
.L_x_9087:
        /* <DEDUP_REMOVED lines=12> */
.L_x_9083:
[----:B------:R-:W-:Y:S05]  /*65b0*/  BSYNC B0 ;  /* 0x0000000000007941 */ /* 0x000fea0003800000 */
.L_x_9081:
        /* <DEDUP_REMOVED lines=8> */
.L_x_9092:
        /* <DEDUP_REMOVED lines=12> */
.L_x_9095:
[----:B------:R-:W-:Y:S02]  /*6700*/  MOV R113, R184 ;  /* 0x000000b800717202 */ /* 0x000fe40000000f00 */
.L_x_9096:
[----:B------:R-:W-:Y:S05]  /*6710*/  BSYNC B1 ;  /* 0x0000000000017941 */ /* 0x000fea0003800000 */
.L_x_9094:
        /* <DEDUP_REMOVED lines=16> */
.L_x_9100:
[----:B------:R-:W-:Y:S05]  /*6820*/  BSYNC B2 ;  /* 0x0000000000027941 */ /* 0x000fea0003800000 */
.L_x_9099:
        /* <DEDUP_REMOVED lines=42> */
.L_x_9098:
[----:B------:R-:W-:Y:S05]  /*6ad0*/  BSYNC B1 ;  /* 0x0000000000017941 */ /* 0x000fea0003800000 */
.L_x_9097:
        /* <DEDUP_REMOVED lines=12> */
.L_x_9093:
[----:B------:R-:W-:Y:S05]  /*6ba0*/  BSYNC B0 ;  /* 0x0000000000007941 */ /* 0x000fea0003800000 */
.L_x_9091:
        /* <DEDUP_REMOVED lines=32> */
.L_x_9102:
[----:B------:R-:W-:Y:S05]  /*6db0*/  BSYNC B0 ;  /* 0x0000000000007941 */ /* 0x000fea0003800000 */
.L_x_9101:
[----:B-----5:R1:W5:Y:S04]  /*6dc0*/  @P1 LDG.E.128 R104, [R164.64] ;  /* 0x00000004a4681981 */ /* 0x020368000c1e1d00 */
[----:B------:R1:W5:Y:S01]  /*6dd0*/  @P0 LDG.E.128 R100, [R168.64] ;  /* 0x00000004a8640981 */ /* 0x000362000c1e1d00 */
[----:B------:R-:W-:Y:S01]  /*6de0*/  BSSY B0, `(.L_x_9103) ;  /* 0x000005f000007945 */ /* 0x000fe20003800000 */
[----:B------:R-:W-:Y:S05]  /*6df0*/  @P2 BRA `(.L_x_9104) ;  /* 0x0000006000002947 */ /* 0x000fea0003800000 */
[----:B-1----:R-:W-:Y:S01]  /*6e00*/  IMAD.MOV.U32 R164, RZ, RZ, RZ ;  /* 0x000000ffffa47224 */ /* 0x002fe200078e00ff */
[----:B0-----:R-:W-:Y:S01]  /*6e10*/  MOV R108, R115 ;  /* 0x00000073006c7202 */ /* 0x001fe20000000f00 */
[----:B------:R-:W-:Y:S05]  /*6e20*/  @!P0 BRA `(.L_x_9105) ;  /* 0x000005a000008947 */ /* 0x000fea0003800000 */
[----:B------:R-:W-:Y:S01]  /*6e30*/  IMAD.MOV.U32 R108, RZ, RZ, R115 ;  /* 0x000000ffff6c7224 */ /* 0x000fe200078e0073 */
[----:B-----5:R-:W-:Y:S01]  /*6e40*/  PRMT R164, RZ, 0x5410, R100 ;  /* 0x00005410ffa47816 */ /* 0x020fe20000000064 */
[----:B------:R-:W-:Y:S05]  /*6e50*/  BRA `(.L_x_9105) ;  /* 0x0000057000007947 */ /* 0x000fea0003800000 */
.L_x_9104:
        /* <DEDUP_REMOVED lines=12> */
.L_x_9107:
[----:B------:R-:W-:Y:S02]  /*6f20*/  IMAD.MOV.U32 R128, RZ, RZ, R184 ;  /* 0x000000ffff807224 */ /* 0x000fe400078e00b8 */
.L_x_9108:
[----:B------:R-:W-:Y:S05]  /*6f30*/  BSYNC B1 ;  /* 0x0000000000017941 */ /* 0x000fea0003800000 */
.L_x_9106:
        /* <DEDUP_REMOVED lines=16> */
.L_x_9112:
[----:B------:R-:W-:Y:S05]  /*7040*/  BSYNC B2 ;  /* 0x0000000000027941 */ /* 0x000fea0003800000 */
.L_x_9111:
        /* <DEDUP_REMOVED lines=42> */
.L_x_9110:
[----:B------:R-:W-:Y:S05]  /*72f0*/  BSYNC B1 ;  /* 0x0000000000017941 */ /* 0x000fea0003800000 */
.L_x_9109:
        /* <DEDUP_REMOVED lines=10> */
[----:B------:R-:W-:Y:S02]  /*73a0*/  @P0 PRMT R111, RZ, 0x5410, R100 ;  /* 0x00005410ff6f0816 */ /* 0x000fe40000000064 */
[----:B------:R-:W-:-:S03]  /*73b0*/  PRMT R128, R109, 0x7610, R128 ;  /* 0x000076106d807816 */ /* 0x000fc60000000080 */
[----:B------:R-:W-:Y:S02]  /*73c0*/  @P0 FADD.FTZ R164, R111, R164 ;  /* 0x000000a46fa40221 */ /* 0x000fe40000010000 */
.L_x_9105:
[----:B------:R-:W-:Y:S05]  /*73d0*/  BSYNC B0 ;  /* 0x0000000000007941 */ /* 0x000fea0003800000 */
.L_x_9103:
        /* <DEDUP_REMOVED lines=8> */
.L_x_9114:
        /* <DEDUP_REMOVED lines=12> */
.L_x_9117:
[----:B------:R-:W-:Y:S02]  /*7520*/  IMAD.MOV.U32 R115, RZ, RZ, R184 ;  /* 0x000000ffff737224 */ /* 0x000fe400078e00b8 */
.L_x_9118:
[----:B------:R-:W-:Y:S05]  /*7530*/  BSYNC B1 ;  /* 0x0000000000017941 */ /* 0x000fea0003800000 */
.L_x_9116:
        /* <DEDUP_REMOVED lines=16> */
.L_x_9122:
[----:B------:R-:W-:Y:S05]  /*7640*/  BSYNC B2 ;  /* 0x0000000000027941 */ /* 0x000fea0003800000 */
.L_x_9121:
        /* <DEDUP_REMOVED lines=42> */
.L_x_9120:
[----:B------:R-:W-:Y:S05]  /*78f0*/  BSYNC B1 ;  /* 0x0000000000017941 */ /* 0x000fea0003800000 */
.L_x_9119:
        /* <DEDUP_REMOVED lines=12> */
.L_x_9115:
[----:B------:R-:W-:Y:S05]  /*79c0*/  BSYNC B0 ;  /* 0x0000000000007941 */ /* 0x000fea0003800000 */
.L_x_9113:
        /* <DEDUP_REMOVED lines=8> */
.L_x_9124:
        /* <DEDUP_REMOVED lines=12> */
.L_x_9127:
[----:B------:R-:W-:Y:S02]  /*7b10*/  IMAD.MOV.U32 R115, RZ, RZ, R184 ;  /* 0x000000ffff737224 */ /* 0x000fe400078e00b8 */
.L_x_9128:
[----:B------:R-:W-:Y:S05]  /*7b20*/  BSYNC B1 ;  /* 0x0000000000017941 */ /* 0x000fea0003800000 */
.L_x_9126:
        /* <DEDUP_REMOVED lines=16> */
.L_x_9132:
[----:B------:R-:W-:Y:S05]  /*7c30*/  BSYNC B2 ;  /* 0x0000000000027941 */ /* 0x000fea0003800000 */
.L_x_9131:
        /* <DEDUP_REMOVED lines=42> */
.L_x_9130:
[----:B------:R-:W-:Y:S05]  /*7ee0*/  BSYNC B1 ;  /* 0x0000000000017941 */ /* 0x000fea0003800000 */
.L_x_9129:
        /* <DEDUP_REMOVED lines=12> */
.L_x_9125:
[----:B------:R-:W-:Y:S05]  /*7fb0*/  BSYNC B0 ;  /* 0x0000000000007941 */ /* 0x000fea0003800000 */
.L_x_9123:
        /* <DEDUP_REMOVED lines=8> */
.L_x_9134:
        /* <DEDUP_REMOVED lines=12> */
.L_x_9137:
[----:B------:R-:W-:Y:S02]  /*8100*/  IMAD.MOV.U32 R115, RZ, RZ, R184 ;  /* 0x000000ffff737224 */ /* 0x000fe400078e00b8 */
.L_x_9138:
[----:B------:R-:W-:Y:S05]  /*8110*/  BSYNC B1 ;  /* 0x0000000000017941 */ /* 0x000fea0003800000 */
.L_x_9136:
        /* <DEDUP_REMOVED lines=16> */
.L_x_9142:
[----:B------:R-:W-:Y:S05]  /*8220*/  BSYNC B2 ;  /* 0x0000000000027941 */ /* 0x000fea0003800000 */
.L_x_9141:
        /* <DEDUP_REMOVED lines=42> */
.L_x_9140:
[----:B------:R-:W-:Y:S05]  /*84d0*/  BSYNC B1 ;  /* 0x0000000000017941 */ /* 0x000fea0003800000 */
.L_x_9139:
        /* <DEDUP_REMOVED lines=12> */
.L_x_9135:
[----:B------:R-:W-:Y:S05]  /*85a0*/  BSYNC B0 ;  /* 0x0000000000007941 */ /* 0x000fea0003800000 */
.L_x_9133:
        /* <DEDUP_REMOVED lines=8> */
.L_x_9144:
        /* <DEDUP_REMOVED lines=12> */
.L_x_9147:
[----:B------:R-:W-:Y:S02]  /*86f0*/  IMAD.MOV.U32 R115, RZ, RZ, R184 ;  /* 0x000000ffff737224 */ /* 0x000fe400078e00b8 */
.L_x_9148:
[----:B------:R-:W-:Y:S05]  /*8700*/  BSYNC B1 ;  /* 0x0000000000017941 */ /* 0x000fea0003800000 */
.L_x_9146:
        /* <DEDUP_REMOVED lines=16> */
.L_x_9152:
[----:B------:R-:W-:Y:S05]  /*8810*/  BSYNC B2 ;  /* 0x0000000000027941 */ /* 0x000fea0003800000 */
.L_x_9151:
        /* <DEDUP_REMOVED lines=42> */
.L_x_9150:
[----:B------:R-:W-:Y:S05]  /*8ac0*/  BSYNC B1 ;  /* 0x0000000000017941 */ /* 0x000fea0003800000 */
.L_x_9149:
        /* <DEDUP_REMOVED lines=12> */
.L_x_9145:
[----:B------:R-:W-:Y:S05]  /*8b90*/  BSYNC B0 ;  /* 0x0000000000007941 */ /* 0x000fea0003800000 */
.L_x_9143:
        /* <DEDUP_REMOVED lines=8> */
.L_x_9154:
        /* <DEDUP_REMOVED lines=12> */
.L_x_9157:
[----:B------:R-:W-:Y:S02]  /*8ce0*/  IMAD.MOV.U32 R0, RZ, RZ, R184 ;  /* 0x000000ffff007224 */ /* 0x000fe400078e00b8 */
.L_x_9158:
[----:B------:R-:W-:Y:S05]  /*8cf0*/  BSYNC B1 ;  /* 0x0000000000017941 */ /* 0x000fea0003800000 */
.L_x_9156:
        /* <DEDUP_REMOVED lines=16> */
.L_x_9162:
[----:B------:R-:W-:Y:S05]  /*8e00*/  BSYNC B2 ;  /* 0x0000000000027941 */ /* 0x000fea0003800000 */
.L_x_9161:
        /* <DEDUP_REMOVED lines=42> */
.L_x_9160:
[----:B------:R-:W-:Y:S05]  /*90b0*/  BSYNC B1 ;  /* 0x0000000000017941 */ /* 0x000fea0003800000 */
.L_x_9159:
        /* <DEDUP_REMOVED lines=13> */
.L_x_9155:
[----:B------:R-:W-:Y:S05]  /*9190*/  BSYNC B0 ;  /* 0x0000000000007941 */ /* 0x000fea0003800000 */
.L_x_9153:
        /* <DEDUP_REMOVED lines=8> */
.L_x_9164:
        /* <DEDUP_REMOVED lines=12> */
.L_x_9167:
[----:B------:R-:W-:Y:S02]  /*92e0*/  IMAD.MOV.U32 R115, RZ, RZ, R184 ;  /* 0x000000ffff737224 */ /* 0x000fe400078e00b8 */
.L_x_9168:
[----:B------:R-:W-:Y:S05]  /*92f0*/  BSYNC B1 ;  /* 0x0000000000017941 */ /* 0x000fea0003800000 */
.L_x_9166:
        /* <DEDUP_REMOVED lines=16> */
.L_x_9172:
[----:B------:R-:W-:Y:S05]  /*9400*/  BSYNC B2 ;  /* 0x0000000000027941 */ /* 0x000fea0003800000 */
.L_x_9171:
        /* <DEDUP_REMOVED lines=42> */
.L_x_9170:
[----:B------:R-:W-:Y:S05]  /*96b0*/  BSYNC B1 ;  /* 0x0000000000017941 */ /* 0x000fea0003800000 */
.L_x_9169:
        /* <DEDUP_REMOVED lines=12> */
.L_x_9165:
[----:B------:R-:W-:Y:S05]  /*9780*/  BSYNC B0 ;  /* 0x0000000000007941 */ /* 0x000fea0003800000 */
.L_x_9163:
        /* <DEDUP_REMOVED lines=8> */
.L_x_9174:
        /* <DEDUP_REMOVED lines=12> */
.L_x_9177:
[----:B------:R-:W-:Y:S02]  /*98d0*/  IMAD.MOV.U32 R115, RZ, RZ, R184 ;  /* 0x000000ffff737224 */ /* 0x000fe400078e00b8 */
.L_x_9178:
[----:B------:R-:W-:Y:S05]  /*98e0*/  BSYNC B1 ;  /* 0x0000000000017941 */ /* 0x000fea0003800000 */
.L_x_9176:
        /* <DEDUP_REMOVED lines=16> */
.L_x_9182:
[----:B------:R-:W-:Y:S05]  /*99f0*/  BSYNC B2 ;  /* 0x0000000000027941 */ /* 0x000fea0003800000 */
.L_x_9181:
[C---:B------:R-:W-:Y:S01]  /*9a00*/  IMAD.HI.U32 R108, R132.reuse, -0x326172a9, RZ ;  /* 0xcd9e8d57846c7827 */ /* 0x040fe200078e00ff */
        /* <DEDUP_REMOVED lines=41> */
.L_x_9180:
[----:B------:R-:W-:Y:S05]  /*9ca0*/  BSYNC B1 ;  /* 0x0000000000017941 */ /* 0x000fea0003800000 */
.L_x_9179:
        /* <DEDUP_REMOVED lines=12> */
.L_x_9175:
[----:B------:R-:W-:Y:S05]  /*9d70*/  BSYNC B0 ;  /* 0x0000000000007941 */ /* 0x000fea0003800000 */
.L_x_9173:
        /* <DEDUP_REMOVED lines=32> */
.L_x_9184:
[----:B------:R-:W-:Y:S05]  /*9f80*/  BSYNC B0 ;  /* 0x0000000000007941 */ /* 0x000fea0003800000 */
.L_x_9183:
[----:B-----5:R1:W5:Y:S04]  /*9f90*/  @P1 LDG.E.128 R104, [R112.64] ;  /* 0x0000000470681981 */ /* 0x020368000c1e1d00 */
[----:B------:R1:W5:Y:S01]  /*9fa0*/  @P0 LDG.E.128 R100, [R178.64] ;  /* 0x00000004b2640981 */ /* 0x000362000c1e1d00 */
[----:B------:R-:W-:Y:S01]  /*9fb0*/  BSSY B0, `(.L_x_9185) ;  /* 0x000005f000007945 */ /* 0x000fe20003800000 */
[----:B------:R-:W-:Y:S05]  /*9fc0*/  @P2 BRA `(.L_x_9186) ;  /* 0x0000006000002947 */ /* 0x000fea0003800000 */
[----:B0-----:R-:W-:Y:S02]  /*9fd0*/  IMAD.MOV.U32 R176, RZ, RZ, RZ ;  /* 0x000000ffffb07224 */ /* 0x001fe400078e00ff */
[----:B------:R-:W-:Y:S01]  /*9fe0*/  IMAD.MOV.U32 R108, RZ, RZ, R180 ;  /* 0x000000ffff6c7224 */ /* 0x000fe200078e00b4 */
[----:B------:R-:W-:Y:S05]  /*9ff0*/  @!P0 BRA `(.L_x_9187) ;  /* 0x000005a000008947 */ /* 0x000fea0003800000 */
[----:B------:R-:W-:Y:S02]  /*a000*/  MOV R108, R180 ;  /* 0x000000b4006c7202 */ /* 0x000fe40000000f00 */
[----:B-----5:R-:W-:Y:S01]  /*a010*/  PRMT R176, RZ, 0x5410, R100 ;  /* 0x00005410ffb07816 */ /* 0x020fe20000000064 */
[----:B------:R-:W-:Y:S05]  /*a020*/  BRA `(.L_x_9187) ;  /* 0x0000057000007947 */ /* 0x000fea0003800000 */
.L_x_9186:
        /* <DEDUP_REMOVED lines=12> */
.L_x_9189:
[----:B------:R-:W-:Y:S02]  /*a0f0*/  IMAD.MOV.U32 R128, RZ, RZ, R184 ;  /* 0x000000ffff807224 */ /* 0x000fe400078e00b8 */
.L_x_9190:
[----:B------:R-:W-:Y:S05]  /*a100*/  BSYNC B1 ;  /* 0x0000000000017941 */ /* 0x000fea0003800000 */
.L_x_9188:
        /* <DEDUP_REMOVED lines=16> */
.L_x_9194:
[----:B------:R-:W-:Y:S05]  /*a210*/  BSYNC B2 ;  /* 0x0000000000027941 */ /* 0x000fea0003800000 */
.L_x_9193:
        /* <DEDUP_REMOVED lines=42> */
.L_x_9192:
[----:B------:R-:W-:Y:S05]  /*a4c0*/  BSYNC B1 ;  /* 0x0000000000017941 */ /* 0x000fea0003800000 */
.L_x_9191:
        /* <DEDUP_REMOVED lines=13> */
.L_x_9187:
[----:B------:R-:W-:Y:S05]  /*a5a0*/  BSYNC B0 ;  /* 0x0000000000007941 */ /* 0x000fea0003800000 */
.L_x_9185:
        /* <DEDUP_REMOVED lines=8> */
.L_x_9196:
        /* <DEDUP_REMOVED lines=12> */
.L_x_9199:
[----:B------:R-:W-:Y:S02]  /*a6f0*/  IMAD.MOV.U32 R127, RZ, RZ, R184 ;  /* 0x000000ffff7f7224 */ /* 0x000fe400078e00b8 */
.L_x_9200:
[----:B------:R-:W-:Y:S05]  /*a700*/  BSYNC B1 ;  /* 0x0000000000017941 */ /* 0x000fea0003800000 */
.L_x_9198:
        /* <DEDUP_REMOVED lines=16> */
.L_x_9204:
[----:B------:R-:W-:Y:S05]  /*a810*/  BSYNC B2 ;  /* 0x0000000000027941 */ /* 0x000fea0003800000 */
.L_x_9203:
        /* <DEDUP_REMOVED lines=42> */
.L_x_9202:
[----:B------:R-:W-:Y:S05]  /*aac0*/  BSYNC B1 ;  /* 0x0000000000017941 */ /* 0x000fea0003800000 */
.L_x_9201:
        /* <DEDUP_REMOVED lines=13> */
.L_x_9197:
[----:B------:R-:W-:Y:S05]  /*aba0*/  BSYNC B0 ;  /* 0x0000000000007941 */ /* 0x000fea0003800000 */
.L_x_9195:
        /* <DEDUP_REMOVED lines=8> */
.L_x_9206:
        /* <DEDUP_REMOVED lines=12> */
.L_x_9209:
[----:B------:R-:W-:Y:S02]  /*acf0*/  IMAD.MOV.U32 R126, RZ, RZ, R184 ;  /* 0x000000ffff7e7224 */ /* 0x000fe400078e00b8 */
.L_x_9210:
[----:B------:R-:W-:Y:S05]  /*ad00*/  BSYNC B1 ;  /* 0x0000000000017941 */ /* 0x000fea0003800000 */
.L_x_9208:
        /* <DEDUP_REMOVED lines=16> */
.L_x_9214:
[----:B------:R-:W-:Y:S05]  /*ae10*/  BSYNC B2 ;  /* 0x0000000000027941 */ /* 0x000fea0003800000 */
.L_x_9213:
        /* <DEDUP_REMOVED lines=42> */
.L_x_9212:
[----:B------:R-:W-:Y:S05]  /*b0c0*/  BSYNC B1 ;  /* 0x0000000000017941 */ /* 0x000fea0003800000 */
.L_x_9211:
        /* <DEDUP_REMOVED lines=13> */
.L_x_9207:
[----:B------:R-:W-:Y:S05]  /*b1a0*/  BSYNC B0 ;  /* 0x0000000000007941 */ /* 0x000fea0003800000 */
.L_x_9205:
        /* <DEDUP_REMOVED lines=8> */
.L_x_9216:
        /* <DEDUP_REMOVED lines=12> */
.L_x_9219:
[----:B------:R-:W-:Y:S02]  /*b2f0*/  IMAD.MOV.U32 R125, RZ, RZ, R184 ;  /* 0x000000ffff7d7224 */ /* 0x000fe400078e00b8 */
.L_x_9220:
[----:B------:R-:W-:Y:S05]  /*b300*/  BSYNC B1 ;  /* 0x0000000000017941 */ /* 0x000fea0003800000 */
.L_x_9218:
        /* <DEDUP_REMOVED lines=16> */
.L_x_9224:
[----:B------:R-:W-:Y:S05]  /*b410*/  BSYNC B2 ;  /* 0x0000000000027941 */ /* 0x000fea0003800000 */
.L_x_9223:
        /* <DEDUP_REMOVED lines=42> */
.L_x_9222:
[----:B------:R-:W-:Y:S05]  /*b6c0*/  BSYNC B1 ;  /* 0x0000000000017941 */ /* 0x000fea0003800000 */
.L_x_9221:
        /* <DEDUP_REMOVED lines=13> */
.L_x_9217:
[----:B------:R-:W-:Y:S05]  /*b7a0*/  BSYNC B0 ;  /* 0x0000000000007941 */ /* 0x000fea0003800000 */
.L_x_9215:
        /* <DEDUP_REMOVED lines=8> */
.L_x_9226:
        /* <DEDUP_REMOVED lines=12> */
.L_x_9229:
[----:B------:R-:W-:Y:S02]  /*b8f0*/  IMAD.MOV.U32 R124, RZ, RZ, R184 ;  /* 0x000000ffff7c7224 */ /* 0x000fe400078e00b8 */
.L_x_9230:
[----:B------:R-:W-:Y:S05]  /*b900*/  BSYNC B1 ;  /* 0x0000000000017941 */ /* 0x000fea0003800000 */
.L_x_9228:
        /* <DEDUP_REMOVED lines=16> */
.L_x_9234:
[----:B------:R-:W-:Y:S05]  /*ba10*/  BSYNC B2 ;  /* 0x0000000000027941 */ /* 0x000fea0003800000 */
.L_x_9233:
        /* <DEDUP_REMOVED lines=42> */
.L_x_9232:
[----:B------:R-:W-:Y:S05]  /*bcc0*/  BSYNC B1 ;  /* 0x0000000000017941 */ /* 0x000fea0003800000 */
.L_x_9231:
        /* <DEDUP_REMOVED lines=13> */
.L_x_9227:
[----:B------:R-:W-:Y:S05]  /*bda0*/  BSYNC B0 ;  /* 0x0000000000007941 */ /* 0x000fea0003800000 */
.L_x_9225:
        /* <DEDUP_REMOVED lines=8> */
.L_x_9236:
        /* <DEDUP_REMOVED lines=12> */
.L_x_9239:
[----:B------:R-:W-:Y:S02]  /*bef0*/  IMAD.MOV.U32 R0, RZ, RZ, R184 ;  /* 0x000000ffff007224 */ /* 0x000fe400078e00b8 */
.L_x_9240:
[----:B------:R-:W-:Y:S05]  /*bf00*/  BSYNC B1 ;  /* 0x0000000000017941 */ /* 0x000fea0003800000 */
.L_x_9238:
        /* <DEDUP_REMOVED lines=16> */
.L_x_9244:
[----:B------:R-:W-:Y:S05]  /*c010*/  BSYNC B2 ;  /* 0x0000000000027941 */ /* 0x000fea0003800000 */
.L_x_9243:
[----:B------:R-:W-:Y:S01]  /*c020*/  IMAD.HI.U32 R108, R132, -0x326172a9, RZ ;  /* 0xcd9e8d57846c7827 */ /* 0x000fe200078e00ff */
[----:B------:R-:W-:-:S03]  /*c030*/  LOP3.LUT R109, R109, R131, R3, 0x96, !PT ;  /* 0x000000836d6d7212 */ /* 0x000fc600078e9603 */
[----:B------:R-:W-:Y:S01]  /*c040*/  IMAD R111, R132, -0x326172a9, RZ ;  /* 0xcd9e8d57846f7824 */ /* 0x000fe200078e02ff */
[----:B------:R-:W-:Y:S01]  /*c050*/  LOP3.LUT R108, R108, R133, R2, 0x96, !PT ;  /* 0x000000856c6c7212 */ /* 0x000fe200078e9602 */
[----:B------:R-:W-:-:S04]  /*c060*/  IMAD.WIDE.U32 R112, R109, -0x326172a9, RZ ;  /* 0xcd9e8d576d707825 */ /* 0x000fc800078e00ff */
        /* <DEDUP_REMOVED lines=37> */
.L_x_9242:
[----:B------:R-:W-:Y:S05]  /*c2c0*/  BSYNC B1 ;  /* 0x0000000000017941 */ /* 0x000fea0003800000 */
.L_x_9241:
        /* <DEDUP_REMOVED lines=13> */
.L_x_9237:
[----:B------:R-:W-:Y:S05]  /*c3a0*/  BSYNC B0 ;  /* 0x0000000000007941 */ /* 0x000fea0003800000 */
.L_x_9235:
        /* <DEDUP_REMOVED lines=8> */
.L_x_9246:
        /* <DEDUP_REMOVED lines=12> */
.L_x_9249:
[----:B------:R-:W-:Y:S02]  /*c4f0*/  IMAD.MOV.U32 R173, RZ, RZ, R184 ;  /* 0x000000ffffad7224 */ /* 0x000fe400078e00b8 */
.L_x_9250:
[----:B------:R-:W-:Y:S05]  /*c500*/  BSYNC B1 ;  /* 0x0000000000017941 */ /* 0x000fea0003800000 */
.L_x_9248:
        /* <DEDUP_REMOVED lines=16> */
.L_x_9254:
[----:B------:R-:W-:Y:S05]  /*c610*/  BSYNC B2 ;  /* 0x0000000000027941 */ /* 0x000fea0003800000 */
.L_x_9253:
        /* <DEDUP_REMOVED lines=44> */
.L_x_9252:
[----:B------:R-:W-:Y:S05]  /*c8e0*/  BSYNC B1 ;  /* 0x0000000000017941 */ /* 0x000fea0003800000 */
.L_x_9251:
        /* <DEDUP_REMOVED lines=13> */
.L_x_9247:
[----:B------:R-:W-:Y:S05]  /*c9c0*/  BSYNC B0 ;  /* 0x0000000000007941 */ /* 0x000fea0003800000 */
.L_x_9245:
        /* <DEDUP_REMOVED lines=8> */
.L_x_9256:
        /* <DEDUP_REMOVED lines=12> */
.L_x_9259:
[----:B------:R-:W-:Y:S02]  /*cb10*/  MOV R188, R184 ;  /* 0x000000b800bc7202 */ /* 0x000fe40000000f00 */
.L_x_9260:
[----:B------:R-:W-:Y:S05]  /*cb20*/  BSYNC B1 ;  /* 0x0000000000017941 */ /* 0x000fea0003800000 */
.L_x_9258:
        /* <DEDUP_REMOVED lines=16> */
.L_x_9264:
[----:B------:R-:W-:Y:S05]  /*cc30*/  BSYNC B2 ;  /* 0x0000000000027941 */ /* 0x000fea0003800000 */
.L_x_9263:
[----:B------:R-:W-:Y:S01]  /*cc40*/  IMAD.HI.U32 R108, R132, -0x326172a9, RZ ;  /* 0xcd9e8d57846c7827 */ /* 0x000fe200078e00ff */
[----:B------:R-:W-:-:S03]  /*cc50*/  LOP3.LUT R109, R109, R131, R3, 0x96, !PT ;  /* 0x000000836d6d7212 */ /* 0x000fc600078e9603 */
[----:B------:R-:W-:Y:S01]  /*cc60*/  IMAD R111, R132, -0x326172a9, RZ ;  /* 0xcd9e8d57846f7824 */ /* 0x000fe200078e02ff */
[----:B------:R-:W-:Y:S01]  /*cc70*/  LOP3.LUT R108, R108, R133, R2, 0x96, !PT ;  /* 0x000000856c6c7212 */ /* 0x000fe200078e9602 */
[----:B------:R-:W-:-:S04]  /*cc80*/  IMAD.WIDE.U32 R112, R109, -0x326172a9, RZ ;  /* 0xcd9e8d576d707825 */ /* 0x000fc800078e00ff */
[----:B------:R-:W-:Y:S02]  /*cc90*/  IMAD R109, R130, -0x2daee0ad, RZ ;  /* 0xd2511f53826d7824 */ /* 0x000fe400078e02ff */
[----:B------:R-:W-:Y:S01]  /*cca0*/  IMAD.WIDE.U32 R114, R108, -0x2daee0ad, RZ ;  /* 0xd2511f536c727825 */ /* 0x000fe200078e00ff */
[----:B------:R-:W-:-:S03]  /*ccb0*/  LOP3.LUT R108, R113, R111, R150, 0x96, !PT ;  /* 0x0000006f716c7212 */ /* 0x000fc600078e9696 */
        /* <DEDUP_REMOVED lines=35> */
.L_x_9262:
[----:B------:R-:W-:Y:S05]  /*cef0*/  BSYNC B1 ;  /* 0x0000000000017941 */ /* 0x000fea0003800000 */
.L_x_9261:
        /* <DEDUP_REMOVED lines=12> */
.L_x_9257:
[----:B------:R-:W-:Y:S05]  /*cfc0*/  BSYNC B0 ;  /* 0x0000000000007941 */ /* 0x000fea0003800000 */
.L_x_9255:
[----:B------:R-:W-:Y:S01]  /*cfd0*/  FADD.FTZ R108, RZ, R118 ;  /* 0x00000076ff6c7221 */ /* 0x000fe20000010000 */
[----:B------:R-:W0:Y:S01]  /*cfe0*/  S2R R114, SR_TID.X ;  /* 0x0000000000727919 */ /* 0x000e220000002100 */
[----:B------:R-:W-:Y:S01]  /*cff0*/  IMAD.WIDE.U32 R112, R182, R183, c[0x0][0x188] ;  /* 0x00006200b6707625 */ /* 0x000fe200078e00b7 */
[----:B------:R-:W-:Y:S01]  /*d000*/  F2FP.BF16.PACK_AB R111, R115, R189 ;  /* 0x000000bd736f723e */ /* 0x000fe200000010ff */
[----:B------:R-:W-:Y:S01]  /*d010*/  BSSY B0, `(.L_x_9265) ;  /* 0x000003c000007945 */ /* 0x000fe20003800000 */
[----:B------:R-:W-:Y:S01]  /*d020*/  F2FP.BF16.PACK_AB R110, R181, R180 ;  /* 0x000000b4b56e723e */ /* 0x000fe200000010ff */
[----:B------:R-:W-:Y:S01]  /*d030*/  FADD.FTZ R109, R108, R119 ;  /* 0x000000776c6d7221 */ /* 0x000fe20000010000 */
[----:B------:R-:W-:-:S03]  /*d040*/  LOP3.LUT P2, RZ, R129, 0xff, RZ, 0xc0, !PT ;  /* 0x000000ff81ff7812 */ /* 0x000fc6000784c0ff */
[----:B------:R-:W-:-:S04]  /*d050*/  FADD.FTZ R108, R109, R120 ;  /* 0x000000786d6c7221 */ /* 0x000fc80000010000 */
[----:B------:R-:W-:-:S04]  /*d060*/  FADD.FTZ R109, R108, R121 ;  /* 0x000000796c6d7221 */ /* 0x000fc80000010000 */
[----:B------:R-:W-:-:S04]  /*d070*/  FADD.FTZ R108, R109, R122 ;  /* 0x0000007a6d6c7221 */ /* 0x000fc80000010000 */
[----:B------:R-:W-:Y:S01]  /*d080*/  FADD.FTZ R109, R108, R123 ;  /* 0x0000007b6c6d7221 */ /* 0x000fe20000010000 */
[----:B0-----:R-:W-:-:S03]  /*d090*/  LOP3.LUT P0, RZ, R114, 0x1f, RZ, 0xc0, !PT ;  /* 0x0000001f72ff7812 */ /* 0x001fc6000780c0ff */
        /* <DEDUP_REMOVED lines=21> */
[----:B------:R-:W-:Y:S01]  /*d1f0*/  FADD.FTZ R182, R109, R178 ;  /* 0x000000b26db67221 */ /* 0x000fe20000010000 */
[----:B------:R-:W-:-:S03]  /*d200*/  F2FP.BF16.PACK_AB R109, R179, R178 ;  /* 0x000000b2b36d723e */ /* 0x000fc600000010ff */
[----:B------:R-:W-:Y:S01]  /*d210*/  FADD.FTZ R183, R182, R179 ;  /* 0x000000b3b6b77221 */ /* 0x000fe20000010000 */
[----:B------:R-:W-:Y:S01]  /*d220*/  SHF.R.U32.HI R182, RZ, 0x5, R114 ;  /* 0x00000005ffb67819 */ /* 0x000fe20000011672 */
[----:B------:R0:W-:Y:S02]  /*d230*/  STG.E.128 [R112.64], R108 ;  /* 0x0000006c70007986 */ /* 0x0001e4000c101d04 */
[----:B------:R-:W-:Y:S01]  /*d240*/  FADD.FTZ R188, R183, R180 ;  /* 0x000000b4b7bc7221 */ /* 0x000fe20000010000 */
[----:B------:R-:W-:-:S03]  /*d250*/  LOP3.LUT R182, R182, 0x7fffff8, RZ, 0xc0, !PT ;  /* 0x07fffff8b6b67812 */ /* 0x000fc600078ec0ff */
[----:B------:R-:W-:-:S04]  /*d260*/  FADD.FTZ R188, R188, R181 ;  /* 0x000000b5bcbc7221 */ /* 0x000fc80000010000 */
[----:B------:R-:W-:Y:S01]  /*d270*/  FADD.FTZ R188, R188, R189 ;  /* 0x000000bdbcbc7221 */ /* 0x000fe20000010000 */
        /* <DEDUP_REMOVED lines=21> */
.L_x_9266:
[----:B------:R-:W-:Y:S05]  /*d3d0*/  BSYNC B0 ;  /* 0x0000000000007941 */ /* 0x000fea0003800000 */
.L_x_9265:
[----:B------:R-:W-:Y:S01]  /*d3e0*/  @!P2 IADD3 R182, R182, 0x8, RZ ;  /* 0x00000008b6b6a810 */ /* 0x000fe20007ffe0ff */
[----:B------:R-:W-:Y:S01]  /*d3f0*/  FADD.FTZ R172, R188, R115 ;  /* 0x00000073bcac7221 */ /* 0x000fe20000010000 */
[----:B------:R-:W-:Y:S05]  /*d400*/  BRA.DIV ~URZ, `(.L_x_9267) ;  /* 0x000013427f007947 */ /* 0x000fea000b800000 */
[----:B0-----:R0:W1:Y:S02]  /*d410*/  SHFL.BFLY PT, R108, R172, 0x1, 0x1f ;  /* 0x0c201f00ac6c7f89 */ /* 0x00106400000e0000 */
.L_x_9273:
        /* <DEDUP_REMOVED lines=84> */
.L_x_9274:
        /* <DEDUP_REMOVED lines=19> */
[----:B-1----:R-:W-:-:S02]  /*da90*/  IMAD.IADD R114, R111, 0x1, R110 ;  /* 0x000000016f727824 */ /* 0x002fc400078e026e */
[----:B------:R-:W-:Y:S03]  /*daa0*/  I2F R188, R111 ;  /* 0x0000006f00bc7306 */ /* 0x000fe60000201400 */
[----:B------:R-:W1:Y:S05]  /*dab0*/  SHFL.DOWN PT, R193, R114, 0x2, 0x1f ;  /* 0x08401f0072c17f89 */ /* 0x000e6a00000e0000 */
[----:B0-----:R-:W2:Y:S08]  /*dac0*/  I2F R172, R114 ;  /* 0x0000007200ac7306 */ /* 0x001eb00000201400 */
[----:B--2---:R-:W-:Y:S01]  /*dad0*/  MUFU.RCP R113, R172 ;  /* 0x000000ac00717308 */ /* 0x004fe20000001000 */
[----:B-1----:R-:W-:Y:S01]  /*dae0*/  IMAD.IADD R110, R114, 0x1, R193 ;  /* 0x00000001726e7824 */ /* 0x002fe200078e02c1 */
[----:B------:R-:W0:Y:S06]  /*daf0*/  SHFL.DOWN PT, R183, R108, 0x4, 0x1f ;  /* 0x08801f006cb77f89 */ /* 0x000e2c00000e0000 */
[----:B------:R-:W1:Y:S01]  /*db00*/  I2F R114, R110 ;  /* 0x0000006e00727306 */ /* 0x000e620000201400 */
[----:B------:R-:W2:Y:S04]  /*db10*/  SHFL.DOWN PT, R112, R109, 0x4, 0x1f ;  /* 0x08801f006d707f89 */ /* 0x000ea800000e0000 */
[----:B------:R-:W-:Y:S03]  /*db20*/  SHFL.DOWN PT, R195, R110, 0x1, 0x1f ;  /* 0x08201f006ec37f89 */ /* 0x000fe600000e0000 */
[----:B------:R-:W3:Y:S08]  /*db30*/  I2F R193, R193 ;  /* 0x000000c100c17306 */ /* 0x000ef00000201400 */
[----:B-1----:R-:W1:Y:S01]  /*db40*/  MUFU.RCP R111, R114 ;  /* 0x00000072006f7308 */ /* 0x002e620000001000 */
[----:B0-----:R-:W-:-:S02]  /*db50*/  FMUL.FTZ R191, R183, R188 ;  /* 0x000000bcb7bf7220 */ /* 0x001fc40000410000 */
[----:B------:R-:W-:Y:S02]  /*db60*/  FADD.FTZ R183, -R183, R108 ;  /* 0x0000006cb7b77221 */ /* 0x000fe40000010100 */
[----:B------:R-:W-:Y:S02]  /*db70*/  FFMA.FTZ R190, R182, R108, R191 ;  /* 0x0000006cb6be7223 */ /* 0x000fe400000100bf */
[----:B------:R-:W-:Y:S02]  /*db80*/  FMUL.FTZ R183, R183, R183 ;  /* 0x000000b7b7b77220 */ /* 0x000fe40000410000 */
[----:B------:R-:W-:Y:S02]  /*db90*/  FMUL.FTZ R191, R113, R190 ;  /* 0x000000be71bf7220 */ /* 0x000fe40000410000 */
[----:B------:R-:W-:Y:S02]  /*dba0*/  FMUL.FTZ R183, R183, R182 ;  /* 0x000000b6b7b77220 */ /* 0x000fe40000410000 */
[----:B--2---:R-:W-:Y:S01]  /*dbb0*/  FADD.FTZ R112, R112, R109 ;  /* 0x0000006d70707221 */ /* 0x004fe20000010000 */
[----:B------:R-:W3:Y:S01]  /*dbc0*/  SHFL.DOWN PT, R108, R191, 0x2, 0x1f ;  /* 0x08401f00bf6c7f89 */ /* 0x000ee200000e0000 */
[----:B------:R-:W-:-:S04]  /*dbd0*/  FMUL.FTZ R183, R183, R188 ;  /* 0x000000bcb7b77220 */ /* 0x000fc80000410000 */
[----:B------:R-:W-:-:S05]  /*dbe0*/  FFMA.FTZ R112, R113, R183, R112 ;  /* 0x000000b771707223 */ /* 0x000fca0000010070 */
[----:B------:R-:W0:Y:S01]  /*dbf0*/  SHFL.DOWN PT, R109, R112, 0x2, 0x1f ;  /* 0x08401f00706d7f89 */ /* 0x000e2200000e0000 */
[----:B---3--:R-:W-:Y:S02]  /*dc00*/  FMUL.FTZ R113, R108, R193 ;  /* 0x000000c16c717220 */ /* 0x008fe40000410000 */
[----:B------:R-:W-:Y:S02]  /*dc10*/  FADD.FTZ R108, R191, -R108 ;  /* 0x8000006cbf6c7221 */ /* 0x000fe40000010000 */
        /* <DEDUP_REMOVED lines=19> */
[C---:B0-----:R-:W-:Y:S02]  /*dd50*/  FMUL.FTZ R112, R111.reuse, R110 ;  /* 0x0000006e6f707220 */ /* 0x041fe40000410000 */
[----:B--2---:R-:W-:Y:S01]  /*dd60*/  FADD.FTZ R110, R108, R109 ;  /* 0x0000006d6c6e7221 */ /* 0x004fe20000010000 */
[----:B------:R-:W-:Y:S02]  /*dd70*/  SHF.R.U32.HI R108, RZ, 0x5, R192 ;  /* 0x00000005ff6c7819 */ /* 0x000fe400000116c0 */
[----:B------:R-:W0:Y:S01]  /*dd80*/  SHFL.IDX PT, R183, R112, RZ, 0x1f ;  /* 0x00001fff70b77589 */ /* 0x000e2200000e0000 */
[----:B------:R-:W-:Y:S01]  /*dd90*/  FFMA.FTZ R110, R111, R113, R110 ;  /* 0x000000716f6e7223 */ /* 0x000fe2000001006e */
[----:B------:R-:W-:Y:S01]  /*dda0*/  LOP3.LUT R109, R108, 0x7, RZ, 0xc0, !PT ;  /* 0x000000076c6d7812 */ /* 0x000fe200078ec0ff */
[----:B------:R-:W-:-:S03]  /*ddb0*/  IMAD.MOV.U32 R111, RZ, RZ, c[0x0][0x1e0] ;  /* 0x00007800ff6f7624 */ /* 0x000fc600078e00ff */
[----:B------:R-:W-:Y:S01]  /*ddc0*/  LOP3.LUT P0, RZ, R109, 0x1f, R192, 0xf8, !PT ;  /* 0x0000001f6dff7812 */ /* 0x000fe2000780f8c0 */
[----:B------:R-:W1:Y:S01]  /*ddd0*/  SHFL.IDX PT, R110, R110, RZ, 0x1f ;  /* 0x00001fff6e6e7589 */ /* 0x000e6200000e0000 */
[----:B0-----:R-:W-:-:S05]  /*dde0*/  FMUL.FTZ R108, R183, R183 ;  /* 0x000000b7b76c7220 */ /* 0x001fca0000410000 */
[----:B------:R-:W-:Y:S01]  /*ddf0*/  FSEL R109, R108, RZ, P1 ;  /* 0x000000ff6c6d7208 */ /* 0x000fe20000800000 */
[----:B-1----:R-:W-:-:S05]  /*de00*/  FFMA.FTZ R108, R110, R111, c[0x0][0x228] ;  /* 0x00008a006e6c7623 */ /* 0x002fca000001006f */
        /* <DEDUP_REMOVED lines=47> */
[C---:B------:R-:W-:Y:S02]  /*e100*/  FMUL.FTZ R112, R113.reuse, R121 ;  /* 0x0000007971707220 */ /* 0x040fe40000410000 */
[----:B------:R-:W-:-:S02]  /*e110*/  FMUL.FTZ R117, R113, R122 ;  /* 0x0000007a71757220 */ /* 0x000fc40000410000 */
[----:B------:R-:W-:Y:S02]  /*e120*/  FADD.FTZ R108, -R108, R115 ;  /* 0x000000736c6c7221 */ /* 0x000fe40000010100 */
        /* <DEDUP_REMOVED lines=21> */
[----:B------:R-:W-:Y:S01]  /*e280*/  LEA.HI R120, R109, R116, RZ, 0x3 ;  /* 0x000000746d787211 */ /* 0x000fe200078f18ff */
        /* <DEDUP_REMOVED lines=24> */
[----:B------:R-:W-:Y:S01]  /*e410*/  FFMA.FTZ R122, R36, R171, R68 ;  /* 0x000000ab247a7223 */ /* 0x000fe20000010044 */
[----:B------:R-:W-:Y:S01]  /*e420*/  LEA.HI.SX32 R154, R120, R153, 0x1d ;  /* 0x00000099789a7211 */ /* 0x000fe200078feaff */
        /* <DEDUP_REMOVED lines=10> */
[C---:B------:R-:W-:Y:S01]  /*e4d0*/  IADD3 R158, R154.reuse, 0x200, RZ ;  /* 0x000002009a9e7810 */ /* 0x040fe20007ffe0ff */
[----:B------:R-:W-:Y:S01]  /*e4e0*/  FFMA.FTZ R155, R41, R168, R73 ;  /* 0x000000a8299b7223 */ /* 0x000fe20000010049 */
[----:B------:R-:W-:Y:S01]  /*e4f0*/  F2FP.BF16.PACK_AB R118, R121, R118 ;  /* 0x000000767976723e */ /* 0x000fe200000010ff */
[----:B------:R-:W-:Y:S01]  /*e500*/  FFMA.FTZ R119, R53, R156, R85 ;  /* 0x0000009c35777223 */ /* 0x000fe20000010055 */
[----:B------:R-:W-:Y:S01]  /*e510*/  IADD3 R156, R154, 0x100, RZ ;  /* 0x000001009a9c7810 */ /* 0x000fe20007ffe0ff */
[----:B------:R-:W-:Y:S01]  /*e520*/  FFMA.FTZ R117, R50, R161, R82 ;  /* 0x000000a132757223 */ /* 0x000fe20000010052 */
[----:B------:R-:W-:Y:S01]  /*e530*/  F2FP.BF16.PACK_AB R120, R155, R120 ;  /* 0x000000789b78723e */ /* 0x000fe200000010ff */
[----:B------:R-:W-:Y:S01]  /*e540*/  IMAD.MOV.U32 R161, RZ, RZ, 0x10 ;  /* 0x00000010ffa17424 */ /* 0x000fe200078e00ff */
[----:B------:R-:W-:Y:S01]  /*e550*/  F2FP.BF16.PACK_AB R114, R119, R114 ;  /* 0x000000727772723e */ /* 0x000fe200000010ff */
[----:B------:R-:W-:-:S02]  /*e560*/  FFMA.FTZ R165, R46, R165, R78 ;  /* 0x000000a52ea57223 */ /* 0x000fc4000001004e */
[----:B------:R-:W-:Y:S02]  /*e570*/  FFMA.FTZ R166, R47, R166, R79 ;  /* 0x000000a62fa67223 */ /* 0x000fe4000001004f */
[----:B------:R-:W-:Y:S02]  /*e580*/  FFMA.FTZ R116, R48, R159, R80 ;  /* 0x0000009f30747223 */ /* 0x000fe40000010050 */
[----:B------:R-:W-:Y:S01]  /*e590*/  FFMA.FTZ R121, R49, R160, R81 ;  /* 0x000000a031797223 */ /* 0x000fe20000010051 */
[----:B------:R-:W-:Y:S01]  /*e5a0*/  IADD3 R160, R154, 0x300, RZ ;  /* 0x000003009aa07810 */ /* 0x000fe20007ffe0ff */
[----:B------:R-:W-:Y:S01]  /*e5b0*/  FFMA.FTZ R162, R51, R162, R83 ;  /* 0x000000a233a27223 */ /* 0x000fe20000010053 */
[----:B------:R-:W-:Y:S01]  /*e5c0*/  F2FP.BF16.PACK_AB R119, R166, R165 ;  /* 0x000000a5a677723e */ /* 0x000fe200000010ff */
[----:B------:R-:W-:Y:S01]  /*e5d0*/  FFMA.FTZ R169, R42, R169, R74 ;  /* 0x000000a92aa97223 */ /* 0x000fe2000001004a */
[----:B------:R-:W-:Y:S01]  /*e5e0*/  F2FP.BF16.PACK_AB R116, R121, R116 ;  /* 0x000000747974723e */ /* 0x000fe200000010ff */
[----:B------:R-:W-:Y:S01]  /*e5f0*/  FFMA.FTZ R123, R38, R189, R70 ;  /* 0x000000bd267b7223 */ /* 0x000fe20000010046 */
[----:B------:R-:W-:Y:S01]  /*e600*/  F2FP.BF16.PACK_AB R117, R162, R117 ;  /* 0x00000075a275723e */ /* 0x000fe200000010ff */
[----:B------:R-:W-:-:S02]  /*e610*/  FFMA.FTZ R176, R39, R176, R71 ;  /* 0x000000b027b07223 */ /* 0x000fc40000010047 */
        /* <DEDUP_REMOVED lines=11> */
.L_x_9270:
[----:B-1----:R-:W-:Y:S05]  /*e6d0*/  BSYNC B0 ;  /* 0x0000000000007941 */ /* 0x002fea0003800000 */
.L_x_9269:
[----:B------:R-:W-:Y:S02]  /*e6e0*/  IADD3 R152, R152, c[0x0][0x160], RZ ;  /* 0x0000580098987a10 */ /* 0x000fe40007ffe0ff */
[----:B------:R-:W-:-:S02]  /*e6f0*/  LOP3.LUT P1, RZ, R129, 0xff, RZ, 0xc0, !PT ;  /* 0x000000ff81ff7812 */ /* 0x000fc4000782c0ff */
[----:B------:R-:W-:Y:S02]  /*e700*/  ISETP.GE.AND P0, PT, R152, c[0x0][0x164], PT ;  /* 0x0000590098007a0c */ /* 0x000fe40003f06270 */
[----:B------:R-:W-:-:S11]  /*e710*/  SEL R129, RZ, 0x1, P1 ;  /* 0x00000001ff817807 */ /* 0x000fd60000800000 */
[----:B0----5:R-:W-:Y:S01]  /*e720*/  @P0 CALL.REL.NOINC `(.L_x_9271) ;  /* 0x0000001000000944 */ /* 0x021fe20003c00000 */
[----:B------:R-:W-:Y:S05]  /*e730*/  BRA `(.L_x_9272) ;  /* 0xffff217000007947 */ /* 0x000fea000383ffff */
.L_x_9271:
[----:B------:R-:W-:Y:S05]  /*e740*/  EXIT ;  /* 0x000000000000794d */ /* 0x000fea0003800000 */
.L_x_9267:
[----:B0-----:R-:W-:Y:S01]  /*e750*/  HFMA2.MMA R113, -RZ, RZ, 0, 5.9604644775390625e-08 ;  /* 0x00000001ff717435 */ /* 0x001fe200000001ff */
[----:B------:R-:W-:Y:S01]  /*e760*/  IMAD.MOV.U32 R109, RZ, RZ, 0x1f ;  /* 0x0000001fff6d7424 */ /* 0x000fe200078e00ff */
[----:B------:R-:W-:Y:S01]  /*e770*/  MOV R110, 0xe7a0 ;  /* 0x0000e7a0006e7802 */ /* 0x000fe20000000f00 */
[----:B------:R-:W-:-:S03]  /*e780*/  IMAD.MOV.U32 R112, RZ, RZ, -0x1 ;  /* 0xffffffffff707424 */ /* 0x000fc600078e00ff */
[----:B-----5:R-:W-:Y:S05]  /*e790*/  CALL.REL.NOINC `($__internal_47_$__cuda_sm70_shflsync_bfly_p) ;  /* 0x0000079000007944 */ /* 0x020fea0003c00000 */
[----:B-1----:R-:W-:Y:S01]  /*e7a0*/  MOV R108, R113 ;  /* 0x00000071006c7202 */ /* 0x002fe20000000f00 */
[----:B0-----:R-:W-:Y:S05]  /*e7b0*/  BRA `(.L_x_9273) ;  /* 0xffffec6000007947 */ /* 0x001fea000383ffff */
.L_x_9268:
[----:B------:R-:W-:Y:S01]  /*e7c0*/  IMAD.MOV.U32 R113, RZ, RZ, 0x2 ;  /* 0x00000002ff717424 */ /* 0x000fe200078e00ff */
[----:B------:R-:W-:Y:S01]  /*e7d0*/  MOV R112, 0xffffffff ;  /* 0xffffffff00707802 */ /* 0x000fe20000000f00 */
[----:B------:R-:W-:Y:S01]  /*e7e0*/  IMAD.MOV.U32 R109, RZ, RZ, 0x1f ;  /* 0x0000001fff6d7424 */ /* 0x000fe200078e00ff */
[----:B------:R-:W-:Y:S02]  /*e7f0*/  MOV R110, 0xe810 ;  /* 0x0000e810006e7802 */ /* 0x000fe40000000f00 */
[----:B-----5:R-:W-:Y:S05]  /*e800*/  CALL.REL.NOINC `($__internal_47_$__cuda_sm70_shflsync_bfly_p) ;  /* 0x0000072000007944 */ /* 0x020fea0003c00000 */
[----:B01----:R-:W-:Y:S01]  /*e810*/  FADD.FTZ R172, R172, R113 ;  /* 0x00000071acac7221 */ /* 0x003fe20000010000 */
[----:B------:R-:W-:Y:S01]  /*e820*/  MOV R112, 0xffffffff ;  /* 0xffffffff00707802 */ /* 0x000fe20000000f00 */
[----:B------:R-:W-:Y:S01]  /*e830*/  IMAD.MOV.U32 R113, RZ, RZ, 0x4 ;  /* 0x00000004ff717424 */ /* 0x000fe200078e00ff */
[----:B------:R-:W-:Y:S01]  /*e840*/  MOV R110, 0xe870 ;  /* 0x0000e870006e7802 */ /* 0x000fe20000000f00 */
[----:B------:R-:W-:-:S02]  /*e850*/  IMAD.MOV.U32 R109, RZ, RZ, 0x1f ;  /* 0x0000001fff6d7424 */ /* 0x000fc400078e00ff */
[----:B------:R-:W-:Y:S05]  /*e860*/  CALL.REL.NOINC `($__internal_47_$__cuda_sm70_shflsync_bfly_p) ;  /* 0x000006c000007944 */ /* 0x000fea0003c00000 */
        /* <DEDUP_REMOVED lines=80> */
[----:B------:R-:W-:Y:S01]  /*ed70*/  MOV R110, 0xeda0 ;  /* 0x0000eda0006e7802 */ /* 0x000fe20000000f00 */
[----:B------:R-:W-:Y:S02]  /*ed80*/  IMAD.MOV.U32 R109, RZ, RZ, 0x1f ;  /* 0x0000001fff6d7424 */ /* 0x000fe400078e00ff */
[----:B------:R-:W-:Y:S05]  /*ed90*/  CALL.REL.NOINC `($__internal_47_$__cuda_sm70_shflsync_bfly_p) ;  /* 0x0000019000007944 */ /* 0x000fea0003c00000 */
[----:B01----:R-:W-:Y:S01]  /*eda0*/  FADD.FTZ R172, R172, R113 ;  /* 0x00000071acac7221 */ /* 0x003fe20000010000 */
[----:B------:R-:W-:Y:S01]  /*edb0*/  MOV R112, 0xffffffff ;  /* 0xffffffff00707802 */ /* 0x000fe20000000f00 */
[----:B------:R-:W-:Y:S01]  /*edc0*/  IMAD.MOV.U32 R113, RZ, RZ, 0x2 ;  /* 0x00000002ff717424 */ /* 0x000fe200078e00ff */
[----:B------:R-:W-:Y:S01]  /*edd0*/  MOV R110, 0xee00 ;  /* 0x0000ee00006e7802 */ /* 0x000fe20000000f00 */
[----:B------:R-:W-:Y:S02]  /*ede0*/  IMAD.MOV.U32 R109, RZ, RZ, 0x1f ;  /* 0x0000001fff6d7424 */ /* 0x000fe400078e00ff */
        /* <DEDUP_REMOVED lines=19> */
[----:B01----:R-:W-:Y:S05]  /*ef20*/  BRA `(.L_x_9274) ;  /* 0xffffea3000007947 */ /* 0x003fea000383ffff */
        .weak           $__internal_47_$__cuda_sm70_shflsync_bfly_p
        .type           $__internal_47_$__cuda_sm70_shflsync_bfly_p,@function
        .size           $__internal_47_$__cuda_sm70_shflsync_bfly_p,(.L_x_29111 - $__internal_47_$__cuda_sm70_shflsync_bfly_p)
$__internal_47_$__cuda_sm70_shflsync_bfly_p:
[----:B------:R-:W-:Y:S01]  /*ef30*/  IMAD.MOV.U32 R111, RZ, RZ, 0x0 ;  /* 0x00000000ff6f7424 */ /* 0x000fe200078e00ff */
[----:B------:R-:W-:Y:S04]  /*ef40*/  WARPSYNC R112 ;  /* 0x0000007000007348 */ /* 0x000fe80003800000 */
[----:B------:R0:W1:Y:S01]  /*ef50*/  SHFL.BFLY PT, R113, R172, R113, R109 ;  /* 0x0c000071ac717389 */ /* 0x00006200000e006d */
[----:B------:R-:W-:Y:S05]  /*ef60*/  RET.REL.NODEC R110 `(_ZN10layer_norm13ln_fwd_kernelINS_13Kernel_traitsIf13__nv_bfloat16S2_S2_fjLj8192ELj1ELj1ELj8ELj16ENS_18Kernel_traits_baseILj8192EfS2_S2_S2_fjLj256EEEEELb1ELb1ELb1ELb1EEEvNS_9FwdParamsE) ;  /* 0xffff10906e007950 */ /* 0x000fea0003c3ffff */
.L_x_9275:
        /* <DEDUP_REMOVED lines=9> */
.L_x_29111:


//--------------------- .text._ZN10layer_norm13ln_fwd_kernelINS_13Kernel_traitsI13__nv_bfloat16S2_fS2_fjLj8192ELj1ELj1ELj8ELj16ENS_18Kernel_traits_baseILj8192ES2_S2_fS2_fjLj256EEEEELb0ELb0ELb0ELb0EEEvNS_9FwdParamsE --------------------------
	.section	.text._ZN10layer_norm13ln_fwd_kernelINS_13Kernel_traitsI13__nv_bfloat16S2_fS2_fjLj8192ELj1ELj1ELj8ELj16ENS_18Kernel_traits_baseILj8192ES2_S2_fS2_fjLj256EEEEELb0ELb0ELb0ELb0EEEvNS_9FwdParamsE,"ax",@progbits
	.sectioninfo	@"SHI_REGISTERS=128"
	.align	128
        .global         _ZN10layer_norm13ln_fwd_kernelINS_13Kernel_traitsI13__nv_bfloat16S2_fS2_fjLj8192ELj1ELj1ELj8ELj16ENS_18Kernel_traits_baseILj8192ES2_S2_fS2_fjLj256EEEEELb0ELb0ELb0ELb0EEEvNS_9FwdParamsE
        .type           _ZN10layer_norm13ln_fwd_kernelINS_13Kernel_traitsI13__nv_bfloat16S2_fS2_fjLj8192ELj1ELj1ELj8ELj16ENS_18Kernel_traits_baseILj8192ES2_S2_fS2_fjLj256EEEEELb0ELb0ELb0ELb0EEEvNS_9FwdParamsE,@function
        .size           _ZN10layer_norm13ln_fwd_kernelINS_13Kernel_traitsI13__nv_bfloat16S2_fS2_fjLj8192ELj1ELj1ELj8ELj16ENS_18Kernel_traits_baseILj8192ES2_S2_fS2_fjLj256EEEEELb0ELb0ELb0ELb0EEEvNS_9FwdParamsE,(.L_x_29112 - _ZN10layer_norm13ln_fwd_kernelINS_13Kernel_traitsI13__nv_bfloat16S2_fS2_fjLj8192ELj1ELj1ELj8ELj16ENS_18Kernel_traits_baseILj8192ES2_S2_fS2_fjLj256EEEEELb0ELb0ELb0ELb0EEEvNS_9FwdParamsE)
        .other          _ZN10layer_norm13ln_fwd_kernelINS_13Kernel_traitsI13__nv_bfloat16S2_fS2_fjLj8192ELj1ELj1ELj8ELj16ENS_18Kernel_traits_baseILj8192ES2_S2_fS2_fjLj256EEEEELb0ELb0ELb0ELb0EEEvNS_9FwdParamsE,@"STO_CUDA_ENTRY STV_DEFAULT"
_ZN10layer_norm13ln_fwd_kernelINS_13Kernel_traitsI13__nv_bfloat16S2_fS2_fjLj8192ELj1ELj1ELj8ELj16ENS_18Kernel_traits_baseILj8192ES2_S2_fS2_fjLj256EEEEELb0ELb0ELb0ELb0EEEvNS_9FwdParamsE:
.text._ZN10layer_norm13ln_fwd_kernelINS_13Kernel_traitsI13__nv_bfloat16S2_fS2_fjLj8192ELj1ELj1ELj8ELj16ENS_18Kernel_traits_baseILj8192ES2_S2_fS2_fjLj256EEEEELb0ELb0ELb0ELb0EEEvNS_9FwdParamsE:
        /* <DEDUP_REMOVED lines=26> */
.L_x_9277:
[----:B0-----:R-:W-:Y:S05]  /*01a0*/  BSYNC B0 ;  /* 0x0000000000007941 */ /* 0x001fea0003800000 */
.L_x_9276:
        /* <DEDUP_REMOVED lines=13> */
.L_x_9279:
[----:B0-----:R-:W-:Y:S05]  /*0280*/  BSYNC B0 ;  /* 0x0000000000007941 */ /* 0x001fea0003800000 */
.L_x_9278:
        /* <DEDUP_REMOVED lines=13> */
.L_x_9281:
[----:B0-----:R-:W-:Y:S05]  /*0360*/  BSYNC B0 ;  /* 0x0000000000007941 */ /* 0x001fea0003800000 */
.L_x_9280:
        /* <DEDUP_REMOVED lines=12> */
.L_x_9283:
[----:B0-----:R-:W-:Y:S05]  /*0430*/  BSYNC B0 ;  /* 0x0000000000007941 */ /* 0x001fea0003800000 */
.L_x_9282:
[----:B------:R-:W0:Y:S02]  /*0440*/  S2UR UR6, SR_CTAID.X ;  /* 0x00000000000679c3 */ /* 0x000e240000002500 */
[----:B0-----:R-:W-:-:S04]  /*0450*/  LEA.HI R109, R19, UR6, RZ, 0x18 ;  /* 0x00000006136d7c11 */ /* 0x001fc8000f8fc0ff */
[----:B------:R-:W-:-:S13]  /*0460*/  ISETP.GE.AND P0, PT, R109, c[0x0][0x164], PT ;  /* 0x000059006d007a0c */ /* 0x000fda0003f06270 */
[----:B------:R-:W-:Y:S05]  /*0470*/  @P0 EXIT ;  /* 0x000000000000094d */ /* 0x000fea0003800000 */
[----:B------:R-:W-:Y:S01]  /*0480*/  SHF.R.S32.HI R48, RZ, 0x3, R48 ;  /* 0x00000003ff307819 */ /* 0x000fe20000011430 */
[----:B------:R-:W-:Y:S01]  /*0490*/  HFMA2.MMA R106, -RZ, RZ, 0, 5.9604644775390625e-08 ;  /* 0x00000001ff6a7435 */ /* 0x000fe200000001ff */
[--C-:B-----5:R-:W-:Y:S01]  /*04a0*/  PRMT R0, RZ, 0x5410, R36.reuse ;  /* 0x00005410ff007816 */ /* 0x120fe20000000024 */
[----:B------:R-:W-:Y:S01]  /*04b0*/  ULDC.U8 UR6, c[0x0][0x1f0] ;  /* 0x00007c0000067ab9 */ /* 0x000fe20000000000 */
[----:B------:R-:W-:Y:S02]  /*04c0*/  PRMT R65, RZ, 0x7610, R36 ;  /* 0x00007610ff417816 */ /* 0x000fe40000000024 */
[--C-:B------:R-:W-:Y:S02]  /*04d0*/  PRMT R64, RZ, 0x5410, R37.reuse ;  /* 0x00005410ff407816 */ /* 0x100fe40000000025 */
[----:B------:R-:W-:Y:S02]  /*04e0*/  PRMT R67, RZ, 0x7610, R37 ;  /* 0x00007610ff437816 */ /* 0x000fe40000000025 */
[----:B------:R-:W-:-:S02]  /*04f0*/  LOP3.LUT R37, R19, 0xe0, RZ, 0xc0, !PT ;  /* 0x000000e013257812 */ /* 0x000fc400078ec0ff */
[----:B------:R-:W-:Y:S02]  /*0500*/  LOP3.LUT R36, R48, 0xff, RZ, 0xc0, !PT ;  /* 0x000000ff30247812 */ /* 0x000fe400078ec0ff */
[----:B------:R-:W-:Y:S02]  /*0510*/  SHF.R.U32.HI R48, RZ, 0x3, R48 ;  /* 0x00000003ff307819 */ /* 0x000fe40000011630 */
[----:B------:R-:W-:Y:S02]  /*0520*/  IADD3 R37, R36, -R37, RZ ;  /* 0x8000002524257210 */ /* 0x000fe40007ffe0ff */
[----:B------:R-:W-:Y:S02]  /*0530*/  LOP3.LUT R48, R48, 0x1fffffe0, RZ, 0xc0, !PT ;  /* 0x1fffffe030307812 */ /* 0x000fe400078ec0ff */
[----:B------:R-:W-:Y:S02]  /*0540*/  IMNMX R37, RZ, R37, !PT ;  /* 0x00000025ff257217 */ /* 0x000fe40007800200 */
[----:B------:R-:W-:-:S02]  /*0550*/  PRMT R78, RZ, 0x5410, R28 ;  /* 0x00005410ff4e7816 */ /* 0x000fc4000000001c */
[----:B------:R-:W-:Y:S02]  /*0560*/  IMNMX R37, R37, 0x20, PT ;  /* 0x0000002025257817 */ /* 0x000fe40003800200 */
[----:B------:R-:W-:Y:S02]  /*0570*/  PRMT R81, RZ, 0x7610, R28 ;  /* 0x00007610ff517816 */ /* 0x000fe4000000001c */
[----:B------:R-:W-:Y:S02]  /*0580*/  IADD3 R37, R37, R48, RZ ;  /* 0x0000003025257210 */ /* 0x000fe40007ffe0ff */
[----:B------:R-:W-:Y:S02]  /*0590*/  SHF.L.U32 R28, R19, 0x5, RZ ;  /* 0x00000005131c7819 */ /* 0x000fe400000006ff */
[----:B------:R-:W-:Y:S02]  /*05a0*/  SHF.L.U32 R37, R37, 0x3, RZ ;  /* 0x0000000325257819 */ /* 0x000fe400000006ff */
[----:B------:R-:W-:-:S02]  /*05b0*/  PRMT R80, RZ, 0x5410, R29 ;  /* 0x00005410ff507816 */ /* 0x000fc4000000001d */
[----:B------:R-:W-:Y:S02]  /*05c0*/  PRMT R83, RZ, 0x7610, R29 ;  /* 0x00007610ff537816 */ /* 0x000fe4000000001d */
[----:B------:R-:W0:Y:S01]  /*05d0*/  I2F.U32 R37, R37 ;  /* 0x0000002500257306 */ /* 0x000e220000201000 */
[----:B------:R-:W-:Y:S02]  /*05e0*/  LOP3.LUT R29, R28, 0x3e0, RZ, 0xc0, !PT ;  /* 0x000003e01c1d7812 */ /* 0x000fe400078ec0ff */
[--C-:B------:R-:W-:Y:S02]  /*05f0*/  PRMT R12, RZ, 0x5410, R10.reuse ;  /* 0x00005410ff0c7816 */ /* 0x100fe4000000000a */
[----:B------:R-:W-:Y:S02]  /*0600*/  IADD3 R29, R36, -R29, RZ ;  /* 0x8000001d241d7210 */ /* 0x000fe40007ffe0ff */
[----:B------:R-:W-:Y:S02]  /*0610*/  PRMT R13, RZ, 0x7610, R10 ;  /* 0x00007610ff0d7816 */ /* 0x000fe4000000000a */
[----:B------:R-:W-:-:S02]  /*0620*/  IMNMX R29, RZ, R29, !PT ;  /* 0x0000001dff1d7217 */ /* 0x000fc40007800200 */
[--C-:B------:R-:W-:Y:S02]  /*0630*/  PRMT R16, RZ, 0x5410, R8.reuse ;  /* 0x00005410ff107816 */ /* 0x100fe40000000008 */
[----:B------:R-:W-:Y:S02]  /*0640*/  IMNMX R29, R29, 0x20, PT ;  /* 0x000000201d1d7817 */ /* 0x000fe40003800200 */
[----:B------:R-:W-:Y:S01]  /*0650*/  PRMT R17, RZ, 0x7610, R8 ;  /* 0x00007610ff117816 */ /* 0x000fe20000000008 */
[----:B0-----:R0:W1:Y:S01]  /*0660*/  MUFU.RCP R102, R37 ;  /* 0x0000002500667308 */ /* 0x0010620000001000 */
[----:B------:R-:W-:Y:S02]  /*0670*/  IADD3 R29, R48, R29, RZ ;  /* 0x0000001d301d7210 */ /* 0x000fe40007ffe0ff */
        /* <DEDUP_REMOVED lines=53> */
.L_x_9303:
[----:B------:R-:W-:-:S04]  /*09d0*/  ISETP.NE.U32.AND P0, PT, RZ, c[0x0][0x1c0], PT ;  /* 0x00007000ff007a0c */ /* 0x000fc80003f05070 */
[----:B------:R-:W-:-:S13]  /*09e0*/  ISETP.NE.AND.EX P0, PT, RZ, c[0x0][0x1c4], PT, P0 ;  /* 0x00007100ff007a0c */ /* 0x000fda0003f05300 */
[----:B------:R-:W-:-:S05]  /*09f0*/  @P0 MOV R62, 0x2 ;  /* 0x00000002003e0802 */ /* 0x000fca0000000f00 */
[----:B------:R-:W-:-:S06]  /*0a00*/  @P0 IMAD.WIDE R62, R109, R62, c[0x0][0x1c0] ;  /* 0x000070006d3e0625 */ /* 0x000fcc00078e023e */
[----:B------:R-:W2:Y:S01]  /*0a10*/  @P0 LDG.E.U16 R62, [R62.64] ;  /* 0x000000043e3e0981 */ /* 0x000ea2000c1e1500 */
[----:B------:R-:W-:Y:S01]  /*0a20*/  IMAD R60, R109, c[0x0][0x168], RZ ;  /* 0x00005a006d3c7a24 */ /* 0x000fe200078e02ff */
[----:B------:R-:W-:Y:S01]  /*0a30*/  LOP3.LUT R116, R19, 0xff, RZ, 0xc0, !PT ;  /* 0x000000ff13747812 */ /* 0x000fe200078ec0ff */
[----:B------:R-:W-:Y:S03]  /*0a40*/  BSSY B0, `(.L_x_9284) ;  /* 0x0000030000007945 */ /* 0x000fe60003800000 */
[----:B------:R-:W-:-:S04]  /*0a50*/  SHF.R.S32.HI R61, RZ, 0x1f, R60 ;  /* 0x0000001fff3d7819 */ /* 0x000fc8000001143c */
[----:B------:R-:W-:Y:S02]  /*0a60*/  LEA.HI R61, R61, R60, RZ, 0x3 ;  /* 0x0000003c3d3d7211 */ /* 0x000fe400078f18ff */
[----:B------:R-:W-:Y:S02]  /*0a70*/  MOV R60, 0x3f800000 ;  /* 0x3f800000003c7802 */ /* 0x000fe40000000f00 */
        /* <DEDUP_REMOVED lines=11> */
[----:B------:R2:W3:Y:S04]  /*0b30*/  @P0 LDG.E.128 R20, [R32.64] ;  /* 0x0000000420140981 */ /* 0x0004e8000c1e1d00 */
[----:B------:R2:W4:Y:S01]  /*0b40*/  @P0 LDG.E.128 R24, [R32.64+0x10] ;  /* 0x0000100420180981 */ /* 0x000522000c1e1d00 */
[----:B------:R-:W-:Y:S02]  /*0b50*/  ISETP.NE.U32.AND P0, PT, RZ, c[0x0][0x180], PT ;  /* 0x00006000ff007a0c */ /* 0x000fe40003f05070 */
[----:B------:R-:W-:Y:S02]  /*0b60*/  LEA R62, P5, R115, c[0x0][0x188], 0x5 ;  /* 0x00006200733e7a11 */ /* 0x000fe400078a28ff */
[----:B------:R-:W-:Y:S02]  /*0b70*/  ISETP.NE.AND.EX P0, PT, RZ, c[0x0][0x184], PT, P0 ;  /* 0x00006100ff007a0c */ /* 0x000fe40003f05300 */
[----:B--2---:R-:W-:-:S02]  /*0b80*/  PRMT R33, RZ, 0x5410, R28 ;  /* 0x00005410ff217816 */ /* 0x004fc4000000001c */
[----:B------:R-:W-:Y:S02]  /*0b90*/  PRMT R35, RZ, 0x7610, R28 ;  /* 0x00007610ff237816 */ /* 0x000fe4000000001c */
[--C-:B------:R-:W-:Y:S01]  /*0ba0*/  PRMT R61, RZ, 0x5410, R29.reuse ;  /* 0x00005410ff3d7816 */ /* 0x100fe2000000001d */
[-C--:B------:R-:W-:Y:S01]  /*0bb0*/  FMUL.FTZ R28, R33, R60.reuse ;  /* 0x0000003c211c7220 */ /* 0x080fe20000410000 */
[----:B------:R-:W-:Y:S01]  /*0bc0*/  PRMT R63, RZ, 0x7610, R29 ;  /* 0x00007610ff3f7816 */ /* 0x000fe2000000001d */
[-C--:B------:R-:W-:Y:S01]  /*0bd0*/  FMUL.FTZ R29, R35, R60.reuse ;  /* 0x0000003c231d7220 */ /* 0x080fe20000410000 */
[--C-:B------:R-:W-:Y:S02]  /*0be0*/  PRMT R117, RZ, 0x5410, R30.reuse ;  /* 0x00005410ff757816 */ /* 0x100fe4000000001e */
[----:B------:R-:W-:Y:S01]  /*0bf0*/  PRMT R119, RZ, 0x7610, R30 ;  /* 0x00007610ff777816 */ /* 0x000fe2000000001e */
[-C--:B------:R-:W-:Y:S01]  /*0c00*/  FMUL.FTZ R30, R61, R60.reuse ;  /* 0x0000003c3d1e7220 */ /* 0x080fe20000410000 */
[--C-:B------:R-:W-:Y:S01]  /*0c10*/  PRMT R121, RZ, 0x5410, R31.reuse ;  /* 0x00005410ff797816 */ /* 0x100fe2000000001f */
[-C--:B------:R-:W-:Y:S01]  /*0c20*/  FMUL.FTZ R32, R117, R60.reuse ;  /* 0x0000003c75207220 */ /* 0x080fe20000410000 */
[----:B------:R-:W-:Y:S01]  /*0c30*/  PRMT R123, RZ, 0x7610, R31 ;  /* 0x00007610ff7b7816 */ /* 0x000fe2000000001f */
[-C--:B------:R-:W-:Y:S01]  /*0c40*/  FMUL.FTZ R31, R63, R60.reuse ;  /* 0x0000003c3f1f7220 */ /* 0x080fe20000410000 */
[----:B------:R-:W-:Y:S01]  /*0c50*/  LEA.HI.X R63, R115, c[0x0][0x18c], RZ, 0x5, P5 ;  /* 0x00006300733f7a11 */ /* 0x000fe200028f2cff */
[-C--:B------:R-:W-:Y:S01]  /*0c60*/  FMUL.FTZ R33, R119, R60.reuse ;  /* 0x0000003c77217220 */ /* 0x080fe20000410000 */
[----:B------:R-:W-:Y:S01]  /*0c70*/  IADD3 R61, R115, 0x100, RZ ;  /* 0x00000100733d7810 */ /* 0x000fe20007ffe0ff */
[----:B------:R-:W-:-:S02]  /*0c80*/  FMUL.FTZ R34, R121, R60 ;  /* 0x0000003c79227220 */ /* 0x000fc40000410000 */
[----:B------:R-:W-:Y:S02]  /*0c90*/  FMUL.FTZ R35, R123, R60 ;  /* 0x0000003c7b237220 */ /* 0x000fe40000410000 */
[----:B---3--:R-:W-:Y:S02]  /*0ca0*/  @P0 FADD.FTZ R28, R20, R28 ;  /* 0x0000001c141c0221 */ /* 0x008fe40000010000 */
[----:B------:R-:W-:Y:S02]  /*0cb0*/  @P0 FADD.FTZ R29, R21, R29 ;  /* 0x0000001d151d0221 */ /* 0x000fe40000010000 */
[----:B------:R-:W-:Y:S02]  /*0cc0*/  @P0 FADD.FTZ R30, R22, R30 ;  /* 0x0000001e161e0221 */ /* 0x000fe40000010000 */
[----:B------:R-:W-:Y:S02]  /*0cd0*/  @P0 FADD.FTZ R31, R23, R31 ;  /* 0x0000001f171f0221 */ /* 0x000fe40000010000 */
[----:B----4-:R-:W-:-:S02]  /*0ce0*/  @P0 FADD.FTZ R32, R24, R32 ;  /* 0x0000002018200221 */ /* 0x010fc40000010000 */
[----:B------:R-:W-:Y:S01]  /*0cf0*/  @P0 FADD.FTZ R33, R25, R33 ;  /* 0x0000002119210221 */ /* 0x000fe20000010000 */
[----:B------:R0:W-:Y:S01]  /*0d00*/  STG.E.128 [R62.64], R28 ;  /* 0x0000001c3e007986 */ /* 0x0001e2000c101d04 */
[----:B------:R-:W-:Y:S02]  /*0d10*/  @P0 FADD.FTZ R34, R26, R34 ;  /* 0x000000221a220221 */ /* 0x000fe40000010000 */
[----:B------:R-:W-:-:S05]  /*0d20*/  @P0 FADD.FTZ R35, R27, R35 ;  /* 0x000000231b230221 */ /* 0x000fca0000010000 */
[----:B------:R0:W-:Y:S02]  /*0d30*/  STG.E.128 [R62.64+0x10], R32 ;  /* 0x000010203e007986 */ /* 0x0001e4000c101d04 */
.L_x_9285:
[----:B------:R-:W-:Y:S05]  /*0d40*/  BSYNC B0 ;  /* 0x0000000000007941 */ /* 0x000fea0003800000 */
.L_x_9284:
[----:B------:R-:W-:Y:S01]  /*0d50*/  BSSY B0, `(.L_x_9286) ;  /* 0x000002a000007945 */ /* 0x000fe20003800000 */
[----:B------:R-:W-:Y:S05]  /*0d60*/  @!P2 BRA `(.L_x_9287) ;  /* 0x000002800000a947 */ /* 0x000fea0003800000 */
[----:B------:R-:W-:Y:S02]  /*0d70*/  ISETP.NE.U32.AND P0, PT, RZ, c[0x0][0x180], PT ;  /* 0x00006000ff007a0c */ /* 0x000fe40003f05070 */
[----:B------:R-:W-:Y:S02]  /*0d80*/  MOV R36, 0x10 ;  /* 0x0000001000247802 */ /* 0x000fe40000000f00 */
[----:B------:R-:W-:-:S03]  /*0d90*/  ISETP.NE.AND.EX P0, PT, RZ, c[0x0][0x184], PT, P0 ;  /* 0x00006100ff007a0c */ /* 0x000fc60003f05300 */
[----:B------:R-:W-:-:S06]  /*0da0*/  IMAD.WIDE.U32 R36, R61, R36, c[0x0][0x170] ;  /* 0x00005c003d247625 */ /* 0x000fcc00078e0024 */
[----:B------:R-:W2:Y:S04]  /*0db0*/  LDG.E.128 R36, [R36.64] ;  /* 0x0000000424247981 */ /* 0x000ea8000c1e1d00 */
[----:B------:R-:W-:-:S04]  /*0dc0*/  @P0 LEA R40, P5, R61, c[0x0][0x180], 0x5 ;  /* 0x000060003d280a11 */ /* 0x000fc800078a28ff */
[----:B------:R-:W-:-:S05]  /*0dd0*/  @P0 LEA.HI.X R41, R61, c[0x0][0x184], RZ, 0x5, P5 ;  /* 0x000061003d290a11 */ /* 0x000fca00028f2cff */
[----:B------:R2:W3:Y:S04]  /*0de0*/  @P0 LDG.E.128 R20, [R40.64] ;  /* 0x0000000428140981 */ /* 0x0004e8000c1e1d00 */
[----:B------:R2:W4:Y:S01]  /*0df0*/  @P0 LDG.E.128 R24, [R40.64+0x10] ;  /* 0x0000100428180981 */ /* 0x000522000c1e1d00 */
[----:B------:R-:W-:Y:S02]  /*0e00*/  ISETP.NE.U32.AND P0, PT, RZ, c[0x0][0x180], PT ;  /* 0x00006000ff007a0c */ /* 0x000fe40003f05070 */
[----:B0-----:R-:W-:Y:S02]  /*0e10*/  LEA R62, P5, R61, c[0x0][0x188], 0x5 ;  /* 0x000062003d3e7a11 */ /* 0x001fe400078a28ff */
        /* <DEDUP_REMOVED lines=29> */
.L_x_9287:
[----:B------:R-:W-:Y:S05]  /*0ff0*/  BSYNC B0 ;  /* 0x0000000000007941 */ /* 0x000fea0003800000 */
.L_x_9286:
[----:B------:R-:W-:Y:S01]  /*1000*/  BSSY B0, `(.L_x_9288) ;  /* 0x000002a000007945 */ /* 0x000fe20003800000 */
        /* <DEDUP_REMOVED lines=41> */
.L_x_9289:
[----:B------:R-:W-:Y:S05]  /*12a0*/  BSYNC B0 ;  /* 0x0000000000007941 */ /* 0x000fea0003800000 */
.L_x_9288:
        /* <DEDUP_REMOVED lines=28> */
[----:B------:R-:W-:-:S02]  /*1470*/  FMUL.FTZ R57, R121, R60 ;  /* 0x0000003c79397220 */ /* 0x000fc40000410000 */
[-C--:B------:R-:W-:Y:S02]  /*1480*/  FMUL.FTZ R58, R123, R60.reuse ;  /* 0x0000003c7b3a7220 */ /* 0x080fe40000410000 */
[----:B------:R-:W-:Y:S02]  /*1490*/  FMUL.FTZ R59, R125, R60 ;  /* 0x0000003c7d3b7220 */ /* 0x000fe40000410000 */
[----:B---3--:R-:W-:Y:S02]  /*14a0*/  @P0 FADD.FTZ R52, R20, R52 ;  /* 0x0000003414340221 */ /* 0x008fe40000010000 */
[----:B------:R-:W-:Y:S02]  /*14b0*/  @P0 FADD.FTZ R53, R21, R53 ;  /* 0x0000003515350221 */ /* 0x000fe40000010000 */
[----:B------:R-:W-:Y:S02]  /*14c0*/  @P0 FADD.FTZ R54, R22, R54 ;  /* 0x0000003616360221 */ /* 0x000fe40000010000 */
[----:B------:R-:W-:-:S02]  /*14d0*/  @P0 FADD.FTZ R55, R23, R55 ;  /* 0x0000003717370221 */ /* 0x000fc40000010000 */
[----:B----4-:R-:W-:Y:S02]  /*14e0*/  @P0 FADD.FTZ R56, R24, R56 ;  /* 0x0000003818380221 */ /* 0x010fe40000010000 */
[----:B------:R-:W-:Y:S01]  /*14f0*/  @P0 FADD.FTZ R57, R25, R57 ;  /* 0x0000003919390221 */ /* 0x000fe20000010000 */
[----:B------:R0:W-:Y:S01]  /*1500*/  STG.E.128 [R62.64], R52 ;  /* 0x000000343e007986 */ /* 0x0001e2000c101d04 */
[----:B------:R-:W-:Y:S02]  /*1510*/  @P0 FADD.FTZ R58, R26, R58 ;  /* 0x0000003a1a3a0221 */ /* 0x000fe40000010000 */
[----:B------:R-:W-:-:S05]  /*1520*/  @P0 FADD.FTZ R59, R27, R59 ;  /* 0x0000003b1b3b0221 */ /* 0x000fca0000010000 */
[----:B------:R0:W-:Y:S02]  /*1530*/  STG.E.128 [R62.64+0x10], R56 ;  /* 0x000010383e007986 */ /* 0x0001e4000c101d04 */
.L_x_9291:
[----:B------:R-:W-:Y:S05]  /*1540*/  BSYNC B0 ;  /* 0x0000000000007941 */ /* 0x000fea0003800000 */
.L_x_9290:
[----:B------:R-:W-:Y:S01]  /*1550*/  FADD.FTZ R60, RZ, R28 ;  /* 0x0000001cff3c7221 */ /* 0x000fe20000010000 */
        /* <DEDUP_REMOVED lines=16> */
[----:B0-----:R-:W-:-:S04]  /*1660*/  FADD.FTZ R63, R37, R60 ;  /* 0x0000003c253f7221 */ /* 0x001fc80000010000 */
        /* <DEDUP_REMOVED lines=24> */
.L_x_9304:
        /* <DEDUP_REMOVED lines=85> */
.L_x_9305:
        /* <DEDUP_REMOVED lines=51> */
[----:B------:R-:W-:-:S03]  /*2070*/  FFMA.FTZ R63, R63, R117, R116 ;  /* 0x000000753f3f7223 */ /* 0x000fc60000010074 */
[----:B------:R-:W0:Y:S01]  /*2080*/  SHFL.DOWN PT, R122, R61, 0x1, 0x1f ;  /* 0x08201f003d7a7f89 */ /* 0x000e2200000e0000 */
[----:B-1----:R-:W-:Y:S02]  /*2090*/  IADD3 R117, R119, R60, RZ ;  /* 0x0000003c77757210 */ /* 0x002fe40007ffe0ff */
[----:B------:R-:W1:Y:S01]  /*20a0*/  I2F R60, R60 ;  /* 0x0000003c003c7306 */ /* 0x000e620000201400 */
[----:B------:R-:W2:Y:S07]  /*20b0*/  SHFL.DOWN PT, R120, R63, 0x1, 0x1f ;  /* 0x08201f003f787f89 */ /* 0x000eae00000e0000 */
[----:B------:R-:W3:Y:S01]  /*20c0*/  I2F R116, R117 ;  /* 0x0000007500747306 */ /* 0x000ee20000201400 */
[----:B0-----:R-:W-:-:S02]  /*20d0*/  FADD.FTZ R119, R61, -R122 ;  /* 0x8000007a3d777221 */ /* 0x001fc40000010000 */
[----:B-1----:R-:W-:-:S05]  /*20e0*/  FMUL.FTZ R122, R122, R60 ;  /* 0x0000003c7a7a7220 */ /* 0x002fca0000410000 */
[----:B---3--:R-:W0:Y:S01]  /*20f0*/  MUFU.RCP R116, R116 ;  /* 0x0000007400747308 */ /* 0x008e220000001000 */
[----:B------:R-:W-:Y:S02]  /*2100*/  FMUL.FTZ R119, R119, R119 ;  /* 0x0000007777777220 */ /* 0x000fe40000410000 */
[C---:B------:R-:W-:Y:S02]  /*2110*/  FFMA.FTZ R121, R118.reuse, R61, R122 ;  /* 0x0000003d76797223 */ /* 0x040fe4000001007a */
[----:B------:R-:W-:Y:S02]  /*2120*/  FMUL.FTZ R119, R118, R119 ;  /* 0x0000007776777220 */ /* 0x000fe40000410000 */
[----:B--2---:R-:W-:Y:S02]  /*2130*/  FADD.FTZ R61, R63, R120 ;  /* 0x000000783f3d7221 */ /* 0x004fe40000010000 */
        /* <DEDUP_REMOVED lines=11> */
[----:B------:R-:W-:Y:S01]  /*21f0*/  FADD.FTZ R117, R60, R63 ;  /* 0x0000003f3c757221 */ /* 0x000fe20000010000 */
[----:B------:R-:W-:Y:S01]  /*2200*/  @!P0 MOV R60, 0x4 ;  /* 0x00000004003c8802 */ /* 0x000fe20000000f00 */
[----:B------:R-:W-:-:S04]  /*2210*/  @!P0 IMAD.WIDE R62, R109, R62, c[0x0][0x1a0] ;  /* 0x000068006d3e8625 */ /* 0x000fc800078e023e */
[----:B------:R-:W0:Y:S01]  /*2220*/  MUFU.RSQ R117, R117 ;  /* 0x0000007500757308 */ /* 0x000e220000001400 */
[----:B------:R-:W-:Y:S01]  /*2230*/  @!P0 IMAD.WIDE R60, R109, R60, c[0x0][0x1a8] ;  /* 0x00006a006d3c8625 */ /* 0x000fe200078e023c */
[----:B------:R1:W-:Y:S04]  /*2240*/  @!P0 STG.E [R62.64], R119 ;  /* 0x000000773e008986 */ /* 0x0003e8000c101904 */
[----:B0-----:R1:W-:Y:S01]  /*2250*/  @!P0 STG.E [R60.64], R117 ;  /* 0x000000753c008986 */ /* 0x0013e2000c101904 */
[----:B------:R-:W-:Y:S05]  /*2260*/  @!P1 BRA `(.L_x_9295) ;  /* 0x0000020000009947 */ /* 0x000fea0003800000 */
[--C-:B-1----:R-:W-:Y:S02]  /*2270*/  FADD.FTZ R60, R28, -R116.reuse ;  /* 0x800000741c3c7221 */ /* 0x102fe40000010000 */
[----:B------:R-:W-:Y:S02]  /*2280*/  FADD.FTZ R62, R29, -R116 ;  /* 0x800000741d3e7221 */ /* 0x000fe40000010000 */
[----:B------:R-:W-:-:S02]  /*2290*/  FMUL.FTZ R60, R117, R60 ;  /* 0x0000003c753c7220 */ /* 0x000fc40000410000 */
[----:B------:R-:W-:Y:S02]  /*22a0*/  FMUL.FTZ R62, R117, R62 ;  /* 0x0000003e753e7220 */ /* 0x000fe40000410000 */
[----:B------:R-:W-:Y:S02]  /*22b0*/  FFMA.FTZ R60, R16, R60, R9 ;  /* 0x0000003c103c7223 */ /* 0x000fe40000010009 */
[----:B------:R-:W-:Y:S02]  /*22c0*/  FFMA.FTZ R61, R17, R62, R8 ;  /* 0x0000003e113d7223 */ /* 0x000fe40000010008 */
[--C-:B------:R-:W-:Y:S02]  /*22d0*/  FADD.FTZ R62, R30, -R116.reuse ;  /* 0x800000741e3e7221 */ /* 0x100fe40000010000 */
[--C-:B------:R-:W-:Y:S01]  /*22e0*/  FADD.FTZ R118, R31, -R116.reuse ;  /* 0x800000741f767221 */ /* 0x100fe20000010000 */
[----:B------:R-:W-:Y:S01]  /*22f0*/  F2FP.BF16.PACK_AB R60, R61, R60 ;  /* 0x0000003c3d3c723e */ /* 0x000fe200000010ff */
[----:B------:R-:W-:-:S02]  /*2300*/  FADD.FTZ R61, R35, -R116 ;  /* 0x80000074233d7221 */ /* 0x000fc40000010000 */
[--C-:B------:R-:W-:Y:S02]  /*2310*/  FADD.FTZ R120, R32, -R116.reuse ;  /* 0x8000007420787221 */ /* 0x100fe40000010000 */
[C---:B------:R-:W-:Y:S02]  /*2320*/  FMUL.FTZ R62, R117.reuse, R62 ;  /* 0x0000003e753e7220 */ /* 0x040fe40000410000 */
[----:B------:R-:W-:Y:S02]  /*2330*/  FMUL.FTZ R118, R117, R118 ;  /* 0x0000007675767220 */ /* 0x000fe40000410000 */
[--C-:B------:R-:W-:Y:S02]  /*2340*/  FADD.FTZ R122, R33, -R116.reuse ;  /* 0x80000074217a7221 */ /* 0x100fe40000010000 */
[----:B------:R-:W-:Y:S02]  /*2350*/  FADD.FTZ R124, R34, -R116 ;  /* 0x80000074227c7221 */ /* 0x000fe40000010000 */
[----:B------:R-:W-:-:S02]  /*2360*/  FMUL.FTZ R119, R117, R61 ;  /* 0x0000003d75777220 */ /* 0x000fc40000410000 */
[C---:B------:R-:W-:Y:S02]  /*2370*/  FMUL.FTZ R120, R117.reuse, R120 ;  /* 0x0000007875787220 */ /* 0x040fe40000410000 */
[----:B------:R-:W-:Y:S02]  /*2380*/  FMUL.FTZ R122, R117, R122 ;  /* 0x0000007a757a7220 */ /* 0x000fe40000410000 */
[----:B------:R-:W-:Y:S02]  /*2390*/  FFMA.FTZ R61, R14, R62, R7 ;  /* 0x0000003e0e3d7223 */ /* 0x000fe40000010007 */
[----:B------:R-:W-:Y:S02]  /*23a0*/  FFMA.FTZ R118, R15, R118, R6 ;  /* 0x000000760f767223 */ /* 0x000fe40000010006 */
[----:B------:R-:W-:Y:S02]  /*23b0*/  FMUL.FTZ R124, R117, R124 ;  /* 0x0000007c757c7220 */ /* 0x000fe40000410000 */
[----:B------:R-:W-:Y:S01]  /*23c0*/  FFMA.FTZ R62, R12, R120, R5 ;  /* 0x000000780c3e7223 */ /* 0x000fe20000010005 */
[----:B------:R-:W-:Y:S01]  /*23d0*/  F2FP.BF16.PACK_AB R61, R118, R61 ;  /* 0x0000003d763d723e */ /* 0x000fe200000010ff */
[----:B------:R-:W-:Y:S01]  /*23e0*/  FFMA.FTZ R63, R13, R122, R4 ;  /* 0x0000007a0d3f7223 */ /* 0x000fe20000010004 */
[----:B------:R-:W-:Y:S01]  /*23f0*/  MOV R118, 0x10 ;  /* 0x0000001000767802 */ /* 0x000fe20000000f00 */
[----:B------:R-:W-:-:S02]  /*2400*/  FFMA.FTZ R124, R10, R124, R3 ;  /* 0x0000007c0a7c7223 */ /* 0x000fc40000010003 */
[----:B------:R-:W-:Y:S01]  /*2410*/  FFMA.FTZ R119, R11, R119, R2 ;  /* 0x000000770b777223 */ /* 0x000fe20000010002 */
[----:B------:R-:W-:-:S04]  /*2420*/  F2FP.BF16.PACK_AB R62, R63, R62 ;  /* 0x0000003e3f3e723e */ /* 0x000fc800000010ff */
[----:B------:R-:W-:Y:S01]  /*2430*/  F2FP.BF16.PACK_AB R63, R119, R124 ;  /* 0x0000007c773f723e */ /* 0x000fe200000010ff */
[C---:B------:R-:W-:Y:S01]  /*2440*/  IMAD.WIDE.U32 R118, R115.reuse, R118, c[0x0][0x208] ;  /* 0x0000820073767625 */ /* 0x040fe200078e0076 */
[----:B------:R-:W-:-:S04]  /*2450*/  IADD3 R115, R115, 0x100, RZ ;  /* 0x0000010073737810 */ /* 0x000fc80007ffe0ff */
[----:B------:R0:W-:Y:S03]  /*2460*/  STG.E.128 [R118.64], R60 ;  /* 0x0000003c76007986 */ /* 0x0001e6000c101d04 */
.L_x_9295:
[----:B------:R-:W-:Y:S05]  /*2470*/  BSYNC B0 ;  /* 0x0000000000007941 */ /* 0x000fea0003800000 */
.L_x_9294:
        /* <DEDUP_REMOVED lines=13> */
[C---:B------:R-:W-:Y:S02]  /*2550*/  FMUL.FTZ R118, R117.reuse, R118 ;  /* 0x0000007675767220 */ /* 0x040fe40000410000 */
[----:B------:R-:W-:-:S02]  /*2560*/  FMUL.FTZ R119, R117, R61 ;  /* 0x0000003d75777220 */ /* 0x000fc40000410000 */
[----:B------:R-:W-:Y:S02]  /*2570*/  FFMA.FTZ R61, R64, R62, R73 ;  /* 0x0000003e403d7223 */ /* 0x000fe40000010049 */
[----:B------:R-:W-:Y:S02]  /*2580*/  FFMA.FTZ R118, R67, R118, R74 ;  /* 0x0000007643767223 */ /* 0x000fe4000001004a */
[--C-:B------:R-:W-:Y:S02]  /*2590*/  FADD.FTZ R120, R40, -R116.reuse ;  /* 0x8000007428787221 */ /* 0x100fe40000010000 */
[--C-:B------:R-:W-:Y:S01]  /*25a0*/  FADD.FTZ R122, R41, -R116.reuse ;  /* 0x80000074297a7221 */ /* 0x100fe20000010000 */
[----:B------:R-:W-:Y:S01]  /*25b0*/  F2FP.BF16.PACK_AB R61, R118, R61 ;  /* 0x0000003d763d723e */ /* 0x000fe200000010ff */
[----:B------:R-:W-:Y:S01]  /*25c0*/  FADD.FTZ R124, R42, -R116 ;  /* 0x800000742a7c7221 */ /* 0x000fe20000010000 */
[----:B------:R-:W-:Y:S01]  /*25d0*/  HFMA2.MMA R118, -RZ, RZ, 0, 9.5367431640625e-07 ;  /* 0x00000010ff767435 */ /* 0x000fe200000001ff */
        /* <DEDUP_REMOVED lines=12> */
.L_x_9297:
[----:B------:R-:W-:Y:S05]  /*26a0*/  BSYNC B0 ;  /* 0x0000000000007941 */ /* 0x000fea0003800000 */
.L_x_9296:
        /* <DEDUP_REMOVED lines=12> */
[----:B------:R-:W-:Y:S02]  /*2770*/  FADD.FTZ R120, R48, -R116 ;  /* 0x8000007430787221 */ /* 0x000fe40000010000 */
[C---:B------:R-:W-:Y:S02]  /*2780*/  FMUL.FTZ R62, R117.reuse, R62 ;  /* 0x0000003e753e7220 */ /* 0x040fe40000410000 */
[----:B------:R-:W-:-:S02]  /*2790*/  FMUL.FTZ R118, R117, R118 ;  /* 0x0000007675767220 */ /* 0x000fc40000410000 */
[--C-:B------:R-:W-:Y:S02]  /*27a0*/  FADD.FTZ R122, R49, -R116.reuse ;  /* 0x80000074317a7221 */ /* 0x100fe40000010000 */
[----:B------:R-:W-:Y:S02]  /*27b0*/  FADD.FTZ R124, R50, -R116 ;  /* 0x80000074327c7221 */ /* 0x000fe40000010000 */
[C---:B------:R-:W-:Y:S02]  /*27c0*/  FMUL.FTZ R119, R117.reuse, R61 ;  /* 0x0000003d75777220 */ /* 0x040fe40000410000 */
[C---:B------:R-:W-:Y:S02]  /*27d0*/  FMUL.FTZ R120, R117.reuse, R120 ;  /* 0x0000007875787220 */ /* 0x040fe40000410000 */
[----:B------:R-:W-:Y:S02]  /*27e0*/  FMUL.FTZ R122, R117, R122 ;  /* 0x0000007a757a7220 */ /* 0x000fe40000410000 */
[----:B------:R-:W-:-:S02]  /*27f0*/  FFMA.FTZ R61, R80, R62, R89 ;  /* 0x0000003e503d7223 */ /* 0x000fc40000010059 */
[----:B------:R-:W-:Y:S02]  /*2800*/  FFMA.FTZ R118, R83, R118, R90 ;  /* 0x0000007653767223 */ /* 0x000fe4000001005a */
[----:B------:R-:W-:Y:S02]  /*2810*/  FMUL.FTZ R124, R117, R124 ;  /* 0x0000007c757c7220 */ /* 0x000fe40000410000 */
[----:B------:R-:W-:Y:S01]  /*2820*/  FFMA.FTZ R62, R82, R120, R91 ;  /* 0x00000078523e7223 */ /* 0x000fe2000001005b */
[----:B------:R-:W-:Y:S01]  /*2830*/  F2FP.BF16.PACK_AB R61, R118, R61 ;  /* 0x0000003d763d723e */ /* 0x000fe200000010ff */
[----:B------:R-:W-:Y:S01]  /*2840*/  FFMA.FTZ R63, R85, R122, R92 ;  /* 0x0000007a553f7223 */ /* 0x000fe2000001005c */
[----:B------:R-:W-:Y:S01]  /*2850*/  MOV R118, 0x10 ;  /* 0x0000001000767802 */ /* 0x000fe20000000f00 */
[----:B------:R-:W-:Y:S02]  /*2860*/  FFMA.FTZ R124, R84, R124, R93 ;  /* 0x0000007c547c7223 */ /* 0x000fe4000001005d */
[----:B------:R-:W-:Y:S01]  /*2870*/  FFMA.FTZ R119, R86, R119, R95 ;  /* 0x0000007756777223 */ /* 0x000fe2000001005f */
[----:B------:R-:W-:-:S04]  /*2880*/  F2FP.BF16.PACK_AB R62, R63, R62 ;  /* 0x0000003e3f3e723e */ /* 0x000fc800000010ff */
[----:B------:R-:W-:Y:S01]  /*2890*/  F2FP.BF16.PACK_AB R63, R119, R124 ;  /* 0x0000007c773f723e */ /* 0x000fe200000010ff */
[C---:B------:R-:W-:Y:S01]  /*28a0*/  IMAD.WIDE.U32 R118, R115.reuse, R118, c[0x0][0x208] ;  /* 0x0000820073767625 */ /* 0x040fe200078e0076 */
[----:B------:R-:W-:-:S04]  /*28b0*/  IADD3 R115, R115, 0x100, RZ ;  /* 0x0000010073737810 */ /* 0x000fc80007ffe0ff */
[----:B------:R0:W-:Y:S03]  /*28c0*/  STG.E.128 [R118.64], R60 ;  /* 0x0000003c76007986 */ /* 0x0001e6000c101d04 */
.L_x_9299:
[----:B------:R-:W-:Y:S05]  /*28d0*/  BSYNC B0 ;  /* 0x0000000000007941 */ /* 0x000fea0003800000 */
.L_x_9298:
[----:B------:R-:W-:Y:S01]  /*28e0*/  BSSY B0, `(.L_x_9300) ;  /* 0x0000021000007945 */ /* 0x000fe20003800000 */
        /* <DEDUP_REMOVED lines=24> */
[----:B------:R-:W-:Y:S01]  /*2a70*/  HFMA2.MMA R116, -RZ, RZ, 0, 9.5367431640625e-07 ;  /* 0x00000010ff747435 */ /* 0x000fe200000001ff */
[----:B------:R-:W-:Y:S01]  /*2a80*/  FFMA.FTZ R62, R98, R62, R111 ;  /* 0x0000003e623e7223 */ /* 0x000fe2000001006f */
[----:B------:R-:W-:Y:S01]  /*2a90*/  F2FP.BF16.PACK_AB R63, R122, R63 ;  /* 0x0000003f7a3f723e */ /* 0x000fe200000010ff */
[----:B------:R-:W-:-:S03]  /*2aa0*/  FFMA.FTZ R118, R99, R118, R110 ;  /* 0x0000007663767223 */ /* 0x000fc6000001006e */
[----:B------:R-:W-:Y:S02]  /*2ab0*/  F2FP.BF16.PACK_AB R62, R119, R62 ;  /* 0x0000003e773e723e */ /* 0x000fe400000010ff */
[----:B------:R-:W-:Y:S02]  /*2ac0*/  F2FP.BF16.PACK_AB R61, R118, R61 ;  /* 0x0000003d763d723e */ /* 0x000fe400000010ff */
[----:B------:R-:W-:-:S05]  /*2ad0*/  IMAD.WIDE.U32 R116, R115, R116, c[0x0][0x208] ;  /* 0x0000820073747625 */ /* 0x000fca00078e0074 */
[----:B------:R0:W-:Y:S02]  /*2ae0*/  STG.E.128 [R116.64], R60 ;  /* 0x0000003c74007986 */ /* 0x0001e4000c101d04 */
.L_x_9301:
[----:B------:R-:W-:Y:S05]  /*2af0*/  BSYNC B0 ;  /* 0x0000000000007941 */ /* 0x000fea0003800000 */
.L_x_9300:
[----:B------:R-:W-:Y:S02]  /*2b00*/  IADD3 R109, R109, c[0x0][0x160], RZ ;  /* 0x000058006d6d7a10 */ /* 0x000fe40007ffe0ff */
[----:B------:R-:W-:Y:S02]  /*2b10*/  LOP3.LUT P5, RZ, R106, 0xff, RZ, 0xc0, !PT ;  /* 0x000000ff6aff7812 */ /* 0x000fe400078ac0ff */
[----:B------:R-:W-:Y:S02]  /*2b20*/  ISETP.GE.AND P0, PT, R109, c[0x0][0x164], PT ;  /* 0x000059006d007a0c */ /* 0x000fe40003f06270 */
[----:B------:R-:W-:-:S11]  /*2b30*/  SEL R106, RZ, 0x1, P5 ;  /* 0x00000001ff6a7807 */ /* 0x000fd60002800000 */
[----:B01----:R-:W-:Y:S01]  /*2b40*/  @P0 CALL.REL.NOINC `(.L_x_9302) ;  /* 0x0000001000000944 */ /* 0x003fe20003c00000 */
[----:B------:R-:W-:Y:S05]  /*2b50*/  BRA `(.L_x_9303) ;  /* 0xffffde7000007947 */ /* 0x000fea000383ffff */
.L_x_9302:
[----:B------:R-:W-:Y:S05]  /*2b60*/  EXIT ;  /* 0x000000000000794d */ /* 0x000fea0003800000 */
.L_x_9292:
[----:B------:R-:W-:Y:S01]  /*2b70*/  HFMA2.MMA R119, -RZ, RZ, 0, 1.847743988037109375e-06 ;  /* 0x0000001fff777435 */ /* 0x000fe200000001ff */
[----:B------:R-:W-:Y:S02]  /*2b80*/  MOV R118, 0x1 ;  /* 0x0000000100767802 */ /* 0x000fe40000000f00 */
[----:B------:R-:W-:Y:S02]  /*2b90*/  MOV R116, 0xffffffff ;  /* 0xffffffff00747802 */ /* 0x000fe40000000f00 */
[----:B------:R-:W-:Y:S02]  /*2ba0*/  MOV R62, 0x2bc0 ;  /* 0x00002bc0003e7802 */ /* 0x000fe40000000f00 */
[----:B------:R-:W-:Y:S05]  /*2bb0*/  CALL.REL.NOINC `($__internal_48_$__cuda_sm70_shflsync_bfly_p) ;  /* 0x000007b000007944 */ /* 0x000fea0003c00000 */
[----:B01----:R-:W-:Y:S05]  /*2bc0*/  BRA `(.L_x_9304) ;  /* 0xffffec2000007947 */ /* 0x003fea000383ffff */
.L_x_9293:
[----:B------:R-:W-:Y:S01]  /*2bd0*/  HFMA2.MMA R118, -RZ, RZ, 0, 1.1920928955078125e-07 ;  /* 0x00000002ff767435 */ /* 0x000fe200000001ff */
[----:B------:R-:W-:Y:S02]  /*2be0*/  MOV R119, 0x1f ;  /* 0x0000001f00777802 */ /* 0x000fe40000000f00 */
[----:B------:R-:W-:Y:S02]  /*2bf0*/  MOV R116, 0xffffffff ;  /* 0xffffffff00747802 */ /* 0x000fe40000000f00 */
[----:B------:R-:W-:-:S02]  /*2c00*/  MOV R62, 0x2c20 ;  /* 0x00002c20003e7802 */ /* 0x000fc40000000f00 */
[----:B------:R-:W-:Y:S05]  /*2c10*/  CALL.REL.NOINC `($__internal_48_$__cuda_sm70_shflsync_bfly_p) ;  /* 0x0000075000007944 */ /* 0x000fea0003c00000 */
[----:B0-----:R-:W-:Y:S01]  /*2c20*/  HFMA2.MMA R118, -RZ, RZ, 0, 2.384185791015625e-07 ;  /* 0x00000004ff767435 */ /* 0x001fe200000001ff */
[----:B-1----:R-:W-:Y:S01]  /*2c30*/  FADD.FTZ R61, R61, R116 ;  /* 0x000000743d3d7221 */ /* 0x002fe20000010000 */
[----:B------:R-:W-:-:S02]  /*2c40*/  MOV R119, 0x1f ;  /* 0x0000001f00777802 */ /* 0x000fc40000000f00 */
[----:B------:R-:W-:Y:S02]  /*2c50*/  MOV R116, 0xffffffff ;  /* 0xffffffff00747802 */ /* 0x000fe40000000f00 */
[----:B------:R-:W-:Y:S02]  /*2c60*/  MOV R62, 0x2c80 ;  /* 0x00002c80003e7802 */ /* 0x000fe40000000f00 */
[----:B------:R-:W-:Y:S05]  /*2c70*/  CALL.REL.NOINC `($__internal_48_$__cuda_sm70_shflsync_bfly_p) ;  /* 0x000006f000007944 */ /* 0x000fea0003c00000 */
[----:B0-----:R-:W-:Y:S01]  /*2c80*/  HFMA2.MMA R118, -RZ, RZ, 0, 4.76837158203125e-07 ;  /* 0x00000008ff767435 */ /* 0x001fe200000001ff */
[----:B-1----:R-:W-:Y:S01]  /*2c90*/  FADD.FTZ R61, R61, R116 ;  /* 0x000000743d3d7221 */ /* 0x002fe20000010000 */
[----:B------:R-:W-:Y:S02]  /*2ca0*/  MOV R119, 0x1f ;  /* 0x0000001f00777802 */ /* 0x000fe40000000f00 */
[----:B------:R-:W-:Y:S02]  /*2cb0*/  MOV R116, 0xffffffff ;  /* 0xffffffff00747802 */ /* 0x000fe40000000f00 */
[----:B------:R-:W-:Y:S02]  /*2cc0*/  MOV R62, 0x2ce0 ;  /* 0x00002ce0003e7802 */ /* 0x000fe40000000f00 */
[----:B------:R-:W-:Y:S05]  /*2cd0*/  CALL.REL.NOINC `($__internal_48_$__cuda_sm70_shflsync_bfly_p) ;  /* 0x0000069000007944 */ /* 0x000fea0003c00000 */
[----:B0-----:R-:W-:Y:S01]  /*2ce0*/  HFMA2.MMA R118, -RZ, RZ, 0, 9.5367431640625e-07 ;  /* 0x00000010ff767435 */ /* 0x001fe200000001ff */
[----:B-1----:R-:W-:Y:S01]  /*2cf0*/  FADD.FTZ R61, R61, R116 ;  /* 0x000000743d3d7221 */ /* 0x002fe20000010000 */
[----:B------:R-:W-:-:S02]  /*2d00*/  MOV R119, 0x1f ;  /* 0x0000001f00777802 */ /* 0x000fc40000000f00 */
[----:B------:R-:W-:Y:S02]  /*2d10*/  MOV R116, 0xffffffff ;  /* 0xffffffff00747802 */ /* 0x000fe40000000f00 */
[----:B------:R-:W-:Y:S02]  /*2d20*/  MOV R62, 0x2d40 ;  /* 0x00002d40003e7802 */ /* 0x000fe40000000f00 */
[----:B------:R-:W-:Y:S05]  /*2d30*/  CALL.REL.NOINC `($__internal_48_$__cuda_sm70_shflsync_bfly_p) ;  /* 0x0000063000007944 */ /* 0x000fea0003c00000 */
        /* <DEDUP_REMOVED lines=71> */
[----:B------:R-:W-:Y:S05]  /*31b0*/  CALL.REL.NOINC `($__internal_48_$__cuda_sm70_shflsync_bfly_p) ;  /* 0x000001b000007944 */ /* 0x000fea0003c00000 */
[----:B0-----:R-:W-:Y:S01]  /*31c0*/  HFMA2.MMA R118, -RZ, RZ, 0, 1.1920928955078125e-07 ;  /* 0x00000002ff767435 */ /* 0x001fe200000001ff */
[----:B-1----:R-:W-:Y:S01]  /*31d0*/  FADD.FTZ R61, R61, R116 ;  /* 0x000000743d3d7221 */ /* 0x002fe20000010000 */
[----:B------:R-:W-:Y:S02]  /*31e0*/  MOV R119, 0x1f ;  /* 0x0000001f00777802 */ /* 0x000fe40000000f00 */
[----:B------:R-:W-:Y:S02]  /*31f0*/  MOV R116, 0xffffffff ;  /* 0xffffffff00747802 */ /* 0x000fe40000000f00 */
[----:B------:R-:W-:Y:S02]  /*3200*/  MOV R62, 0x3220 ;  /* 0x00003220003e7802 */ /* 0x000fe40000000f00 */
[----:B------:R-:W-:Y:S05]  /*3210*/  CALL.REL.NOINC `($__internal_48_$__cuda_sm70_shflsync_bfly_p) ;  /* 0x0000015000007944 */ /* 0x000fea0003c00000 */
[----:B0-----:R-:W-:Y:S01]  /*3220*/  HFMA2.MMA R118, -RZ, RZ, 0, 2.384185791015625e-07 ;  /* 0x00000004ff767435 */ /* 0x001fe200000001ff */
[----:B-1----:R-:W-:Y:S01]  /*3230*/  FADD.FTZ R61, R61, R116 ;  /* 0x000000743d3d7221 */ /* 0x002fe20000010000 */
[----:B------:R-:W-:Y:S02]  /*3240*/  MOV R119, 0x1f ;  /* 0x0000001f00777802 */ /* 0x000fe40000000f00 */
[----:B------:R-:W-:-:S02]  /*3250*/  MOV R116, 0xffffffff ;  /* 0xffffffff00747802 */ /* 0x000fc40000000f00 */
        /* <DEDUP_REMOVED lines=8> */
[----:B-1----:R-:W-:Y:S01]  /*32e0*/  FADD.FTZ R120, R61, R116 ;  /* 0x000000743d787221 */ /* 0x002fe20000010000 */
[----:B0-----:R-:W-:Y:S01]  /*32f0*/  HFMA2.MMA R118, -RZ, RZ, 0, 9.5367431640625e-07 ;  /* 0x00000010ff767435 */ /* 0x001fe200000001ff */
[----:B------:R-:W-:Y:S02]  /*3300*/  MOV R119, 0x1f ;  /* 0x0000001f00777802 */ /* 0x000fe40000000f00 */
[----:B------:R-:W-:-:S02]  /*3310*/  MOV R116, 0xffffffff ;  /* 0xffffffff00747802 */ /* 0x000fc40000000f00 */
[----:B------:R-:W-:Y:S02]  /*3320*/  MOV R61, R120 ;  /* 0x00000078003d7202 */ /* 0x000fe40000000f00 */
[----:B------:R-:W-:Y:S02]  /*3330*/  MOV R62, 0x3350 ;  /* 0x00003350003e7802 */ /* 0x000fe40000000f00 */
[----:B------:R-:W-:Y:S05]  /*3340*/  CALL.REL.NOINC `($__internal_48_$__cuda_sm70_shflsync_bfly_p) ;  /* 0x0000002000007944 */ /* 0x000fea0003c00000 */
[----:B01----:R-:W-:Y:S01]  /*3350*/  MOV R119, R116 ;  /* 0x0000007400777202 */ /* 0x003fe20000000f00 */
[----:B------:R-:W-:Y:S05]  /*3360*/  BRA `(.L_x_9305) ;  /* 0xffffe9d000007947 */ /* 0x000fea000383ffff */
        .weak           $__internal_48_$__cuda_sm70_shflsync_bfly_p
        .type           $__internal_48_$__cuda_sm70_shflsync_bfly_p,@function
        .size           $__internal_48_$__cuda_sm70_shflsync_bfly_p,(.L_x_29112 - $__internal_48_$__cuda_sm70_shflsync_bfly_p)
$__internal_48_$__cuda_sm70_shflsync_bfly_p:
[----:B------:R-:W-:Y:S01]  /*3370*/  HFMA2.MMA R63, -RZ, RZ, 0, 0 ;  /* 0x00000000ff3f7435 */ /* 0x000fe200000001ff */
[----:B------:R-:W-:Y:S04]  /*3380*/  WARPSYNC R116 ;  /* 0x0000007400007348 */ /* 0x000fe80003800000 */
[----:B------:R0:W1:Y:S01]  /*3390*/  SHFL.BFLY PT, R116, R61, R118, R119 ;  /* 0x0c0000763d747389 */ /* 0x00006200000e0077 */
[----:B------:R-:W-:Y:S05]  /*33a0*/  RET.REL.NODEC R62 `(_ZN10layer_norm13ln_fwd_kernelINS_13Kernel_traitsI13__nv_bfloat16S2_fS2_fjLj8192ELj1ELj1ELj8ELj16ENS_18Kernel_traits_baseILj8192ES2_S2_fS2_fjLj256EEEEELb0ELb0ELb0ELb0EEEvNS_9FwdParamsE) ;  /* 0xffffcc503e007950 */ /* 0x000fea0003c3ffff */
.L_x_9306:
        /* <DEDUP_REMOVED lines=13> */
.L_x_29112:


//--------------------- .text._ZN10layer_norm13ln_fwd_kernelINS_13Kernel_traitsI13__nv_bfloat16S2_fS2_fjLj8192ELj1ELj1ELj8ELj16ENS_18Kernel_traits_baseILj8192ES2_S2_fS2_fjLj256EEEEELb0ELb0ELb0ELb1EEEvNS_9FwdParamsE --------------------------
	.section	.text._ZN10layer_norm13ln_fwd_kernelINS_13Kernel_traitsI13__nv_bfloat16S2_fS2_fjLj8192ELj1ELj1ELj8ELj16ENS_18Kernel_traits_baseILj8192ES2_S2_fS2_fjLj256EEEEELb0ELb0ELb0ELb1EEEvNS_9FwdParamsE,"ax",@progbits
	.sectioninfo	@"SHI_REGISTERS=127"
	.align	128
        .global         _ZN10layer_norm13ln_fwd_kernelINS_13Kernel_traitsI13__nv_bfloat16S2_fS2_fjLj8192ELj1ELj1ELj8ELj16ENS_18Kernel_traits_baseILj8192ES2_S2_fS2_fjLj256EEEEELb0ELb0ELb0ELb1EEEvNS_9FwdParamsE
        .type           _ZN10layer_norm13ln_fwd_kernelINS_13Kernel_traitsI13__nv_bfloat16S2_fS2_fjLj8192ELj1ELj1ELj8ELj16ENS_18Kernel_traits_baseILj8192ES2_S2_fS2_fjLj256EEEEELb0ELb0ELb0ELb1EEEvNS_9FwdParamsE,@function
        .size           _ZN10layer_norm13ln_fwd_kernelINS_13Kernel_traitsI13__nv_bfloat16S2_fS2_fjLj8192ELj1ELj1ELj8ELj16ENS_18Kernel_traits_baseILj8192ES2_S2_fS2_fjLj256EEEEELb0ELb0ELb0ELb1EEEvNS_9FwdParamsE,(.L_x_29113 - _ZN10layer_norm13ln_fwd_kernelINS_13Kernel_traitsI13__nv_bfloat16S2_fS2_fjLj8192ELj1ELj1ELj8ELj16ENS_18Kernel_traits_baseILj8192ES2_S2_fS2_fjLj256EEEEELb0ELb0ELb0ELb1EEEvNS_9FwdParamsE)
        .other          _ZN10layer_norm13ln_fwd_kernelINS_13Kernel_traitsI13__nv_bfloat16S2_fS2_fjLj8192ELj1ELj1ELj8ELj16ENS_18Kernel_traits_baseILj8192ES2_S2_fS2_fjLj256EEEEELb0ELb0ELb0ELb1EEEvNS_9FwdParamsE,@"STO_CUDA_ENTRY STV_DEFAULT"
_ZN10layer_norm13ln_fwd_kernelINS_13Kernel_traitsI13__nv_bfloat16S2_fS2_fjLj8192ELj1ELj1ELj8ELj16ENS_18Kernel_traits_baseILj8192ES2_S2_fS2_fjLj256EEEEELb0ELb0ELb0ELb1EEEvNS_9FwdParamsE:
.text._ZN10layer_norm13ln_fwd_kernelINS_13Kernel_traitsI13__nv_bfloat16S2_fS2_fjLj8192ELj1ELj1ELj8ELj16ENS_18Kernel_traits_baseILj8192ES2_S2_fS2_fjLj256EEEEELb0ELb0ELb0ELb1EEEvNS_9FwdParamsE:
        /* <DEDUP_REMOVED lines=14> */
[----:B------:R-:W-:-:S02]  /*00e0*/  SHF.R.U32.HI R99, RZ, 0x8, R90 ;  /* 0x00000008ff637819 */ /* 0x000fc4000001165a */
[----:B------:R-:W-:-:S04]  /*00f0*/  IADD3 R2, P2, R0, c[0x0][0x1b0], RZ ;  /* 0x00006c0000027a10 */ /* 0x000fc80007f5e0ff */
[----:B------:R-:W-:Y:S02]  /*0100*/  IADD3.X R3, RZ, c[0x0][0x1b4], RZ, P2, !PT ;  /* 0x00006d00ff037a10 */ /* 0x000fe400017fe4ff */
[----:B-1----:R-:W-:-:S04]  /*0110*/  IADD3 R101, R99, UR6, RZ ;  /* 0x0000000663657c10 */ /* 0x002fc8000fffe0ff */
[----:B------:R-:W-:-:S13]  /*0120*/  ISETP.GE.AND P1, PT, R101, c[0x0][0x164], PT ;  /* 0x0000590065007a0c */ /* 0x000fda0003f26270 */
[----:B------:R-:W-:Y:S05]  /*0130*/  @P1 EXIT ;  /* 0x000000000000194d */ /* 0x000fea0003800000 */
[----:B0-----:R0:W2:Y:S04]  /*0140*/  LDG.E.128 R68, [R2.64] ;  /* 0x0000000402447981 */ /* 0x0010a8000c1e1d00 */
[----:B------:R0:W3:Y:S04]  /*0150*/  LDG.E.128 R72, [R2.64+0x2000] ;  /* 0x0020000402487981 */ /* 0x0000e8000c1e1d00 */
[----:B------:R0:W4:Y:S01]  /*0160*/  LDG.E.128 R76, [R2.64+0x3000] ;  /* 0x00300004024c7981 */ /* 0x000122000c1e1d00 */
[----:B-----5:R-:W-:Y:S01]  /*0170*/  @!P0 CS2R R20, SRZ ;  /* 0x0000000000148805 */ /* 0x020fe2000001ff00 */
[----:B------:R-:W-:Y:S01]  /*0180*/  @!P0 CS2R R8, SRZ ;  /* 0x0000000000088805 */ /* 0x000fe2000001ff00 */
[----:B------:R-:W-:Y:S01]  /*0190*/  @!P0 CS2R R10, SRZ ;  /* 0x00000000000a8805 */ /* 0x000fe2000001ff00 */
[----:B------:R0:W5:Y:S01]  /*01a0*/  LDG.E.128 R16, [R2.64+0x1000] ;  /* 0x0010000402107981 */ /* 0x000162000c1e1d00 */
[----:B------:R-:W-:Y:S01]  /*01b0*/  @!P0 CS2R R28, SRZ ;  /* 0x00000000001c8805 */ /* 0x000fe2000001ff00 */
[----:B------:R-:W-:Y:S01]  /*01c0*/  @!P0 CS2R R30, SRZ ;  /* 0x00000000001e8805 */ /* 0x000fe2000001ff00 */
[--C-:B------:R-:W-:Y:S01]  /*01d0*/  PRMT R89, RZ, 0x5410, R20.reuse ;  /* 0x00005410ff597816 */ /* 0x100fe20000000014 */
[----:B------:R-:W-:Y:S01]  /*01e0*/  @!P0 CS2R R24, SRZ ;  /* 0x0000000000188805 */ /* 0x000fe2000001ff00 */
[----:B------:R-:W-:Y:S01]  /*01f0*/  PRMT R92, RZ, 0x7610, R20 ;  /* 0x00007610ff5c7816 */ /* 0x000fe20000000014 */
[----:B------:R-:W-:Y:S01]  /*0200*/  HFMA2.MMA R20, -RZ, RZ, 0, 5.9604644775390625e-08 ;  /* 0x00000001ff147435 */ /* 0x000fe200000001ff */
[----:B------:R-:W-:Y:S01]  /*0210*/  @!P0 CS2R R26, SRZ ;  /* 0x00000000001a8805 */ /* 0x000fe2000001ff00 */
[----:B------:R-:W-:Y:S01]  /*0220*/  @!P0 CS2R R22, SRZ ;  /* 0x0000000000168805 */ /* 0x000fe2000001ff00 */
[----:B------:R-:W-:Y:S01]  /*0230*/  SHF.R.U32.HI R100, RZ, 0x5, R90 ;  /* 0x00000005ff647819 */ /* 0x000fe2000001165a */
[----:B------:R-:W-:Y:S01]  /*0240*/  ULDC.U8 UR6, c[0x0][0x1f0] ;  /* 0x00007c0000067ab9 */ /* 0x000fe20000000000 */
        /* <DEDUP_REMOVED lines=30> */
[----:B------:R-:W-:-:S02]  /*0430*/  LEA R99, R99, 0x8, 0x3 ;  /* 0x0000000863637811 */ /* 0x000fc400078e18ff */
[----:B------:R-:W-:Y:S02]  /*0440*/  LOP3.LUT R102, R90, 0x1f, RZ, 0xc0, !PT ;  /* 0x0000001f5a667812 */ /* 0x000fe400078ec0ff */
[----:B------:R-:W-:Y:S02]  /*0450*/  LOP3.LUT R109, R100, 0x7, RZ, 0xc0, !PT ;  /* 0x00000007646d7812 */ /* 0x000fe400078ec0ff */
[--C-:B--2---:R-:W-:Y:S02]  /*0460*/  PRMT R98, RZ, 0x5410, R70.reuse ;  /* 0x00005410ff627816 */ /* 0x104fe40000000046 */
[----:B------:R-:W-:Y:S02]  /*0470*/  PRMT R103, RZ, 0x7610, R70 ;  /* 0x00007610ff677816 */ /* 0x000fe40000000046 */
[--C-:B---3--:R-:W-:Y:S02]  /*0480*/  PRMT R104, RZ, 0x5410, R74.reuse ;  /* 0x00005410ff687816 */ /* 0x108fe4000000004a */
[----:B------:R-:W-:-:S02]  /*0490*/  PRMT R111, RZ, 0x7610, R74 ;  /* 0x00007610ff6f7816 */ /* 0x000fc4000000004a */
[--C-:B------:R-:W-:Y:S02]  /*04a0*/  PRMT R70, RZ, 0x5410, R72.reuse ;  /* 0x00005410ff467816 */ /* 0x100fe40000000048 */
[----:B------:R-:W-:Y:S02]  /*04b0*/  PRMT R105, RZ, 0x7610, R72 ;  /* 0x00007610ff697816 */ /* 0x000fe40000000048 */
[--C-:B----4-:R-:W-:Y:S02]  /*04c0*/  PRMT R74, RZ, 0x5410, R76.reuse ;  /* 0x00005410ff4a7816 */ /* 0x110fe4000000004c */
[----:B------:R-:W-:Y:S02]  /*04d0*/  PRMT R113, RZ, 0x7610, R76 ;  /* 0x00007610ff717816 */ /* 0x000fe4000000004c */
[--C-:B------:R-:W-:Y:S02]  /*04e0*/  PRMT R72, RZ, 0x5410, R73.reuse ;  /* 0x00005410ff487816 */ /* 0x100fe40000000049 */
[----:B------:R-:W-:-:S02]  /*04f0*/  PRMT R107, RZ, 0x7610, R73 ;  /* 0x00007610ff6b7816 */ /* 0x000fc40000000049 */
[----:B------:R-:W-:Y:S02]  /*0500*/  PRMT R76, RZ, 0x5410, R77 ;  /* 0x00005410ff4c7816 */ /* 0x000fe4000000004d */
[----:B------:R-:W-:Y:S02]  /*0510*/  PRMT R73, R20, 0x7610, R73 ;  /* 0x0000761014497816 */ /* 0x000fe40000000049 */
[----:B------:R-:W-:Y:S02]  /*0520*/  PRMT R77, RZ, 0x7610, R77 ;  /* 0x00007610ff4d7816 */ /* 0x000fe4000000004d */
[--C-:B------:R-:W-:Y:S02]  /*0530*/  PRMT R106, RZ, 0x5410, R78.reuse ;  /* 0x00005410ff6a7816 */ /* 0x100fe4000000004e */
[----:B------:R-:W-:Y:S02]  /*0540*/  PRMT R115, RZ, 0x7610, R78 ;  /* 0x00007610ff737816 */ /* 0x000fe4000000004e */
.L_x_9310:
[----:B------:R-:W0:Y:S01]  /*0550*/  S2R R112, SR_TID.X ;  /* 0x0000000000707919 */ /* 0x000e220000002100 */
[----:B------:R-:W-:Y:S01]  /*0560*/  ISETP.NE.U32.AND P1, PT, RZ, c[0x0][0x1c0], PT ;  /* 0x00007000ff007a0c */ /* 0x000fe20003f25070 */
[----:B------:R-:W-:Y:S01]  /*0570*/  IMAD R28, R101, c[0x0][0x168], RZ ;  /* 0x00005a00651c7a24 */ /* 0x000fe200078e02ff */
[----:B------:R-:W-:-:S02]  /*0580*/  ISETP.NE.U32.AND P0, PT, RZ, c[0x0][0x180], PT ;  /* 0x00006000ff007a0c */ /* 0x000fc40003f05070 */
[----:B------:R-:W-:Y:S02]  /*0590*/  ISETP.NE.AND.EX P1, PT, RZ, c[0x0][0x1c4], PT, P1 ;  /* 0x00007100ff007a0c */ /* 0x000fe40003f25310 */
[----:B------:R-:W-:Y:S02]  /*05a0*/  SHF.R.S32.HI R29, RZ, 0x1f, R28 ;  /* 0x0000001fff1d7819 */ /* 0x000fe4000001141c */
[----:B------:R-:W-:Y:S02]  /*05b0*/  ISETP.NE.AND.EX P0, PT, RZ, c[0x0][0x184], PT, P0 ;  /* 0x00006100ff007a0c */ /* 0x000fe40003f05300 */
[----:B------:R-:W-:Y:S02]  /*05c0*/  LEA.HI R29, R29, R28, RZ, 0x3 ;  /* 0x0000001c1d1d7211 */ /* 0x000fe400078f18ff */
[----:B------:R-:W-:-:S05]  /*05d0*/  MOV R61, 0x10 ;  /* 0x00000010003d7802 */ /* 0x000fca0000000f00 */
[----:B------:R-:W-:-:S05]  /*05e0*/  @P1 MOV R34, 0x2 ;  /* 0x0000000200221802 */ /* 0x000fca0000000f00 */
[----:B------:R-:W-:Y:S01]  /*05f0*/  @P1 IMAD.WIDE R34, R101, R34, c[0x0][0x1c0] ;  /* 0x0000700065221625 */ /* 0x000fe200078e0222 */
[----:B0-----:R-:W-:-:S04]  /*0600*/  LOP3.LUT R112, R112, 0xff, RZ, 0xc0, !PT ;  /* 0x000000ff70707812 */ /* 0x001fc800078ec0ff */
[----:B------:R-:W-:Y:S01]  /*0610*/  LEA.HI.SX32 R112, R29, R112, 0x1d ;  /* 0x000000701d707211 */ /* 0x000fe200078feaff */
[----:B------:R-:W2:Y:S04]  /*0620*/  @P1 LDG.E.U16 R34, [R34.64] ;  /* 0x0000000422221981 */ /* 0x000ea8000c1e1500 */
[C---:B------:R-:W-:Y:S01]  /*0630*/  IMAD.WIDE.U32 R28, R112.reuse, R61, c[0x0][0x170] ;  /* 0x00005c00701c7625 */ /* 0x040fe200078e003d */
[----:B------:R-:W-:-:S05]  /*0640*/  @P0 LEA R32, P2, R112, c[0x0][0x180], 0x5 ;  /* 0x0000600070200a11 */ /* 0x000fca00078428ff */
[----:B------:R-:W3:Y:S01]  /*0650*/  LDG.E.128 R28, [R28.64] ;  /* 0x000000041c1c7981 */ /* 0x000ee2000c1e1d00 */
[----:B------:R-:W-:-:S05]  /*0660*/  @P0 LEA.HI.X R33, R112, c[0x0][0x184], RZ, 0x5, P2 ;  /* 0x0000610070210a11 */ /* 0x000fca00010f2cff */
[----:B------:R3:W4:Y:S04]  /*0670*/  @P0 LDG.E.128 R20, [R32.64] ;  /* 0x0000000420140981 */ /* 0x000728000c1e1d00 */
[----:B------:R3:W4:Y:S01]  /*0680*/  @P0 LDG.E.128 R24, [R32.64+0x10] ;  /* 0x0000100420180981 */ /* 0x000722000c1e1d00 */
[----:B------:R-:W-:Y:S02]  /*0690*/  ISETP.NE.U32.AND P2, PT, RZ, c[0x0][0x180], PT ;  /* 0x00006000ff007a0c */ /* 0x000fe40003f45070 */
[----:B------:R-:W-:Y:S02]  /*06a0*/  MOV R67, 0x3f800000 ;  /* 0x3f80000000437802 */ /* 0x000fe40000000f00 */
[----:B------:R-:W-:Y:S02]  /*06b0*/  IADD3 R78, R112, 0x100, RZ ;  /* 0x00000100704e7810 */ /* 0x000fe40007ffe0ff */
[----:B--2---:R-:W-:-:S02]  /*06c0*/  @P1 PRMT R67, RZ, 0x5410, R34 ;  /* 0x00005410ff431816 */ /* 0x004fc40000000022 */
[----:B------:R-:W-:Y:S02]  /*06d0*/  ISETP.NE.AND.EX P1, PT, RZ, c[0x0][0x184], PT, P2 ;  /* 0x00006100ff007a0c */ /* 0x000fe40003f25320 */
[----:B------:R-:W-:Y:S02]  /*06e0*/  LEA R50, P2, R112, c[0x0][0x188], 0x5 ;  /* 0x0000620070327a11 */ /* 0x000fe400078428ff */
[--C-:B---3--:R-:W-:Y:S02]  /*06f0*/  PRMT R32, RZ, 0x5410, R28.reuse ;  /* 0x00005410ff207816 */ /* 0x108fe4000000001c */
[----:B------:R-:W-:Y:S02]  /*0700*/  PRMT R34, RZ, 0x7610, R28 ;  /* 0x00007610ff227816 */ /* 0x000fe4000000001c */
[--C-:B------:R-:W-:Y:S02]  /*0710*/  PRMT R36, RZ, 0x5410, R29.reuse ;  /* 0x00005410ff247816 */ /* 0x100fe4000000001d */
[----:B------:R-:W-:-:S02]  /*0720*/  PRMT R38, RZ, 0x7610, R29 ;  /* 0x00007610ff267816 */ /* 0x000fc4000000001d */
[--C-:B------:R-:W-:Y:S02]  /*0730*/  PRMT R40, RZ, 0x5410, R30.reuse ;  /* 0x00005410ff287816 */ /* 0x100fe4000000001e */
[----:B------:R-:W-:Y:S02]  /*0740*/  PRMT R42, RZ, 0x7610, R30 ;  /* 0x00007610ff2a7816 */ /* 0x000fe4000000001e */
[--C-:B------:R-:W-:Y:S02]  /*0750*/  PRMT R44, RZ, 0x5410, R31.reuse ;  /* 0x00005410ff2c7816 */ /* 0x100fe4000000001f */
[----:B------:R-:W-:Y:S01]  /*0760*/  PRMT R46, RZ, 0x7610, R31 ;  /* 0x00007610ff2e7816 */ /* 0x000fe2000000001f */
[-C--:B------:R-:W-:Y:S02]  /*0770*/  FMUL.FTZ R28, R32, R67.reuse ;  /* 0x00000043201c7220 */ /* 0x080fe40000410000 */
[-C--:B------:R-:W-:Y:S02]  /*0780*/  FMUL.FTZ R29, R34, R67.reuse ;  /* 0x00000043221d7220 */ /* 0x080fe40000410000 */
[----:B------:R-:W-:-:S02]  /*0790*/  FMUL.FTZ R30, R36, R67 ;  /* 0x00000043241e7220 */ /* 0x000fc40000410000 */
[-C--:B------:R-:W-:Y:S02]  /*07a0*/  FMUL.FTZ R31, R38, R67.reuse ;  /* 0x00000043261f7220 */ /* 0x080fe40000410000 */
[-C--:B------:R-:W-:Y:S02]  /*07b0*/  FMUL.FTZ R32, R40, R67.reuse ;  /* 0x0000004328207220 */ /* 0x080fe40000410000 */
[-C--:B------:R-:W-:Y:S02]  /*07c0*/  FMUL.FTZ R33, R42, R67.reuse ;  /* 0x000000432a217220 */ /* 0x080fe40000410000 */
[-C--:B------:R-:W-:Y:S02]  /*07d0*/  FMUL.FTZ R34, R44, R67.reuse ;  /* 0x000000432c227220 */ /* 0x080fe40000410000 */
[----:B------:R-:W-:Y:S01]  /*07e0*/  FMUL.FTZ R35, R46, R67 ;  /* 0x000000432e237220 */ /* 0x000fe20000410000 */
[----:B------:R-:W-:Y:S01]  /*07f0*/  LEA.HI.X R51, R112, c[0x0][0x18c], RZ, 0x5, P2 ;  /* 0x0000630070337a11 */ /* 0x000fe200010f2cff */
[----:B----4-:R-:W-:-:S02]  /*0800*/  @P1 FADD.FTZ R28, R20, R28 ;  /* 0x0000001c141c1221 */ /* 0x010fc40000010000 */
[----:B------:R-:W-:Y:S02]  /*0810*/  @P1 FADD.FTZ R29, R21, R29 ;  /* 0x0000001d151d1221 */ /* 0x000fe40000010000 */
[----:B------:R-:W-:Y:S02]  /*0820*/  @P1 FADD.FTZ R30, R22, R30 ;  /* 0x0000001e161e1221 */ /* 0x000fe40000010000 */
[----:B------:R-:W-:Y:S02]  /*0830*/  @P1 FADD.FTZ R31, R23, R31 ;  /* 0x0000001f171f1221 */ /* 0x000fe40000010000 */
[----:B------:R-:W-:Y:S02]  /*0840*/  @P1 FADD.FTZ R32, R24, R32 ;  /* 0x0000002018201221 */ /* 0x000fe40000010000 */
[----:B------:R-:W-:Y:S02]  /*0850*/  @P1 FADD.FTZ R33, R25, R33 ;  /* 0x0000002119211221 */ /* 0x000fe40000010000 */
[----:B------:R-:W-:-:S02]  /*0860*/  @P1 FADD.FTZ R34, R26, R34 ;  /* 0x000000221a221221 */ /* 0x000fc40000010000 */
[----:B------:R-:W-:Y:S02]  /*0870*/  @P1 FADD.FTZ R35, R27, R35 ;  /* 0x000000231b231221 */ /* 0x000fe40000010000 */
[C---:B------:R-:W-:Y:S01]  /*0880*/  IMAD.WIDE.U32 R44, R78.reuse, R61, c[0x0][0x170] ;  /* 0x00005c004e2c7625 */ /* 0x040fe200078e003d */
[----:B------:R-:W-:Y:S01]  /*0890*/  STG.E.128 [R50.64], R28 ;  /* 0x0000001c32007986 */ /* 0x000fe2000c101d04 */
[----:B------:R-:W-:-:S03]  /*08a0*/  @P0 LEA R48, P2, R78, c[0x0][0x180], 0x5 ;  /* 0x000060004e300a11 */ /* 0x000fc600078428ff */
[----:B------:R0:W-:Y:S04]  /*08b0*/  STG.E.128 [R50.64+0x10], R32 ;  /* 0x0000102032007986 */ /* 0x0001e8000c101d04 */
[----:B------:R-:W2:Y:S01]  /*08c0*/  LDG.E.128 R44, [R44.64] ;  /* 0x000000042c2c7981 */ /* 0x000ea2000c1e1d00 */
[----:B------:R-:W-:Y:S02]  /*08d0*/  MOV R36, R20 ;  /* 0x0000001400247202 */ /* 0x000fe40000000f00 */
[----:B------:R-:W-:Y:S02]  /*08e0*/  MOV R37, R21 ;  /* 0x0000001500257202 */ /* 0x000fe40000000f00 */
[----:B------:R-:W-:Y:S02]  /*08f0*/  MOV R38, R22 ;  /* 0x0000001600267202 */ /* 0x000fe40000000f00 */
[----:B------:R-:W-:-:S02]  /*0900*/  MOV R39, R23 ;  /* 0x0000001700277202 */ /* 0x000fc40000000f00 */
[----:B------:R-:W-:Y:S02]  /*0910*/  MOV R40, R24 ;  /* 0x0000001800287202 */ /* 0x000fe40000000f00 */
[----:B------:R-:W-:Y:S02]  /*0920*/  MOV R41, R25 ;  /* 0x0000001900297202 */ /* 0x000fe40000000f00 */
[----:B------:R-:W-:Y:S02]  /*0930*/  MOV R42, R26 ;  /* 0x0000001a002a7202 */ /* 0x000fe40000000f00 */
[----:B------:R-:W-:Y:S02]  /*0940*/  MOV R43, R27 ;  /* 0x0000001b002b7202 */ /* 0x000fe40000000f00 */
[----:B------:R-:W-:-:S05]  /*0950*/  @P0 LEA.HI.X R49, R78, c[0x0][0x184], RZ, 0x5, P2 ;  /* 0x000061004e310a11 */ /* 0x000fca00010f2cff */
[----:B------:R2:W3:Y:S04]  /*0960*/  @P0 LDG.E.128 R36, [R48.64] ;  /* 0x0000000430240981 */ /* 0x0004e8000c1e1d00 */
[----:B------:R2:W4:Y:S01]  /*0970*/  @P0 LDG.E.128 R40, [R48.64+0x10] ;  /* 0x0000100430280981 */ /* 0x000522000c1e1d00 */
[----:B------:R-:W-:Y:S02]  /*0980*/  IADD3 R108, R112, 0x200, RZ ;  /* 0x00000200706c7810 */ /* 0x000fe40007ffe0ff */
[----:B------:R-:W-:-:S04]  /*0990*/  LEA R58, P2, R78, c[0x0][0x188], 0x5 ;  /* 0x000062004e3a7a11 */ /* 0x000fc800078428ff */
[----:B------:R-:W-:Y:S02]  /*09a0*/  LEA.HI.X R59, R78, c[0x0][0x18c], RZ, 0x5, P2 ;  /* 0x000063004e3b7a11 */ /* 0x000fe400010f2cff */
[--C-:B--2---:R-:W-:Y:S02]  /*09b0*/  PRMT R48, RZ, 0x5410, R44.reuse ;  /* 0x00005410ff307816 */ /* 0x104fe4000000002c */
[----:B0-----:R-:W-:Y:S02]  /*09c0*/  PRMT R50, RZ, 0x7610, R44 ;  /* 0x00007610ff327816 */ /* 0x001fe4000000002c */
[--C-:B------:R-:W-:Y:S02]  /*09d0*/  PRMT R52, RZ, 0x5410, R45.reuse ;  /* 0x00005410ff347816 */ /* 0x100fe4000000002d */
[----:B------:R-:W-:Y:S02]  /*09e0*/  PRMT R54, RZ, 0x7610, R45 ;  /* 0x00007610ff367816 */ /* 0x000fe4000000002d */
[----:B------:R-:W-:-:S02]  /*09f0*/  PRMT R56, RZ, 0x5410, R46 ;  /* 0x00005410ff387816 */ /* 0x000fc4000000002e */
[----:B------:R-:W-:Y:S02]  /*0a00*/  PRMT R60, RZ, 0x7610, R46 ;  /* 0x00007610ff3c7816 */ /* 0x000fe4000000002e */
[--C-:B------:R-:W-:Y:S02]  /*0a10*/  PRMT R62, RZ, 0x5410, R47.reuse ;  /* 0x00005410ff3e7816 */ /* 0x100fe4000000002f */
[----:B------:R-:W-:Y:S01]  /*0a20*/  PRMT R64, RZ, 0x7610, R47 ;  /* 0x00007610ff407816 */ /* 0x000fe2000000002f */
[-C--:B------:R-:W-:Y:S02]  /*0a30*/  FMUL.FTZ R44, R48, R67.reuse ;  /* 0x00000043302c7220 */ /* 0x080fe40000410000 */
[-C--:B------:R-:W-:Y:S02]  /*0a40*/  FMUL.FTZ R45, R50, R67.reuse ;  /* 0x00000043322d7220 */ /* 0x080fe40000410000 */
[-C--:B------:R-:W-:Y:S02]  /*0a50*/  FMUL.FTZ R46, R52, R67.reuse ;  /* 0x00000043342e7220 */ /* 0x080fe40000410000 */
[----:B------:R-:W-:-:S02]  /*0a60*/  FMUL.FTZ R47, R54, R67 ;  /* 0x00000043362f7220 */ /* 0x000fc40000410000 */
[-C--:B------:R-:W-:Y:S02]  /*0a70*/  FMUL.FTZ R48, R56, R67.reuse ;  /* 0x0000004338307220 */ /* 0x080fe40000410000 */
[-C--:B------:R-:W-:Y:S02]  /*0a80*/  FMUL.FTZ R49, R60, R67.reuse ;  /* 0x000000433c317220 */ /* 0x080fe40000410000 */
[-C--:B------:R-:W-:Y:S02]  /*0a90*/  FMUL.FTZ R50, R62, R67.reuse ;  /* 0x000000433e327220 */ /* 0x080fe40000410000 */
[----:B------:R-:W-:Y:S02]  /*0aa0*/  FMUL.FTZ R51, R64, R67 ;  /* 0x0000004340337220 */ /* 0x000fe40000410000 */
[----:B---3--:R-:W-:Y:S02]  /*0ab0*/  @P1 FADD.FTZ R44, R36, R44 ;  /* 0x0000002c242c1221 */ /* 0x008fe40000010000 */
[----:B------:R-:W-:-:S02]  /*0ac0*/  @P1 FADD.FTZ R45, R37, R45 ;  /* 0x0000002d252d1221 */ /* 0x000fc40000010000 */
[----:B------:R-:W-:Y:S02]  /*0ad0*/  @P1 FADD.FTZ R46, R38, R46 ;  /* 0x0000002e262e1221 */ /* 0x000fe40000010000 */
[----:B------:R-:W-:Y:S02]  /*0ae0*/  @P1 FADD.FTZ R47, R39, R47 ;  /* 0x0000002f272f1221 */ /* 0x000fe40000010000 */
[----:B----4-:R-:W-:Y:S02]  /*0af0*/  @P1 FADD.FTZ R48, R40, R48 ;  /* 0x0000003028301221 */ /* 0x010fe40000010000 */
[----:B------:R-:W-:Y:S02]  /*0b00*/  @P1 FADD.FTZ R49, R41, R49 ;  /* 0x0000003129311221 */ /* 0x000fe40000010000 */
[----:B------:R-:W-:Y:S02]  /*0b10*/  @P1 FADD.FTZ R50, R42, R50 ;  /* 0x000000322a321221 */ /* 0x000fe40000010000 */
[----:B------:R-:W-:-:S02]  /*0b20*/  @P1 FADD.FTZ R51, R43, R51 ;  /* 0x000000332b331221 */ /* 0x000fc40000010000 */
[C---:B------:R-:W-:Y:S01]  /*0b30*/  IMAD.WIDE.U32 R52, R108.reuse, R61, c[0x0][0x170] ;  /* 0x00005c006c347625 */ /* 0x040fe200078e003d */
[----:B------:R-:W-:Y:S01]  /*0b40*/  STG.E.128 [R58.64], R44 ;  /* 0x0000002c3a007986 */ /* 0x000fe2000c101d04 */
[----:B------:R-:W-:-:S03]  /*0b50*/  @P0 LEA R56, P2, R108, c[0x0][0x180], 0x5 ;  /* 0x000060006c380a11 */ /* 0x000fc600078428ff */
[----:B------:R0:W-:Y:S04]  /*0b60*/  STG.E.128 [R58.64+0x10], R48 ;  /* 0x000010303a007986 */ /* 0x0001e8000c101d04 */
[----:B------:R-:W2:Y:S01]  /*0b70*/  LDG.E.128 R52, [R52.64] ;  /* 0x0000000434347981 */ /* 0x000ea2000c1e1d00 */
[----:B------:R-:W-:Y:S02]  /*0b80*/  @P0 LEA.HI.X R57, R108, c[0x0][0x184], RZ, 0x5, P2 ;  /* 0x000061006c390a11 */ /* 0x000fe400010f2cff */
[----:B------:R-:W-:Y:S02]  /*0b90*/  @P0 MOV R20, R36 ;  /* 0x0000002400140202 */ /* 0x000fe40000000f00 */
[----:B------:R-:W-:Y:S02]  /*0ba0*/  @P0 MOV R21, R37 ;  /* 0x0000002500150202 */ /* 0x000fe40000000f00 */
[----:B------:R-:W-:-:S02]  /*0bb0*/  @P0 MOV R22, R38 ;  /* 0x0000002600160202 */ /* 0x000fc40000000f00 */
[----:B------:R-:W-:Y:S02]  /*0bc0*/  @P0 MOV R23, R39 ;  /* 0x0000002700170202 */ /* 0x000fe40000000f00 */
[----:B------:R-:W-:Y:S01]  /*0bd0*/  @P0 MOV R24, R40 ;  /* 0x0000002800180202 */ /* 0x000fe20000000f00 */
[----:B------:R2:W3:Y:S01]  /*0be0*/  @P0 LDG.E.128 R36, [R56.64] ;  /* 0x0000000438240981 */ /* 0x0004e2000c1e1d00 */
[----:B------:R-:W-:Y:S02]  /*0bf0*/  @P0 MOV R25, R41 ;  /* 0x0000002900190202 */ /* 0x000fe40000000f00 */
[----:B------:R-:W-:Y:S02]  /*0c00*/  @P0 MOV R26, R42 ;  /* 0x0000002a001a0202 */ /* 0x000fe40000000f00 */
[----:B------:R-:W-:Y:S02]  /*0c10*/  @P0 MOV R27, R43 ;  /* 0x0000002b001b0202 */ /* 0x000fe40000000f00 */
[----:B------:R2:W4:Y:S01]  /*0c20*/  @P0 LDG.E.128 R40, [R56.64+0x10] ;  /* 0x0000100438280981 */ /* 0x000522000c1e1d00 */
[----:B------:R-:W-:-:S02]  /*0c30*/  IADD3 R110, R112, 0x300, RZ ;  /* 0x00000300706e7810 */ /* 0x000fc40007ffe0ff */
        /* <DEDUP_REMOVED lines=27> */
[----:B------:R-:W-:Y:S04]  /*0df0*/  STG.E.128 [R116.64], R52 ;  /* 0x0000003474007986 */ /* 0x000fe8000c101d04 */
[----:B------:R0:W-:Y:S04]  /*0e00*/  STG.E.128 [R116.64+0x10], R56 ;  /* 0x0000103874007986 */ /* 0x0001e8000c101d04 */
[----:B------:R-:W2:Y:S01]  /*0e10*/  LDG.E.128 R60, [R60.64] ;  /* 0x000000043c3c7981 */ /* 0x000ea2000c1e1d00 */
[----:B------:R-:W-:-:S02]  /*0e20*/  @P0 LEA R64, P2, R110, c[0x0][0x180], 0x5 ;  /* 0x000060006e400a11 */ /* 0x000fc400078428ff */
[----:B------:R-:W-:Y:S02]  /*0e30*/  @P0 MOV R20, R36 ;  /* 0x0000002400140202 */ /* 0x000fe40000000f00 */
[----:B------:R-:W-:Y:S02]  /*0e40*/  @P0 MOV R21, R37 ;  /* 0x0000002500150202 */ /* 0x000fe40000000f00 */
[----:B------:R-:W-:Y:S02]  /*0e50*/  @P0 MOV R22, R38 ;  /* 0x0000002600160202 */ /* 0x000fe40000000f00 */
[----:B------:R-:W-:Y:S02]  /*0e60*/  @P0 MOV R23, R39 ;  /* 0x0000002700170202 */ /* 0x000fe40000000f00 */
[----:B------:R-:W-:-:S05]  /*0e70*/  @P0 LEA.HI.X R65, R110, c[0x0][0x184], RZ, 0x5, P2 ;  /* 0x000061006e410a11 */ /* 0x000fca00010f2cff */
[----:B------:R1:W3:Y:S01]  /*0e80*/  @P0 LDG.E.128 R20, [R64.64] ;  /* 0x0000000440140981 */ /* 0x0002e2000c1e1d00 */
[----:B------:R-:W-:Y:S02]  /*0e90*/  @P0 MOV R24, R40 ;  /* 0x0000002800180202 */ /* 0x000fe40000000f00 */
[----:B------:R-:W-:Y:S02]  /*0ea0*/  @P0 MOV R25, R41 ;  /* 0x0000002900190202 */ /* 0x000fe40000000f00 */
[----:B------:R-:W-:Y:S02]  /*0eb0*/  @P0 MOV R26, R42 ;  /* 0x0000002a001a0202 */ /* 0x000fe40000000f00 */
[----:B------:R-:W-:-:S06]  /*0ec0*/  @P0 MOV R27, R43 ;  /* 0x0000002b001b0202 */ /* 0x000fcc0000000f00 */
[----:B------:R1:W4:Y:S01]  /*0ed0*/  @P0 LDG.E.128 R24, [R64.64+0x10] ;  /* 0x0000100440180981 */ /* 0x000322000c1e1d00 */
[----:B------:R-:W-:-:S04]  /*0ee0*/  FADD.FTZ R66, RZ, R28 ;  /* 0x0000001cff427221 */ /* 0x000fc80000010000 */
        /* <DEDUP_REMOVED lines=9> */
[----:B-1----:R-:W-:-:S04]  /*0f80*/  FADD.FTZ R64, R46, R117 ;  /* 0x000000752e407221 */ /* 0x002fc80000010000 */
[----:B------:R-:W-:-:S04]  /*0f90*/  FADD.FTZ R65, R47, R64 ;  /* 0x000000402f417221 */ /* 0x000fc80000010000 */
[----:B------:R-:W-:-:S04]  /*0fa0*/  FADD.FTZ R114, R48, R65 ;  /* 0x0000004130727221 */ /* 0x000fc80000010000 */
[----:B------:R-:W-:Y:S01]  /*0fb0*/  FADD.FTZ R65, R49, R114 ;  /* 0x0000007231417221 */ /* 0x000fe20000010000 */
[--C-:B--2---:R-:W-:Y:S02]  /*0fc0*/  PRMT R118, RZ, 0x5410, R62.reuse ;  /* 0x00005410ff767816 */ /* 0x104fe4000000003e */
[----:B------:R-:W-:Y:S01]  /*0fd0*/  PRMT R120, RZ, 0x7610, R62 ;  /* 0x00007610ff787816 */ /* 0x000fe2000000003e */
[----:B------:R-:W-:Y:S01]  /*0fe0*/  FADD.FTZ R62, R50, R65 ;  /* 0x00000041323e7221 */ /* 0x000fe20000010000 */
[----:B------:R-:W-:-:S03]  /*0ff0*/  PRMT R114, RZ, 0x5410, R61 ;  /* 0x00005410ff727816 */ /* 0x000fc6000000003d */
[----:B------:R-:W-:Y:S02]  /*1000*/  FADD.FTZ R65, R51, R62 ;  /* 0x0000003e33417221 */ /* 0x000fe40000010000 */
[----:B------:R-:W-:Y:S02]  /*1010*/  FMUL.FTZ R62, R114, R67 ;  /* 0x00000043723e7220 */ /* 0x000fe40000410000 */
[----:B------:R-:W-:Y:S01]  /*1020*/  FADD.FTZ R114, R52, R65 ;  /* 0x0000004134727221 */ /* 0x000fe20000010000 */
[----:B------:R-:W-:-:S03]  /*1030*/  PRMT R64, RZ, 0x5410, R60 ;  /* 0x00005410ff407816 */ /* 0x000fc6000000003c */
[----:B------:R-:W-:Y:S01]  /*1040*/  FADD.FTZ R117, R53, R114 ;  /* 0x0000007235757221 */ /* 0x000fe20000010000 */
[----:B------:R-:W-:-:S03]  /*1050*/  PRMT R66, RZ, 0x7610, R60 ;  /* 0x00007610ff427816 */ /* 0x000fc6000000003c */
[----:B------:R-:W-:Y:S01]  /*1060*/  FADD.FTZ R114, R54, R117 ;  /* 0x0000007536727221 */ /* 0x000fe20000010000 */
[----:B---3--:R-:W-:Y:S01]  /*1070*/  @P0 MOV R36, R20 ;  /* 0x0000001400240202 */ /* 0x008fe20000000f00 */
[-C--:B------:R-:W-:Y:S02]  /*1080*/  FMUL.FTZ R60, R64, R67.reuse ;  /* 0x00000043403c7220 */ /* 0x080fe40000410000 */
[----:B------:R-:W-:Y:S01]  /*1090*/  FADD.FTZ R117, R55, R114 ;  /* 0x0000007237757221 */ /* 0x000fe20000010000 */
[----:B------:R-:W-:Y:S01]  /*10a0*/  PRMT R116, RZ, 0x7610, R61 ;  /* 0x00007610ff747816 */ /* 0x000fe2000000003d */
[----:B------:R-:W-:Y:S01]  /*10b0*/  FMUL.FTZ R61, R66, R67 ;  /* 0x00000043423d7220 */ /* 0x000fe20000410000 */
[----:B------:R-:W-:Y:S01]  /*10c0*/  @P0 MOV R37, R21 ;  /* 0x0000001500250202 */ /* 0x000fe20000000f00 */
[----:B------:R-:W-:Y:S02]  /*10d0*/  @P1 FADD.FTZ R60, R60, R36 ;  /* 0x000000243c3c1221 */ /* 0x000fe40000010000 */
[----:B------:R-:W-:-:S02]  /*10e0*/  FADD.FTZ R36, R56, R117 ;  /* 0x0000007538247221 */ /* 0x000fc40000010000 */
[----:B------:R-:W-:Y:S02]  /*10f0*/  @P1 FADD.FTZ R61, R61, R37 ;  /* 0x000000253d3d1221 */ /* 0x000fe40000010000 */
[----:B------:R-:W-:Y:S01]  /*1100*/  FADD.FTZ R37, R57, R36 ;  /* 0x0000002439257221 */ /* 0x000fe20000010000 */
[----:B------:R-:W-:-:S03]  /*1110*/  PRMT R122, RZ, 0x5410, R63 ;  /* 0x00005410ff7a7816 */ /* 0x000fc6000000003f */
[----:B------:R-:W-:Y:S01]  /*1120*/  FADD.FTZ R36, R58, R37 ;  /* 0x000000253a247221 */ /* 0x000fe20000010000 */
[----:B------:R-:W-:Y:S02]  /*1130*/  PRMT R124, RZ, 0x7610, R63 ;  /* 0x00007610ff7c7816 */ /* 0x000fe4000000003f */
[----:B------:R-:W-:Y:S01]  /*1140*/  @P0 MOV R38, R22 ;  /* 0x0000001600260202 */ /* 0x000fe20000000f00 */
[----:B------:R-:W-:Y:S01]  /*1150*/  FADD.FTZ R37, R59, R36 ;  /* 0x000000243b257221 */ /* 0x000fe20000010000 */
[----:B------:R-:W-:Y:S01]  /*1160*/  @P0 MOV R39, R23 ;  /* 0x0000001700270202 */ /* 0x000fe20000000f00 */
[-C--:B------:R-:W-:Y:S01]  /*1170*/  FMUL.FTZ R63, R116, R67.reuse ;  /* 0x00000043743f7220 */ /* 0x080fe20000410000 */
[----:B----4-:R-:W-:Y:S01]  /*1180*/  @P0 MOV R40, R24 ;  /* 0x0000001800280202 */ /* 0x010fe20000000f00 */
[----:B------:R-:W-:Y:S01]  /*1190*/  FMUL.FTZ R64, R118, R67 ;  /* 0x0000004376407220 */ /* 0x000fe20000410000 */
[----:B------:R-:W-:Y:S01]  /*11a0*/  @P0 MOV R41, R25 ;  /* 0x0000001900290202 */ /* 0x000fe20000000f00 */
[-C--:B------:R-:W-:Y:S01]  /*11b0*/  FMUL.FTZ R65, R120, R67.reuse ;  /* 0x0000004378417220 */ /* 0x080fe20000410000 */
[----:B------:R-:W-:Y:S01]  /*11c0*/  @P0 MOV R42, R26 ;  /* 0x0000001a002a0202 */ /* 0x000fe20000000f00 */
[----:B------:R-:W-:Y:S01]  /*11d0*/  FMUL.FTZ R66, R122, R67 ;  /* 0x000000437a427220 */ /* 0x000fe20000410000 */
[----:B------:R-:W-:Y:S01]  /*11e0*/  @P0 MOV R43, R27 ;  /* 0x0000001b002b0202 */ /* 0x000fe20000000f00 */
[----:B------:R-:W-:Y:S01]  /*11f0*/  FMUL.FTZ R67, R124, R67 ;  /* 0x000000437c437220 */ /* 0x000fe20000410000 */
[----:B------:R-:W-:Y:S01]  /*1200*/  LEA R36, P2, R110, c[0x0][0x188], 0x5 ;  /* 0x000062006e247a11 */ /* 0x000fe200078428ff */
[----:B------:R-:W-:-:S02]  /*1210*/  @P1 FADD.FTZ R62, R62, R38 ;  /* 0x000000263e3e1221 */ /* 0x000fc40000010000 */
[----:B------:R-:W-:Y:S01]  /*1220*/  FADD.FTZ R38, R60, R37 ;  /* 0x000000253c267221 */ /* 0x000fe20000010000 */
[----:B------:R-:W-:Y:S01]  /*1230*/  LEA.HI.X R37, R110, c[0x0][0x18c], RZ, 0x5, P2 ;  /* 0x000063006e257a11 */ /* 0x000fe200010f2cff */
[----:B------:R-:W-:Y:S02]  /*1240*/  @P1 FADD.FTZ R63, R63, R39 ;  /* 0x000000273f3f1221 */ /* 0x000fe40000010000 */
[----:B------:R-:W-:Y:S02]  /*1250*/  @P1 FADD.FTZ R64, R64, R40 ;  /* 0x0000002840401221 */ /* 0x000fe40000010000 */
[----:B------:R-:W-:Y:S02]  /*1260*/  @P1 FADD.FTZ R65, R65, R41 ;  /* 0x0000002941411221 */ /* 0x000fe40000010000 */
[----:B------:R-:W-:Y:S02]  /*1270*/  @P1 FADD.FTZ R66, R66, R42 ;  /* 0x0000002a42421221 */ /* 0x000fe40000010000 */
[----:B------:R-:W-:-:S02]  /*1280*/  @P1 FADD.FTZ R67, R67, R43 ;  /* 0x0000002b43431221 */ /* 0x000fc40000010000 */
[----:B------:R-:W-:Y:S01]  /*1290*/  FADD.FTZ R39, R61, R38 ;  /* 0x000000263d277221 */ /* 0x000fe20000010000 */
[----:B------:R0:W-:Y:S03]  /*12a0*/  STG.E.128 [R36.64], R60 ;  /* 0x0000003c24007986 */ /* 0x0001e6000c101d04 */
[----:B------:R-:W-:Y:S01]  /*12b0*/  FADD.FTZ R38, R62, R39 ;  /* 0x000000273e267221 */ /* 0x000fe20000010000 */
[----:B------:R0:W-:Y:S03]  /*12c0*/  STG.E.128 [R36.64+0x10], R64 ;  /* 0x0000104024007986 */ /* 0x0001e6000c101d04 */
[----:B------:R-:W-:-:S04]  /*12d0*/  FADD.FTZ R39, R63, R38 ;  /* 0x000000263f277221 */ /* 0x000fc80000010000 */
[----:B------:R-:W-:-:S04]  /*12e0*/  FADD.FTZ R38, R64, R39 ;  /* 0x0000002740267221 */ /* 0x000fc80000010000 */
[----:B------:R-:W-:Y:S01]  /*12f0*/  FADD.FTZ R39, R65, R38 ;  /* 0x0000002641277221 */ /* 0x000fe20000010000 */
[----:B------:R-:W-:Y:S02]  /*1300*/  LOP3.LUT P0, RZ, R73, 0xff, RZ, 0xc0, !PT ;  /* 0x000000ff49ff7812 */ /* 0x000fe4000780c0ff */
[----:B------:R-:W-:Y:S01]  /*1310*/  LOP3.LUT R40, R100, 0x7fffff8, RZ, 0xc0, !PT ;  /* 0x07fffff864287812 */ /* 0x000fe200078ec0ff */
[----:B------:R-:W-:-:S03]  /*1320*/  FADD.FTZ R38, R66, R39 ;  /* 0x0000002742267221 */ /* 0x000fc60000010000 */
[----:B------:R-:W-:Y:S01]  /*1330*/  SEL R40, R99, R40, !P0 ;  /* 0x0000002863287207 */ /* 0x000fe20004000000 */
[----:B------:R-:W-:Y:S01]  /*1340*/  FADD.FTZ R43, R67, R38 ;  /* 0x00000026432b7221 */ /* 0x000fe20000010000 */
[----:B------:R-:W-:Y:S05]  /*1350*/  BRA.DIV ~URZ, `(.L_x_9307) ;  /* 0x000013827f007947 */ /* 0x000fea000b800000 */
[----:B0-----:R0:W1:Y:S02]  /*1360*/  SHFL.BFLY PT, R36, R43, 0x1, 0x1f ;  /* 0x0c201f002b247f89 */ /* 0x00106400000e0000 */
.L_x_9311:
        /* <DEDUP_REMOVED lines=84> */
.L_x_9312:
[----:B------:R-:W-:Y:S01]  /*18b0*/  ISETP.NE.AND P0, PT, R102, RZ, PT ;  /* 0x000000ff6600720c */ /* 0x000fe20003f05270 */
[----:B-1----:R-:W-:Y:S01]  /*18c0*/  FADD.FTZ R37, R114, R43 ;  /* 0x0000002b72257221 */ /* 0x002fe20000010000 */
[----:B------:R-:W-:Y:S01]  /*18d0*/  WARPSYNC 0xffffffff ;  /* 0xffffffff00007948 */ /* 0x000fe20003800000 */
[----:B------:R-:W-:Y:S01]  /*18e0*/  ISETP.GT.U32.AND P1, PT, R102, 0x7, PT ;  /* 0x000000076600780c */ /* 0x000fe20003f24070 */
[----:B------:R-:W-:Y:S01]  /*18f0*/  CS2R R38, SRZ ;  /* 0x0000000000267805 */ /* 0x000fe2000001ff00 */
[----:B------:R-:W-:-:S08]  /*1900*/  MOV R114, RZ ;  /* 0x000000ff00727202 */ /* 0x000fd00000000f00 */
[----:B------:R-:W-:-:S03]  /*1910*/  @!P0 IADD3 R41, R109, R40, RZ ;  /* 0x000000286d298210 */ /* 0x000fc60007ffe0ff */
[----:B0-----:R-:W-:Y:S02]  /*1920*/  @!P1 IADD3 R43, R102, R40, RZ ;  /* 0x00000028662b9210 */ /* 0x001fe40007ffe0ff */
[----:B------:R-:W-:Y:S01]  /*1930*/  @!P0 STS.64 [R41.X8], R36 ;  /* 0x0000002429008388 */ /* 0x000fe20000008a00 */
[----:B------:R-:W-:-:S03]  /*1940*/  @!P1 MOV R114, 0x400 ;  /* 0x0000040000729802 */ /* 0x000fc60000000f00 */
[----:B------:R-:W-:Y:S01]  /*1950*/  BAR.SYNC.DEFER_BLOCKING 0x0 ;  /* 0x0000000000007b1d */ /* 0x000fe20000010000 */
[----:B------:R-:W-:-:S05]  /*1960*/  LOP3.LUT P0, RZ, R109, 0x1f, R90, 0xf8, !PT ;  /* 0x0000001f6dff7812 */ /* 0x000fca000780f85a */
[----:B------:R-:W0:Y:S01]  /*1970*/  SHFL.DOWN PT, R117, R114, 0x4, 0x1f ;  /* 0x08801f0072757f89 */ /* 0x000e2200000e0000 */
[----:B------:R-:W-:Y:S03]  /*1980*/  I2F R120, R114 ;  /* 0x0000007200787306 */ /* 0x000fe60000201400 */
[----:B------:R-:W1:Y:S01]  /*1990*/  @!P1 LDS.64 R38, [R43.X8] ;  /* 0x000000002b269984 */ /* 0x000e620000008a00 */
[----:B------:R-:W-:Y:S02]  /*19a0*/  ISETP.NE.AND P1, PT, RZ, UR6, PT ;  /* 0x00000006ff007c0c */ /* 0x000fe4000bf25270 */
[----:B0-----:R-:W-:Y:S02]  /*19b0*/  IADD3 R118, R117, R114, RZ ;  /* 0x0000007275767210 */ /* 0x001fe40007ffe0ff */
[----:B------:R-:W-:Y:S03]  /*19c0*/  I2F R42, R117 ;  /* 0x00000075002a7306 */ /* 0x000fe60000201400 */
[----:B------:R-:W-:Y:S05]  /*19d0*/  SHFL.DOWN PT, R37, R118, 0x2, 0x1f ;  /* 0x08401f0076257f89 */ /* 0x000fea00000e0000 */
[----:B------:R-:W0:Y:S08]  /*19e0*/  I2F R40, R118 ;  /* 0x0000007600287306 */ /* 0x000e300000201400 */
[----:B0-----:R-:W0:Y:S01]  /*19f0*/  MUFU.RCP R36, R40 ;  /* 0x0000002800247308 */ /* 0x001e220000001000 */
[----:B-1----:R-:W1:Y:S04]  /*1a00*/  SHFL.DOWN PT, R119, R38, 0x4, 0x1f ;  /* 0x08801f0026777f89 */ /* 0x002e6800000e0000 */
        /* <DEDUP_REMOVED lines=12> */
[----:B------:R-:W1:Y:S02]  /*1ad0*/  I2F R38, R41 ;  /* 0x0000002900267306 */ /* 0x000e640000201400 */
[----:B------:R-:W2:Y:S01]  /*1ae0*/  SHFL.DOWN PT, R42, R41, 0x1, 0x1f ;  /* 0x08201f00292a7f89 */ /* 0x000ea200000e0000 */
[----:B------:R-:W-:-:S05]  /*1af0*/  FFMA.FTZ R114, R36, R114, R117 ;  /* 0x0000007224727223 */ /* 0x000fca0000010075 */
[----:B------:R-:W3:Y:S01]  /*1b00*/  SHFL.DOWN PT, R117, R114, 0x2, 0x1f ;  /* 0x08401f0072757f89 */ /* 0x000ee200000e0000 */
[----:B-1----:R-:W1:Y:S01]  /*1b10*/  MUFU.RCP R36, R38 ;  /* 0x0000002600247308 */ /* 0x002e620000001000 */
[----:B0-----:R-:W-:Y:S02]  /*1b20*/  FMUL.FTZ R39, R118, R37 ;  /* 0x0000002576277220 */ /* 0x001fe40000410000 */
[----:B------:R-:W-:Y:S02]  /*1b30*/  FADD.FTZ R118, R43, -R118 ;  /* 0x800000762b767221 */ /* 0x000fe40000010000 */
[----:B------:R-:W-:Y:S01]  /*1b40*/  FFMA.FTZ R39, R40, R43, R39 ;  /* 0x0000002b28277223 */ /* 0x000fe20000010027 */
[----:B--2---:R-:W-:Y:S01]  /*1b50*/  IADD3 R116, R41, R42, RZ ;  /* 0x0000002a29747210 */ /* 0x004fe20007ffe0ff */
[----:B------:R-:W-:Y:S01]  /*1b60*/  FMUL.FTZ R43, R118, R118 ;  /* 0x00000076762b7220 */ /* 0x000fe20000410000 */
[----:B------:R-:W-:Y:S01]  /*1b70*/  I2F R42, R42 ;  /* 0x0000002a002a7306 */ /* 0x000fe20000201400 */
[----:B-1----:R-:W-:-:S02]  /*1b80*/  FMUL.FTZ R39, R36, R39 ;  /* 0x0000002724277220 */ /* 0x002fc40000410000 */
[----:B------:R-:W-:Y:S02]  /*1b90*/  FMUL.FTZ R40, R40, R43 ;  /* 0x0000002b28287220 */ /* 0x000fe40000410000 */
[----:B---3--:R-:W-:-:S03]  /*1ba0*/  FADD.FTZ R117, R114, R117 ;  /* 0x0000007572757221 */ /* 0x008fc60000010000 */
[----:B------:R-:W0:Y:S01]  /*1bb0*/  I2F R116, R116 ;  /* 0x0000007400747306 */ /* 0x000e220000201400 */
[----:B------:R-:W1:Y:S01]  /*1bc0*/  SHFL.DOWN PT, R41, R39, 0x1, 0x1f ;  /* 0x08201f0027297f89 */ /* 0x000e6200000e0000 */
[----:B------:R-:W-:-:S04]  /*1bd0*/  FMUL.FTZ R40, R40, R37 ;  /* 0x0000002528287220 */ /* 0x000fc80000410000 */
[----:B------:R-:W-:-:S05]  /*1be0*/  FFMA.FTZ R40, R36, R40, R117 ;  /* 0x0000002824287223 */ /* 0x000fca0000010075 */
[----:B------:R-:W2:Y:S01]  /*1bf0*/  SHFL.DOWN PT, R37, R40, 0x1, 0x1f ;  /* 0x08201f0028257f89 */ /* 0x000ea200000e0000 */
[----:B0-----:R-:W0:Y:S01]  /*1c00*/  MUFU.RCP R36, R116 ;  /* 0x0000007400247308 */ /* 0x001e220000001000 */
[----:B-1----:R-:W-:-:S04]  /*1c10*/  FMUL.FTZ R43, R41, R42 ;  /* 0x0000002a292b7220 */ /* 0x002fc80000410000 */
[----:B------:R-:W-:-:S04]  /*1c20*/  FFMA.FTZ R43, R38, R39, R43 ;  /* 0x00000027262b7223 */ /* 0x000fc8000001002b */
[----:B0-----:R-:W-:Y:S02]  /*1c30*/  FMUL.FTZ R114, R36, R43 ;  /* 0x0000002b24727220 */ /* 0x001fe40000410000 */
[----:B------:R-:W-:Y:S02]  /*1c40*/  FADD.FTZ R43, R39, -R41 ;  /* 0x80000029272b7221 */ /* 0x000fe40000010000 */
[----:B--2---:R-:W-:Y:S01]  /*1c50*/  FADD.FTZ R37, R40, R37 ;  /* 0x0000002528257221 */ /* 0x004fe20000010000 */
[----:B------:R-:W0:Y:S01]  /*1c60*/  SHFL.IDX PT, R41, R114, RZ, 0x1f ;  /* 0x00001fff72297589 */ /* 0x000e2200000e0000 */
[----:B------:R-:W-:-:S04]  /*1c70*/  FMUL.FTZ R43, R43, R43 ;  /* 0x0000002b2b2b7220 */ /* 0x000fc80000410000 */
[----:B------:R-:W-:-:S04]  /*1c80*/  FMUL.FTZ R43, R38, R43 ;  /* 0x0000002b262b7220 */ /* 0x000fc80000410000 */
[----:B------:R-:W-:-:S04]  /*1c90*/  FMUL.FTZ R43, R43, R42 ;  /* 0x0000002a2b2b7220 */ /* 0x000fc80000410000 */
[----:B------:R-:W-:Y:S01]  /*1ca0*/  FFMA.FTZ R42, R36, R43, R37 ;  /* 0x0000002b242a7223 */ /* 0x000fe20000010025 */
[----:B------:R-:W-:-:S05]  /*1cb0*/  @!P0 MOV R36, 0x4 ;  /* 0x0000000400248802 */ /* 0x000fca0000000f00 */
[----:B------:R-:W1:Y:S01]  /*1cc0*/  SHFL.IDX PT, R42, R42, RZ, 0x1f ;  /* 0x00001fff2a2a7589 */ /* 0x000e6200000e0000 */
[----:B------:R-:W-:Y:S01]  /*1cd0*/  @!P0 IMAD.WIDE R36, R101, R36, c[0x0][0x1a0] ;  /* 0x0000680065248625 */ /* 0x000fe200078e0224 */
[----:B0-----:R-:W-:-:S04]  /*1ce0*/  FSEL R38, R41, RZ, !P1 ;  /* 0x000000ff29267208 */ /* 0x001fc80004800000 */
[----:B------:R0:W-:Y:S01]  /*1cf0*/  @!P0 STG.E [R36.64], R41 ;  /* 0x0000002924008986 */ /* 0x0001e2000c101904 */
[--C-:B------:R-:W-:Y:S01]  /*1d00*/  FADD.FTZ R40, R29, -R38.reuse ;  /* 0x800000261d287221 */ /* 0x100fe20000010000 */
[----:B------:R-:W-:Y:S01]  /*1d10*/  MOV R29, c[0x0][0x1e0] ;  /* 0x00007800001d7a02 */ /* 0x000fe20000000f00 */
[--C-:B------:R-:W-:Y:S02]  /*1d20*/  FADD.FTZ R39, R28, -R38.reuse ;  /* 0x800000261c277221 */ /* 0x100fe40000010000 */
[----:B------:R-:W-:Y:S02]  /*1d30*/  FMUL.FTZ R28, R41, R41 ;  /* 0x00000029291c7220 */ /* 0x000fe40000410000 */
[--C-:B------:R-:W-:Y:S02]  /*1d40*/  FADD.FTZ R116, R60, -R38.reuse ;  /* 0x800000263c747221 */ /* 0x100fe40000010000 */
[--C-:B------:R-:W-:Y:S02]  /*1d50*/  FADD.FTZ R30, R30, -R38.reuse ;  /* 0x800000261e1e7221 */ /* 0x100fe40000010000 */
[----:B------:R-:W-:-:S02]  /*1d60*/  FADD.FTZ R31, R31, -R38 ;  /* 0x800000261f1f7221 */ /* 0x000fc40000010000 */
[--C-:B------:R-:W-:Y:S02]  /*1d70*/  FADD.FTZ R32, R32, -R38.reuse ;  /* 0x8000002620207221 */ /* 0x100fe40000010000 */
[----:B-1----:R-:W-:Y:S01]  /*1d80*/  FFMA.FTZ R42, R42, R29, c[0x0][0x228] ;  /* 0x00008a002a2a7623 */ /* 0x002fe2000001001d */
[----:B------:R-:W-:Y:S01]  /*1d90*/  FSEL R29, R28, RZ, P1 ;  /* 0x000000ff1c1d7208 */ /* 0x000fe20000800000 */
[--C-:B------:R-:W-:Y:S01]  /*1da0*/  FADD.FTZ R33, R33, -R38.reuse ;  /* 0x8000002621217221 */ /* 0x100fe20000010000 */
[----:B------:R-:W-:Y:S01]  /*1db0*/  @!P0 MOV R28, 0x4 ;  /* 0x00000004001c8802 */ /* 0x000fe20000000f00 */
[--C-:B------:R-:W-:Y:S02]  /*1dc0*/  FADD.FTZ R34, R34, -R38.reuse ;  /* 0x8000002622227221 */ /* 0x100fe40000010000 */
[----:B------:R-:W-:Y:S02]  /*1dd0*/  FADD.FTZ R29, R42, R29 ;  /* 0x0000001d2a1d7221 */ /* 0x000fe40000010000 */
[----:B------:R-:W-:-:S02]  /*1de0*/  FADD.FTZ R35, R35, -R38 ;  /* 0x8000002623237221 */ /* 0x000fc40000010000 */
[----:B0-----:R0:W1:Y:S01]  /*1df0*/  MUFU.RSQ R37, R29 ;  /* 0x0000001d00257308 */ /* 0x0010620000001400 */
[--C-:B------:R-:W-:Y:S02]  /*1e00*/  FADD.FTZ R44, R44, -R38.reuse ;  /* 0x800000262c2c7221 */ /* 0x100fe40000010000 */
[--C-:B------:R-:W-:Y:S02]  /*1e10*/  FADD.FTZ R45, R45, -R38.reuse ;  /* 0x800000262d2d7221 */ /* 0x100fe40000010000 */
[--C-:B------:R-:W-:Y:S02]  /*1e20*/  FADD.FTZ R46, R46, -R38.reuse ;  /* 0x800000262e2e7221 */ /* 0x100fe40000010000 */
[----:B------:R-:W-:Y:S02]  /*1e30*/  FADD.FTZ R47, R47, -R38 ;  /* 0x800000262f2f7221 */ /* 0x000fe40000010000 */
[C---:B0-----:R-:W-:Y:S01]  /*1e40*/  @!P0 IMAD.WIDE R28, R101.reuse, R28, c[0x0][0x1a8] ;  /* 0x00006a00651c8625 */ /* 0x041fe200078e021c */
[----:B------:R-:W-:-:S03]  /*1e50*/  IADD3 R101, R101, c[0x0][0x160], RZ ;  /* 0x0000580065657a10 */ /* 0x000fc60007ffe0ff */
[--C-:B------:R-:W-:Y:S02]  /*1e60*/  FADD.FTZ R48, R48, -R38.reuse ;  /* 0x8000002630307221 */ /* 0x100fe40000010000 */
[--C-:B------:R-:W-:Y:S01]  /*1e70*/  FADD.FTZ R49, R49, -R38.reuse ;  /* 0x8000002631317221 */ /* 0x100fe20000010000 */
[----:B-1----:R0:W-:Y:S01]  /*1e80*/  @!P0 STG.E [R28.64], R37 ;  /* 0x000000251c008986 */ /* 0x0021e2000c101904 */
[--C-:B------:R-:W-:Y:S02]  /*1e90*/  FADD.FTZ R50, R50, -R38.reuse ;  /* 0x8000002632327221 */ /* 0x100fe40000010000 */
[--C-:B------:R-:W-:Y:S02]  /*1ea0*/  FADD.FTZ R51, R51, -R38.reuse ;  /* 0x8000002633337221 */ /* 0x100fe40000010000 */
[--C-:B------:R-:W-:Y:S02]  /*1eb0*/  FADD.FTZ R52, R52, -R38.reuse ;  /* 0x8000002634347221 */ /* 0x100fe40000010000 */
[----:B------:R-:W-:-:S02]  /*1ec0*/  FADD.FTZ R53, R53, -R38 ;  /* 0x8000002635357221 */ /* 0x000fc40000010000 */
[--C-:B------:R-:W-:Y:S02]  /*1ed0*/  FADD.FTZ R54, R54, -R38.reuse ;  /* 0x8000002636367221 */ /* 0x100fe40000010000 */
[--C-:B------:R-:W-:Y:S02]  /*1ee0*/  FADD.FTZ R36, R55, -R38.reuse ;  /* 0x8000002637247221 */ /* 0x100fe40000010000 */
        /* <DEDUP_REMOVED lines=31> */
[----:B------:R-:W-:Y:S01]  /*20e0*/  PRMT R36, RZ, 0x5410, R71 ;  /* 0x00005410ff247816 */ /* 0x000fe20000000047 */
[C---:B------:R-:W-:Y:S02]  /*20f0*/  FMUL.FTZ R56, R37.reuse, R56 ;  /* 0x0000003825387220 */ /* 0x040fe40000410000 */
        /* <DEDUP_REMOVED lines=17> */
[----:B-----5:R-:W-:Y:S01]  /*2210*/  PRMT R37, RZ, 0x5410, R19 ;  /* 0x00005410ff257816 */ /* 0x020fe20000000013 */
        /* <DEDUP_REMOVED lines=8> */
[----:B------:R-:W-:Y:S01]  /*22a0*/  LEA R32, P0, R112, c[0x0][0x208], 0x4 ;  /* 0x0000820070207a11 */ /* 0x000fe200078020ff */
        /* <DEDUP_REMOVED lines=11> */
[----:B------:R-:W-:Y:S01]  /*2360*/  F2FP.BF16.PACK_AB R39, R35, R34 ;  /* 0x000000222327723e */ /* 0x000fe200000010ff */
[----:B------:R-:W-:Y:S01]  /*2370*/  FFMA.FTZ R49, R49, R37, R14 ;  /* 0x0000002531317223 */ /* 0x000fe2000001000e */
[----:B------:R-:W-:Y:S01]  /*2380*/  PRMT R37, RZ, 0x5410, R17 ;  /* 0x00005410ff257816 */ /* 0x000fe20000000011 */
[----:B------:R-:W-:Y:S01]  /*2390*/  FFMA.FTZ R34, R104, R56, R85 ;  /* 0x0000003868227223 */ /* 0x000fe20000010055 */
[----:B------:R-:W-:Y:S01]  /*23a0*/  F2FP.BF16.PACK_AB R36, R41, R36 ;  /* 0x000000242924723e */ /* 0x000fe200000010ff */
[----:B------:R-:W-:Y:S01]  /*23b0*/  FFMA.FTZ R41, R107, R40, R84 ;  /* 0x000000286b297223 */ /* 0x000fe20000010054 */
[----:B------:R-:W-:Y:S01]  /*23c0*/  LEA.HI.X R33, R112, c[0x0][0x20c], RZ, 0x4, P0 ;  /* 0x0000830070217a11 */ /* 0x000fe200000f24ff */
        /* <DEDUP_REMOVED lines=8> */
[----:B------:R-:W-:-:S02]  /*2450*/  FFMA.FTZ R55, R28, R29, R97 ;  /* 0x0000001d1c377223 */ /* 0x000fc40000010061 */
[----:B------:R-:W-:Y:S01]  /*2460*/  FFMA.FTZ R118, R77, R118, R94 ;  /* 0x000000764d767223 */ /* 0x000fe2000001005e */
[----:B------:R-:W-:Y:S01]  /*2470*/  F2FP.BF16.PACK_AB R29, R47, R46 ;  /* 0x0000002e2f1d723e */ /* 0x000fe200000010ff */
[----:B------:R-:W-:Y:S01]  /*2480*/  FFMA.FTZ R44, R44, R37, R9 ;  /* 0x000000252c2c7223 */ /* 0x000fe20000010009 */
[----:B------:R-:W-:-:S05]  /*2490*/  PRMT R37, RZ, 0x7610, R16 ;  /* 0x00007610ff257816 */ /* 0x000fca0000000010 */
[----:B------:R-:W-:Y:S01]  /*24a0*/  FFMA.FTZ R45, R45, R37, R10 ;  /* 0x000000252d2d7223 */ /* 0x000fe2000001000a */
[----:B------:R-:W-:-:S04]  /*24b0*/  PRMT R37, RZ, 0x5410, R75 ;  /* 0x00005410ff257816 */ /* 0x000fc8000000004b */
[----:B------:R-:W-:Y:S01]  /*24c0*/  F2FP.BF16.PACK_AB R28, R45, R44 ;  /* 0x0000002c2d1c723e */ /* 0x000fe200000010ff */
[----:B------:R-:W-:Y:S01]  /*24d0*/  FFMA.FTZ R58, R58, R37, R87 ;  /* 0x000000253a3a7223 */ /* 0x000fe20000010057 */
[----:B------:R-:W-:Y:S02]  /*24e0*/  F2FP.BF16.PACK_AB R37, R31, R30 ;  /* 0x0000001e1f25723e */ /* 0x000fe400000010ff */
[----:B------:R-:W-:Y:S02]  /*24f0*/  LEA R44, P0, R78, c[0x0][0x208], 0x4 ;  /* 0x000082004e2c7a11 */ /* 0x000fe400078020ff */
[----:B------:R-:W-:Y:S01]  /*2500*/  F2FP.BF16.PACK_AB R35, R43, R58 ;  /* 0x0000003a2b23723e */ /* 0x000fe200000010ff */
[----:B------:R0:W-:Y:S01]  /*2510*/  STG.E.128 [R32.64], R36 ;  /* 0x0000002420007986 */ /* 0x0001e2000c101d04 */
[----:B------:R-:W-:Y:S01]  /*2520*/  FFMA.FTZ R43, R111, R42, R86 ;  /* 0x0000002a6f2b7223 */ /* 0x000fe20000010056 */
[----:B------:R-:W-:Y:S02]  /*2530*/  LEA R42, P1, R108, c[0x0][0x208], 0x4 ;  /* 0x000082006c2a7a11 */ /* 0x000fe400078220ff */
[----:B------:R-:W-:-:S02]  /*2540*/  F2FP.BF16.PACK_AB R31, R51, R50 ;  /* 0x00000032331f723e */ /* 0x000fc400000010ff */
[----:B------:R-:W-:Y:S02]  /*2550*/  F2FP.BF16.PACK_AB R30, R49, R48 ;  /* 0x00000030311e723e */ /* 0x000fe400000010ff */
[----:B------:R-:W-:Y:S02]  /*2560*/  F2FP.BF16.PACK_AB R34, R43, R34 ;  /* 0x000000222b22723e */ /* 0x000fe400000010ff */
[----:B------:R-:W-:Y:S02]  /*2570*/  LEA.HI.X R45, R78, c[0x0][0x20c], RZ, 0x4, P0 ;  /* 0x000083004e2d7a11 */ /* 0x000fe400000f24ff */
[----:B------:R-:W-:Y:S02]  /*2580*/  LEA.HI.X R43, R108, c[0x0][0x20c], RZ, 0x4, P1 ;  /* 0x000083006c2b7a11 */ /* 0x000fe400008f24ff */
[----:B------:R-:W-:Y:S01]  /*2590*/  ISETP.GE.AND P0, PT, R101, c[0x0][0x164], PT ;  /* 0x0000590065007a0c */ /* 0x000fe20003f06270 */
[----:B------:R1:W-:Y:S01]  /*25a0*/  STG.E.128 [R44.64], R28 ;  /* 0x0000001c2c007986 */ /* 0x0003e2000c101d04 */
[----:B------:R-:W-:Y:S01]  /*25b0*/  LOP3.LUT P1, RZ, R73, 0xff, RZ, 0xc0, !PT ;  /* 0x000000ff49ff7812 */ /* 0x000fe2000782c0ff */
[----:B0-----:R-:W-:Y:S01]  /*25c0*/  FFMA.FTZ R38, R106, R64, R93 ;  /* 0x000000406a267223 */ /* 0x001fe2000001005d */
[----:B------:R-:W-:Y:S01]  /*25d0*/  F2FP.BF16.PACK_AB R33, R41, R54 ;  /* 0x000000362921723e */ /* 0x000fe200000010ff */
        /* <DEDUP_REMOVED lines=8> */
[----:B------:R-:W-:-:S02]  /*2660*/  SEL R73, RZ, 0x1, P1 ;  /* 0x00000001ff497807 */ /* 0x000fc40000800000 */
[----:B------:R-:W-:Y:S02]  /*2670*/  F2FP.BF16.PACK_AB R36, R41, R36 ;  /* 0x000000242924723e */ /* 0x000fe400000010ff */
[----:B------:R-:W-:Y:S02]  /*2680*/  F2FP.BF16.PACK_AB R37, R118, R37 ;  /* 0x000000257625723e */ /* 0x000fe400000010ff */
[----:B------:R-:W-:-:S05]  /*2690*/  LEA.HI.X R41, R110, c[0x0][0x20c], RZ, 0x4, P2 ;  /* 0x000083006e297a11 */ /* 0x000fca00010f24ff */
[----:B------:R1:W-:Y:S02]  /*26a0*/  STG.E.128 [R40.64], R36 ;  /* 0x0000002428007986 */ /* 0x0003e4000c101d04 */
[----:B-1----:R-:W-:Y:S01]  /*26b0*/  @P0 CALL.REL.NOINC `(.L_x_9309) ;  /* 0x0000001000000944 */ /* 0x002fe20003c00000 */
[----:B------:R-:W-:Y:S05]  /*26c0*/  BRA `(.L_x_9310) ;  /* 0xffffde8000007947 */ /* 0x000fea000383ffff */
.L_x_9309:
[----:B------:R-:W-:Y:S05]  /*26d0*/  EXIT ;  /* 0x000000000000794d */ /* 0x000fea0003800000 */
.L_x_9307:
[----:B0-----:R-:W-:Y:S01]  /*26e0*/  HFMA2.MMA R114, -RZ, RZ, 0, 5.9604644775390625e-08 ;  /* 0x00000001ff727435 */ /* 0x001fe200000001ff */
[----:B------:R-:W-:Y:S02]  /*26f0*/  MOV R37, 0x1f ;  /* 0x0000001f00257802 */ /* 0x000fe40000000f00 */
[----:B------:R-:W-:Y:S02]  /*2700*/  MOV R42, 0xffffffff ;  /* 0xffffffff002a7802 */ /* 0x000fe40000000f00 */
[----:B------:R-:W-:Y:S02]  /*2710*/  MOV R38, 0x2730 ;  /* 0x0000273000267802 */ /* 0x000fe40000000f00 */
[----:B-----5:R-:W-:Y:S05]  /*2720*/  CALL.REL.NOINC `($__internal_49_$__cuda_sm70_shflsync_bfly_p) ;  /* 0x0000079000007944 */ /* 0x020fea0003c00000 */
[----:B-1----:R-:W-:Y:S01]  /*2730*/  MOV R36, R114 ;  /* 0x0000007200247202 */ /* 0x002fe20000000f00 */
[----:B0-----:R-:W-:Y:S05]  /*2740*/  BRA `(.L_x_9311) ;  /* 0xffffec2000007947 */ /* 0x001fea000383ffff */
.L_x_9308:
[----:B------:R-:W-:Y:S01]  /*2750*/  HFMA2.MMA R114, -RZ, RZ, 0, 1.1920928955078125e-07 ;  /* 0x00000002ff727435 */ /* 0x000fe200000001ff */
[----:B------:R-:W-:Y:S02]  /*2760*/  MOV R37, 0x1f ;  /* 0x0000001f00257802 */ /* 0x000fe40000000f00 */
[----:B------:R-:W-:-:S02]  /*2770*/  MOV R42, 0xffffffff ;  /* 0xffffffff002a7802 */ /* 0x000fc40000000f00 */
[----:B------:R-:W-:Y:S02]  /*2780*/  MOV R38, 0x27a0 ;  /* 0x000027a000267802 */ /* 0x000fe40000000f00 */
[----:B-----5:R-:W-:Y:S05]  /*2790*/  CALL.REL.NOINC `($__internal_49_$__cuda_sm70_shflsync_bfly_p) ;  /* 0x0000072000007944 */ /* 0x020fea0003c00000 */
[----:B01----:R-:W-:Y:S01]  /*27a0*/  FADD.FTZ R43, R43, R114 ;  /* 0x000000722b2b7221 */ /* 0x003fe20000010000 */
[----:B------:R-:W-:Y:S01]  /*27b0*/  HFMA2.MMA R114, -RZ, RZ, 0, 2.384185791015625e-07 ;  /* 0x00000004ff727435 */ /* 0x000fe200000001ff */
[----:B------:R-:W-:Y:S02]  /*27c0*/  MOV R37, 0x1f ;  /* 0x0000001f00257802 */ /* 0x000fe40000000f00 */
[----:B------:R-:W-:Y:S02]  /*27d0*/  MOV R42, 0xffffffff ;  /* 0xffffffff002a7802 */ /* 0x000fe40000000f00 */
[----:B------:R-:W-:Y:S02]  /*27e0*/  MOV R38, 0x2800 ;  /* 0x0000280000267802 */ /* 0x000fe40000000f00 */
[----:B------:R-:W-:Y:S05]  /*27f0*/  CALL.REL.NOINC `($__internal_49_$__cuda_sm70_shflsync_bfly_p) ;  /* 0x000006c000007944 */ /* 0x000fea0003c00000 */
[----:B01----:R-:W-:Y:S01]  /*2800*/  FADD.FTZ R43, R43, R114 ;  /* 0x000000722b2b7221 */ /* 0x003fe20000010000 */
[----:B------:R-:W-:Y:S01]  /*2810*/  HFMA2.MMA R114, -RZ, RZ, 0, 4.76837158203125e-07 ;  /* 0x00000008ff727435 */ /* 0x000fe200000001ff */
[----:B------:R-:W-:Y:S02]  /*2820*/  MOV R37, 0x1f ;  /* 0x0000001f00257802 */ /* 0x000fe40000000f00 */
[----:B------:R-:W-:-:S02]  /*2830*/  MOV R42, 0xffffffff ;  /* 0xffffffff002a7802 */ /* 0x000fc40000000f00 */
[----:B------:R-:W-:Y:S02]  /*2840*/  MOV R38, 0x2860 ;  /* 0x0000286000267802 */ /* 0x000fe40000000f00 */
[----:B------:R-:W-:Y:S05]  /*2850*/  CALL.REL.NOINC `($__internal_49_$__cuda_sm70_shflsync_bfly_p) ;  /* 0x0000066000007944 */ /* 0x000fea0003c00000 */
[----:B01----:R-:W-:Y:S01]  /*2860*/  FADD.FTZ R43, R43, R114 ;  /* 0x000000722b2b7221 */ /* 0x003fe20000010000 */
[----:B------:R-:W-:Y:S01]  /*2870*/  HFMA2.MMA R114, -RZ, RZ, 0, 9.5367431640625e-07 ;  /* 0x00000010ff727435 */ /* 0x000fe200000001ff */
[----:B------:R-:W-:Y:S02]  /*2880*/  MOV R37, 0x1f ;  /* 0x0000001f00257802 */ /* 0x000fe40000000f00 */
[----:B------:R-:W-:Y:S02]  /*2890*/  MOV R42, 0xffffffff ;  /* 0xffffffff002a7802 */ /* 0x000fe40000000f00 */
[----:B------:R-:W-:Y:S02]  /*28a0*/  MOV R38, 0x28c0 ;  /* 0x000028c000267802 */ /* 0x000fe40000000f00 */
[----:B------:R-:W-:Y:S05]  /*28b0*/  CALL.REL.NOINC `($__internal_49_$__cuda_sm70_shflsync_bfly_p) ;  /* 0x0000060000007944 */ /* 0x000fea0003c00000 */
[----:B-1----:R-:W-:Y:S01]  /*28c0*/  FADD.FTZ R36, R43, R114 ;  /* 0x000000722b247221 */ /* 0x002fe20000010000 */
[----:B------:R-:W-:-:S03]  /*28d0*/  HFMA2.MMA R114, -RZ, RZ, 0, 5.9604644775390625e-08 ;  /* 0x00000001ff727435 */ /* 0x000fc600000001ff */
[----:B------:R-:W-:-:S04]  /*28e0*/  FMUL.FTZ R36, R36, 0.0009765625 ;  /* 0x3a80000024247820 */ /* 0x000fc80000410000 */
[--C-:B0-----:R-:W-:Y:S02]  /*28f0*/  FADD.FTZ R37, R28, -R36.reuse ;  /* 0x800000241c257221 */ /* 0x101fe40000010000 */
        /* <DEDUP_REMOVED lines=61> */
[----:B------:R-:W-:Y:S01]  /*2cd0*/  FFMA.FTZ R37, R42, R42, R37 ;  /* 0x0000002a2a257223 */ /* 0x000fe20000010025 */
[----:B------:R-:W-:-:S03]  /*2ce0*/  MOV R42, 0xffffffff ;  /* 0xffffffff002a7802 */ /* 0x000fc60000000f00 */
[----:B------:R-:W-:Y:S01]  /*2cf0*/  FFMA.FTZ R43, R38, R38, R37 ;  /* 0x00000026262b7223 */ /* 0x000fe20000010025 */
[----:B------:R-:W-:Y:S02]  /*2d00*/  MOV R37, 0x1f ;  /* 0x0000001f00257802 */ /* 0x000fe40000000f00 */
[----:B------:R-:W-:Y:S02]  /*2d10*/  MOV R38, 0x2d30 ;  /* 0x00002d3000267802 */ /* 0x000fe40000000f00 */
[----:B------:R-:W-:Y:S05]  /*2d20*/  CALL.REL.NOINC `($__internal_49_$__cuda_sm70_shflsync_bfly_p) ;  /* 0x0000019000007944 */ /* 0x000fea0003c00000 */
[----:B01----:R-:W-:Y:S01]  /*2d30*/  FADD.FTZ R43, R43, R114 ;  /* 0x000000722b2b7221 */ /* 0x003fe20000010000 */
[----:B------:R-:W-:Y:S01]  /*2d40*/  HFMA2.MMA R114, -RZ, RZ, 0, 1.1920928955078125e-07 ;  /* 0x00000002ff727435 */ /* 0x000fe200000001ff */
[----:B------:R-:W-:Y:S02]  /*2d50*/  MOV R37, 0x1f ;  /* 0x0000001f00257802 */ /* 0x000fe40000000f00 */
[----:B------:R-:W-:Y:S02]  /*2d60*/  MOV R42, 0xffffffff ;  /* 0xffffffff002a7802 */ /* 0x000fe40000000f00 */
[----:B------:R-:W-:Y:S02]  /*2d70*/  MOV R38, 0x2d90 ;  /* 0x00002d9000267802 */ /* 0x000fe40000000f00 */
[----:B------:R-:W-:Y:S05]  /*2d80*/  CALL.REL.NOINC `($__internal_49_$__cuda_sm70_shflsync_bfly_p) ;  /* 0x0000013000007944 */ /* 0x000fea0003c00000 */
[----:B01----:R-:W-:Y:S01]  /*2d90*/  FADD.FTZ R43, R43, R114 ;  /* 0x000000722b2b7221 */ /* 0x003fe20000010000 */
[----:B------:R-:W-:Y:S01]  /*2da0*/  HFMA2.MMA R114, -RZ, RZ, 0, 2.384185791015625e-07 ;  /* 0x00000004ff727435 */ /* 0x000fe200000001ff */
[----:B------:R-:W-:-:S02]  /*2db0*/  MOV R37, 0x1f ;  /* 0x0000001f00257802 */ /* 0x000fc40000000f00 */
[----:B------:R-:W-:Y:S02]  /*2dc0*/  MOV R42, 0xffffffff ;  /* 0xffffffff002a7802 */ /* 0x000fe40000000f00 */
[----:B------:R-:W-:Y:S02]  /*2dd0*/  MOV R38, 0x2df0 ;  /* 0x00002df000267802 */ /* 0x000fe40000000f00 */
[----:B------:R-:W-:Y:S05]  /*2de0*/  CALL.REL.NOINC `($__internal_49_$__cuda_sm70_shflsync_bfly_p) ;  /* 0x000000d000007944 */ /* 0x000fea0003c00000 */
[----:B01----:R-:W-:Y:S01]  /*2df0*/  FADD.FTZ R43, R43, R114 ;  /* 0x000000722b2b7221 */ /* 0x003fe20000010000 */
[----:B------:R-:W-:Y:S01]  /*2e00*/  HFMA2.MMA R114, -RZ, RZ, 0, 4.76837158203125e-07 ;  /* 0x00000008ff727435 */ /* 0x000fe200000001ff */
[----:B------:R-:W-:Y:S02]  /*2e10*/  MOV R37, 0x1f ;  /* 0x0000001f00257802 */ /* 0x000fe40000000f00 */
[----:B------:R-:W-:Y:S02]  /*2e20*/  MOV R42, 0xffffffff ;  /* 0xffffffff002a7802 */ /* 0x000fe40000000f00 */
[----:B------:R-:W-:Y:S02]  /*2e30*/  MOV R38, 0x2e50 ;  /* 0x00002e5000267802 */ /* 0x000fe40000000f00 */
[----:B------:R-:W-:Y:S05]  /*2e40*/  CALL.REL.NOINC `($__internal_49_$__cuda_sm70_shflsync_bfly_p) ;  /* 0x0000007000007944 */ /* 0x000fea0003c00000 */
[----:B01----:R-:W-:Y:S01]  /*2e50*/  FADD.FTZ R43, R43, R114 ;  /* 0x000000722b2b7221 */ /* 0x003fe20000010000 */
[----:B------:R-:W-:Y:S01]  /*2e60*/  HFMA2.MMA R114, -RZ, RZ, 0, 9.5367431640625e-07 ;  /* 0x00000010ff727435 */ /* 0x000fe200000001ff */
[----:B------:R-:W-:-:S02]  /*2e70*/  MOV R37, 0x1f ;  /* 0x0000001f00257802 */ /* 0x000fc40000000f00 */
[----:B------:R-:W-:Y:S02]  /*2e80*/  MOV R42, 0xffffffff ;  /* 0xffffffff002a7802 */ /* 0x000fe40000000f00 */
[----:B------:R-:W-:Y:S02]  /*2e90*/  MOV R38, 0x2eb0 ;  /* 0x00002eb000267802 */ /* 0x000fe40000000f00 */
[----:B------:R-:W-:Y:S05]  /*2ea0*/  CALL.REL.NOINC `($__internal_49_$__cuda_sm70_shflsync_bfly_p) ;  /* 0x0000001000007944 */ /* 0x000fea0003c00000 */
[----:B01----:R-:W-:Y:S05]  /*2eb0*/  BRA `(.L_x_9312) ;  /* 0xffffe9f000007947 */ /* 0x003fea000383ffff */
        .weak           $__internal_49_$__cuda_sm70_shflsync_bfly_p
        .type           $__internal_49_$__cuda_sm70_shflsync_bfly_p,@function
        .size           $__internal_49_$__cuda_sm70_shflsync_bfly_p,(.L_x_29113 - $__internal_49_$__cuda_sm70_shflsync_bfly_p)
$__internal_49_$__cuda_sm70_shflsync_bfly_p:
[----:B------:R-:W-:Y:S01]  /*2ec0*/  HFMA2.MMA R39, -RZ, RZ, 0, 0 ;  /* 0x00000000ff277435 */ /* 0x000fe200000001ff */
[----:B------:R-:W-:Y:S04]  /*2ed0*/  WARPSYNC R42 ;  /* 0x0000002a00007348 */ /* 0x000fe80003800000 */
[----:B------:R0:W1:Y:S01]  /*2ee0*/  SHFL.BFLY PT, R114, R43, R114, R37 ;  /* 0x0c0000722b727389 */ /* 0x00006200000e0025 */
[----:B------:R-:W-:Y:S05]  /*2ef0*/  RET.REL.NODEC R38 `(_ZN10layer_norm13ln_fwd_kernelINS_13Kernel_traitsI13__nv_bfloat16S2_fS2_fjLj8192ELj1ELj1ELj8ELj16ENS_18Kernel_traits_baseILj8192ES2_S2_fS2_fjLj256EEEEELb0ELb0ELb0ELb1EEEvNS_9FwdParamsE) ;  /* 0xffffd10026007950 */ /* 0x000fea0003c3ffff */
.L_x_9313:
        /* <DEDUP_REMOVED lines=16> */
.L_x_29113:


//--------------------- .text._ZN10layer_norm13ln_fwd_kernelINS_13Kernel_traitsI13__nv_bfloat16S2_fS2_fjLj8192ELj1ELj1ELj8ELj16ENS_18Kernel_traits_baseILj8192ES2_S2_fS2_fjLj256EEEEELb0ELb0ELb1ELb0EEEvNS_9FwdParamsE --------------------------
	.section	.text._ZN10layer_norm13ln_fwd_kernelINS_13Kernel_traitsI13__nv_bfloat16S2_fS2_fjLj8192ELj1ELj1ELj8ELj16ENS_18Kernel_traits_baseILj8192ES2_S2_fS2_fjLj256EEEEELb0ELb0ELb1ELb0EEEvNS_9FwdParamsE,"ax",@progbits
	.sectioninfo	@"SHI_REGISTERS=128"
	.align	128
        .global         _ZN10layer_norm13ln_fwd_kernelINS_13Kernel_traitsI13__nv_bfloat16S2_fS2_fjLj8192ELj1ELj1ELj8ELj16ENS_18Kernel_traits_baseILj8192ES2_S2_fS2_fjLj256EEEEELb0ELb0ELb1ELb0EEEvNS_9FwdParamsE
        .type           _ZN10layer_norm13ln_fwd_kernelINS_13Kernel_traitsI13__nv_bfloat16S2_fS2_fjLj8192ELj1ELj1ELj8ELj16ENS_18Kernel_traits_baseILj8192ES2_S2_fS2_fjLj256EEEEELb0ELb0ELb1ELb0EEEvNS_9FwdParamsE,@function
        .size           _ZN10layer_norm13ln_fwd_kernelINS_13Kernel_traitsI13__nv_bfloat16S2_fS2_fjLj8192ELj1ELj1ELj8ELj16ENS_18Kernel_traits_baseILj8192ES2_S2_fS2_fjLj256EEEEELb0ELb0ELb1ELb0EEEvNS_9FwdParamsE,(.L_x_29114 - _ZN10layer_norm13ln_fwd_kernelINS_13Kernel_traitsI13__nv_bfloat16S2_fS2_fjLj8192ELj1ELj1ELj8ELj16ENS_18Kernel_traits_baseILj8192ES2_S2_fS2_fjLj256EEEEELb0ELb0ELb1ELb0EEEvNS_9FwdParamsE)
        .other          _ZN10layer_norm13ln_fwd_kernelINS_13Kernel_traitsI13__nv_bfloat16S2_fS2_fjLj8192ELj1ELj1ELj8ELj16ENS_18Kernel_traits_baseILj8192ES2_S2_fS2_fjLj256EEEEELb0ELb0ELb1ELb0EEEvNS_9FwdParamsE,@"STO_CUDA_ENTRY STV_DEFAULT"
_ZN10layer_norm13ln_fwd_kernelINS_13Kernel_traitsI13__nv_bfloat16S2_fS2_fjLj8192ELj1ELj1ELj8ELj16ENS_18Kernel_traits_baseILj8192ES2_S2_fS2_fjLj256EEEEELb0ELb0ELb1ELb0EEEvNS_9FwdParamsE:
.text._ZN10layer_norm13ln_fwd_kernelINS_13Kernel_traitsI13__nv_bfloat16S2_fS2_fjLj8192ELj1ELj1ELj8ELj16ENS_18Kernel_traits_baseILj8192ES2_S2_fS2_fjLj256EEEEELb0ELb0ELb1ELb0EEEvNS_9FwdParamsE:
        /* <DEDUP_REMOVED lines=27> */
.L_x_9315:
[----:B0-----:R-:W-:Y:S05]  /*01b0*/  BSYNC B0 ;  /* 0x0000000000007941 */ /* 0x001fea0003800000 */
.L_x_9314:
        /* <DEDUP_REMOVED lines=13> */
.L_x_9317:
[----:B0-----:R-:W-:Y:S05]  /*0290*/  BSYNC B0 ;  /* 0x0000000000007941 */ /* 0x001fea0003800000 */
.L_x_9316:
        /* <DEDUP_REMOVED lines=13> */
.L_x_9319:
[----:B0-----:R-:W-:Y:S05]  /*0370*/  BSYNC B0 ;  /* 0x0000000000007941 */ /* 0x001fea0003800000 */
.L_x_9318:
        /* <DEDUP_REMOVED lines=12> */
.L_x_9321:
[----:B0-----:R-:W-:Y:S05]  /*0440*/  BSYNC B0 ;  /* 0x0000000000007941 */ /* 0x001fea0003800000 */
.L_x_9320:
[----:B------:R-:W0:Y:S02]  /*0450*/  S2UR UR6, SR_CTAID.X ;  /* 0x00000000000679c3 */ /* 0x000e240000002500 */
[----:B0-----:R-:W-:-:S04]  /*0460*/  LEA.HI R113, R0, UR6, RZ, 0x18 ;  /* 0x0000000600717c11 */ /* 0x001fc8000f8fc0ff */
[----:B------:R-:W-:-:S13]  /*0470*/  ISETP.GE.AND P0, PT, R113, c[0x0][0x164], PT ;  /* 0x0000590071007a0c */ /* 0x000fda0003f06270 */
[----:B------:R-:W-:Y:S05]  /*0480*/  @P0 EXIT ;  /* 0x000000000000094d */ /* 0x000fea0003800000 */
[--C-:B-----5:R-:W-:Y:S01]  /*0490*/  PRMT R3, RZ, 0x5410, R8.reuse ;  /* 0x00005410ff037816 */ /* 0x120fe20000000008 */
[----:B------:R-:W-:Y:S01]  /*04a0*/  HFMA2.MMA R111, -RZ, RZ, 0, 5.9604644775390625e-08 ;  /* 0x00000001ff6f7435 */ /* 0x000fe200000001ff */
[----:B------:R-:W-:Y:S01]  /*04b0*/  PRMT R4, RZ, 0x7610, R8 ;  /* 0x00007610ff047816 */ /* 0x000fe20000000008 */
[----:B------:R-:W-:Y:S01]  /*04c0*/  ULDC.U8 UR6, c[0x0][0x1f0] ;  /* 0x00007c0000067ab9 */ /* 0x000fe20000000000 */
        /* <DEDUP_REMOVED lines=8> */
[----:B------:R-:W-:Y:S02]  /*0550*/  SHF.R.S32.HI R44, RZ, 0x3, R44 ;  /* 0x00000003ff2c7819 */ /* 0x000fe4000001142c */
        /* <DEDUP_REMOVED lines=10> */
[----:B------:R-:W-:Y:S02]  /*0600*/  LOP3.LUT R37, R0, 0xe0, RZ, 0xc0, !PT ;  /* 0x000000e000257812 */ /* 0x000fe400078ec0ff */
[----:B------:R-:W-:Y:S02]  /*0610*/  LOP3.LUT R36, R44, 0xff, RZ, 0xc0, !PT ;  /* 0x000000ff2c247812 */ /* 0x000fe400078ec0ff */
[----:B------:R-:W-:-:S02]  /*0620*/  SHF.R.U32.HI R44, RZ, 0x3, R44 ;  /* 0x00000003ff2c7819 */ /* 0x000fc4000001162c */
[----:B------:R-:W-:Y:S02]  /*0630*/  IADD3 R37, R36, -R37, RZ ;  /* 0x8000002524257210 */ /* 0x000fe40007ffe0ff */
[----:B------:R-:W-:Y:S02]  /*0640*/  LOP3.LUT R44, R44, 0x1fffffe0, RZ, 0xc0, !PT ;  /* 0x1fffffe02c2c7812 */ /* 0x000fe400078ec0ff */
[----:B------:R-:W-:Y:S02]  /*0650*/  IMNMX R37, RZ, R37, !PT ;  /* 0x00000025ff257217 */ /* 0x000fe40007800200 */
[--C-:B------:R-:W-:Y:S02]  /*0660*/  PRMT R82, RZ, 0x5410, R28.reuse ;  /* 0x00005410ff527816 */ /* 0x100fe4000000001c */
[----:B------:R-:W-:Y:S02]  /*0670*/  IMNMX R37, R37, 0x20, PT ;  /* 0x0000002025257817 */ /* 0x000fe40003800200 */
[----:B------:R-:W-:-:S02]  /*0680*/  PRMT R85, RZ, 0x7610, R28 ;  /* 0x00007610ff557816 */ /* 0x000fc4000000001c */
[----:B------:R-:W-:Y:S02]  /*0690*/  IADD3 R37, R37, R44, RZ ;  /* 0x0000002c25257210 */ /* 0x000fe40007ffe0ff */
[----:B------:R-:W-:Y:S02]  /*06a0*/  SHF.L.U32 R28, R0, 0x5, RZ ;  /* 0x00000005001c7819 */ /* 0x000fe400000006ff */
[----:B------:R-:W-:Y:S02]  /*06b0*/  SHF.L.U32 R37, R37, 0x3, RZ ;  /* 0x0000000325257819 */ /* 0x000fe400000006ff */
[--C-:B------:R-:W-:Y:S02]  /*06c0*/  PRMT R83, RZ, 0x5410, R29.reuse ;  /* 0x00005410ff537816 */ /* 0x100fe4000000001d */
[----:B------:R-:W-:Y:S02]  /*06d0*/  PRMT R87, RZ, 0x7610, R29 ;  /* 0x00007610ff577816 */ /* 0x000fe4000000001d */
[----:B------:R-:W0:Y:S01]  /*06e0*/  I2F.U32 R37, R37 ;  /* 0x0000002500257306 */ /* 0x000e220000201000 */
[----:B------:R-:W-:-:S02]  /*06f0*/  LOP3.LUT R29, R28, 0x3e0, RZ, 0xc0, !PT ;  /* 0x000003e01c1d7812 */ /* 0x000fc400078ec0ff */
[--C-:B------:R-:W-:Y:S02]  /*0700*/  PRMT R70, RZ, 0x5410, R38.reuse ;  /* 0x00005410ff467816 */ /* 0x100fe40000000026 */
[----:B------:R-:W-:Y:S02]  /*0710*/  IADD3 R29, R36, -R29, RZ ;  /* 0x8000001d241d7210 */ /* 0x000fe40007ffe0ff */
[----:B------:R-:W-:Y:S02]  /*0720*/  PRMT R73, RZ, 0x7610, R38 ;  /* 0x00007610ff497816 */ /* 0x000fe40000000026 */
[----:B------:R-:W-:Y:S02]  /*0730*/  IMNMX R29, RZ, R29, !PT ;  /* 0x0000001dff1d7217 */ /* 0x000fe40007800200 */
[----:B------:R-:W-:Y:S02]  /*0740*/  PRMT R72, RZ, 0x5410, R39 ;  /* 0x00005410ff487816 */ /* 0x000fe40000000027 */
[----:B------:R-:W-:-:S02]  /*0750*/  IMNMX R29, R29, 0x20, PT ;  /* 0x000000201d1d7817 */ /* 0x000fc40003800200 */
[----:B------:R-:W-:Y:S01]  /*0760*/  PRMT R75, RZ, 0x7610, R39 ;  /* 0x00007610ff4b7816 */ /* 0x000fe20000000027 */
[----:B0-----:R0:W1:Y:S01]  /*0770*/  MUFU.RCP R106, R37 ;  /* 0x00000025006a7308 */ /* 0x0010620000001000 */
        /* <DEDUP_REMOVED lines=38> */
.L_x_9405:
[----:B------:R-:W-:-:S05]  /*09e0*/  MOV R64, 0x4 ;  /* 0x0000000400407802 */ /* 0x000fca0000000f00 */
[----:B------:R-:W-:-:S05]  /*09f0*/  IMAD.WIDE R120, R113, R64, c[0x0][0x1d0] ;  /* 0x0000740071787625 */ /* 0x000fca00078e0240 */
[----:B------:R0:W2:Y:S01]  /*0a00*/  LDG.E R119, [R120.64] ;  /* 0x0000000478777981 */ /* 0x0000a2000c1e1900 */
[----:B------:R-:W-:-:S05]  /*0a10*/  IMAD.WIDE R64, R113, R64, c[0x0][0x1d8] ;  /* 0x0000760071407625 */ /* 0x000fca00078e0240 */
[----:B------:R1:W5:Y:S01]  /*0a20*/  LDG.E R67, [R64.64] ;  /* 0x0000000440437981 */ /* 0x000362000c1e1900 */
[----:B------:R-:W-:Y:S01]  /*0a30*/  IMAD R66, R113, c[0x0][0x168], RZ ;  /* 0x00005a0071427a24 */ /* 0x000fe200078e02ff */
[----:B------:R-:W-:Y:S01]  /*0a40*/  BSSY B0, `(.L_x_9322) ;  /* 0x0000066000007945 */ /* 0x000fe20003800000 */
[----:B0-----:R-:W-:-:S03]  /*0a50*/  MOV R120, RZ ;  /* 0x000000ff00787202 */ /* 0x001fc60000000f00 */
[----:B------:R-:W-:-:S04]  /*0a60*/  SHF.R.S32.HI R123, RZ, 0x1f, R66 ;  /* 0x0000001fff7b7819 */ /* 0x000fc80000011442 */
[----:B------:R-:W-:Y:S02]  /*0a70*/  LEA.HI R123, R123, R66, RZ, 0x3 ;  /* 0x000000427b7b7211 */ /* 0x000fe400078f18ff */
[----:B------:R-:W-:-:S04]  /*0a80*/  LOP3.LUT R66, R0, 0xff, RZ, 0xc0, !PT ;  /* 0x000000ff00427812 */ /* 0x000fc800078ec0ff */
[----:B------:R-:W-:Y:S02]  /*0a90*/  LEA.HI.SX32 R121, R123, R66, 0x1d ;  /* 0x000000427b797211 */ /* 0x000fe400078feaff */
[----:B--2---:R-:W-:-:S13]  /*0aa0*/  ISETP.GE.AND P4, PT, R119, 0x1, PT ;  /* 0x000000017700780c */ /* 0x004fda0003f86270 */
[----:B------:R-:W-:-:S05]  /*0ab0*/  @P4 IADD3 R122, R119, -0x1, RZ ;  /* 0xffffffff777a4810 */ /* 0x000fca0007ffe0ff */
[----:B------:R-:W-:-:S05]  /*0ac0*/  @P4 IMAD R122, R122, c[0x0][0x168], RZ ;  /* 0x00005a007a7a4a24 */ /* 0x000fca00078e02ff */
[----:B------:R-:W-:-:S04]  /*0ad0*/  @P4 SHF.R.S32.HI R125, RZ, 0x1f, R122 ;  /* 0x0000001fff7d4819 */ /* 0x000fc8000001147a */
[----:B------:R-:W-:-:S04]  /*0ae0*/  @P4 LEA.HI R125, R125, R122, RZ, 0x3 ;  /* 0x0000007a7d7d4211 */ /* 0x000fc800078f18ff */
[----:B------:R-:W-:Y:S02]  /*0af0*/  @P4 LEA.HI.SX32 R120, R125, R66, 0x1d ;  /* 0x000000427d784211 */ /* 0x000fe400078feaff */
[----:B------:R-:W-:Y:S01]  /*0b00*/  SHF.R.S32.HI R66, RZ, 0x1f, R113 ;  /* 0x0000001fff427819 */ /* 0x000fe20000011471 */
[----:B------:R-:W-:Y:S05]  /*0b10*/  @!P1 BRA `(.L_x_9323) ;  /* 0x0000058000009947 */ /* 0x000fea0003800000 */
[----:B-1----:R-:W-:-:S04]  /*0b20*/  ISETP.NE.U32.AND P5, PT, RZ, c[0x0][0x180], PT ;  /* 0x00006000ff007a0c */ /* 0x002fc80003fa5070 */
[----:B------:R-:W-:-:S13]  /*0b30*/  ISETP.NE.AND.EX P5, PT, RZ, c[0x0][0x184], PT, P5 ;  /* 0x00006100ff007a0c */ /* 0x000fda0003fa5350 */
[----:B------:R-:W-:-:S05]  /*0b40*/  @P5 MOV R64, 0x20 ;  /* 0x0000002000405802 */ /* 0x000fca0000000f00 */
[----:B------:R-:W-:-:S05]  /*0b50*/  @P5 IMAD.WIDE.U32 R64, R121, R64, c[0x0][0x180] ;  /* 0x0000600079405625 */ /* 0x000fca00078e0040 */
[----:B------:R0:W2:Y:S01]  /*0b60*/  @P5 LDG.E.128 R20, [R64.64] ;  /* 0x0000000440145981 */ /* 0x0000a2000c1e1d00 */
[----:B------:R-:W-:-:S03]  /*0b70*/  ISETP.GT.AND P6, PT, R119, RZ, PT ;  /* 0x000000ff7700720c */ /* 0x000fc60003fc4270 */
[----:B------:R0:W3:Y:S02]  /*0b80*/  @P5 LDG.E.128 R28, [R64.64+0x10] ;  /* 0x00001004401c5981 */ /* 0x0000e4000c1e1d00 */
[----:B0-----:R-:W-:-:S08]  /*0b90*/  @P4 MOV R65, 0x10 ;  /* 0x0000001000414802 */ /* 0x001fd00000000f00 */
[----:B------:R-:W-:Y:S01]  /*0ba0*/  @!P6 ISETP.NE.U32.AND P0, PT, RZ, c[0x0][0x180], PT ;  /* 0x00006000ff00ea0c */ /* 0x000fe20003f05070 */
[----:B------:R-:W-:-:S03]  /*0bb0*/  @P4 IMAD.WIDE.U32 R64, R120, R65, c[0x0][0x170] ;  /* 0x00005c0078404625 */ /* 0x000fc600078e0041 */
[----:B------:R-:W-:Y:S02]  /*0bc0*/  @!P6 ISETP.NE.AND.EX P0, PT, RZ, c[0x0][0x184], PT, P0 ;  /* 0x00006100ff00ea0c */ /* 0x000fe40003f05300 */
[----:B------:R0:W5:Y:S01]  /*0bd0*/  @P4 LDG.E.128 R36, [R64.64] ;  /* 0x0000000440244981 */ /* 0x000162000c1e1d00 */
[----:B------:R-:W-:Y:S01]  /*0be0*/  BSSY B1, `(.L_x_9324) ;  /* 0x000001b000017945 */ /* 0x000fe20003800000 */
[----:B--2---:R-:W-:Y:S02]  /*0bf0*/  @!P6 FSEL R24, R20, RZ, P0 ;  /* 0x000000ff1418e208 */ /* 0x004fe40000000000 */
[----:B------:R-:W-:-:S04]  /*0c00*/  @!P6 ISETP.NE.U32.AND P0, PT, RZ, c[0x0][0x180], PT ;  /* 0x00006000ff00ea0c */ /* 0x000fc80003f05070 */
[----:B------:R-:W-:-:S04]  /*0c10*/  @!P6 ISETP.NE.AND.EX P0, PT, RZ, c[0x0][0x184], PT, P0 ;  /* 0x00006100ff00ea0c */ /* 0x000fc80003f05300 */
[----:B------:R-:W-:Y:S02]  /*0c20*/  @!P6 FSEL R25, R21, RZ, P0 ;  /* 0x000000ff1519e208 */ /* 0x000fe40000000000 */
        /* <DEDUP_REMOVED lines=8> */
[----:B---3--:R-:W-:Y:S02]  /*0cb0*/  @!P6 FSEL R32, R28, RZ, P0 ;  /* 0x000000ff1c20e208 */ /* 0x008fe40000000000 */
        /* <DEDUP_REMOVED lines=8> */
[----:B------:R-:W-:Y:S01]  /*0d40*/  @!P6 FSEL R35, R31, RZ, P0 ;  /* 0x000000ff1f23e208 */ /* 0x000fe20000000000 */
[----:B------:R-:W-:Y:S05]  /*0d50*/  @!P6 BRA `(.L_x_9325) ;  /* 0x000000300000e947 */ /* 0x000fea0003800000 */
[----:B0----5:R-:W-:-:S05]  /*0d60*/  PRMT R24, RZ, 0x5410, R36 ;  /* 0x00005410ff187816 */ /* 0x021fca0000000024 */
[----:B------:R-:W-:-:S04]  /*0d70*/  FMUL.FTZ R24, R24, c[0x0][0x1ec] ;  /* 0x00007b0018187a20 */ /* 0x000fc80000410000 */
[----:B------:R-:W-:Y:S02]  /*0d80*/  @P5 FADD.FTZ R24, R20, R24 ;  /* 0x0000001814185221 */ /* 0x000fe40000010000 */
.L_x_9325:
[----:B0-----:R-:W-:Y:S05]  /*0d90*/  BSYNC B1 ;  /* 0x0000000000017941 */ /* 0x001fea0003800000 */
.L_x_9324:
[----:B------:R-:W-:Y:S01]  /*0da0*/  BSSY B1, `(.L_x_9326) ;  /* 0x0000005000017945 */ /* 0x000fe20003800000 */
[----:B------:R-:W-:Y:S05]  /*0db0*/  @!P6 BRA `(.L_x_9327) ;  /* 0x000000300000e947 */ /* 0x000fea0003800000 */
[----:B-----5:R-:W-:-:S05]  /*0dc0*/  PRMT R25, RZ, 0x7610, R36 ;  /* 0x00007610ff197816 */ /* 0x020fca0000000024 */
[----:B------:R-:W-:-:S04]  /*0dd0*/  FMUL.FTZ R25, R25, c[0x0][0x1ec] ;  /* 0x00007b0019197a20 */ /* 0x000fc80000410000 */
[----:B------:R-:W-:Y:S02]  /*0de0*/  @P5 FADD.FTZ R25, R21, R25 ;  /* 0x0000001915195221 */ /* 0x000fe40000010000 */
.L_x_9327:
[----:B------:R-:W-:Y:S05]  /*0df0*/  BSYNC B1 ;  /* 0x0000000000017941 */ /* 0x000fea0003800000 */
.L_x_9326:
[----:B------:R-:W-:Y:S01]  /*0e00*/  BSSY B1, `(.L_x_9328) ;  /* 0x0000005000017945 */ /* 0x000fe20003800000 */
[----:B------:R-:W-:Y:S05]  /*0e10*/  @!P6 BRA `(.L_x_9329) ;  /* 0x000000300000e947 */ /* 0x000fea0003800000 */
[----:B-----5:R-:W-:-:S05]  /*0e20*/  PRMT R26, RZ, 0x5410, R37 ;  /* 0x00005410ff1a7816 */ /* 0x020fca0000000025 */
[----:B------:R-:W-:-:S04]  /*0e30*/  FMUL.FTZ R26, R26, c[0x0][0x1ec] ;  /* 0x00007b001a1a7a20 */ /* 0x000fc80000410000 */
[----:B------:R-:W-:Y:S02]  /*0e40*/  @P5 FADD.FTZ R26, R22, R26 ;  /* 0x0000001a161a5221 */ /* 0x000fe40000010000 */
.L_x_9329:
[----:B------:R-:W-:Y:S05]  /*0e50*/  BSYNC B1 ;  /* 0x0000000000017941 */ /* 0x000fea0003800000 */
.L_x_9328:
[----:B------:R-:W-:Y:S01]  /*0e60*/  BSSY B1, `(.L_x_9330) ;  /* 0x0000005000017945 */ /* 0x000fe20003800000 */
[----:B------:R-:W-:Y:S05]  /*0e70*/  @!P6 BRA `(.L_x_9331) ;  /* 0x000000300000e947 */ /* 0x000fea0003800000 */
[----:B-----5:R-:W-:-:S05]  /*0e80*/  PRMT R27, RZ, 0x7610, R37 ;  /* 0x00007610ff1b7816 */ /* 0x020fca0000000025 */
[----:B------:R-:W-:-:S04]  /*0e90*/  FMUL.FTZ R27, R27, c[0x0][0x1ec] ;  /* 0x00007b001b1b7a20 */ /* 0x000fc80000410000 */
[----:B------:R-:W-:Y:S02]  /*0ea0*/  @P5 FADD.FTZ R27, R23, R27 ;  /* 0x0000001b171b5221 */ /* 0x000fe40000010000 */
.L_x_9331:
[----:B------:R-:W-:Y:S05]  /*0eb0*/  BSYNC B1 ;  /* 0x0000000000017941 */ /* 0x000fea0003800000 */
.L_x_9330:
[----:B------:R-:W-:Y:S01]  /*0ec0*/  BSSY B1, `(.L_x_9332) ;  /* 0x0000005000017945 */ /* 0x000fe20003800000 */
[----:B------:R-:W-:Y:S05]  /*0ed0*/  @!P6 BRA `(.L_x_9333) ;  /* 0x000000300000e947 */ /* 0x000fea0003800000 */
[----:B-----5:R-:W-:-:S05]  /*0ee0*/  PRMT R32, RZ, 0x5410, R38 ;  /* 0x00005410ff207816 */ /* 0x020fca0000000026 */
[----:B------:R-:W-:-:S04]  /*0ef0*/  FMUL.FTZ R32, R32, c[0x0][0x1ec] ;  /* 0x00007b0020207a20 */ /* 0x000fc80000410000 */
[----:B------:R-:W-:Y:S02]  /*0f00*/  @P5 FADD.FTZ R32, R28, R32 ;  /* 0x000000201c205221 */ /* 0x000fe40000010000 */
.L_x_9333:
[----:B------:R-:W-:Y:S05]  /*0f10*/  BSYNC B1 ;  /* 0x0000000000017941 */ /* 0x000fea0003800000 */
.L_x_9332:
[----:B------:R-:W-:Y:S01]  /*0f20*/  BSSY B1, `(.L_x_9334) ;  /* 0x0000005000017945 */ /* 0x000fe20003800000 */
[----:B------:R-:W-:Y:S05]  /*0f30*/  @!P6 BRA `(.L_x_9335) ;  /* 0x000000300000e947 */ /* 0x000fea0003800000 */
[----:B-----5:R-:W-:-:S05]  /*0f40*/  PRMT R33, RZ, 0x7610, R38 ;  /* 0x00007610ff217816 */ /* 0x020fca0000000026 */
[----:B------:R-:W-:-:S04]  /*0f50*/  FMUL.FTZ R33, R33, c[0x0][0x1ec] ;  /* 0x00007b0021217a20 */ /* 0x000fc80000410000 */
[----:B------:R-:W-:Y:S02]  /*0f60*/  @P5 FADD.FTZ R33, R29, R33 ;  /* 0x000000211d215221 */ /* 0x000fe40000010000 */
.L_x_9335:
[----:B------:R-:W-:Y:S05]  /*0f70*/  BSYNC B1 ;  /* 0x0000000000017941 */ /* 0x000fea0003800000 */
.L_x_9334:
[----:B------:R-:W-:Y:S01]  /*0f80*/  BSSY B1, `(.L_x_9336) ;  /* 0x0000006000017945 */ /* 0x000fe20003800000 */
[----:B------:R-:W-:Y:S01]  /*0f90*/  HFMA2.MMA R64, -RZ, RZ, 0, 1.9073486328125e-06 ;  /* 0x00000020ff407435 */ /* 0x000fe200000001ff */
[----:B------:R-:W-:Y:S05]  /*0fa0*/  @!P6 BRA `(.L_x_9337) ;  /* 0x000000300000e947 */ /* 0x000fea0003800000 */
[----:B-----5:R-:W-:-:S05]  /*0fb0*/  PRMT R34, RZ, 0x5410, R39 ;  /* 0x00005410ff227816 */ /* 0x020fca0000000027 */
[----:B------:R-:W-:-:S04]  /*0fc0*/  FMUL.FTZ R34, R34, c[0x0][0x1ec] ;  /* 0x00007b0022227a20 */ /* 0x000fc80000410000 */
[----:B------:R-:W-:Y:S02]  /*0fd0*/  @P5 FADD.FTZ R34, R30, R34 ;  /* 0x000000221e225221 */ /* 0x000fe40000010000 */
.L_x_9337:
[----:B------:R-:W-:Y:S05]  /*0fe0*/  BSYNC B1 ;  /* 0x0000000000017941 */ /* 0x000fea0003800000 */
.L_x_9336:
[----:B------:R-:W-:Y:S01]  /*0ff0*/  BSSY B1, `(.L_x_9338) ;  /* 0x0000006000017945 */ /* 0x000fe20003800000 */
[----:B------:R-:W-:Y:S01]  /*1000*/  IMAD.WIDE.U32 R64, R121, R64, c[0x0][0x188] ;  /* 0x0000620079407625 */ /* 0x000fe200078e0040 */
[----:B------:R-:W-:Y:S05]  /*1010*/  @!P6 BRA `(.L_x_9339) ;  /* 0x000000300000e947 */ /* 0x000fea0003800000 */
[----:B-----5:R-:W-:-:S05]  /*1020*/  PRMT R35, RZ, 0x7610, R39 ;  /* 0x00007610ff237816 */ /* 0x020fca0000000027 */
[----:B------:R-:W-:-:S04]  /*1030*/  FMUL.FTZ R35, R35, c[0x0][0x1ec] ;  /* 0x00007b0023237a20 */ /* 0x000fc80000410000 */
[----:B------:R-:W-:Y:S02]  /*1040*/  @P5 FADD.FTZ R35, R31, R35 ;  /* 0x000000231f235221 */ /* 0x000fe40000010000 */
.L_x_9339:
[----:B------:R-:W-:Y:S05]  /*1050*/  BSYNC B1 ;  /* 0x0000000000017941 */ /* 0x000fea0003800000 */
.L_x_9338:
[----:B------:R0:W-:Y:S01]  /*1060*/  STG.E.128 [R64.64], R24 ;  /* 0x0000001840007986 */ /* 0x0001e2000c101d04 */
[----:B------:R-:W-:Y:S02]  /*1070*/  IADD3 R120, R120, 0x100, RZ ;  /* 0x0000010078787810 */ /* 0x000fe40007ffe0ff */
[----:B------:R-:W-:Y:S01]  /*1080*/  IADD3 R121, R121, 0x100, RZ ;  /* 0x0000010079797810 */ /* 0x000fe20007ffe0ff */
[----:B------:R0:W-:Y:S04]  /*1090*/  STG.E.128 [R64.64+0x10], R32 ;  /* 0x0000102040007986 */ /* 0x0001e8000c101d04 */
.L_x_9323:
[----:B-1----:R-:W-:Y:S05]  /*10a0*/  BSYNC B0 ;  /* 0x0000000000007941 */ /* 0x002fea0003800000 */
.L_x_9322:
[----:B------:R-:W-:Y:S01]  /*10b0*/  ISETP.GE.U32.AND P0, PT, R2, 0x200, PT ;  /* 0x000002000200780c */ /* 0x000fe20003f06070 */
[----:B------:R-:W-:-:S12]  /*10c0*/  BSSY B0, `(.L_x_9340) ;  /* 0x000005a000007945 */ /* 0x000fd80003800000 */
[----:B------:R-:W-:Y:S05]  /*10d0*/  @!P0 BRA `(.L_x_9341) ;  /* 0x0000058000008947 */ /* 0x000fea0003800000 */
[----:B------:R-:W-:-:S04]  /*10e0*/  ISETP.NE.U32.AND P5, PT, RZ, c[0x0][0x180], PT ;  /* 0x00006000ff007a0c */ /* 0x000fc80003fa5070 */
[----:B------:R-:W-:-:S13]  /*10f0*/  ISETP.NE.AND.EX P5, PT, RZ, c[0x0][0x184], PT, P5 ;  /* 0x00006100ff007a0c */ /* 0x000fda0003fa5350 */
[----:B0-----:R-:W-:-:S05]  /*1100*/  @P5 MOV R64, 0x20 ;  /* 0x0000002000405802 */ /* 0x001fca0000000f00 */
        /* <DEDUP_REMOVED lines=8> */
[----:B-----5:R0:W5:Y:S01]  /*1190*/  @P4 LDG.E.128 R36, [R64.64] ;  /* 0x0000000440244981 */ /* 0x020162000c1e1d00 */
        /* <DEDUP_REMOVED lines=27> */
.L_x_9343:
[----:B0-----:R-:W-:Y:S05]  /*1350*/  BSYNC B1 ;  /* 0x0000000000017941 */ /* 0x001fea0003800000 */
.L_x_9342:
[----:B------:R-:W-:Y:S01]  /*1360*/  BSSY B1, `(.L_x_9344) ;  /* 0x0000005000017945 */ /* 0x000fe20003800000 */
[----:B------:R-:W-:Y:S05]  /*1370*/  @!P6 BRA `(.L_x_9345) ;  /* 0x000000300000e947 */ /* 0x000fea0003800000 */
[----:B-----5:R-:W-:-:S05]  /*1380*/  PRMT R41, RZ, 0x7610, R36 ;  /* 0x00007610ff297816 */ /* 0x020fca0000000024 */
[----:B------:R-:W-:-:S04]  /*1390*/  FMUL.FTZ R41, R41, c[0x0][0x1ec] ;  /* 0x00007b0029297a20 */ /* 0x000fc80000410000 */
[----:B------:R-:W-:Y:S02]  /*13a0*/  @P5 FADD.FTZ R41, R21, R41 ;  /* 0x0000002915295221 */ /* 0x000fe40000010000 */
.L_x_9345:
[----:B------:R-:W-:Y:S05]  /*13b0*/  BSYNC B1 ;  /* 0x0000000000017941 */ /* 0x000fea0003800000 */
.L_x_9344:
[----:B------:R-:W-:Y:S01]  /*13c0*/  BSSY B1, `(.L_x_9346) ;  /* 0x0000005000017945 */ /* 0x000fe20003800000 */
[----:B------:R-:W-:Y:S05]  /*13d0*/  @!P6 BRA `(.L_x_9347) ;  /* 0x000000300000e947 */ /* 0x000fea0003800000 */
[----:B-----5:R-:W-:-:S05]  /*13e0*/  PRMT R42, RZ, 0x5410, R37 ;  /* 0x00005410ff2a7816 */ /* 0x020fca0000000025 */
[----:B------:R-:W-:-:S04]  /*13f0*/  FMUL.FTZ R42, R42, c[0x0][0x1ec] ;  /* 0x00007b002a2a7a20 */ /* 0x000fc80000410000 */
[----:B------:R-:W-:Y:S02]  /*1400*/  @P5 FADD.FTZ R42, R22, R42 ;  /* 0x0000002a162a5221 */ /* 0x000fe40000010000 */
.L_x_9347:
[----:B------:R-:W-:Y:S05]  /*1410*/  BSYNC B1 ;  /* 0x0000000000017941 */ /* 0x000fea0003800000 */
.L_x_9346:
[----:B------:R-:W-:Y:S01]  /*1420*/  BSSY B1, `(.L_x_9348) ;  /* 0x0000005000017945 */ /* 0x000fe20003800000 */
[----:B------:R-:W-:Y:S05]  /*1430*/  @!P6 BRA `(.L_x_9349) ;  /* 0x000000300000e947 */ /* 0x000fea0003800000 */
[----:B-----5:R-:W-:-:S05]  /*1440*/  PRMT R43, RZ, 0x7610, R37 ;  /* 0x00007610ff2b7816 */ /* 0x020fca0000000025 */
[----:B------:R-:W-:-:S04]  /*1450*/  FMUL.FTZ R43, R43, c[0x0][0x1ec] ;  /* 0x00007b002b2b7a20 */ /* 0x000fc80000410000 */
[----:B------:R-:W-:Y:S02]  /*1460*/  @P5 FADD.FTZ R43, R23, R43 ;  /* 0x0000002b172b5221 */ /* 0x000fe40000010000 */
.L_x_9349:
[----:B------:R-:W-:Y:S05]  /*1470*/  BSYNC B1 ;  /* 0x0000000000017941 */ /* 0x000fea0003800000 */
.L_x_9348:
[----:B------:R-:W-:Y:S01]  /*1480*/  BSSY B1, `(.L_x_9350) ;  /* 0x0000005000017945 */ /* 0x000fe20003800000 */
[----:B------:R-:W-:Y:S05]  /*1490*/  @!P6 BRA `(.L_x_9351) ;  /* 0x000000300000e947 */ /* 0x000fea0003800000 */
[----:B-----5:R-:W-:-:S05]  /*14a0*/  PRMT R44, RZ, 0x5410, R38 ;  /* 0x00005410ff2c7816 */ /* 0x020fca0000000026 */
[----:B------:R-:W-:-:S04]  /*14b0*/  FMUL.FTZ R44, R44, c[0x0][0x1ec] ;  /* 0x00007b002c2c7a20 */ /* 0x000fc80000410000 */
[----:B------:R-:W-:Y:S02]  /*14c0*/  @P5 FADD.FTZ R44, R28, R44 ;  /* 0x0000002c1c2c5221 */ /* 0x000fe40000010000 */
.L_x_9351:
[----:B------:R-:W-:Y:S05]  /*14d0*/  BSYNC B1 ;  /* 0x0000000000017941 */ /* 0x000fea0003800000 */
.L_x_9350:
[----:B------:R-:W-:Y:S01]  /*14e0*/  BSSY B1, `(.L_x_9352) ;  /* 0x0000005000017945 */ /* 0x000fe20003800000 */
[----:B------:R-:W-:Y:S05]  /*14f0*/  @!P6 BRA `(.L_x_9353) ;  /* 0x000000300000e947 */ /* 0x000fea0003800000 */
[----:B-----5:R-:W-:-:S05]  /*1500*/  PRMT R45, RZ, 0x7610, R38 ;  /* 0x00007610ff2d7816 */ /* 0x020fca0000000026 */
[----:B------:R-:W-:-:S04]  /*1510*/  FMUL.FTZ R45, R45, c[0x0][0x1ec] ;  /* 0x00007b002d2d7a20 */ /* 0x000fc80000410000 */
[----:B------:R-:W-:Y:S02]  /*1520*/  @P5 FADD.FTZ R45, R29, R45 ;  /* 0x0000002d1d2d5221 */ /* 0x000fe40000010000 */
.L_x_9353:
[----:B------:R-:W-:Y:S05]  /*1530*/  BSYNC B1 ;  /* 0x0000000000017941 */ /* 0x000fea0003800000 */
.L_x_9352:
[----:B------:R-:W-:Y:S01]  /*1540*/  BSSY B1, `(.L_x_9354) ;  /* 0x0000006000017945 */ /* 0x000fe20003800000 */
[----:B------:R-:W-:Y:S01]  /*1550*/  HFMA2.MMA R64, -RZ, RZ, 0, 1.9073486328125e-06 ;  /* 0x00000020ff407435 */ /* 0x000fe200000001ff */
[----:B------:R-:W-:Y:S05]  /*1560*/  @!P6 BRA `(.L_x_9355) ;  /* 0x000000300000e947 */ /* 0x000fea0003800000 */
[----:B-----5:R-:W-:-:S05]  /*1570*/  PRMT R46, RZ, 0x5410, R39 ;  /* 0x00005410ff2e7816 */ /* 0x020fca0000000027 */
[----:B------:R-:W-:-:S04]  /*1580*/  FMUL.FTZ R46, R46, c[0x0][0x1ec] ;  /* 0x00007b002e2e7a20 */ /* 0x000fc80000410000 */
[----:B------:R-:W-:Y:S02]  /*1590*/  @P5 FADD.FTZ R46, R30, R46 ;  /* 0x0000002e1e2e5221 */ /* 0x000fe40000010000 */
.L_x_9355:
[----:B------:R-:W-:Y:S05]  /*15a0*/  BSYNC B1 ;  /* 0x0000000000017941 */ /* 0x000fea0003800000 */
.L_x_9354:
[----:B------:R-:W-:Y:S01]  /*15b0*/  BSSY B1, `(.L_x_9356) ;  /* 0x0000006000017945 */ /* 0x000fe20003800000 */
[----:B------:R-:W-:Y:S01]  /*15c0*/  IMAD.WIDE.U32 R64, R121, R64, c[0x0][0x188] ;  /* 0x0000620079407625 */ /* 0x000fe200078e0040 */
[----:B------:R-:W-:Y:S05]  /*15d0*/  @!P6 BRA `(.L_x_9357) ;  /* 0x000000300000e947 */ /* 0x000fea0003800000 */
[----:B-----5:R-:W-:-:S05]  /*15e0*/  PRMT R47, RZ, 0x7610, R39 ;  /* 0x00007610ff2f7816 */ /* 0x020fca0000000027 */
[----:B------:R-:W-:-:S04]  /*15f0*/  FMUL.FTZ R47, R47, c[0x0][0x1ec] ;  /* 0x00007b002f2f7a20 */ /* 0x000fc80000410000 */
[----:B------:R-:W-:Y:S02]  /*1600*/  @P5 FADD.FTZ R47, R31, R47 ;  /* 0x0000002f1f2f5221 */ /* 0x000fe40000010000 */
.L_x_9357:
[----:B------:R-:W-:Y:S05]  /*1610*/  BSYNC B1 ;  /* 0x0000000000017941 */ /* 0x000fea0003800000 */
.L_x_9356:
[----:B------:R0:W-:Y:S01]  /*1620*/  STG.E.128 [R64.64], R40 ;  /* 0x0000002840007986 */ /* 0x0001e2000c101d04 */
[----:B------:R-:W-:Y:S02]  /*1630*/  IADD3 R120, R120, 0x100, RZ ;  /* 0x0000010078787810 */ /* 0x000fe40007ffe0ff */
[----:B------:R-:W-:Y:S01]  /*1640*/  IADD3 R121, R121, 0x100, RZ ;  /* 0x0000010079797810 */ /* 0x000fe20007ffe0ff */
[----:B------:R0:W-:Y:S04]  /*1650*/  STG.E.128 [R64.64+0x10], R44 ;  /* 0x0000102c40007986 */ /* 0x0001e8000c101d04 */
.L_x_9341:
[----:B------:R-:W-:Y:S05]  /*1660*/  BSYNC B0 ;  /* 0x0000000000007941 */ /* 0x000fea0003800000 */
.L_x_9340:
[----:B------:R-:W-:Y:S01]  /*1670*/  BSSY B0, `(.L_x_9358) ;  /* 0x000005a000007945 */ /* 0x000fe20003800000 */
        /* <DEDUP_REMOVED lines=40> */
.L_x_9361:
[----:B0-----:R-:W-:Y:S05]  /*1900*/  BSYNC B1 ;  /* 0x0000000000017941 */ /* 0x001fea0003800000 */
.L_x_9360:
[----:B------:R-:W-:Y:S01]  /*1910*/  BSSY B1, `(.L_x_9362) ;  /* 0x0000005000017945 */ /* 0x000fe20003800000 */
[----:B------:R-:W-:Y:S05]  /*1920*/  @!P6 BRA `(.L_x_9363) ;  /* 0x000000300000e947 */ /* 0x000fea0003800000 */
[----:B-----5:R-:W-:-:S05]  /*1930*/  PRMT R49, RZ, 0x7610, R36 ;  /* 0x00007610ff317816 */ /* 0x020fca0000000024 */
[----:B------:R-:W-:-:S04]  /*1940*/  FMUL.FTZ R49, R49, c[0x0][0x1ec] ;  /* 0x00007b0031317a20 */ /* 0x000fc80000410000 */
[----:B------:R-:W-:Y:S02]  /*1950*/  @P5 FADD.FTZ R49, R21, R49 ;  /* 0x0000003115315221 */ /* 0x000fe40000010000 */
.L_x_9363:
[----:B------:R-:W-:Y:S05]  /*1960*/  BSYNC B1 ;  /* 0x0000000000017941 */ /* 0x000fea0003800000 */
.L_x_9362:
[----:B------:R-:W-:Y:S01]  /*1970*/  BSSY B1, `(.L_x_9364) ;  /* 0x0000005000017945 */ /* 0x000fe20003800000 */
[----:B------:R-:W-:Y:S05]  /*1980*/  @!P6 BRA `(.L_x_9365) ;  /* 0x000000300000e947 */ /* 0x000fea0003800000 */
[----:B-----5:R-:W-:-:S05]  /*1990*/  PRMT R50, RZ, 0x5410, R37 ;  /* 0x00005410ff327816 */ /* 0x020fca0000000025 */
[----:B------:R-:W-:-:S04]  /*19a0*/  FMUL.FTZ R50, R50, c[0x0][0x1ec] ;  /* 0x00007b0032327a20 */ /* 0x000fc80000410000 */
[----:B------:R-:W-:Y:S02]  /*19b0*/  @P5 FADD.FTZ R50, R22, R50 ;  /* 0x0000003216325221 */ /* 0x000fe40000010000 */
.L_x_9365:
[----:B------:R-:W-:Y:S05]  /*19c0*/  BSYNC B1 ;  /* 0x0000000000017941 */ /* 0x000fea0003800000 */
.L_x_9364:
[----:B------:R-:W-:Y:S01]  /*19d0*/  BSSY B1, `(.L_x_9366) ;  /* 0x0000005000017945 */ /* 0x000fe20003800000 */
[----:B------:R-:W-:Y:S05]  /*19e0*/  @!P6 BRA `(.L_x_9367) ;  /* 0x000000300000e947 */ /* 0x000fea0003800000 */
[----:B-----5:R-:W-:-:S05]  /*19f0*/  PRMT R51, RZ, 0x7610, R37 ;  /* 0x00007610ff337816 */ /* 0x020fca0000000025 */
[----:B------:R-:W-:-:S04]  /*1a00*/  FMUL.FTZ R51, R51, c[0x0][0x1ec] ;  /* 0x00007b0033337a20 */ /* 0x000fc80000410000 */
[----:B------:R-:W-:Y:S02]  /*1a10*/  @P5 FADD.FTZ R51, R23, R51 ;  /* 0x0000003317335221 */ /* 0x000fe40000010000 */
.L_x_9367:
[----:B------:R-:W-:Y:S05]  /*1a20*/  BSYNC B1 ;  /* 0x0000000000017941 */ /* 0x000fea0003800000 */
.L_x_9366:
[----:B------:R-:W-:Y:S01]  /*1a30*/  BSSY B1, `(.L_x_9368) ;  /* 0x0000005000017945 */ /* 0x000fe20003800000 */
[----:B------:R-:W-:Y:S05]  /*1a40*/  @!P6 BRA `(.L_x_9369) ;  /* 0x000000300000e947 */ /* 0x000fea0003800000 */
[----:B-----5:R-:W-:-:S05]  /*1a50*/  PRMT R52, RZ, 0x5410, R38 ;  /* 0x00005410ff347816 */ /* 0x020fca0000000026 */
[----:B------:R-:W-:-:S04]  /*1a60*/  FMUL.FTZ R52, R52, c[0x0][0x1ec] ;  /* 0x00007b0034347a20 */ /* 0x000fc80000410000 */
[----:B------:R-:W-:Y:S02]  /*1a70*/  @P5 FADD.FTZ R52, R28, R52 ;  /* 0x000000341c345221 */ /* 0x000fe40000010000 */
.L_x_9369:
[----:B------:R-:W-:Y:S05]  /*1a80*/  BSYNC B1 ;  /* 0x0000000000017941 */ /* 0x000fea0003800000 */
.L_x_9368:
[----:B------:R-:W-:Y:S01]  /*1a90*/  BSSY B1, `(.L_x_9370) ;  /* 0x0000005000017945 */ /* 0x000fe20003800000 */
[----:B------:R-:W-:Y:S05]  /*1aa0*/  @!P6 BRA `(.L_x_9371) ;  /* 0x000000300000e947 */ /* 0x000fea0003800000 */
[----:B-----5:R-:W-:-:S05]  /*1ab0*/  PRMT R53, RZ, 0x7610, R38 ;  /* 0x00007610ff357816 */ /* 0x020fca0000000026 */
[----:B------:R-:W-:-:S04]  /*1ac0*/  FMUL.FTZ R53, R53, c[0x0][0x1ec] ;  /* 0x00007b0035357a20 */ /* 0x000fc80000410000 */
[----:B------:R-:W-:Y:S02]  /*1ad0*/  @P5 FADD.FTZ R53, R29, R53 ;  /* 0x000000351d355221 */ /* 0x000fe40000010000 */
.L_x_9371:
[----:B------:R-:W-:Y:S05]  /*1ae0*/  BSYNC B1 ;  /* 0x0000000000017941 */ /* 0x000fea0003800000 */
.L_x_9370:
[----:B------:R-:W-:Y:S01]  /*1af0*/  BSSY B1, `(.L_x_9372) ;  /* 0x0000006000017945 */ /* 0x000fe20003800000 */
[----:B------:R-:W-:Y:S01]  /*1b00*/  HFMA2.MMA R64, -RZ, RZ, 0, 1.9073486328125e-06 ;  /* 0x00000020ff407435 */ /* 0x000fe200000001ff */
[----:B------:R-:W-:Y:S05]  /*1b10*/  @!P6 BRA `(.L_x_9373) ;  /* 0x000000300000e947 */ /* 0x000fea0003800000 */
[----:B-----5:R-:W-:-:S05]  /*1b20*/  PRMT R54, RZ, 0x5410, R39 ;  /* 0x00005410ff367816 */ /* 0x020fca0000000027 */
[----:B------:R-:W-:-:S04]  /*1b30*/  FMUL.FTZ R54, R54, c[0x0][0x1ec] ;  /* 0x00007b0036367a20 */ /* 0x000fc80000410000 */
[----:B------:R-:W-:Y:S02]  /*1b40*/  @P5 FADD.FTZ R54, R30, R54 ;  /* 0x000000361e365221 */ /* 0x000fe40000010000 */
.L_x_9373:
[----:B------:R-:W-:Y:S05]  /*1b50*/  BSYNC B1 ;  /* 0x0000000000017941 */ /* 0x000fea0003800000 */
.L_x_9372:
[----:B------:R-:W-:Y:S01]  /*1b60*/  BSSY B1, `(.L_x_9374) ;  /* 0x0000006000017945 */ /* 0x000fe20003800000 */
[----:B------:R-:W-:Y:S01]  /*1b70*/  IMAD.WIDE.U32 R64, R121, R64, c[0x0][0x188] ;  /* 0x0000620079407625 */ /* 0x000fe200078e0040 */
[----:B------:R-:W-:Y:S05]  /*1b80*/  @!P6 BRA `(.L_x_9375) ;  /* 0x000000300000e947 */ /* 0x000fea0003800000 */
[----:B-----5:R-:W-:-:S05]  /*1b90*/  PRMT R55, RZ, 0x7610, R39 ;  /* 0x00007610ff377816 */ /* 0x020fca0000000027 */
[----:B------:R-:W-:-:S04]  /*1ba0*/  FMUL.FTZ R55, R55, c[0x0][0x1ec] ;  /* 0x00007b0037377a20 */ /* 0x000fc80000410000 */
[----:B------:R-:W-:Y:S02]  /*1bb0*/  @P5 FADD.FTZ R55, R31, R55 ;  /* 0x000000371f375221 */ /* 0x000fe40000010000 */
.L_x_9375:
[----:B------:R-:W-:Y:S05]  /*1bc0*/  BSYNC B1 ;  /* 0x0000000000017941 */ /* 0x000fea0003800000 */
.L_x_9374:
[----:B------:R0:W-:Y:S01]  /*1bd0*/  STG.E.128 [R64.64], R48 ;  /* 0x0000003040007986 */ /* 0x0001e2000c101d04 */
[----:B------:R-:W-:Y:S02]  /*1be0*/  IADD3 R120, R120, 0x100, RZ ;  /* 0x0000010078787810 */ /* 0x000fe40007ffe0ff */
[----:B------:R-:W-:Y:S01]  /*1bf0*/  IADD3 R121, R121, 0x100, RZ ;  /* 0x0000010079797810 */ /* 0x000fe20007ffe0ff */
[----:B------:R0:W-:Y:S04]  /*1c00*/  STG.E.128 [R64.64+0x10], R52 ;  /* 0x0000103440007986 */ /* 0x0001e8000c101d04 */
.L_x_9359:
[----:B------:R-:W-:Y:S05]  /*1c10*/  BSYNC B0 ;  /* 0x0000000000007941 */ /* 0x000fea0003800000 */
.L_x_9358:
[----:B------:R-:W-:Y:S01]  /*1c20*/  BSSY B0, `(.L_x_9376) ;  /* 0x0000058000007945 */ /* 0x000fe20003800000 */
[----:B------:R-:W-:Y:S05]  /*1c30*/  @!P3 BRA `(.L_x_9377) ;  /* 0x000005600000b947 */ /* 0x000fea0003800000 */
[----:B------:R-:W-:-:S04]  /*1c40*/  ISETP.NE.U32.AND P0, PT, RZ, c[0x0][0x180], PT ;  /* 0x00006000ff007a0c */ /* 0x000fc80003f05070 */
[----:B------:R-:W-:-:S13]  /*1c50*/  ISETP.NE.AND.EX P0, PT, RZ, c[0x0][0x184], PT, P0 ;  /* 0x00006100ff007a0c */ /* 0x000fda0003f05300 */
[----:B------:R-:W-:-:S05]  /*1c60*/  @P0 MOV R58, 0x20 ;  /* 0x00000020003a0802 */ /* 0x000fca0000000f00 */
[----:B------:R-:W-:-:S05]  /*1c70*/  @P0 IMAD.WIDE.U32 R58, R121, R58, c[0x0][0x180] ;  /* 0x00006000793a0625 */ /* 0x000fca00078e003a */
[----:B------:R-:W2:Y:S04]  /*1c80*/  @P0 LDG.E.128 R20, [R58.64] ;  /* 0x000000043a140981 */ /* 0x000ea8000c1e1d00 */
[----:B------:R1:W3:Y:S01]  /*1c90*/  @P0 LDG.E.128 R28, [R58.64+0x10] ;  /* 0x000010043a1c0981 */ /* 0x0002e2000c1e1d00 */
[----:B------:R-:W-:Y:S02]  /*1ca0*/  ISETP.GT.AND P5, PT, R119, RZ, PT ;  /* 0x000000ff7700720c */ /* 0x000fe40003fa4270 */
[----:B------:R-:W-:-:S05]  /*1cb0*/  @P4 MOV R61, 0x10 ;  /* 0x00000010003d4802 */ /* 0x000fca0000000f00 */
[----:B------:R-:W-:-:S05]  /*1cc0*/  @P4 IMAD.WIDE.U32 R60, R120, R61, c[0x0][0x170] ;  /* 0x00005c00783c4625 */ /* 0x000fca00078e003d */
[----:B-----5:R3:W5:Y:S01]  /*1cd0*/  @P4 LDG.E.128 R36, [R60.64] ;  /* 0x000000043c244981 */ /* 0x020762000c1e1d00 */
[----:B------:R-:W-:Y:S01]  /*1ce0*/  @!P5 ISETP.NE.U32.AND P4, PT, RZ, c[0x0][0x180], PT ;  /* 0x00006000ff00da0c */ /* 0x000fe20003f85070 */
[----:B0-----:R-:W-:Y:S01]  /*1cf0*/  HFMA2.MMA R64, -RZ, RZ, 0, 1.9073486328125e-06 ;  /* 0x00000020ff407435 */ /* 0x001fe200000001ff */
[----:B------:R-:W-:Y:S02]  /*1d00*/  BSSY B1, `(.L_x_9378) ;  /* 0x000001c000017945 */ /* 0x000fe40003800000 */
[----:B------:R-:W-:-:S07]  /*1d10*/  @!P5 ISETP.NE.AND.EX P4, PT, RZ, c[0x0][0x184], PT, P4 ;  /* 0x00006100ff00da0c */ /* 0x000fce0003f85340 */
[----:B------:R-:W-:Y:S01]  /*1d20*/  IMAD.WIDE.U32 R64, R121, R64, c[0x0][0x188] ;  /* 0x0000620079407625 */ /* 0x000fe200078e0040 */
[----:B--2---:R-:W-:Y:S02]  /*1d30*/  @!P5 FSEL R56, R20, RZ, P4 ;  /* 0x000000ff1438d208 */ /* 0x004fe40002000000 */
[----:B------:R-:W-:-:S04]  /*1d40*/  @!P5 ISETP.NE.U32.AND P4, PT, RZ, c[0x0][0x180], PT ;  /* 0x00006000ff00da0c */ /* 0x000fc80003f85070 */
[----:B------:R-:W-:-:S04]  /*1d50*/  @!P5 ISETP.NE.AND.EX P4, PT, RZ, c[0x0][0x184], PT, P4 ;  /* 0x00006100ff00da0c */ /* 0x000fc80003f85340 */
[----:B------:R-:W-:Y:S02]  /*1d60*/  @!P5 FSEL R57, R21, RZ, P4 ;  /* 0x000000ff1539d208 */ /* 0x000fe40002000000 */
[----:B------:R-:W-:-:S04]  /*1d70*/  @!P5 ISETP.NE.U32.AND P4, PT, RZ, c[0x0][0x180], PT ;  /* 0x00006000ff00da0c */ /* 0x000fc80003f85070 */
[----:B------:R-:W-:-:S04]  /*1d80*/  @!P5 ISETP.NE.AND.EX P4, PT, RZ, c[0x0][0x184], PT, P4 ;  /* 0x00006100ff00da0c */ /* 0x000fc80003f85340 */
[----:B-1----:R-:W-:Y:S02]  /*1d90*/  @!P5 FSEL R58, R22, RZ, P4 ;  /* 0x000000ff163ad208 */ /* 0x002fe40002000000 */
        /* <DEDUP_REMOVED lines=13> */
[----:B------:R-:W-:Y:S01]  /*1e70*/  @!P5 ISETP.NE.AND.EX P4, PT, RZ, c[0x0][0x184], PT, P4 ;  /* 0x00006100ff00da0c */ /* 0x000fe20003f85340 */
[----:B------:R-:W-:Y:S07]  /*1e80*/  @!P5 BRA `(.L_x_9379) ;  /* 0x000000300000d947 */ /* 0x000fee0003800000 */
[----:B-----5:R-:W-:-:S05]  /*1e90*/  PRMT R56, RZ, 0x5410, R36 ;  /* 0x00005410ff387816 */ /* 0x020fca0000000024 */
[----:B------:R-:W-:-:S04]  /*1ea0*/  FMUL.FTZ R56, R56, c[0x0][0x1ec] ;  /* 0x00007b0038387a20 */ /* 0x000fc80000410000 */
[----:B------:R-:W-:Y:S02]  /*1eb0*/  @P0 FADD.FTZ R56, R20, R56 ;  /* 0x0000003814380221 */ /* 0x000fe40000010000 */
.L_x_9379:
[----:B------:R-:W-:Y:S05]  /*1ec0*/  BSYNC B1 ;  /* 0x0000000000017941 */ /* 0x000fea0003800000 */
.L_x_9378:
[----:B------:R-:W-:Y:S01]  /*1ed0*/  BSSY B1, `(.L_x_9380) ;  /* 0x0000005000017945 */ /* 0x000fe20003800000 */
[----:B------:R-:W-:Y:S05]  /*1ee0*/  @!P5 BRA `(.L_x_9381) ;  /* 0x000000300000d947 */ /* 0x000fea0003800000 */
[----:B-----5:R-:W-:-:S05]  /*1ef0*/  PRMT R57, RZ, 0x7610, R36 ;  /* 0x00007610ff397816 */ /* 0x020fca0000000024 */
[----:B------:R-:W-:-:S04]  /*1f00*/  FMUL.FTZ R57, R57, c[0x0][0x1ec] ;  /* 0x00007b0039397a20 */ /* 0x000fc80000410000 */
[----:B------:R-:W-:Y:S02]  /*1f10*/  @P0 FADD.FTZ R57, R21, R57 ;  /* 0x0000003915390221 */ /* 0x000fe40000010000 */
.L_x_9381:
[----:B------:R-:W-:Y:S05]  /*1f20*/  BSYNC B1 ;  /* 0x0000000000017941 */ /* 0x000fea0003800000 */
.L_x_9380:
[----:B------:R-:W-:Y:S01]  /*1f30*/  BSSY B1, `(.L_x_9382) ;  /* 0x0000005000017945 */ /* 0x000fe20003800000 */
[----:B------:R-:W-:Y:S05]  /*1f40*/  @!P5 BRA `(.L_x_9383) ;  /* 0x000000300000d947 */ /* 0x000fea0003800000 */
[----:B-----5:R-:W-:-:S05]  /*1f50*/  PRMT R58, RZ, 0x5410, R37 ;  /* 0x00005410ff3a7816 */ /* 0x020fca0000000025 */
[----:B------:R-:W-:-:S04]  /*1f60*/  FMUL.FTZ R58, R58, c[0x0][0x1ec] ;  /* 0x00007b003a3a7a20 */ /* 0x000fc80000410000 */
[----:B------:R-:W-:Y:S02]  /*1f70*/  @P0 FADD.FTZ R58, R22, R58 ;  /* 0x0000003a163a0221 */ /* 0x000fe40000010000 */
.L_x_9383:
[----:B------:R-:W-:Y:S05]  /*1f80*/  BSYNC B1 ;  /* 0x0000000000017941 */ /* 0x000fea0003800000 */
.L_x_9382:
[----:B------:R-:W-:Y:S01]  /*1f90*/  BSSY B1, `(.L_x_9384) ;  /* 0x0000005000017945 */ /* 0x000fe20003800000 */
[----:B------:R-:W-:Y:S05]  /*1fa0*/  @!P5 BRA `(.L_x_9385) ;  /* 0x000000300000d947 */ /* 0x000fea0003800000 */
[----:B-----5:R-:W-:-:S05]  /*1fb0*/  PRMT R59, RZ, 0x7610, R37 ;  /* 0x00007610ff3b7816 */ /* 0x020fca0000000025 */
[----:B------:R-:W-:-:S04]  /*1fc0*/  FMUL.FTZ R59, R59, c[0x0][0x1ec] ;  /* 0x00007b003b3b7a20 */ /* 0x000fc80000410000 */
[----:B------:R-:W-:Y:S02]  /*1fd0*/  @P0 FADD.FTZ R59, R23, R59 ;  /* 0x0000003b173b0221 */ /* 0x000fe40000010000 */
.L_x_9385:
[----:B------:R-:W-:Y:S05]  /*1fe0*/  BSYNC B1 ;  /* 0x0000000000017941 */ /* 0x000fea0003800000 */
.L_x_9384:
[----:B------:R-:W-:Y:S01]  /*1ff0*/  BSSY B1, `(.L_x_9386) ;  /* 0x0000005000017945 */ /* 0x000fe20003800000 */
[----:B------:R-:W-:Y:S05]  /*2000*/  @!P5 BRA `(.L_x_9387) ;  /* 0x000000300000d947 */ /* 0x000fea0003800000 */
[----:B-----5:R-:W-:-:S05]  /*2010*/  PRMT R60, RZ, 0x5410, R38 ;  /* 0x00005410ff3c7816 */ /* 0x020fca0000000026 */
[----:B------:R-:W-:-:S04]  /*2020*/  FMUL.FTZ R60, R60, c[0x0][0x1ec] ;  /* 0x00007b003c3c7a20 */ /* 0x000fc80000410000 */
[----:B------:R-:W-:Y:S02]  /*2030*/  @P0 FADD.FTZ R60, R28, R60 ;  /* 0x0000003c1c3c0221 */ /* 0x000fe40000010000 */
.L_x_9387:
[----:B------:R-:W-:Y:S05]  /*2040*/  BSYNC B1 ;  /* 0x0000000000017941 */ /* 0x000fea0003800000 */
.L_x_9386:
[----:B------:R-:W-:Y:S01]  /*2050*/  BSSY B1, `(.L_x_9388) ;  /* 0x0000005000017945 */ /* 0x000fe20003800000 */
[----:B------:R-:W-:Y:S05]  /*2060*/  @!P5 BRA `(.L_x_9389) ;  /* 0x000000300000d947 */ /* 0x000fea0003800000 */
[----:B-----5:R-:W-:-:S05]  /*2070*/  PRMT R61, RZ, 0x7610, R38 ;  /* 0x00007610ff3d7816 */ /* 0x020fca0000000026 */
[----:B------:R-:W-:-:S04]  /*2080*/  FMUL.FTZ R61, R61, c[0x0][0x1ec] ;  /* 0x00007b003d3d7a20 */ /* 0x000fc80000410000 */
[----:B------:R-:W-:Y:S02]  /*2090*/  @P0 FADD.FTZ R61, R29, R61 ;  /* 0x0000003d1d3d0221 */ /* 0x000fe40000010000 */
.L_x_9389:
[----:B------:R-:W-:Y:S05]  /*20a0*/  BSYNC B1 ;  /* 0x0000000000017941 */ /* 0x000fea0003800000 */
.L_x_9388:
[----:B------:R-:W-:Y:S01]  /*20b0*/  BSSY B1, `(.L_x_9390) ;  /* 0x0000005000017945 */ /* 0x000fe20003800000 */
[----:B------:R-:W-:Y:S05]  /*20c0*/  @!P5 BRA `(.L_x_9391) ;  /* 0x000000300000d947 */ /* 0x000fea0003800000 */
[----:B-----5:R-:W-:-:S05]  /*20d0*/  PRMT R62, RZ, 0x5410, R39 ;  /* 0x00005410ff3e7816 */ /* 0x020fca0000000027 */
[----:B------:R-:W-:-:S04]  /*20e0*/  FMUL.FTZ R62, R62, c[0x0][0x1ec] ;  /* 0x00007b003e3e7a20 */ /* 0x000fc80000410000 */
[----:B------:R-:W-:Y:S02]  /*20f0*/  @P0 FADD.FTZ R62, R30, R62 ;  /* 0x0000003e1e3e0221 */ /* 0x000fe40000010000 */
.L_x_9391:
[----:B------:R-:W-:Y:S05]  /*2100*/  BSYNC B1 ;  /* 0x0000000000017941 */ /* 0x000fea0003800000 */
.L_x_9390:
[----:B------:R-:W-:Y:S01]  /*2110*/  BSSY B1, `(.L_x_9392) ;  /* 0x0000006000017945 */ /* 0x000fe20003800000 */
[----:B------:R-:W-:Y:S01]  /*2120*/  @!P5 FSEL R63, R31, RZ, P4 ;  /* 0x000000ff1f3fd208 */ /* 0x000fe20002000000 */
[----:B------:R-:W-:Y:S05]  /*2130*/  @!P5 BRA `(.L_x_9393) ;  /* 0x000000300000d947 */ /* 0x000fea0003800000 */
[----:B-----5:R-:W-:-:S05]  /*2140*/  PRMT R63, RZ, 0x7610, R39 ;  /* 0x00007610ff3f7816 */ /* 0x020fca0000000027 */
[----:B------:R-:W-:-:S04]  /*2150*/  FMUL.FTZ R63, R63, c[0x0][0x1ec] ;  /* 0x00007b003f3f7a20 */ /* 0x000fc80000410000 */
[----:B------:R-:W-:Y:S02]  /*2160*/  @P0 FADD.FTZ R63, R31, R63 ;  /* 0x0000003f1f3f0221 */ /* 0x000fe40000010000 */
.L_x_9393:
[----:B------:R-:W-:Y:S05]  /*2170*/  BSYNC B1 ;  /* 0x0000000000017941 */ /* 0x000fea0003800000 */
.L_x_9392:
[----:B------:R0:W-:Y:S04]  /*2180*/  STG.E.128 [R64.64], R56 ;  /* 0x0000003840007986 */ /* 0x0001e8000c101d04 */
[----:B------:R0:W-:Y:S02]  /*2190*/  STG.E.128 [R64.64+0x10], R60 ;  /* 0x0000103c40007986 */ /* 0x0001e4000c101d04 */
.L_x_9377:
[----:B------:R-:W-:Y:S05]  /*21a0*/  BSYNC B0 ;  /* 0x0000000000007941 */ /* 0x000fea0003800000 */
.L_x_9376:
        /* <DEDUP_REMOVED lines=42> */
.L_x_9406:
        /* <DEDUP_REMOVED lines=85> */
.L_x_9407:
        /* <DEDUP_REMOVED lines=16> */
[----:B0-----:R-:W0:Y:S01]  /*2aa0*/  I2F R123, R122 ;  /* 0x0000007a007b7306 */ /* 0x001e220000201400 */
[----:B------:R-:W1:Y:S04]  /*2ab0*/  SHFL.DOWN PT, R124, R122, 0x4, 0x1f ;  /* 0x08801f007a7c7f89 */ /* 0x000e6800000e0000 */
[----:B------:R-:W2:Y:S01]  /*2ac0*/  @!P0 LDS.64 R64, [R121.X8] ;  /* 0x0000000079408984 */ /* 0x000ea20000008a00 */
[----:B------:R-:W-:-:S02]  /*2ad0*/  ISETP.NE.AND P0, PT, RZ, UR6, PT ;  /* 0x00000006ff007c0c */ /* 0x000fc4000bf05270 */
[----:B-1----:R1:W3:Y:S01]  /*2ae0*/  I2F R120, R124 ;  /* 0x0000007c00787306 */ /* 0x0022e20000201400 */
[----:B------:R-:W-:Y:S01]  /*2af0*/  IADD3 R119, R124, R122, RZ ;  /* 0x0000007a7c777210 */ /* 0x000fe20007ffe0ff */
[----:B--2---:R-:W2:Y:S02]  /*2b00*/  SHFL.DOWN PT, R125, R64, 0x4, 0x1f ;  /* 0x08801f00407d7f89 */ /* 0x004ea400000e0000 */
[----:B--2---:R-:W-:-:S04]  /*2b10*/  FADD.FTZ R121, -R125, R64 ;  /* 0x000000407d797221 */ /* 0x004fc80000010100 */
[----:B-1----:R-:W-:-:S04]  /*2b20*/  FMUL.FTZ R124, R121, R121 ;  /* 0x00000079797c7220 */ /* 0x002fc80000410000 */
[----:B0-----:R-:W-:-:S04]  /*2b30*/  FMUL.FTZ R121, R124, R123 ;  /* 0x0000007b7c797220 */ /* 0x001fc80000410000 */
[-C--:B---3--:R-:W-:Y:S02]  /*2b40*/  FMUL.FTZ R121, R121, R120.reuse ;  /* 0x0000007879797220 */ /* 0x088fe40000410000 */
[----:B------:R-:W-:-:S04]  /*2b50*/  FMUL.FTZ R120, R125, R120 ;  /* 0x000000787d787220 */ /* 0x000fc80000410000 */
[----:B------:R-:W-:Y:S02]  /*2b60*/  FFMA.FTZ R125, R123, R64, R120 ;  /* 0x000000407b7d7223 */ /* 0x000fe40000010078 */
[----:B------:R-:W0:Y:S02]  /*2b70*/  SHFL.DOWN PT, R120, R65, 0x4, 0x1f ;  /* 0x08801f0041787f89 */ /* 0x000e2400000e0000 */
[----:B0-----:R-:W-:Y:S02]  /*2b80*/  FADD.FTZ R123, R120, R65 ;  /* 0x00000041787b7221 */ /* 0x001fe40000010000 */
[----:B------:R-:W0:Y:S08]  /*2b90*/  I2F R120, R119 ;  /* 0x0000007700787306 */ /* 0x000e300000201400 */
[----:B0-----:R-:W0:Y:S02]  /*2ba0*/  MUFU.RCP R64, R120 ;  /* 0x0000007800407308 */ /* 0x001e240000001000 */
[----:B0-----:R-:W-:-:S02]  /*2bb0*/  FFMA.FTZ R121, R64, R121, R123 ;  /* 0x0000007940797223 */ /* 0x001fc4000001007b */
        /* <DEDUP_REMOVED lines=8> */
[----:B------:R-:W1:Y:S01]  /*2c40*/  I2F R65, R64 ;  /* 0x0000004000417306 */ /* 0x000e620000201400 */
[-C--:B0-----:R-:W-:Y:S02]  /*2c50*/  FMUL.FTZ R124, R124, R125.reuse ;  /* 0x0000007d7c7c7220 */ /* 0x081fe40000410000 */
[----:B------:R-:W-:Y:S02]  /*2c60*/  FMUL.FTZ R122, R122, R125 ;  /* 0x0000007d7a7a7220 */ /* 0x000fe40000410000 */
[----:B------:R-:W-:Y:S01]  /*2c70*/  FFMA.FTZ R124, R120, R123, R124 ;  /* 0x0000007b787c7223 */ /* 0x000fe2000001007c */
[----:B------:R-:W-:Y:S04]  /*2c80*/  SHFL.DOWN PT, R125, R64, 0x1, 0x1f ;  /* 0x08201f00407d7f89 */ /* 0x000fe800000e0000 */
[----:B------:R-:W0:Y:S01]  /*2c90*/  SHFL.DOWN PT, R120, R121, 0x2, 0x1f ;  /* 0x08401f0079787f89 */ /* 0x000e2200000e0000 */
[----:B-1----:R-:W1:Y:S01]  /*2ca0*/  MUFU.RCP R119, R65 ;  /* 0x0000004100777308 */ /* 0x002e620000001000 */
[----:B0-----:R-:W-:-:S04]  /*2cb0*/  FADD.FTZ R120, R121, R120 ;  /* 0x0000007879787221 */ /* 0x001fc80000010000 */
[C---:B-1----:R-:W-:Y:S02]  /*2cc0*/  FFMA.FTZ R122, R119.reuse, R122, R120 ;  /* 0x0000007a777a7223 */ /* 0x042fe40000010078 */
[----:B------:R-:W-:Y:S01]  /*2cd0*/  FMUL.FTZ R120, R119, R124 ;  /* 0x0000007c77787220 */ /* 0x000fe20000410000 */
[----:B------:R-:W-:Y:S02]  /*2ce0*/  IADD3 R124, R64, R125, RZ ;  /* 0x0000007d407c7210 */ /* 0x000fe40007ffe0ff */
[----:B------:R-:W-:Y:S02]  /*2cf0*/  I2F R125, R125 ;  /* 0x0000007d007d7306 */ /* 0x000fe40000201400 */
[----:B------:R-:W0:Y:S06]  /*2d00*/  SHFL.DOWN PT, R123, R120, 0x1, 0x1f ;  /* 0x08201f00787b7f89 */ /* 0x000e2c00000e0000 */
[----:B------:R-:W1:Y:S08]  /*2d10*/  I2F R124, R124 ;  /* 0x0000007c007c7306 */ /* 0x000e700000201400 */
[----:B-1----:R-:W1:Y:S01]  /*2d20*/  MUFU.RCP R64, R124 ;  /* 0x0000007c00407308 */ /* 0x002e620000001000 */
[----:B0-----:R-:W-:-:S02]  /*2d30*/  FADD.FTZ R119, R120, -R123 ;  /* 0x8000007b78777221 */ /* 0x001fc40000010000 */
[----:B------:R-:W-:Y:S02]  /*2d40*/  FMUL.FTZ R123, R123, R125 ;  /* 0x0000007d7b7b7220 */ /* 0x000fe40000410000 */
[----:B------:R-:W-:Y:S02]  /*2d50*/  FMUL.FTZ R119, R119, R119 ;  /* 0x0000007777777220 */ /* 0x000fe40000410000 */
[C---:B------:R-:W-:Y:S02]  /*2d60*/  FFMA.FTZ R123, R65.reuse, R120, R123 ;  /* 0x00000078417b7223 */ /* 0x040fe4000001007b */
[----:B------:R-:W-:Y:S02]  /*2d70*/  FMUL.FTZ R119, R65, R119 ;  /* 0x0000007741777220 */ /* 0x000fe40000410000 */
[----:B------:R-:W0:Y:S02]  /*2d80*/  SHFL.DOWN PT, R65, R122, 0x1, 0x1f ;  /* 0x08201f007a417f89 */ /* 0x000e2400000e0000 */
[----:B------:R-:W-:-:S02]  /*2d90*/  FMUL.FTZ R119, R119, R125 ;  /* 0x0000007d77777220 */ /* 0x000fc40000410000 */
[----:B-1----:R-:W-:-:S06]  /*2da0*/  FMUL.FTZ R125, R64, R123 ;  /* 0x0000007b407d7220 */ /* 0x002fcc0000410000 */
[----:B------:R-:W1:Y:S01]  /*2db0*/  SHFL.IDX PT, R125, R125, RZ, 0x1f ;  /* 0x00001fff7d7d7589 */ /* 0x000e6200000e0000 */
[----:B0-----:R-:W-:Y:S01]  /*2dc0*/  FADD.FTZ R65, R122, R65 ;  /* 0x000000417a417221 */ /* 0x001fe20000010000 */
[----:B------:R-:W-:-:S03]  /*2dd0*/  @!P4 LEA R122, P5, R113, c[0x0][0x1a0], 0x2 ;  /* 0x00006800717aca11 */ /* 0x000fc600078a10ff */
[----:B------:R-:W-:Y:S01]  /*2de0*/  FFMA.FTZ R65, R64, R119, R65 ;  /* 0x0000007740417223 */ /* 0x000fe20000010041 */
[----:B------:R-:W-:Y:S02]  /*2df0*/  MOV R64, c[0x0][0x1e0] ;  /* 0x0000780000407a02 */ /* 0x000fe40000000f00 */
[----:B------:R-:W-:-:S03]  /*2e00*/  @!P4 LEA.HI.X R123, R113, c[0x0][0x1a4], R66, 0x2, P5 ;  /* 0x00006900717bca11 */ /* 0x000fc600028f1442 */
[----:B------:R-:W0:Y:S01]  /*2e10*/  SHFL.IDX PT, R65, R65, RZ, 0x1f ;  /* 0x00001fff41417589 */ /* 0x000e2200000e0000 */
[----:B-1----:R-:W-:-:S03]  /*2e20*/  FMUL.FTZ R119, R125, R125 ;  /* 0x0000007d7d777220 */ /* 0x002fc60000410000 */
[----:B------:R1:W-:Y:S02]  /*2e30*/  @!P4 STG.E [R122.64], R125 ;  /* 0x0000007d7a00c986 */ /* 0x0003e4000c101904 */
[----:B------:R-:W-:Y:S01]  /*2e40*/  FSEL R119, R119, RZ, P0 ;  /* 0x000000ff77777208 */ /* 0x000fe20000000000 */
[----:B0-----:R-:W-:-:S04]  /*2e50*/  FFMA.FTZ R64, R65, R64, c[0x0][0x228] ;  /* 0x00008a0041407623 */ /* 0x001fc80000010040 */
[----:B------:R-:W-:Y:S01]  /*2e60*/  FADD.FTZ R119, R64, R119 ;  /* 0x0000007740777221 */ /* 0x000fe20000010000 */
[----:B------:R-:W-:-:S03]  /*2e70*/  @!P4 LEA R64, P5, R113, c[0x0][0x1a8], 0x2 ;  /* 0x00006a007140ca11 */ /* 0x000fc600078a10ff */
[----:B------:R-:W0:Y:S01]  /*2e80*/  MUFU.RSQ R121, R119 ;  /* 0x0000007700797308 */ /* 0x000e220000001400 */
        /* <DEDUP_REMOVED lines=26> */
[----:B------:R-:W-:-:S02]  /*3030*/  FADD.FTZ R66, R32, -R120 ;  /* 0x8000007820427221 */ /* 0x000fc40000010000 */
[--C-:B------:R-:W-:Y:S01]  /*3040*/  FADD.FTZ R124, R35, -R120.reuse ;  /* 0x80000078237c7221 */ /* 0x100fe20000010000 */
[----:B------:R-:W-:Y:S01]  /*3050*/  F2FP.BF16.PACK_AB R65, R67, R122 ;  /* 0x0000007a4341723e */ /* 0x000fe200000010ff */
[----:B------:R-:W-:Y:S02]  /*3060*/  FADD.FTZ R122, R33, -R120 ;  /* 0x80000078217a7221 */ /* 0x000fe40000010000 */
[C---:B------:R-:W-:Y:S02]  /*3070*/  FMUL.FTZ R66, R121.reuse, R66 ;  /* 0x0000004279427220 */ /* 0x040fe40000410000 */
[----:B------:R-:W-:Y:S02]  /*3080*/  FMUL.FTZ R122, R121, R122 ;  /* 0x0000007a797a7220 */ /* 0x000fe40000410000 */
[----:B------:R-:W-:Y:S02]  /*3090*/  FFMA.FTZ R66, R7, R66, R16 ;  /* 0x0000004207427223 */ /* 0x000fe40000010010 */
[----:B------:R-:W-:-:S02]  /*30a0*/  FFMA.FTZ R67, R8, R122, R15 ;  /* 0x0000007a08437223 */ /* 0x000fc4000001000f */
[----:B------:R-:W-:Y:S02]  /*30b0*/  FADD.FTZ R122, R34, -R120 ;  /* 0x80000078227a7221 */ /* 0x000fe40000010000 */
[----:B------:R-:W-:Y:S01]  /*30c0*/  FMUL.FTZ R124, R121, R124 ;  /* 0x0000007c797c7220 */ /* 0x000fe20000410000 */
[----:B------:R-:W-:Y:S01]  /*30d0*/  F2FP.BF16.PACK_AB R66, R67, R66 ;  /* 0x000000424342723e */ /* 0x000fe200000010ff */
[----:B------:R-:W-:Y:S02]  /*30e0*/  FMUL.FTZ R122, R121, R122 ;  /* 0x0000007a797a7220 */ /* 0x000fe40000410000 */
[----:B------:R-:W-:Y:S02]  /*30f0*/  FFMA.FTZ R124, R10, R124, R17 ;  /* 0x0000007c0a7c7223 */ /* 0x000fe40000010011 */
[----:B------:R-:W-:Y:S01]  /*3100*/  FFMA.FTZ R67, R9, R122, R18 ;  /* 0x0000007a09437223 */ /* 0x000fe20000010012 */
[----:B------:R-:W-:-:S04]  /*3110*/  HFMA2.MMA R122, -RZ, RZ, 0, 9.5367431640625e-07 ;  /* 0x00000010ff7a7435 */ /* 0x000fc800000001ff */
[----:B------:R-:W-:-:S06]  /*3120*/  F2FP.BF16.PACK_AB R67, R124, R67 ;  /* 0x000000437c43723e */ /* 0x000fcc00000010ff */
[C---:B------:R-:W-:Y:S01]  /*3130*/  IMAD.WIDE.U32 R122, R119.reuse, R122, c[0x0][0x208] ;  /* 0x00008200777a7625 */ /* 0x040fe200078e007a */
[----:B------:R-:W-:-:S04]  /*3140*/  IADD3 R119, R119, 0x100, RZ ;  /* 0x0000010077777810 */ /* 0x000fc80007ffe0ff */
[----:B------:R0:W-:Y:S03]  /*3150*/  STG.E.128 [R122.64], R64 ;  /* 0x000000407a007986 */ /* 0x0001e6000c101d04 */
.L_x_9399:
[----:B------:R-:W-:Y:S05]  /*3160*/  BSYNC B1 ;  /* 0x0000000000017941 */ /* 0x000fea0003800000 */
.L_x_9398:
[----:B------:R-:W-:Y:S01]  /*3170*/  ISETP.GE.U32.AND P0, PT, R2, 0x200, PT ;  /* 0x000002000200780c */ /* 0x000fe20003f06070 */
[----:B------:R-:W-:-:S12]  /*3180*/  BSSY B1, `(.L_x_9400) ;  /* 0x0000022000017945 */ /* 0x000fd80003800000 */
        /* <DEDUP_REMOVED lines=28> */
[----:B------:R-:W-:-:S04]  /*3350*/  MOV R122, 0x10 ;  /* 0x00000010007a7802 */ /* 0x000fc80000000f00 */
[----:B------:R-:W-:Y:S01]  /*3360*/  F2FP.BF16.PACK_AB R67, R124, R67 ;  /* 0x000000437c43723e */ /* 0x000fe200000010ff */
[C---:B------:R-:W-:Y:S01]  /*3370*/  IMAD.WIDE.U32 R122, R119.reuse, R122, c[0x0][0x208] ;  /* 0x00008200777a7625 */ /* 0x040fe200078e007a */
[----:B------:R-:W-:-:S04]  /*3380*/  IADD3 R119, R119, 0x100, RZ ;  /* 0x0000010077777810 */ /* 0x000fc80007ffe0ff */
[----:B------:R0:W-:Y:S03]  /*3390*/  STG.E.128 [R122.64], R64 ;  /* 0x000000407a007986 */ /* 0x0001e6000c101d04 */
.L_x_9401:
[----:B------:R-:W-:Y:S05]  /*33a0*/  BSYNC B1 ;  /* 0x0000000000017941 */ /* 0x000fea0003800000 */
.L_x_9400:
        /* <DEDUP_REMOVED lines=34> */
.L_x_9403:
[----:B------:R-:W-:Y:S05]  /*35d0*/  BSYNC B1 ;  /* 0x0000000000017941 */ /* 0x000fea0003800000 */
.L_x_9402:
        /* <DEDUP_REMOVED lines=24> */
[----:B------:R-:W-:Y:S01]  /*3760*/  MOV R120, 0x10 ;  /* 0x0000001000787802 */ /* 0x000fe20000000f00 */
[----:B------:R-:W-:Y:S02]  /*3770*/  FFMA.FTZ R123, R105, R66, R116 ;  /* 0x00000042697b7223 */ /* 0x000fe40000010074 */
[----:B------:R-:W-:Y:S01]  /*3780*/  FFMA.FTZ R124, R103, R124, R114 ;  /* 0x0000007c677c7223 */ /* 0x000fe20000010072 */
[----:B------:R-:W-:Y:S01]  /*3790*/  F2FP.BF16.PACK_AB R64, R64, R121 ;  /* 0x000000794040723e */ /* 0x000fe200000010ff */
[----:B------:R-:W-:Y:S01]  /*37a0*/  IMAD.WIDE.U32 R120, R119, R120, c[0x0][0x208] ;  /* 0x0000820077787625 */ /* 0x000fe200078e0078 */
[----:B------:R-:W-:-:S02]  /*37b0*/  F2FP.BF16.PACK_AB R66, R123, R122 ;  /* 0x0000007a7b42723e */ /* 0x000fc400000010ff */
[----:B------:R-:W-:-:S05]  /*37c0*/  F2FP.BF16.PACK_AB R65, R124, R65 ;  /* 0x000000417c41723e */ /* 0x000fca00000010ff */
[----:B------:R0:W-:Y:S02]  /*37d0*/  STG.E.128 [R120.64], R64 ;  /* 0x0000004078007986 */ /* 0x0001e4000c101d04 */
.L_x_9397:
[----:B-1----:R-:W-:Y:S05]  /*37e0*/  BSYNC B0 ;  /* 0x0000000000007941 */ /* 0x002fea0003800000 */
.L_x_9396:
[----:B------:R-:W-:Y:S02]  /*37f0*/  IADD3 R113, R113, c[0x0][0x160], RZ ;  /* 0x0000580071717a10 */ /* 0x000fe40007ffe0ff */
[----:B------:R-:W-:Y:S02]  /*3800*/  LOP3.LUT P4, RZ, R111, 0xff, RZ, 0xc0, !PT ;  /* 0x000000ff6fff7812 */ /* 0x000fe4000788c0ff */
[----:B------:R-:W-:Y:S02]  /*3810*/  ISETP.GE.AND P0, PT, R113, c[0x0][0x164], PT ;  /* 0x0000590071007a0c */ /* 0x000fe40003f06270 */
[----:B------:R-:W-:-:S11]  /*3820*/  SEL R111, RZ, 0x1, P4 ;  /* 0x00000001ff6f7807 */ /* 0x000fd60002000000 */
[----:B0-----:R-:W-:Y:S01]  /*3830*/  @P0 CALL.REL.NOINC `(.L_x_9404) ;  /* 0x0000001000000944 */ /* 0x001fe20003c00000 */
[----:B------:R-:W-:Y:S05]  /*3840*/  BRA `(.L_x_9405) ;  /* 0xffffd19000007947 */ /* 0x000fea000383ffff */
.L_x_9404:
[----:B------:R-:W-:Y:S05]  /*3850*/  EXIT ;  /* 0x000000000000794d */ /* 0x000fea0003800000 */
.L_x_9394:
[----:B------:R-:W-:Y:S01]  /*3860*/  HFMA2.MMA R121, -RZ, RZ, 0, 5.9604644775390625e-08 ;  /* 0x00000001ff797435 */ /* 0x000fe200000001ff */
[----:B------:R-:W-:Y:S02]  /*3870*/  MOV R122, 0x1f ;  /* 0x0000001f007a7802 */ /* 0x000fe40000000f00 */
[----:B------:R-:W-:Y:S02]  /*3880*/  MOV R65, 0xffffffff ;  /* 0xffffffff00417802 */ /* 0x000fe40000000f00 */
[----:B------:R-:W-:Y:S02]  /*3890*/  MOV R120, 0x38b0 ;  /* 0x000038b000787802 */ /* 0x000fe40000000f00 */
[----:B-----5:R-:W-:Y:S05]  /*38a0*/  CALL.REL.NOINC `($__internal_50_$__cuda_sm70_shflsync_bfly_p) ;  /* 0x0000079000007944 */ /* 0x020fea0003c00000 */
[----:B01----:R-:W-:Y:S05]  /*38b0*/  BRA `(.L_x_9406) ;  /* 0xffffeb9000007947 */ /* 0x003fea000383ffff */
.L_x_9395:
[----:B------:R-:W-:Y:S01]  /*38c0*/  HFMA2.MMA R121, -RZ, RZ, 0, 1.1920928955078125e-07 ;  /* 0x00000002ff797435 */ /* 0x000fe200000001ff */
[----:B------:R-:W-:Y:S02]  /*38d0*/  MOV R122, 0x1f ;  /* 0x0000001f007a7802 */ /* 0x000fe40000000f00 */
[----:B------:R-:W-:Y:S02]  /*38e0*/  MOV R65, 0xffffffff ;  /* 0xffffffff00417802 */ /* 0x000fe40000000f00 */
[----:B------:R-:W-:-:S02]  /*38f0*/  MOV R120, 0x3910 ;  /* 0x0000391000787802 */ /* 0x000fc40000000f00 */
[----:B-----5:R-:W-:Y:S05]  /*3900*/  CALL.REL.NOINC `($__internal_50_$__cuda_sm70_shflsync_bfly_p) ;  /* 0x0000073000007944 */ /* 0x020fea0003c00000 */
[----:B0-----:R-:W-:Y:S01]  /*3910*/  HFMA2.MMA R121, -RZ, RZ, 0, 2.384185791015625e-07 ;  /* 0x00000004ff797435 */ /* 0x001fe200000001ff */
[----:B-1----:R-:W-:Y:S01]  /*3920*/  FADD.FTZ R123, R123, R122 ;  /* 0x0000007a7b7b7221 */ /* 0x002fe20000010000 */
[----:B------:R-:W-:-:S02]  /*3930*/  MOV R122, 0x1f ;  /* 0x0000001f007a7802 */ /* 0x000fc40000000f00 */
[----:B------:R-:W-:Y:S02]  /*3940*/  MOV R65, 0xffffffff ;  /* 0xffffffff00417802 */ /* 0x000fe40000000f00 */
[----:B------:R-:W-:Y:S02]  /*3950*/  MOV R120, 0x3970 ;  /* 0x0000397000787802 */ /* 0x000fe40000000f00 */
[----:B------:R-:W-:Y:S05]  /*3960*/  CALL.REL.NOINC `($__internal_50_$__cuda_sm70_shflsync_bfly_p) ;  /* 0x000006d000007944 */ /* 0x000fea0003c00000 */
[----:B0-----:R-:W-:Y:S01]  /*3970*/  HFMA2.MMA R121, -RZ, RZ, 0, 4.76837158203125e-07 ;  /* 0x00000008ff797435 */ /* 0x001fe200000001ff */
[----:B-1----:R-:W-:Y:S01]  /*3980*/  FADD.FTZ R123, R123, R122 ;  /* 0x0000007a7b7b7221 */ /* 0x002fe20000010000 */
[----:B------:R-:W-:Y:S02]  /*3990*/  MOV R122, 0x1f ;  /* 0x0000001f007a7802 */ /* 0x000fe40000000f00 */
[----:B------:R-:W-:Y:S02]  /*39a0*/  MOV R65, 0xffffffff ;  /* 0xffffffff00417802 */ /* 0x000fe40000000f00 */
[----:B------:R-:W-:Y:S02]  /*39b0*/  MOV R120, 0x39d0 ;  /* 0x000039d000787802 */ /* 0x000fe40000000f00 */
[----:B------:R-:W-:Y:S05]  /*39c0*/  CALL.REL.NOINC `($__internal_50_$__cuda_sm70_shflsync_bfly_p) ;  /* 0x0000067000007944 */ /* 0x000fea0003c00000 */
[----:B0-----:R-:W-:Y:S01]  /*39d0*/  HFMA2.MMA R121, -RZ, RZ, 0, 9.5367431640625e-07 ;  /* 0x00000010ff797435 */ /* 0x001fe200000001ff */
[----:B-1----:R-:W-:Y:S01]  /*39e0*/  FADD.FTZ R123, R123, R122 ;  /* 0x0000007a7b7b7221 */ /* 0x002fe20000010000 */
[----:B------:R-:W-:-:S02]  /*39f0*/  MOV R122, 0x1f ;  /* 0x0000001f007a7802 */ /* 0x000fc40000000f00 */
[----:B------:R-:W-:Y:S02]  /*3a00*/  MOV R65, 0xffffffff ;  /* 0xffffffff00417802 */ /* 0x000fe40000000f00 */
[----:B------:R-:W-:Y:S02]  /*3a10*/  MOV R120, 0x3a30 ;  /* 0x00003a3000787802 */ /* 0x000fe40000000f00 */
[----:B------:R-:W-:Y:S05]  /*3a20*/  CALL.REL.NOINC `($__internal_50_$__cuda_sm70_shflsync_bfly_p) ;  /* 0x0000061000007944 */ /* 0x000fea0003c00000 */
[----:B01----:R-:W-:Y:S01]  /*3a30*/  FADD.FTZ R123, R123, R122 ;  /* 0x0000007a7b7b7221 */ /* 0x003fe20000010000 */
[----:B------:R-:W-:Y:S01]  /*3a40*/  HFMA2.MMA R121, -RZ, RZ, 0, 5.9604644775390625e-08 ;  /* 0x00000001ff797435 */ /* 0x000fe200000001ff */
[----:B------:R-:W-:Y:S02]  /*3a50*/  MOV R122, 0x1f ;  /* 0x0000001f007a7802 */ /* 0x000fe40000000f00 */
        /* <DEDUP_REMOVED lines=68> */
[----:B------:R-:W-:Y:S05]  /*3ea0*/  CALL.REL.NOINC `($__internal_50_$__cuda_sm70_shflsync_bfly_p) ;  /* 0x0000019000007944 */ /* 0x000fea0003c00000 */
[----:B0-----:R-:W-:Y:S01]  /*3eb0*/  HFMA2.MMA R121, -RZ, RZ, 0, 1.1920928955078125e-07 ;  /* 0x00000002ff797435 */ /* 0x001fe200000001ff */
[----:B-1----:R-:W-:Y:S01]  /*3ec0*/  FADD.FTZ R123, R123, R122 ;  /* 0x0000007a7b7b7221 */ /* 0x002fe20000010000 */
[----:B------:R-:W-:Y:S02]  /*3ed0*/  MOV R122, 0x1f ;  /* 0x0000001f007a7802 */ /* 0x000fe40000000f00 */
[----:B------:R-:W-:Y:S02]  /*3ee0*/  MOV R65, 0xffffffff ;  /* 0xffffffff00417802 */ /* 0x000fe40000000f00 */
[----:B------:R-:W-:Y:S02]  /*3ef0*/  MOV R120, 0x3f10 ;  /* 0x00003f1000787802 */ /* 0x000fe40000000f00 */
[----:B------:R-:W-:Y:S05]  /*3f00*/  CALL.REL.NOINC `($__internal_50_$__cuda_sm70_shflsync_bfly_p) ;  /* 0x0000013000007944 */ /* 0x000fea0003c00000 */
        /* <DEDUP_REMOVED lines=18> */
[----:B01----:R-:W-:Y:S05]  /*4030*/  BRA `(.L_x_9407) ;  /* 0xffffe96000007947 */ /* 0x003fea000383ffff */
        .weak           $__internal_50_$__cuda_sm70_shflsync_bfly_p
        .type           $__internal_50_$__cuda_sm70_shflsync_bfly_p,@function
        .size           $__internal_50_$__cuda_sm70_shflsync_bfly_p,(.L_x_29114 - $__internal_50_$__cuda_sm70_shflsync_bfly_p)
$__internal_50_$__cuda_sm70_shflsync_bfly_p:
[----:B------:R-:W-:Y:S01]  /*4040*/  HFMA2.MMA R125, -RZ, RZ, 0, 0 ;  /* 0x00000000ff7d7435 */ /* 0x000fe200000001ff */
[----:B------:R-:W-:Y:S01]  /*4050*/  MOV R124, R120 ;  /* 0x00000078007c7202 */ /* 0x000fe20000000f00 */
[----:B------:R-:W-:Y:S04]  /*4060*/  WARPSYNC R65 ;  /* 0x0000004100007348 */ /* 0x000fe80003800000 */
[----:B------:R0:W1:Y:S01]  /*4070*/  SHFL.BFLY PT, R122, R123, R121, R122 ;  /* 0x0c0000797b7a7389 */ /* 0x00006200000e007a */
[----:B------:R-:W-:Y:S05]  /*4080*/  RET.REL.NODEC R124 `(_ZN10layer_norm13ln_fwd_kernelINS_13Kernel_traitsI13__nv_bfloat16S2_fS2_fjLj8192ELj1ELj1ELj8ELj16ENS_18Kernel_traits_baseILj8192ES2_S2_fS2_fjLj256EEEEELb0ELb0ELb1ELb0EEEvNS_9FwdParamsE) ;  /* 0xffffbf707c007950 */ /* 0x000fea0003c3ffff */
.L_x_9408:
        /* <DEDUP_REMOVED lines=15> */
.L_x_29114:


//--------------------- .text._ZN10layer_norm13ln_fwd_kernelINS_13Kernel_traitsI13__nv_bfloat16S2_fS2_fjLj8192ELj1ELj1ELj8ELj16ENS_18Kernel_traits_baseILj8192ES2_S2_fS2_fjLj256EEEEELb0ELb0ELb1ELb1EEEvNS_9FwdParamsE --------------------------
	.section	.text._ZN10layer_norm13ln_fwd_kernelINS_13Kernel_traitsI13__nv_bfloat16S2_fS2_fjLj8192ELj1ELj1ELj8ELj16ENS_18Kernel_traits_baseILj8192ES2_S2_fS2_fjLj256EEEEELb0ELb0ELb1ELb1EEEvNS_9FwdParamsE,"ax",@progbits
	.sectioninfo	@"SHI_REGISTERS=127"
	.align	128
        .global         _ZN10layer_norm13ln_fwd_kernelINS_13Kernel_traitsI13__nv_bfloat16S2_fS2_fjLj8192ELj1ELj1ELj8ELj16ENS_18Kernel_traits_baseILj8192ES2_S2_fS2_fjLj256EEEEELb0ELb0ELb1ELb1EEEvNS_9FwdParamsE
        .type           _ZN10layer_norm13ln_fwd_kernelINS_13Kernel_traitsI13__nv_bfloat16S2_fS2_fjLj8192ELj1ELj1ELj8ELj16ENS_18Kernel_traits_baseILj8192ES2_S2_fS2_fjLj256EEEEELb0ELb0ELb1ELb1EEEvNS_9FwdParamsE,@function
        .size           _ZN10layer_norm13ln_fwd_kernelINS_13Kernel_traitsI13__nv_bfloat16S2_fS2_fjLj8192ELj1ELj1ELj8ELj16ENS_18Kernel_traits_baseILj8192ES2_S2_fS2_fjLj256EEEEELb0ELb0ELb1ELb1EEEvNS_9FwdParamsE,(.L_x_29115 - _ZN10layer_norm13ln_fwd_kernelINS_13Kernel_traitsI13__nv_bfloat16S2_fS2_fjLj8192ELj1ELj1ELj8ELj16ENS_18Kernel_traits_baseILj8192ES2_S2_fS2_fjLj256EEEEELb0ELb0ELb1ELb1EEEvNS_9FwdParamsE)
        .other          _ZN10layer_norm13ln_fwd_kernelINS_13Kernel_traitsI13__nv_bfloat16S2_fS2_fjLj8192ELj1ELj1ELj8ELj16ENS_18Kernel_traits_baseILj8192ES2_S2_fS2_fjLj256EEEEELb0ELb0ELb1ELb1EEEvNS_9FwdParamsE,@"STO_CUDA_ENTRY STV_DEFAULT"
_ZN10layer_norm13ln_fwd_kernelINS_13Kernel_traitsI13__nv_bfloat16S2_fS2_fjLj8192ELj1ELj1ELj8ELj16ENS_18Kernel_traits_baseILj8192ES2_S2_fS2_fjLj256EEEEELb0ELb0ELb1ELb1EEEvNS_9FwdParamsE:
.text._ZN10layer_norm13ln_fwd_kernelINS_13Kernel_traitsI13__nv_bfloat16S2_fS2_fjLj8192ELj1ELj1ELj8ELj16ENS_18Kernel_traits_baseILj8192ES2_S2_fS2_fjLj256EEEEELb0ELb0ELb1ELb1EEEvNS_9FwdParamsE:
        /* <DEDUP_REMOVED lines=32> */
[--C-:B------:R-:W-:Y:S01]  /*0200*/  PRMT R89, RZ, 0x5410, R28.reuse ;  /* 0x00005410ff597816 */ /* 0x100fe2000000001c */
[----:B------:R-:W-:Y:S01]  /*0210*/  ULDC.U8 UR6, c[0x0][0x1f0] ;  /* 0x00007c0000067ab9 */ /* 0x000fe20000000000 */
        /* <DEDUP_REMOVED lines=30> */
[----:B0-----:R-:W-:-:S02]  /*0400*/  PRMT R99, RZ, 0x7610, R23 ;  /* 0x00007610ff637816 */ /* 0x001fc40000000017 */
.L_x_9478:
[----:B------:R-:W-:-:S05]  /*0410*/  MOV R100, 0x4 ;  /* 0x0000000400647802 */ /* 0x000fca0000000f00 */
[----:B------:R-:W-:-:S05]  /*0420*/  IMAD.WIDE R2, R93, R100, c[0x0][0x1d0] ;  /* 0x000074005d027625 */ /* 0x000fca00078e0264 */
[----:B------:R-:W2:Y:S01]  /*0430*/  LDG.E R35, [R2.64] ;  /* 0x0000000402237981 */ /* 0x000ea2000c1e1900 */
[----:B------:R-:W-:Y:S01]  /*0440*/  ISETP.NE.U32.AND P0, PT, RZ, c[0x0][0x180], PT ;  /* 0x00006000ff007a0c */ /* 0x000fe20003f05070 */
[----:B------:R-:W-:Y:S01]  /*0450*/  IMAD R32, R93, c[0x0][0x168], RZ ;  /* 0x00005a005d207a24 */ /* 0x000fe200078e02ff */
[----:B------:R-:W-:Y:S02]  /*0460*/  LOP3.LUT R34, R90, 0xff, RZ, 0xc0, !PT ;  /* 0x000000ff5a227812 */ /* 0x000fe400078ec0ff */
[----:B------:R-:W-:Y:S02]  /*0470*/  ISETP.NE.AND.EX P0, PT, RZ, c[0x0][0x184], PT, P0 ;  /* 0x00006100ff007a0c */ /* 0x000fe40003f05300 */
[----:B------:R-:W-:-:S04]  /*0480*/  SHF.R.S32.HI R33, RZ, 0x1f, R32 ;  /* 0x0000001fff217819 */ /* 0x000fc80000011420 */
[----:B------:R-:W-:-:S04]  /*0490*/  LEA.HI R33, R33, R32, RZ, 0x3 ;  /* 0x0000002021217211 */ /* 0x000fc800078f18ff */
[----:B------:R-:W-:-:S03]  /*04a0*/  LEA.HI.SX32 R65, R33, R34, 0x1d ;  /* 0x0000002221417211 */ /* 0x000fc600078feaff */
[----:B------:R-:W-:-:S05]  /*04b0*/  @P0 MOV R32, 0x20 ;  /* 0x0000002000200802 */ /* 0x000fca0000000f00 */
[----:B------:R-:W-:-:S05]  /*04c0*/  @P0 IMAD.WIDE.U32 R32, R65, R32, c[0x0][0x180] ;  /* 0x0000600041200625 */ /* 0x000fca00078e0020 */
[----:B------:R0:W3:Y:S04]  /*04d0*/  @P0 LDG.E.128 R20, [R32.64] ;  /* 0x0000000420140981 */ /* 0x0000e8000c1e1d00 */
[----:B------:R0:W4:Y:S01]  /*04e0*/  @P0 LDG.E.128 R24, [R32.64+0x10] ;  /* 0x0000100420180981 */ /* 0x000122000c1e1d00 */
[----:B------:R-:W-:-:S06]  /*04f0*/  IMAD.WIDE R100, R93, R100, c[0x0][0x1d8] ;  /* 0x000076005d647625 */ /* 0x000fcc00078e0264 */
[----:B------:R1:W5:Y:S01]  /*0500*/  LDG.E R100, [R100.64] ;  /* 0x0000000464647981 */ /* 0x000362000c1e1900 */
[----:B------:R-:W-:Y:S02]  /*0510*/  MOV R58, RZ ;  /* 0x000000ff003a7202 */ /* 0x000fe40000000f00 */
[----:B------:R-:W-:Y:S02]  /*0520*/  MOV R64, 0x20 ;  /* 0x0000002000407802 */ /* 0x000fe40000000f00 */
[----:B------:R-:W-:Y:S01]  /*0530*/  IADD3 R49, R65, 0x100, RZ ;  /* 0x0000010041317810 */ /* 0x000fe20007ffe0ff */
[----:B------:R-:W-:Y:S04]  /*0540*/  BSSY B0, `(.L_x_9409) ;  /* 0x0000029000007945 */ /* 0x000fe80003800000 */
[----:B------:R-:W-:Y:S01]  /*0550*/  @P0 IMAD.WIDE.U32 R40, R49, R64, c[0x0][0x180] ;  /* 0x0000600031280625 */ /* 0x000fe200078e0040 */
[----:B--2---:R-:W-:-:S02]  /*0560*/  ISETP.GE.AND P5, PT, R35, 0x1, PT ;  /* 0x000000012300780c */ /* 0x004fc40003fa6270 */
[----:B------:R-:W-:-:S11]  /*0570*/  ISETP.GT.AND P6, PT, R35, RZ, PT ;  /* 0x000000ff2300720c */ /* 0x000fd60003fc4270 */
[----:B------:R-:W-:Y:S02]  /*0580*/  @P5 IADD3 R2, R35, -0x1, RZ ;  /* 0xffffffff23025810 */ /* 0x000fe40007ffe0ff */
[----:B0-----:R-:W-:-:S03]  /*0590*/  @P5 MOV R33, 0x10 ;  /* 0x0000001000215802 */ /* 0x001fc60000000f00 */
[----:B------:R-:W-:-:S05]  /*05a0*/  @P5 IMAD R2, R2, c[0x0][0x168], RZ ;  /* 0x00005a0002025a24 */ /* 0x000fca00078e02ff */
[----:B------:R-:W-:-:S04]  /*05b0*/  @P5 SHF.R.S32.HI R3, RZ, 0x1f, R2 ;  /* 0x0000001fff035819 */ /* 0x000fc80000011402 */
[----:B------:R-:W-:-:S04]  /*05c0*/  @P5 LEA.HI R3, R3, R2, RZ, 0x3 ;  /* 0x0000000203035211 */ /* 0x000fc800078f18ff */
[----:B------:R-:W-:Y:S02]  /*05d0*/  @P5 LEA.HI.SX32 R58, R3, R34, 0x1d ;  /* 0x00000022033a5211 */ /* 0x000fe400078feaff */
[----:B------:R-:W-:Y:S02]  /*05e0*/  @!P6 ISETP.NE.U32.AND P1, PT, RZ, c[0x0][0x180], PT ;  /* 0x00006000ff00ea0c */ /* 0x000fe40003f25070 */
[----:B------:R-:W-:Y:S01]  /*05f0*/  @!P6 ISETP.NE.U32.AND P2, PT, RZ, c[0x0][0x180], PT ;  /* 0x00006000ff00ea0c */ /* 0x000fe20003f45070 */
[----:B------:R-:W-:Y:S01]  /*0600*/  @P5 IMAD.WIDE.U32 R32, R58, R33, c[0x0][0x170] ;  /* 0x00005c003a205625 */ /* 0x000fe200078e0021 */
[----:B------:R-:W-:Y:S02]  /*0610*/  @!P6 ISETP.NE.U32.AND P4, PT, RZ, c[0x0][0x180], PT ;  /* 0x00006000ff00ea0c */ /* 0x000fe40003f85070 */
[----:B------:R-:W-:Y:S02]  /*0620*/  @!P6 ISETP.NE.U32.AND P3, PT, RZ, c[0x0][0x180], PT ;  /* 0x00006000ff00ea0c */ /* 0x000fe40003f65070 */
[----:B------:R-:W-:Y:S01]  /*0630*/  @!P6 ISETP.NE.AND.EX P1, PT, RZ, c[0x0][0x184], PT, P1 ;  /* 0x00006100ff00ea0c */ /* 0x000fe20003f25310 */
[----:B------:R4:W5:Y:S01]  /*0640*/  @P5 LDG.E.128 R28, [R32.64] ;  /* 0x00000004201c5981 */ /* 0x000962000c1e1d00 */
[----:B------:R-:W-:Y:S01]  /*0650*/  @!P6 ISETP.NE.AND.EX P2, PT, RZ, c[0x0][0x184], PT, P2 ;  /* 0x00006100ff00ea0c */ /* 0x000fe20003f45320 */
[----:B------:R-:W-:Y:S01]  /*0660*/  IMAD.WIDE.U32 R2, R65, R64, c[0x0][0x188] ;  /* 0x0000620041027625 */ /* 0x000fe200078e0040 */
[----:B------:R-:W-:-:S02]  /*0670*/  @!P6 ISETP.NE.AND.EX P4, PT, RZ, c[0x0][0x184], PT, P4 ;  /* 0x00006100ff00ea0c */ /* 0x000fc40003f85340 */
[----:B------:R-:W-:Y:S02]  /*0680*/  @!P6 ISETP.NE.AND.EX P3, PT, RZ, c[0x0][0x184], PT, P3 ;  /* 0x00006100ff00ea0c */ /* 0x000fe40003f65330 */
[----:B---3--:R-:W-:Y:S02]  /*0690*/  @!P6 FSEL R37, R21, RZ, P1 ;  /* 0x000000ff1525e208 */ /* 0x008fe40000800000 */
[----:B------:R-:W-:Y:S02]  /*06a0*/  @!P6 FSEL R38, R22, RZ, P2 ;  /* 0x000000ff1626e208 */ /* 0x000fe40001000000 */
[----:B------:R-:W-:Y:S02]  /*06b0*/  @!P6 FSEL R39, R23, RZ, P4 ;  /* 0x000000ff1727e208 */ /* 0x000fe40002000000 */
[----:B----4-:R-:W-:Y:S02]  /*06c0*/  @!P6 FSEL R32, R24, RZ, P3 ;  /* 0x000000ff1820e208 */ /* 0x010fe40001800000 */
[----:B------:R-:W-:-:S02]  /*06d0*/  @!P6 ISETP.NE.U32.AND P1, PT, RZ, c[0x0][0x180], PT ;  /* 0x00006000ff00ea0c */ /* 0x000fc40003f25070 */
[----:B------:R-:W-:Y:S02]  /*06e0*/  @!P6 ISETP.NE.U32.AND P2, PT, RZ, c[0x0][0x180], PT ;  /* 0x00006000ff00ea0c */ /* 0x000fe40003f45070 */
[----:B------:R-:W-:Y:S02]  /*06f0*/  @!P6 ISETP.NE.U32.AND P4, PT, RZ, c[0x0][0x180], PT ;  /* 0x00006000ff00ea0c */ /* 0x000fe40003f85070 */
[----:B------:R-:W-:Y:S02]  /*0700*/  @!P6 ISETP.NE.U32.AND P3, PT, RZ, c[0x0][0x180], PT ;  /* 0x00006000ff00ea0c */ /* 0x000fe40003f65070 */
[----:B------:R-:W-:Y:S02]  /*0710*/  @!P6 ISETP.NE.AND.EX P2, PT, RZ, c[0x0][0x184], PT, P2 ;  /* 0x00006100ff00ea0c */ /* 0x000fe40003f45320 */
[----:B------:R-:W-:Y:S02]  /*0720*/  @!P6 ISETP.NE.AND.EX P4, PT, RZ, c[0x0][0x184], PT, P4 ;  /* 0x00006100ff00ea0c */ /* 0x000fe40003f85340 */
[----:B------:R-:W-:-:S02]  /*0730*/  @!P6 ISETP.NE.AND.EX P3, PT, RZ, c[0x0][0x184], PT, P3 ;  /* 0x00006100ff00ea0c */ /* 0x000fc40003f65330 */
[----:B------:R-:W-:Y:S02]  /*0740*/  @!P6 ISETP.NE.AND.EX P1, PT, RZ, c[0x0][0x184], PT, P1 ;  /* 0x00006100ff00ea0c */ /* 0x000fe40003f25310 */
[----:B------:R-:W-:Y:S02]  /*0750*/  @!P6 FSEL R33, R25, RZ, P2 ;  /* 0x000000ff1921e208 */ /* 0x000fe40001000000 */
[----:B------:R-:W-:Y:S02]  /*0760*/  @!P6 FSEL R34, R26, RZ, P4 ;  /* 0x000000ff1a22e208 */ /* 0x000fe40002000000 */
[----:B------:R-:W-:Y:S02]  /*0770*/  @!P6 FSEL R35, R27, RZ, P3 ;  /* 0x000000ff1b23e208 */ /* 0x000fe40001800000 */
[----:B------:R-:W-:Y:S01]  /*0780*/  @!P6 FSEL R36, R20, RZ, P1 ;  /* 0x000000ff1424e208 */ /* 0x000fe20000800000 */
[----:B------:R-:W-:Y:S05]  /*0790*/  @!P6 BRA `(.L_x_9410) ;  /* 0x000000300000e947 */ /* 0x000fea0003800000 */
[----:B-1---5:R-:W-:-:S05]  /*07a0*/  PRMT R36, RZ, 0x5410, R28 ;  /* 0x00005410ff247816 */ /* 0x022fca000000001c */
[----:B------:R-:W-:-:S04]  /*07b0*/  FMUL.FTZ R36, R36, c[0x0][0x1ec] ;  /* 0x00007b0024247a20 */ /* 0x000fc80000410000 */
[----:B------:R-:W-:Y:S02]  /*07c0*/  @P0 FADD.FTZ R36, R20, R36 ;  /* 0x0000002414240221 */ /* 0x000fe40000010000 */
.L_x_9410:
[----:B-1----:R-:W-:Y:S05]  /*07d0*/  BSYNC B0 ;  /* 0x0000000000007941 */ /* 0x002fea0003800000 */
.L_x_9409:
[----:B------:R-:W-:Y:S01]  /*07e0*/  BSSY B0, `(.L_x_9411) ;  /* 0x0000005000007945 */ /* 0x000fe20003800000 */
[----:B------:R-:W-:Y:S05]  /*07f0*/  @!P6 BRA `(.L_x_9412) ;  /* 0x000000300000e947 */ /* 0x000fea0003800000 */
[----:B-----5:R-:W-:-:S05]  /*0800*/  PRMT R37, RZ, 0x7610, R28 ;  /* 0x00007610ff257816 */ /* 0x020fca000000001c */
[----:B------:R-:W-:-:S04]  /*0810*/  FMUL.FTZ R37, R37, c[0x0][0x1ec] ;  /* 0x00007b0025257a20 */ /* 0x000fc80000410000 */
[----:B------:R-:W-:Y:S02]  /*0820*/  @P0 FADD.FTZ R37, R21, R37 ;  /* 0x0000002515250221 */ /* 0x000fe40000010000 */
.L_x_9412:
[----:B------:R-:W-:Y:S05]  /*0830*/  BSYNC B0 ;  /* 0x0000000000007941 */ /* 0x000fea0003800000 */
.L_x_9411:
[----:B------:R-:W-:Y:S01]  /*0840*/  BSSY B0, `(.L_x_9413) ;  /* 0x0000005000007945 */ /* 0x000fe20003800000 */
[----:B------:R-:W-:Y:S05]  /*0850*/  @!P6 BRA `(.L_x_9414) ;  /* 0x000000300000e947 */ /* 0x000fea0003800000 */
[----:B-----5:R-:W-:-:S05]  /*0860*/  PRMT R38, RZ, 0x5410, R29 ;  /* 0x00005410ff267816 */ /* 0x020fca000000001d */
[----:B------:R-:W-:-:S04]  /*0870*/  FMUL.FTZ R38, R38, c[0x0][0x1ec] ;  /* 0x00007b0026267a20 */ /* 0x000fc80000410000 */
[----:B------:R-:W-:Y:S02]  /*0880*/  @P0 FADD.FTZ R38, R22, R38 ;  /* 0x0000002616260221 */ /* 0x000fe40000010000 */
.L_x_9414:
[----:B------:R-:W-:Y:S05]  /*0890*/  BSYNC B0 ;  /* 0x0000000000007941 */ /* 0x000fea0003800000 */
.L_x_9413:
[----:B------:R-:W-:Y:S01]  /*08a0*/  BSSY B0, `(.L_x_9415) ;  /* 0x0000005000007945 */ /* 0x000fe20003800000 */
[----:B------:R-:W-:Y:S05]  /*08b0*/  @!P6 BRA `(.L_x_9416) ;  /* 0x000000300000e947 */ /* 0x000fea0003800000 */
[----:B-----5:R-:W-:-:S05]  /*08c0*/  PRMT R39, RZ, 0x7610, R29 ;  /* 0x00007610ff277816 */ /* 0x020fca000000001d */
[----:B------:R-:W-:-:S04]  /*08d0*/  FMUL.FTZ R39, R39, c[0x0][0x1ec] ;  /* 0x00007b0027277a20 */ /* 0x000fc80000410000 */
[----:B------:R-:W-:Y:S02]  /*08e0*/  @P0 FADD.FTZ R39, R23, R39 ;  /* 0x0000002717270221 */ /* 0x000fe40000010000 */
.L_x_9416:
[----:B------:R-:W-:Y:S05]  /*08f0*/  BSYNC B0 ;  /* 0x0000000000007941 */ /* 0x000fea0003800000 */
.L_x_9415:
[----:B------:R-:W-:Y:S01]  /*0900*/  BSSY B0, `(.L_x_9417) ;  /* 0x0000005000007945 */ /* 0x000fe20003800000 */
[----:B------:R-:W-:Y:S05]  /*0910*/  @!P6 BRA `(.L_x_9418) ;  /* 0x000000300000e947 */ /* 0x000fea0003800000 */
[----:B-----5:R-:W-:-:S05]  /*0920*/  PRMT R32, RZ, 0x5410, R30 ;  /* 0x00005410ff207816 */ /* 0x020fca000000001e */
[----:B------:R-:W-:-:S04]  /*0930*/  FMUL.FTZ R32, R32, c[0x0][0x1ec] ;  /* 0x00007b0020207a20 */ /* 0x000fc80000410000 */
[----:B------:R-:W-:Y:S02]  /*0940*/  @P0 FADD.FTZ R32, R24, R32 ;  /* 0x0000002018200221 */ /* 0x000fe40000010000 */
.L_x_9418:
[----:B------:R-:W-:Y:S05]  /*0950*/  BSYNC B0 ;  /* 0x0000000000007941 */ /* 0x000fea0003800000 */
.L_x_9417:
[----:B------:R-:W-:Y:S01]  /*0960*/  BSSY B0, `(.L_x_9419) ;  /* 0x0000005000007945 */ /* 0x000fe20003800000 */
[----:B------:R-:W-:Y:S05]  /*0970*/  @!P6 BRA `(.L_x_9420) ;  /* 0x000000300000e947 */ /* 0x000fea0003800000 */
[----:B-----5:R-:W-:-:S05]  /*0980*/  PRMT R33, RZ, 0x7610, R30 ;  /* 0x00007610ff217816 */ /* 0x020fca000000001e */
[----:B------:R-:W-:-:S04]  /*0990*/  FMUL.FTZ R33, R33, c[0x0][0x1ec] ;  /* 0x00007b0021217a20 */ /* 0x000fc80000410000 */
[----:B------:R-:W-:Y:S02]  /*09a0*/  @P0 FADD.FTZ R33, R25, R33 ;  /* 0x0000002119210221 */ /* 0x000fe40000010000 */
.L_x_9420:
[----:B------:R-:W-:Y:S05]  /*09b0*/  BSYNC B0 ;  /* 0x0000000000007941 */ /* 0x000fea0003800000 */
.L_x_9419:
[----:B------:R-:W-:Y:S01]  /*09c0*/  BSSY B0, `(.L_x_9421) ;  /* 0x0000005000007945 */ /* 0x000fe20003800000 */
[----:B------:R-:W-:Y:S05]  /*09d0*/  @!P6 BRA `(.L_x_9422) ;  /* 0x000000300000e947 */ /* 0x000fea0003800000 */
[----:B-----5:R-:W-:-:S05]  /*09e0*/  PRMT R34, RZ, 0x5410, R31 ;  /* 0x00005410ff227816 */ /* 0x020fca000000001f */
[----:B------:R-:W-:-:S04]  /*09f0*/  FMUL.FTZ R34, R34, c[0x0][0x1ec] ;  /* 0x00007b0022227a20 */ /* 0x000fc80000410000 */
[----:B------:R-:W-:Y:S02]  /*0a00*/  @P0 FADD.FTZ R34, R26, R34 ;  /* 0x000000221a220221 */ /* 0x000fe40000010000 */
.L_x_9422:
[----:B------:R-:W-:Y:S05]  /*0a10*/  BSYNC B0 ;  /* 0x0000000000007941 */ /* 0x000fea0003800000 */
.L_x_9421:
[----:B------:R-:W-:Y:S01]  /*0a20*/  BSSY B0, `(.L_x_9423) ;  /* 0x0000005000007945 */ /* 0x000fe20003800000 */
[----:B------:R-:W-:Y:S05]  /*0a30*/  @!P6 BRA `(.L_x_9424) ;  /* 0x000000300000e947 */ /* 0x000fea0003800000 */
[----:B-----5:R-:W-:-:S05]  /*0a40*/  PRMT R35, RZ, 0x7610, R31 ;  /* 0x00007610ff237816 */ /* 0x020fca000000001f */
[----:B------:R-:W-:-:S04]  /*0a50*/  FMUL.FTZ R35, R35, c[0x0][0x1ec] ;  /* 0x00007b0023237a20 */ /* 0x000fc80000410000 */
[----:B------:R-:W-:Y:S02]  /*0a60*/  @P0 FADD.FTZ R35, R27, R35 ;  /* 0x000000231b230221 */ /* 0x000fe40000010000 */
.L_x_9424:
[----:B------:R-:W-:Y:S05]  /*0a70*/  BSYNC B0 ;  /* 0x0000000000007941 */ /* 0x000fea0003800000 */
.L_x_9423:
[----:B------:R-:W-:Y:S04]  /*0a80*/  STG.E.128 [R2.64], R36 ;  /* 0x0000002402007986 */ /* 0x000fe8000c101d04 */
[----:B------:R0:W-:Y:S04]  /*0a90*/  STG.E.128 [R2.64+0x10], R32 ;  /* 0x0000102002007986 */ /* 0x0001e8000c101d04 */
[----:B------:R-:W2:Y:S04]  /*0aa0*/  @P0 LDG.E.128 R20, [R40.64] ;  /* 0x0000000428140981 */ /* 0x000ea8000c1e1d00 */
[----:B------:R-:W3:Y:S01]  /*0ab0*/  @P0 LDG.E.128 R24, [R40.64+0x10] ;  /* 0x0000100428180981 */ /* 0x000ee2000c1e1d00 */
        /* <DEDUP_REMOVED lines=8> */
[----:B------:R-:W-:Y:S02]  /*0b40*/  @P5 MOV R43, 0x10 ;  /* 0x00000010002b5802 */ /* 0x000fe40000000f00 */
[----:B------:R-:W-:Y:S02]  /*0b50*/  @P5 IADD3 R42, R58, 0x100, RZ ;  /* 0x000001003a2a5810 */ /* 0x000fe40007ffe0ff */
[----:B------:R-:W-:-:S03]  /*0b60*/  IADD3 R57, R65, 0x200, RZ ;  /* 0x0000020041397810 */ /* 0x000fc60007ffe0ff */
[----:B------:R-:W-:Y:S01]  /*0b70*/  @P5 IMAD.WIDE.U32 R42, R42, R43, c[0x0][0x170] ;  /* 0x00005c002a2a5625 */ /* 0x000fe200078e002b */
[----:B------:R-:W-:Y:S03]  /*0b80*/  BSSY B0, `(.L_x_9425) ;  /* 0x0000018000007945 */ /* 0x000fe60003800000 */
[-C--:B0-----:R-:W-:Y:S01]  /*0b90*/  IMAD.WIDE.U32 R2, R49, R64.reuse, c[0x0][0x188] ;  /* 0x0000620031027625 */ /* 0x081fe200078e0040 */
[----:B-----5:R0:W5:Y:S03]  /*0ba0*/  @P5 LDG.E.128 R28, [R42.64] ;  /* 0x000000042a1c5981 */ /* 0x020166000c1e1d00 */
[----:B------:R-:W-:Y:S01]  /*0bb0*/  @P0 IMAD.WIDE.U32 R48, R57, R64, c[0x0][0x180] ;  /* 0x0000600039300625 */ /* 0x000fe200078e0040 */
[----:B--2---:R-:W-:Y:S02]  /*0bc0*/  @!P6 FSEL R45, R21, RZ, P1 ;  /* 0x000000ff152de208 */ /* 0x004fe40000800000 */
[----:B------:R-:W-:-:S02]  /*0bd0*/  @!P6 FSEL R46, R22, RZ, P2 ;  /* 0x000000ff162ee208 */ /* 0x000fc40001000000 */
[----:B------:R-:W-:Y:S02]  /*0be0*/  @!P6 FSEL R47, R23, RZ, P4 ;  /* 0x000000ff172fe208 */ /* 0x000fe40002000000 */
[----:B---3--:R-:W-:Y:S02]  /*0bf0*/  @!P6 FSEL R40, R24, RZ, P3 ;  /* 0x000000ff1828e208 */ /* 0x008fe40001800000 */
[----:B------:R-:W-:Y:S02]  /*0c00*/  @!P6 ISETP.NE.U32.AND P1, PT, RZ, c[0x0][0x180], PT ;  /* 0x00006000ff00ea0c */ /* 0x000fe40003f25070 */
[----:B------:R-:W-:Y:S02]  /*0c10*/  @!P6 ISETP.NE.U32.AND P2, PT, RZ, c[0x0][0x180], PT ;  /* 0x00006000ff00ea0c */ /* 0x000fe40003f45070 */
[----:B------:R-:W-:Y:S02]  /*0c20*/  @!P6 ISETP.NE.U32.AND P4, PT, RZ, c[0x0][0x180], PT ;  /* 0x00006000ff00ea0c */ /* 0x000fe40003f85070 */
[----:B------:R-:W-:-:S02]  /*0c30*/  @!P6 ISETP.NE.U32.AND P3, PT, RZ, c[0x0][0x180], PT ;  /* 0x00006000ff00ea0c */ /* 0x000fc40003f65070 */
[----:B------:R-:W-:Y:S02]  /*0c40*/  @!P6 ISETP.NE.AND.EX P2, PT, RZ, c[0x0][0x184], PT, P2 ;  /* 0x00006100ff00ea0c */ /* 0x000fe40003f45320 */
[----:B------:R-:W-:Y:S02]  /*0c50*/  @!P6 ISETP.NE.AND.EX P4, PT, RZ, c[0x0][0x184], PT, P4 ;  /* 0x00006100ff00ea0c */ /* 0x000fe40003f85340 */
[----:B------:R-:W-:Y:S02]  /*0c60*/  @!P6 ISETP.NE.AND.EX P3, PT, RZ, c[0x0][0x184], PT, P3 ;  /* 0x00006100ff00ea0c */ /* 0x000fe40003f65330 */
[----:B------:R-:W-:Y:S02]  /*0c70*/  @!P6 ISETP.NE.AND.EX P1, PT, RZ, c[0x0][0x184], PT, P1 ;  /* 0x00006100ff00ea0c */ /* 0x000fe40003f25310 */
[----:B------:R-:W-:Y:S02]  /*0c80*/  @!P6 FSEL R41, R25, RZ, P2 ;  /* 0x000000ff1929e208 */ /* 0x000fe40001000000 */
[----:B0-----:R-:W-:-:S02]  /*0c90*/  @!P6 FSEL R42, R26, RZ, P4 ;  /* 0x000000ff1a2ae208 */ /* 0x001fc40002000000 */
[----:B------:R-:W-:Y:S02]  /*0ca0*/  @!P6 FSEL R43, R27, RZ, P3 ;  /* 0x000000ff1b2be208 */ /* 0x000fe40001800000 */
[----:B------:R-:W-:Y:S01]  /*0cb0*/  @!P6 FSEL R44, R20, RZ, P1 ;  /* 0x000000ff142ce208 */ /* 0x000fe20000800000 */
[----:B------:R-:W-:Y:S05]  /*0cc0*/  @!P6 BRA `(.L_x_9426) ;  /* 0x000000300000e947 */ /* 0x000fea0003800000 */
[----:B-----5:R-:W-:-:S05]  /*0cd0*/  PRMT R44, RZ, 0x5410, R28 ;  /* 0x00005410ff2c7816 */ /* 0x020fca000000001c */
[----:B------:R-:W-:-:S04]  /*0ce0*/  FMUL.FTZ R44, R44, c[0x0][0x1ec] ;  /* 0x00007b002c2c7a20 */ /* 0x000fc80000410000 */
[----:B------:R-:W-:Y:S02]  /*0cf0*/  @P0 FADD.FTZ R44, R20, R44 ;  /* 0x0000002c142c0221 */ /* 0x000fe40000010000 */
.L_x_9426:
[----:B------:R-:W-:Y:S05]  /*0d00*/  BSYNC B0 ;  /* 0x0000000000007941 */ /* 0x000fea0003800000 */
.L_x_9425:
[----:B------:R-:W-:Y:S01]  /*0d10*/  BSSY B0, `(.L_x_9427) ;  /* 0x0000005000007945 */ /* 0x000fe20003800000 */
[----:B------:R-:W-:Y:S05]  /*0d20*/  @!P6 BRA `(.L_x_9428) ;  /* 0x000000300000e947 */ /* 0x000fea0003800000 */
[----:B-----5:R-:W-:-:S05]  /*0d30*/  PRMT R45, RZ, 0x7610, R28 ;  /* 0x00007610ff2d7816 */ /* 0x020fca000000001c */
[----:B------:R-:W-:-:S04]  /*0d40*/  FMUL.FTZ R45, R45, c[0x0][0x1ec] ;  /* 0x00007b002d2d7a20 */ /* 0x000fc80000410000 */
[----:B------:R-:W-:Y:S02]  /*0d50*/  @P0 FADD.FTZ R45, R21, R45 ;  /* 0x0000002d152d0221 */ /* 0x000fe40000010000 */
.L_x_9428:
[----:B------:R-:W-:Y:S05]  /*0d60*/  BSYNC B0 ;  /* 0x0000000000007941 */ /* 0x000fea0003800000 */
.L_x_9427:
[----:B------:R-:W-:Y:S01]  /*0d70*/  BSSY B0, `(.L_x_9429) ;  /* 0x0000005000007945 */ /* 0x000fe20003800000 */
[----:B------:R-:W-:Y:S05]  /*0d80*/  @!P6 BRA `(.L_x_9430) ;  /* 0x000000300000e947 */ /* 0x000fea0003800000 */
[----:B-----5:R-:W-:-:S05]  /*0d90*/  PRMT R46, RZ, 0x5410, R29 ;  /* 0x00005410ff2e7816 */ /* 0x020fca000000001d */
[----:B------:R-:W-:-:S04]  /*0da0*/  FMUL.FTZ R46, R46, c[0x0][0x1ec] ;  /* 0x00007b002e2e7a20 */ /* 0x000fc80000410000 */
[----:B------:R-:W-:Y:S02]  /*0db0*/  @P0 FADD.FTZ R46, R22, R46 ;  /* 0x0000002e162e0221 */ /* 0x000fe40000010000 */
.L_x_9430:
[----:B------:R-:W-:Y:S05]  /*0dc0*/  BSYNC B0 ;  /* 0x0000000000007941 */ /* 0x000fea0003800000 */
.L_x_9429:
[----:B------:R-:W-:Y:S01]  /*0dd0*/  BSSY B0, `(.L_x_9431) ;  /* 0x0000005000007945 */ /* 0x000fe20003800000 */
[----:B------:R-:W-:Y:S05]  /*0de0*/  @!P6 BRA `(.L_x_9432) ;  /* 0x000000300000e947 */ /* 0x000fea0003800000 */
[----:B-----5:R-:W-:-:S05]  /*0df0*/  PRMT R47, RZ, 0x7610, R29 ;  /* 0x00007610ff2f7816 */ /* 0x020fca000000001d */
[----:B------:R-:W-:-:S04]  /*0e00*/  FMUL.FTZ R47, R47, c[0x0][0x1ec] ;  /* 0x00007b002f2f7a20 */ /* 0x000fc80000410000 */
[----:B------:R-:W-:Y:S02]  /*0e10*/  @P0 FADD.FTZ R47, R23, R47 ;  /* 0x0000002f172f0221 */ /* 0x000fe40000010000 */
.L_x_9432:
[----:B------:R-:W-:Y:S05]  /*0e20*/  BSYNC B0 ;  /* 0x0000000000007941 */ /* 0x000fea0003800000 */
.L_x_9431:
[----:B------:R-:W-:Y:S01]  /*0e30*/  BSSY B0, `(.L_x_9433) ;  /* 0x0000005000007945 */ /* 0x000fe20003800000 */
[----:B------:R-:W-:Y:S05]  /*0e40*/  @!P6 BRA `(.L_x_9434) ;  /* 0x000000300000e947 */ /* 0x000fea0003800000 */
[----:B-----5:R-:W-:-:S05]  /*0e50*/  PRMT R40, RZ, 0x5410, R30 ;  /* 0x00005410ff287816 */ /* 0x020fca000000001e */
[----:B------:R-:W-:-:S04]  /*0e60*/  FMUL.FTZ R40, R40, c[0x0][0x1ec] ;  /* 0x00007b0028287a20 */ /* 0x000fc80000410000 */
[----:B------:R-:W-:Y:S02]  /*0e70*/  @P0 FADD.FTZ R40, R24, R40 ;  /* 0x0000002818280221 */ /* 0x000fe40000010000 */
.L_x_9434:
[----:B------:R-:W-:Y:S05]  /*0e80*/  BSYNC B0 ;  /* 0x0000000000007941 */ /* 0x000fea0003800000 */
.L_x_9433:
[----:B------:R-:W-:Y:S01]  /*0e90*/  BSSY B0, `(.L_x_9435) ;  /* 0x0000005000007945 */ /* 0x000fe20003800000 */
[----:B------:R-:W-:Y:S05]  /*0ea0*/  @!P6 BRA `(.L_x_9436) ;  /* 0x000000300000e947 */ /* 0x000fea0003800000 */
[----:B-----5:R-:W-:-:S05]  /*0eb0*/  PRMT R41, RZ, 0x7610, R30 ;  /* 0x00007610ff297816 */ /* 0x020fca000000001e */
[----:B------:R-:W-:-:S04]  /*0ec0*/  FMUL.FTZ R41, R41, c[0x0][0x1ec] ;  /* 0x00007b0029297a20 */ /* 0x000fc80000410000 */
[----:B------:R-:W-:Y:S02]  /*0ed0*/  @P0 FADD.FTZ R41, R25, R41 ;  /* 0x0000002919290221 */ /* 0x000fe40000010000 */
.L_x_9436:
[----:B------:R-:W-:Y:S05]  /*0ee0*/  BSYNC B0 ;  /* 0x0000000000007941 */ /* 0x000fea0003800000 */
.L_x_9435:
[----:B------:R-:W-:Y:S01]  /*0ef0*/  BSSY B0, `(.L_x_9437) ;  /* 0x0000005000007945 */ /* 0x000fe20003800000 */
[----:B------:R-:W-:Y:S05]  /*0f00*/  @!P6 BRA `(.L_x_9438) ;  /* 0x000000300000e947 */ /* 0x000fea0003800000 */
[----:B-----5:R-:W-:-:S05]  /*0f10*/  PRMT R42, RZ, 0x5410, R31 ;  /* 0x00005410ff2a7816 */ /* 0x020fca000000001f */
[----:B------:R-:W-:-:S04]  /*0f20*/  FMUL.FTZ R42, R42, c[0x0][0x1ec] ;  /* 0x00007b002a2a7a20 */ /* 0x000fc80000410000 */
[----:B------:R-:W-:Y:S02]  /*0f30*/  @P0 FADD.FTZ R42, R26, R42 ;  /* 0x0000002a1a2a0221 */ /* 0x000fe40000010000 */
.L_x_9438:
[----:B------:R-:W-:Y:S05]  /*0f40*/  BSYNC B0 ;  /* 0x0000000000007941 */ /* 0x000fea0003800000 */
.L_x_9437:
[----:B------:R-:W-:Y:S01]  /*0f50*/  BSSY B0, `(.L_x_9439) ;  /* 0x0000005000007945 */ /* 0x000fe20003800000 */
[----:B------:R-:W-:Y:S05]  /*0f60*/  @!P6 BRA `(.L_x_9440) ;  /* 0x000000300000e947 */ /* 0x000fea0003800000 */
[----:B-----5:R-:W-:-:S05]  /*0f70*/  PRMT R43, RZ, 0x7610, R31 ;  /* 0x00007610ff2b7816 */ /* 0x020fca000000001f */
[----:B------:R-:W-:-:S04]  /*0f80*/  FMUL.FTZ R43, R43, c[0x0][0x1ec] ;  /* 0x00007b002b2b7a20 */ /* 0x000fc80000410000 */
[----:B------:R-:W-:Y:S02]  /*0f90*/  @P0 FADD.FTZ R43, R27, R43 ;  /* 0x0000002b1b2b0221 */ /* 0x000fe40000010000 */
.L_x_9440:
[----:B------:R-:W-:Y:S05]  /*0fa0*/  BSYNC B0 ;  /* 0x0000000000007941 */ /* 0x000fea0003800000 */
.L_x_9439:
        /* <DEDUP_REMOVED lines=17> */
[-C--:B------:R-:W-:Y:S01]  /*10c0*/  IMAD.WIDE.U32 R56, R57, R64.reuse, c[0x0][0x188] ;  /* 0x0000620039387625 */ /* 0x080fe200078e0040 */
[----:B-----5:R1:W5:Y:S03]  /*10d0*/  @P5 LDG.E.128 R28, [R50.64] ;  /* 0x00000004321c5981 */ /* 0x020366000c1e1d00 */
[----:B0-----:R-:W-:Y:S01]  /*10e0*/  @P0 IMAD.WIDE.U32 R2, R65, R64, c[0x0][0x180] ;  /* 0x0000600041020625 */ /* 0x001fe200078e0040 */
        /* <DEDUP_REMOVED lines=13> */
[----:B-1----:R-:W-:-:S02]  /*11c0*/  @!P6 FSEL R50, R26, RZ, P4 ;  /* 0x000000ff1a32e208 */ /* 0x002fc40002000000 */
[----:B------:R-:W-:Y:S02]  /*11d0*/  @!P6 FSEL R51, R27, RZ, P3 ;  /* 0x000000ff1b33e208 */ /* 0x000fe40001800000 */
[----:B------:R-:W-:Y:S01]  /*11e0*/  @!P6 FSEL R52, R20, RZ, P1 ;  /* 0x000000ff1434e208 */ /* 0x000fe20000800000 */
[----:B------:R-:W-:Y:S05]  /*11f0*/  @!P6 BRA `(.L_x_9442) ;  /* 0x000000300000e947 */ /* 0x000fea0003800000 */
[----:B-----5:R-:W-:-:S05]  /*1200*/  PRMT R52, RZ, 0x5410, R28 ;  /* 0x00005410ff347816 */ /* 0x020fca000000001c */
[----:B------:R-:W-:-:S04]  /*1210*/  FMUL.FTZ R52, R52, c[0x0][0x1ec] ;  /* 0x00007b0034347a20 */ /* 0x000fc80000410000 */
[----:B------:R-:W-:Y:S02]  /*1220*/  @P0 FADD.FTZ R52, R20, R52 ;  /* 0x0000003414340221 */ /* 0x000fe40000010000 */
.L_x_9442:
[----:B------:R-:W-:Y:S05]  /*1230*/  BSYNC B0 ;  /* 0x0000000000007941 */ /* 0x000fea0003800000 */
.L_x_9441:
[----:B------:R-:W-:Y:S01]  /*1240*/  BSSY B0, `(.L_x_9443) ;  /* 0x0000005000007945 */ /* 0x000fe20003800000 */
[----:B------:R-:W-:Y:S05]  /*1250*/  @!P6 BRA `(.L_x_9444) ;  /* 0x000000300000e947 */ /* 0x000fea0003800000 */
[----:B-----5:R-:W-:-:S05]  /*1260*/  PRMT R53, RZ, 0x7610, R28 ;  /* 0x00007610ff357816 */ /* 0x020fca000000001c */
[----:B------:R-:W-:-:S04]  /*1270*/  FMUL.FTZ R53, R53, c[0x0][0x1ec] ;  /* 0x00007b0035357a20 */ /* 0x000fc80000410000 */
[----:B------:R-:W-:Y:S02]  /*1280*/  @P0 FADD.FTZ R53, R21, R53 ;  /* 0x0000003515350221 */ /* 0x000fe40000010000 */
.L_x_9444:
[----:B------:R-:W-:Y:S05]  /*1290*/  BSYNC B0 ;  /* 0x0000000000007941 */ /* 0x000fea0003800000 */
.L_x_9443:
[----:B------:R-:W-:Y:S01]  /*12a0*/  BSSY B0, `(.L_x_9445) ;  /* 0x0000005000007945 */ /* 0x000fe20003800000 */
[----:B------:R-:W-:Y:S05]  /*12b0*/  @!P6 BRA `(.L_x_9446) ;  /* 0x000000300000e947 */ /* 0x000fea0003800000 */
[----:B-----5:R-:W-:-:S05]  /*12c0*/  PRMT R54, RZ, 0x5410, R29 ;  /* 0x00005410ff367816 */ /* 0x020fca000000001d */
[----:B------:R-:W-:-:S04]  /*12d0*/  FMUL.FTZ R54, R54, c[0x0][0x1ec] ;  /* 0x00007b0036367a20 */ /* 0x000fc80000410000 */
[----:B------:R-:W-:Y:S02]  /*12e0*/  @P0 FADD.FTZ R54, R22, R54 ;  /* 0x0000003616360221 */ /* 0x000fe40000010000 */
.L_x_9446:
[----:B------:R-:W-:Y:S05]  /*12f0*/  BSYNC B0 ;  /* 0x0000000000007941 */ /* 0x000fea0003800000 */
.L_x_9445:
[----:B------:R-:W-:Y:S01]  /*1300*/  BSSY B0, `(.L_x_9447) ;  /* 0x0000005000007945 */ /* 0x000fe20003800000 */
[----:B------:R-:W-:Y:S05]  /*1310*/  @!P6 BRA `(.L_x_9448) ;  /* 0x000000300000e947 */ /* 0x000fea0003800000 */
[----:B-----5:R-:W-:-:S05]  /*1320*/  PRMT R55, RZ, 0x7610, R29 ;  /* 0x00007610ff377816 */ /* 0x020fca000000001d */
[----:B------:R-:W-:-:S04]  /*1330*/  FMUL.FTZ R55, R55, c[0x0][0x1ec] ;  /* 0x00007b0037377a20 */ /* 0x000fc80000410000 */
[----:B------:R-:W-:Y:S02]  /*1340*/  @P0 FADD.FTZ R55, R23, R55 ;  /* 0x0000003717370221 */ /* 0x000fe40000010000 */
.L_x_9448:
[----:B------:R-:W-:Y:S05]  /*1350*/  BSYNC B0 ;  /* 0x0000000000007941 */ /* 0x000fea0003800000 */
.L_x_9447:
[----:B------:R-:W-:Y:S01]  /*1360*/  BSSY B0, `(.L_x_9449) ;  /* 0x0000005000007945 */ /* 0x000fe20003800000 */
[----:B------:R-:W-:Y:S05]  /*1370*/  @!P6 BRA `(.L_x_9450) ;  /* 0x000000300000e947 */ /* 0x000fea0003800000 */
[----:B-----5:R-:W-:-:S05]  /*1380*/  PRMT R48, RZ, 0x5410, R30 ;  /* 0x00005410ff307816 */ /* 0x020fca000000001e */
[----:B------:R-:W-:-:S04]  /*1390*/  FMUL.FTZ R48, R48, c[0x0][0x1ec] ;  /* 0x00007b0030307a20 */ /* 0x000fc80000410000 */
[----:B------:R-:W-:Y:S02]  /*13a0*/  @P0 FADD.FTZ R48, R24, R48 ;  /* 0x0000003018300221 */ /* 0x000fe40000010000 */
.L_x_9450:
[----:B------:R-:W-:Y:S05]  /*13b0*/  BSYNC B0 ;  /* 0x0000000000007941 */ /* 0x000fea0003800000 */
.L_x_9449:
[----:B------:R-:W-:Y:S01]  /*13c0*/  BSSY B0, `(.L_x_9451) ;  /* 0x0000005000007945 */ /* 0x000fe20003800000 */
[----:B------:R-:W-:Y:S05]  /*13d0*/  @!P6 BRA `(.L_x_9452) ;  /* 0x000000300000e947 */ /* 0x000fea0003800000 */
[----:B-----5:R-:W-:-:S05]  /*13e0*/  PRMT R49, RZ, 0x7610, R30 ;  /* 0x00007610ff317816 */ /* 0x020fca000000001e */
[----:B------:R-:W-:-:S04]  /*13f0*/  FMUL.FTZ R49, R49, c[0x0][0x1ec] ;  /* 0x00007b0031317a20 */ /* 0x000fc80000410000 */
[----:B------:R-:W-:Y:S02]  /*1400*/  @P0 FADD.FTZ R49, R25, R49 ;  /* 0x0000003119310221 */ /* 0x000fe40000010000 */
.L_x_9452:
[----:B------:R-:W-:Y:S05]  /*1410*/  BSYNC B0 ;  /* 0x0000000000007941 */ /* 0x000fea0003800000 */
.L_x_9451:
[----:B------:R-:W-:Y:S01]  /*1420*/  BSSY B0, `(.L_x_9453) ;  /* 0x0000005000007945 */ /* 0x000fe20003800000 */
[----:B------:R-:W-:Y:S05]  /*1430*/  @!P6 BRA `(.L_x_9454) ;  /* 0x000000300000e947 */ /* 0x000fea0003800000 */
[----:B-----5:R-:W-:-:S05]  /*1440*/  PRMT R50, RZ, 0x5410, R31 ;  /* 0x00005410ff327816 */ /* 0x020fca000000001f */
[----:B------:R-:W-:-:S04]  /*1450*/  FMUL.FTZ R50, R50, c[0x0][0x1ec] ;  /* 0x00007b0032327a20 */ /* 0x000fc80000410000 */
[----:B------:R-:W-:Y:S02]  /*1460*/  @P0 FADD.FTZ R50, R26, R50 ;  /* 0x000000321a320221 */ /* 0x000fe40000010000 */
.L_x_9454:
[----:B------:R-:W-:Y:S05]  /*1470*/  BSYNC B0 ;  /* 0x0000000000007941 */ /* 0x000fea0003800000 */
.L_x_9453:
[----:B------:R-:W-:Y:S01]  /*1480*/  BSSY B0, `(.L_x_9455) ;  /* 0x0000005000007945 */ /* 0x000fe20003800000 */
[----:B------:R-:W-:Y:S05]  /*1490*/  @!P6 BRA `(.L_x_9456) ;  /* 0x000000300000e947 */ /* 0x000fea0003800000 */
[----:B-----5:R-:W-:-:S05]  /*14a0*/  PRMT R51, RZ, 0x7610, R31 ;  /* 0x00007610ff337816 */ /* 0x020fca000000001f */
[----:B------:R-:W-:-:S04]  /*14b0*/  FMUL.FTZ R51, R51, c[0x0][0x1ec] ;  /* 0x00007b0033337a20 */ /* 0x000fc80000410000 */
[----:B------:R-:W-:Y:S02]  /*14c0*/  @P0 FADD.FTZ R51, R27, R51 ;  /* 0x000000331b330221 */ /* 0x000fe40000010000 */
.L_x_9456:
[----:B------:R-:W-:Y:S05]  /*14d0*/  BSYNC B0 ;  /* 0x0000000000007941 */ /* 0x000fea0003800000 */
.L_x_9455:
[----:B------:R-:W-:Y:S04]  /*14e0*/  STG.E.128 [R56.64], R52 ;  /* 0x0000003438007986 */ /* 0x000fe8000c101d04 */
[----:B------:R0:W-:Y:S04]  /*14f0*/  STG.E.128 [R56.64+0x10], R48 ;  /* 0x0000103038007986 */ /* 0x0001e8000c101d04 */
[----:B------:R-:W2:Y:S04]  /*1500*/  @P0 LDG.E.128 R20, [R2.64] ;  /* 0x0000000402140981 */ /* 0x000ea8000c1e1d00 */
[----:B------:R-:W0:Y:S01]  /*1510*/  @P0 LDG.E.128 R24, [R2.64+0x10] ;  /* 0x0000100402180981 */ /* 0x000e22000c1e1d00 */
[----:B------:R-:W-:-:S02]  /*1520*/  @P5 MOV R59, 0x10 ;  /* 0x00000010003b5802 */ /* 0x000fc40000000f00 */
[----:B------:R-:W-:-:S05]  /*1530*/  @P5 IADD3 R58, R58, 0x300, RZ ;  /* 0x000003003a3a5810 */ /* 0x000fca0007ffe0ff */
[----:B------:R-:W-:Y:S01]  /*1540*/  @P5 IMAD.WIDE.U32 R58, R58, R59, c[0x0][0x170] ;  /* 0x00005c003a3a5625 */ /* 0x000fe200078e003b */
[----:B------:R-:W-:Y:S02]  /*1550*/  @!P6 ISETP.NE.U32.AND P2, PT, RZ, c[0x0][0x180], PT ;  /* 0x00006000ff00ea0c */ /* 0x000fe40003f45070 */
[----:B------:R-:W-:Y:S02]  /*1560*/  @!P6 ISETP.NE.U32.AND P3, PT, RZ, c[0x0][0x180], PT ;  /* 0x00006000ff00ea0c */ /* 0x000fe40003f65070 */
[----:B-----5:R1:W5:Y:S01]  /*1570*/  @P5 LDG.E.128 R28, [R58.64] ;  /* 0x000000043a1c5981 */ /* 0x020362000c1e1d00 */
[----:B------:R-:W-:Y:S01]  /*1580*/  @!P6 ISETP.NE.U32.AND P5, PT, RZ, c[0x0][0x180], PT ;  /* 0x00006000ff00ea0c */ /* 0x000fe20003fa5070 */
[----:B------:R-:W-:Y:S01]  /*1590*/  BSSY B0, `(.L_x_9457) ;  /* 0x000001a000007945 */ /* 0x000fe20003800000 */
[----:B------:R-:W-:Y:S02]  /*15a0*/  @!P6 ISETP.NE.AND.EX P2, PT, RZ, c[0x0][0x184], PT, P2 ;  /* 0x00006100ff00ea0c */ /* 0x000fe40003f45320 */
[----:B------:R-:W-:-:S02]  /*15b0*/  @!P6 ISETP.NE.AND.EX P3, PT, RZ, c[0x0][0x184], PT, P3 ;  /* 0x00006100ff00ea0c */ /* 0x000fc40003f65330 */
[----:B------:R-:W-:Y:S02]  /*15c0*/  @!P6 ISETP.NE.AND.EX P5, PT, RZ, c[0x0][0x184], PT, P5 ;  /* 0x00006100ff00ea0c */ /* 0x000fe40003fa5350 */
[----:B------:R-:W-:Y:S02]  /*15d0*/  @!P6 ISETP.NE.U32.AND P4, PT, RZ, c[0x0][0x180], PT ;  /* 0x00006000ff00ea0c */ /* 0x000fe40003f85070 */
[----:B------:R-:W-:Y:S02]  /*15e0*/  @!P6 ISETP.NE.U32.AND P1, PT, RZ, c[0x0][0x180], PT ;  /* 0x00006000ff00ea0c */ /* 0x000fe40003f25070 */
[----:B------:R-:W-:Y:S02]  /*15f0*/  @!P6 ISETP.NE.AND.EX P4, PT, RZ, c[0x0][0x184], PT, P4 ;  /* 0x00006100ff00ea0c */ /* 0x000fe40003f85340 */
[----:B------:R-:W-:Y:S02]  /*1600*/  @!P6 ISETP.NE.AND.EX P1, PT, RZ, c[0x0][0x184], PT, P1 ;  /* 0x00006100ff00ea0c */ /* 0x000fe40003f25310 */
[----:B--2---:R-:W-:-:S02]  /*1610*/  @!P6 FSEL R61, R21, RZ, P2 ;  /* 0x000000ff153de208 */ /* 0x004fc40001000000 */
[----:B------:R-:W-:Y:S02]  /*1620*/  @!P6 FSEL R62, R22, RZ, P3 ;  /* 0x000000ff163ee208 */ /* 0x000fe40001800000 */
[----:B------:R-:W-:Y:S02]  /*1630*/  @!P6 FSEL R63, R23, RZ, P5 ;  /* 0x000000ff173fe208 */ /* 0x000fe40002800000 */
[----:B------:R-:W-:Y:S02]  /*1640*/  @!P6 ISETP.NE.U32.AND P2, PT, RZ, c[0x0][0x180], PT ;  /* 0x00006000ff00ea0c */ /* 0x000fe40003f45070 */
[----:B------:R-:W-:Y:S02]  /*1650*/  @!P6 ISETP.NE.U32.AND P3, PT, RZ, c[0x0][0x180], PT ;  /* 0x00006000ff00ea0c */ /* 0x000fe40003f65070 */
[----:B------:R-:W-:Y:S02]  /*1660*/  @!P6 ISETP.NE.U32.AND P5, PT, RZ, c[0x0][0x180], PT ;  /* 0x00006000ff00ea0c */ /* 0x000fe40003fa5070 */
[----:B------:R-:W-:-:S02]  /*1670*/  @!P6 ISETP.NE.AND.EX P2, PT, RZ, c[0x0][0x184], PT, P2 ;  /* 0x00006100ff00ea0c */ /* 0x000fc40003f45320 */
[----:B------:R-:W-:Y:S02]  /*1680*/  @!P6 ISETP.NE.AND.EX P3, PT, RZ, c[0x0][0x184], PT, P3 ;  /* 0x00006100ff00ea0c */ /* 0x000fe40003f65330 */
[----:B------:R-:W-:Y:S02]  /*1690*/  @!P6 ISETP.NE.AND.EX P5, PT, RZ, c[0x0][0x184], PT, P5 ;  /* 0x00006100ff00ea0c */ /* 0x000fe40003fa5350 */
[----:B0-----:R-:W-:Y:S02]  /*16a0*/  @!P6 FSEL R56, R24, RZ, P1 ;  /* 0x000000ff1838e208 */ /* 0x001fe40000800000 */
[----:B------:R-:W-:Y:S02]  /*16b0*/  @!P6 FSEL R57, R25, RZ, P2 ;  /* 0x000000ff1939e208 */ /* 0x000fe40001000000 */
[----:B-1----:R-:W-:Y:S02]  /*16c0*/  @!P6 FSEL R58, R26, RZ, P3 ;  /* 0x000000ff1a3ae208 */ /* 0x002fe40001800000 */
[----:B------:R-:W-:-:S02]  /*16d0*/  @!P6 FSEL R59, R27, RZ, P5 ;  /* 0x000000ff1b3be208 */ /* 0x000fc40002800000 */
[----:B------:R-:W-:Y:S01]  /*16e0*/  @!P6 FSEL R60, R20, RZ, P4 ;  /* 0x000000ff143ce208 */ /* 0x000fe20002000000 */
[----:B------:R-:W-:Y:S05]  /*16f0*/  @!P6 BRA `(.L_x_9458) ;  /* 0x000000300000e947 */ /* 0x000fea0003800000 */
[----:B-----5:R-:W-:-:S05]  /*1700*/  PRMT R60, RZ, 0x5410, R28 ;  /* 0x00005410ff3c7816 */ /* 0x020fca000000001c */
[----:B------:R-:W-:-:S04]  /*1710*/  FMUL.FTZ R60, R60, c[0x0][0x1ec] ;  /* 0x00007b003c3c7a20 */ /* 0x000fc80000410000 */
[----:B------:R-:W-:Y:S02]  /*1720*/  @P0 FADD.FTZ R60, R20, R60 ;  /* 0x0000003c143c0221 */ /* 0x000fe40000010000 */
.L_x_9458:
[----:B------:R-:W-:Y:S05]  /*1730*/  BSYNC B0 ;  /* 0x0000000000007941 */ /* 0x000fea0003800000 */
.L_x_9457:
[----:B------:R-:W-:Y:S01]  /*1740*/  BSSY B0, `(.L_x_9459) ;  /* 0x0000005000007945 */ /* 0x000fe20003800000 */
[----:B------:R-:W-:Y:S05]  /*1750*/  @!P6 BRA `(.L_x_9460) ;  /* 0x000000300000e947 */ /* 0x000fea0003800000 */
[----:B-----5:R-:W-:-:S05]  /*1760*/  PRMT R61, RZ, 0x7610, R28 ;  /* 0x00007610ff3d7816 */ /* 0x020fca000000001c */
[----:B------:R-:W-:-:S04]  /*1770*/  FMUL.FTZ R61, R61, c[0x0][0x1ec] ;  /* 0x00007b003d3d7a20 */ /* 0x000fc80000410000 */
[----:B------:R-:W-:Y:S02]  /*1780*/  @P0 FADD.FTZ R61, R21, R61 ;  /* 0x0000003d153d0221 */ /* 0x000fe40000010000 */
.L_x_9460:
[----:B------:R-:W-:Y:S05]  /*1790*/  BSYNC B0 ;  /* 0x0000000000007941 */ /* 0x000fea0003800000 */
.L_x_9459:
[----:B------:R-:W-:Y:S01]  /*17a0*/  BSSY B0, `(.L_x_9461) ;  /* 0x0000005000007945 */ /* 0x000fe20003800000 */
[----:B------:R-:W-:Y:S05]  /*17b0*/  @!P6 BRA `(.L_x_9462) ;  /* 0x000000300000e947 */ /* 0x000fea0003800000 */
[----:B-----5:R-:W-:-:S05]  /*17c0*/  PRMT R62, RZ, 0x5410, R29 ;  /* 0x00005410ff3e7816 */ /* 0x020fca000000001d */
[----:B------:R-:W-:-:S04]  /*17d0*/  FMUL.FTZ R62, R62, c[0x0][0x1ec] ;  /* 0x00007b003e3e7a20 */ /* 0x000fc80000410000 */
[----:B------:R-:W-:Y:S02]  /*17e0*/  @P0 FADD.FTZ R62, R22, R62 ;  /* 0x0000003e163e0221 */ /* 0x000fe40000010000 */
.L_x_9462:
[----:B------:R-:W-:Y:S05]  /*17f0*/  BSYNC B0 ;  /* 0x0000000000007941 */ /* 0x000fea0003800000 */
.L_x_9461:
[----:B------:R-:W-:Y:S01]  /*1800*/  BSSY B0, `(.L_x_9463) ;  /* 0x0000005000007945 */ /* 0x000fe20003800000 */
[----:B------:R-:W-:Y:S05]  /*1810*/  @!P6 BRA `(.L_x_9464) ;  /* 0x000000300000e947 */ /* 0x000fea0003800000 */
[----:B-----5:R-:W-:-:S05]  /*1820*/  PRMT R63, RZ, 0x7610, R29 ;  /* 0x00007610ff3f7816 */ /* 0x020fca000000001d */
[----:B------:R-:W-:-:S04]  /*1830*/  FMUL.FTZ R63, R63, c[0x0][0x1ec] ;  /* 0x00007b003f3f7a20 */ /* 0x000fc80000410000 */
[----:B------:R-:W-:Y:S02]  /*1840*/  @P0 FADD.FTZ R63, R23, R63 ;  /* 0x0000003f173f0221 */ /* 0x000fe40000010000 */
.L_x_9464:
[----:B------:R-:W-:Y:S05]  /*1850*/  BSYNC B0 ;  /* 0x0000000000007941 */ /* 0x000fea0003800000 */
.L_x_9463:
[----:B------:R-:W-:Y:S01]  /*1860*/  BSSY B0, `(.L_x_9465) ;  /* 0x0000005000007945 */ /* 0x000fe20003800000 */
[----:B------:R-:W-:Y:S05]  /*1870*/  @!P6 BRA `(.L_x_9466) ;  /* 0x000000300000e947 */ /* 0x000fea0003800000 */
[----:B-----5:R-:W-:-:S05]  /*1880*/  PRMT R56, RZ, 0x5410, R30 ;  /* 0x00005410ff387816 */ /* 0x020fca000000001e */
[----:B------:R-:W-:-:S04]  /*1890*/  FMUL.FTZ R56, R56, c[0x0][0x1ec] ;  /* 0x00007b0038387a20 */ /* 0x000fc80000410000 */
[----:B------:R-:W-:Y:S02]  /*18a0*/  @P0 FADD.FTZ R56, R24, R56 ;  /* 0x0000003818380221 */ /* 0x000fe40000010000 */
.L_x_9466:
[----:B------:R-:W-:Y:S05]  /*18b0*/  BSYNC B0 ;  /* 0x0000000000007941 */ /* 0x000fea0003800000 */
.L_x_9465:
[----:B------:R-:W-:Y:S01]  /*18c0*/  BSSY B0, `(.L_x_9467) ;  /* 0x0000005000007945 */ /* 0x000fe20003800000 */
[----:B------:R-:W-:Y:S05]  /*18d0*/  @!P6 BRA `(.L_x_9468) ;  /* 0x000000300000e947 */ /* 0x000fea0003800000 */
[----:B-----5:R-:W-:-:S05]  /*18e0*/  PRMT R57, RZ, 0x7610, R30 ;  /* 0x00007610ff397816 */ /* 0x020fca000000001e */
[----:B------:R-:W-:-:S04]  /*18f0*/  FMUL.FTZ R57, R57, c[0x0][0x1ec] ;  /* 0x00007b0039397a20 */ /* 0x000fc80000410000 */
[----:B------:R-:W-:Y:S02]  /*1900*/  @P0 FADD.FTZ R57, R25, R57 ;  /* 0x0000003919390221 */ /* 0x000fe40000010000 */
.L_x_9468:
[----:B------:R-:W-:Y:S05]  /*1910*/  BSYNC B0 ;  /* 0x0000000000007941 */ /* 0x000fea0003800000 */
.L_x_9467:
[----:B------:R-:W-:Y:S01]  /*1920*/  BSSY B0, `(.L_x_9469) ;  /* 0x0000005000007945 */ /* 0x000fe20003800000 */
[----:B------:R-:W-:Y:S05]  /*1930*/  @!P6 BRA `(.L_x_9470) ;  /* 0x000000300000e947 */ /* 0x000fea0003800000 */
[----:B-----5:R-:W-:-:S05]  /*1940*/  PRMT R58, RZ, 0x5410, R31 ;  /* 0x00005410ff3a7816 */ /* 0x020fca000000001f */
[----:B------:R-:W-:-:S04]  /*1950*/  FMUL.FTZ R58, R58, c[0x0][0x1ec] ;  /* 0x00007b003a3a7a20 */ /* 0x000fc80000410000 */
[----:B------:R-:W-:Y:S02]  /*1960*/  @P0 FADD.FTZ R58, R26, R58 ;  /* 0x0000003a1a3a0221 */ /* 0x000fe40000010000 */
.L_x_9470:
[----:B------:R-:W-:Y:S05]  /*1970*/  BSYNC B0 ;  /* 0x0000000000007941 */ /* 0x000fea0003800000 */
.L_x_9469:
[----:B------:R-:W-:Y:S01]  /*1980*/  BSSY B0, `(.L_x_9471) ;  /* 0x0000005000007945 */ /* 0x000fe20003800000 */
[----:B------:R-:W-:Y:S05]  /*1990*/  @!P6 BRA `(.L_x_9472) ;  /* 0x000000300000e947 */ /* 0x000fea0003800000 */
[----:B-----5:R-:W-:-:S05]  /*19a0*/  PRMT R59, RZ, 0x7610, R31 ;  /* 0x00007610ff3b7816 */ /* 0x020fca000000001f */
[----:B------:R-:W-:-:S04]  /*19b0*/  FMUL.FTZ R59, R59, c[0x0][0x1ec] ;  /* 0x00007b003b3b7a20 */ /* 0x000fc80000410000 */
[----:B------:R-:W-:Y:S02]  /*19c0*/  @P0 FADD.FTZ R59, R27, R59 ;  /* 0x0000003b1b3b0221 */ /* 0x000fe40000010000 */
.L_x_9472:
[----:B------:R-:W-:Y:S05]  /*19d0*/  BSYNC B0 ;  /* 0x0000000000007941 */ /* 0x000fea0003800000 */
.L_x_9471:
[----:B------:R-:W-:Y:S01]  /*19e0*/  FADD.FTZ R2, RZ, R36 ;  /* 0x00000024ff027221 */ /* 0x000fe20000010000 */
[----:B------:R-:W-:Y:S02]  /*19f0*/  LOP3.LUT P1, RZ, R92, 0xff, RZ, 0xc0, !PT ;  /* 0x000000ff5cff7812 */ /* 0x000fe4000782c0ff */
[----:B------:R-:W-:Y:S01]  /*1a00*/  LOP3.LUT P0, RZ, R90, 0x1f, RZ, 0xc0, !PT ;  /* 0x0000001f5aff7812 */ /* 0x000fe2000780c0ff */
[----:B------:R-:W-:Y:S01]  /*1a10*/  FADD.FTZ R3, R2, R37 ;  /* 0x0000002502037221 */ /* 0x000fe20000010000 */
[----:B------:R-:W-:-:S03]  /*1a20*/  SHF.R.S32.HI R102, RZ, 0x1f, R93 ;  /* 0x0000001fff667819 */ /* 0x000fc6000001145d */
        /* <DEDUP_REMOVED lines=24> */
[----:B------:R-:W-:-:S04]  /*1bb0*/  IMAD.WIDE.U32 R2, R65, R64, c[0x0][0x188] ;  /* 0x0000620041027625 */ /* 0x000fc800078e0040 */
[----:B------:R-:W-:Y:S01]  /*1bc0*/  FADD.FTZ R64, R101, R62 ;  /* 0x0000003e65407221 */ /* 0x000fe20000010000 */
[----:B------:R0:W-:Y:S01]  /*1bd0*/  STG.E.128 [R2.64], R60 ;  /* 0x0000003c02007986 */ /* 0x0001e2000c101d04 */
[----:B------:R-:W-:Y:S02]  /*1be0*/  SHF.R.U32.HI R101, RZ, 0x5, R90 ;  /* 0x00000005ff657819 */ /* 0x000fe4000001165a */
[----:B------:R-:W-:Y:S01]  /*1bf0*/  FADD.FTZ R65, R64, R63 ;  /* 0x0000003f40417221 */ /* 0x000fe20000010000 */
[----:B------:R0:W-:Y:S01]  /*1c00*/  STG.E.128 [R2.64+0x10], R56 ;  /* 0x0000103802007986 */ /* 0x0001e2000c101d04 */
[----:B------:R-:W-:Y:S02]  /*1c10*/  LOP3.LUT R101, R101, 0x7fffff8, RZ, 0xc0, !PT ;  /* 0x07fffff865657812 */ /* 0x000fe400078ec0ff */
[----:B------:R-:W-:Y:S02]  /*1c20*/  FADD.FTZ R64, R65, R56 ;  /* 0x0000003841407221 */ /* 0x000fe40000010000 */
[----:B------:R-:W-:-:S02]  /*1c30*/  @!P1 IADD3 R101, R101, 0x8, RZ ;  /* 0x0000000865659810 */ /* 0x000fc40007ffe0ff */
[----:B------:R-:W-:-:S04]  /*1c40*/  FADD.FTZ R65, R64, R57 ;  /* 0x0000003940417221 */ /* 0x000fc80000010000 */
[----:B------:R-:W-:-:S04]  /*1c50*/  FADD.FTZ R64, R65, R58 ;  /* 0x0000003a41407221 */ /* 0x000fc80000010000 */
[----:B------:R-:W-:Y:S01]  /*1c60*/  FADD.FTZ R105, R64, R59 ;  /* 0x0000003b40697221 */ /* 0x000fe20000010000 */
[----:B------:R-:W-:Y:S05]  /*1c70*/  BRA.DIV ~URZ, `(.L_x_9473) ;  /* 0x000015227f007947 */ /* 0x000fea000b800000 */
[----:B0-----:R0:W1:Y:S02]  /*1c80*/  SHFL.BFLY PT, R2, R105, 0x1, 0x1f ;  /* 0x0c201f0069027f89 */ /* 0x00106400000e0000 */
.L_x_9479:
        /* <DEDUP_REMOVED lines=84> */
.L_x_9480:
        /* <DEDUP_REMOVED lines=14> */
[----:B------:R-:W-:-:S04]  /*22b0*/  @!P0 MOV R101, 0x400 ;  /* 0x0000040000658802 */ /* 0x000fc80000000f00 */
[----:B------:R-:W-:Y:S01]  /*22c0*/  I2F R107, R101 ;  /* 0x00000065006b7306 */ /* 0x000fe20000201400 */
[----:B------:R-:W1:Y:S04]  /*22d0*/  SHFL.DOWN PT, R106, R101, 0x4, 0x1f ;  /* 0x08801f00656a7f89 */ /* 0x000e6800000e0000 */
[----:B------:R-:W2:Y:S01]  /*22e0*/  @!P0 LDS.64 R2, [R104.X8] ;  /* 0x0000000068028984 */ /* 0x000ea20000008a00 */
[----:B------:R-:W-:Y:S02]  /*22f0*/  LOP3.LUT P0, RZ, R64, 0x1f, R90, 0xf8, !PT ;  /* 0x0000001f40ff7812 */ /* 0x000fe4000780f85a */
[----:B01----:R-:W-:Y:S02]  /*2300*/  IADD3 R105, R106, R101, RZ ;  /* 0x000000656a697210 */ /* 0x003fe40007ffe0ff */
[----:B------:R-:W-:Y:S09]  /*2310*/  I2F R106, R106 ;  /* 0x0000006a006a7306 */ /* 0x000ff20000201400 */
[----:B------:R-:W-:Y:S01]  /*2320*/  @!P0 LEA R64, P3, R93, c[0x0][0x1a8], 0x2 ;  /* 0x00006a005d408a11 */ /* 0x000fe200078610ff */
[----:B------:R-:W0:Y:S01]  /*2330*/  SHFL.DOWN PT, R112, R105, 0x2, 0x1f ;  /* 0x08401f0069707f89 */ /* 0x000e2200000e0000 */
[----:B------:R-:W1:Y:S03]  /*2340*/  I2F R65, R105 ;  /* 0x0000006900417306 */ /* 0x000e660000201400 */
[----:B--2---:R-:W2:Y:S05]  /*2350*/  SHFL.DOWN PT, R103, R2, 0x4, 0x1f ;  /* 0x08801f0002677f89 */ /* 0x004eaa00000e0000 */
        /* <DEDUP_REMOVED lines=8> */
[----:B------:R-:W-:Y:S01]  /*23e0*/  FMUL.FTZ R103, R103, R103 ;  /* 0x0000006767677220 */ /* 0x000fe20000410000 */
[----:B------:R-:W2:Y:S01]  /*23f0*/  I2F R2, R111 ;  /* 0x0000006f00027306 */ /* 0x000ea20000201400 */
[----:B-1----:R-:W-:Y:S02]  /*2400*/  FMUL.FTZ R110, R104, R109 ;  /* 0x0000006d686e7220 */ /* 0x002fe40000410000 */
[----:B------:R-:W-:Y:S02]  /*2410*/  FMUL.FTZ R103, R103, R107 ;  /* 0x0000006b67677220 */ /* 0x000fe40000410000 */
[----:B0-----:R-:W-:Y:S01]  /*2420*/  FADD.FTZ R3, R108, R3 ;  /* 0x000000036c037221 */ /* 0x001fe20000010000 */
[----:B------:R-:W0:Y:S01]  /*2430*/  SHFL.DOWN PT, R101, R110, 0x2, 0x1f ;  /* 0x08401f006e657f89 */ /* 0x000e2200000e0000 */
[----:B------:R-:W-:-:S04]  /*2440*/  FMUL.FTZ R103, R103, R106 ;  /* 0x0000006a67677220 */ /* 0x000fc80000410000 */
[----:B------:R-:W-:-:S05]  /*2450*/  FFMA.FTZ R3, R104, R103, R3 ;  /* 0x0000006768037223 */ /* 0x000fca0000010003 */
[----:B------:R-:W1:Y:S01]  /*2460*/  SHFL.DOWN PT, R104, R3, 0x2, 0x1f ;  /* 0x08401f0003687f89 */ /* 0x000e6200000e0000 */
[----:B--2---:R-:W2:Y:S01]  /*2470*/  MUFU.RCP R103, R2 ;  /* 0x0000000200677308 */ /* 0x004ea20000001000 */
[----:B0-----:R-:W-:Y:S02]  /*2480*/  FMUL.FTZ R105, R101, R112 ;  /* 0x0000007065697220 */ /* 0x001fe40000410000 */
[----:B------:R-:W-:Y:S02]  /*2490*/  FADD.FTZ R101, R110, -R101 ;  /* 0x800000656e657221 */ /* 0x000fe40000010000 */
[----:B------:R-:W-:Y:S02]  /*24a0*/  FFMA.FTZ R108, R65, R110, R105 ;  /* 0x0000006e416c7223 */ /* 0x000fe40000010069 */
[----:B------:R-:W-:Y:S02]  /*24b0*/  FMUL.FTZ R106, R101, R101 ;  /* 0x00000065656a7220 */ /* 0x000fe40000410000 */
[----:B--2---:R-:W-:-:S02]  /*24c0*/  FMUL.FTZ R101, R103, R108 ;  /* 0x0000006c67657220 */ /* 0x004fc40000410000 */
        /* <DEDUP_REMOVED lines=10> */
[----:B-1----:R0:W1:Y:S01]  /*2570*/  MUFU.RCP R103, R65 ;  /* 0x0000004100677308 */ /* 0x0020620000001000 */
[-C--:B------:R-:W-:Y:S02]  /*2580*/  FMUL.FTZ R108, R108, R114.reuse ;  /* 0x000000726c6c7220 */ /* 0x080fe40000410000 */
[----:B------:R-:W-:Y:S02]  /*2590*/  FMUL.FTZ R105, R105, R105 ;  /* 0x0000006969697220 */ /* 0x000fe40000410000 */
[C---:B------:R-:W-:Y:S02]  /*25a0*/  FFMA.FTZ R108, R2.reuse, R101, R108 ;  /* 0x00000065026c7223 */ /* 0x040fe4000001006c */
[----:B------:R-:W-:Y:S02]  /*25b0*/  FMUL.FTZ R105, R2, R105 ;  /* 0x0000006902697220 */ /* 0x000fe40000410000 */
[----:B--2---:R-:W-:Y:S01]  /*25c0*/  FADD.FTZ R2, R104, R3 ;  /* 0x0000000368027221 */ /* 0x004fe20000010000 */
[----:B0-----:R-:W-:Y:S01]  /*25d0*/  MOV R65, c[0x0][0x1e0] ;  /* 0x0000780000417a02 */ /* 0x001fe20000000f00 */
[----:B------:R-:W-:-:S02]  /*25e0*/  FMUL.FTZ R105, R105, R114 ;  /* 0x0000007269697220 */ /* 0x000fc40000410000 */
[C---:B-1----:R-:W-:Y:S02]  /*25f0*/  FMUL.FTZ R108, R103.reuse, R108 ;  /* 0x0000006c676c7220 */ /* 0x042fe40000410000 */
[----:B------:R-:W-:-:S03]  /*2600*/  FFMA.FTZ R105, R103, R105, R2 ;  /* 0x0000006967697223 */ /* 0x000fc60000010002 */
[----:B------:R-:W0:Y:S04]  /*2610*/  SHFL.IDX PT, R107, R108, RZ, 0x1f ;  /* 0x00001fff6c6b7589 */ /* 0x000e2800000e0000 */
[----:B------:R-:W1:Y:S01]  /*2620*/  SHFL.IDX PT, R104, R105, RZ, 0x1f ;  /* 0x00001fff69687589 */ /* 0x000e6200000e0000 */
[----:B0-----:R-:W-:-:S05]  /*2630*/  FMUL.FTZ R2, R107, R107 ;  /* 0x0000006b6b027220 */ /* 0x001fca0000410000 */
[----:B------:R-:W-:Y:S01]  /*2640*/  FSEL R3, R2, RZ, P1 ;  /* 0x000000ff02037208 */ /* 0x000fe20000800000 */
[----:B-1----:R-:W-:Y:S01]  /*2650*/  FFMA.FTZ R2, R104, R65, c[0x0][0x228] ;  /* 0x00008a0068027623 */ /* 0x002fe20000010041 */
[----:B------:R-:W-:-:S03]  /*2660*/  @!P0 LEA.HI.X R65, R93, c[0x0][0x1ac], R102, 0x2, P3 ;  /* 0x00006b005d418a11 */ /* 0x000fc600018f1466 */
        /* <DEDUP_REMOVED lines=18> */
[C---:B------:R-:W-:Y:S01]  /*2790*/  FMUL.FTZ R57, R101.reuse, R40 ;  /* 0x0000002865397220 */ /* 0x040fe20000410000 */
[----:B------:R-:W-:Y:S01]  /*27a0*/  PRMT R40, RZ, 0x5410, R18 ;  /* 0x00005410ff287816 */ /* 0x000fe20000000012 */
[C---:B------:R-:W-:Y:S02]  /*27b0*/  FMUL.FTZ R37, R101.reuse, R102 ;  /* 0x0000006665257220 */ /* 0x040fe40000410000 */
[----:B------:R-:W-:Y:S02]  /*27c0*/  FMUL.FTZ R102, R101, R32 ;  /* 0x0000002065667220 */ /* 0x000fe40000410000 */
[----:B------:R-:W-:-:S02]  /*27d0*/  FADD.FTZ R104, -R2, R33 ;  /* 0x0000002102687221 */ /* 0x000fc40000010100 */
[C---:B------:R-:W-:Y:S02]  /*27e0*/  FADD.FTZ R106, -R2.reuse, R35 ;  /* 0x00000023026a7221 */ /* 0x040fe40000010100 */
[----:B------:R-:W-:Y:S02]  /*27f0*/  FADD.FTZ R35, -R2, R44 ;  /* 0x0000002c02237221 */ /* 0x000fe40000010100 */
[----:B------:R-:W-:Y:S01]  /*2800*/  FFMA.FTZ R102, R102, R40, R85 ;  /* 0x0000002866667223 */ /* 0x000fe20000010055 */
[----:B------:R-:W-:Y:S01]  /*2810*/  PRMT R40, RZ, 0x7610, R18 ;  /* 0x00007610ff287816 */ /* 0x000fe20000000012 */
[C---:B------:R-:W-:Y:S02]  /*2820*/  FADD.FTZ R44, -R2.reuse, R61 ;  /* 0x0000003d022c7221 */ /* 0x040fe40000010100 */
[----:B------:R-:W-:Y:S02]  /*2830*/  FMUL.FTZ R61, R101, R104 ;  /* 0x00000068653d7220 */ /* 0x000fe40000410000 */
[----:B------:R-:W-:-:S02]  /*2840*/  FADD.FTZ R38, -R2, R38 ;  /* 0x0000002602267221 */ /* 0x000fc40000010100 */
[----:B------:R-:W-:Y:S01]  /*2850*/  FFMA.FTZ R61, R61, R40, R84 ;  /* 0x000000283d3d7223 */ /* 0x000fe20000010054 */
[----:B------:R-:W-:Y:S01]  /*2860*/  PRMT R40, RZ, 0x5410, R17 ;  /* 0x00005410ff287816 */ /* 0x000fe20000000011 */
[C---:B------:R-:W-:Y:S02]  /*2870*/  FMUL.FTZ R38, R101.reuse, R38 ;  /* 0x0000002665267220 */ /* 0x040fe40000410000 */
[C---:B------:R-:W-:Y:S02]  /*2880*/  FMUL.FTZ R64, R101.reuse, R64 ;  /* 0x0000004065407220 */ /* 0x040fe40000410000 */
[----:B------:R-:W-:Y:S01]  /*2890*/  FFMA.FTZ R38, R38, R40, R87 ;  /* 0x0000002826267223 */ /* 0x000fe20000010057 */
[----:B------:R-:W-:Y:S01]  /*28a0*/  PRMT R40, RZ, 0x7610, R17 ;  /* 0x00007610ff287816 */ /* 0x000fe20000000011 */
[----:B------:R-:W-:Y:S02]  /*28b0*/  FADD.FTZ R124, -R2, R42 ;  /* 0x0000002a027c7221 */ /* 0x000fe40000010100 */
[----:B------:R-:W-:-:S02]  /*28c0*/  FMUL.FTZ R122, R101, R122 ;  /* 0x0000007a657a7220 */ /* 0x000fc40000410000 */
[----:B------:R-:W-:Y:S01]  /*28d0*/  FFMA.FTZ R37, R37, R40, R86 ;  /* 0x0000002825257223 */ /* 0x000fe20000010056 */
[----:B------:R-:W-:Y:S01]  /*28e0*/  PRMT R40, RZ, 0x5410, R16 ;  /* 0x00005410ff287816 */ /* 0x000fe20000000010 */
[----:B------:R-:W-:Y:S02]  /*28f0*/  FMUL.FTZ R124, R101, R124 ;  /* 0x0000007c657c7220 */ /* 0x000fe40000410000 */
[----:B------:R-:W-:Y:S02]  /*2900*/  FADD.FTZ R112, -R2, R41 ;  /* 0x0000002902707221 */ /* 0x000fe40000010100 */
[----:B------:R-:W-:Y:S01]  /*2910*/  FFMA.FTZ R64, R64, R40, R89 ;  /* 0x0000002840407223 */ /* 0x000fe20000010059 */
[----:B------:R-:W-:Y:S01]  /*2920*/  PRMT R40, RZ, 0x5410, R15 ;  /* 0x00005410ff287816 */ /* 0x000fe2000000000f */
[C---:B------:R-:W-:Y:S02]  /*2930*/  FADD.FTZ R116, -R2.reuse, R48 ;  /* 0x0000003002747221 */ /* 0x040fe40000010100 */
[----:B------:R-:W-:-:S02]  /*2940*/  FADD.FTZ R48, -R2, R49 ;  /* 0x0000003102307221 */ /* 0x000fc40000010100 */
[----:B------:R-:W-:Y:S01]  /*2950*/  FFMA.FTZ R124, R124, R40, R75 ;  /* 0x000000287c7c7223 */ /* 0x000fe2000001004b */
[----:B------:R-:W-:Y:S01]  /*2960*/  PRMT R40, RZ, 0x7610, R15 ;  /* 0x00007610ff287816 */ /* 0x000fe2000000000f */
[C---:B------:R-:W-:Y:S02]  /*2970*/  FMUL.FTZ R49, R101.reuse, R112 ;  /* 0x0000007065317220 */ /* 0x040fe40000410000 */
[----:B------:R-:W-:Y:S02]  /*2980*/  FMUL.FTZ R120, R101, R120 ;  /* 0x0000007865787220 */ /* 0x000fe40000410000 */
[----:B------:R-:W-:Y:S01]  /*2990*/  FFMA.FTZ R57, R57, R40, R74 ;  /* 0x0000002839397223 */ /* 0x000fe2000001004a */
[----:B------:R-:W-:Y:S01]  /*29a0*/  PRMT R40, RZ, 0x5410, R14 ;  /* 0x00005410ff287816 */ /* 0x000fe2000000000e */
[----:B------:R-:W-:Y:S02]  /*29b0*/  FMUL.FTZ R32, R101, R35 ;  /* 0x0000002365207220 */ /* 0x000fe40000410000 */
[----:B------:R-:W-:-:S02]  /*29c0*/  FADD.FTZ R118, -R2, R50 ;  /* 0x0000003202767221 */ /* 0x000fc40000010100 */
[----:B------:R-:W-:Y:S01]  /*29d0*/  FFMA.FTZ R122, R122, R40, R77 ;  /* 0x000000287a7a7223 */ /* 0x000fe2000001004d */
[----:B------:R-:W-:Y:S01]  /*29e0*/  PRMT R40, RZ, 0x7610, R14 ;  /* 0x00007610ff287816 */ /* 0x000fe2000000000e */
[----:B------:R-:W-:Y:S02]  /*29f0*/  FMUL.FTZ R118, R101, R118 ;  /* 0x0000007665767220 */ /* 0x000fe40000410000 */
[C---:B------:R-:W-:Y:S02]  /*2a00*/  FADD.FTZ R50, -R2.reuse, R51 ;  /* 0x0000003302327221 */ /* 0x040fe40000010100 */
[----:B------:R-:W-:Y:S01]  /*2a10*/  FFMA.FTZ R49, R49, R40, R76 ;  /* 0x0000002831317223 */ /* 0x000fe2000001004c */
[----:B------:R-:W-:Y:S01]  /*2a20*/  PRMT R40, RZ, 0x5410, R13 ;  /* 0x00005410ff287816 */ /* 0x000fe2000000000d */
[C---:B------:R-:W-:Y:S02]  /*2a30*/  FADD.FTZ R114, -R2.reuse, R54 ;  /* 0x0000003602727221 */ /* 0x040fe40000010100 */
[----:B------:R-:W-:-:S02]  /*2a40*/  FADD.FTZ R54, -R2, R55 ;  /* 0x0000003702367221 */ /* 0x000fc40000010100 */
[----:B------:R-:W-:Y:S01]  /*2a50*/  FFMA.FTZ R120, R120, R40, R79 ;  /* 0x0000002878787223 */ /* 0x000fe2000001004f */
[----:B------:R-:W-:Y:S01]  /*2a60*/  PRMT R40, RZ, 0x5410, R12 ;  /* 0x00005410ff287816 */ /* 0x000fe2000000000c */
[C---:B------:R-:W-:Y:S02]  /*2a70*/  FMUL.FTZ R55, R101.reuse, R50 ;  /* 0x0000003265377220 */ /* 0x040fe40000410000 */
[----:B------:R-:W-:Y:S02]  /*2a80*/  FADD.FTZ R110, -R2, R47 ;  /* 0x0000002f026e7221 */ /* 0x000fe40000010100 */
[----:B------:R-:W-:Y:S01]  /*2a90*/  FFMA.FTZ R40, R32, R40, R81 ;  /* 0x0000002820287223 */ /* 0x000fe20000010051 */
[----:B------:R-:W-:Y:S01]  /*2aa0*/  PRMT R32, RZ, 0x5410, R11 ;  /* 0x00005410ff207816 */ /* 0x000fe2000000000b */
[C---:B------:R-:W-:Y:S02]  /*2ab0*/  FMUL.FTZ R47, R101.reuse, R48 ;  /* 0x00000030652f7220 */ /* 0x040fe40000410000 */
[----:B------:R-:W-:-:S02]  /*2ac0*/  FMUL.FTZ R114, R101, R114 ;  /* 0x0000007265727220 */ /* 0x000fc40000410000 */
[----:B------:R-:W-:Y:S01]  /*2ad0*/  FFMA.FTZ R118, R118, R32, R67 ;  /* 0x0000002076767223 */ /* 0x000fe20000010043 */
[----:B------:R-:W-:Y:S01]  /*2ae0*/  PRMT R32, RZ, 0x7610, R11 ;  /* 0x00007610ff207816 */ /* 0x000fe2000000000b */
[C---:B------:R-:W-:Y:S02]  /*2af0*/  FADD.FTZ R34, -R2.reuse, R34 ;  /* 0x0000002202227221 */ /* 0x040fe40000010100 */
[----:B------:R-:W-:Y:S02]  /*2b00*/  FMUL.FTZ R41, R101, R54 ;  /* 0x0000003665297220 */ /* 0x000fe40000410000 */
[----:B------:R-:W-:Y:S01]  /*2b10*/  FFMA.FTZ R55, R55, R32, R66 ;  /* 0x0000002037377223 */ /* 0x000fe20000010042 */
[----:B------:R-:W-:Y:S01]  /*2b20*/  PRMT R32, RZ, 0x7610, R10 ;  /* 0x00007610ff207816 */ /* 0x000fe2000000000a */
[C---:B------:R-:W-:Y:S02]  /*2b30*/  FADD.FTZ R3, -R2.reuse, R52 ;  /* 0x0000003402037221 */ /* 0x040fe40000010100 */
[----:B------:R-:W-:-:S02]  /*2b40*/  FADD.FTZ R52, -R2, R53 ;  /* 0x0000003502347221 */ /* 0x000fc40000010100 */
[----:B------:R-:W-:Y:S01]  /*2b50*/  FFMA.FTZ R47, R47, R32, R68 ;  /* 0x000000202f2f7223 */ /* 0x000fe20000010044 */
[----:B------:R-:W-:Y:S01]  /*2b60*/  PRMT R32, RZ, 0x5410, R9 ;  /* 0x00005410ff207816 */ /* 0x000fe20000000009 */
[C---:B------:R-:W-:Y:S02]  /*2b70*/  FMUL.FTZ R104, R101.reuse, R34 ;  /* 0x0000002265687220 */ /* 0x040fe40000410000 */
[C---:B------:R-:W-:Y:S02]  /*2b80*/  FMUL.FTZ R34, R101.reuse, R3 ;  /* 0x0000000365227220 */ /* 0x040fe40000410000 */
[----:B------:R-:W-:Y:S01]  /*2b90*/  FFMA.FTZ R114, R114, R32, R71 ;  /* 0x0000002072727223 */ /* 0x000fe20000010047 */
[----:B------:R-:W-:Y:S01]  /*2ba0*/  PRMT R32, RZ, 0x7610, R9 ;  /* 0x00007610ff207816 */ /* 0x000fe20000000009 */
[----:B------:R-:W-:Y:S02]  /*2bb0*/  FMUL.FTZ R3, R101, R52 ;  /* 0x0000003465037220 */ /* 0x000fe40000410000 */
[----:B------:R-:W-:-:S02]  /*2bc0*/  FADD.FTZ R58, -R2, R58 ;  /* 0x0000003a023a7221 */ /* 0x000fc40000010100 */
[----:B------:R-:W-:Y:S01]  /*2bd0*/  FFMA.FTZ R41, R41, R32, R70 ;  /* 0x0000002029297223 */ /* 0x000fe20000010046 */
[----:B------:R-:W-:Y:S01]  /*2be0*/  PRMT R32, RZ, 0x7610, R8 ;  /* 0x00007610ff207816 */ /* 0x000fe20000000008 */
[----:B------:R-:W-:Y:S02]  /*2bf0*/  FMUL.FTZ R58, R101, R58 ;  /* 0x0000003a653a7220 */ /* 0x000fe40000410000 */
[C---:B------:R-:W-:Y:S01]  /*2c00*/  FADD.FTZ R108, -R2.reuse, R45 ;  /* 0x0000002d026c7221 */ /* 0x040fe20000010100 */
[----:B------:R-:W-:Y:S01]  /*2c10*/  F2FP.BF16.PACK_AB R41, R41, R114 ;  /* 0x000000722929723e */ /* 0x000fe200000010ff */
[----:B------:R-:W-:Y:S01]  /*2c20*/  FFMA.FTZ R103, R3, R32, R72 ;  /* 0x0000002003677223 */ /* 0x000fe20000010048 */
[----:B------:R-:W-:Y:S01]  /*2c30*/  PRMT R3, RZ, 0x5410, R7 ;  /* 0x00005410ff037816 */ /* 0x000fe20000000007 */
[----:B------:R-:W-:Y:S01]  /*2c40*/  FADD.FTZ R60, -R2, R60 ;  /* 0x0000003c023c7221 */ /* 0x000fe20000010100 */
[----:B------:R-:W-:Y:S01]  /*2c50*/  LOP3.LUT R32, R90, 0xff, RZ, 0xc0, !PT ;  /* 0x000000ff5a207812 */ /* 0x000fe200078ec0ff */
[----:B------:R-:W-:-:S02]  /*2c60*/  FADD.FTZ R62, -R2, R62 ;  /* 0x0000003e023e7221 */ /* 0x000fc40000010100 */
[C---:B------:R-:W-:Y:S02]  /*2c70*/  FADD.FTZ R42, -R2.reuse, R63 ;  /* 0x0000003f022a7221 */ /* 0x040fe40000010100 */
[C---:B------:R-:W-:Y:S02]  /*2c80*/  FADD.FTZ R56, -R2.reuse, R56 ;  /* 0x0000003802387221 */ /* 0x040fe40000010100 */
[----:B------:R-:W-:Y:S01]  /*2c90*/  FADD.FTZ R2, -R2, R59 ;  /* 0x0000003b02027221 */ /* 0x000fe20000010100 */
[----:B------:R-:W-:Y:S01]  /*2ca0*/  PRMT R59, RZ, 0x5410, R19 ;  /* 0x00005410ff3b7816 */ /* 0x000fe20000000013 */
[----:B------:R-:W-:Y:S01]  /*2cb0*/  FFMA.FTZ R58, R58, R3, R97 ;  /* 0x000000033a3a7223 */ /* 0x000fe20000010061 */
[----:B------:R-:W-:Y:S01]  /*2cc0*/  PRMT R3, RZ, 0x7610, R7 ;  /* 0x00007610ff037816 */ /* 0x000fe20000000007 */
[C---:B------:R-:W-:Y:S02]  /*2cd0*/  FMUL.FTZ R33, R101.reuse, R36 ;  /* 0x0000002465217220 */ /* 0x040fe40000410000 */
[C---:B------:R-:W-:Y:S01]  /*2ce0*/  FMUL.FTZ R36, R101.reuse, R2 ;  /* 0x0000000265247220 */ /* 0x040fe20000410000 */
[----:B------:R-:W-:Y:S01]  /*2cf0*/  PRMT R2, RZ, 0x7610, R19 ;  /* 0x00007610ff027816 */ /* 0x000fe20000000013 */
[----:B------:R-:W-:-:S02]  /*2d00*/  FMUL.FTZ R56, R101, R56 ;  /* 0x0000003865387220 */ /* 0x000fc40000410000 */
[----:B------:R-:W-:Y:S01]  /*2d10*/  FFMA.FTZ R107, R36, R3, R99 ;  /* 0x00000003246b7223 */ /* 0x000fe20000010063 */
[--C-:B------:R-:W-:Y:S01]  /*2d20*/  PRMT R3, RZ, 0x5410, R6.reuse ;  /* 0x00005410ff037816 */ /* 0x100fe20000000006 */
[C---:B------:R-:W-:Y:S02]  /*2d30*/  FMUL.FTZ R53, R101.reuse, R46 ;  /* 0x0000002e65357220 */ /* 0x040fe40000410000 */
[C---:B------:R-:W-:Y:S02]  /*2d40*/  FMUL.FTZ R62, R101.reuse, R62 ;  /* 0x0000003e653e7220 */ /* 0x040fe40000410000 */
[----:B------:R-:W-:Y:S01]  /*2d50*/  FFMA.FTZ R46, R56, R3, R95 ;  /* 0x00000003382e7223 */ /* 0x000fe2000001005f */
[----:B------:R-:W-:Y:S01]  /*2d60*/  PRMT R3, RZ, 0x7610, R6 ;  /* 0x00007610ff037816 */ /* 0x000fe20000000006 */
[C---:B------:R-:W-:Y:S01]  /*2d70*/  FMUL.FTZ R51, R101.reuse, R42 ;  /* 0x0000002a65337220 */ /* 0x040fe20000410000 */
[----:B------:R-:W-:Y:S01]  /*2d80*/  PRMT R42, RZ, 0x5410, R10 ;  /* 0x00005410ff2a7816 */ /* 0x000fe2000000000a */
[----:B------:R-:W-:-:S02]  /*2d90*/  FMUL.FTZ R63, R101, R106 ;  /* 0x0000006a653f7220 */ /* 0x000fc40000410000 */
[----:B------:R-:W-:Y:S01]  /*2da0*/  FFMA.FTZ R105, R53, R3, R98 ;  /* 0x0000000335697223 */ /* 0x000fe20000010062 */
[----:B------:R-:W-:Y:S01]  /*2db0*/  PRMT R3, RZ, 0x5410, R5 ;  /* 0x00005410ff037816 */ /* 0x000fe20000000005 */
[----:B------:R-:W-:Y:S02]  /*2dc0*/  IMAD R100, R100, c[0x0][0x168], RZ ;  /* 0x00005a0064647a24 */ /* 0x000fe400078e02ff */
[----:B------:R-:W-:Y:S01]  /*2dd0*/  FMUL.FTZ R43, R101, R60 ;  /* 0x0000003c652b7220 */ /* 0x000fe20000410000 */
[----:B------:R-:W-:Y:S01]  /*2de0*/  F2FP.BF16.PACK_AB R46, R105, R46 ;  /* 0x0000002e692e723e */ /* 0x000fe200000010ff */
[----:B------:R-:W-:Y:S01]  /*2df0*/  FFMA.FTZ R62, R62, R3, R91 ;  /* 0x000000033e3e7223 */ /* 0x000fe2000001005b */
[----:B------:R-:W-:Y:S01]  /*2e00*/  PRMT R3, RZ, 0x7610, R5 ;  /* 0x00007610ff037816 */ /* 0x000fe20000000005 */
[----:B------:R-:W-:Y:S01]  /*2e10*/  FFMA.FTZ R2, R63, R2, R82 ;  /* 0x000000023f027223 */ /* 0x000fe20000010052 */
[----:B------:R-:W-:Y:S01]  /*2e20*/  PRMT R63, RZ, 0x7610, R16 ;  /* 0x00007610ff3f7816 */ /* 0x000fe20000000010 */
[----:B------:R-:W-:Y:S01]  /*2e30*/  FMUL.FTZ R45, R101, R44 ;  /* 0x0000002c652d7220 */ /* 0x000fe20000410000 */
[----:B------:R-:W-:Y:S01]  /*2e40*/  SHF.R.S32.HI R65, RZ, 0x1f, R100 ;  /* 0x0000001fff417819 */ /* 0x000fe20000011464 */
[----:B------:R-:W-:Y:S01]  /*2e50*/  FFMA.FTZ R53, R51, R3, R96 ;  /* 0x0000000333357223 */ /* 0x000fe20000010060 */
[----:B------:R-:W-:Y:S01]  /*2e60*/  PRMT R3, RZ, 0x5410, R4 ;  /* 0x00005410ff037816 */ /* 0x000fe20000000004 */
[----:B------:R-:W-:Y:S01]  /*2e70*/  FFMA.FTZ R63, R33, R63, R88 ;  /* 0x0000003f213f7223 */ /* 0x000fe20000010058 */
[----:B------:R-:W-:Y:S01]  /*2e80*/  LEA.HI R33, R65, R100, RZ, 0x3 ;  /* 0x0000006441217211 */ /* 0x000fe200078f18ff */
[----:B------:R-:W-:Y:S01]  /*2e90*/  FMUL.FTZ R35, R101, R108 ;  /* 0x0000006c65237220 */ /* 0x000fe20000410000 */
[----:B------:R-:W-:Y:S01]  /*2ea0*/  PRMT R44, RZ, 0x5410, R8 ;  /* 0x00005410ff2c7816 */ /* 0x000fe20000000008 */
[----:B------:R-:W-:Y:S01]  /*2eb0*/  FFMA.FTZ R51, R43, R3, R0 ;  /* 0x000000032b337223 */ /* 0x000fe20000010000 */
[----:B------:R-:W-:Y:S01]  /*2ec0*/  PRMT R3, RZ, 0x7610, R4 ;  /* 0x00007610ff037816 */ /* 0x000fe20000000004 */
[C---:B------:R-:W-:Y:S01]  /*2ed0*/  FMUL.FTZ R39, R101.reuse, R110 ;  /* 0x0000006e65277220 */ /* 0x040fe20000410000 */
[----:B------:R-:W-:Y:S01]  /*2ee0*/  PRMT R65, RZ, 0x7610, R13 ;  /* 0x00007610ff417816 */ /* 0x000fe2000000000d */
[----:B------:R-:W-:Y:S01]  /*2ef0*/  FMUL.FTZ R116, R101, R116 ;  /* 0x0000007465747220 */ /* 0x000fe20000410000 */
[----:B------:R-:W-:Y:S01]  /*2f00*/  PRMT R101, RZ, 0x7610, R12 ;  /* 0x00007610ff657816 */ /* 0x000fe2000000000c */
[----:B------:R-:W-:Y:S01]  /*2f10*/  FFMA.FTZ R54, R45, R3, R94 ;  /* 0x000000032d367223 */ /* 0x000fe2000001005e */
[----:B------:R-:W-:Y:S01]  /*2f20*/  LEA.HI.SX32 R3, R33, R32, 0x1d ;  /* 0x0000002021037211 */ /* 0x000fe200078feaff */
[----:B------:R-:W-:Y:S01]  /*2f30*/  FFMA.FTZ R59, R104, R59, R83 ;  /* 0x0000003b683b7223 */ /* 0x000fe20000010053 */
[----:B------:R-:W-:Y:S01]  /*2f40*/  F2FP.BF16.PACK_AB R45, R53, R62 ;  /* 0x0000003e352d723e */ /* 0x000fe200000010ff */
[----:B------:R-:W-:Y:S01]  /*2f50*/  FFMA.FTZ R101, R35, R101, R80 ;  /* 0x0000006523657223 */ /* 0x000fe20000010050 */
[----:B------:R-:W-:Y:S01]  /*2f60*/  MOV R53, 0x10 ;  /* 0x0000001000357802 */ /* 0x000fe20000000f00 */
[----:B------:R-:W-:Y:S01]  /*2f70*/  FFMA.FTZ R44, R34, R44, R73 ;  /* 0x0000002c222c7223 */ /* 0x000fe20000010049 */
[----:B------:R-:W-:Y:S01]  /*2f80*/  IADD3 R48, R3, 0x100, RZ ;  /* 0x0000010003307810 */ /* 0x000fe20007ffe0ff */
[----:B------:R-:W-:Y:S01]  /*2f90*/  FFMA.FTZ R65, R39, R65, R78 ;  /* 0x0000004127417223 */ /* 0x000fe2000001004e */
[C---:B------:R-:W-:Y:S01]  /*2fa0*/  IADD3 R50, R3.reuse, 0x200, RZ ;  /* 0x0000020003327810 */ /* 0x040fe20007ffe0ff */
[----:B------:R-:W-:Y:S01]  /*2fb0*/  FFMA.FTZ R42, R116, R42, R69 ;  /* 0x0000002a742a7223 */ /* 0x000fe20000010045 */
[----:B------:R-:W-:-:S02]  /*2fc0*/  IADD3 R52, R3, 0x300, RZ ;  /* 0x0000030003347810 */ /* 0x000fc40007ffe0ff */
[----:B------:R-:W-:Y:S01]  /*2fd0*/  F2FP.BF16.PACK_AB R35, R2, R59 ;  /* 0x0000003b0223723e */ /* 0x000fe200000010ff */
[-C--:B------:R-:W-:Y:S01]  /*2fe0*/  IMAD.WIDE.U32 R2, R3, R53.reuse, c[0x0][0x208] ;  /* 0x0000820003027625 */ /* 0x080fe200078e0035 */
[----:B------:R-:W-:Y:S02]  /*2ff0*/  F2FP.BF16.PACK_AB R33, R37, R38 ;  /* 0x000000262521723e */ /* 0x000fe400000010ff */
[----:B------:R-:W-:Y:S02]  /*3000*/  F2FP.BF16.PACK_AB R36, R101, R40 ;  /* 0x000000286524723e */ /* 0x000fe400000010ff */
[----:B------:R-:W-:Y:S02]  /*3010*/  F2FP.BF16.PACK_AB R34, R61, R102 ;  /* 0x000000663d22723e */ /* 0x000fe400000010ff */
[----:B------:R-:W-:Y:S02]  /*3020*/  F2FP.BF16.PACK_AB R32, R63, R64 ;  /* 0x000000403f20723e */ /* 0x000fe400000010ff */
[----:B------:R-:W-:Y:S01]  /*3030*/  F2FP.BF16.PACK_AB R38, R49, R122 ;  /* 0x0000007a3126723e */ /* 0x000fe200000010ff */
[----:B------:R-:W-:Y:S01]  /*3040*/  IMAD.WIDE.U32 R48, R48, R53, c[0x0][0x208] ;  /* 0x0000820030307625 */ /* 0x000fe200078e0035 */
[----:B------:R-:W-:Y:S01]  /*3050*/  F2FP.BF16.PACK_AB R40, R103, R44 ;  /* 0x0000002c6728723e */ /* 0x000fe200000010ff */
[----:B------:R0:W-:Y:S01]  /*3060*/  STG.E.128 [R2.64], R32 ;  /* 0x0000002002007986 */ /* 0x0001e2000c101d04 */
[----:B------:R-:W-:-:S02]  /*3070*/  F2FP.BF16.PACK_AB R39, R57, R124 ;  /* 0x0000007c3927723e */ /* 0x000fc400000010ff */
[----:B------:R-:W-:Y:S02]  /*3080*/  F2FP.BF16.PACK_AB R37, R65, R120 ;  /* 0x000000784125723e */ /* 0x000fe400000010ff */
[----:B------:R-:W-:Y:S01]  /*3090*/  F2FP.BF16.PACK_AB R44, R54, R51 ;  /* 0x00000033362c723e */ /* 0x000fe200000010ff */
[-C--:B------:R-:W-:Y:S01]  /*30a0*/  IMAD.WIDE.U32 R50, R50, R53.reuse, c[0x0][0x208] ;  /* 0x0000820032327625 */ /* 0x080fe200078e0035 */
[----:B------:R-:W-:Y:S01]  /*30b0*/  F2FP.BF16.PACK_AB R43, R55, R118 ;  /* 0x00000076372b723e */ /* 0x000fe200000010ff */
[----:B------:R0:W-:Y:S01]  /*30c0*/  STG.E.128 [R48.64], R36 ;  /* 0x0000002430007986 */ /* 0x0001e2000c101d04 */
[----:B------:R-:W-:Y:S01]  /*30d0*/  F2FP.BF16.PACK_AB R42, R47, R42 ;  /* 0x0000002a2f2a723e */ /* 0x000fe200000010ff */
[----:B------:R-:W-:Y:S01]  /*30e0*/  IMAD.WIDE.U32 R52, R52, R53, c[0x0][0x208] ;  /* 0x0000820034347625 */ /* 0x000fe200078e0035 */
[----:B------:R-:W-:-:S03]  /*30f0*/  F2FP.BF16.PACK_AB R47, R107, R58 ;  /* 0x0000003a6b2f723e */ /* 0x000fc600000010ff */
[----:B------:R0:W-:Y:S04]  /*3100*/  STG.E.128 [R50.64], R40 ;  /* 0x0000002832007986 */ /* 0x0001e8000c101d04 */
[----:B------:R0:W-:Y:S02]  /*3110*/  STG.E.128 [R52.64], R44 ;  /* 0x0000002c34007986 */ /* 0x0001e4000c101d04 */
.L_x_9476:
[----:B-1----:R-:W-:Y:S05]  /*3120*/  BSYNC B0 ;  /* 0x0000000000007941 */ /* 0x002fea0003800000 */
.L_x_9475:
[----:B------:R-:W-:Y:S02]  /*3130*/  IADD3 R93, R93, c[0x0][0x160], RZ ;  /* 0x000058005d5d7a10 */ /* 0x000fe40007ffe0ff */
[----:B------:R-:W-:Y:S02]  /*3140*/  LOP3.LUT P1, RZ, R92, 0xff, RZ, 0xc0, !PT ;  /* 0x000000ff5cff7812 */ /* 0x000fe4000782c0ff */
[----:B------:R-:W-:Y:S02]  /*3150*/  ISETP.GE.AND P0, PT, R93, c[0x0][0x164], PT ;  /* 0x000059005d007a0c */ /* 0x000fe40003f06270 */
[----:B------:R-:W-:-:S11]  /*3160*/  SEL R92, RZ, 0x1, P1 ;  /* 0x00000001ff5c7807 */ /* 0x000fd60000800000 */
[----:B0----5:R-:W-:Y:S01]  /*3170*/  @P0 CALL.REL.NOINC `(.L_x_9477) ;  /* 0x0000001000000944 */ /* 0x021fe20003c00000 */
[----:B------:R-:W-:Y:S05]  /*3180*/  BRA `(.L_x_9478) ;  /* 0xffffd28000007947 */ /* 0x000fea000383ffff */
.L_x_9477:
[----:B------:R-:W-:Y:S05]  /*3190*/  EXIT ;  /* 0x000000000000794d */ /* 0x000fea0003800000 */
.L_x_9473:
[----:B------:R-:W-:Y:S01]  /*31a0*/  HFMA2.MMA R106, -RZ, RZ, 0, 5.9604644775390625e-08 ;  /* 0x00000001ff6a7435 */ /* 0x000fe200000001ff */
[----:B0-----:R-:W-:Y:S02]  /*31b0*/  MOV R3, 0x1f ;  /* 0x0000001f00037802 */ /* 0x001fe40000000f00 */
[----:B------:R-:W-:Y:S02]  /*31c0*/  MOV R104, 0xffffffff ;  /* 0xffffffff00687802 */ /* 0x000fe40000000f00 */
[----:B------:R-:W-:Y:S02]  /*31d0*/  MOV R64, 0x31f0 ;  /* 0x000031f000407802 */ /* 0x000fe40000000f00 */
[----:B-----5:R-:W-:Y:S05]  /*31e0*/  CALL.REL.NOINC `($__internal_51_$__cuda_sm70_shflsync_bfly_p) ;  /* 0x0000079000007944 */ /* 0x020fea0003c00000 */
[----:B-1----:R-:W-:Y:S01]  /*31f0*/  MOV R2, R106 ;  /* 0x0000006a00027202 */ /* 0x002fe20000000f00 */
[----:B0-----:R-:W-:Y:S05]  /*3200*/  BRA `(.L_x_9479) ;  /* 0xffffea8000007947 */ /* 0x001fea000383ffff */
.L_x_9474:
[----:B------:R-:W-:Y:S01]  /*3210*/  HFMA2.MMA R106, -RZ, RZ, 0, 1.1920928955078125e-07 ;  /* 0x00000002ff6a7435 */ /* 0x000fe200000001ff */
[----:B------:R-:W-:Y:S02]  /*3220*/  MOV R3, 0x1f ;  /* 0x0000001f00037802 */ /* 0x000fe40000000f00 */
[----:B------:R-:W-:Y:S02]  /*3230*/  MOV R104, 0xffffffff ;  /* 0xffffffff00687802 */ /* 0x000fe40000000f00 */
[----:B------:R-:W-:-:S02]  /*3240*/  MOV R64, 0x3260 ;  /* 0x0000326000407802 */ /* 0x000fc40000000f00 */
[----:B-----5:R-:W-:Y:S05]  /*3250*/  CALL.REL.NOINC `($__internal_51_$__cuda_sm70_shflsync_bfly_p) ;  /* 0x0000072000007944 */ /* 0x020fea0003c00000 */
[----:B01----:R-:W-:Y:S01]  /*3260*/  FADD.FTZ R105, R105, R106 ;  /* 0x0000006a69697221 */ /* 0x003fe20000010000 */
[----:B------:R-:W-:Y:S01]  /*3270*/  HFMA2.MMA R106, -RZ, RZ, 0, 2.384185791015625e-07 ;  /* 0x00000004ff6a7435 */ /* 0x000fe200000001ff */
[----:B------:R-:W-:-:S02]  /*3280*/  MOV R3, 0x1f ;  /* 0x0000001f00037802 */ /* 0x000fc40000000f00 */
[----:B------:R-:W-:Y:S02]  /*3290*/  MOV R104, 0xffffffff ;  /* 0xffffffff00687802 */ /* 0x000fe40000000f00 */
[----:B------:R-:W-:Y:S02]  /*32a0*/  MOV R64, 0x32c0 ;  /* 0x000032c000407802 */ /* 0x000fe40000000f00 */
[----:B------:R-:W-:Y:S05]  /*32b0*/  CALL.REL.NOINC `($__internal_51_$__cuda_sm70_shflsync_bfly_p) ;  /* 0x000006c000007944 */ /* 0x000fea0003c00000 */
[----:B01----:R-:W-:Y:S01]  /*32c0*/  FADD.FTZ R105, R105, R106 ;  /* 0x0000006a69697221 */ /* 0x003fe20000010000 */
[----:B------:R-:W-:Y:S01]  /*32d0*/  HFMA2.MMA R106, -RZ, RZ, 0, 4.76837158203125e-07 ;  /* 0x00000008ff6a7435 */ /* 0x000fe200000001ff */
[----:B------:R-:W-:Y:S02]  /*32e0*/  MOV R3, 0x1f ;  /* 0x0000001f00037802 */ /* 0x000fe40000000f00 */
[----:B------:R-:W-:Y:S02]  /*32f0*/  MOV R104, 0xffffffff ;  /* 0xffffffff00687802 */ /* 0x000fe40000000f00 */
[----:B------:R-:W-:Y:S02]  /*3300*/  MOV R64, 0x3320 ;  /* 0x0000332000407802 */ /* 0x000fe40000000f00 */
[----:B------:R-:W-:Y:S05]  /*3310*/  CALL.REL.NOINC `($__internal_51_$__cuda_sm70_shflsync_bfly_p) ;  /* 0x0000066000007944 */ /* 0x000fea0003c00000 */
[----:B01----:R-:W-:Y:S01]  /*3320*/  FADD.FTZ R105, R105, R106 ;  /* 0x0000006a69697221 */ /* 0x003fe20000010000 */
[----:B------:R-:W-:Y:S01]  /*3330*/  HFMA2.MMA R106, -RZ, RZ, 0, 9.5367431640625e-07 ;  /* 0x00000010ff6a7435 */ /* 0x000fe200000001ff */
[----:B------:R-:W-:-:S02]  /*3340*/  MOV R3, 0x1f ;  /* 0x0000001f00037802 */ /* 0x000fc40000000f00 */
[----:B------:R-:W-:Y:S02]  /*3350*/  MOV R104, 0xffffffff ;  /* 0xffffffff00687802 */ /* 0x000fe40000000f00 */
[----:B------:R-:W-:Y:S02]  /*3360*/  MOV R64, 0x3380 ;  /* 0x0000338000407802 */ /* 0x000fe40000000f00 */
[----:B------:R-:W-:Y:S05]  /*3370*/  CALL.REL.NOINC `($__internal_51_$__cuda_sm70_shflsync_bfly_p) ;  /* 0x0000060000007944 */ /* 0x000fea0003c00000 */
        /* <DEDUP_REMOVED lines=70> */
[----:B------:R-:W-:Y:S05]  /*37e0*/  CALL.REL.NOINC `($__internal_51_$__cuda_sm70_shflsync_bfly_p) ;  /* 0x0000019000007944 */ /* 0x000fea0003c00000 */
[----:B01----:R-:W-:Y:S01]  /*37f0*/  FADD.FTZ R105, R105, R106 ;  /* 0x0000006a69697221 */ /* 0x003fe20000010000 */
[----:B------:R-:W-:Y:S01]  /*3800*/  HFMA2.MMA R106, -RZ, RZ, 0, 1.1920928955078125e-07 ;  /* 0x00000002ff6a7435 */ /* 0x000fe200000001ff */
[----:B------:R-:W-:Y:S02]  /*3810*/  MOV R3, 0x1f ;  /* 0x0000001f00037802 */ /* 0x000fe40000000f00 */
[----:B------:R-:W-:Y:S02]  /*3820*/  MOV R104, 0xffffffff ;  /* 0xffffffff00687802 */ /* 0x000fe40000000f00 */
[----:B------:R-:W-:Y:S02]  /*3830*/  MOV R64, 0x3850 ;  /* 0x0000385000407802 */ /* 0x000fe40000000f00 */
[----:B------:R-:W-:Y:S05]  /*3840*/  CALL.REL.NOINC `($__internal_51_$__cuda_sm70_shflsync_bfly_p) ;  /* 0x0000013000007944 */ /* 0x000fea0003c00000 */
        /* <DEDUP_REMOVED lines=18> */
[----:B01----:R-:W-:Y:S05]  /*3970*/  BRA `(.L_x_9480) ;  /* 0xffffe85000007947 */ /* 0x003fea000383ffff */
        .weak           $__internal_51_$__cuda_sm70_shflsync_bfly_p
        .type           $__internal_51_$__cuda_sm70_shflsync_bfly_p,@function
        .size           $__internal_51_$__cuda_sm70_shflsync_bfly_p,(.L_x_29115 - $__internal_51_$__cuda_sm70_shflsync_bfly_p)
$__internal_51_$__cuda_sm70_shflsync_bfly_p:
[----:B------:R-:W-:Y:S01]  /*3980*/  HFMA2.MMA R65, -RZ, RZ, 0, 0 ;  /* 0x00000000ff417435 */ /* 0x000fe200000001ff */
[----:B------:R-:W-:Y:S04]  /*3990*/  WARPSYNC R104 ;  /* 0x0000006800007348 */ /* 0x000fe80003800000 */
[----:B------:R0:W1:Y:S01]  /*39a0*/  SHFL.BFLY PT, R106, R105, R106, R3 ;  /* 0x0c00006a696a7389 */ /* 0x00006200000e0003 */
[----:B------:R-:W-:Y:S05]  /*39b0*/  RET.REL.NODEC R64 `(_ZN10layer_norm13ln_fwd_kernelINS_13Kernel_traitsI13__nv_bfloat16S2_fS2_fjLj8192ELj1ELj1ELj8ELj16ENS_18Kernel_traits_baseILj8192ES2_S2_fS2_fjLj256EEEEELb0ELb0ELb1ELb1EEEvNS_9FwdParamsE) ;  /* 0xffffc64040007950 */ /* 0x000fea0003c3ffff */
.L_x_9481:
        /* <DEDUP_REMOVED lines=12> */
.L_x_29115:


//--------------------- .text._ZN10layer_norm13ln_fwd_kernelINS_13Kernel_traitsI13__nv_bfloat16S2_fS2_fjLj8192ELj1ELj1ELj8ELj16ENS_18Kernel_traits_baseILj8192ES2_S2_fS2_fjLj256EEEEELb0ELb1ELb0ELb0EEEvNS_9FwdParamsE --------------------------
	.section	.text._ZN10layer_norm13ln_fwd_kernelINS_13Kernel_traitsI13__nv_bfloat16S2_fS2_fjLj8192ELj1ELj1ELj8ELj16ENS_18Kernel_traits_baseILj8192ES2_S2_fS2_fjLj256EEEEELb0ELb1ELb0ELb0EEEvNS_9FwdParamsE,"ax",@progbits
	.sectioninfo	@"SHI_REGISTERS=162"
	.align	128
        .global         _ZN10layer_norm13ln_fwd_kernelINS_13Kernel_traitsI13__nv_bfloat16S2_fS2_fjLj8192ELj1ELj1ELj8ELj16ENS_18Kernel_traits_baseILj8192ES2_S2_fS2_fjLj256EEEEELb0ELb1ELb0ELb0EEEvNS_9FwdParamsE
        .type           _ZN10layer_norm13ln_fwd_kernelINS_13Kernel_traitsI13__nv_bfloat16S2_fS2_fjLj8192ELj1ELj1ELj8ELj16ENS_18Kernel_traits_baseILj8192ES2_S2_fS2_fjLj256EEEEELb0ELb1ELb0ELb0EEEvNS_9FwdParamsE,@function
        .size           _ZN10layer_norm13ln_fwd_kernelINS_13Kernel_traitsI13__nv_bfloat16S2_fS2_fjLj8192ELj1ELj1ELj8ELj16ENS_18Kernel_traits_baseILj8192ES2_S2_fS2_fjLj256EEEEELb0ELb1ELb0ELb0EEEvNS_9FwdParamsE,(.L_x_29116 - _ZN10layer_norm13ln_fwd_kernelINS_13Kernel_traitsI13__nv_bfloat16S2_fS2_fjLj8192ELj1ELj1ELj8ELj16ENS_18Kernel_traits_baseILj8192ES2_S2_fS2_fjLj256EEEEELb0ELb1ELb0ELb0EEEvNS_9FwdParamsE)
        .other          _ZN10layer_norm13ln_fwd_kernelINS_13Kernel_traitsI13__nv_bfloat16S2_fS2_fjLj8192ELj1ELj1ELj8ELj16ENS_18Kernel_traits_baseILj8192ES2_S2_fS2_fjLj256EEEEELb0ELb1ELb0ELb0EEEvNS_9FwdParamsE,@"STO_CUDA_ENTRY STV_DEFAULT"
_ZN10layer_norm13ln_fwd_kernelINS_13Kernel_traitsI13__nv_bfloat16S2_fS2_fjLj8192ELj1ELj1ELj8ELj16ENS_18Kernel_traits_baseILj8192ES2_S2_fS2_fjLj256EEEEELb0ELb1ELb0ELb0EEEvNS_9FwdParamsE:
.text._ZN10layer_norm13ln_fwd_kernelINS_13Kernel_traitsI13__nv_bfloat16S2_fS2_fjLj8192ELj1ELj1ELj8ELj16ENS_18Kernel_traits_baseILj8192ES2_S2_fS2_fjLj256EEEEELb0ELb1ELb0ELb0EEEvNS_9FwdParamsE:
        /* <DEDUP_REMOVED lines=29> */
.L_x_9483:
[----:B0-----:R-:W-:Y:S05]  /*01d0*/  BSYNC B0 ;  /* 0x0000000000007941 */ /* 0x001fea0003800000 */
.L_x_9482:
        /* <DEDUP_REMOVED lines=16> */
.L_x_9485:
[----:B0-----:R-:W-:Y:S05]  /*02e0*/  BSYNC B0 ;  /* 0x0000000000007941 */ /* 0x001fea0003800000 */
.L_x_9484:
        /* <DEDUP_REMOVED lines=16> */
.L_x_9487:
[----:B0-----:R-:W-:Y:S05]  /*03f0*/  BSYNC B0 ;  /* 0x0000000000007941 */ /* 0x001fea0003800000 */
.L_x_9486:
[----:B------:R-:W-:Y:S01]  /*0400*/  BSSY B0, `(.L_x_9488) ;  /* 0x000000f000007945 */ /* 0x000fe20003800000 */
[----:B------:R-:W-:Y:S05]  /*0410*/  @!P4 BRA `(.L_x_9489) ;  /* 0x000000d00000c947 */ /* 0x000fea0003800000 */
[----:B------:R-:W-:Y:S02]  /*0420*/  ISETP.NE.U32.AND P0, PT, RZ, c[0x0][0x218], PT ;  /* 0x00008600ff007a0c */ /* 0x000fe40003f05070 */
[----:B------:R-:W-:-:S02]  /*0430*/  MOV R5, 0x10 ;  /* 0x0000001000057802 */ /* 0x000fc40000000f00 */
[----:B------:R-:W-:-:S03]  /*0440*/  ISETP.NE.AND.EX P0, PT, RZ, c[0x0][0x21c], PT, P0 ;  /* 0x00008700ff007a0c */ /* 0x000fc60003f05300 */
[----:B------:R-:W-:-:S10]  /*0450*/  IMAD.WIDE.U32 R4, R6, R5, c[0x0][0x1b0] ;  /* 0x00006c0006047625 */ /* 0x000fd400078e0005 */
[----:B------:R-:W-:-:S04]  /*0460*/  @P0 LEA R2, P5, R6, c[0x0][0x218], 0x4 ;  /* 0x0000860006020a11 */ /* 0x000fc800078a20ff */
[C---:B------:R-:W-:Y:S02]  /*0470*/  @P0 LEA.HI.X R3, R6.reuse, c[0x0][0x21c], RZ, 0x4, P5 ;  /* 0x0000870006030a11 */ /* 0x040fe400028f24ff */
[----:B------:R-:W-:-:S03]  /*0480*/  LEA R36, P5, R6, c[0x0][0x1c8], 0x4 ;  /* 0x0000720006247a11 */ /* 0x000fc600078a20ff */
[----:B------:R0:W5:Y:S01]  /*0490*/  @P0 LDG.E.128 R8, [R2.64] ;  /* 0x0000000402080981 */ /* 0x000162000c1e1d00 */
[----:B------:R-:W-:-:S03]  /*04a0*/  LEA.HI.X R37, R6, c[0x0][0x1cc], RZ, 0x4, P5 ;  /* 0x0000730006257a11 */ /* 0x000fc600028f24ff */
[----:B------:R-:W5:Y:S04]  /*04b0*/  LDG.E.128 R4, [R4.64] ;  /* 0x0000000404047981 */ /* 0x000f68000c1e1d00 */
[----:B------:R0:W5:Y:S01]  /*04c0*/  LDG.E.128 R80, [R36.64] ;  /* 0x0000000424507981 */ /* 0x000162000c1e1d00 */
[----:B------:R-:W-:Y:S01]  /*04d0*/  @!P0 CS2R R8, SRZ ;  /* 0x0000000000088805 */ /* 0x000fe2000001ff00 */
[----:B------:R-:W-:Y:S02]  /*04e0*/  @!P0 CS2R R10, SRZ ;  /* 0x00000000000a8805 */ /* 0x000fe4000001ff00 */
.L_x_9489:
[----:B0-----:R-:W-:Y:S05]  /*04f0*/  BSYNC B0 ;  /* 0x0000000000007941 */ /* 0x001fea0003800000 */
.L_x_9488:
        /* <DEDUP_REMOVED lines=16> */
[----:B------:R-:W-:Y:S02]  /*0600*/  IADD3 R3, R3, R38, RZ ;  /* 0x0000002603037210 */ /* 0x000fe40007ffe0ff */
[----:B------:R-:W-:-:S02]  /*0610*/  SHF.L.U32 R12, R0, 0x5, RZ ;  /* 0x00000005000c7819 */ /* 0x000fc400000006ff */
[----:B------:R-:W-:Y:S02]  /*0620*/  SHF.L.U32 R3, R3, 0x3, RZ ;  /* 0x0000000303037819 */ /* 0x000fe400000006ff */
[--C-:B------:R-:W-:Y:S02]  /*0630*/  PRMT R115, RZ, 0x5410, R13.reuse ;  /* 0x00005410ff737816 */ /* 0x100fe4000000000d */
[----:B------:R-:W-:Y:S02]  /*0640*/  PRMT R116, RZ, 0x7610, R13 ;  /* 0x00007610ff747816 */ /* 0x000fe4000000000d */
[----:B------:R-:W0:Y:S01]  /*0650*/  I2F.U32 R3, R3 ;  /* 0x0000000300037306 */ /* 0x000e220000201000 */
[----:B------:R-:W-:Y:S02]  /*0660*/  LOP3.LUT R13, R12, 0x3e0, RZ, 0xc0, !PT ;  /* 0x000003e00c0d7812 */ /* 0x000fe400078ec0ff */
[----:B------:R-:W-:Y:S02]  /*0670*/  PRMT R65, RZ, 0x5410, R72 ;  /* 0x00005410ff417816 */ /* 0x000fe40000000048 */
[----:B------:R-:W-:-:S02]  /*0680*/  IADD3 R13, R2, -R13, RZ ;  /* 0x8000000d020d7210 */ /* 0x000fc40007ffe0ff */
[----:B------:R-:W-:Y:S02]  /*0690*/  PRMT R66, RZ, 0x7610, R72 ;  /* 0x00007610ff427816 */ /* 0x000fe40000000048 */
[----:B------:R-:W-:Y:S02]  /*06a0*/  IMNMX R13, RZ, R13, !PT ;  /* 0x0000000dff0d7217 */ /* 0x000fe40007800200 */
[--C-:B------:R-:W-:Y:S02]  /*06b0*/  PRMT R67, RZ, 0x5410, R73.reuse ;  /* 0x00005410ff437816 */ /* 0x100fe40000000049 */
[----:B------:R-:W-:Y:S02]  /*06c0*/  IMNMX R13, R13, 0x20, PT ;  /* 0x000000200d0d7817 */ /* 0x000fe40003800200 */
[----:B------:R-:W-:Y:S01]  /*06d0*/  PRMT R68, RZ, 0x7610, R73 ;  /* 0x00007610ff447816 */ /* 0x000fe20000000049 */
[----:B0-----:R0:W1:Y:S01]  /*06e0*/  MUFU.RCP R135, R3 ;  /* 0x0000000300877308 */ /* 0x0010620000001000 */
[----:B------:R-:W-:-:S02]  /*06f0*/  IADD3 R13, R38, R13, RZ ;  /* 0x0000000d260d7210 */ /* 0x000fc40007ffe0ff */
        /* <DEDUP_REMOVED lines=89> */
.L_x_9509:
        /* <DEDUP_REMOVED lines=22> */
[----:B------:R0:W3:Y:S04]  /*0df0*/  @P0 LDG.E.128 R4, [R16.64] ;  /* 0x0000000410040981 */ /* 0x0000e8000c1e1d00 */
[----:B------:R0:W4:Y:S01]  /*0e00*/  @P0 LDG.E.128 R8, [R16.64+0x10] ;  /* 0x0000100410080981 */ /* 0x000122000c1e1d00 */
[----:B------:R-:W-:Y:S02]  /*0e10*/  ISETP.NE.U32.AND P0, PT, RZ, c[0x0][0x180], PT ;  /* 0x00006000ff007a0c */ /* 0x000fe40003f05070 */
[C---:B------:R-:W-:Y:S02]  /*0e20*/  LEA R2, P5, R149.reuse, c[0x0][0x188], 0x5 ;  /* 0x0000620095027a11 */ /* 0x040fe400078a28ff */
[----:B------:R-:W-:Y:S02]  /*0e30*/  ISETP.NE.AND.EX P0, PT, RZ, c[0x0][0x184], PT, P0 ;  /* 0x00006100ff007a0c */ /* 0x000fe40003f05300 */
[----:B------:R-:W-:-:S02]  /*0e40*/  LEA.HI.X R3, R149, c[0x0][0x18c], RZ, 0x5, P5 ;  /* 0x0000630095037a11 */ /* 0x000fc400028f2cff */
[--C-:B--2---:R-:W-:Y:S02]  /*0e50*/  PRMT R19, RZ, 0x7610, R12.reuse ;  /* 0x00007610ff137816 */ /* 0x104fe4000000000c */
[--C-:B------:R-:W-:Y:S02]  /*0e60*/  PRMT R45, RZ, 0x5410, R13.reuse ;  /* 0x00005410ff2d7816 */ /* 0x100fe4000000000d */
[----:B0-----:R-:W-:Y:S01]  /*0e70*/  PRMT R17, RZ, 0x5410, R12 ;  /* 0x00005410ff117816 */ /* 0x001fe2000000000c */
[-C--:B------:R-:W-:Y:S01]  /*0e80*/  FMUL.FTZ R19, R19, R44.reuse ;  /* 0x0000002c13137220 */ /* 0x080fe20000410000 */
[----:B------:R-:W-:Y:S02]  /*0e90*/  PRMT R13, RZ, 0x7610, R13 ;  /* 0x00007610ff0d7816 */ /* 0x000fe4000000000d */
[--C-:B------:R-:W-:Y:S01]  /*0ea0*/  PRMT R47, RZ, 0x5410, R14.reuse ;  /* 0x00005410ff2f7816 */ /* 0x100fe2000000000e */
[-C--:B------:R-:W-:Y:S01]  /*0eb0*/  FMUL.FTZ R12, R17, R44.reuse ;  /* 0x0000002c110c7220 */ /* 0x080fe20000410000 */
[----:B------:R-:W-:Y:S01]  /*0ec0*/  PRMT R151, RZ, 0x7610, R14 ;  /* 0x00007610ff977816 */ /* 0x000fe2000000000e */
[-C--:B------:R-:W-:Y:S01]  /*0ed0*/  FMUL.FTZ R14, R45, R44.reuse ;  /* 0x0000002c2d0e7220 */ /* 0x080fe20000410000 */
[--C-:B------:R-:W-:Y:S01]  /*0ee0*/  PRMT R153, RZ, 0x5410, R15.reuse ;  /* 0x00005410ff997816 */ /* 0x100fe2000000000f */
[-C--:B------:R-:W-:Y:S01]  /*0ef0*/  FMUL.FTZ R16, R47, R44.reuse ;  /* 0x0000002c2f107220 */ /* 0x080fe20000410000 */
[----:B------:R-:W-:Y:S01]  /*0f00*/  PRMT R155, RZ, 0x7610, R15 ;  /* 0x00007610ff9b7816 */ /* 0x000fe2000000000f */
[-C--:B------:R-:W-:Y:S01]  /*0f10*/  FMUL.FTZ R15, R13, R44.reuse ;  /* 0x0000002c0d0f7220 */ /* 0x080fe20000410000 */
[----:B------:R-:W-:Y:S01]  /*0f20*/  IADD3 R45, R149, 0x100, RZ ;  /* 0x00000100952d7810 */ /* 0x000fe20007ffe0ff */
[----:B------:R-:W-:-:S02]  /*0f30*/  FMUL.FTZ R151, R151, R44 ;  /* 0x0000002c97977220 */ /* 0x000fc40000410000 */
[-C--:B------:R-:W-:Y:S02]  /*0f40*/  FMUL.FTZ R18, R153, R44.reuse ;  /* 0x0000002c99127220 */ /* 0x080fe40000410000 */
[----:B------:R-:W-:Y:S02]  /*0f50*/  FMUL.FTZ R155, R155, R44 ;  /* 0x0000002c9b9b7220 */ /* 0x000fe40000410000 */
[----:B------:R-:W-:Y:S02]  /*0f60*/  FMUL.FTZ R13, R50, R19 ;  /* 0x00000013320d7220 */ /* 0x000fe40000410000 */
[----:B------:R-:W-:Y:S02]  /*0f70*/  FMUL.FTZ R12, R49, R12 ;  /* 0x0000000c310c7220 */ /* 0x000fe40000410000 */
[----:B------:R-:W-:Y:S02]  /*0f80*/  FMUL.FTZ R14, R51, R14 ;  /* 0x0000000e330e7220 */ /* 0x000fe40000410000 */
[----:B------:R-:W-:-:S02]  /*0f90*/  FMUL.FTZ R15, R52, R15 ;  /* 0x0000000f340f7220 */ /* 0x000fc40000410000 */
[----:B------:R-:W-:Y:S02]  /*0fa0*/  FMUL.FTZ R16, R53, R16 ;  /* 0x0000001035107220 */ /* 0x000fe40000410000 */
[----:B------:R-:W-:Y:S02]  /*0fb0*/  FMUL.FTZ R17, R54, R151 ;  /* 0x0000009736117220 */ /* 0x000fe40000410000 */
[----:B------:R-:W-:Y:S02]  /*0fc0*/  FMUL.FTZ R18, R55, R18 ;  /* 0x0000001237127220 */ /* 0x000fe40000410000 */
[----:B------:R-:W-:Y:S02]  /*0fd0*/  FMUL.FTZ R19, R56, R155 ;  /* 0x0000009b38137220 */ /* 0x000fe40000410000 */
[----:B---3--:R-:W-:Y:S02]  /*0fe0*/  @P0 FADD.FTZ R12, R4, R12 ;  /* 0x0000000c040c0221 */ /* 0x008fe40000010000 */
[----:B------:R-:W-:-:S02]  /*0ff0*/  @P0 FADD.FTZ R13, R5, R13 ;  /* 0x0000000d050d0221 */ /* 0x000fc40000010000 */
[----:B------:R-:W-:Y:S02]  /*1000*/  @P0 FADD.FTZ R14, R6, R14 ;  /* 0x0000000e060e0221 */ /* 0x000fe40000010000 */
[----:B------:R-:W-:Y:S02]  /*1010*/  @P0 FADD.FTZ R15, R7, R15 ;  /* 0x0000000f070f0221 */ /* 0x000fe40000010000 */
[----:B----4-:R-:W-:Y:S02]  /*1020*/  @P0 FADD.FTZ R16, R8, R16 ;  /* 0x0000001008100221 */ /* 0x010fe40000010000 */
[----:B------:R-:W-:Y:S01]  /*1030*/  @P0 FADD.FTZ R17, R9, R17 ;  /* 0x0000001109110221 */ /* 0x000fe20000010000 */
[----:B------:R0:W-:Y:S01]  /*1040*/  STG.E.128 [R2.64], R12 ;  /* 0x0000000c02007986 */ /* 0x0001e2000c101d04 */
[----:B------:R-:W-:Y:S02]  /*1050*/  @P0 FADD.FTZ R18, R10, R18 ;  /* 0x000000120a120221 */ /* 0x000fe40000010000 */
[----:B------:R-:W-:-:S05]  /*1060*/  @P0 FADD.FTZ R19, R11, R19 ;  /* 0x000000130b130221 */ /* 0x000fca0000010000 */
[----:B------:R0:W-:Y:S02]  /*1070*/  STG.E.128 [R2.64+0x10], R16 ;  /* 0x0000101002007986 */ /* 0x0001e4000c101d04 */
.L_x_9491:
[----:B------:R-:W-:Y:S05]  /*1080*/  BSYNC B0 ;  /* 0x0000000000007941 */ /* 0x000fea0003800000 */
.L_x_9490:
        /* <DEDUP_REMOVED lines=12> */
[C---:B0-----:R-:W-:Y:S02]  /*1150*/  LEA R2, P5, R45.reuse, c[0x0][0x188], 0x5 ;  /* 0x000062002d027a11 */ /* 0x041fe400078a28ff */
[----:B------:R-:W-:Y:S02]  /*1160*/  ISETP.NE.AND.EX P0, PT, RZ, c[0x0][0x184], PT, P0 ;  /* 0x00006100ff007a0c */ /* 0x000fe40003f05300 */
[----:B------:R-:W-:-:S02]  /*1170*/  LEA.HI.X R3, R45, c[0x0][0x18c], RZ, 0x5, P5 ;  /* 0x000063002d037a11 */ /* 0x000fc400028f2cff */
[----:B------:R-:W-:Y:S02]  /*1180*/  IADD3 R45, R45, 0x100, RZ ;  /* 0x000001002d2d7810 */ /* 0x000fe40007ffe0ff */
[--C-:B--2---:R-:W-:Y:S02]  /*1190*/  PRMT R27, RZ, 0x7610, R20.reuse ;  /* 0x00007610ff1b7816 */ /* 0x104fe40000000014 */
[--C-:B------:R-:W-:Y:S02]  /*11a0*/  PRMT R47, RZ, 0x5410, R21.reuse ;  /* 0x00005410ff2f7816 */ /* 0x100fe40000000015 */
[----:B-1----:R-:W-:Y:S01]  /*11b0*/  PRMT R25, RZ, 0x5410, R20 ;  /* 0x00005410ff197816 */ /* 0x002fe20000000014 */
        /* <DEDUP_REMOVED lines=9> */
[----:B------:R-:W-:-:S02]  /*1250*/  FMUL.FTZ R23, R21, R44 ;  /* 0x0000002c15177220 */ /* 0x000fc40000410000 */
[-C--:B------:R-:W-:Y:S02]  /*1260*/  FMUL.FTZ R153, R153, R44.reuse ;  /* 0x0000002c99997220 */ /* 0x080fe40000410000 */
[-C--:B------:R-:W-:Y:S02]  /*1270*/  FMUL.FTZ R26, R155, R44.reuse ;  /* 0x0000002c9b1a7220 */ /* 0x080fe40000410000 */
        /* <DEDUP_REMOVED lines=8> */
[----:B------:R-:W-:Y:S02]  /*1300*/  FMUL.FTZ R27, R64, R157 ;  /* 0x0000009d401b7220 */ /* 0x000fe40000410000 */
[----:B---3--:R-:W-:-:S02]  /*1310*/  @P0 FADD.FTZ R20, R4, R20 ;  /* 0x0000001404140221 */ /* 0x008fc40000010000 */
[----:B------:R-:W-:Y:S02]  /*1320*/  @P0 FADD.FTZ R21, R5, R21 ;  /* 0x0000001505150221 */ /* 0x000fe40000010000 */
[----:B------:R-:W-:Y:S02]  /*1330*/  @P0 FADD.FTZ R22, R6, R22 ;  /* 0x0000001606160221 */ /* 0x000fe40000010000 */
[----:B------:R-:W-:Y:S02]  /*1340*/  @P0 FADD.FTZ R23, R7, R23 ;  /* 0x0000001707170221 */ /* 0x000fe40000010000 */
[----:B----4-:R-:W-:Y:S02]  /*1350*/  @P0 FADD.FTZ R24, R8, R24 ;  /* 0x0000001808180221 */ /* 0x010fe40000010000 */
[----:B------:R-:W-:Y:S01]  /*1360*/  @P0 FADD.FTZ R25, R9, R25 ;  /* 0x0000001909190221 */ /* 0x000fe20000010000 */
[----:B------:R0:W-:Y:S01]  /*1370*/  STG.E.128 [R2.64], R20 ;  /* 0x0000001402007986 */ /* 0x0001e2000c101d04 */
[----:B------:R-:W-:-:S02]  /*1380*/  @P0 FADD.FTZ R26, R10, R26 ;  /* 0x0000001a0a1a0221 */ /* 0x000fc40000010000 */
[----:B------:R-:W-:-:S05]  /*1390*/  @P0 FADD.FTZ R27, R11, R27 ;  /* 0x0000001b0b1b0221 */ /* 0x000fca0000010000 */
[----:B------:R0:W-:Y:S02]  /*13a0*/  STG.E.128 [R2.64+0x10], R24 ;  /* 0x0000101802007986 */ /* 0x0001e4000c101d04 */
.L_x_9493:
[----:B------:R-:W-:Y:S05]  /*13b0*/  BSYNC B0 ;  /* 0x0000000000007941 */ /* 0x000fea0003800000 */
.L_x_9492:
[----:B------:R-:W-:Y:S01]  /*13c0*/  BSSY B0, `(.L_x_9494) ;  /* 0x0000032000007945 */ /* 0x000fe20003800000 */
        /* <DEDUP_REMOVED lines=49> */
.L_x_9495:
[----:B------:R-:W-:Y:S05]  /*16e0*/  BSYNC B0 ;  /* 0x0000000000007941 */ /* 0x000fea0003800000 */
.L_x_9494:
        /* <DEDUP_REMOVED lines=15> */
[--C-:B------:R-:W-:Y:S02]  /*17e0*/  PRMT R43, RZ, 0x5410, R37.reuse ;  /* 0x00005410ff2b7816 */ /* 0x100fe40000000025 */
[----:B------:R-:W-:Y:S01]  /*17f0*/  PRMT R3, RZ, 0x5410, R36 ;  /* 0x00005410ff037816 */ /* 0x000fe20000000024 */
        /* <DEDUP_REMOVED lines=32> */
.L_x_9497:
[----:B------:R-:W-:Y:S05]  /*1a00*/  BSYNC B0 ;  /* 0x0000000000007941 */ /* 0x000fea0003800000 */
.L_x_9496:
        /* <DEDUP_REMOVED lines=42> */
.L_x_9510:
        /* <DEDUP_REMOVED lines=85> */
.L_x_9511:
        /* <DEDUP_REMOVED lines=20> */
[----:B-1----:R-:W-:Y:S01]  /*2340*/  IADD3 R150, R47, R44, RZ ;  /* 0x0000002c2f967210 */ /* 0x002fe20007ffe0ff */
[----:B------:R-:W-:Y:S10]  /*2350*/  I2F R156, R47 ;  /* 0x0000002f009c7306 */ /* 0x000ff40000201400 */
[----:B------:R-:W-:Y:S01]  /*2360*/  @!P0 MOV R45, 0x4 ;  /* 0x00000004002d8802 */ /* 0x000fe20000000f00 */
[----:B------:R-:W1:Y:S01]  /*2370*/  SHFL.DOWN PT, R157, R150, 0x2, 0x1f ;  /* 0x08401f00969d7f89 */ /* 0x000e6200000e0000 */
[----:B------:R-:W3:Y:S08]  /*2380*/  I2F R152, R150 ;  /* 0x0000009600987306 */ /* 0x000ef00000201400 */
[----:B---3--:R-:W-:Y:S01]  /*2390*/  MUFU.RCP R153, R152 ;  /* 0x0000009800997308 */ /* 0x008fe20000001000 */
[----:B0-2---:R-:W0:Y:S01]  /*23a0*/  SHFL.DOWN PT, R151, R2, 0x4, 0x1f ;  /* 0x08801f0002977f89 */ /* 0x005e2200000e0000 */
[----:B-1----:R-:W-:-:S03]  /*23b0*/  IADD3 R150, R150, R157, RZ ;  /* 0x0000009d96967210 */ /* 0x002fc60007ffe0ff */
[----:B------:R-:W1:Y:S03]  /*23c0*/  SHFL.DOWN PT, R46, R3, 0x4, 0x1f ;  /* 0x08801f00032e7f89 */ /* 0x000e6600000e0000 */
[----:B------:R-:W2:Y:S01]  /*23d0*/  I2F R44, R150 ;  /* 0x00000096002c7306 */ /* 0x000ea20000201400 */
[----:B------:R-:W-:Y:S07]  /*23e0*/  SHFL.DOWN PT, R159, R150, 0x1, 0x1f ;  /* 0x08201f00969f7f89 */ /* 0x000fee00000e0000 */
[----:B------:R-:W3:Y:S08]  /*23f0*/  I2F R157, R157 ;  /* 0x0000009d009d7306 */ /* 0x000ef00000201400 */
[----:B--2---:R-:W2:Y:S01]  /*2400*/  MUFU.RCP R47, R44 ;  /* 0x0000002c002f7308 */ /* 0x004ea20000001000 */
[----:B0-----:R-:W-:-:S02]  /*2410*/  FMUL.FTZ R155, R151, R156 ;  /* 0x0000009c979b7220 */ /* 0x001fc40000410000 */
[----:B------:R-:W-:Y:S02]  /*2420*/  FADD.FTZ R151, -R151, R2 ;  /* 0x0000000297977221 */ /* 0x000fe40000010100 */
[----:B------:R-:W-:Y:S02]  /*2430*/  FFMA.FTZ R158, R154, R2, R155 ;  /* 0x000000029a9e7223 */ /* 0x000fe4000001009b */
[----:B------:R-:W-:Y:S02]  /*2440*/  FMUL.FTZ R151, R151, R151 ;  /* 0x0000009797977220 */ /* 0x000fe40000410000 */
[----:B------:R-:W-:Y:S02]  /*2450*/  FMUL.FTZ R155, R153, R158 ;  /* 0x0000009e999b7220 */ /* 0x000fe40000410000 */
[----:B------:R-:W-:Y:S02]  /*2460*/  FMUL.FTZ R151, R151, R154 ;  /* 0x0000009a97977220 */ /* 0x000fe40000410000 */
[----:B-1----:R-:W-:Y:S01]  /*2470*/  FADD.FTZ R46, R46, R3 ;  /* 0x000000032e2e7221 */ /* 0x002fe20000010000 */
[----:B------:R-:W0:Y:S01]  /*2480*/  SHFL.DOWN PT, R2, R155, 0x2, 0x1f ;  /* 0x08401f009b027f89 */ /* 0x000e2200000e0000 */
[----:B------:R-:W-:-:S04]  /*2490*/  FMUL.FTZ R151, R151, R156 ;  /* 0x0000009c97977220 */ /* 0x000fc80000410000 */
[----:B------:R-:W-:-:S05]  /*24a0*/  FFMA.FTZ R46, R153, R151, R46 ;  /* 0x00000097992e7223 */ /* 0x000fca000001002e */
[----:B------:R-:W1:Y:S01]  /*24b0*/  SHFL.DOWN PT, R3, R46, 0x2, 0x1f ;  /* 0x08401f002e037f89 */ /* 0x000e6200000e0000 */
[----:B0-----:R-:W-:Y:S02]  /*24c0*/  FADD.FTZ R151, R155, -R2 ;  /* 0x800000029b977221 */ /* 0x001fe40000010000 */
[----:B---3--:R-:W-:Y:S02]  /*24d0*/  FMUL.FTZ R2, R2, R157 ;  /* 0x0000009d02027220 */ /* 0x008fe40000410000 */
[----:B------:R-:W-:Y:S02]  /*24e0*/  FMUL.FTZ R151, R151, R151 ;  /* 0x0000009797977220 */ /* 0x000fe40000410000 */
[C---:B------:R-:W-:Y:S02]  /*24f0*/  FFMA.FTZ R2, R152.reuse, R155, R2 ;  /* 0x0000009b98027223 */ /* 0x040fe40000010002 */
[----:B------:R-:W-:Y:S01]  /*2500*/  FMUL.FTZ R151, R152, R151 ;  /* 0x0000009798977220 */ /* 0x000fe20000410000 */
[----:B------:R-:W-:Y:S01]  /*2510*/  IADD3 R152, R150, R159, RZ ;  /* 0x0000009f96987210 */ /* 0x000fe20007ffe0ff */
[----:B--2---:R-:W-:Y:S01]  /*2520*/  FMUL.FTZ R153, R47, R2 ;  /* 0x000000022f997220 */ /* 0x004fe20000410000 */
[----:B------:R-:W-:Y:S01]  /*2530*/  I2F R159, R159 ;  /* 0x0000009f009f7306 */ /* 0x000fe20000201400 */
[----:B-1----:R-:W-:-:S02]  /*2540*/  FADD.FTZ R2, R46, R3 ;  /* 0x000000032e027221 */ /* 0x002fc40000010000 */
[----:B------:R-:W-:Y:S01]  /*2550*/  FMUL.FTZ R151, R151, R157 ;  /* 0x0000009d97977220 */ /* 0x000fe20000410000 */
[----:B------:R-:W0:Y:S03]  /*2560*/  SHFL.DOWN PT, R46, R153, 0x1, 0x1f ;  /* 0x08201f00992e7f89 */ /* 0x000e2600000e0000 */
[----:B------:R-:W-:Y:S01]  /*2570*/  FFMA.FTZ R2, R47, R151, R2 ;  /* 0x000000972f027223 */ /* 0x000fe20000010002 */
[----:B------:R-:W1:Y:S04]  /*2580*/  I2F R152, R152 ;  /* 0x0000009800987306 */ /* 0x000e680000201400 */
[----:B------:R-:W2:Y:S04]  /*2590*/  SHFL.DOWN PT, R3, R2, 0x1, 0x1f ;  /* 0x08201f0002037f89 */ /* 0x000ea800000e0000 */
[----:B-1----:R-:W1:Y:S01]  /*25a0*/  MUFU.RCP R47, R152 ;  /* 0x00000098002f7308 */ /* 0x002e620000001000 */
[----:B0-----:R-:W-:-:S02]  /*25b0*/  FMUL.FTZ R150, R46, R159 ;  /* 0x0000009f2e967220 */ /* 0x001fc40000410000 */
[----:B------:R-:W-:Y:S02]  /*25c0*/  FADD.FTZ R46, R153, -R46 ;  /* 0x8000002e992e7221 */ /* 0x000fe40000010000 */
[----:B------:R-:W-:Y:S02]  /*25d0*/  FFMA.FTZ R150, R44, R153, R150 ;  /* 0x000000992c967223 */ /* 0x000fe40000010096 */
[----:B------:R-:W-:Y:S01]  /*25e0*/  FMUL.FTZ R151, R46, R46 ;  /* 0x0000002e2e977220 */ /* 0x000fe20000410000 */
[----:B------:R-:W-:-:S03]  /*25f0*/  MOV R46, c[0x0][0x1e0] ;  /* 0x00007800002e7a02 */ /* 0x000fc60000000f00 */
[----:B------:R-:W-:Y:S02]  /*2600*/  FMUL.FTZ R151, R44, R151 ;  /* 0x000000972c977220 */ /* 0x000fe40000410000 */
[----:B-1----:R-:W-:Y:S02]  /*2610*/  FMUL.FTZ R150, R47, R150 ;  /* 0x000000962f967220 */ /* 0x002fe40000410000 */
[----:B--2---:R-:W-:Y:S02]  /*2620*/  FADD.FTZ R44, R2, R3 ;  /* 0x00000003022c7221 */ /* 0x004fe40000010000 */
[----:B------:R-:W-:Y:S01]  /*2630*/  FMUL.FTZ R151, R151, R159 ;  /* 0x0000009f97977220 */ /* 0x000fe20000410000 */
[----:B------:R-:W0:Y:S03]  /*2640*/  SHFL.IDX PT, R153, R150, RZ, 0x1f ;  /* 0x00001fff96997589 */ /* 0x000e2600000e0000 */
[----:B------:R-:W-:-:S05]  /*2650*/  FFMA.FTZ R44, R47, R151, R44 ;  /* 0x000000972f2c7223 */ /* 0x000fca000001002c */
[----:B------:R1:W2:Y:S02]  /*2660*/  SHFL.IDX PT, R47, R44, RZ, 0x1f ;  /* 0x00001fff2c2f7589 */ /* 0x0002a400000e0000 */
[----:B-1----:R-:W-:-:S04]  /*2670*/  @!P0 IMAD.WIDE R44, R140, R45, c[0x0][0x1a8] ;  /* 0x00006a008c2c8625 */ /* 0x002fc800078e022d */
[C---:B0-----:R-:W-:Y:S01]  /*2680*/  FMUL.FTZ R2, R153.reuse, R153 ;  /* 0x0000009999027220 */ /* 0x041fe20000410000 */
[----:B------:R-:W-:-:S04]  /*2690*/  FSEL R158, R153, RZ, !P5 ;  /* 0x000000ff999e7208 */ /* 0x000fc80006800000 */
[----:B------:R-:W-:Y:S01]  /*26a0*/  FSEL R3, R2, RZ, P5 ;  /* 0x000000ff02037208 */ /* 0x000fe20002800000 */
[----:B--2---:R-:W-:-:S04]  /*26b0*/  FFMA.FTZ R2, R47, R46, c[0x0][0x228] ;  /* 0x00008a002f027623 */ /* 0x004fc8000001002e */
[----:B------:R-:W-:Y:S01]  /*26c0*/  FADD.FTZ R151, R2, R3 ;  /* 0x0000000302977221 */ /* 0x000fe20000010000 */
[----:B------:R-:W-:-:S05]  /*26d0*/  @!P0 MOV R3, 0x4 ;  /* 0x0000000400038802 */ /* 0x000fca0000000f00 */
[----:B------:R-:W0:Y:S01]  /*26e0*/  MUFU.RSQ R151, R151 ;  /* 0x0000009700977308 */ /* 0x000e220000001400 */
[----:B------:R-:W-:-:S05]  /*26f0*/  @!P0 IMAD.WIDE R2, R140, R3, c[0x0][0x1a0] ;  /* 0x000068008c028625 */ /* 0x000fca00078e0203 */
[----:B------:R1:W-:Y:S04]  /*2700*/  @!P0 STG.E [R2.64], R153 ;  /* 0x0000009902008986 */ /* 0x0003e8000c101904 */
[----:B0-----:R1:W-:Y:S01]  /*2710*/  @!P0 STG.E [R44.64], R151 ;  /* 0x000000972c008986 */ /* 0x0013e2000c101904 */
[----:B------:R-:W-:Y:S05]  /*2720*/  @!P1 BRA `(.L_x_9501) ;  /* 0x0000020000009947 */ /* 0x000fea0003800000 */
[--C-:B-1----:R-:W-:Y:S02]  /*2730*/  FADD.FTZ R2, R12, -R158.reuse ;  /* 0x8000009e0c027221 */ /* 0x102fe40000010000 */
[--C-:B------:R-:W-:Y:S02]  /*2740*/  FADD.FTZ R44, R13, -R158.reuse ;  /* 0x8000009e0d2c7221 */ /* 0x100fe40000010000 */
[--C-:B------:R-:W-:Y:S02]  /*2750*/  FADD.FTZ R46, R14, -R158.reuse ;  /* 0x8000009e0e2e7221 */ /* 0x100fe40000010000 */
[----:B------:R-:W-:-:S02]  /*2760*/  FADD.FTZ R150, R15, -R158 ;  /* 0x8000009e0f967221 */ /* 0x000fc40000010000 */
[C---:B------:R-:W-:Y:S02]  /*2770*/  FMUL.FTZ R2, R151.reuse, R2 ;  /* 0x0000000297027220 */ /* 0x040fe40000410000 */
[C---:B------:R-:W-:Y:S02]  /*2780*/  FMUL.FTZ R44, R151.reuse, R44 ;  /* 0x0000002c972c7220 */ /* 0x040fe40000410000 */
[C---:B------:R-:W-:Y:S02]  /*2790*/  FMUL.FTZ R46, R151.reuse, R46 ;  /* 0x0000002e972e7220 */ /* 0x040fe40000410000 */
[----:B------:R-:W-:Y:S02]  /*27a0*/  FMUL.FTZ R150, R151, R150 ;  /* 0x0000009697967220 */ /* 0x000fe40000410000 */
[--C-:B------:R-:W-:Y:S02]  /*27b0*/  FADD.FTZ R152, R16, -R158.reuse ;  /* 0x8000009e10987221 */ /* 0x100fe40000010000 */
[----:B------:R-:W-:-:S02]  /*27c0*/  FADD.FTZ R154, R17, -R158 ;  /* 0x8000009e119a7221 */ /* 0x000fc40000010000 */
[----:B------:R-:W-:Y:S02]  /*27d0*/  FFMA.FTZ R2, R81, R2, R90 ;  /* 0x0000000251027223 */ /* 0x000fe4000001005a */
[----:B------:R-:W-:Y:S02]  /*27e0*/  FFMA.FTZ R3, R82, R44, R89 ;  /* 0x0000002c52037223 */ /* 0x000fe40000010059 */
[----:B------:R-:W-:Y:S02]  /*27f0*/  FFMA.FTZ R45, R83, R46, R92 ;  /* 0x0000002e532d7223 */ /* 0x000fe4000001005c */
[----:B------:R-:W-:Y:S01]  /*2800*/  FFMA.FTZ R150, R84, R150, R91 ;  /* 0x0000009654967223 */ /* 0x000fe2000001005b */
[----:B------:R-:W-:Y:S01]  /*2810*/  F2FP.BF16.PACK_AB R44, R3, R2 ;  /* 0x00000002032c723e */ /* 0x000fe200000010ff */
[C---:B------:R-:W-:Y:S02]  /*2820*/  FMUL.FTZ R152, R151.reuse, R152 ;  /* 0x0000009897987220 */ /* 0x040fe40000410000 */
[----:B------:R-:W-:Y:S01]  /*2830*/  FMUL.FTZ R154, R151, R154 ;  /* 0x0000009a979a7220 */ /* 0x000fe20000410000 */
[----:B------:R-:W-:Y:S01]  /*2840*/  F2FP.BF16.PACK_AB R45, R150, R45 ;  /* 0x0000002d962d723e */ /* 0x000fe200000010ff */
[----:B------:R-:W-:-:S02]  /*2850*/  FADD.FTZ R2, R18, -R158 ;  /* 0x8000009e12027221 */ /* 0x000fc40000010000 */
[----:B------:R-:W-:Y:S02]  /*2860*/  FADD.FTZ R150, R19, -R158 ;  /* 0x8000009e13967221 */ /* 0x000fe40000010000 */
[----:B------:R-:W-:Y:S02]  /*2870*/  FFMA.FTZ R46, R85, R152, R94 ;  /* 0x00000098552e7223 */ /* 0x000fe4000001005e */
[----:B------:R-:W-:Y:S02]  /*2880*/  FFMA.FTZ R47, R86, R154, R93 ;  /* 0x0000009a562f7223 */ /* 0x000fe4000001005d */
[C---:B------:R-:W-:Y:S02]  /*2890*/  FMUL.FTZ R2, R151.reuse, R2 ;  /* 0x0000000297027220 */ /* 0x040fe40000410000 */
[----:B------:R-:W-:Y:S01]  /*28a0*/  FMUL.FTZ R150, R151, R150 ;  /* 0x0000009697967220 */ /* 0x000fe20000410000 */
[----:B------:R-:W-:Y:S01]  /*28b0*/  F2FP.BF16.PACK_AB R46, R47, R46 ;  /* 0x0000002e2f2e723e */ /* 0x000fe200000010ff */
[----:B------:R-:W-:-:S02]  /*28c0*/  FFMA.FTZ R2, R87, R2, R96 ;  /* 0x0000000257027223 */ /* 0x000fc40000010060 */
[----:B------:R-:W-:Y:S01]  /*28d0*/  FFMA.FTZ R47, R88, R150, R95 ;  /* 0x00000096582f7223 */ /* 0x000fe2000001005f */
[----:B------:R-:W-:-:S04]  /*28e0*/  MOV R150, 0x10 ;  /* 0x0000001000967802 */ /* 0x000fc80000000f00 */
[----:B------:R-:W-:Y:S01]  /*28f0*/  F2FP.BF16.PACK_AB R47, R47, R2 ;  /* 0x000000022f2f723e */ /* 0x000fe200000010ff */
[C---:B------:R-:W-:Y:S01]  /*2900*/  IMAD.WIDE.U32 R2, R149.reuse, R150, c[0x0][0x208] ;  /* 0x0000820095027625 */ /* 0x040fe200078e0096 */
[----:B------:R-:W-:-:S04]  /*2910*/  IADD3 R149, R149, 0x100, RZ ;  /* 0x0000010095957810 */ /* 0x000fc80007ffe0ff */
[----:B------:R0:W-:Y:S03]  /*2920*/  STG.E.128 [R2.64], R44 ;  /* 0x0000002c02007986 */ /* 0x0001e6000c101d04 */
.L_x_9501:
[----:B------:R-:W-:Y:S05]  /*2930*/  BSYNC B0 ;  /* 0x0000000000007941 */ /* 0x000fea0003800000 */
.L_x_9500:
        /* <DEDUP_REMOVED lines=9> */
[----:B------:R-:W-:Y:S02]  /*29d0*/  FADD.FTZ R154, R25, -R158 ;  /* 0x8000009e199a7221 */ /* 0x000fe40000010000 */
[----:B------:R-:W-:Y:S02]  /*29e0*/  FFMA.FTZ R45, R99, R46, R108 ;  /* 0x0000002e632d7223 */ /* 0x000fe4000001006c */
[----:B------:R-:W-:Y:S02]  /*29f0*/  FFMA.FTZ R150, R100, R150, R107 ;  /* 0x0000009664967223 */ /* 0x000fe4000001006b */
[C---:B------:R-:W-:Y:S02]  /*2a00*/  FMUL.FTZ R2, R151.reuse, R2 ;  /* 0x0000000297027220 */ /* 0x040fe40000410000 */
[C---:B------:R-:W-:Y:S01]  /*2a10*/  FMUL.FTZ R44, R151.reuse, R44 ;  /* 0x0000002c972c7220 */ /* 0x040fe20000410000 */
[----:B------:R-:W-:Y:S01]  /*2a20*/  F2FP.BF16.PACK_AB R45, R150, R45 ;  /* 0x0000002d962d723e */ /* 0x000fe200000010ff */
[----:B------:R-:W-:-:S02]  /*2a30*/  FMUL.FTZ R152, R151, R152 ;  /* 0x0000009897987220 */ /* 0x000fc40000410000 */
[----:B------:R-:W-:Y:S02]  /*2a40*/  FMUL.FTZ R154, R151, R154 ;  /* 0x0000009a979a7220 */ /* 0x000fe40000410000 */
[----:B------:R-:W-:Y:S02]  /*2a50*/  FFMA.FTZ R2, R97, R2, R106 ;  /* 0x0000000261027223 */ /* 0x000fe4000001006a */
[----:B------:R-:W-:Y:S02]  /*2a60*/  FFMA.FTZ R3, R98, R44, R105 ;  /* 0x0000002c62037223 */ /* 0x000fe40000010069 */
[----:B------:R-:W-:Y:S02]  /*2a70*/  FADD.FTZ R150, R27, -R158 ;  /* 0x8000009e1b967221 */ /* 0x000fe40000010000 */
[----:B------:R-:W-:Y:S01]  /*2a80*/  FFMA.FTZ R46, R101, R152, R110 ;  /* 0x00000098652e7223 */ /* 0x000fe2000001006e */
[----:B------:R-:W-:Y:S01]  /*2a90*/  F2FP.BF16.PACK_AB R44, R3, R2 ;  /* 0x00000002032c723e */ /* 0x000fe200000010ff */
[----:B------:R-:W-:-:S02]  /*2aa0*/  FFMA.FTZ R47, R102, R154, R109 ;  /* 0x0000009a662f7223 */ /* 0x000fc4000001006d */
[----:B------:R-:W-:Y:S02]  /*2ab0*/  FMUL.FTZ R150, R151, R150 ;  /* 0x0000009697967220 */ /* 0x000fe40000410000 */
[----:B------:R-:W-:Y:S01]  /*2ac0*/  FADD.FTZ R2, R26, -R158 ;  /* 0x8000009e1a027221 */ /* 0x000fe20000010000 */
[----:B------:R-:W-:Y:S01]  /*2ad0*/  F2FP.BF16.PACK_AB R46, R47, R46 ;  /* 0x0000002e2f2e723e */ /* 0x000fe200000010ff */
[----:B------:R-:W-:Y:S01]  /*2ae0*/  FFMA.FTZ R47, R104, R150, R111 ;  /* 0x00000096682f7223 */ /* 0x000fe2000001006f */
[----:B------:R-:W-:Y:S01]  /*2af0*/  HFMA2.MMA R150, -RZ, RZ, 0, 9.5367431640625e-07 ;  /* 0x00000010ff967435 */ /* 0x000fe200000001ff */
[----:B------:R-:W-:-:S04]  /*2b00*/  FMUL.FTZ R2, R151, R2 ;  /* 0x0000000297027220 */ /* 0x000fc80000410000 */
[----:B------:R-:W-:-:S05]  /*2b10*/  FFMA.FTZ R2, R103, R2, R112 ;  /* 0x0000000267027223 */ /* 0x000fca0000010070 */
[----:B------:R-:W-:Y:S01]  /*2b20*/  F2FP.BF16.PACK_AB R47, R47, R2 ;  /* 0x000000022f2f723e */ /* 0x000fe200000010ff */
[C---:B------:R-:W-:Y:S01]  /*2b30*/  IMAD.WIDE.U32 R2, R149.reuse, R150, c[0x0][0x208] ;  /* 0x0000820095027625 */ /* 0x040fe200078e0096 */
[----:B------:R-:W-:-:S04]  /*2b40*/  IADD3 R149, R149, 0x100, RZ ;  /* 0x0000010095957810 */ /* 0x000fc80007ffe0ff */
[----:B------:R0:W-:Y:S03]  /*2b50*/  STG.E.128 [R2.64], R44 ;  /* 0x0000002c02007986 */ /* 0x0001e6000c101d04 */
.L_x_9503:
[----:B------:R-:W-:Y:S05]  /*2b60*/  BSYNC B0 ;  /* 0x0000000000007941 */ /* 0x000fea0003800000 */
.L_x_9502:
[----:B------:R-:W-:Y:S01]  /*2b70*/  BSSY B0, `(.L_x_9504) ;  /* 0x0000022000007945 */ /* 0x000fe20003800000 */
[----:B------:R-:W-:Y:S05]  /*2b80*/  @!P3 BRA `(.L_x_9505) ;  /* 0x000002000000b947 */ /* 0x000fea0003800000 */
[--C-:B01----:R-:W-:Y:S02]  /*2b90*/  FADD.FTZ R2, R28, -R158.reuse ;  /* 0x8000009e1c027221 */ /* 0x103fe40000010000 */
        /* <DEDUP_REMOVED lines=14> */
[C---:B------:R-:W-:Y:S02]  /*2c80*/  FMUL.FTZ R152, R151.reuse, R152 ;  /* 0x0000009897987220 */ /* 0x040fe40000410000 */
        /* <DEDUP_REMOVED lines=10> */
[----:B------:R-:W-:Y:S01]  /*2d30*/  FFMA.FTZ R47, R121, R150, R128 ;  /* 0x00000096792f7223 */ /* 0x000fe20000010080 */
[----:B------:R-:W-:-:S04]  /*2d40*/  MOV R150, 0x10 ;  /* 0x0000001000967802 */ /* 0x000fc80000000f00 */
[----:B------:R-:W-:Y:S01]  /*2d50*/  F2FP.BF16.PACK_AB R47, R47, R2 ;  /* 0x000000022f2f723e */ /* 0x000fe200000010ff */
[C---:B------:R-:W-:Y:S01]  /*2d60*/  IMAD.WIDE.U32 R2, R149.reuse, R150, c[0x0][0x208] ;  /* 0x0000820095027625 */ /* 0x040fe200078e0096 */
[----:B------:R-:W-:-:S04]  /*2d70*/  IADD3 R149, R149, 0x100, RZ ;  /* 0x0000010095957810 */ /* 0x000fc80007ffe0ff */
[----:B------:R0:W-:Y:S03]  /*2d80*/  STG.E.128 [R2.64], R44 ;  /* 0x0000002c02007986 */ /* 0x0001e6000c101d04 */
.L_x_9505:
[----:B------:R-:W-:Y:S05]  /*2d90*/  BSYNC B0 ;  /* 0x0000000000007941 */ /* 0x000fea0003800000 */
.L_x_9504:
[----:B------:R-:W-:Y:S01]  /*2da0*/  BSSY B0, `(.L_x_9506) ;  /* 0x0000021000007945 */ /* 0x000fe20003800000 */
[----:B------:R-:W-:Y:S05]  /*2db0*/  @!P4 BRA `(.L_x_9507) ;  /* 0x000001f00000c947 */ /* 0x000fea0003800000 */
[--C-:B------:R-:W-:Y:S02]  /*2dc0*/  FADD.FTZ R152, R40, -R158.reuse ;  /* 0x8000009e28987221 */ /* 0x100fe40000010000 */
[--C-:B------:R-:W-:Y:S02]  /*2dd0*/  FADD.FTZ R154, R41, -R158.reuse ;  /* 0x8000009e299a7221 */ /* 0x100fe40000010000 */
[C---:B------:R-:W-:Y:S02]  /*2de0*/  FMUL.FTZ R152, R151.reuse, R152 ;  /* 0x0000009897987220 */ /* 0x040fe40000410000 */
[----:B------:R-:W-:Y:S02]  /*2df0*/  FMUL.FTZ R154, R151, R154 ;  /* 0x0000009a979a7220 */ /* 0x000fe40000410000 */
[----:B0-----:R-:W-:Y:S02]  /*2e00*/  FADD.FTZ R46, R38, -R158 ;  /* 0x8000009e262e7221 */ /* 0x001fe40000010000 */
[----:B------:R-:W-:-:S02]  /*2e10*/  FFMA.FTZ R152, R133, R152, R146 ;  /* 0x0000009885987223 */ /* 0x000fc40000010092 */
[----:B-1----:R-:W-:Y:S02]  /*2e20*/  FFMA.FTZ R45, R134, R154, R145 ;  /* 0x0000009a862d7223 */ /* 0x002fe40000010091 */
[--C-:B------:R-:W-:Y:S02]  /*2e30*/  FADD.FTZ R2, R36, -R158.reuse ;  /* 0x8000009e24027221 */ /* 0x100fe40000010000 */
[--C-:B------:R-:W-:Y:S02]  /*2e40*/  FADD.FTZ R44, R37, -R158.reuse ;  /* 0x8000009e252c7221 */ /* 0x100fe40000010000 */
[--C-:B------:R-:W-:Y:S02]  /*2e50*/  FADD.FTZ R150, R39, -R158.reuse ;  /* 0x8000009e27967221 */ /* 0x100fe40000010000 */
[--C-:B------:R-:W-:Y:S02]  /*2e60*/  FADD.FTZ R156, R42, -R158.reuse ;  /* 0x8000009e2a9c7221 */ /* 0x100fe40000010000 */
[----:B------:R-:W-:-:S02]  /*2e70*/  FADD.FTZ R158, R43, -R158 ;  /* 0x8000009e2b9e7221 */ /* 0x000fc40000010000 */
[----:B------:R-:W-:Y:S01]  /*2e80*/  FMUL.FTZ R3, R151, R46 ;  /* 0x0000002e97037220 */ /* 0x000fe20000410000 */
[----:B------:R-:W-:Y:S01]  /*2e90*/  F2FP.BF16.PACK_AB R46, R45, R152 ;  /* 0x000000982d2e723e */ /* 0x000fe200000010ff */
[C---:B------:R-:W-:Y:S01]  /*2ea0*/  FMUL.FTZ R2, R151.reuse, R2 ;  /* 0x0000000297027220 */ /* 0x040fe20000410000 */
[----:B------:R-:W-:Y:S01]  /*2eb0*/  HFMA2.MMA R152, -RZ, RZ, 0, 9.5367431640625e-07 ;  /* 0x00000010ff987435 */ /* 0x000fe200000001ff */
        /* <DEDUP_REMOVED lines=11> */
[----:B------:R-:W-:Y:S01]  /*2f70*/  IMAD.WIDE.U32 R2, R149, R152, c[0x0][0x208] ;  /* 0x0000820095027625 */ /* 0x000fe200078e0098 */
[----:B------:R-:W-:Y:S02]  /*2f80*/  F2FP.BF16.PACK_AB R47, R158, R47 ;  /* 0x0000002f9e2f723e */ /* 0x000fe400000010ff */
[----:B------:R-:W-:-:S05]  /*2f90*/  F2FP.BF16.PACK_AB R45, R150, R45 ;  /* 0x0000002d962d723e */ /* 0x000fca00000010ff */
[----:B------:R0:W-:Y:S02]  /*2fa0*/  STG.E.128 [R2.64], R44 ;  /* 0x0000002c02007986 */ /* 0x0001e4000c101d04 */
.L_x_9507:
[----:B------:R-:W-:Y:S05]  /*2fb0*/  BSYNC B0 ;  /* 0x0000000000007941 */ /* 0x000fea0003800000 */
.L_x_9506:
[----:B------:R-:W-:Y:S02]  /*2fc0*/  IADD3 R140, R140, c[0x0][0x160], RZ ;  /* 0x000058008c8c7a10 */ /* 0x000fe40007ffe0ff */
[----:B------:R-:W-:Y:S02]  /*2fd0*/  LOP3.LUT P5, RZ, R141, 0xff, RZ, 0xc0, !PT ;  /* 0x000000ff8dff7812 */ /* 0x000fe400078ac0ff */
[----:B------:R-:W-:Y:S02]  /*2fe0*/  ISETP.GE.AND P0, PT, R140, c[0x0][0x164], PT ;  /* 0x000059008c007a0c */ /* 0x000fe40003f06270 */
[----:B------:R-:W-:-:S11]  /*2ff0*/  SEL R141, RZ, 0x1, P5 ;  /* 0x00000001ff8d7807 */ /* 0x000fd60002800000 */
[----:B01----:R-:W-:Y:S01]  /*3000*/  @P0 CALL.REL.NOINC `(.L_x_9508) ;  /* 0x0000001000000944 */ /* 0x003fe20003c00000 */
[----:B------:R-:W-:Y:S05]  /*3010*/  BRA `(.L_x_9509) ;  /* 0xffffdc7000007947 */ /* 0x000fea000383ffff */
.L_x_9508:
[----:B------:R-:W-:Y:S05]  /*3020*/  EXIT ;  /* 0x000000000000794d */ /* 0x000fea0003800000 */
.L_x_9498:
[----:B------:R-:W-:Y:S01]  /*3030*/  HFMA2.MMA R47, -RZ, RZ, 0, 1.847743988037109375e-06 ;  /* 0x0000001fff2f7435 */ /* 0x000fe200000001ff */
[----:B------:R-:W-:Y:S02]  /*3040*/  MOV R152, 0x1 ;  /* 0x0000000100987802 */ /* 0x000fe40000000f00 */
[----:B------:R-:W-:Y:S02]  /*3050*/  MOV R150, 0xffffffff ;  /* 0xffffffff00967802 */ /* 0x000fe40000000f00 */
[----:B------:R-:W-:Y:S02]  /*3060*/  MOV R44, 0x3080 ;  /* 0x00003080002c7802 */ /* 0x000fe40000000f00 */
[----:B------:R-:W-:Y:S05]  /*3070*/  CALL.REL.NOINC `($__internal_52_$__cuda_sm70_shflsync_bfly_p) ;  /* 0x000007b000007944 */ /* 0x000fea0003c00000 */
[----:B-1----:R-:W-:Y:S01]  /*3080*/  MOV R2, R152 ;  /* 0x0000009800027202 */ /* 0x002fe20000000f00 */
[----:B0-----:R-:W-:Y:S05]  /*3090*/  BRA `(.L_x_9510) ;  /* 0xffffec1000007947 */ /* 0x001fea000383ffff */
.L_x_9499:
[----:B------:R-:W-:Y:S01]  /*30a0*/  HFMA2.MMA R152, -RZ, RZ, 0, 1.1920928955078125e-07 ;  /* 0x00000002ff987435 */ /* 0x000fe200000001ff */
[----:B------:R-:W-:Y:S02]  /*30b0*/  MOV R47, 0x1f ;  /* 0x0000001f002f7802 */ /* 0x000fe40000000f00 */
[----:B------:R-:W-:Y:S02]  /*30c0*/  MOV R150, 0xffffffff ;  /* 0xffffffff00967802 */ /* 0x000fe40000000f00 */
[----:B------:R-:W-:-:S02]  /*30d0*/  MOV R44, 0x30f0 ;  /* 0x000030f0002c7802 */ /* 0x000fc40000000f00 */
[----:B------:R-:W-:Y:S05]  /*30e0*/  CALL.REL.NOINC `($__internal_52_$__cuda_sm70_shflsync_bfly_p) ;  /* 0x0000074000007944 */ /* 0x000fea0003c00000 */
[----:B01----:R-:W-:Y:S01]  /*30f0*/  FADD.FTZ R3, R3, R152 ;  /* 0x0000009803037221 */ /* 0x003fe20000010000 */
[----:B------:R-:W-:Y:S01]  /*3100*/  HFMA2.MMA R152, -RZ, RZ, 0, 2.384185791015625e-07 ;  /* 0x00000004ff987435 */ /* 0x000fe200000001ff */
[----:B------:R-:W-:-:S02]  /*3110*/  MOV R47, 0x1f ;  /* 0x0000001f002f7802 */ /* 0x000fc40000000f00 */
[----:B------:R-:W-:Y:S02]  /*3120*/  MOV R150, 0xffffffff ;  /* 0xffffffff00967802 */ /* 0x000fe40000000f00 */
[----:B------:R-:W-:Y:S02]  /*3130*/  MOV R44, 0x3150 ;  /* 0x00003150002c7802 */ /* 0x000fe40000000f00 */
[----:B------:R-:W-:Y:S05]  /*3140*/  CALL.REL.NOINC `($__internal_52_$__cuda_sm70_shflsync_bfly_p) ;  /* 0x000006e000007944 */ /* 0x000fea0003c00000 */
[----:B01----:R-:W-:Y:S01]  /*3150*/  FADD.FTZ R3, R3, R152 ;  /* 0x0000009803037221 */ /* 0x003fe20000010000 */
[----:B------:R-:W-:Y:S01]  /*3160*/  HFMA2.MMA R152, -RZ, RZ, 0, 4.76837158203125e-07 ;  /* 0x00000008ff987435 */ /* 0x000fe200000001ff */
[----:B------:R-:W-:Y:S02]  /*3170*/  MOV R47, 0x1f ;  /* 0x0000001f002f7802 */ /* 0x000fe40000000f00 */
[----:B------:R-:W-:Y:S02]  /*3180*/  MOV R150, 0xffffffff ;  /* 0xffffffff00967802 */ /* 0x000fe40000000f00 */
[----:B------:R-:W-:Y:S02]  /*3190*/  MOV R44, 0x31b0 ;  /* 0x000031b0002c7802 */ /* 0x000fe40000000f00 */
[----:B------:R-:W-:Y:S05]  /*31a0*/  CALL.REL.NOINC `($__internal_52_$__cuda_sm70_shflsync_bfly_p) ;  /* 0x0000068000007944 */ /* 0x000fea0003c00000 */
[----:B01----:R-:W-:Y:S01]  /*31b0*/  FADD.FTZ R3, R3, R152 ;  /* 0x0000009803037221 */ /* 0x003fe20000010000 */
[----:B------:R-:W-:Y:S01]  /*31c0*/  HFMA2.MMA R152, -RZ, RZ, 0, 9.5367431640625e-07 ;  /* 0x00000010ff987435 */ /* 0x000fe200000001ff */
[----:B------:R-:W-:-:S02]  /*31d0*/  MOV R47, 0x1f ;  /* 0x0000001f002f7802 */ /* 0x000fc40000000f00 */
[----:B------:R-:W-:Y:S02]  /*31e0*/  MOV R150, 0xffffffff ;  /* 0xffffffff00967802 */ /* 0x000fe40000000f00 */
[----:B------:R-:W-:Y:S02]  /*31f0*/  MOV R44, 0x3210 ;  /* 0x00003210002c7802 */ /* 0x000fe40000000f00 */
[----:B------:R-:W-:Y:S05]  /*3200*/  CALL.REL.NOINC `($__internal_52_$__cuda_sm70_shflsync_bfly_p) ;  /* 0x0000062000007944 */ /* 0x000fea0003c00000 */
[----:B-1----:R-:W-:Y:S01]  /*3210*/  FADD.FTZ R2, R3, R152 ;  /* 0x0000009803027221 */ /* 0x002fe20000010000 */
[----:B------:R-:W-:-:S03]  /*3220*/  HFMA2.MMA R152, -RZ, RZ, 0, 5.9604644775390625e-08 ;  /* 0x00000001ff987435 */ /* 0x000fc600000001ff */
[----:B------:R-:W-:-:S04]  /*3230*/  FMUL.FTZ R2, R135, R2 ;  /* 0x0000000287027220 */ /* 0x000fc80000410000 */
        /* <DEDUP_REMOVED lines=50> */
[----:B------:R-:W-:Y:S01]  /*3560*/  @P5 FFMA.FTZ R3, R45, R45, R150 ;  /* 0x0000002d2d035223 */ /* 0x000fe20000010096 */
[----:B------:R-:W-:Y:S01]  /*3570*/  MOV R150, 0xffffffff ;  /* 0xffffffff00967802 */ /* 0x000fe20000000f00 */
        /* <DEDUP_REMOVED lines=12> */
[----:B------:R-:W-:Y:S01]  /*3640*/  FFMA.FTZ R44, R47, R47, R44 ;  /* 0x0000002f2f2c7223 */ /* 0x000fe2000001002c */
[----:B------:R-:W-:-:S03]  /*3650*/  MOV R47, 0x1f ;  /* 0x0000001f002f7802 */ /* 0x000fc60000000f00 */
[----:B------:R-:W-:Y:S01]  /*3660*/  @P6 FFMA.FTZ R3, R45, R45, R44 ;  /* 0x0000002d2d036223 */ /* 0x000fe2000001002c */
[----:B------:R-:W-:Y:S02]  /*3670*/  MOV R44, 0x3690 ;  /* 0x00003690002c7802 */ /* 0x000fe40000000f00 */
[----:B------:R-:W-:Y:S05]  /*3680*/  CALL.REL.NOINC `($__internal_52_$__cuda_sm70_shflsync_bfly_p) ;  /* 0x000001a000007944 */ /* 0x000fea0003c00000 */
[----:B01----:R-:W-:Y:S01]  /*3690*/  FADD.FTZ R3, R3, R152 ;  /* 0x0000009803037221 */ /* 0x003fe20000010000 */
[----:B------:R-:W-:Y:S01]  /*36a0*/  HFMA2.MMA R152, -RZ, RZ, 0, 1.1920928955078125e-07 ;  /* 0x00000002ff987435 */ /* 0x000fe200000001ff */
[----:B------:R-:W-:Y:S02]  /*36b0*/  MOV R47, 0x1f ;  /* 0x0000001f002f7802 */ /* 0x000fe40000000f00 */
[----:B------:R-:W-:Y:S02]  /*36c0*/  MOV R150, 0xffffffff ;  /* 0xffffffff00967802 */ /* 0x000fe40000000f00 */
[----:B------:R-:W-:Y:S02]  /*36d0*/  MOV R44, 0x36f0 ;  /* 0x000036f0002c7802 */ /* 0x000fe40000000f00 */
[----:B------:R-:W-:Y:S05]  /*36e0*/  CALL.REL.NOINC `($__internal_52_$__cuda_sm70_shflsync_bfly_p) ;  /* 0x0000014000007944 */ /* 0x000fea0003c00000 */
[----:B01----:R-:W-:Y:S01]  /*36f0*/  FADD.FTZ R3, R3, R152 ;  /* 0x0000009803037221 */ /* 0x003fe20000010000 */
[----:B------:R-:W-:Y:S01]  /*3700*/  HFMA2.MMA R152, -RZ, RZ, 0, 2.384185791015625e-07 ;  /* 0x00000004ff987435 */ /* 0x000fe200000001ff */
[----:B------:R-:W-:Y:S02]  /*3710*/  MOV R47, 0x1f ;  /* 0x0000001f002f7802 */ /* 0x000fe40000000f00 */
[----:B------:R-:W-:-:S02]  /*3720*/  MOV R150, 0xffffffff ;  /* 0xffffffff00967802 */ /* 0x000fc40000000f00 */
        /* <DEDUP_REMOVED lines=8> */
[----:B-1----:R-:W-:Y:S01]  /*37b0*/  FADD.FTZ R151, R3, R152 ;  /* 0x0000009803977221 */ /* 0x002fe20000010000 */
[----:B------:R-:W-:Y:S01]  /*37c0*/  HFMA2.MMA R152, -RZ, RZ, 0, 9.5367431640625e-07 ;  /* 0x00000010ff987435 */ /* 0x000fe200000001ff */
[----:B0-----:R-:W-:Y:S02]  /*37d0*/  MOV R47, 0x1f ;  /* 0x0000001f002f7802 */ /* 0x001fe40000000f00 */
[----:B------:R-:W-:-:S02]  /*37e0*/  MOV R150, 0xffffffff ;  /* 0xffffffff00967802 */ /* 0x000fc40000000f00 */
[----:B------:R-:W-:Y:S02]  /*37f0*/  MOV R3, R151 ;  /* 0x0000009700037202 */ /* 0x000fe40000000f00 */
[----:B------:R-:W-:Y:S02]  /*3800*/  MOV R44, 0x3820 ;  /* 0x00003820002c7802 */ /* 0x000fe40000000f00 */
[----:B------:R-:W-:Y:S05]  /*3810*/  CALL.REL.NOINC `($__internal_52_$__cuda_sm70_shflsync_bfly_p) ;  /* 0x0000001000007944 */ /* 0x000fea0003c00000 */
[----:B01----:R-:W-:Y:S05]  /*3820*/  BRA `(.L_x_9511) ;  /* 0xffffe9d000007947 */ /* 0x003fea000383ffff */
        .weak           $__internal_52_$__cuda_sm70_shflsync_bfly_p
        .type           $__internal_52_$__cuda_sm70_shflsync_bfly_p,@function
        .size           $__internal_52_$__cuda_sm70_shflsync_bfly_p,(.L_x_29116 - $__internal_52_$__cuda_sm70_shflsync_bfly_p)
$__internal_52_$__cuda_sm70_shflsync_bfly_p:
[----:B------:R-:W-:Y:S01]  /*3830*/  HFMA2.MMA R45, -RZ, RZ, 0, 0 ;  /* 0x00000000ff2d7435 */ /* 0x000fe200000001ff */
[----:B------:R-:W-:Y:S04]  /*3840*/  WARPSYNC R150 ;  /* 0x0000009600007348 */ /* 0x000fe80003800000 */
[----:B------:R0:W1:Y:S01]  /*3850*/  SHFL.BFLY PT, R152, R3, R152, R47 ;  /* 0x0c00009803987389 */ /* 0x00006200000e002f */
[----:B------:R-:W-:Y:S05]  /*3860*/  RET.REL.NODEC R44 `(_ZN10layer_norm13ln_fwd_kernelINS_13Kernel_traitsI13__nv_bfloat16S2_fS2_fjLj8192ELj1ELj1ELj8ELj16ENS_18Kernel_traits_baseILj8192ES2_S2_fS2_fjLj256EEEEELb0ELb1ELb0ELb0EEEvNS_9FwdParamsE) ;  /* 0xffffc7902c007950 */ /* 0x000fea0003c3ffff */
.L_x_9512:
        /* <DEDUP_REMOVED lines=9> */
.L_x_29116:


//--------------------- .text._ZN10layer_norm13ln_fwd_kernelINS_13Kernel_traitsI13__nv_bfloat16S2_fS2_fjLj8192ELj1ELj1ELj8ELj16ENS_18Kernel_traits_baseILj8192ES2_S2_fS2_fjLj256EEEEELb0ELb1ELb0ELb1EEEvNS_9FwdParamsE --------------------------
	.section	.text._ZN10layer_norm13ln_fwd_kernelINS_13Kernel_traitsI13__nv_bfloat16S2_fS2_fjLj8192ELj1ELj1ELj8ELj16ENS_18Kernel_traits_baseILj8192ES2_S2_fS2_fjLj256EEEEELb0ELb1ELb0ELb1EEEvNS_9FwdParamsE,"ax",@progbits
	.sectioninfo	@"SHI_REGISTERS=144"
	.align	128
        .global         _ZN10layer_norm13ln_fwd_kernelINS_13Kernel_traitsI13__nv_bfloat16S2_fS2_fjLj8192ELj1ELj1ELj8ELj16ENS_18Kernel_traits_baseILj8192ES2_S2_fS2_fjLj256EEEEELb0ELb1ELb0ELb1EEEvNS_9FwdParamsE
        .type           _ZN10layer_norm13ln_fwd_kernelINS_13Kernel_traitsI13__nv_bfloat16S2_fS2_fjLj8192ELj1ELj1ELj8ELj16ENS_18Kernel_traits_baseILj8192ES2_S2_fS2_fjLj256EEEEELb0ELb1ELb0ELb1EEEvNS_9FwdParamsE,@function
        .size           _ZN10layer_norm13ln_fwd_kernelINS_13Kernel_traitsI13__nv_bfloat16S2_fS2_fjLj8192ELj1ELj1ELj8ELj16ENS_18Kernel_traits_baseILj8192ES2_S2_fS2_fjLj256EEEEELb0ELb1ELb0ELb1EEEvNS_9FwdParamsE,(.L_x_29117 - _ZN10layer_norm13ln_fwd_kernelINS_13Kernel_traitsI13__nv_bfloat16S2_fS2_fjLj8192ELj1ELj1ELj8ELj16ENS_18Kernel_traits_baseILj8192ES2_S2_fS2_fjLj256EEEEELb0ELb1ELb0ELb1EEEvNS_9FwdParamsE)
        .other          _ZN10layer_norm13ln_fwd_kernelINS_13Kernel_traitsI13__nv_bfloat16S2_fS2_fjLj8192ELj1ELj1ELj8ELj16ENS_18Kernel_traits_baseILj8192ES2_S2_fS2_fjLj256EEEEELb0ELb1ELb0ELb1EEEvNS_9FwdParamsE,@"STO_CUDA_ENTRY STV_DEFAULT"
_ZN10layer_norm13ln_fwd_kernelINS_13Kernel_traitsI13__nv_bfloat16S2_fS2_fjLj8192ELj1ELj1ELj8ELj16ENS_18Kernel_traits_baseILj8192ES2_S2_fS2_fjLj256EEEEELb0ELb1ELb0ELb1EEEvNS_9FwdParamsE:
.text._ZN10layer_norm13ln_fwd_kernelINS_13Kernel_traitsI13__nv_bfloat16S2_fS2_fjLj8192ELj1ELj1ELj8ELj16ENS_18Kernel_traits_baseILj8192ES2_S2_fS2_fjLj256EEEEELb0ELb1ELb0ELb1EEEvNS_9FwdParamsE:
        /* <DEDUP_REMOVED lines=15> */
[----:B------:R-:W-:-:S04]  /*00f0*/  LOP3.LUT R2, R0, 0xff, RZ, 0xc0, !PT ;  /* 0x000000ff00027812 */ /* 0x000fc800078ec0ff */
[----:B------:R-:W-:-:S04]  /*0100*/  LEA R38, P2, R2, c[0x0][0x1c8], 0x4 ;  /* 0x0000720002267a11 */ /* 0x000fc800078420ff */
[----:B------:R-:W-:Y:S02]  /*0110*/  IADD3.X R39, RZ, c[0x0][0x1cc], RZ, P2, !PT ;  /* 0x00007300ff277a10 */ /* 0x000fe400017fe4ff */
[----:B------:R-:W-:Y:S02]  /*0120*/  IADD3 R36, P2, R36, c[0x0][0x1b0], RZ ;  /* 0x00006c0024247a10 */ /* 0x000fe40007f5e0ff */
[----:B-1----:R-:W-:-:S04]  /*0130*/  IADD3 R107, R108, UR6, RZ ;  /* 0x000000066c6b7c10 */ /* 0x002fc8000fffe0ff */
[----:B------:R-:W-:-:S13]  /*0140*/  ISETP.GE.AND P1, PT, R107, c[0x0][0x164], PT ;  /* 0x000059006b007a0c */ /* 0x000fda0003f26270 */
[----:B------:R-:W-:Y:S05]  /*0150*/  @P1 EXIT ;  /* 0x000000000000194d */ /* 0x000fea0003800000 */
[----:B0-----:R-:W-:Y:S01]  /*0160*/  IADD3.X R37, RZ, c[0x0][0x1b4], RZ, P2, !PT ;  /* 0x00006d00ff257a10 */ /* 0x001fe200017fe4ff */
[----:B------:R-:W2:Y:S04]  /*0170*/  LDG.E.128 R32, [R38.64+0x3000] ;  /* 0x0030000426207981 */ /* 0x000ea8000c1e1d00 */
[----:B------:R-:W3:Y:S04]  /*0180*/  LDG.E.128 R28, [R36.64+0x3000] ;  /* 0x00300004241c7981 */ /* 0x000ee8000c1e1d00 */
[----:B------:R0:W5:Y:S04]  /*0190*/  LDG.E.128 R24, [R36.64] ;  /* 0x0000000424187981 */ /* 0x000168000c1e1d00 */
[----:B------:R0:W5:Y:S04]  /*01a0*/  LDG.E.128 R20, [R36.64+0x1000] ;  /* 0x0010000424147981 */ /* 0x000168000c1e1d00 */
[----:B------:R0:W5:Y:S04]  /*01b0*/  LDG.E.128 R16, [R36.64+0x2000] ;  /* 0x0020000424107981 */ /* 0x000168000c1e1d00 */
[----:B------:R0:W5:Y:S04]  /*01c0*/  LDG.E.128 R12, [R38.64] ;  /* 0x00000004260c7981 */ /* 0x000168000c1e1d00 */
        /* <DEDUP_REMOVED lines=10> */
[----:B------:R-:W-:Y:S01]  /*0270*/  SHF.R.U32.HI R127, RZ, 0x5, R0 ;  /* 0x00000005ff7f7819 */ /* 0x000fe20000011600 */
        /* <DEDUP_REMOVED lines=34> */
[----:B------:R-:W-:Y:S02]  /*04a0*/  LEA R108, R108, 0x8, 0x3 ;  /* 0x000000086c6c7811 */ /* 0x000fe400078e18ff */
[----:B------:R-:W-:Y:S02]  /*04b0*/  LOP3.LUT R109, R0, 0x1f, RZ, 0xc0, !PT ;  /* 0x0000001f006d7812 */ /* 0x000fe400078ec0ff */
[----:B------:R-:W-:Y:S02]  /*04c0*/  LOP3.LUT R115, R127, 0x7, RZ, 0xc0, !PT ;  /* 0x000000077f737812 */ /* 0x000fe400078ec0ff */
[--C-:B--2---:R-:W-:Y:S02]  /*04d0*/  PRMT R110, RZ, 0x5410, R32.reuse ;  /* 0x00005410ff6e7816 */ /* 0x104fe40000000020 */
[----:B------:R-:W-:Y:S02]  /*04e0*/  PRMT R111, RZ, 0x7610, R32 ;  /* 0x00007610ff6f7816 */ /* 0x000fe40000000020 */
[----:B---3--:R-:W-:-:S02]  /*04f0*/  PRMT R120, RZ, 0x5410, R29 ;  /* 0x00005410ff787816 */ /* 0x008fc4000000001d */
[--C-:B------:R-:W-:Y:S02]  /*0500*/  PRMT R112, RZ, 0x5410, R33.reuse ;  /* 0x00005410ff707816 */ /* 0x100fe40000000021 */
[----:B------:R-:W-:Y:S02]  /*0510*/  PRMT R113, RZ, 0x7610, R33 ;  /* 0x00007610ff717816 */ /* 0x000fe40000000021 */
[--C-:B------:R-:W-:Y:S02]  /*0520*/  PRMT R116, RZ, 0x5410, R34.reuse ;  /* 0x00005410ff747816 */ /* 0x100fe40000000022 */
[----:B------:R-:W-:Y:S02]  /*0530*/  PRMT R117, RZ, 0x7610, R34 ;  /* 0x00007610ff757816 */ /* 0x000fe40000000022 */
[--C-:B------:R-:W-:Y:S02]  /*0540*/  PRMT R118, RZ, 0x5410, R35.reuse ;  /* 0x00005410ff767816 */ /* 0x100fe40000000023 */
[----:B------:R-:W-:-:S02]  /*0550*/  PRMT R119, RZ, 0x7610, R35 ;  /* 0x00007610ff777816 */ /* 0x000fc40000000023 */
[----:B------:R-:W-:Y:S02]  /*0560*/  PRMT R29, RZ, 0x7610, R29 ;  /* 0x00007610ff1d7816 */ /* 0x000fe4000000001d */
[--C-:B------:R-:W-:Y:S02]  /*0570*/  PRMT R122, RZ, 0x5410, R30.reuse ;  /* 0x00005410ff7a7816 */ /* 0x100fe4000000001e */
[----:B0-----:R-:W-:Y:S02]  /*0580*/  PRMT R121, RZ, 0x7610, R30 ;  /* 0x00007610ff797816 */ /* 0x001fe4000000001e */
.L_x_9516:
[----:B------:R-:W-:Y:S01]  /*0590*/  ISETP.NE.U32.AND P1, PT, RZ, c[0x0][0x1c0], PT ;  /* 0x00007000ff007a0c */ /* 0x000fe20003f25070 */
[----:B------:R-:W-:Y:S01]  /*05a0*/  IMAD R30, R107, c[0x0][0x168], RZ ;  /* 0x00005a006b1e7a24 */ /* 0x000fe200078e02ff */
[----:B------:R-:W-:Y:S02]  /*05b0*/  MOV R74, 0x10 ;  /* 0x00000010004a7802 */ /* 0x000fe40000000f00 */
[----:B------:R-:W-:Y:S02]  /*05c0*/  ISETP.NE.AND.EX P1, PT, RZ, c[0x0][0x1c4], PT, P1 ;  /* 0x00007100ff007a0c */ /* 0x000fe40003f25310 */
[----:B------:R-:W-:-:S04]  /*05d0*/  SHF.R.S32.HI R41, RZ, 0x1f, R30 ;  /* 0x0000001fff297819 */ /* 0x000fc8000001141e */
[----:B------:R-:W-:-:S04]  /*05e0*/  LEA.HI R41, R41, R30, RZ, 0x3 ;  /* 0x0000001e29297211 */ /* 0x000fc800078f18ff */
[----:B------:R-:W-:-:S03]  /*05f0*/  LEA.HI.SX32 R30, R41, R2, 0x1d ;  /* 0x00000002291e7211 */ /* 0x000fc600078feaff */
[----:B------:R-:W-:Y:S02]  /*0600*/  @P1 MOV R44, 0x2 ;  /* 0x00000002002c1802 */ /* 0x000fe40000000f00 */
[----:B------:R-:W-:Y:S01]  /*0610*/  IMAD.WIDE.U32 R40, R30, R74, c[0x0][0x170] ;  /* 0x00005c001e287625 */ /* 0x000fe200078e004a */
[----:B------:R-:W-:-:S03]  /*0620*/  ISETP.NE.U32.AND P0, PT, RZ, c[0x0][0x180], PT ;  /* 0x00006000ff007a0c */ /* 0x000fc60003f05070 */
[----:B------:R-:W-:Y:S01]  /*0630*/  @P1 IMAD.WIDE R44, R107, R44, c[0x0][0x1c0] ;  /* 0x000070006b2c1625 */ /* 0x000fe200078e022c */
[----:B------:R-:W-:Y:S01]  /*0640*/  ISETP.NE.AND.EX P0, PT, RZ, c[0x0][0x184], PT, P0 ;  /* 0x00006100ff007a0c */ /* 0x000fe20003f05300 */
[----:B------:R-:W2:Y:S04]  /*0650*/  LDG.E.128 R40, [R40.64] ;  /* 0x0000000428287981 */ /* 0x000ea8000c1e1d00 */
[----:B------:R2:W3:Y:S08]  /*0660*/  @P1 LDG.E.U16 R44, [R44.64] ;  /* 0x000000042c2c1981 */ /* 0x0004f0000c1e1500 */
[----:B------:R-:W-:-:S04]  /*0670*/  @P0 LEA R46, P2, R30, c[0x0][0x180], 0x5 ;  /* 0x000060001e2e0a11 */ /* 0x000fc800078428ff */
[----:B------:R-:W-:-:S05]  /*0680*/  @P0 LEA.HI.X R47, R30, c[0x0][0x184], RZ, 0x5, P2 ;  /* 0x000061001e2f0a11 */ /* 0x000fca00010f2cff */
[----:B------:R0:W4:Y:S04]  /*0690*/  @P0 LDG.E.128 R32, [R46.64] ;  /* 0x000000042e200981 */ /* 0x000128000c1e1d00 */
[----:B------:R0:W5:Y:S01]  /*06a0*/  @P0 LDG.E.128 R36, [R46.64+0x10] ;  /* 0x000010042e240981 */ /* 0x000162000c1e1d00 */
[----:B------:R-:W-:Y:S02]  /*06b0*/  MOV R124, 0x3f800000 ;  /* 0x3f800000007c7802 */ /* 0x000fe40000000f00 */
[----:B------:R-:W-:Y:S02]  /*06c0*/  PRMT R48, RZ, 0x7610, R15 ;  /* 0x00007610ff307816 */ /* 0x000fe4000000000f */
[----:B0-----:R-:W-:Y:S02]  /*06d0*/  PRMT R46, RZ, 0x7610, R14 ;  /* 0x00007610ff2e7816 */ /* 0x001fe4000000000e */
[----:B------:R-:W-:-:S02]  /*06e0*/  IADD3 R123, R30, 0x100, RZ ;  /* 0x000001001e7b7810 */ /* 0x000fc40007ffe0ff */
[----:B------:R-:W-:-:S04]  /*06f0*/  LEA R60, P2, R30, c[0x0][0x188], 0x5 ;  /* 0x000062001e3c7a11 */ /* 0x000fc800078428ff */
[----:B------:R-:W-:Y:S02]  /*0700*/  LEA.HI.X R61, R30, c[0x0][0x18c], RZ, 0x5, P2 ;  /* 0x000063001e3d7a11 */ /* 0x000fe400010f2cff */
[----:B------:R-:W-:-:S04]  /*0710*/  @P0 LEA R62, P2, R123, c[0x0][0x180], 0x5 ;  /* 0x000060007b3e0a11 */ /* 0x000fc800078428ff */
[----:B------:R-:W-:Y:S02]  /*0720*/  @P0 LEA.HI.X R63, R123, c[0x0][0x184], RZ, 0x5, P2 ;  /* 0x000061007b3f0a11 */ /* 0x000fe400010f2cff */
[--C-:B--2---:R-:W-:Y:S02]  /*0730*/  PRMT R45, RZ, 0x5410, R40.reuse ;  /* 0x00005410ff2d7816 */ /* 0x104fe40000000028 */
[----:B------:R-:W-:Y:S02]  /*0740*/  PRMT R47, RZ, 0x7610, R40 ;  /* 0x00007610ff2f7816 */ /* 0x000fe40000000028 */
[----:B---3--:R-:W-:Y:S02]  /*0750*/  @P1 PRMT R124, RZ, 0x5410, R44 ;  /* 0x00005410ff7c1816 */ /* 0x008fe4000000002c */
[----:B------:R-:W-:Y:S02]  /*0760*/  PRMT R51, RZ, 0x7610, R41 ;  /* 0x00007610ff337816 */ /* 0x000fe40000000029 */
[----:B------:R-:W-:-:S02]  /*0770*/  PRMT R55, RZ, 0x7610, R42 ;  /* 0x00007610ff377816 */ /* 0x000fc4000000002a */
[----:B------:R-:W-:Y:S01]  /*0780*/  ISETP.NE.U32.AND P1, PT, RZ, c[0x0][0x180], PT ;  /* 0x00006000ff007a0c */ /* 0x000fe20003f25070 */
[-C--:B------:R-:W-:Y:S01]  /*0790*/  FMUL.FTZ R45, R45, R124.reuse ;  /* 0x0000007c2d2d7220 */ /* 0x080fe20000410000 */
[----:B------:R-:W-:Y:S02]  /*07a0*/  PRMT R53, RZ, 0x5410, R42 ;  /* 0x00005410ff357816 */ /* 0x000fe4000000002a */
[--C-:B------:R-:W-:Y:S01]  /*07b0*/  PRMT R40, RZ, 0x5410, R12.reuse ;  /* 0x00005410ff287816 */ /* 0x100fe2000000000c */
[-C--:B------:R-:W-:Y:S01]  /*07c0*/  FMUL.FTZ R47, R47, R124.reuse ;  /* 0x0000007c2f2f7220 */ /* 0x080fe20000410000 */
[----:B------:R-:W-:Y:S01]  /*07d0*/  PRMT R42, RZ, 0x7610, R12 ;  /* 0x00007610ff2a7816 */ /* 0x000fe2000000000c */
[-C--:B------:R-:W-:Y:S01]  /*07e0*/  FMUL.FTZ R51, R51, R124.reuse ;  /* 0x0000007c33337220 */ /* 0x080fe20000410000 */
[----:B------:R-:W-:Y:S01]  /*07f0*/  PRMT R44, RZ, 0x7610, R13 ;  /* 0x00007610ff2c7816 */ /* 0x000fe2000000000d */
[----:B------:R-:W-:Y:S01]  /*0800*/  FMUL.FTZ R55, R55, R124 ;  /* 0x0000007c37377220 */ /* 0x000fe20000410000 */
[----:B------:R-:W-:-:S02]  /*0810*/  PRMT R49, RZ, 0x5410, R41 ;  /* 0x00005410ff317816 */ /* 0x000fc40000000029 */
[--C-:B------:R-:W-:Y:S02]  /*0820*/  PRMT R57, RZ, 0x5410, R43.reuse ;  /* 0x00005410ff397816 */ /* 0x100fe4000000002b */
[----:B------:R-:W-:Y:S02]  /*0830*/  PRMT R59, RZ, 0x7610, R43 ;  /* 0x00007610ff3b7816 */ /* 0x000fe4000000002b */
[----:B------:R-:W-:Y:S01]  /*0840*/  ISETP.NE.AND.EX P1, PT, RZ, c[0x0][0x184], PT, P1 ;  /* 0x00006100ff007a0c */ /* 0x000fe20003f25310 */
[----:B------:R-:W-:Y:S02]  /*0850*/  FMUL.FTZ R40, R45, R40 ;  /* 0x000000282d287220 */ /* 0x000fe40000410000 */
[----:B------:R-:W-:Y:S01]  /*0860*/  FMUL.FTZ R41, R47, R42 ;  /* 0x0000002a2f297220 */ /* 0x000fe20000410000 */
[----:B------:R-:W-:Y:S01]  /*0870*/  PRMT R42, RZ, 0x5410, R13 ;  /* 0x00005410ff2a7816 */ /* 0x000fe2000000000d */
[----:B------:R-:W-:Y:S01]  /*0880*/  FMUL.FTZ R43, R51, R44 ;  /* 0x0000002c332b7220 */ /* 0x000fe20000410000 */
[----:B------:R-:W-:Y:S01]  /*0890*/  PRMT R44, RZ, 0x5410, R14 ;  /* 0x00005410ff2c7816 */ /* 0x000fe2000000000e */
[----:B------:R-:W-:Y:S01]  /*08a0*/  FMUL.FTZ R45, R55, R46 ;  /* 0x0000002e372d7220 */ /* 0x000fe20000410000 */
        /* <DEDUP_REMOVED lines=9> */
[----:B----4-:R-:W-:Y:S02]  /*0940*/  @P1 FADD.FTZ R40, R32, R40 ;  /* 0x0000002820281221 */ /* 0x010fe40000010000 */
[----:B------:R-:W-:Y:S02]  /*0950*/  @P1 FADD.FTZ R41, R33, R41 ;  /* 0x0000002921291221 */ /* 0x000fe40000010000 */
[----:B------:R-:W-:Y:S02]  /*0960*/  @P1 FADD.FTZ R42, R34, R42 ;  /* 0x0000002a222a1221 */ /* 0x000fe40000010000 */
[----:B------:R-:W-:Y:S02]  /*0970*/  @P1 FADD.FTZ R43, R35, R43 ;  /* 0x0000002b232b1221 */ /* 0x000fe40000010000 */
[----:B-----5:R-:W-:-:S02]  /*0980*/  @P1 FADD.FTZ R44, R36, R44 ;  /* 0x0000002c242c1221 */ /* 0x020fc40000010000 */
[----:B------:R-:W-:Y:S02]  /*0990*/  @P1 FADD.FTZ R45, R37, R45 ;  /* 0x0000002d252d1221 */ /* 0x000fe40000010000 */
[----:B------:R-:W-:Y:S02]  /*09a0*/  @P1 FADD.FTZ R46, R38, R46 ;  /* 0x0000002e262e1221 */ /* 0x000fe40000010000 */
[----:B------:R-:W-:Y:S02]  /*09b0*/  @P1 FADD.FTZ R47, R39, R47 ;  /* 0x0000002f272f1221 */ /* 0x000fe40000010000 */
[----:B------:R-:W-:Y:S01]  /*09c0*/  IMAD.WIDE.U32 R56, R123, R74, c[0x0][0x170] ;  /* 0x00005c007b387625 */ /* 0x000fe200078e004a */
[----:B------:R-:W-:Y:S04]  /*09d0*/  STG.E.128 [R60.64], R40 ;  /* 0x000000283c007986 */ /* 0x000fe8000c101d04 */
[----:B------:R0:W-:Y:S04]  /*09e0*/  STG.E.128 [R60.64+0x10], R44 ;  /* 0x0000102c3c007986 */ /* 0x0001e8000c101d04 */
[----:B------:R-:W2:Y:S01]  /*09f0*/  LDG.E.128 R56, [R56.64] ;  /* 0x0000000438387981 */ /* 0x000ea2000c1e1d00 */
[----:B------:R-:W-:-:S02]  /*0a00*/  MOV R52, R32 ;  /* 0x0000002000347202 */ /* 0x000fc40000000f00 */
[----:B------:R-:W-:Y:S02]  /*0a10*/  MOV R53, R33 ;  /* 0x0000002100357202 */ /* 0x000fe40000000f00 */
[----:B------:R-:W-:Y:S02]  /*0a20*/  MOV R54, R34 ;  /* 0x0000002200367202 */ /* 0x000fe40000000f00 */
[----:B------:R-:W-:Y:S02]  /*0a30*/  MOV R55, R35 ;  /* 0x0000002300377202 */ /* 0x000fe40000000f00 */
[----:B------:R-:W-:Y:S02]  /*0a40*/  MOV R48, R36 ;  /* 0x0000002400307202 */ /* 0x000fe40000000f00 */
[----:B------:R-:W-:Y:S02]  /*0a50*/  MOV R49, R37 ;  /* 0x0000002500317202 */ /* 0x000fe40000000f00 */
[----:B------:R-:W-:Y:S01]  /*0a60*/  MOV R50, R38 ;  /* 0x0000002600327202 */ /* 0x000fe20000000f00 */
[----:B------:R1:W3:Y:S01]  /*0a70*/  @P0 LDG.E.128 R52, [R62.64] ;  /* 0x000000043e340981 */ /* 0x0002e2000c1e1d00 */
[----:B------:R-:W-:-:S06]  /*0a80*/  MOV R51, R39 ;  /* 0x0000002700337202 */ /* 0x000fcc0000000f00 */
[----:B------:R1:W4:Y:S01]  /*0a90*/  @P0 LDG.E.128 R48, [R62.64+0x10] ;  /* 0x000010043e300981 */ /* 0x000322000c1e1d00 */
[----:B0-----:R-:W-:Y:S02]  /*0aa0*/  PRMT R60, RZ, 0x7610, R9 ;  /* 0x00007610ff3c7816 */ /* 0x001fe40000000009 */
[----:B------:R-:W-:Y:S02]  /*0ab0*/  PRMT R64, RZ, 0x7610, R11 ;  /* 0x00007610ff407816 */ /* 0x000fe4000000000b */
[----:B-1----:R-:W-:Y:S02]  /*0ac0*/  PRMT R62, RZ, 0x7610, R10 ;  /* 0x00007610ff3e7816 */ /* 0x002fe4000000000a */
[----:B------:R-:W-:Y:S02]  /*0ad0*/  IADD3 R125, R30, 0x200, RZ ;  /* 0x000002001e7d7810 */ /* 0x000fe40007ffe0ff */
[----:B------:R-:W-:Y:S02]  /*0ae0*/  LEA R68, P2, R123, c[0x0][0x188], 0x5 ;  /* 0x000062007b447a11 */ /* 0x000fe400078428ff */
[----:B--2---:R-:W-:-:S02]  /*0af0*/  PRMT R61, RZ, 0x5410, R56 ;  /* 0x00005410ff3d7816 */ /* 0x004fc40000000038 */
[----:B------:R-:W-:Y:S02]  /*0b00*/  PRMT R63, RZ, 0x7610, R56 ;  /* 0x00007610ff3f7816 */ /* 0x000fe40000000038 */
[--C-:B------:R-:W-:Y:S02]  /*0b10*/  PRMT R67, RZ, 0x7610, R57.reuse ;  /* 0x00007610ff437816 */ /* 0x100fe40000000039 */
[--C-:B------:R-:W-:Y:S01]  /*0b20*/  PRMT R71, RZ, 0x7610, R58.reuse ;  /* 0x00007610ff477816 */ /* 0x100fe2000000003a */
        /* <DEDUP_REMOVED lines=9> */
[----:B------:R-:W-:Y:S01]  /*0bc0*/  PRMT R75, RZ, 0x7610, R59 ;  /* 0x00007610ff4b7816 */ /* 0x000fe2000000003b */
[----:B------:R-:W-:Y:S02]  /*0bd0*/  FMUL.FTZ R56, R61, R56 ;  /* 0x000000383d387220 */ /* 0x000fe40000410000 */
[----:B------:R-:W-:Y:S01]  /*0be0*/  FMUL.FTZ R57, R63, R58 ;  /* 0x0000003a3f397220 */ /* 0x000fe20000410000 */
[----:B------:R-:W-:Y:S01]  /*0bf0*/  PRMT R58, RZ, 0x5410, R9 ;  /* 0x00005410ff3a7816 */ /* 0x000fe20000000009 */
[----:B------:R-:W-:Y:S01]  /*0c00*/  FMUL.FTZ R59, R67, R60 ;  /* 0x0000003c433b7220 */ /* 0x000fe20000410000 */
[----:B------:R-:W-:Y:S01]  /*0c10*/  PRMT R60, RZ, 0x5410, R10 ;  /* 0x00005410ff3c7816 */ /* 0x000fe2000000000a */
[----:B------:R-:W-:Y:S01]  /*0c20*/  FMUL.FTZ R61, R71, R62 ;  /* 0x0000003e473d7220 */ /* 0x000fe20000410000 */
[----:B------:R-:W-:Y:S01]  /*0c30*/  PRMT R62, RZ, 0x5410, R11 ;  /* 0x00005410ff3e7816 */ /* 0x000fe2000000000b */
[-C--:B------:R-:W-:Y:S02]  /*0c40*/  FMUL.FTZ R65, R65, R124.reuse ;  /* 0x0000007c41417220 */ /* 0x080fe40000410000 */
[----:B------:R-:W-:-:S02]  /*0c50*/  FMUL.FTZ R69, R69, R124 ;  /* 0x0000007c45457220 */ /* 0x000fc40000410000 */
[-C--:B------:R-:W-:Y:S02]  /*0c60*/  FMUL.FTZ R73, R73, R124.reuse ;  /* 0x0000007c49497220 */ /* 0x080fe40000410000 */
[----:B------:R-:W-:Y:S02]  /*0c70*/  FMUL.FTZ R75, R75, R124 ;  /* 0x0000007c4b4b7220 */ /* 0x000fe40000410000 */
[----:B------:R-:W-:Y:S02]  /*0c80*/  FMUL.FTZ R58, R65, R58 ;  /* 0x0000003a413a7220 */ /* 0x000fe40000410000 */
[----:B------:R-:W-:Y:S02]  /*0c90*/  FMUL.FTZ R60, R69, R60 ;  /* 0x0000003c453c7220 */ /* 0x000fe40000410000 */
[----:B------:R-:W-:Y:S02]  /*0ca0*/  FMUL.FTZ R62, R73, R62 ;  /* 0x0000003e493e7220 */ /* 0x000fe40000410000 */
[----:B------:R-:W-:Y:S01]  /*0cb0*/  FMUL.FTZ R63, R75, R64 ;  /* 0x000000404b3f7220 */ /* 0x000fe20000410000 */
[----:B------:R-:W-:Y:S01]  /*0cc0*/  LEA.HI.X R69, R123, c[0x0][0x18c], RZ, 0x5, P2 ;  /* 0x000063007b457a11 */ /* 0x000fe200010f2cff */
[----:B---3--:R-:W-:-:S02]  /*0cd0*/  @P1 FADD.FTZ R56, R52, R56 ;  /* 0x0000003834381221 */ /* 0x008fc40000010000 */
[----:B------:R-:W-:Y:S02]  /*0ce0*/  @P1 FADD.FTZ R57, R53, R57 ;  /* 0x0000003935391221 */ /* 0x000fe40000010000 */
[----:B------:R-:W-:Y:S02]  /*0cf0*/  @P1 FADD.FTZ R58, R54, R58 ;  /* 0x0000003a363a1221 */ /* 0x000fe40000010000 */
[----:B------:R-:W-:Y:S02]  /*0d00*/  @P1 FADD.FTZ R59, R55, R59 ;  /* 0x0000003b373b1221 */ /* 0x000fe40000010000 */
[----:B----4-:R-:W-:Y:S02]  /*0d10*/  @P1 FADD.FTZ R60, R48, R60 ;  /* 0x0000003c303c1221 */ /* 0x010fe40000010000 */
[----:B------:R-:W-:Y:S02]  /*0d20*/  @P1 FADD.FTZ R61, R49, R61 ;  /* 0x0000003d313d1221 */ /* 0x000fe40000010000 */
[----:B------:R-:W-:-:S02]  /*0d30*/  @P1 FADD.FTZ R62, R50, R62 ;  /* 0x0000003e323e1221 */ /* 0x000fc40000010000 */
[----:B------:R-:W-:Y:S02]  /*0d40*/  @P1 FADD.FTZ R63, R51, R63 ;  /* 0x0000003f333f1221 */ /* 0x000fe40000010000 */
[C---:B------:R-:W-:Y:S01]  /*0d50*/  IMAD.WIDE.U32 R64, R125.reuse, R74, c[0x0][0x170] ;  /* 0x00005c007d407625 */ /* 0x040fe200078e004a */
[----:B------:R-:W-:Y:S04]  /*0d60*/  STG.E.128 [R68.64], R56 ;  /* 0x0000003844007986 */ /* 0x000fe8000c101d04 */
[----:B------:R0:W-:Y:S04]  /*0d70*/  STG.E.128 [R68.64+0x10], R60 ;  /* 0x0000103c44007986 */ /* 0x0001e8000c101d04 */
[----:B------:R-:W2:Y:S01]  /*0d80*/  LDG.E.128 R64, [R64.64] ;  /* 0x0000000440407981 */ /* 0x000ea2000c1e1d00 */
[----:B------:R-:W-:-:S04]  /*0d90*/  @P0 LEA R70, P2, R125, c[0x0][0x180], 0x5 ;  /* 0x000060007d460a11 */ /* 0x000fc800078428ff */
[----:B------:R-:W-:Y:S02]  /*0da0*/  @P0 LEA.HI.X R71, R125, c[0x0][0x184], RZ, 0x5, P2 ;  /* 0x000061007d470a11 */ /* 0x000fe400010f2cff */
[----:B------:R-:W-:Y:S02]  /*0db0*/  @P0 MOV R32, R52 ;  /* 0x0000003400200202 */ /* 0x000fe40000000f00 */
[----:B------:R-:W-:Y:S02]  /*0dc0*/  @P0 MOV R33, R53 ;  /* 0x0000003500210202 */ /* 0x000fe40000000f00 */
[----:B------:R-:W-:Y:S02]  /*0dd0*/  @P0 MOV R34, R54 ;  /* 0x0000003600220202 */ /* 0x000fe40000000f00 */
[----:B------:R-:W-:Y:S02]  /*0de0*/  @P0 MOV R35, R55 ;  /* 0x0000003700230202 */ /* 0x000fe40000000f00 */
[----:B------:R-:W-:Y:S01]  /*0df0*/  @P0 MOV R36, R48 ;  /* 0x0000003000240202 */ /* 0x000fe20000000f00 */
[----:B------:R1:W3:Y:S01]  /*0e00*/  @P0 LDG.E.128 R52, [R70.64] ;  /* 0x0000000446340981 */ /* 0x0002e2000c1e1d00 */
[----:B------:R-:W-:-:S02]  /*0e10*/  @P0 MOV R37, R49 ;  /* 0x0000003100250202 */ /* 0x000fc40000000f00 */
[----:B------:R-:W-:Y:S02]  /*0e20*/  @P0 MOV R38, R50 ;  /* 0x0000003200260202 */ /* 0x000fe40000000f00 */
[----:B------:R-:W-:Y:S02]  /*0e30*/  @P0 MOV R39, R51 ;  /* 0x0000003300270202 */ /* 0x000fe40000000f00 */
[----:B------:R1:W4:Y:S01]  /*0e40*/  @P0 LDG.E.128 R48, [R70.64+0x10] ;  /* 0x0000100446300981 */ /* 0x000322000c1e1d00 */
[----:B0-----:R-:W-:Y:S02]  /*0e50*/  PRMT R68, RZ, 0x7610, R5 ;  /* 0x00007610ff447816 */ /* 0x001fe40000000005 */
[----:B------:R-:W-:Y:S02]  /*0e60*/  PRMT R72, RZ, 0x7610, R7 ;  /* 0x00007610ff487816 */ /* 0x000fe40000000007 */
[----:B-1----:R-:W-:Y:S02]  /*0e70*/  PRMT R70, RZ, 0x7610, R6 ;  /* 0x00007610ff467816 */ /* 0x002fe40000000006 */
[----:B------:R-:W-:-:S02]  /*0e80*/  IADD3 R126, R30, 0x300, RZ ;  /* 0x000003001e7e7810 */ /* 0x000fc40007ffe0ff */
[----:B------:R-:W-:Y:S02]  /*0e90*/  LEA R128, P2, R125, c[0x0][0x188], 0x5 ;  /* 0x000062007d807a11 */ /* 0x000fe400078428ff */
[--C-:B--2---:R-:W-:Y:S02]  /*0ea0*/  PRMT R69, RZ, 0x5410, R64.reuse ;  /* 0x00005410ff457816 */ /* 0x104fe40000000040 */
[----:B------:R-:W-:Y:S02]  /*0eb0*/  PRMT R71, RZ, 0x7610, R64 ;  /* 0x00007610ff477816 */ /* 0x000fe40000000040 */
[----:B------:R-:W-:Y:S02]  /*0ec0*/  PRMT R75, RZ, 0x7610, R65 ;  /* 0x00007610ff4b7816 */ /* 0x000fe40000000041 */
[--C-:B------:R-:W-:Y:S01]  /*0ed0*/  PRMT R131, RZ, 0x7610, R66.reuse ;  /* 0x00007610ff837816 */ /* 0x100fe20000000042 */
[----:B------:R-:W-:Y:S01]  /*0ee0*/  FMUL.FTZ R69, R69, R124 ;  /* 0x0000007c45457220 */ /* 0x000fe20000410000 */
[----:B------:R-:W-:-:S02]  /*0ef0*/  PRMT R129, RZ, 0x5410, R66 ;  /* 0x00005410ff817816 */ /* 0x000fc40000000042 */
[--C-:B------:R-:W-:Y:S01]  /*0f00*/  PRMT R64, RZ, 0x5410, R4.reuse ;  /* 0x00005410ff407816 */ /* 0x100fe20000000004 */
[-C--:B------:R-:W-:Y:S01]  /*0f10*/  FMUL.FTZ R71, R71, R124.reuse ;  /* 0x0000007c47477220 */ /* 0x080fe20000410000 */
[----:B------:R-:W-:Y:S01]  /*0f20*/  PRMT R66, RZ, 0x7610, R4 ;  /* 0x00007610ff427816 */ /* 0x000fe20000000004 */
[-C--:B------:R-:W-:Y:S01]  /*0f30*/  FMUL.FTZ R75, R75, R124.reuse ;  /* 0x0000007c4b4b7220 */ /* 0x080fe20000410000 */
[----:B------:R-:W-:Y:S01]  /*0f40*/  PRMT R73, RZ, 0x5410, R65 ;  /* 0x00005410ff497816 */ /* 0x000fe20000000041 */
[----:B------:R-:W-:Y:S01]  /*0f50*/  FMUL.FTZ R131, R131, R124 ;  /* 0x0000007c83837220 */ /* 0x000fe20000410000 */
[--C-:B------:R-:W-:Y:S02]  /*0f60*/  PRMT R133, RZ, 0x5410, R67.reuse ;  /* 0x00005410ff857816 */ /* 0x100fe40000000043 */
        /* <DEDUP_REMOVED lines=15> */
[----:B------:R-:W-:Y:S01]  /*1060*/  FMUL.FTZ R71, R135, R72 ;  /* 0x0000004887477220 */ /* 0x000fe20000410000 */
[----:B------:R-:W-:Y:S01]  /*1070*/  LEA.HI.X R129, R125, c[0x0][0x18c], RZ, 0x5, P2 ;  /* 0x000063007d817a11 */ /* 0x000fe200010f2cff */
[----:B---3--:R-:W-:Y:S02]  /*1080*/  @P1 FADD.FTZ R64, R52, R64 ;  /* 0x0000004034401221 */ /* 0x008fe40000010000 */
[----:B------:R-:W-:Y:S02]  /*1090*/  @P1 FADD.FTZ R65, R53, R65 ;  /* 0x0000004135411221 */ /* 0x000fe40000010000 */
[----:B------:R-:W-:Y:S02]  /*10a0*/  @P1 FADD.FTZ R66, R54, R66 ;  /* 0x0000004236421221 */ /* 0x000fe40000010000 */
[----:B------:R-:W-:Y:S02]  /*10b0*/  @P1 FADD.FTZ R67, R55, R67 ;  /* 0x0000004337431221 */ /* 0x000fe40000010000 */
[----:B----4-:R-:W-:-:S02]  /*10c0*/  @P1 FADD.FTZ R68, R48, R68 ;  /* 0x0000004430441221 */ /* 0x010fc40000010000 */
[----:B------:R-:W-:Y:S02]  /*10d0*/  @P1 FADD.FTZ R69, R49, R69 ;  /* 0x0000004531451221 */ /* 0x000fe40000010000 */
[----:B------:R-:W-:Y:S02]  /*10e0*/  @P1 FADD.FTZ R70, R50, R70 ;  /* 0x0000004632461221 */ /* 0x000fe40000010000 */
[----:B------:R-:W-:Y:S02]  /*10f0*/  @P1 FADD.FTZ R71, R51, R71 ;  /* 0x0000004733471221 */ /* 0x000fe40000010000 */
        /* <DEDUP_REMOVED lines=16> */
[----:B0-----:R-:W-:-:S04]  /*1200*/  FADD.FTZ R128, RZ, R40 ;  /* 0x00000028ff807221 */ /* 0x001fc80000010000 */
        /* <DEDUP_REMOVED lines=13> */
[--C-:B--2---:R-:W-:Y:S02]  /*12e0*/  PRMT R129, RZ, 0x5410, R72.reuse ;  /* 0x00005410ff817816 */ /* 0x104fe40000000048 */
[----:B-1----:R-:W-:Y:S01]  /*12f0*/  PRMT R131, RZ, 0x7610, R72 ;  /* 0x00007610ff837816 */ /* 0x002fe20000000048 */
[----:B------:R-:W-:Y:S01]  /*1300*/  FADD.FTZ R72, R62, R135 ;  /* 0x000000873e487221 */ /* 0x000fe20000010000 */
[----:B------:R-:W-:-:S03]  /*1310*/  PRMT R133, RZ, 0x5410, R73 ;  /* 0x00005410ff857816 */ /* 0x000fc60000000049 */
[----:B------:R-:W-:Y:S01]  /*1320*/  FADD.FTZ R141, R63, R72 ;  /* 0x000000483f8d7221 */ /* 0x000fe20000010000 */
[----:B------:R-:W-:-:S03]  /*1330*/  PRMT R73, RZ, 0x7610, R73 ;  /* 0x00007610ff497816 */ /* 0x000fc60000000049 */
[----:B------:R-:W-:Y:S02]  /*1340*/  FADD.FTZ R72, R64, R141 ;  /* 0x0000008d40487221 */ /* 0x000fe40000010000 */
[-C--:B------:R-:W-:Y:S01]  /*1350*/  FMUL.FTZ R128, R73, R124.reuse ;  /* 0x0000007c49807220 */ /* 0x080fe20000410000 */
[----:B------:R-:W-:Y:S01]  /*1360*/  PRMT R135, RZ, 0x5410, R74 ;  /* 0x00005410ff877816 */ /* 0x000fe2000000004a */
[----:B------:R-:W-:Y:S01]  /*1370*/  FADD.FTZ R73, R65, R72 ;  /* 0x0000004841497221 */ /* 0x000fe20000010000 */
[----:B------:R-:W-:Y:S02]  /*1380*/  PRMT R137, RZ, 0x7610, R74 ;  /* 0x00007610ff897816 */ /* 0x000fe4000000004a */
[--C-:B------:R-:W-:Y:S01]  /*1390*/  PRMT R139, RZ, 0x5410, R75.reuse ;  /* 0x00005410ff8b7816 */ /* 0x100fe2000000004b */
[----:B------:R-:W-:Y:S01]  /*13a0*/  FMUL.FTZ R129, R129, R124 ;  /* 0x0000007c81817220 */ /* 0x000fe20000410000 */
[----:B------:R-:W-:Y:S01]  /*13b0*/  PRMT R75, RZ, 0x7610, R75 ;  /* 0x00007610ff4b7816 */ /* 0x000fe2000000004b */
[----:B------:R-:W-:Y:S01]  /*13c0*/  FADD.FTZ R132, R66, R73 ;  /* 0x0000004942847221 */ /* 0x000fe20000010000 */
[----:B---3--:R-:W-:Y:S01]  /*13d0*/  @P0 MOV R52, R32 ;  /* 0x0000002000340202 */ /* 0x008fe20000000f00 */
[----:B------:R-:W-:-:S02]  /*13e0*/  FMUL.FTZ R74, R131, R124 ;  /* 0x0000007c834a7220 */ /* 0x000fc40000410000 */
[-C--:B------:R-:W-:Y:S02]  /*13f0*/  FMUL.FTZ R133, R133, R124.reuse ;  /* 0x0000007c85857220 */ /* 0x080fe40000410000 */
[-C--:B------:R-:W-:Y:S02]  /*1400*/  FMUL.FTZ R135, R135, R124.reuse ;  /* 0x0000007c87877220 */ /* 0x080fe40000410000 */
[-C--:B------:R-:W-:Y:S02]  /*1410*/  FMUL.FTZ R130, R137, R124.reuse ;  /* 0x0000007c89827220 */ /* 0x080fe40000410000 */
[-C--:B------:R-:W-:Y:S02]  /*1420*/  FMUL.FTZ R139, R139, R124.reuse ;  /* 0x0000007c8b8b7220 */ /* 0x080fe40000410000 */
[----:B------:R-:W-:Y:S02]  /*1430*/  FMUL.FTZ R124, R75, R124 ;  /* 0x0000007c4b7c7220 */ /* 0x000fe40000410000 */
[----:B------:R-:W-:-:S02]  /*1440*/  FMUL.FTZ R72, R110, R129 ;  /* 0x000000816e487220 */ /* 0x000fc40000410000 */
[----:B------:R-:W-:Y:S02]  /*1450*/  FADD.FTZ R75, R67, R132 ;  /* 0x00000084434b7221 */ /* 0x000fe40000010000 */
[----:B------:R-:W-:Y:S01]  /*1460*/  @P1 FADD.FTZ R72, R72, R52 ;  /* 0x0000003448481221 */ /* 0x000fe20000010000 */
[----:B------:R-:W-:Y:S01]  /*1470*/  @P0 MOV R53, R33 ;  /* 0x0000002100350202 */ /* 0x000fe20000000f00 */
[----:B------:R-:W-:Y:S01]  /*1480*/  FADD.FTZ R52, R68, R75 ;  /* 0x0000004b44347221 */ /* 0x000fe20000010000 */
[----:B------:R-:W-:Y:S01]  /*1490*/  @P0 MOV R54, R34 ;  /* 0x0000002200360202 */ /* 0x000fe20000000f00 */
[----:B------:R-:W-:Y:S02]  /*14a0*/  FMUL.FTZ R73, R111, R74 ;  /* 0x0000004a6f497220 */ /* 0x000fe40000410000 */
[----:B------:R-:W-:Y:S02]  /*14b0*/  FMUL.FTZ R74, R112, R133 ;  /* 0x00000085704a7220 */ /* 0x000fe40000410000 */
[----:B------:R-:W-:Y:S01]  /*14c0*/  FADD.FTZ R129, R69, R52 ;  /* 0x0000003445817221 */ /* 0x000fe20000010000 */
[----:B----4-:R-:W-:Y:S01]  /*14d0*/  @P0 MOV R49, R37 ;  /* 0x0000002500310202 */ /* 0x010fe20000000f00 */
[----:B------:R-:W-:-:S02]  /*14e0*/  @P1 FADD.FTZ R73, R73, R53 ;  /* 0x0000003549491221 */ /* 0x000fc40000010000 */
[----:B------:R-:W-:Y:S02]  /*14f0*/  @P1 FADD.FTZ R74, R74, R54 ;  /* 0x000000364a4a1221 */ /* 0x000fe40000010000 */
[----:B------:R-:W-:Y:S01]  /*1500*/  FMUL.FTZ R53, R117, R130 ;  /* 0x0000008275357220 */ /* 0x000fe20000410000 */
[----:B------:R-:W-:Y:S01]  /*1510*/  @P0 MOV R55, R35 ;  /* 0x0000002300370202 */ /* 0x000fe20000000f00 */
[----:B------:R-:W-:Y:S01]  /*1520*/  FADD.FTZ R54, R70, R129 ;  /* 0x0000008146367221 */ /* 0x000fe20000010000 */
[----:B------:R-:W-:Y:S01]  /*1530*/  @P0 MOV R48, R36 ;  /* 0x0000002400300202 */ /* 0x000fe20000000f00 */
[----:B------:R-:W-:Y:S02]  /*1540*/  FMUL.FTZ R75, R113, R128 ;  /* 0x00000080714b7220 */ /* 0x000fe40000410000 */
[----:B------:R-:W-:Y:S02]  /*1550*/  FMUL.FTZ R52, R116, R135 ;  /* 0x0000008774347220 */ /* 0x000fe40000410000 */
[----:B------:R-:W-:-:S02]  /*1560*/  @P1 FADD.FTZ R53, R53, R49 ;  /* 0x0000003135351221 */ /* 0x000fc40000010000 */
[----:B------:R-:W-:Y:S01]  /*1570*/  FADD.FTZ R49, R71, R54 ;  /* 0x0000003647317221 */ /* 0x000fe20000010000 */
[----:B------:R-:W-:Y:S01]  /*1580*/  @P0 MOV R50, R38 ;  /* 0x0000002600320202 */ /* 0x000fe20000000f00 */
[----:B------:R-:W-:Y:S01]  /*1590*/  @P1 FADD.FTZ R75, R75, R55 ;  /* 0x000000374b4b1221 */ /* 0x000fe20000010000 */
[----:B------:R-:W-:Y:S01]  /*15a0*/  @P0 MOV R51, R39 ;  /* 0x0000002700330202 */ /* 0x000fe20000000f00 */
[----:B------:R-:W-:Y:S01]  /*15b0*/  @P1 FADD.FTZ R52, R52, R48 ;  /* 0x0000003034341221 */ /* 0x000fe20000010000 */
[----:B------:R-:W-:Y:S01]  /*15c0*/  LEA R48, P2, R126, c[0x0][0x188], 0x5 ;  /* 0x000062007e307a11 */ /* 0x000fe200078428ff */
[----:B------:R-:W-:Y:S02]  /*15d0*/  FMUL.FTZ R54, R118, R139 ;  /* 0x0000008b76367220 */ /* 0x000fe40000410000 */
[----:B------:R-:W-:Y:S02]  /*15e0*/  FMUL.FTZ R55, R119, R124 ;  /* 0x0000007c77377220 */ /* 0x000fe40000410000 */
[----:B------:R-:W-:Y:S01]  /*15f0*/  FADD.FTZ R128, R72, R49 ;  /* 0x0000003148807221 */ /* 0x000fe20000010000 */
[----:B------:R-:W-:Y:S01]  /*1600*/  LEA.HI.X R49, R126, c[0x0][0x18c], RZ, 0x5, P2 ;  /* 0x000063007e317a11 */ /* 0x000fe200010f2cff */
[----:B------:R-:W-:-:S02]  /*1610*/  @P1 FADD.FTZ R54, R54, R50 ;  /* 0x0000003236361221 */ /* 0x000fc40000010000 */
[----:B------:R-:W-:Y:S02]  /*1620*/  @P1 FADD.FTZ R55, R55, R51 ;  /* 0x0000003337371221 */ /* 0x000fe40000010000 */
        /* <DEDUP_REMOVED lines=14> */
.L_x_9517:
        /* <DEDUP_REMOVED lines=84> */
.L_x_9518:
[----:B------:R-:W-:Y:S01]  /*1c50*/  ISETP.NE.AND P0, PT, R109, RZ, PT ;  /* 0x000000ff6d00720c */ /* 0x000fe20003f05270 */
[----:B-1----:R-:W-:Y:S01]  /*1c60*/  FADD.FTZ R49, R129, R130 ;  /* 0x0000008281317221 */ /* 0x002fe20000010000 */
[----:B------:R-:W-:Y:S01]  /*1c70*/  WARPSYNC 0xffffffff ;  /* 0xffffffff00007948 */ /* 0x000fe20003800000 */
[----:B------:R-:W-:Y:S01]  /*1c80*/  ISETP.GT.U32.AND P1, PT, R109, 0x7, PT ;  /* 0x000000076d00780c */ /* 0x000fe20003f24070 */
[----:B------:R-:W-:-:S09]  /*1c90*/  CS2R R128, SRZ ;  /* 0x0000000000807805 */ /* 0x000fd2000001ff00 */
[----:B------:R-:W-:-:S03]  /*1ca0*/  @!P0 IADD3 R51, R115, R50, RZ ;  /* 0x0000003273338210 */ /* 0x000fc60007ffe0ff */
[----:B------:R-:W-:Y:S02]  /*1cb0*/  @!P1 IADD3 R124, R109, R50, RZ ;  /* 0x000000326d7c9210 */ /* 0x000fe40007ffe0ff */
[----:B------:R-:W-:Y:S01]  /*1cc0*/  @!P0 STS.64 [R51.X8], R48 ;  /* 0x0000003033008388 */ /* 0x000fe20000008a00 */
[----:B------:R-:W-:Y:S02]  /*1cd0*/  MOV R50, RZ ;  /* 0x000000ff00327202 */ /* 0x000fe40000000f00 */
[----:B------:R-:W-:Y:S01]  /*1ce0*/  @!P1 MOV R50, 0x400 ;  /* 0x0000040000329802 */ /* 0x000fe20000000f00 */
[----:B------:R-:W-:Y:S01]  /*1cf0*/  BAR.SYNC.DEFER_BLOCKING 0x0 ;  /* 0x0000000000007b1d */ /* 0x000fe20000010000 */
[----:B------:R-:W-:-:S05]  /*1d00*/  LOP3.LUT P0, RZ, R115, 0x1f, R0, 0xf8, !PT ;  /* 0x0000001f73ff7812 */ /* 0x000fca000780f800 */
[----:B------:R-:W1:Y:S01]  /*1d10*/  SHFL.DOWN PT, R131, R50, 0x4, 0x1f ;  /* 0x08801f0032837f89 */ /* 0x000e6200000e0000 */
[----:B------:R-:W-:Y:S03]  /*1d20*/  I2F R135, R50 ;  /* 0x0000003200877306 */ /* 0x000fe60000201400 */
[----:B------:R-:W-:Y:S01]  /*1d30*/  @!P1 LDS.64 R128, [R124.X8] ;  /* 0x000000007c809984 */ /* 0x000fe20000008a00 */
[----:B------:R-:W-:Y:S02]  /*1d40*/  ISETP.NE.AND P1, PT, RZ, UR6, PT ;  /* 0x00000006ff007c0c */ /* 0x000fe4000bf25270 */
[----:B01----:R-:W-:Y:S02]  /*1d50*/  IADD3 R130, R131, R50, RZ ;  /* 0x0000003283827210 */ /* 0x003fe40007ffe0ff */
[----:B------:R-:W-:Y:S03]  /*1d60*/  I2F R131, R131 ;  /* 0x0000008300837306 */ /* 0x000fe60000201400 */
[----:B------:R-:W0:Y:S05]  /*1d70*/  SHFL.DOWN PT, R137, R130, 0x2, 0x1f ;  /* 0x08401f0082897f89 */ /* 0x000e2a00000e0000 */
[----:B------:R-:W1:Y:S08]  /*1d80*/  I2F R132, R130 ;  /* 0x0000008200847306 */ /* 0x000e700000201400 */
[----:B-1----:R-:W1:Y:S01]  /*1d90*/  MUFU.RCP R49, R132 ;  /* 0x0000008400317308 */ /* 0x002e620000001000 */
[----:B0-----:R-:W-:Y:S01]  /*1da0*/  IADD3 R134, R130, R137, RZ ;  /* 0x0000008982867210 */ /* 0x001fe20007ffe0ff */
[----:B------:R-:W0:Y:S06]  /*1db0*/  SHFL.DOWN PT, R133, R128, 0x4, 0x1f ;  /* 0x08801f0080857f89 */ /* 0x000e2c00000e0000 */
[----:B------:R-:W-:Y:S01]  /*1dc0*/  I2F R137, R137 ;  /* 0x0000008900897306 */ /* 0x000fe20000201400 */
[----:B------:R-:W2:Y:S01]  /*1dd0*/  SHFL.DOWN PT, R48, R129, 0x4, 0x1f ;  /* 0x08801f0081307f89 */ /* 0x000ea200000e0000 */
[----:B0-----:R-:W-:-:S04]  /*1de0*/  FMUL.FTZ R51, R133, R131 ;  /* 0x0000008385337220 */ /* 0x001fc80000410000 */
[----:B------:R-:W-:Y:S02]  /*1df0*/  FFMA.FTZ R124, R135, R128, R51 ;  /* 0x00000080877c7223 */ /* 0x000fe40000010033 */
[----:B------:R-:W-:Y:S02]  /*1e00*/  FADD.FTZ R128, -R133, R128 ;  /* 0x0000008085807221 */ /* 0x000fe40000010100 */
[----:B-1----:R-:W-:Y:S01]  /*1e10*/  FMUL.FTZ R51, R49, R124 ;  /* 0x0000007c31337220 */ /* 0x002fe20000410000 */
[----:B------:R-:W0:Y:S01]  /*1e20*/  SHFL.DOWN PT, R133, R134, 0x1, 0x1f ;  /* 0x08201f0086857f89 */ /* 0x000e2200000e0000 */
[----:B------:R-:W1:Y:S01]  /*1e30*/  I2F R124, R134 ;  /* 0x00000086007c7306 */ /* 0x000e620000201400 */
[----:B------:R-:W-:Y:S02]  /*1e40*/  FMUL.FTZ R128, R128, R128 ;  /* 0x0000008080807220 */ /* 0x000fe40000410000 */
[----:B------:R-:W3:Y:S01]  /*1e50*/  SHFL.DOWN PT, R50, R51, 0x2, 0x1f ;  /* 0x08401f0033327f89 */ /* 0x000ee200000e0000 */
[----:B--2---:R-:W-:-:S02]  /*1e60*/  FADD.FTZ R48, R48, R129 ;  /* 0x0000008130307221 */ /* 0x004fc40000010000 */
[----:B------:R-:W-:-:S04]  /*1e70*/  FMUL.FTZ R128, R128, R135 ;  /* 0x0000008780807220 */ /* 0x000fc80000410000 */
[----:B------:R-:W-:-:S04]  /*1e80*/  FMUL.FTZ R128, R128, R131 ;  /* 0x0000008380807220 */ /* 0x000fc80000410000 */
[----:B------:R-:W-:Y:S01]  /*1e90*/  FFMA.FTZ R48, R49, R128, R48 ;  /* 0x0000008031307223 */ /* 0x000fe20000010030 */
[----:B-1----:R-:W1:Y:S04]  /*1ea0*/  MUFU.RCP R129, R124 ;  /* 0x0000007c00817308 */ /* 0x002e680000001000 */
[----:B------:R-:W2:Y:S01]  /*1eb0*/  SHFL.DOWN PT, R49, R48, 0x2, 0x1f ;  /* 0x08401f0030317f89 */ /* 0x000ea200000e0000 */
[----:B0-----:R-:W-:-:S03]  /*1ec0*/  IADD3 R134, R134, R133, RZ ;  /* 0x0000008586867210 */ /* 0x001fc60007ffe0ff */
[----:B------:R-:W-:Y:S01]  /*1ed0*/  I2F R133, R133 ;  /* 0x0000008500857306 */ /* 0x000fe20000201400 */
[----:B---3--:R-:W-:Y:S02]  /*1ee0*/  FMUL.FTZ R128, R50, R137 ;  /* 0x0000008932807220 */ /* 0x008fe40000410000 */
[----:B------:R-:W-:Y:S02]  /*1ef0*/  FADD.FTZ R50, R51, -R50 ;  /* 0x8000003233327221 */ /* 0x000fe40000010000 */
[----:B------:R-:W-:-:S03]  /*1f00*/  FFMA.FTZ R128, R132, R51, R128 ;  /* 0x0000003384807223 */ /* 0x000fc60000010080 */
[----:B------:R-:W0:Y:S01]  /*1f10*/  I2F R134, R134 ;  /* 0x0000008600867306 */ /* 0x000e220000201400 */
[----:B------:R-:W-:Y:S02]  /*1f20*/  FMUL.FTZ R51, R50, R50 ;  /* 0x0000003232337220 */ /* 0x000fe40000410000 */
[----:B-1----:R-:W-:Y:S02]  /*1f30*/  FMUL.FTZ R131, R129, R128 ;  /* 0x0000008081837220 */ /* 0x002fe40000410000 */
[----:B------:R-:W-:-:S03]  /*1f40*/  FMUL.FTZ R51, R132, R51 ;  /* 0x0000003384337220 */ /* 0x000fc60000410000 */
[----:B------:R-:W1:Y:S01]  /*1f50*/  SHFL.DOWN PT, R128, R131, 0x1, 0x1f ;  /* 0x08201f0083807f89 */ /* 0x000e6200000e0000 */
[----:B------:R-:W-:Y:S02]  /*1f60*/  FMUL.FTZ R51, R51, R137 ;  /* 0x0000008933337220 */ /* 0x000fe40000410000 */
[----:B--2---:R-:W-:-:S04]  /*1f70*/  FADD.FTZ R50, R48, R49 ;  /* 0x0000003130327221 */ /* 0x004fc80000010000 */
[----:B------:R-:W-:Y:S01]  /*1f80*/  FFMA.FTZ R50, R129, R51, R50 ;  /* 0x0000003381327223 */ /* 0x000fe20000010032 */
[----:B0-----:R-:W0:Y:S04]  /*1f90*/  MUFU.RCP R48, R134 ;  /* 0x0000008600307308 */ /* 0x001e280000001000 */
[----:B------:R-:W2:Y:S01]  /*1fa0*/  SHFL.DOWN PT, R49, R50, 0x1, 0x1f ;  /* 0x08201f0032317f89 */ /* 0x000ea200000e0000 */
[----:B-1----:R-:W-:Y:S02]  /*1fb0*/  FMUL.FTZ R51, R128, R133 ;  /* 0x0000008580337220 */ /* 0x002fe40000410000 */
[----:B------:R-:W-:Y:S02]  /*1fc0*/  FADD.FTZ R128, R131, -R128 ;  /* 0x8000008083807221 */ /* 0x000fe40000010000 */
[----:B------:R-:W-:-:S04]  /*1fd0*/  FFMA.FTZ R51, R124, R131, R51 ;  /* 0x000000837c337223 */ /* 0x000fc80000010033 */
[----:B0-----:R-:W-:Y:S02]  /*1fe0*/  FMUL.FTZ R129, R48, R51 ;  /* 0x0000003330817220 */ /* 0x001fe40000410000 */
[----:B------:R-:W-:Y:S02]  /*1ff0*/  FMUL.FTZ R51, R128, R128 ;  /* 0x0000008080337220 */ /* 0x000fe40000410000 */
[----:B--2---:R-:W-:Y:S01]  /*2000*/  FADD.FTZ R49, R50, R49 ;  /* 0x0000003132317221 */ /* 0x004fe20000010000 */
[----:B------:R-:W0:Y:S01]  /*2010*/  SHFL.IDX PT, R131, R129, RZ, 0x1f ;  /* 0x00001fff81837589 */ /* 0x000e2200000e0000 */
        /* <DEDUP_REMOVED lines=8> */
[--C-:B------:R-:W-:Y:S02]  /*20a0*/  FADD.FTZ R128, R41, -R50.reuse ;  /* 0x8000003229807221 */ /* 0x100fe40000010000 */
[--C-:B------:R-:W-:Y:S01]  /*20b0*/  FADD.FTZ R124, R40, -R50.reuse ;  /* 0x80000032287c7221 */ /* 0x100fe20000010000 */
[----:B------:R-:W-:Y:S01]  /*20c0*/  MOV R40, c[0x0][0x1e0] ;  /* 0x0000780000287a02 */ /* 0x000fe20000000f00 */
[----:B------:R-:W-:Y:S02]  /*20d0*/  FMUL.FTZ R41, R131, R131 ;  /* 0x0000008383297220 */ /* 0x000fe40000410000 */
[--C-:B------:R-:W-:Y:S01]  /*20e0*/  FADD.FTZ R129, R43, -R50.reuse ;  /* 0x800000322b817221 */ /* 0x100fe20000010000 */
[----:B0-----:R-:W-:Y:S01]  /*20f0*/  @!P0 MOV R48, 0x4 ;  /* 0x0000000400308802 */ /* 0x001fe20000000f00 */
[----:B------:R-:W-:Y:S01]  /*2100*/  FADD.FTZ R62, R62, -R50 ;  /* 0x800000323e3e7221 */ /* 0x000fe20000010000 */
[----:B------:R-:W-:Y:S01]  /*2110*/  FSEL R41, R41, RZ, P1 ;  /* 0x000000ff29297208 */ /* 0x000fe20000800000 */
[----:B-1----:R-:W-:-:S02]  /*2120*/  FFMA.FTZ R40, R51, R40, c[0x0][0x228] ;  /* 0x00008a0033287623 */ /* 0x002fc40000010028 */
[--C-:B------:R-:W-:Y:S02]  /*2130*/  FADD.FTZ R63, R63, -R50.reuse ;  /* 0x800000323f3f7221 */ /* 0x100fe40000010000 */
[----:B------:R-:W-:Y:S02]  /*2140*/  FADD.FTZ R40, R40, R41 ;  /* 0x0000002928287221 */ /* 0x000fe40000010000 */
[--C-:B------:R-:W-:Y:S02]  /*2150*/  FADD.FTZ R60, R60, -R50.reuse ;  /* 0x800000323c3c7221 */ /* 0x100fe40000010000 */
[----:B------:R0:W1:Y:S01]  /*2160*/  MUFU.RSQ R51, R40 ;  /* 0x0000002800337308 */ /* 0x0000620000001400 */
[--C-:B------:R-:W-:Y:S02]  /*2170*/  FADD.FTZ R61, R61, -R50.reuse ;  /* 0x800000323d3d7221 */ /* 0x100fe40000010000 */
[--C-:B------:R-:W-:Y:S02]  /*2180*/  FADD.FTZ R58, R58, -R50.reuse ;  /* 0x800000323a3a7221 */ /* 0x100fe40000010000 */
[----:B------:R-:W-:-:S02]  /*2190*/  FADD.FTZ R59, R59, -R50 ;  /* 0x800000323b3b7221 */ /* 0x000fc40000010000 */
[----:B------:R-:W-:Y:S02]  /*21a0*/  FADD.FTZ R56, R56, -R50 ;  /* 0x8000003238387221 */ /* 0x000fe40000010000 */
[C---:B0-----:R-:W-:Y:S01]  /*21b0*/  @!P0 IMAD.WIDE R40, R107.reuse, R48, c[0x0][0x1a8] ;  /* 0x00006a006b288625 */ /* 0x041fe200078e0230 */
[----:B------:R-:W-:-:S03]  /*21c0*/  IADD3 R107, R107, c[0x0][0x160], RZ ;  /* 0x000058006b6b7a10 */ /* 0x000fc60007ffe0ff */
[--C-:B------:R-:W-:Y:S02]  /*21d0*/  FADD.FTZ R57, R57, -R50.reuse ;  /* 0x8000003239397221 */ /* 0x100fe40000010000 */
[----:B------:R-:W-:Y:S01]  /*21e0*/  FADD.FTZ R70, R70, -R50 ;  /* 0x8000003246467221 */ /* 0x000fe20000010000 */
[----:B-1----:R0:W-:Y:S01]  /*21f0*/  @!P0 STG.E [R40.64], R51 ;  /* 0x0000003328008986 */ /* 0x0021e2000c101904 */
[C---:B------:R-:W-:Y:S02]  /*2200*/  FMUL.FTZ R43, R51.reuse, R128 ;  /* 0x00000080332b7220 */ /* 0x040fe40000410000 */
[C---:B------:R-:W-:Y:S02]  /*2210*/  FMUL.FTZ R62, R51.reuse, R62 ;  /* 0x0000003e333e7220 */ /* 0x040fe40000410000 */
[C---:B------:R-:W-:Y:S02]  /*2220*/  FMUL.FTZ R63, R51.reuse, R63 ;  /* 0x0000003f333f7220 */ /* 0x040fe40000410000 */
[----:B------:R-:W-:-:S02]  /*2230*/  FMUL.FTZ R60, R51, R60 ;  /* 0x0000003c333c7220 */ /* 0x000fc40000410000 */
[C---:B------:R-:W-:Y:S02]  /*2240*/  FMUL.FTZ R61, R51.reuse, R61 ;  /* 0x0000003d333d7220 */ /* 0x040fe40000410000 */
[C---:B------:R-:W-:Y:S01]  /*2250*/  FMUL.FTZ R58, R51.reuse, R58 ;  /* 0x0000003a333a7220 */ /* 0x040fe20000410000 */
[----:B0-----:R-:W-:Y:S01]  /*2260*/  PRMT R41, RZ, 0x7610, R24 ;  /* 0x00007610ff297816 */ /* 0x001fe20000000018 */
[C---:B------:R-:W-:Y:S01]  /*2270*/  FMUL.FTZ R59, R51.reuse, R59 ;  /* 0x0000003b333b7220 */ /* 0x040fe20000410000 */
[----:B------:R-:W-:Y:S01]  /*2280*/  PRMT R40, RZ, 0x5410, R27 ;  /* 0x00005410ff287816 */ /* 0x000fe2000000001b */
[----:B------:R-:W-:Y:S02]  /*2290*/  FMUL.FTZ R56, R51, R56 ;  /* 0x0000003833387220 */ /* 0x000fe40000410000 */
[----:B------:R-:W-:Y:S01]  /*22a0*/  FFMA.FTZ R41, R43, R41, R76 ;  /* 0x000000292b297223 */ /* 0x000fe2000001004c */
[----:B------:R-:W-:Y:S01]  /*22b0*/  PRMT R43, RZ, 0x5410, R23 ;  /* 0x00005410ff2b7816 */ /* 0x000fe20000000017 */
[----:B------:R-:W-:-:S02]  /*22c0*/  FMUL.FTZ R57, R51, R57 ;  /* 0x0000003933397220 */ /* 0x000fc40000410000 */
[----:B------:R-:W-:Y:S02]  /*22d0*/  FMUL.FTZ R70, R51, R70 ;  /* 0x0000004633467220 */ /* 0x000fe40000410000 */
[----:B------:R-:W-:Y:S01]  /*22e0*/  FFMA.FTZ R62, R62, R43, R89 ;  /* 0x0000002b3e3e7223 */ /* 0x000fe20000010059 */
[----:B------:R-:W-:Y:S01]  /*22f0*/  PRMT R43, RZ, 0x7610, R23 ;  /* 0x00007610ff2b7816 */ /* 0x000fe20000000017 */
[--C-:B------:R-:W-:Y:S02]  /*2300*/  FADD.FTZ R71, R71, -R50.reuse ;  /* 0x8000003247477221 */ /* 0x100fe40000010000 */
[----:B------:R-:W-:Y:S02]  /*2310*/  FADD.FTZ R46, R46, -R50 ;  /* 0x800000322e2e7221 */ /* 0x000fe40000010000 */
[----:B------:R-:W-:Y:S01]  /*2320*/  FFMA.FTZ R63, R63, R43, R90 ;  /* 0x0000002b3f3f7223 */ /* 0x000fe2000001005a */
[----:B------:R-:W-:Y:S01]  /*2330*/  PRMT R43, RZ, 0x5410, R22 ;  /* 0x00005410ff2b7816 */ /* 0x000fe20000000016 */
[----:B------:R-:W-:-:S02]  /*2340*/  FMUL.FTZ R71, R51, R71 ;  /* 0x0000004733477220 */ /* 0x000fc40000410000 */
[----:B------:R-:W-:Y:S02]  /*2350*/  FADD.FTZ R68, R68, -R50 ;  /* 0x8000003244447221 */ /* 0x000fe40000010000 */
[----:B------:R-:W-:Y:S01]  /*2360*/  FFMA.FTZ R60, R60, R43, R87 ;  /* 0x0000002b3c3c7223 */ /* 0x000fe20000010057 */
[----:B------:R-:W-:Y:S01]  /*2370*/  PRMT R43, RZ, 0x7610, R22 ;  /* 0x00007610ff2b7816 */ /* 0x000fe20000000016 */
[C---:B------:R-:W-:Y:S02]  /*2380*/  FMUL.FTZ R46, R51.reuse, R46 ;  /* 0x0000002e332e7220 */ /* 0x040fe40000410000 */
[----:B------:R-:W-:Y:S02]  /*2390*/  FMUL.FTZ R68, R51, R68 ;  /* 0x0000004433447220 */ /* 0x000fe40000410000 */
[----:B------:R-:W-:Y:S01]  /*23a0*/  FFMA.FTZ R61, R61, R43, R88 ;  /* 0x0000002b3d3d7223 */ /* 0x000fe20000010058 */
[----:B------:R-:W-:Y:S01]  /*23b0*/  PRMT R43, RZ, 0x5410, R21 ;  /* 0x00005410ff2b7816 */ /* 0x000fe20000000015 */
[----:B------:R-:W-:-:S02]  /*23c0*/  FADD.FTZ R47, R47, -R50 ;  /* 0x800000322f2f7221 */ /* 0x000fc40000010000 */
[----:B------:R-:W-:Y:S02]  /*23d0*/  FADD.FTZ R69, R69, -R50 ;  /* 0x8000003245457221 */ /* 0x000fe40000010000 */
[----:B------:R-:W-:Y:S01]  /*23e0*/  FFMA.FTZ R58, R58, R43, R85 ;  /* 0x0000002b3a3a7223 */ /* 0x000fe20000010055 */
[----:B------:R-:W-:Y:S01]  /*23f0*/  PRMT R43, RZ, 0x7610, R21 ;  /* 0x00007610ff2b7816 */ /* 0x000fe20000000015 */
[----:B------:R-:W-:Y:S01]  /*2400*/  FFMA.FTZ R46, R46, R40, R81 ;  /* 0x000000282e2e7223 */ /* 0x000fe20000010051 */
[----:B------:R-:W-:Y:S01]  /*2410*/  PRMT R40, RZ, 0x7610, R27 ;  /* 0x00007610ff287816 */ /* 0x000fe2000000001b */
[----:B------:R-:W-:Y:S02]  /*2420*/  FMUL.FTZ R47, R51, R47 ;  /* 0x0000002f332f7220 */ /* 0x000fe40000410000 */
[----:B------:R-:W-:Y:S01]  /*2430*/  FFMA.FTZ R59, R59, R43, R86 ;  /* 0x0000002b3b3b7223 */ /* 0x000fe20000010056 */
[----:B------:R-:W-:Y:S01]  /*2440*/  PRMT R43, RZ, 0x5410, R20 ;  /* 0x00005410ff2b7816 */ /* 0x000fe20000000014 */
[----:B------:R-:W-:-:S02]  /*2450*/  FMUL.FTZ R69, R51, R69 ;  /* 0x0000004533457220 */ /* 0x000fc40000410000 */
[----:B------:R-:W-:Y:S02]  /*2460*/  FADD.FTZ R44, R44, -R50 ;  /* 0x800000322c2c7221 */ /* 0x000fe40000010000 */
[----:B------:R-:W-:Y:S01]  /*2470*/  FFMA.FTZ R56, R56, R43, R83 ;  /* 0x0000002b38387223 */ /* 0x000fe20000010053 */
[----:B------:R-:W-:Y:S01]  /*2480*/  PRMT R43, RZ, 0x7610, R20 ;  /* 0x00007610ff2b7816 */ /* 0x000fe20000000014 */
[----:B------:R-:W-:Y:S02]  /*2490*/  FADD.FTZ R66, R66, -R50 ;  /* 0x8000003242427221 */ /* 0x000fe40000010000 */
[----:B------:R-:W-:Y:S01]  /*24a0*/  FFMA.FTZ R47, R47, R40, R82 ;  /* 0x000000282f2f7223 */ /* 0x000fe20000010052 */
[----:B------:R-:W-:Y:S01]  /*24b0*/  PRMT R40, RZ, 0x5410, R26 ;  /* 0x00005410ff287816 */ /* 0x000fe2000000001a */
        /* <DEDUP_REMOVED lines=10> */
[----:B------:R-:W-:Y:S01]  /*2560*/  FFMA.FTZ R44, R44, R40, R79 ;  /* 0x000000282c2c7223 */ /* 0x000fe2000001004f */
[----:B------:R-:W-:Y:S01]  /*2570*/  PRMT R40, RZ, 0x7610, R26 ;  /* 0x00007610ff287816 */ /* 0x000fe2000000001a */
[----:B------:R-:W-:-:S02]  /*2580*/  FMUL.FTZ R45, R51, R45 ;  /* 0x0000002d332d7220 */ /* 0x000fc40000410000 */
[----:B------:R-:W-:Y:S01]  /*2590*/  FFMA.FTZ R68, R68, R43, R95 ;  /* 0x0000002b44447223 */ /* 0x000fe2000001005f */
[----:B------:R-:W-:Y:S01]  /*25a0*/  PRMT R43, RZ, 0x7610, R18 ;  /* 0x00007610ff2b7816 */ /* 0x000fe20000000012 */
[----:B------:R-:W-:Y:S02]  /*25b0*/  FMUL.FTZ R67, R51, R67 ;  /* 0x0000004333437220 */ /* 0x000fe40000410000 */
        /* <DEDUP_REMOVED lines=19> */
[----:B------:R-:W-:Y:S02]  /*26f0*/  FADD.FTZ R48, R54, -R50 ;  /* 0x8000003236307221 */ /* 0x000fe40000010000 */
[----:B------:R-:W-:Y:S01]  /*2700*/  FFMA.FTZ R49, R129, R40, R78 ;  /* 0x0000002881317223 */ /* 0x000fe2000001004e */
[----:B------:R-:W-:Y:S01]  /*2710*/  PRMT R40, RZ, 0x5410, R24 ;  /* 0x00005410ff287816 */ /* 0x000fe20000000018 */
[----:B------:R-:W-:Y:S01]  /*2720*/  FFMA.FTZ R65, R65, R43, R92 ;  /* 0x0000002b41417223 */ /* 0x000fe2000001005c */
[----:B------:R-:W-:Y:S01]  /*2730*/  PRMT R43, RZ, 0x5410, R31 ;  /* 0x00005410ff2b7816 */ /* 0x000fe2000000001f */
[----:B------:R-:W-:Y:S01]  /*2740*/  FMUL.FTZ R124, R51, R124 ;  /* 0x0000007c337c7220 */ /* 0x000fe20000410000 */
[----:B------:R-:W-:Y:S01]  /*2750*/  F2FP.BF16.PACK_AB R49, R49, R42 ;  /* 0x0000002a3131723e */ /* 0x000fe200000010ff */
[----:B------:R-:W-:Y:S01]  /*2760*/  FMUL.FTZ R48, R51, R48 ;  /* 0x0000003033307220 */ /* 0x000fe20000410000 */
[----:B------:R-:W-:Y:S01]  /*2770*/  F2FP.BF16.PACK_AB R42, R61, R60 ;  /* 0x0000003c3d2a723e */ /* 0x000fe200000010ff */
[----:B------:R-:W-:-:S02]  /*2780*/  FADD.FTZ R72, R72, -R50 ;  /* 0x8000003248487221 */ /* 0x000fc40000010000 */
[--C-:B------:R-:W-:Y:S02]  /*2790*/  FADD.FTZ R73, R73, -R50.reuse ;  /* 0x8000003249497221 */ /* 0x100fe40000010000 */
[--C-:B------:R-:W-:Y:S02]  /*27a0*/  FADD.FTZ R74, R74, -R50.reuse ;  /* 0x800000324a4a7221 */ /* 0x100fe40000010000 */
[--C-:B------:R-:W-:Y:S02]  /*27b0*/  FADD.FTZ R75, R75, -R50.reuse ;  /* 0x800000324b4b7221 */ /* 0x100fe40000010000 */
[--C-:B------:R-:W-:Y:S02]  /*27c0*/  FADD.FTZ R52, R52, -R50.reuse ;  /* 0x8000003234347221 */ /* 0x100fe40000010000 */
[--C-:B------:R-:W-:Y:S02]  /*27d0*/  FADD.FTZ R53, R53, -R50.reuse ;  /* 0x8000003235357221 */ /* 0x100fe40000010000 */
[----:B------:R-:W-:-:S02]  /*27e0*/  FADD.FTZ R50, R55, -R50 ;  /* 0x8000003237327221 */ /* 0x000fc40000010000 */
[----:B------:R-:W-:Y:S02]  /*27f0*/  FFMA.FTZ R40, R124, R40, R3 ;  /* 0x000000287c287223 */ /* 0x000fe40000010003 */
[----:B------:R-:W-:Y:S01]  /*2800*/  FFMA.FTZ R124, R48, R43, R105 ;  /* 0x0000002b307c7223 */ /* 0x000fe20000010069 */
[----:B------:R-:W-:Y:S01]  /*2810*/  PRMT R43, RZ, 0x7610, R31 ;  /* 0x00007610ff2b7816 */ /* 0x000fe2000000001f */
[----:B------:R-:W-:Y:S01]  /*2820*/  FMUL.FTZ R72, R51, R72 ;  /* 0x0000004833487220 */ /* 0x000fe20000410000 */
[----:B------:R-:W-:Y:S01]  /*2830*/  F2FP.BF16.PACK_AB R48, R41, R40 ;  /* 0x000000282930723e */ /* 0x000fe200000010ff */
[C---:B------:R-:W-:Y:S01]  /*2840*/  FMUL.FTZ R73, R51.reuse, R73 ;  /* 0x0000004933497220 */ /* 0x040fe20000410000 */
[----:B------:R-:W-:Y:S01]  /*2850*/  PRMT R40, RZ, 0x7610, R28 ;  /* 0x00007610ff287816 */ /* 0x000fe2000000001c */
[----:B------:R-:W-:Y:S01]  /*2860*/  FMUL.FTZ R74, R51, R74 ;  /* 0x0000004a334a7220 */ /* 0x000fe20000410000 */
[----:B------:R-:W-:Y:S01]  /*2870*/  F2FP.BF16.PACK_AB R41, R59, R58 ;  /* 0x0000003a3b29723e */ /* 0x000fe200000010ff */
[----:B------:R-:W-:-:S02]  /*2880*/  FMUL.FTZ R75, R51, R75 ;  /* 0x0000004b334b7220 */ /* 0x000fc40000410000 */
[C---:B------:R-:W-:Y:S01]  /*2890*/  FMUL.FTZ R54, R51.reuse, R52 ;  /* 0x0000003433367220 */ /* 0x040fe20000410000 */
[----:B------:R-:W-:Y:S01]  /*28a0*/  LEA R52, P0, R30, c[0x0][0x208], 0x4 ;  /* 0x000082001e347a11 */ /* 0x000fe200078020ff */
[C---:B------:R-:W-:Y:S02]  /*28b0*/  FMUL.FTZ R55, R51.reuse, R53 ;  /* 0x0000003533377220 */ /* 0x040fe40000410000 */
[----:B------:R-:W-:Y:S01]  /*28c0*/  FMUL.FTZ R51, R51, R50 ;  /* 0x0000003233337220 */ /* 0x000fe20000410000 */
[----:B------:R-:W-:Y:S01]  /*28d0*/  F2FP.BF16.PACK_AB R50, R45, R44 ;  /* 0x0000002c2d32723e */ /* 0x000fe200000010ff */
[----:B------:R-:W-:Y:S01]  /*28e0*/  FFMA.FTZ R54, R122, R54, R103 ;  /* 0x000000367a367223 */ /* 0x000fe20000010067 */
[----:B------:R-:W-:Y:S01]  /*28f0*/  LEA.HI.X R53, R30, c[0x0][0x20c], RZ, 0x4, P0 ;  /* 0x000083001e357a11 */ /* 0x000fe200000f24ff */
[----:B------:R-:W-:Y:S01]  /*2900*/  FFMA.FTZ R129, R51, R43, R106 ;  /* 0x0000002b33817223 */ /* 0x000fe2000001006a */
[----:B------:R-:W-:Y:S01]  /*2910*/  F2FP.BF16.PACK_AB R51, R47, R46 ;  /* 0x0000002e2f33723e */ /* 0x000fe200000010ff */
[----:B------:R-:W-:Y:S01]  /*2920*/  FFMA.FTZ R55, R121, R55, R104 ;  /* 0x0000003779377223 */ /* 0x000fe20000010068 */
[----:B------:R-:W-:Y:S01]  /*2930*/  PRMT R30, RZ, 0x5410, R28 ;  /* 0x00005410ff1e7816 */ /* 0x000fe2000000001c */
[----:B------:R-:W-:Y:S01]  /*2940*/  FFMA.FTZ R73, R73, R40, R100 ;  /* 0x0000002849497223 */ /* 0x000fe20000010064 */
[----:B------:R-:W-:Y:S01]  /*2950*/  F2FP.BF16.PACK_AB R40, R57, R56 ;  /* 0x000000383928723e */ /* 0x000fe200000010ff */
[----:B------:R0:W-:Y:S01]  /*2960*/  STG.E.128 [R52.64], R48 ;  /* 0x0000003034007986 */ /* 0x0001e2000c101d04 */
[----:B------:R-:W-:Y:S01]  /*2970*/  LEA R56, P2, R126, c[0x0][0x208], 0x4 ;  /* 0x000082007e387a11 */ /* 0x000fe200078420ff */
[----:B------:R-:W-:Y:S01]  /*2980*/  FFMA.FTZ R30, R72, R30, R99 ;  /* 0x0000001e481e7223 */ /* 0x000fe20000010063 */
[----:B------:R-:W-:-:S02]  /*2990*/  F2FP.BF16.PACK_AB R43, R63, R62 ;  /* 0x0000003e3f2b723e */ /* 0x000fc400000010ff */
[----:B------:R-:W-:Y:S02]  /*29a0*/  F2FP.BF16.PACK_AB R47, R71, R70 ;  /* 0x00000046472f723e */ /* 0x000fe400000010ff */
[----:B------:R-:W-:Y:S02]  /*29b0*/  F2FP.BF16.PACK_AB R46, R69, R68 ;  /* 0x00000044452e723e */ /* 0x000fe400000010ff */
[----:B------:R-:W-:Y:S02]  /*29c0*/  F2FP.BF16.PACK_AB R45, R67, R66 ;  /* 0x00000042432d723e */ /* 0x000fe400000010ff */
[----:B------:R-:W-:Y:S02]  /*29d0*/  F2FP.BF16.PACK_AB R44, R65, R64 ;  /* 0x00000040412c723e */ /* 0x000fe400000010ff */
[----:B------:R-:W-:Y:S02]  /*29e0*/  LEA.HI.X R57, R126, c[0x0][0x20c], RZ, 0x4, P2 ;  /* 0x000083007e397a11 */ /* 0x000fe400010f24ff */
[----:B0-----:R-:W-:Y:S01]  /*29f0*/  LEA R52, P0, R123, c[0x0][0x208], 0x4 ;  /* 0x000082007b347a11 */ /* 0x001fe200078020ff */
[----:B------:R-:W-:Y:S01]  /*2a00*/  FFMA.FTZ R49, R120, R74, R101 ;  /* 0x0000004a78317223 */ /* 0x000fe20000010065 */
[----:B------:R-:W-:Y:S01]  /*2a10*/  F2FP.BF16.PACK_AB R50, R55, R54 ;  /* 0x000000363732723e */ /* 0x000fe200000010ff */
[----:B------:R-:W-:Y:S01]  /*2a20*/  FFMA.FTZ R48, R29, R75, R102 ;  /* 0x0000004b1d307223 */ /* 0x000fe20000010066 */
[----:B------:R-:W-:-:S02]  /*2a30*/  LEA R54, P1, R125, c[0x0][0x208], 0x4 ;  /* 0x000082007d367a11 */ /* 0x000fc400078220ff */
[----:B------:R-:W-:Y:S02]  /*2a40*/  LEA.HI.X R53, R123, c[0x0][0x20c], RZ, 0x4, P0 ;  /* 0x000083007b357a11 */ /* 0x000fe400000f24ff */
[----:B------:R-:W-:Y:S02]  /*2a50*/  F2FP.BF16.PACK_AB R49, R48, R49 ;  /* 0x000000313031723e */ /* 0x000fe400000010ff */
[----:B------:R-:W-:Y:S01]  /*2a60*/  LEA.HI.X R55, R125, c[0x0][0x20c], RZ, 0x4, P1 ;  /* 0x000083007d377a11 */ /* 0x000fe200008f24ff */
[----:B------:R0:W-:Y:S01]  /*2a70*/  STG.E.128 [R52.64], R40 ;  /* 0x0000002834007986 */ /* 0x0001e2000c101d04 */
[----:B------:R-:W-:Y:S02]  /*2a80*/  F2FP.BF16.PACK_AB R51, R129, R124 ;  /* 0x0000007c8133723e */ /* 0x000fe400000010ff */
[----:B------:R-:W-:Y:S01]  /*2a90*/  F2FP.BF16.PACK_AB R48, R73, R30 ;  /* 0x0000001e4930723e */ /* 0x000fe200000010ff */
[----:B------:R0:W-:Y:S01]  /*2aa0*/  STG.E.128 [R54.64], R44 ;  /* 0x0000002c36007986 */ /* 0x0001e2000c101d04 */
[----:B------:R-:W-:-:S02]  /*2ab0*/  ISETP.GE.AND P0, PT, R107, c[0x0][0x164], PT ;  /* 0x000059006b007a0c */ /* 0x000fc40003f06270 */
[----:B------:R-:W-:Y:S01]  /*2ac0*/  LOP3.LUT P1, RZ, R114, 0xff, RZ, 0xc0, !PT ;  /* 0x000000ff72ff7812 */ /* 0x000fe2000782c0ff */
[----:B------:R0:W-:Y:S03]  /*2ad0*/  STG.E.128 [R56.64], R48 ;  /* 0x0000003038007986 */ /* 0x0001e6000c101d04 */
[----:B------:R-:W-:-:S07]  /*2ae0*/  SEL R114, RZ, 0x1, P1 ;  /* 0x00000001ff727807 */ /* 0x000fce0000800000 */
[----:B0-----:R-:W-:Y:S01]  /*2af0*/  @P0 CALL.REL.NOINC `(.L_x_9515) ;  /* 0x0000001000000944 */ /* 0x001fe20003c00000 */
[----:B------:R-:W-:Y:S05]  /*2b00*/  BRA `(.L_x_9516) ;  /* 0xffffda8000007947 */ /* 0x000fea000383ffff */
.L_x_9515:
[----:B------:R-:W-:Y:S05]  /*2b10*/  EXIT ;  /* 0x000000000000794d */ /* 0x000fea0003800000 */
.L_x_9513:
[----:B0-----:R-:W-:Y:S01]  /*2b20*/  HFMA2.MMA R49, -RZ, RZ, 0, 5.9604644775390625e-08 ;  /* 0x00000001ff317435 */ /* 0x001fe200000001ff */
[----:B------:R-:W-:Y:S02]  /*2b30*/  MOV R51, 0x1f ;  /* 0x0000001f00337802 */ /* 0x000fe40000000f00 */
[----:B------:R-:W-:Y:S02]  /*2b40*/  MOV R124, 0xffffffff ;  /* 0xffffffff007c7802 */ /* 0x000fe40000000f00 */
[----:B------:R-:W-:Y:S02]  /*2b50*/  MOV R128, 0x2b70 ;  /* 0x00002b7000807802 */ /* 0x000fe40000000f00 */
[----:B------:R-:W-:Y:S05]  /*2b60*/  CALL.REL.NOINC `($__internal_53_$__cuda_sm70_shflsync_bfly_p) ;  /* 0x000007a000007944 */ /* 0x000fea0003c00000 */
[----:B-1----:R-:W-:Y:S01]  /*2b70*/  MOV R48, R49 ;  /* 0x0000003100307202 */ /* 0x002fe20000000f00 */
[----:B0-----:R-:W-:Y:S05]  /*2b80*/  BRA `(.L_x_9517) ;  /* 0xffffeb8000007947 */ /* 0x001fea000383ffff */
.L_x_9514:
[----:B------:R-:W-:Y:S01]  /*2b90*/  HFMA2.MMA R49, -RZ, RZ, 0, 1.1920928955078125e-07 ;  /* 0x00000002ff317435 */ /* 0x000fe200000001ff */
[----:B------:R-:W-:Y:S02]  /*2ba0*/  MOV R51, 0x1f ;  /* 0x0000001f00337802 */ /* 0x000fe40000000f00 */
[----:B------:R-:W-:Y:S02]  /*2bb0*/  MOV R124, 0xffffffff ;  /* 0xffffffff007c7802 */ /* 0x000fe40000000f00 */
[----:B------:R-:W-:-:S02]  /*2bc0*/  MOV R128, 0x2be0 ;  /* 0x00002be000807802 */ /* 0x000fc40000000f00 */
[----:B------:R-:W-:Y:S05]  /*2bd0*/  CALL.REL.NOINC `($__internal_53_$__cuda_sm70_shflsync_bfly_p) ;  /* 0x0000073000007944 */ /* 0x000fea0003c00000 */
[----:B01----:R-:W-:Y:S01]  /*2be0*/  FADD.FTZ R130, R130, R49 ;  /* 0x0000003182827221 */ /* 0x003fe20000010000 */
[----:B------:R-:W-:Y:S01]  /*2bf0*/  HFMA2.MMA R49, -RZ, RZ, 0, 2.384185791015625e-07 ;  /* 0x00000004ff317435 */ /* 0x000fe200000001ff */
[----:B------:R-:W-:-:S02]  /*2c00*/  MOV R51, 0x1f ;  /* 0x0000001f00337802 */ /* 0x000fc40000000f00 */
[----:B------:R-:W-:Y:S02]  /*2c10*/  MOV R124, 0xffffffff ;  /* 0xffffffff007c7802 */ /* 0x000fe40000000f00 */
[----:B------:R-:W-:Y:S02]  /*2c20*/  MOV R128, 0x2c40 ;  /* 0x00002c4000807802 */ /* 0x000fe40000000f00 */
[----:B------:R-:W-:Y:S05]  /*2c30*/  CALL.REL.NOINC `($__internal_53_$__cuda_sm70_shflsync_bfly_p) ;  /* 0x000006d000007944 */ /* 0x000fea0003c00000 */
[----:B01----:R-:W-:Y:S01]  /*2c40*/  FADD.FTZ R130, R130, R49 ;  /* 0x0000003182827221 */ /* 0x003fe20000010000 */
[----:B------:R-:W-:Y:S01]  /*2c50*/  HFMA2.MMA R49, -RZ, RZ, 0, 4.76837158203125e-07 ;  /* 0x00000008ff317435 */ /* 0x000fe200000001ff */
[----:B------:R-:W-:Y:S02]  /*2c60*/  MOV R51, 0x1f ;  /* 0x0000001f00337802 */ /* 0x000fe40000000f00 */
[----:B------:R-:W-:Y:S02]  /*2c70*/  MOV R124, 0xffffffff ;  /* 0xffffffff007c7802 */ /* 0x000fe40000000f00 */
[----:B------:R-:W-:Y:S02]  /*2c80*/  MOV R128, 0x2ca0 ;  /* 0x00002ca000807802 */ /* 0x000fe40000000f00 */
[----:B------:R-:W-:Y:S05]  /*2c90*/  CALL.REL.NOINC `($__internal_53_$__cuda_sm70_shflsync_bfly_p) ;  /* 0x0000067000007944 */ /* 0x000fea0003c00000 */
[----:B01----:R-:W-:Y:S01]  /*2ca0*/  FADD.FTZ R130, R130, R49 ;  /* 0x0000003182827221 */ /* 0x003fe20000010000 */
[----:B------:R-:W-:Y:S01]  /*2cb0*/  HFMA2.MMA R49, -RZ, RZ, 0, 9.5367431640625e-07 ;  /* 0x00000010ff317435 */ /* 0x000fe200000001ff */
[----:B------:R-:W-:-:S02]  /*2cc0*/  MOV R51, 0x1f ;  /* 0x0000001f00337802 */ /* 0x000fc40000000f00 */
[----:B------:R-:W-:Y:S02]  /*2cd0*/  MOV R124, 0xffffffff ;  /* 0xffffffff007c7802 */ /* 0x000fe40000000f00 */
[----:B------:R-:W-:Y:S02]  /*2ce0*/  MOV R128, 0x2d00 ;  /* 0x00002d0000807802 */ /* 0x000fe40000000f00 */
[----:B------:R-:W-:Y:S05]  /*2cf0*/  CALL.REL.NOINC `($__internal_53_$__cuda_sm70_shflsync_bfly_p) ;  /* 0x0000061000007944 */ /* 0x000fea0003c00000 */
[----:B-1----:R-:W-:Y:S01]  /*2d00*/  FADD.FTZ R48, R130, R49 ;  /* 0x0000003182307221 */ /* 0x002fe20000010000 */
[----:B0-----:R-:W-:-:S03]  /*2d10*/  MOV R51, 0x1f ;  /* 0x0000001f00337802 */ /* 0x001fc60000000f00 */
        /* <DEDUP_REMOVED lines=66> */
[----:B------:R-:W-:Y:S01]  /*3140*/  HFMA2.MMA R49, -RZ, RZ, 0, 5.9604644775390625e-08 ;  /* 0x00000001ff317435 */ /* 0x000fe200000001ff */
[----:B------:R-:W-:-:S05]  /*3150*/  MOV R124, 0xffffffff ;  /* 0xffffffff007c7802 */ /* 0x000fca0000000f00 */
[----:B------:R-:W-:Y:S05]  /*3160*/  CALL.REL.NOINC `($__internal_53_$__cuda_sm70_shflsync_bfly_p) ;  /* 0x000001a000007944 */ /* 0x000fea0003c00000 */
[----:B01----:R-:W-:Y:S01]  /*3170*/  FADD.FTZ R130, R130, R49 ;  /* 0x0000003182827221 */ /* 0x003fe20000010000 */
[----:B------:R-:W-:Y:S01]  /*3180*/  HFMA2.MMA R49, -RZ, RZ, 0, 1.1920928955078125e-07 ;  /* 0x00000002ff317435 */ /* 0x000fe200000001ff */
[----:B------:R-:W-:Y:S02]  /*3190*/  MOV R51, 0x1f ;  /* 0x0000001f00337802 */ /* 0x000fe40000000f00 */
[----:B------:R-:W-:Y:S02]  /*31a0*/  MOV R124, 0xffffffff ;  /* 0xffffffff007c7802 */ /* 0x000fe40000000f00 */
[----:B------:R-:W-:Y:S02]  /*31b0*/  MOV R128, 0x31d0 ;  /* 0x000031d000807802 */ /* 0x000fe40000000f00 */
        /* <DEDUP_REMOVED lines=19> */
[----:B-1----:R-:W-:Y:S01]  /*32f0*/  MOV R129, R49 ;  /* 0x0000003100817202 */ /* 0x002fe20000000f00 */
[----:B0-----:R-:W-:Y:S05]  /*3300*/  BRA `(.L_x_9518) ;  /* 0xffffe94000007947 */ /* 0x001fea000383ffff */
        .weak           $__internal_53_$__cuda_sm70_shflsync_bfly_p
        .type           $__internal_53_$__cuda_sm70_shflsync_bfly_p,@function
        .size           $__internal_53_$__cuda_sm70_shflsync_bfly_p,(.L_x_29117 - $__internal_53_$__cuda_sm70_shflsync_bfly_p)
$__internal_53_$__cuda_sm70_shflsync_bfly_p:
[----:B------:R-:W-:Y:S01]  /*3310*/  HFMA2.MMA R129, -RZ, RZ, 0, 0 ;  /* 0x00000000ff817435 */ /* 0x000fe200000001ff */
[----:B------:R-:W-:Y:S04]  /*3320*/  WARPSYNC R124 ;  /* 0x0000007c00007348 */ /* 0x000fe80003800000 */
[----:B------:R0:W1:Y:S01]  /*3330*/  SHFL.BFLY PT, R49, R130, R49, R51 ;  /* 0x0c00003182317389 */ /* 0x00006200000e0033 */
[----:B------:R-:W-:Y:S05]  /*3340*/  RET.REL.NODEC R128 `(_ZN10layer_norm13ln_fwd_kernelINS_13Kernel_traitsI13__nv_bfloat16S2_fS2_fjLj8192ELj1ELj1ELj8ELj16ENS_18Kernel_traits_baseILj8192ES2_S2_fS2_fjLj256EEEEELb0ELb1ELb0ELb1EEEvNS_9FwdParamsE) ;  /* 0xffffccb080007950 */ /* 0x000fea0003c3ffff */
.L_x_9519:
        /* <DEDUP_REMOVED lines=11> */
.L_x_29117:


//--------------------- .text._ZN10layer_norm13ln_fwd_kernelINS_13Kernel_traitsI13__nv_bfloat16S2_fS2_fjLj8192ELj1ELj1ELj8ELj16ENS_18Kernel_traits_baseILj8192ES2_S2_fS2_fjLj256EEEEELb0ELb1ELb1ELb0EEEvNS_9FwdParamsE --------------------------
	.section	.text._ZN10layer_norm13ln_fwd_kernelINS_13Kernel_traitsI13__nv_bfloat16S2_fS2_fjLj8192ELj1ELj1ELj8ELj16ENS_18Kernel_traits_baseILj8192ES2_S2_fS2_fjLj256EEEEELb0ELb1ELb1ELb0EEEvNS_9FwdParamsE,"ax",@progbits
	.sectioninfo	@"SHI_REGISTERS=166"
	.align	128
        .global         _ZN10layer_norm13ln_fwd_kernelINS_13Kernel_traitsI13__nv_bfloat16S2_fS2_fjLj8192ELj1ELj1ELj8ELj16ENS_18Kernel_traits_baseILj8192ES2_S2_fS2_fjLj256EEEEELb0ELb1ELb1ELb0EEEvNS_9FwdParamsE
        .type           _ZN10layer_norm13ln_fwd_kernelINS_13Kernel_traitsI13__nv_bfloat16S2_fS2_fjLj8192ELj1ELj1ELj8ELj16ENS_18Kernel_traits_baseILj8192ES2_S2_fS2_fjLj256EEEEELb0ELb1ELb1ELb0EEEvNS_9FwdParamsE,@function
        .size           _ZN10layer_norm13ln_fwd_kernelINS_13Kernel_traitsI13__nv_bfloat16S2_fS2_fjLj8192ELj1ELj1ELj8ELj16ENS_18Kernel_traits_baseILj8192ES2_S2_fS2_fjLj256EEEEELb0ELb1ELb1ELb0EEEvNS_9FwdParamsE,(.L_x_29118 - _ZN10layer_norm13ln_fwd_kernelINS_13Kernel_traitsI13__nv_bfloat16S2_fS2_fjLj8192ELj1ELj1ELj8ELj16ENS_18Kernel_traits_baseILj8192ES2_S2_fS2_fjLj256EEEEELb0ELb1ELb1ELb0EEEvNS_9FwdParamsE)
        .other          _ZN10layer_norm13ln_fwd_kernelINS_13Kernel_traitsI13__nv_bfloat16S2_fS2_fjLj8192ELj1ELj1ELj8ELj16ENS_18Kernel_traits_baseILj8192ES2_S2_fS2_fjLj256EEEEELb0ELb1ELb1ELb0EEEvNS_9FwdParamsE,@"STO_CUDA_ENTRY STV_DEFAULT"
_ZN10layer_norm13ln_fwd_kernelINS_13Kernel_traitsI13__nv_bfloat16S2_fS2_fjLj8192ELj1ELj1ELj8ELj16ENS_18Kernel_traits_baseILj8192ES2_S2_fS2_fjLj256EEEEELb0ELb1ELb1ELb0EEEvNS_9FwdParamsE:
.text._ZN10layer_norm13ln_fwd_kernelINS_13Kernel_traitsI13__nv_bfloat16S2_fS2_fjLj8192ELj1ELj1ELj8ELj16ENS_18Kernel_traits_baseILj8192ES2_S2_fS2_fjLj256EEEEELb0ELb1ELb1ELb0EEEvNS_9FwdParamsE:
        /* <DEDUP_REMOVED lines=30> */
.L_x_9521:
[----:B0-----:R-:W-:Y:S05]  /*01e0*/  BSYNC B0 ;  /* 0x0000000000007941 */ /* 0x001fea0003800000 */
.L_x_9520:
        /* <DEDUP_REMOVED lines=16> */
.L_x_9523:
[----:B0-----:R-:W-:Y:S05]  /*02f0*/  BSYNC B0 ;  /* 0x0000000000007941 */ /* 0x001fea0003800000 */
.L_x_9522:
        /* <DEDUP_REMOVED lines=16> */
.L_x_9525:
[----:B0-----:R-:W-:Y:S05]  /*0400*/  BSYNC B0 ;  /* 0x0000000000007941 */ /* 0x001fea0003800000 */
.L_x_9524:
        /* <DEDUP_REMOVED lines=15> */
.L_x_9527:
[----:B0-----:R-:W-:Y:S05]  /*0500*/  BSYNC B0 ;  /* 0x0000000000007941 */ /* 0x001fea0003800000 */
.L_x_9526:
        /* <DEDUP_REMOVED lines=31> */
[--C-:B------:R-:W-:Y:S01]  /*0700*/  PRMT R81, RZ, 0x5410, R86.reuse ;  /* 0x00005410ff517816 */ /* 0x100fe20000000056 */
[----:B------:R-:W-:Y:S01]  /*0710*/  IMAD.IADD R13, R38, 0x1, R13 ;  /* 0x00000001260d7824 */ /* 0x000fe200078e020d */
        /* <DEDUP_REMOVED lines=88> */
.L_x_9611:
[----:B------:R-:W-:-:S05]  /*0ca0*/  MOV R51, 0x4 ;  /* 0x0000000400337802 */ /* 0x000fca0000000f00 */
[----:B------:R-:W-:-:S05]  /*0cb0*/  IMAD.WIDE R2, R144, R51, c[0x0][0x1d0] ;  /* 0x0000740090027625 */ /* 0x000fca00078e0233 */
[----:B------:R0:W2:Y:S01]  /*0cc0*/  LDG.E R154, [R2.64] ;  /* 0x00000004029a7981 */ /* 0x0000a2000c1e1900 */
[C---:B------:R-:W-:Y:S02]  /*0cd0*/  IMAD R48, R144.reuse, c[0x0][0x168], RZ ;  /* 0x00005a0090307a24 */ /* 0x040fe400078e02ff */
[----:B------:R-:W-:Y:S01]  /*0ce0*/  IMAD.WIDE R50, R144, R51, c[0x0][0x1d8] ;  /* 0x0000760090327625 */ /* 0x000fe200078e0233 */
[----:B------:R-:W-:Y:S05]  /*0cf0*/  BSSY B0, `(.L_x_9528) ;  /* 0x000006f000007945 */ /* 0x000fea0003800000 */
[----:B------:R1:W5:Y:S01]  /*0d00*/  LDG.E R50, [R50.64] ;  /* 0x0000000432327981 */ /* 0x000362000c1e1900 */
[----:B0-----:R-:W-:-:S02]  /*0d10*/  LOP3.LUT R2, R0, 0xff, RZ, 0xc0, !PT ;  /* 0x000000ff00027812 */ /* 0x001fc400078ec0ff */
[----:B-1----:R-:W-:Y:S02]  /*0d20*/  SHF.R.S32.HI R51, RZ, 0x1f, R144 ;  /* 0x0000001fff337819 */ /* 0x002fe40000011490 */
        /* <DEDUP_REMOVED lines=9> */
[----:B------:R-:W-:Y:S01]  /*0dc0*/  LEA.HI.SX32 R49, R49, R2, 0x1d ;  /* 0x0000000231317211 */ /* 0x000fe200078feaff */
[----:B------:R-:W-:Y:S05]  /*0dd0*/  @!P1 BRA `(.L_x_9529) ;  /* 0x0000060000009947 */ /* 0x000fea0003800000 */
[----:B------:R-:W-:-:S04]  /*0de0*/  ISETP.NE.U32.AND P5, PT, RZ, c[0x0][0x180], PT ;  /* 0x00006000ff007a0c */ /* 0x000fc80003fa5070 */
        /* <DEDUP_REMOVED lines=37> */
[----:B------:R-:W-:-:S04]  /*1040*/  FMUL.FTZ R8, R53, R2 ;  /* 0x0000000235087220 */ /* 0x000fc80000410000 */
[----:B------:R-:W-:Y:S02]  /*1050*/  @P5 FADD.FTZ R8, R4, R8 ;  /* 0x0000000804085221 */ /* 0x000fe40000010000 */
.L_x_9531:
[----:B0-----:R-:W-:Y:S05]  /*1060*/  BSYNC B1 ;  /* 0x0000000000017941 */ /* 0x001fea0003800000 */
.L_x_9530:
[----:B------:R-:W-:Y:S01]  /*1070*/  BSSY B1, `(.L_x_9532) ;  /* 0x0000006000017945 */ /* 0x000fe20003800000 */
[----:B------:R-:W-:Y:S05]  /*1080*/  @!P6 BRA `(.L_x_9533) ;  /* 0x000000400000e947 */ /* 0x000fea0003800000 */
[----:B-----5:R-:W-:-:S05]  /*1090*/  PRMT R2, RZ, 0x7610, R20 ;  /* 0x00007610ff027816 */ /* 0x020fca0000000014 */
[----:B------:R-:W-:-:S04]  /*10a0*/  FMUL.FTZ R9, R2, c[0x0][0x1ec] ;  /* 0x00007b0002097a20 */ /* 0x000fc80000410000 */
[----:B------:R-:W-:-:S04]  /*10b0*/  FMUL.FTZ R9, R54, R9 ;  /* 0x0000000936097220 */ /* 0x000fc80000410000 */
[----:B------:R-:W-:Y:S02]  /*10c0*/  @P5 FADD.FTZ R9, R5, R9 ;  /* 0x0000000905095221 */ /* 0x000fe40000010000 */
.L_x_9533:
[----:B------:R-:W-:Y:S05]  /*10d0*/  BSYNC B1 ;  /* 0x0000000000017941 */ /* 0x000fea0003800000 */
.L_x_9532:
[----:B------:R-:W-:Y:S01]  /*10e0*/  BSSY B1, `(.L_x_9534) ;  /* 0x0000006000017945 */ /* 0x000fe20003800000 */
[----:B------:R-:W-:Y:S05]  /*10f0*/  @!P6 BRA `(.L_x_9535) ;  /* 0x000000400000e947 */ /* 0x000fea0003800000 */
[----:B-----5:R-:W-:-:S05]  /*1100*/  PRMT R2, RZ, 0x5410, R21 ;  /* 0x00005410ff027816 */ /* 0x020fca0000000015 */
[----:B------:R-:W-:-:S04]  /*1110*/  FMUL.FTZ R2, R2, c[0x0][0x1ec] ;  /* 0x00007b0002027a20 */ /* 0x000fc80000410000 */
[----:B------:R-:W-:-:S04]  /*1120*/  FMUL.FTZ R10, R55, R2 ;  /* 0x00000002370a7220 */ /* 0x000fc80000410000 */
[----:B------:R-:W-:Y:S02]  /*1130*/  @P5 FADD.FTZ R10, R6, R10 ;  /* 0x0000000a060a5221 */ /* 0x000fe40000010000 */
.L_x_9535:
[----:B------:R-:W-:Y:S05]  /*1140*/  BSYNC B1 ;  /* 0x0000000000017941 */ /* 0x000fea0003800000 */
.L_x_9534:
[----:B------:R-:W-:Y:S01]  /*1150*/  BSSY B1, `(.L_x_9536) ;  /* 0x0000006000017945 */ /* 0x000fe20003800000 */
[----:B------:R-:W-:Y:S05]  /*1160*/  @!P6 BRA `(.L_x_9537) ;  /* 0x000000400000e947 */ /* 0x000fea0003800000 */
[----:B-----5:R-:W-:-:S05]  /*1170*/  PRMT R2, RZ, 0x7610, R21 ;  /* 0x00007610ff027816 */ /* 0x020fca0000000015 */
[----:B------:R-:W-:-:S04]  /*1180*/  FMUL.FTZ R11, R2, c[0x0][0x1ec] ;  /* 0x00007b00020b7a20 */ /* 0x000fc80000410000 */
[----:B------:R-:W-:-:S04]  /*1190*/  FMUL.FTZ R11, R56, R11 ;  /* 0x0000000b380b7220 */ /* 0x000fc80000410000 */
[----:B------:R-:W-:Y:S02]  /*11a0*/  @P5 FADD.FTZ R11, R7, R11 ;  /* 0x0000000b070b5221 */ /* 0x000fe40000010000 */
.L_x_9537:
[----:B------:R-:W-:Y:S05]  /*11b0*/  BSYNC B1 ;  /* 0x0000000000017941 */ /* 0x000fea0003800000 */
.L_x_9536:
[----:B------:R-:W-:Y:S01]  /*11c0*/  BSSY B1, `(.L_x_9538) ;  /* 0x0000006000017945 */ /* 0x000fe20003800000 */
[----:B------:R-:W-:Y:S05]  /*11d0*/  @!P6 BRA `(.L_x_9539) ;  /* 0x000000400000e947 */ /* 0x000fea0003800000 */
[----:B-----5:R-:W-:-:S05]  /*11e0*/  PRMT R2, RZ, 0x5410, R22 ;  /* 0x00005410ff027816 */ /* 0x020fca0000000016 */
[----:B------:R-:W-:-:S04]  /*11f0*/  FMUL.FTZ R2, R2, c[0x0][0x1ec] ;  /* 0x00007b0002027a20 */ /* 0x000fc80000410000 */
[----:B------:R-:W-:-:S04]  /*1200*/  FMUL.FTZ R16, R57, R2 ;  /* 0x0000000239107220 */ /* 0x000fc80000410000 */
[----:B------:R-:W-:Y:S02]  /*1210*/  @P5 FADD.FTZ R16, R12, R16 ;  /* 0x000000100c105221 */ /* 0x000fe40000010000 */
.L_x_9539:
[----:B------:R-:W-:Y:S05]  /*1220*/  BSYNC B1 ;  /* 0x0000000000017941 */ /* 0x000fea0003800000 */
.L_x_9538:
[----:B------:R-:W-:Y:S01]  /*1230*/  BSSY B1, `(.L_x_9540) ;  /* 0x0000006000017945 */ /* 0x000fe20003800000 */
[----:B------:R-:W-:Y:S05]  /*1240*/  @!P6 BRA `(.L_x_9541) ;  /* 0x000000400000e947 */ /* 0x000fea0003800000 */
[----:B-----5:R-:W-:-:S05]  /*1250*/  PRMT R2, RZ, 0x7610, R22 ;  /* 0x00007610ff027816 */ /* 0x020fca0000000016 */
[----:B------:R-:W-:-:S04]  /*1260*/  FMUL.FTZ R17, R2, c[0x0][0x1ec] ;  /* 0x00007b0002117a20 */ /* 0x000fc80000410000 */
[----:B------:R-:W-:-:S04]  /*1270*/  FMUL.FTZ R17, R58, R17 ;  /* 0x000000113a117220 */ /* 0x000fc80000410000 */
[----:B------:R-:W-:Y:S02]  /*1280*/  @P5 FADD.FTZ R17, R13, R17 ;  /* 0x000000110d115221 */ /* 0x000fe40000010000 */
.L_x_9541:
[----:B------:R-:W-:Y:S05]  /*1290*/  BSYNC B1 ;  /* 0x0000000000017941 */ /* 0x000fea0003800000 */
.L_x_9540:
[----:B------:R-:W-:Y:S01]  /*12a0*/  BSSY B1, `(.L_x_9542) ;  /* 0x0000007000017945 */ /* 0x000fe20003800000 */
[----:B------:R-:W-:Y:S01]  /*12b0*/  HFMA2.MMA R152, -RZ, RZ, 0, 1.9073486328125e-06 ;  /* 0x00000020ff987435 */ /* 0x000fe200000001ff */
[----:B------:R-:W-:Y:S05]  /*12c0*/  @!P6 BRA `(.L_x_9543) ;  /* 0x000000400000e947 */ /* 0x000fea0003800000 */
[----:B-----5:R-:W-:-:S05]  /*12d0*/  PRMT R2, RZ, 0x5410, R23 ;  /* 0x00005410ff027816 */ /* 0x020fca0000000017 */
[----:B------:R-:W-:-:S04]  /*12e0*/  FMUL.FTZ R2, R2, c[0x0][0x1ec] ;  /* 0x00007b0002027a20 */ /* 0x000fc80000410000 */
[----:B------:R-:W-:-:S04]  /*12f0*/  FMUL.FTZ R18, R59, R2 ;  /* 0x000000023b127220 */ /* 0x000fc80000410000 */
[----:B------:R-:W-:Y:S02]  /*1300*/  @P5 FADD.FTZ R18, R14, R18 ;  /* 0x000000120e125221 */ /* 0x000fe40000010000 */
.L_x_9543:
[----:B------:R-:W-:Y:S05]  /*1310*/  BSYNC B1 ;  /* 0x0000000000017941 */ /* 0x000fea0003800000 */
.L_x_9542:
[----:B------:R-:W-:Y:S01]  /*1320*/  BSSY B1, `(.L_x_9544) ;  /* 0x0000007000017945 */ /* 0x000fe20003800000 */
[----:B------:R-:W-:Y:S01]  /*1330*/  IMAD.WIDE.U32 R2, R49, R152, c[0x0][0x188] ;  /* 0x0000620031027625 */ /* 0x000fe200078e0098 */
[----:B------:R-:W-:Y:S05]  /*1340*/  @!P6 BRA `(.L_x_9545) ;  /* 0x000000400000e947 */ /* 0x000fea0003800000 */
[----:B-----5:R-:W-:-:S05]  /*1350*/  PRMT R19, RZ, 0x7610, R23 ;  /* 0x00007610ff137816 */ /* 0x020fca0000000017 */
[----:B------:R-:W-:-:S04]  /*1360*/  FMUL.FTZ R19, R19, c[0x0][0x1ec] ;  /* 0x00007b0013137a20 */ /* 0x000fc80000410000 */
[----:B------:R-:W-:-:S04]  /*1370*/  FMUL.FTZ R19, R60, R19 ;  /* 0x000000133c137220 */ /* 0x000fc80000410000 */
[----:B------:R-:W-:Y:S02]  /*1380*/  @P5 FADD.FTZ R19, R15, R19 ;  /* 0x000000130f135221 */ /* 0x000fe40000010000 */
.L_x_9545:
[----:B------:R-:W-:Y:S05]  /*1390*/  BSYNC B1 ;  /* 0x0000000000017941 */ /* 0x000fea0003800000 */
.L_x_9544:
[----:B------:R0:W-:Y:S01]  /*13a0*/  STG.E.128 [R2.64], R8 ;  /* 0x0000000802007986 */ /* 0x0001e2000c101d04 */
[----:B------:R-:W-:Y:S02]  /*13b0*/  IADD3 R48, R48, 0x100, RZ ;  /* 0x0000010030307810 */ /* 0x000fe40007ffe0ff */
[----:B------:R-:W-:Y:S01]  /*13c0*/  IADD3 R49, R49, 0x100, RZ ;  /* 0x0000010031317810 */ /* 0x000fe20007ffe0ff */
[----:B------:R0:W-:Y:S04]  /*13d0*/  STG.E.128 [R2.64+0x10], R16 ;  /* 0x0000101002007986 */ /* 0x0001e8000c101d04 */
.L_x_9529:
[----:B------:R-:W-:Y:S05]  /*13e0*/  BSYNC B0 ;  /* 0x0000000000007941 */ /* 0x000fea0003800000 */
.L_x_9528:
        /* <DEDUP_REMOVED lines=43> */
.L_x_9549:
[----:B0-----:R-:W-:Y:S05]  /*16a0*/  BSYNC B1 ;  /* 0x0000000000017941 */ /* 0x001fea0003800000 */
.L_x_9548:
[----:B------:R-:W-:Y:S01]  /*16b0*/  BSSY B1, `(.L_x_9550) ;  /* 0x0000006000017945 */ /* 0x000fe20003800000 */
[----:B------:R-:W-:Y:S05]  /*16c0*/  @!P6 BRA `(.L_x_9551) ;  /* 0x000000400000e947 */ /* 0x000fea0003800000 */
[----:B-----5:R-:W-:-:S05]  /*16d0*/  PRMT R2, RZ, 0x7610, R20 ;  /* 0x00007610ff027816 */ /* 0x020fca0000000014 */
[----:B------:R-:W-:-:S04]  /*16e0*/  FMUL.FTZ R25, R2, c[0x0][0x1ec] ;  /* 0x00007b0002197a20 */ /* 0x000fc80000410000 */
[----:B------:R-:W-:-:S04]  /*16f0*/  FMUL.FTZ R25, R62, R25 ;  /* 0x000000193e197220 */ /* 0x000fc80000410000 */
[----:B------:R-:W-:Y:S02]  /*1700*/  @P5 FADD.FTZ R25, R5, R25 ;  /* 0x0000001905195221 */ /* 0x000fe40000010000 */
.L_x_9551:
[----:B------:R-:W-:Y:S05]  /*1710*/  BSYNC B1 ;  /* 0x0000000000017941 */ /* 0x000fea0003800000 */
.L_x_9550:
[----:B------:R-:W-:Y:S01]  /*1720*/  BSSY B1, `(.L_x_9552) ;  /* 0x0000006000017945 */ /* 0x000fe20003800000 */
[----:B------:R-:W-:Y:S05]  /*1730*/  @!P6 BRA `(.L_x_9553) ;  /* 0x000000400000e947 */ /* 0x000fea0003800000 */
[----:B-----5:R-:W-:-:S05]  /*1740*/  PRMT R2, RZ, 0x5410, R21 ;  /* 0x00005410ff027816 */ /* 0x020fca0000000015 */
[----:B------:R-:W-:-:S04]  /*1750*/  FMUL.FTZ R2, R2, c[0x0][0x1ec] ;  /* 0x00007b0002027a20 */ /* 0x000fc80000410000 */
[----:B------:R-:W-:-:S04]  /*1760*/  FMUL.FTZ R26, R63, R2 ;  /* 0x000000023f1a7220 */ /* 0x000fc80000410000 */
[----:B------:R-:W-:Y:S02]  /*1770*/  @P5 FADD.FTZ R26, R6, R26 ;  /* 0x0000001a061a5221 */ /* 0x000fe40000010000 */
.L_x_9553:
[----:B------:R-:W-:Y:S05]  /*1780*/  BSYNC B1 ;  /* 0x0000000000017941 */ /* 0x000fea0003800000 */
.L_x_9552:
[----:B------:R-:W-:Y:S01]  /*1790*/  BSSY B1, `(.L_x_9554) ;  /* 0x0000006000017945 */ /* 0x000fe20003800000 */
[----:B------:R-:W-:Y:S05]  /*17a0*/  @!P6 BRA `(.L_x_9555) ;  /* 0x000000400000e947 */ /* 0x000fea0003800000 */
[----:B-----5:R-:W-:-:S05]  /*17b0*/  PRMT R2, RZ, 0x7610, R21 ;  /* 0x00007610ff027816 */ /* 0x020fca0000000015 */
[----:B------:R-:W-:-:S04]  /*17c0*/  FMUL.FTZ R27, R2, c[0x0][0x1ec] ;  /* 0x00007b00021b7a20 */ /* 0x000fc80000410000 */
[----:B------:R-:W-:-:S04]  /*17d0*/  FMUL.FTZ R27, R64, R27 ;  /* 0x0000001b401b7220 */ /* 0x000fc80000410000 */
[----:B------:R-:W-:Y:S02]  /*17e0*/  @P5 FADD.FTZ R27, R7, R27 ;  /* 0x0000001b071b5221 */ /* 0x000fe40000010000 */
.L_x_9555:
[----:B------:R-:W-:Y:S05]  /*17f0*/  BSYNC B1 ;  /* 0x0000000000017941 */ /* 0x000fea0003800000 */
.L_x_9554:
[----:B------:R-:W-:Y:S01]  /*1800*/  BSSY B1, `(.L_x_9556) ;  /* 0x0000006000017945 */ /* 0x000fe20003800000 */
[----:B------:R-:W-:Y:S05]  /*1810*/  @!P6 BRA `(.L_x_9557) ;  /* 0x000000400000e947 */ /* 0x000fea0003800000 */
[----:B-----5:R-:W-:-:S05]  /*1820*/  PRMT R2, RZ, 0x5410, R22 ;  /* 0x00005410ff027816 */ /* 0x020fca0000000016 */
[----:B------:R-:W-:-:S04]  /*1830*/  FMUL.FTZ R2, R2, c[0x0][0x1ec] ;  /* 0x00007b0002027a20 */ /* 0x000fc80000410000 */
[----:B------:R-:W-:-:S04]  /*1840*/  FMUL.FTZ R28, R65, R2 ;  /* 0x00000002411c7220 */ /* 0x000fc80000410000 */
[----:B------:R-:W-:Y:S02]  /*1850*/  @P5 FADD.FTZ R28, R12, R28 ;  /* 0x0000001c0c1c5221 */ /* 0x000fe40000010000 */
.L_x_9557:
[----:B------:R-:W-:Y:S05]  /*1860*/  BSYNC B1 ;  /* 0x0000000000017941 */ /* 0x000fea0003800000 */
.L_x_9556:
[----:B------:R-:W-:Y:S01]  /*1870*/  BSSY B1, `(.L_x_9558) ;  /* 0x0000006000017945 */ /* 0x000fe20003800000 */
[----:B------:R-:W-:Y:S05]  /*1880*/  @!P6 BRA `(.L_x_9559) ;  /* 0x000000400000e947 */ /* 0x000fea0003800000 */
[----:B-----5:R-:W-:-:S05]  /*1890*/  PRMT R2, RZ, 0x7610, R22 ;  /* 0x00007610ff027816 */ /* 0x020fca0000000016 */
[----:B------:R-:W-:-:S04]  /*18a0*/  FMUL.FTZ R29, R2, c[0x0][0x1ec] ;  /* 0x00007b00021d7a20 */ /* 0x000fc80000410000 */
[----:B------:R-:W-:-:S04]  /*18b0*/  FMUL.FTZ R29, R66, R29 ;  /* 0x0000001d421d7220 */ /* 0x000fc80000410000 */
[----:B------:R-:W-:Y:S02]  /*18c0*/  @P5 FADD.FTZ R29, R13, R29 ;  /* 0x0000001d0d1d5221 */ /* 0x000fe40000010000 */
.L_x_9559:
[----:B------:R-:W-:Y:S05]  /*18d0*/  BSYNC B1 ;  /* 0x0000000000017941 */ /* 0x000fea0003800000 */
.L_x_9558:
[----:B------:R-:W-:Y:S01]  /*18e0*/  BSSY B1, `(.L_x_9560) ;  /* 0x0000007000017945 */ /* 0x000fe20003800000 */
[----:B------:R-:W-:Y:S01]  /*18f0*/  IMAD.MOV.U32 R152, RZ, RZ, 0x20 ;  /* 0x00000020ff987424 */ /* 0x000fe200078e00ff */
[----:B------:R-:W-:Y:S05]  /*1900*/  @!P6 BRA `(.L_x_9561) ;  /* 0x000000400000e947 */ /* 0x000fea0003800000 */
[----:B-----5:R-:W-:-:S05]  /*1910*/  PRMT R2, RZ, 0x5410, R23 ;  /* 0x00005410ff027816 */ /* 0x020fca0000000017 */
[----:B------:R-:W-:-:S04]  /*1920*/  FMUL.FTZ R2, R2, c[0x0][0x1ec] ;  /* 0x00007b0002027a20 */ /* 0x000fc80000410000 */
[----:B------:R-:W-:-:S04]  /*1930*/  FMUL.FTZ R30, R67, R2 ;  /* 0x00000002431e7220 */ /* 0x000fc80000410000 */
[----:B------:R-:W-:Y:S02]  /*1940*/  @P5 FADD.FTZ R30, R14, R30 ;  /* 0x0000001e0e1e5221 */ /* 0x000fe40000010000 */
.L_x_9561:
[----:B------:R-:W-:Y:S05]  /*1950*/  BSYNC B1 ;  /* 0x0000000000017941 */ /* 0x000fea0003800000 */
.L_x_9560:
[----:B------:R-:W-:Y:S01]  /*1960*/  BSSY B1, `(.L_x_9562) ;  /* 0x0000007000017945 */ /* 0x000fe20003800000 */
[----:B------:R-:W-:Y:S01]  /*1970*/  IMAD.WIDE.U32 R2, R49, R152, c[0x0][0x188] ;  /* 0x0000620031027625 */ /* 0x000fe200078e0098 */
[----:B------:R-:W-:Y:S05]  /*1980*/  @!P6 BRA `(.L_x_9563) ;  /* 0x000000400000e947 */ /* 0x000fea0003800000 */
[----:B-----5:R-:W-:-:S05]  /*1990*/  PRMT R31, RZ, 0x7610, R23 ;  /* 0x00007610ff1f7816 */ /* 0x020fca0000000017 */
[----:B------:R-:W-:-:S04]  /*19a0*/  FMUL.FTZ R31, R31, c[0x0][0x1ec] ;  /* 0x00007b001f1f7a20 */ /* 0x000fc80000410000 */
[----:B------:R-:W-:-:S04]  /*19b0*/  FMUL.FTZ R31, R68, R31 ;  /* 0x0000001f441f7220 */ /* 0x000fc80000410000 */
[----:B------:R-:W-:Y:S02]  /*19c0*/  @P5 FADD.FTZ R31, R15, R31 ;  /* 0x0000001f0f1f5221 */ /* 0x000fe40000010000 */
.L_x_9563:
[----:B------:R-:W-:Y:S05]  /*19d0*/  BSYNC B1 ;  /* 0x0000000000017941 */ /* 0x000fea0003800000 */
.L_x_9562:
[----:B------:R0:W-:Y:S01]  /*19e0*/  STG.E.128 [R2.64], R24 ;  /* 0x0000001802007986 */ /* 0x0001e2000c101d04 */
[----:B------:R-:W-:Y:S02]  /*19f0*/  IADD3 R48, R48, 0x100, RZ ;  /* 0x0000010030307810 */ /* 0x000fe40007ffe0ff */
[----:B------:R-:W-:Y:S01]  /*1a00*/  IADD3 R49, R49, 0x100, RZ ;  /* 0x0000010031317810 */ /* 0x000fe20007ffe0ff */
[----:B------:R0:W-:Y:S04]  /*1a10*/  STG.E.128 [R2.64+0x10], R28 ;  /* 0x0000101c02007986 */ /* 0x0001e8000c101d04 */
.L_x_9547:
[----:B------:R-:W-:Y:S05]  /*1a20*/  BSYNC B0 ;  /* 0x0000000000007941 */ /* 0x000fea0003800000 */
.L_x_9546:
        /* <DEDUP_REMOVED lines=42> */
.L_x_9567:
[----:B0-----:R-:W-:Y:S05]  /*1cd0*/  BSYNC B1 ;  /* 0x0000000000017941 */ /* 0x001fea0003800000 */
.L_x_9566:
[----:B------:R-:W-:Y:S01]  /*1ce0*/  BSSY B1, `(.L_x_9568) ;  /* 0x0000006000017945 */ /* 0x000fe20003800000 */
[----:B------:R-:W-:Y:S05]  /*1cf0*/  @!P6 BRA `(.L_x_9569) ;  /* 0x000000400000e947 */ /* 0x000fea0003800000 */
[----:B-----5:R-:W-:-:S05]  /*1d00*/  PRMT R2, RZ, 0x7610, R20 ;  /* 0x00007610ff027816 */ /* 0x020fca0000000014 */
[----:B------:R-:W-:-:S04]  /*1d10*/  FMUL.FTZ R33, R2, c[0x0][0x1ec] ;  /* 0x00007b0002217a20 */ /* 0x000fc80000410000 */
[----:B------:R-:W-:-:S04]  /*1d20*/  FMUL.FTZ R33, R70, R33 ;  /* 0x0000002146217220 */ /* 0x000fc80000410000 */
[----:B------:R-:W-:Y:S02]  /*1d30*/  @P5 FADD.FTZ R33, R5, R33 ;  /* 0x0000002105215221 */ /* 0x000fe40000010000 */
.L_x_9569:
[----:B------:R-:W-:Y:S05]  /*1d40*/  BSYNC B1 ;  /* 0x0000000000017941 */ /* 0x000fea0003800000 */
.L_x_9568:
[----:B------:R-:W-:Y:S01]  /*1d50*/  BSSY B1, `(.L_x_9570) ;  /* 0x0000006000017945 */ /* 0x000fe20003800000 */
[----:B------:R-:W-:Y:S05]  /*1d60*/  @!P6 BRA `(.L_x_9571) ;  /* 0x000000400000e947 */ /* 0x000fea0003800000 */
[----:B-----5:R-:W-:-:S05]  /*1d70*/  PRMT R2, RZ, 0x5410, R21 ;  /* 0x00005410ff027816 */ /* 0x020fca0000000015 */
[----:B------:R-:W-:-:S04]  /*1d80*/  FMUL.FTZ R2, R2, c[0x0][0x1ec] ;  /* 0x00007b0002027a20 */ /* 0x000fc80000410000 */
[----:B------:R-:W-:-:S04]  /*1d90*/  FMUL.FTZ R34, R71, R2 ;  /* 0x0000000247227220 */ /* 0x000fc80000410000 */
[----:B------:R-:W-:Y:S02]  /*1da0*/  @P5 FADD.FTZ R34, R6, R34 ;  /* 0x0000002206225221 */ /* 0x000fe40000010000 */
.L_x_9571:
[----:B------:R-:W-:Y:S05]  /*1db0*/  BSYNC B1 ;  /* 0x0000000000017941 */ /* 0x000fea0003800000 */
.L_x_9570:
[----:B------:R-:W-:Y:S01]  /*1dc0*/  BSSY B1, `(.L_x_9572) ;  /* 0x0000006000017945 */ /* 0x000fe20003800000 */
[----:B------:R-:W-:Y:S05]  /*1dd0*/  @!P6 BRA `(.L_x_9573) ;  /* 0x000000400000e947 */ /* 0x000fea0003800000 */
[----:B-----5:R-:W-:-:S05]  /*1de0*/  PRMT R2, RZ, 0x7610, R21 ;  /* 0x00007610ff027816 */ /* 0x020fca0000000015 */
[----:B------:R-:W-:-:S04]  /*1df0*/  FMUL.FTZ R35, R2, c[0x0][0x1ec] ;  /* 0x00007b0002237a20 */ /* 0x000fc80000410000 */
[----:B------:R-:W-:-:S04]  /*1e00*/  FMUL.FTZ R35, R72, R35 ;  /* 0x0000002348237220 */ /* 0x000fc80000410000 */
[----:B------:R-:W-:Y:S02]  /*1e10*/  @P5 FADD.FTZ R35, R7, R35 ;  /* 0x0000002307235221 */ /* 0x000fe40000010000 */
.L_x_9573:
[----:B------:R-:W-:Y:S05]  /*1e20*/  BSYNC B1 ;  /* 0x0000000000017941 */ /* 0x000fea0003800000 */
.L_x_9572:
[----:B------:R-:W-:Y:S01]  /*1e30*/  BSSY B1, `(.L_x_9574) ;  /* 0x0000006000017945 */ /* 0x000fe20003800000 */
[----:B------:R-:W-:Y:S05]  /*1e40*/  @!P6 BRA `(.L_x_9575) ;  /* 0x000000400000e947 */ /* 0x000fea0003800000 */
[----:B-----5:R-:W-:-:S05]  /*1e50*/  PRMT R2, RZ, 0x5410, R22 ;  /* 0x00005410ff027816 */ /* 0x020fca0000000016 */
[----:B------:R-:W-:-:S04]  /*1e60*/  FMUL.FTZ R2, R2, c[0x0][0x1ec] ;  /* 0x00007b0002027a20 */ /* 0x000fc80000410000 */
[----:B------:R-:W-:-:S04]  /*1e70*/  FMUL.FTZ R36, R73, R2 ;  /* 0x0000000249247220 */ /* 0x000fc80000410000 */
[----:B------:R-:W-:Y:S02]  /*1e80*/  @P5 FADD.FTZ R36, R12, R36 ;  /* 0x000000240c245221 */ /* 0x000fe40000010000 */
.L_x_9575:
[----:B------:R-:W-:Y:S05]  /*1e90*/  BSYNC B1 ;  /* 0x0000000000017941 */ /* 0x000fea0003800000 */
.L_x_9574:
[----:B------:R-:W-:Y:S01]  /*1ea0*/  BSSY B1, `(.L_x_9576) ;  /* 0x0000006000017945 */ /* 0x000fe20003800000 */
[----:B------:R-:W-:Y:S05]  /*1eb0*/  @!P6 BRA `(.L_x_9577) ;  /* 0x000000400000e947 */ /* 0x000fea0003800000 */
[----:B-----5:R-:W-:-:S05]  /*1ec0*/  PRMT R2, RZ, 0x7610, R22 ;  /* 0x00007610ff027816 */ /* 0x020fca0000000016 */
[----:B------:R-:W-:-:S04]  /*1ed0*/  FMUL.FTZ R37, R2, c[0x0][0x1ec] ;  /* 0x00007b0002257a20 */ /* 0x000fc80000410000 */
[----:B------:R-:W-:-:S04]  /*1ee0*/  FMUL.FTZ R37, R74, R37 ;  /* 0x000000254a257220 */ /* 0x000fc80000410000 */
[----:B------:R-:W-:Y:S02]  /*1ef0*/  @P5 FADD.FTZ R37, R13, R37 ;  /* 0x000000250d255221 */ /* 0x000fe40000010000 */
.L_x_9577:
[----:B------:R-:W-:Y:S05]  /*1f00*/  BSYNC B1 ;  /* 0x0000000000017941 */ /* 0x000fea0003800000 */
.L_x_9576:
[----:B------:R-:W-:Y:S01]  /*1f10*/  BSSY B1, `(.L_x_9578) ;  /* 0x0000007000017945 */ /* 0x000fe20003800000 */
[----:B------:R-:W-:Y:S01]  /*1f20*/  HFMA2.MMA R152, -RZ, RZ, 0, 1.9073486328125e-06 ;  /* 0x00000020ff987435 */ /* 0x000fe200000001ff */
[----:B------:R-:W-:Y:S05]  /*1f30*/  @!P6 BRA `(.L_x_9579) ;  /* 0x000000400000e947 */ /* 0x000fea0003800000 */
[----:B-----5:R-:W-:-:S05]  /*1f40*/  PRMT R2, RZ, 0x5410, R23 ;  /* 0x00005410ff027816 */ /* 0x020fca0000000017 */
[----:B------:R-:W-:-:S04]  /*1f50*/  FMUL.FTZ R2, R2, c[0x0][0x1ec] ;  /* 0x00007b0002027a20 */ /* 0x000fc80000410000 */
[----:B------:R-:W-:-:S04]  /*1f60*/  FMUL.FTZ R38, R75, R2 ;  /* 0x000000024b267220 */ /* 0x000fc80000410000 */
[----:B------:R-:W-:Y:S02]  /*1f70*/  @P5 FADD.FTZ R38, R14, R38 ;  /* 0x000000260e265221 */ /* 0x000fe40000010000 */
.L_x_9579:
[----:B------:R-:W-:Y:S05]  /*1f80*/  BSYNC B1 ;  /* 0x0000000000017941 */ /* 0x000fea0003800000 */
.L_x_9578:
[----:B------:R-:W-:Y:S01]  /*1f90*/  BSSY B1, `(.L_x_9580) ;  /* 0x0000007000017945 */ /* 0x000fe20003800000 */
[----:B------:R-:W-:Y:S01]  /*1fa0*/  IMAD.WIDE.U32 R2, R49, R152, c[0x0][0x188] ;  /* 0x0000620031027625 */ /* 0x000fe200078e0098 */
[----:B------:R-:W-:Y:S05]  /*1fb0*/  @!P6 BRA `(.L_x_9581) ;  /* 0x000000400000e947 */ /* 0x000fea0003800000 */
[----:B-----5:R-:W-:-:S05]  /*1fc0*/  PRMT R39, RZ, 0x7610, R23 ;  /* 0x00007610ff277816 */ /* 0x020fca0000000017 */
[----:B------:R-:W-:-:S04]  /*1fd0*/  FMUL.FTZ R39, R39, c[0x0][0x1ec] ;  /* 0x00007b0027277a20 */ /* 0x000fc80000410000 */
[----:B------:R-:W-:-:S04]  /*1fe0*/  FMUL.FTZ R39, R76, R39 ;  /* 0x000000274c277220 */ /* 0x000fc80000410000 */
[----:B------:R-:W-:Y:S02]  /*1ff0*/  @P5 FADD.FTZ R39, R15, R39 ;  /* 0x000000270f275221 */ /* 0x000fe40000010000 */
.L_x_9581:
[----:B------:R-:W-:Y:S05]  /*2000*/  BSYNC B1 ;  /* 0x0000000000017941 */ /* 0x000fea0003800000 */
.L_x_9580:
[----:B------:R0:W-:Y:S01]  /*2010*/  STG.E.128 [R2.64], R32 ;  /* 0x0000002002007986 */ /* 0x0001e2000c101d04 */
[----:B------:R-:W-:Y:S02]  /*2020*/  IADD3 R48, R48, 0x100, RZ ;  /* 0x0000010030307810 */ /* 0x000fe40007ffe0ff */
[----:B------:R-:W-:Y:S01]  /*2030*/  IADD3 R49, R49, 0x100, RZ ;  /* 0x0000010031317810 */ /* 0x000fe20007ffe0ff */
[----:B------:R0:W-:Y:S04]  /*2040*/  STG.E.128 [R2.64+0x10], R36 ;  /* 0x0000102402007986 */ /* 0x0001e8000c101d04 */
.L_x_9565:
[----:B------:R-:W-:Y:S05]  /*2050*/  BSYNC B0 ;  /* 0x0000000000007941 */ /* 0x000fea0003800000 */
.L_x_9564:
[----:B------:R-:W-:Y:S01]  /*2060*/  BSSY B0, `(.L_x_9582) ;  /* 0x0000060000007945 */ /* 0x000fe20003800000 */
[----:B------:R-:W-:Y:S05]  /*2070*/  @!P3 BRA `(.L_x_9583) ;  /* 0x000005e00000b947 */ /* 0x000fea0003800000 */
[----:B------:R-:W-:-:S04]  /*2080*/  ISETP.NE.U32.AND P0, PT, RZ, c[0x0][0x180], PT ;  /* 0x00006000ff007a0c */ /* 0x000fc80003f05070 */
[----:B------:R-:W-:-:S13]  /*2090*/  ISETP.NE.AND.EX P0, PT, RZ, c[0x0][0x184], PT, P0 ;  /* 0x00006100ff007a0c */ /* 0x000fda0003f05300 */
[----:B0-----:R-:W-:-:S05]  /*20a0*/  @P0 MOV R2, 0x20 ;  /* 0x0000002000020802 */ /* 0x001fca0000000f00 */
[----:B------:R-:W-:-:S05]  /*20b0*/  @P0 IMAD.WIDE.U32 R2, R49, R2, c[0x0][0x180] ;  /* 0x0000600031020625 */ /* 0x000fca00078e0002 */
[----:B------:R0:W2:Y:S04]  /*20c0*/  @P0 LDG.E.128 R4, [R2.64] ;  /* 0x0000000402040981 */ /* 0x0000a8000c1e1d00 */
        /* <DEDUP_REMOVED lines=34> */
[----:B------:R-:W-:-:S04]  /*22f0*/  FMUL.FTZ R40, R77, R40 ;  /* 0x000000284d287220 */ /* 0x000fc80000410000 */
[----:B------:R-:W-:Y:S02]  /*2300*/  @P0 FADD.FTZ R40, R4, R40 ;  /* 0x0000002804280221 */ /* 0x000fe40000010000 */
.L_x_9585:
[----:B------:R-:W-:Y:S05]  /*2310*/  BSYNC B1 ;  /* 0x0000000000017941 */ /* 0x000fea0003800000 */
.L_x_9584:
[----:B------:R-:W-:Y:S01]  /*2320*/  BSSY B1, `(.L_x_9586) ;  /* 0x0000006000017945 */ /* 0x000fe20003800000 */
[----:B------:R-:W-:Y:S05]  /*2330*/  @!P5 BRA `(.L_x_9587) ;  /* 0x000000400000d947 */ /* 0x000fea0003800000 */
[----:B-----5:R-:W-:-:S05]  /*2340*/  PRMT R41, RZ, 0x7610, R20 ;  /* 0x00007610ff297816 */ /* 0x020fca0000000014 */
[----:B------:R-:W-:-:S04]  /*2350*/  FMUL.FTZ R41, R41, c[0x0][0x1ec] ;  /* 0x00007b0029297a20 */ /* 0x000fc80000410000 */
[----:B------:R-:W-:-:S04]  /*2360*/  FMUL.FTZ R41, R78, R41 ;  /* 0x000000294e297220 */ /* 0x000fc80000410000 */
[----:B------:R-:W-:Y:S02]  /*2370*/  @P0 FADD.FTZ R41, R5, R41 ;  /* 0x0000002905290221 */ /* 0x000fe40000010000 */
.L_x_9587:
[----:B------:R-:W-:Y:S05]  /*2380*/  BSYNC B1 ;  /* 0x0000000000017941 */ /* 0x000fea0003800000 */
.L_x_9586:
[----:B------:R-:W-:Y:S01]  /*2390*/  BSSY B1, `(.L_x_9588) ;  /* 0x0000006000017945 */ /* 0x000fe20003800000 */
[----:B------:R-:W-:Y:S05]  /*23a0*/  @!P5 BRA `(.L_x_9589) ;  /* 0x000000400000d947 */ /* 0x000fea0003800000 */
[----:B-----5:R-:W-:-:S05]  /*23b0*/  PRMT R42, RZ, 0x5410, R21 ;  /* 0x00005410ff2a7816 */ /* 0x020fca0000000015 */
[----:B------:R-:W-:-:S04]  /*23c0*/  FMUL.FTZ R42, R42, c[0x0][0x1ec] ;  /* 0x00007b002a2a7a20 */ /* 0x000fc80000410000 */
[----:B------:R-:W-:-:S04]  /*23d0*/  FMUL.FTZ R42, R79, R42 ;  /* 0x0000002a4f2a7220 */ /* 0x000fc80000410000 */
[----:B------:R-:W-:Y:S02]  /*23e0*/  @P0 FADD.FTZ R42, R6, R42 ;  /* 0x0000002a062a0221 */ /* 0x000fe40000010000 */
.L_x_9589:
[----:B------:R-:W-:Y:S05]  /*23f0*/  BSYNC B1 ;  /* 0x0000000000017941 */ /* 0x000fea0003800000 */
.L_x_9588:
[----:B------:R-:W-:Y:S01]  /*2400*/  BSSY B1, `(.L_x_9590) ;  /* 0x0000006000017945 */ /* 0x000fe20003800000 */
[----:B------:R-:W-:Y:S05]  /*2410*/  @!P5 BRA `(.L_x_9591) ;  /* 0x000000400000d947 */ /* 0x000fea0003800000 */
[----:B-----5:R-:W-:-:S05]  /*2420*/  PRMT R43, RZ, 0x7610, R21 ;  /* 0x00007610ff2b7816 */ /* 0x020fca0000000015 */
[----:B------:R-:W-:-:S04]  /*2430*/  FMUL.FTZ R43, R43, c[0x0][0x1ec] ;  /* 0x00007b002b2b7a20 */ /* 0x000fc80000410000 */
[----:B------:R-:W-:-:S04]  /*2440*/  FMUL.FTZ R43, R80, R43 ;  /* 0x0000002b502b7220 */ /* 0x000fc80000410000 */
[----:B------:R-:W-:Y:S02]  /*2450*/  @P0 FADD.FTZ R43, R7, R43 ;  /* 0x0000002b072b0221 */ /* 0x000fe40000010000 */
.L_x_9591:
[----:B------:R-:W-:Y:S05]  /*2460*/  BSYNC B1 ;  /* 0x0000000000017941 */ /* 0x000fea0003800000 */
.L_x_9590:
[----:B------:R-:W-:Y:S01]  /*2470*/  BSSY B1, `(.L_x_9592) ;  /* 0x0000006000017945 */ /* 0x000fe20003800000 */
[----:B------:R-:W-:Y:S05]  /*2480*/  @!P5 BRA `(.L_x_9593) ;  /* 0x000000400000d947 */ /* 0x000fea0003800000 */
[----:B-----5:R-:W-:-:S05]  /*2490*/  PRMT R44, RZ, 0x5410, R22 ;  /* 0x00005410ff2c7816 */ /* 0x020fca0000000016 */
[----:B------:R-:W-:-:S04]  /*24a0*/  FMUL.FTZ R44, R44, c[0x0][0x1ec] ;  /* 0x00007b002c2c7a20 */ /* 0x000fc80000410000 */
[----:B------:R-:W-:-:S04]  /*24b0*/  FMUL.FTZ R44, R81, R44 ;  /* 0x0000002c512c7220 */ /* 0x000fc80000410000 */
[----:B------:R-:W-:Y:S02]  /*24c0*/  @P0 FADD.FTZ R44, R12, R44 ;  /* 0x0000002c0c2c0221 */ /* 0x000fe40000010000 */
.L_x_9593:
[----:B------:R-:W-:Y:S05]  /*24d0*/  BSYNC B1 ;  /* 0x0000000000017941 */ /* 0x000fea0003800000 */
.L_x_9592:
[----:B------:R-:W-:Y:S01]  /*24e0*/  BSSY B1, `(.L_x_9594) ;  /* 0x0000006000017945 */ /* 0x000fe20003800000 */
[----:B------:R-:W-:Y:S05]  /*24f0*/  @!P5 BRA `(.L_x_9595) ;  /* 0x000000400000d947 */ /* 0x000fea0003800000 */
[----:B-----5:R-:W-:-:S05]  /*2500*/  PRMT R45, RZ, 0x7610, R22 ;  /* 0x00007610ff2d7816 */ /* 0x020fca0000000016 */
[----:B------:R-:W-:-:S04]  /*2510*/  FMUL.FTZ R45, R45, c[0x0][0x1ec] ;  /* 0x00007b002d2d7a20 */ /* 0x000fc80000410000 */
[----:B------:R-:W-:-:S04]  /*2520*/  FMUL.FTZ R45, R82, R45 ;  /* 0x0000002d522d7220 */ /* 0x000fc80000410000 */
[----:B------:R-:W-:Y:S02]  /*2530*/  @P0 FADD.FTZ R45, R13, R45 ;  /* 0x0000002d0d2d0221 */ /* 0x000fe40000010000 */
.L_x_9595:
[----:B------:R-:W-:Y:S05]  /*2540*/  BSYNC B1 ;  /* 0x0000000000017941 */ /* 0x000fea0003800000 */
.L_x_9594:
[----:B------:R-:W-:Y:S01]  /*2550*/  BSSY B1, `(.L_x_9596) ;  /* 0x0000006000017945 */ /* 0x000fe20003800000 */
[----:B------:R-:W-:Y:S05]  /*2560*/  @!P5 BRA `(.L_x_9597) ;  /* 0x000000400000d947 */ /* 0x000fea0003800000 */
[----:B-----5:R-:W-:-:S05]  /*2570*/  PRMT R46, RZ, 0x5410, R23 ;  /* 0x00005410ff2e7816 */ /* 0x020fca0000000017 */
[----:B------:R-:W-:-:S04]  /*2580*/  FMUL.FTZ R46, R46, c[0x0][0x1ec] ;  /* 0x00007b002e2e7a20 */ /* 0x000fc80000410000 */
[----:B------:R-:W-:-:S04]  /*2590*/  FMUL.FTZ R46, R83, R46 ;  /* 0x0000002e532e7220 */ /* 0x000fc80000410000 */
[----:B------:R-:W-:Y:S02]  /*25a0*/  @P0 FADD.FTZ R46, R14, R46 ;  /* 0x0000002e0e2e0221 */ /* 0x000fe40000010000 */
.L_x_9597:
[----:B------:R-:W-:Y:S05]  /*25b0*/  BSYNC B1 ;  /* 0x0000000000017941 */ /* 0x000fea0003800000 */
.L_x_9596:
[----:B------:R-:W-:Y:S01]  /*25c0*/  BSSY B1, `(.L_x_9598) ;  /* 0x0000007000017945 */ /* 0x000fe20003800000 */
[----:B------:R-:W-:Y:S01]  /*25d0*/  @!P5 FSEL R47, R15, RZ, P4 ;  /* 0x000000ff0f2fd208 */ /* 0x000fe20002000000 */
[----:B------:R-:W-:Y:S05]  /*25e0*/  @!P5 BRA `(.L_x_9599) ;  /* 0x000000400000d947 */ /* 0x000fea0003800000 */
[----:B-----5:R-:W-:-:S05]  /*25f0*/  PRMT R47, RZ, 0x7610, R23 ;  /* 0x00007610ff2f7816 */ /* 0x020fca0000000017 */
[----:B------:R-:W-:-:S04]  /*2600*/  FMUL.FTZ R47, R47, c[0x0][0x1ec] ;  /* 0x00007b002f2f7a20 */ /* 0x000fc80000410000 */
[----:B------:R-:W-:-:S04]  /*2610*/  FMUL.FTZ R47, R84, R47 ;  /* 0x0000002f542f7220 */ /* 0x000fc80000410000 */
[----:B------:R-:W-:Y:S02]  /*2620*/  @P0 FADD.FTZ R47, R15, R47 ;  /* 0x0000002f0f2f0221 */ /* 0x000fe40000010000 */
.L_x_9599:
[----:B------:R-:W-:Y:S05]  /*2630*/  BSYNC B1 ;  /* 0x0000000000017941 */ /* 0x000fea0003800000 */
.L_x_9598:
[----:B------:R0:W-:Y:S04]  /*2640*/  STG.E.128 [R2.64], R40 ;  /* 0x0000002802007986 */ /* 0x0001e8000c101d04 */
[----:B------:R0:W-:Y:S02]  /*2650*/  STG.E.128 [R2.64+0x10], R44 ;  /* 0x0000102c02007986 */ /* 0x0001e4000c101d04 */
.L_x_9583:
[----:B------:R-:W-:Y:S05]  /*2660*/  BSYNC B0 ;  /* 0x0000000000007941 */ /* 0x000fea0003800000 */
.L_x_9582:
        /* <DEDUP_REMOVED lines=42> */
.L_x_9612:
        /* <DEDUP_REMOVED lines=85> */
.L_x_9613:
        /* <DEDUP_REMOVED lines=12> */
[----:B------:R-:W-:Y:S01]  /*2f20*/  MOV R48, RZ ;  /* 0x000000ff00307202 */ /* 0x000fe20000000f00 */
[----:B------:R-:W-:Y:S01]  /*2f30*/  @!P0 IMAD.MOV.U32 R48, RZ, RZ, R147 ;  /* 0x000000ffff308224 */ /* 0x000fe200078e0093 */
[----:B------:R-:W-:Y:S01]  /*2f40*/  LOP3.LUT P4, RZ, R49, 0x1f, R0, 0xf8, !PT ;  /* 0x0000001f31ff7812 */ /* 0x000fe2000788f800 */
[----:B------:R-:W-:Y:S02]  /*2f50*/  BSSY B0, `(.L_x_9602) ;  /* 0x00000d5000007945 */ /* 0x000fe40003800000 */
[----:B------:R-:W-:Y:S01]  /*2f60*/  I2F R160, R48 ;  /* 0x0000003000a07306 */ /* 0x000fe20000201400 */
[----:B------:R-:W1:Y:S04]  /*2f70*/  SHFL.DOWN PT, R155, R48, 0x4, 0x1f ;  /* 0x08801f00309b7f89 */ /* 0x000e6800000e0000 */
[----:B------:R2:W-:Y:S01]  /*2f80*/  @!P0 LDS.64 R2, [R152.X8] ;  /* 0x0000000098028984 */ /* 0x0005e20000008a00 */
[----:B------:R-:W-:-:S02]  /*2f90*/  ISETP.NE.AND P0, PT, RZ, UR6, PT ;  /* 0x00000006ff007c0c */ /* 0x000fc4000bf05270 */
[----:B01----:R-:W-:Y:S01]  /*2fa0*/  IADD3 R156, R155, R48, RZ ;  /* 0x000000309b9c7210 */ /* 0x003fe20007ffe0ff */
[----:B------:R-:W-:Y:S04]  /*2fb0*/  I2F R162, R155 ;  /* 0x0000009b00a27306 */ /* 0x000fe80000201400 */
[----:B------:R-:W0:Y:S04]  /*2fc0*/  SHFL.DOWN PT, R163, R156, 0x2, 0x1f ;  /* 0x08401f009ca37f89 */ /* 0x000e2800000e0000 */
[----:B------:R-:W2:Y:S08]  /*2fd0*/  I2F R158, R156 ;  /* 0x0000009c009e7306 */ /* 0x000eb00000201400 */
[----:B--2---:R-:W1:Y:S01]  /*2fe0*/  MUFU.RCP R152, R158 ;  /* 0x0000009e00987308 */ /* 0x004e620000001000 */
[----:B0-----:R-:W-:Y:S01]  /*2ff0*/  IADD3 R156, R156, R163, RZ ;  /* 0x000000a39c9c7210 */ /* 0x001fe20007ffe0ff */
[----:B------:R-:W0:Y:S06]  /*3000*/  SHFL.DOWN PT, R157, R2, 0x4, 0x1f ;  /* 0x08801f00029d7f89 */ /* 0x000e2c00000e0000 */
[----:B------:R-:W-:Y:S01]  /*3010*/  I2F R163, R163 ;  /* 0x000000a300a37306 */ /* 0x000fe20000201400 */
[----:B------:R-:W2:Y:S01]  /*3020*/  SHFL.DOWN PT, R154, R3, 0x4, 0x1f ;  /* 0x08801f00039a7f89 */ /* 0x000ea200000e0000 */
[----:B0-----:R-:W-:-:S02]  /*3030*/  FADD.FTZ R159, -R157, R2 ;  /* 0x000000029d9f7221 */ /* 0x001fc40000010100 */
[----:B------:R-:W-:Y:S02]  /*3040*/  FMUL.FTZ R157, R157, R162 ;  /* 0x000000a29d9d7220 */ /* 0x000fe40000410000 */
[----:B------:R-:W-:Y:S02]  /*3050*/  FMUL.FTZ R159, R159, R159 ;  /* 0x0000009f9f9f7220 */ /* 0x000fe40000410000 */
[----:B------:R-:W-:Y:S02]  /*3060*/  FFMA.FTZ R161, R160, R2, R157 ;  /* 0x00000002a0a17223 */ /* 0x000fe4000001009d */
[----:B------:R-:W-:Y:S02]  /*3070*/  FMUL.FTZ R159, R159, R160 ;  /* 0x000000a09f9f7220 */ /* 0x000fe40000410000 */
[----:B-1----:R-:W-:Y:S02]  /*3080*/  FMUL.FTZ R161, R152, R161 ;  /* 0x000000a198a17220 */ /* 0x002fe40000410000 */
[----:B------:R-:W-:-:S02]  /*3090*/  FMUL.FTZ R159, R159, R162 ;  /* 0x000000a29f9f7220 */ /* 0x000fc40000410000 */
[----:B--2---:R-:W-:Y:S01]  /*30a0*/  FADD.FTZ R157, R154, R3 ;  /* 0x000000039a9d7221 */ /* 0x004fe20000010000 */
        /* <DEDUP_REMOVED lines=8> */
[----:B------:R-:W-:Y:S01]  /*3130*/  FMUL.FTZ R155, R154, R154 ;  /* 0x0000009a9a9b7220 */ /* 0x000fe20000410000 */
[----:B--2---:R-:W-:Y:S01]  /*3140*/  IADD3 R156, R156, R159, RZ ;  /* 0x0000009f9c9c7210 */ /* 0x004fe20007ffe0ff */
[C---:B------:R-:W-:Y:S01]  /*3150*/  FFMA.FTZ R161, R158.reuse, R161, R2 ;  /* 0x000000a19ea17223 */ /* 0x040fe20000010002 */
[----:B------:R-:W-:Y:S01]  /*3160*/  I2F R159, R159 ;  /* 0x0000009f009f7306 */ /* 0x000fe20000201400 */
[----:B------:R-:W-:-:S04]  /*3170*/  FMUL.FTZ R155, R158, R155 ;  /* 0x0000009b9e9b7220 */ /* 0x000fc80000410000 */
[----:B------:R-:W-:Y:S02]  /*3180*/  FMUL.FTZ R2, R155, R163 ;  /* 0x000000a39b027220 */ /* 0x000fe40000410000 */
[----:B---3--:R-:W-:Y:S01]  /*3190*/  FADD.FTZ R155, R157, R48 ;  /* 0x000000309d9b7221 */ /* 0x008fe20000010000 */
[----:B------:R-:W0:Y:S01]  /*31a0*/  I2F R156, R156 ;  /* 0x0000009c009c7306 */ /* 0x000e220000201400 */
[C---:B-1----:R-:W-:Y:S02]  /*31b0*/  FMUL.FTZ R48, R152.reuse, R161 ;  /* 0x000000a198307220 */ /* 0x042fe40000410000 */
[----:B------:R-:W-:-:S03]  /*31c0*/  FFMA.FTZ R2, R152, R2, R155 ;  /* 0x0000000298027223 */ /* 0x000fc6000001009b */
[----:B------:R-:W1:Y:S04]  /*31d0*/  SHFL.DOWN PT, R155, R48, 0x1, 0x1f ;  /* 0x08201f00309b7f89 */ /* 0x000e6800000e0000 */
[----:B------:R-:W2:Y:S01]  /*31e0*/  SHFL.DOWN PT, R157, R2, 0x1, 0x1f ;  /* 0x08201f00029d7f89 */ /* 0x000ea200000e0000 */
[----:B0-----:R-:W0:Y:S01]  /*31f0*/  MUFU.RCP R152, R156 ;  /* 0x0000009c00987308 */ /* 0x001e220000001000 */
[----:B-1----:R-:W-:Y:S02]  /*3200*/  FADD.FTZ R154, R48, -R155 ;  /* 0x8000009b309a7221 */ /* 0x002fe40000010000 */
[----:B------:R-:W-:Y:S02]  /*3210*/  FMUL.FTZ R155, R155, R159 ;  /* 0x0000009f9b9b7220 */ /* 0x000fe40000410000 */
[----:B------:R-:W-:-:S02]  /*3220*/  FMUL.FTZ R154, R154, R154 ;  /* 0x0000009a9a9a7220 */ /* 0x000fc40000410000 */
[C---:B------:R-:W-:Y:S02]  /*3230*/  FFMA.FTZ R155, R3.reuse, R48, R155 ;  /* 0x00000030039b7223 */ /* 0x040fe4000001009b */
[----:B------:R-:W-:Y:S02]  /*3240*/  FMUL.FTZ R154, R3, R154 ;  /* 0x0000009a039a7220 */ /* 0x000fe40000410000 */
[----:B--2---:R-:W-:Y:S01]  /*3250*/  FADD.FTZ R157, R2, R157 ;  /* 0x0000009d029d7221 */ /* 0x004fe20000010000 */
        /* <DEDUP_REMOVED lines=34> */
[----:B------:R-:W-:Y:S02]  /*3480*/  FADD.FTZ R156, R17, -R157 ;  /* 0x8000009d119c7221 */ /* 0x000fe40000010000 */
[----:B------:R-:W-:Y:S02]  /*3490*/  FFMA.FTZ R2, R85, R2, R94 ;  /* 0x0000000255027223 */ /* 0x000fe4000001005e */
[----:B------:R-:W-:Y:S02]  /*34a0*/  FFMA.FTZ R3, R86, R48, R93 ;  /* 0x0000003056037223 */ /* 0x000fe4000001005d */
[C---:B------:R-:W-:Y:S02]  /*34b0*/  FMUL.FTZ R50, R155.reuse, R50 ;  /* 0x000000329b327220 */ /* 0x040fe40000410000 */
[----:B------:R-:W-:Y:S01]  /*34c0*/  FMUL.FTZ R154, R155, R154 ;  /* 0x0000009a9b9a7220 */ /* 0x000fe20000410000 */
[----:B------:R-:W-:Y:S01]  /*34d0*/  F2FP.BF16.PACK_AB R48, R3, R2 ;  /* 0x000000020330723e */ /* 0x000fe200000010ff */
[----:B------:R-:W-:-:S02]  /*34e0*/  FMUL.FTZ R156, R155, R156 ;  /* 0x0000009c9b9c7220 */ /* 0x000fc40000410000 */
[----:B------:R-:W-:Y:S02]  /*34f0*/  FFMA.FTZ R49, R88, R50, R95 ;  /* 0x0000003258317223 */ /* 0x000fe4000001005f */
        /* <DEDUP_REMOVED lines=12> */
[----:B------:R-:W-:Y:S01]  /*35c0*/  FFMA.FTZ R160, R92, R160, R99 ;  /* 0x000000a05ca07223 */ /* 0x000fe20000010063 */
[----:B------:R-:W-:Y:S01]  /*35d0*/  F2FP.BF16.PACK_AB R49, R49, R2 ;  /* 0x000000023131723e */ /* 0x000fe200000010ff */
[C---:B------:R-:W-:Y:S01]  /*35e0*/  IMAD.WIDE.U32 R2, R152.reuse, R3, c[0x0][0x208] ;  /* 0x0000820098027625 */ /* 0x040fe200078e0003 */
[----:B------:R-:W-:-:S02]  /*35f0*/  IADD3 R152, R152, 0x100, RZ ;  /* 0x0000010098987810 */ /* 0x000fc40007ffe0ff */
[----:B------:R-:W-:-:S05]  /*3600*/  F2FP.BF16.PACK_AB R51, R160, R51 ;  /* 0x00000033a033723e */ /* 0x000fca00000010ff */
[----:B------:R0:W-:Y:S02]  /*3610*/  STG.E.128 [R2.64], R48 ;  /* 0x0000003002007986 */ /* 0x0001e4000c101d04 */
.L_x_9605:
[----:B------:R-:W-:Y:S05]  /*3620*/  BSYNC B1 ;  /* 0x0000000000017941 */ /* 0x000fea0003800000 */
.L_x_9604:
        /* <DEDUP_REMOVED lines=16> */
[--C-:B------:R-:W-:Y:S02]  /*3730*/  FADD.FTZ R2, R26, -R157.reuse ;  /* 0x8000009d1a027221 */ /* 0x100fe40000010000 */
[--C-:B------:R-:W-:Y:S02]  /*3740*/  FADD.FTZ R158, R30, -R157.reuse ;  /* 0x8000009d1e9e7221 */ /* 0x100fe40000010000 */
[----:B------:R-:W-:Y:S02]  /*3750*/  FADD.FTZ R160, R31, -R157 ;  /* 0x8000009d1fa07221 */ /* 0x000fe40000010000 */
[----:B------:R-:W-:Y:S02]  /*3760*/  FFMA.FTZ R49, R104, R50, R111 ;  /* 0x0000003268317223 */ /* 0x000fe4000001006f */
[----:B------:R-:W-:Y:S02]  /*3770*/  FFMA.FTZ R50, R105, R154, R114 ;  /* 0x0000009a69327223 */ /* 0x000fe40000010072 */
[----:B------:R-:W-:-:S02]  /*3780*/  FFMA.FTZ R3, R106, R156, R113 ;  /* 0x0000009c6a037223 */ /* 0x000fc40000010071 */
[C---:B------:R-:W-:Y:S02]  /*3790*/  FMUL.FTZ R2, R155.reuse, R2 ;  /* 0x000000029b027220 */ /* 0x040fe40000410000 */
[----:B------:R-:W-:Y:S01]  /*37a0*/  FMUL.FTZ R158, R155, R158 ;  /* 0x0000009e9b9e7220 */ /* 0x000fe20000410000 */
[----:B------:R-:W-:Y:S01]  /*37b0*/  F2FP.BF16.PACK_AB R50, R3, R50 ;  /* 0x000000320332723e */ /* 0x000fe200000010ff */
[----:B------:R-:W-:Y:S01]  /*37c0*/  FMUL.FTZ R160, R155, R160 ;  /* 0x000000a09ba07220 */ /* 0x000fe20000410000 */
[----:B------:R-:W-:Y:S01]  /*37d0*/  MOV R3, 0x10 ;  /* 0x0000001000037802 */ /* 0x000fe20000000f00 */
        /* <DEDUP_REMOVED lines=8> */
.L_x_9607:
[----:B------:R-:W-:Y:S05]  /*3860*/  BSYNC B1 ;  /* 0x0000000000017941 */ /* 0x000fea0003800000 */
.L_x_9606:
[----:B------:R-:W-:Y:S01]  /*3870*/  BSSY B1, `(.L_x_9608) ;  /* 0x0000022000017945 */ /* 0x000fe20003800000 */
[----:B------:R-:W-:Y:S05]  /*3880*/  @!P2 BRA `(.L_x_9609) ;  /* 0x000002000000a947 */ /* 0x000fea0003800000 */
[--C-:B0-----:R-:W-:Y:S02]  /*3890*/  FADD.FTZ R2, R32, -R157.reuse ;  /* 0x8000009d20027221 */ /* 0x101fe40000010000 */
        /* <DEDUP_REMOVED lines=31> */
.L_x_9609:
[----:B------:R-:W-:Y:S05]  /*3a90*/  BSYNC B1 ;  /* 0x0000000000017941 */ /* 0x000fea0003800000 */
.L_x_9608:
        /* <DEDUP_REMOVED lines=16> */
[C---:B------:R-:W-:Y:S01]  /*3ba0*/  FMUL.FTZ R162, R155.reuse, R162 ;  /* 0x000000a29ba27220 */ /* 0x040fe20000410000 */
[----:B------:R-:W-:Y:S01]  /*3bb0*/  MOV R3, 0x10 ;  /* 0x0000001000037802 */ /* 0x000fe20000000f00 */
        /* <DEDUP_REMOVED lines=14> */
.L_x_9603:
[----:B-1----:R-:W-:Y:S05]  /*3ca0*/  BSYNC B0 ;  /* 0x0000000000007941 */ /* 0x002fea0003800000 */
.L_x_9602:
[----:B------:R-:W-:Y:S02]  /*3cb0*/  IADD3 R144, R144, c[0x0][0x160], RZ ;  /* 0x0000580090907a10 */ /* 0x000fe40007ffe0ff */
[----:B------:R-:W-:Y:S02]  /*3cc0*/  LOP3.LUT P4, RZ, R145, 0xff, RZ, 0xc0, !PT ;  /* 0x000000ff91ff7812 */ /* 0x000fe4000788c0ff */
[----:B------:R-:W-:Y:S02]  /*3cd0*/  ISETP.GE.AND P0, PT, R144, c[0x0][0x164], PT ;  /* 0x0000590090007a0c */ /* 0x000fe40003f06270 */
[----:B------:R-:W-:-:S11]  /*3ce0*/  SEL R145, RZ, 0x1, P4 ;  /* 0x00000001ff917807 */ /* 0x000fd60002000000 */
[----:B0-----:R-:W-:Y:S01]  /*3cf0*/  @P0 CALL.REL.NOINC `(.L_x_9610) ;  /* 0x0000001000000944 */ /* 0x001fe20003c00000 */
[----:B------:R-:W-:Y:S05]  /*3d00*/  BRA `(.L_x_9611) ;  /* 0xffffcf9000007947 */ /* 0x000fea000383ffff */
.L_x_9610:
[----:B------:R-:W-:Y:S05]  /*3d10*/  EXIT ;  /* 0x000000000000794d */ /* 0x000fea0003800000 */
.L_x_9600:
[----:B------:R-:W-:Y:S01]  /*3d20*/  HFMA2.MMA R158, -RZ, RZ, 0, 5.9604644775390625e-08 ;  /* 0x00000001ff9e7435 */ /* 0x000fe200000001ff */
[----:B------:R-:W-:Y:S01]  /*3d30*/  IMAD.MOV.U32 R155, RZ, RZ, 0x1f ;  /* 0x0000001fff9b7424 */ /* 0x000fe200078e00ff */
[----:B------:R-:W-:Y:S02]  /*3d40*/  MOV R160, 0xffffffff ;  /* 0xffffffff00a07802 */ /* 0x000fe40000000f00 */
[----:B------:R-:W-:Y:S02]  /*3d50*/  MOV R48, 0x3d70 ;  /* 0x00003d7000307802 */ /* 0x000fe40000000f00 */
[----:B-----5:R-:W-:Y:S05]  /*3d60*/  CALL.REL.NOINC `($__internal_54_$__cuda_sm70_shflsync_bfly_p) ;  /* 0x000007c000007944 */ /* 0x020fea0003c00000 */
[----:B-1----:R-:W-:Y:S01]  /*3d70*/  MOV R2, R155 ;  /* 0x0000009b00027202 */ /* 0x002fe20000000f00 */
[----:B0-----:R-:W-:Y:S05]  /*3d80*/  BRA `(.L_x_9612) ;  /* 0xffffeb8000007947 */ /* 0x001fea000383ffff */
.L_x_9601:
[----:B------:R-:W-:Y:S01]  /*3d90*/  HFMA2.MMA R158, -RZ, RZ, 0, 1.1920928955078125e-07 ;  /* 0x00000002ff9e7435 */ /* 0x000fe200000001ff */
[----:B------:R-:W-:Y:S02]  /*3da0*/  MOV R155, 0x1f ;  /* 0x0000001f009b7802 */ /* 0x000fe40000000f00 */
[----:B------:R-:W-:Y:S02]  /*3db0*/  MOV R160, 0xffffffff ;  /* 0xffffffff00a07802 */ /* 0x000fe40000000f00 */
[----:B------:R-:W-:-:S02]  /*3dc0*/  MOV R48, 0x3de0 ;  /* 0x00003de000307802 */ /* 0x000fc40000000f00 */
[----:B-----5:R-:W-:Y:S05]  /*3dd0*/  CALL.REL.NOINC `($__internal_54_$__cuda_sm70_shflsync_bfly_p) ;  /* 0x0000075000007944 */ /* 0x020fea0003c00000 */
[----:B0-----:R-:W-:Y:S01]  /*3de0*/  HFMA2.MMA R158, -RZ, RZ, 0, 2.384185791015625e-07 ;  /* 0x00000004ff9e7435 */ /* 0x001fe200000001ff */
[----:B-1----:R-:W-:Y:S01]  /*3df0*/  FADD.FTZ R3, R3, R155 ;  /* 0x0000009b03037221 */ /* 0x002fe20000010000 */
[----:B------:R-:W-:-:S02]  /*3e00*/  MOV R155, 0x1f ;  /* 0x0000001f009b7802 */ /* 0x000fc40000000f00 */
[----:B------:R-:W-:Y:S02]  /*3e10*/  MOV R160, 0xffffffff ;  /* 0xffffffff00a07802 */ /* 0x000fe40000000f00 */
[----:B------:R-:W-:Y:S02]  /*3e20*/  MOV R48, 0x3e40 ;  /* 0x00003e4000307802 */ /* 0x000fe40000000f00 */
[----:B------:R-:W-:Y:S05]  /*3e30*/  CALL.REL.NOINC `($__internal_54_$__cuda_sm70_shflsync_bfly_p) ;  /* 0x000006f000007944 */ /* 0x000fea0003c00000 */
[----:B0-----:R-:W-:Y:S01]  /*3e40*/  HFMA2.MMA R158, -RZ, RZ, 0, 4.76837158203125e-07 ;  /* 0x00000008ff9e7435 */ /* 0x001fe200000001ff */
[----:B-1----:R-:W-:Y:S01]  /*3e50*/  FADD.FTZ R3, R3, R155 ;  /* 0x0000009b03037221 */ /* 0x002fe20000010000 */
[----:B------:R-:W-:Y:S01]  /*3e60*/  MOV R155, 0x1f ;  /* 0x0000001f009b7802 */ /* 0x000fe20000000f00 */
[----:B------:R-:W-:Y:S01]  /*3e70*/  IMAD.MOV.U32 R160, RZ, RZ, -0x1 ;  /* 0xffffffffffa07424 */ /* 0x000fe200078e00ff */
[----:B------:R-:W-:Y:S02]  /*3e80*/  MOV R48, 0x3ea0 ;  /* 0x00003ea000307802 */ /* 0x000fe40000000f00 */
[----:B------:R-:W-:Y:S05]  /*3e90*/  CALL.REL.NOINC `($__internal_54_$__cuda_sm70_shflsync_bfly_p) ;  /* 0x0000069000007944 */ /* 0x000fea0003c00000 */
[----:B0-----:R-:W-:Y:S01]  /*3ea0*/  HFMA2.MMA R158, -RZ, RZ, 0, 9.5367431640625e-07 ;  /* 0x00000010ff9e7435 */ /* 0x001fe200000001ff */
[----:B-1----:R-:W-:Y:S01]  /*3eb0*/  FADD.FTZ R3, R3, R155 ;  /* 0x0000009b03037221 */ /* 0x002fe20000010000 */
[----:B------:R-:W-:Y:S02]  /*3ec0*/  MOV R155, 0x1f ;  /* 0x0000001f009b7802 */ /* 0x000fe40000000f00 */
[----:B------:R-:W-:-:S02]  /*3ed0*/  MOV R160, 0xffffffff ;  /* 0xffffffff00a07802 */ /* 0x000fc40000000f00 */
[----:B------:R-:W-:Y:S02]  /*3ee0*/  MOV R48, 0x3f00 ;  /* 0x00003f0000307802 */ /* 0x000fe40000000f00 */
[----:B------:R-:W-:Y:S05]  /*3ef0*/  CALL.REL.NOINC `($__internal_54_$__cuda_sm70_shflsync_bfly_p) ;  /* 0x0000063000007944 */ /* 0x000fea0003c00000 */
[----:B-1----:R-:W-:Y:S01]  /*3f00*/  FADD.FTZ R2, R3, R155 ;  /* 0x0000009b03027221 */ /* 0x002fe20000010000 */
[----:B0-----:R-:W-:Y:S01]  /*3f10*/  HFMA2.MMA R158, -RZ, RZ, 0, 5.9604644775390625e-08 ;  /* 0x00000001ff9e7435 */ /* 0x001fe200000001ff */
[----:B------:R-:W-:Y:S02]  /*3f20*/  MOV R155, 0x1f ;  /* 0x0000001f009b7802 */ /* 0x000fe40000000f00 */
[----:B------:R-:W-:Y:S01]  /*3f30*/  FMUL.FTZ R2, R139, R2 ;  /* 0x000000028b027220 */ /* 0x000fe20000410000 */
[----:B------:R-:W-:-:S03]  /*3f40*/  MOV R160, 0xffffffff ;  /* 0xffffffff00a07802 */ /* 0x000fc60000000f00 */
        /* <DEDUP_REMOVED lines=67> */
[----:B------:R-:W-:Y:S05]  /*4380*/  CALL.REL.NOINC `($__internal_54_$__cuda_sm70_shflsync_bfly_p) ;  /* 0x000001a000007944 */ /* 0x000fea0003c00000 */
[----:B0-----:R-:W-:Y:S01]  /*4390*/  HFMA2.MMA R158, -RZ, RZ, 0, 1.1920928955078125e-07 ;  /* 0x00000002ff9e7435 */ /* 0x001fe200000001ff */
[----:B-1----:R-:W-:Y:S01]  /*43a0*/  FADD.FTZ R3, R154, R155 ;  /* 0x0000009b9a037221 */ /* 0x002fe20000010000 */
[----:B------:R-:W-:Y:S02]  /*43b0*/  MOV R155, 0x1f ;  /* 0x0000001f009b7802 */ /* 0x000fe40000000f00 */
[----:B------:R-:W-:Y:S02]  /*43c0*/  MOV R160, 0xffffffff ;  /* 0xffffffff00a07802 */ /* 0x000fe40000000f00 */
[----:B------:R-:W-:Y:S02]  /*43d0*/  MOV R48, 0x43f0 ;  /* 0x000043f000307802 */ /* 0x000fe40000000f00 */
[----:B------:R-:W-:Y:S05]  /*43e0*/  CALL.REL.NOINC `($__internal_54_$__cuda_sm70_shflsync_bfly_p) ;  /* 0x0000014000007944 */ /* 0x000fea0003c00000 */
[----:B01----:R-:W-:Y:S01]  /*43f0*/  FADD.FTZ R3, R3, R155 ;  /* 0x0000009b03037221 */ /* 0x003fe20000010000 */
[----:B------:R-:W-:Y:S01]  /*4400*/  HFMA2.MMA R155, -RZ, RZ, 0, 1.847743988037109375e-06 ;  /* 0x0000001fff9b7435 */ /* 0x000fe200000001ff */
[----:B------:R-:W-:Y:S01]  /*4410*/  IMAD.MOV.U32 R158, RZ, RZ, 0x4 ;  /* 0x00000004ff9e7424 */ /* 0x000fe200078e00ff */
[----:B------:R-:W-:Y:S02]  /*4420*/  MOV R160, 0xffffffff ;  /* 0xffffffff00a07802 */ /* 0x000fe40000000f00 */
[----:B------:R-:W-:-:S02]  /*4430*/  MOV R48, 0x4450 ;  /* 0x0000445000307802 */ /* 0x000fc40000000f00 */
[----:B------:R-:W-:Y:S05]  /*4440*/  CALL.REL.NOINC `($__internal_54_$__cuda_sm70_shflsync_bfly_p) ;  /* 0x000000e000007944 */ /* 0x000fea0003c00000 */
[----:B0-----:R-:W-:Y:S01]  /*4450*/  HFMA2.MMA R158, -RZ, RZ, 0, 4.76837158203125e-07 ;  /* 0x00000008ff9e7435 */ /* 0x001fe200000001ff */
[----:B-1----:R-:W-:Y:S01]  /*4460*/  FADD.FTZ R3, R3, R155 ;  /* 0x0000009b03037221 */ /* 0x002fe20000010000 */
[----:B------:R-:W-:-:S02]  /*4470*/  MOV R155, 0x1f ;  /* 0x0000001f009b7802 */ /* 0x000fc40000000f00 */
[----:B------:R-:W-:Y:S02]  /*4480*/  MOV R160, 0xffffffff ;  /* 0xffffffff00a07802 */ /* 0x000fe40000000f00 */
[----:B------:R-:W-:Y:S02]  /*4490*/  MOV R48, 0x44b0 ;  /* 0x000044b000307802 */ /* 0x000fe40000000f00 */
[----:B------:R-:W-:Y:S05]  /*44a0*/  CALL.REL.NOINC `($__internal_54_$__cuda_sm70_shflsync_bfly_p) ;  /* 0x0000008000007944 */ /* 0x000fea0003c00000 */
[----:B-1----:R-:W-:Y:S01]  /*44b0*/  FADD.FTZ R156, R3, R155 ;  /* 0x0000009b039c7221 */ /* 0x002fe20000010000 */
[----:B0-----:R-:W-:Y:S01]  /*44c0*/  HFMA2.MMA R158, -RZ, RZ, 0, 9.5367431640625e-07 ;  /* 0x00000010ff9e7435 */ /* 0x001fe200000001ff */
[----:B------:R-:W-:Y:S02]  /*44d0*/  MOV R155, 0x1f ;  /* 0x0000001f009b7802 */ /* 0x000fe40000000f00 */
[----:B------:R-:W-:Y:S02]  /*44e0*/  MOV R160, 0xffffffff ;  /* 0xffffffff00a07802 */ /* 0x000fe40000000f00 */
[----:B------:R-:W-:Y:S02]  /*44f0*/  MOV R3, R156 ;  /* 0x0000009c00037202 */ /* 0x000fe40000000f00 */
[----:B------:R-:W-:-:S02]  /*4500*/  MOV R48, 0x4520 ;  /* 0x0000452000307802 */ /* 0x000fc40000000f00 */
[----:B------:R-:W-:Y:S05]  /*4510*/  CALL.REL.NOINC `($__internal_54_$__cuda_sm70_shflsync_bfly_p) ;  /* 0x0000001000007944 */ /* 0x000fea0003c00000 */
[----:B01----:R-:W-:Y:S05]  /*4520*/  BRA `(.L_x_9613) ;  /* 0xffffe93000007947 */ /* 0x003fea000383ffff */
        .weak           $__internal_54_$__cuda_sm70_shflsync_bfly_p
        .type           $__internal_54_$__cuda_sm70_shflsync_bfly_p,@function
        .size           $__internal_54_$__cuda_sm70_shflsync_bfly_p,(.L_x_29118 - $__internal_54_$__cuda_sm70_shflsync_bfly_p)
$__internal_54_$__cuda_sm70_shflsync_bfly_p:
[----:B------:R-:W-:Y:S01]  /*4530*/  HFMA2.MMA R49, -RZ, RZ, 0, 0 ;  /* 0x00000000ff317435 */ /* 0x000fe200000001ff */
[----:B------:R-:W-:Y:S04]  /*4540*/  WARPSYNC R160 ;  /* 0x000000a000007348 */ /* 0x000fe80003800000 */
[----:B------:R0:W1:Y:S01]  /*4550*/  SHFL.BFLY PT, R155, R3, R158, R155 ;  /* 0x0c00009e039b7389 */ /* 0x00006200000e009b */
[----:B------:R-:W-:Y:S05]  /*4560*/  RET.REL.NODEC R48 `(_ZN10layer_norm13ln_fwd_kernelINS_13Kernel_traitsI13__nv_bfloat16S2_fS2_fjLj8192ELj1ELj1ELj8ELj16ENS_18Kernel_traits_baseILj8192ES2_S2_fS2_fjLj256EEEEELb0ELb1ELb1ELb0EEEvNS_9FwdParamsE) ;  /* 0xffffba9030007950 */ /* 0x000fea0003c3ffff */
.L_x_9614:
        /* <DEDUP_REMOVED lines=9> */
.L_x_29118:


//--------------------- .text._ZN10layer_norm13ln_fwd_kernelINS_13Kernel_traitsI13__nv_bfloat16S2_fS2_fjLj8192ELj1ELj1ELj8ELj16ENS_18Kernel_traits_baseILj8192ES2_S2_fS2_fjLj256EEEEELb0ELb1ELb1ELb1EEEvNS_9FwdParamsE --------------------------
	.section	.text._ZN10layer_norm13ln_fwd_kernelINS_13Kernel_traitsI13__nv_bfloat16S2_fS2_fjLj8192ELj1ELj1ELj8ELj16ENS_18Kernel_traits_baseILj8192ES2_S2_fS2_fjLj256EEEEELb0ELb1ELb1ELb1EEEvNS_9FwdParamsE,"ax",@progbits
	.sectioninfo	@"SHI_REGISTERS=167"
	.align	128
        .global         _ZN10layer_norm13ln_fwd_kernelINS_13Kernel_traitsI13__nv_bfloat16S2_fS2_fjLj8192ELj1ELj1ELj8ELj16ENS_18Kernel_traits_baseILj8192ES2_S2_fS2_fjLj256EEEEELb0ELb1ELb1ELb1EEEvNS_9FwdParamsE
        .type           _ZN10layer_norm13ln_fwd_kernelINS_13Kernel_traitsI13__nv_bfloat16S2_fS2_fjLj8192ELj1ELj1ELj8ELj16ENS_18Kernel_traits_baseILj8192ES2_S2_fS2_fjLj256EEEEELb0ELb1ELb1ELb1EEEvNS_9FwdParamsE,@function
        .size           _ZN10layer_norm13ln_fwd_kernelINS_13Kernel_traitsI13__nv_bfloat16S2_fS2_fjLj8192ELj1ELj1ELj8ELj16ENS_18Kernel_traits_baseILj8192ES2_S2_fS2_fjLj256EEEEELb0ELb1ELb1ELb1EEEvNS_9FwdParamsE,(.L_x_29119 - _ZN10layer_norm13ln_fwd_kernelINS_13Kernel_traitsI13__nv_bfloat16S2_fS2_fjLj8192ELj1ELj1ELj8ELj16ENS_18Kernel_traits_baseILj8192ES2_S2_fS2_fjLj256EEEEELb0ELb1ELb1ELb1EEEvNS_9FwdParamsE)
        .other          _ZN10layer_norm13ln_fwd_kernelINS_13Kernel_traitsI13__nv_bfloat16S2_fS2_fjLj8192ELj1ELj1ELj8ELj16ENS_18Kernel_traits_baseILj8192ES2_S2_fS2_fjLj256EEEEELb0ELb1ELb1ELb1EEEvNS_9FwdParamsE,@"STO_CUDA_ENTRY STV_DEFAULT"
_ZN10layer_norm13ln_fwd_kernelINS_13Kernel_traitsI13__nv_bfloat16S2_fS2_fjLj8192ELj1ELj1ELj8ELj16ENS_18Kernel_traits_baseILj8192ES2_S2_fS2_fjLj256EEEEELb0ELb1ELb1ELb1EEEvNS_9FwdParamsE:
.text._ZN10layer_norm13ln_fwd_kernelINS_13Kernel_traitsI13__nv_bfloat16S2_fS2_fjLj8192ELj1ELj1ELj8ELj16ENS_18Kernel_traits_baseILj8192ES2_S2_fS2_fjLj256EEEEELb0ELb1ELb1ELb1EEEvNS_9FwdParamsE:
        /* <DEDUP_REMOVED lines=24> */
[----:B------:R-:W3:Y:S04]  /*0180*/  LDG.E.128 R28, [R32.64+0x1000] ;  /* 0x00100004201c7981 */ /* 0x000ee8000c1e1d00 */
[----:B------:R-:W4:Y:S04]  /*0190*/  LDG.E.128 R4, [R32.64+0x2000] ;  /* 0x0020000420047981 */ /* 0x000f28000c1e1d00 */
[----:B------:R-:W3:Y:S04]  /*01a0*/  LDG.E.128 R8, [R32.64+0x3000] ;  /* 0x0030000420087981 */ /* 0x000ee8000c1e1d00 */
        /* <DEDUP_REMOVED lines=14> */
[----:B------:R-:W-:Y:S01]  /*0290*/  PRMT R68, RZ, 0x7610, R72 ;  /* 0x00007610ff447816 */ /* 0x000fe20000000048 */
[----:B------:R-:W-:Y:S01]  /*02a0*/  ULDC.U8 UR6, c[0x0][0x1f0] ;  /* 0x00007c0000067ab9 */ /* 0x000fe20000000000 */
        /* <DEDUP_REMOVED lines=47> */
[--C-:B------:R-:W-:Y:S02]  /*05a0*/  PRMT R95, RZ, 0x5410, R30.reuse ;  /* 0x00005410ff5f7816 */ /* 0x100fe4000000001e */
[----:B------:R-:W-:-:S02]  /*05b0*/  PRMT R96, RZ, 0x7610, R30 ;  /* 0x00007610ff607816 */ /* 0x000fc4000000001e */
[--C-:B------:R-:W-:Y:S02]  /*05c0*/  PRMT R97, RZ, 0x5410, R31.reuse ;  /* 0x00005410ff617816 */ /* 0x100fe4000000001f */
        /* <DEDUP_REMOVED lines=49> */
.L_x_9684:
[----:B------:R-:W-:-:S05]  /*08e0*/  MOV R19, 0x4 ;  /* 0x0000000400137802 */ /* 0x000fca0000000f00 */
[----:B------:R-:W-:-:S05]  /*08f0*/  IMAD.WIDE R2, R140, R19, c[0x0][0x1d0] ;  /* 0x000074008c027625 */ /* 0x000fca00078e0213 */
[----:B------:R0:W2:Y:S01]  /*0900*/  LDG.E R20, [R2.64] ;  /* 0x0000000402147981 */ /* 0x0000a2000c1e1900 */
[----:B------:R-:W-:Y:S01]  /*0910*/  ISETP.NE.U32.AND P0, PT, RZ, c[0x0][0x180], PT ;  /* 0x00006000ff007a0c */ /* 0x000fe20003f05070 */
[----:B------:R-:W-:-:S03]  /*0920*/  IMAD R16, R140, c[0x0][0x168], RZ ;  /* 0x00005a008c107a24 */ /* 0x000fc600078e02ff */
        /* <DEDUP_REMOVED lines=8> */
[----:B0-----:R-:W-:Y:S01]  /*09b0*/  IMAD.WIDE R2, R140, R19, c[0x0][0x1d8] ;  /* 0x000076008c027625 */ /* 0x001fe200078e0213 */
[----:B------:R-:W-:Y:S02]  /*09c0*/  MOV R42, RZ ;  /* 0x000000ff002a7202 */ /* 0x000fe40000000f00 */
[----:B------:R-:W-:Y:S02]  /*09d0*/  MOV R45, 0x20 ;  /* 0x00000020002d7802 */ /* 0x000fe40000000f00 */
[----:B------:R-:W-:Y:S01]  /*09e0*/  IADD3 R28, R37, 0x100, RZ ;  /* 0x00000100251c7810 */ /* 0x000fe20007ffe0ff */
[----:B------:R-:W-:Y:S01]  /*09f0*/  BSSY B0, `(.L_x_9615) ;  /* 0x000002b000007945 */ /* 0x000fe20003800000 */
[----:B------:R0:W5:Y:S03]  /*0a00*/  LDG.E R153, [R2.64] ;  /* 0x0000000402997981 */ /* 0x000166000c1e1900 */
[----:B------:R-:W-:-:S04]  /*0a10*/  @P0 IMAD.WIDE.U32 R24, R28, R45, c[0x0][0x180] ;  /* 0x000060001c180625 */ /* 0x000fc800078e002d */
[----:B0-----:R-:W-:Y:S01]  /*0a20*/  IMAD.WIDE.U32 R2, R37, R45, c[0x0][0x188] ;  /* 0x0000620025027625 */ /* 0x001fe200078e002d */
[C---:B--2---:R-:W-:Y:S02]  /*0a30*/  ISETP.GE.AND P5, PT, R20.reuse, 0x1, PT ;  /* 0x000000011400780c */ /* 0x044fe40003fa6270 */
[----:B------:R-:W-:-:S11]  /*0a40*/  ISETP.GT.AND P6, PT, R20, RZ, PT ;  /* 0x000000ff1400720c */ /* 0x000fd60003fc4270 */
[----:B------:R-:W-:Y:S02]  /*0a50*/  @P5 IADD3 R18, R20, -0x1, RZ ;  /* 0xffffffff14125810 */ /* 0x000fe40007ffe0ff */
[----:B-1----:R-:W-:-:S03]  /*0a60*/  @P5 MOV R17, 0x10 ;  /* 0x0000001000115802 */ /* 0x002fc60000000f00 */
        /* <DEDUP_REMOVED lines=11> */
[----:B------:R-:W-:-:S02]  /*0b20*/  @!P6 ISETP.NE.AND.EX P2, PT, RZ, c[0x0][0x184], PT, P2 ;  /* 0x00006100ff00ea0c */ /* 0x000fc40003f45320 */
[----:B------:R-:W-:Y:S02]  /*0b30*/  @!P6 ISETP.NE.AND.EX P4, PT, RZ, c[0x0][0x184], PT, P4 ;  /* 0x00006100ff00ea0c */ /* 0x000fe40003f85340 */
[----:B------:R-:W-:Y:S02]  /*0b40*/  @!P6 ISETP.NE.AND.EX P3, PT, RZ, c[0x0][0x184], PT, P3 ;  /* 0x00006100ff00ea0c */ /* 0x000fe40003f65330 */
[----:B---3--:R-:W-:Y:S02]  /*0b50*/  @!P6 FSEL R21, R5, RZ, P1 ;  /* 0x000000ff0515e208 */ /* 0x008fe40000800000 */
[----:B------:R-:W-:Y:S02]  /*0b60*/  @!P6 FSEL R22, R6, RZ, P2 ;  /* 0x000000ff0616e208 */ /* 0x000fe40001000000 */
[----:B------:R-:W-:Y:S02]  /*0b70*/  @!P6 FSEL R23, R7, RZ, P4 ;  /* 0x000000ff0717e208 */ /* 0x000fe40002000000 */
[----:B----4-:R-:W-:-:S02]  /*0b80*/  @!P6 FSEL R16, R8, RZ, P3 ;  /* 0x000000ff0810e208 */ /* 0x010fc40001800000 */
[----:B------:R-:W-:Y:S02]  /*0b90*/  @!P6 ISETP.NE.U32.AND P1, PT, RZ, c[0x0][0x180], PT ;  /* 0x00006000ff00ea0c */ /* 0x000fe40003f25070 */
[----:B------:R-:W-:Y:S02]  /*0ba0*/  @!P6 ISETP.NE.U32.AND P2, PT, RZ, c[0x0][0x180], PT ;  /* 0x00006000ff00ea0c */ /* 0x000fe40003f45070 */
[----:B------:R-:W-:Y:S02]  /*0bb0*/  @!P6 ISETP.NE.U32.AND P4, PT, RZ, c[0x0][0x180], PT ;  /* 0x00006000ff00ea0c */ /* 0x000fe40003f85070 */
[----:B------:R-:W-:Y:S02]  /*0bc0*/  @!P6 ISETP.NE.U32.AND P3, PT, RZ, c[0x0][0x180], PT ;  /* 0x00006000ff00ea0c */ /* 0x000fe40003f65070 */
[----:B------:R-:W-:Y:S02]  /*0bd0*/  @!P6 ISETP.NE.AND.EX P2, PT, RZ, c[0x0][0x184], PT, P2 ;  /* 0x00006100ff00ea0c */ /* 0x000fe40003f45320 */
[----:B------:R-:W-:-:S02]  /*0be0*/  @!P6 ISETP.NE.AND.EX P4, PT, RZ, c[0x0][0x184], PT, P4 ;  /* 0x00006100ff00ea0c */ /* 0x000fc40003f85340 */
[----:B------:R-:W-:Y:S02]  /*0bf0*/  @!P6 ISETP.NE.AND.EX P3, PT, RZ, c[0x0][0x184], PT, P3 ;  /* 0x00006100ff00ea0c */ /* 0x000fe40003f65330 */
[----:B------:R-:W-:Y:S02]  /*0c00*/  @!P6 ISETP.NE.AND.EX P1, PT, RZ, c[0x0][0x184], PT, P1 ;  /* 0x00006100ff00ea0c */ /* 0x000fe40003f25310 */
[----:B------:R-:W-:Y:S02]  /*0c10*/  @!P6 FSEL R17, R9, RZ, P2 ;  /* 0x000000ff0911e208 */ /* 0x000fe40001000000 */
[----:B------:R-:W-:Y:S02]  /*0c20*/  @!P6 FSEL R18, R10, RZ, P4 ;  /* 0x000000ff0a12e208 */ /* 0x000fe40002000000 */
[----:B------:R-:W-:Y:S02]  /*0c30*/  @!P6 FSEL R19, R11, RZ, P3 ;  /* 0x000000ff0b13e208 */ /* 0x000fe40001800000 */
[----:B------:R-:W-:Y:S01]  /*0c40*/  @!P6 FSEL R20, R4, RZ, P1 ;  /* 0x000000ff0414e208 */ /* 0x000fe20000800000 */
[----:B------:R-:W-:Y:S05]  /*0c50*/  @!P6 BRA `(.L_x_9616) ;  /* 0x000000400000e947 */ /* 0x000fea0003800000 */
[----:B-----5:R-:W-:-:S05]  /*0c60*/  PRMT R20, RZ, 0x5410, R12 ;  /* 0x00005410ff147816 */ /* 0x020fca000000000c */
[----:B------:R-:W-:-:S04]  /*0c70*/  FMUL.FTZ R20, R20, c[0x0][0x1ec] ;  /* 0x00007b0014147a20 */ /* 0x000fc80000410000 */
[----:B------:R-:W-:-:S04]  /*0c80*/  FMUL.FTZ R20, R83, R20 ;  /* 0x0000001453147220 */ /* 0x000fc80000410000 */
[----:B------:R-:W-:Y:S02]  /*0c90*/  @P0 FADD.FTZ R20, R4, R20 ;  /* 0x0000001404140221 */ /* 0x000fe40000010000 */
.L_x_9616:
[----:B------:R-:W-:Y:S05]  /*0ca0*/  BSYNC B0 ;  /* 0x0000000000007941 */ /* 0x000fea0003800000 */
.L_x_9615:
[----:B------:R-:W-:Y:S01]  /*0cb0*/  BSSY B0, `(.L_x_9617) ;  /* 0x0000006000007945 */ /* 0x000fe20003800000 */
[----:B------:R-:W-:Y:S05]  /*0cc0*/  @!P6 BRA `(.L_x_9618) ;  /* 0x000000400000e947 */ /* 0x000fea0003800000 */
[----:B-----5:R-:W-:-:S05]  /*0cd0*/  PRMT R21, RZ, 0x7610, R12 ;  /* 0x00007610ff157816 */ /* 0x020fca000000000c */
[----:B------:R-:W-:-:S04]  /*0ce0*/  FMUL.FTZ R26, R21, c[0x0][0x1ec] ;  /* 0x00007b00151a7a20 */ /* 0x000fc80000410000 */
[----:B------:R-:W-:-:S04]  /*0cf0*/  FMUL.FTZ R21, R85, R26 ;  /* 0x0000001a55157220 */ /* 0x000fc80000410000 */
[----:B------:R-:W-:Y:S02]  /*0d00*/  @P0 FADD.FTZ R21, R5, R21 ;  /* 0x0000001505150221 */ /* 0x000fe40000010000 */
.L_x_9618:
[----:B------:R-:W-:Y:S05]  /*0d10*/  BSYNC B0 ;  /* 0x0000000000007941 */ /* 0x000fea0003800000 */
.L_x_9617:
[----:B------:R-:W-:Y:S01]  /*0d20*/  BSSY B0, `(.L_x_9619) ;  /* 0x0000006000007945 */ /* 0x000fe20003800000 */
[----:B------:R-:W-:Y:S05]  /*0d30*/  @!P6 BRA `(.L_x_9620) ;  /* 0x000000400000e947 */ /* 0x000fea0003800000 */
[----:B-----5:R-:W-:-:S05]  /*0d40*/  PRMT R22, RZ, 0x5410, R13 ;  /* 0x00005410ff167816 */ /* 0x020fca000000000d */
[----:B------:R-:W-:-:S04]  /*0d50*/  FMUL.FTZ R27, R22, c[0x0][0x1ec] ;  /* 0x00007b00161b7a20 */ /* 0x000fc80000410000 */
[----:B------:R-:W-:-:S04]  /*0d60*/  FMUL.FTZ R22, R84, R27 ;  /* 0x0000001b54167220 */ /* 0x000fc80000410000 */
[----:B------:R-:W-:Y:S02]  /*0d70*/  @P0 FADD.FTZ R22, R6, R22 ;  /* 0x0000001606160221 */ /* 0x000fe40000010000 */
.L_x_9620:
[----:B------:R-:W-:Y:S05]  /*0d80*/  BSYNC B0 ;  /* 0x0000000000007941 */ /* 0x000fea0003800000 */
.L_x_9619:
[----:B------:R-:W-:Y:S01]  /*0d90*/  BSSY B0, `(.L_x_9621) ;  /* 0x0000006000007945 */ /* 0x000fe20003800000 */
[----:B------:R-:W-:Y:S05]  /*0da0*/  @!P6 BRA `(.L_x_9622) ;  /* 0x000000400000e947 */ /* 0x000fea0003800000 */
[----:B-----5:R-:W-:-:S05]  /*0db0*/  PRMT R23, RZ, 0x7610, R13 ;  /* 0x00007610ff177816 */ /* 0x020fca000000000d */
[----:B------:R-:W-:-:S04]  /*0dc0*/  FMUL.FTZ R23, R23, c[0x0][0x1ec] ;  /* 0x00007b0017177a20 */ /* 0x000fc80000410000 */
[----:B------:R-:W-:-:S04]  /*0dd0*/  FMUL.FTZ R23, R86, R23 ;  /* 0x0000001756177220 */ /* 0x000fc80000410000 */
[----:B------:R-:W-:Y:S02]  /*0de0*/  @P0 FADD.FTZ R23, R7, R23 ;  /* 0x0000001707170221 */ /* 0x000fe40000010000 */
.L_x_9622:
[----:B------:R-:W-:Y:S05]  /*0df0*/  BSYNC B0 ;  /* 0x0000000000007941 */ /* 0x000fea0003800000 */
.L_x_9621:
[----:B------:R-:W-:Y:S01]  /*0e00*/  BSSY B0, `(.L_x_9623) ;  /* 0x0000006000007945 */ /* 0x000fe20003800000 */
[----:B------:R-:W-:Y:S05]  /*0e10*/  @!P6 BRA `(.L_x_9624) ;  /* 0x000000400000e947 */ /* 0x000fea0003800000 */
[----:B-----5:R-:W-:-:S05]  /*0e20*/  PRMT R16, RZ, 0x5410, R14 ;  /* 0x00005410ff107816 */ /* 0x020fca000000000e */
[----:B------:R-:W-:-:S04]  /*0e30*/  FMUL.FTZ R16, R16, c[0x0][0x1ec] ;  /* 0x00007b0010107a20 */ /* 0x000fc80000410000 */
[----:B------:R-:W-:-:S04]  /*0e40*/  FMUL.FTZ R16, R87, R16 ;  /* 0x0000001057107220 */ /* 0x000fc80000410000 */
[----:B------:R-:W-:Y:S02]  /*0e50*/  @P0 FADD.FTZ R16, R8, R16 ;  /* 0x0000001008100221 */ /* 0x000fe40000010000 */
.L_x_9624:
[----:B------:R-:W-:Y:S05]  /*0e60*/  BSYNC B0 ;  /* 0x0000000000007941 */ /* 0x000fea0003800000 */
.L_x_9623:
[----:B------:R-:W-:Y:S01]  /*0e70*/  BSSY B0, `(.L_x_9625) ;  /* 0x0000006000007945 */ /* 0x000fe20003800000 */
[----:B------:R-:W-:Y:S05]  /*0e80*/  @!P6 BRA `(.L_x_9626) ;  /* 0x000000400000e947 */ /* 0x000fea0003800000 */
[----:B-----5:R-:W-:-:S05]  /*0e90*/  PRMT R17, RZ, 0x7610, R14 ;  /* 0x00007610ff117816 */ /* 0x020fca000000000e */
[----:B------:R-:W-:-:S04]  /*0ea0*/  FMUL.FTZ R17, R17, c[0x0][0x1ec] ;  /* 0x00007b0011117a20 */ /* 0x000fc80000410000 */
[----:B------:R-:W-:-:S04]  /*0eb0*/  FMUL.FTZ R17, R88, R17 ;  /* 0x0000001158117220 */ /* 0x000fc80000410000 */
[----:B------:R-:W-:Y:S02]  /*0ec0*/  @P0 FADD.FTZ R17, R9, R17 ;  /* 0x0000001109110221 */ /* 0x000fe40000010000 */
.L_x_9626:
[----:B------:R-:W-:Y:S05]  /*0ed0*/  BSYNC B0 ;  /* 0x0000000000007941 */ /* 0x000fea0003800000 */
.L_x_9625:
[----:B------:R-:W-:Y:S01]  /*0ee0*/  BSSY B0, `(.L_x_9627) ;  /* 0x0000006000007945 */ /* 0x000fe20003800000 */
[----:B------:R-:W-:Y:S05]  /*0ef0*/  @!P6 BRA `(.L_x_9628) ;  /* 0x000000400000e947 */ /* 0x000fea0003800000 */
[----:B-----5:R-:W-:-:S05]  /*0f00*/  PRMT R18, RZ, 0x5410, R15 ;  /* 0x00005410ff127816 */ /* 0x020fca000000000f */
[----:B------:R-:W-:-:S04]  /*0f10*/  FMUL.FTZ R18, R18, c[0x0][0x1ec] ;  /* 0x00007b0012127a20 */ /* 0x000fc80000410000 */
[----:B------:R-:W-:-:S04]  /*0f20*/  FMUL.FTZ R18, R89, R18 ;  /* 0x0000001259127220 */ /* 0x000fc80000410000 */
[----:B------:R-:W-:Y:S02]  /*0f30*/  @P0 FADD.FTZ R18, R10, R18 ;  /* 0x000000120a120221 */ /* 0x000fe40000010000 */
.L_x_9628:
[----:B------:R-:W-:Y:S05]  /*0f40*/  BSYNC B0 ;  /* 0x0000000000007941 */ /* 0x000fea0003800000 */
.L_x_9627:
[----:B------:R-:W-:Y:S01]  /*0f50*/  BSSY B0, `(.L_x_9629) ;  /* 0x0000006000007945 */ /* 0x000fe20003800000 */
[----:B------:R-:W-:Y:S05]  /*0f60*/  @!P6 BRA `(.L_x_9630) ;  /* 0x000000400000e947 */ /* 0x000fea0003800000 */
[----:B-----5:R-:W-:-:S05]  /*0f70*/  PRMT R19, RZ, 0x7610, R15 ;  /* 0x00007610ff137816 */ /* 0x020fca000000000f */
[----:B------:R-:W-:-:S04]  /*0f80*/  FMUL.FTZ R19, R19, c[0x0][0x1ec] ;  /* 0x00007b0013137a20 */ /* 0x000fc80000410000 */
[----:B------:R-:W-:-:S04]  /*0f90*/  FMUL.FTZ R19, R90, R19 ;  /* 0x000000135a137220 */ /* 0x000fc80000410000 */
[----:B------:R-:W-:Y:S02]  /*0fa0*/  @P0 FADD.FTZ R19, R11, R19 ;  /* 0x000000130b130221 */ /* 0x000fe40000010000 */
.L_x_9630:
[----:B------:R-:W-:Y:S05]  /*0fb0*/  BSYNC B0 ;  /* 0x0000000000007941 */ /* 0x000fea0003800000 */
.L_x_9629:
        /* <DEDUP_REMOVED lines=39> */
[----:B------:R-:W-:-:S04]  /*1230*/  FMUL.FTZ R28, R91, R28 ;  /* 0x0000001c5b1c7220 */ /* 0x000fc80000410000 */
[----:B------:R-:W-:Y:S02]  /*1240*/  @P0 FADD.FTZ R28, R4, R28 ;  /* 0x0000001c041c0221 */ /* 0x000fe40000010000 */
.L_x_9632:
[----:B------:R-:W-:Y:S05]  /*1250*/  BSYNC B0 ;  /* 0x0000000000007941 */ /* 0x000fea0003800000 */
.L_x_9631:
[----:B------:R-:W-:Y:S01]  /*1260*/  BSSY B0, `(.L_x_9633) ;  /* 0x0000006000007945 */ /* 0x000fe20003800000 */
[----:B------:R-:W-:Y:S05]  /*1270*/  @!P6 BRA `(.L_x_9634) ;  /* 0x000000400000e947 */ /* 0x000fea0003800000 */
[----:B-----5:R-:W-:-:S05]  /*1280*/  PRMT R29, RZ, 0x7610, R12 ;  /* 0x00007610ff1d7816 */ /* 0x020fca000000000c */
[----:B------:R-:W-:-:S04]  /*1290*/  FMUL.FTZ R29, R29, c[0x0][0x1ec] ;  /* 0x00007b001d1d7a20 */ /* 0x000fc80000410000 */
[----:B------:R-:W-:-:S04]  /*12a0*/  FMUL.FTZ R29, R92, R29 ;  /* 0x0000001d5c1d7220 */ /* 0x000fc80000410000 */
[----:B------:R-:W-:Y:S02]  /*12b0*/  @P0 FADD.FTZ R29, R5, R29 ;  /* 0x0000001d051d0221 */ /* 0x000fe40000010000 */
.L_x_9634:
[----:B------:R-:W-:Y:S05]  /*12c0*/  BSYNC B0 ;  /* 0x0000000000007941 */ /* 0x000fea0003800000 */
.L_x_9633:
[----:B------:R-:W-:Y:S01]  /*12d0*/  BSSY B0, `(.L_x_9635) ;  /* 0x0000006000007945 */ /* 0x000fe20003800000 */
[----:B------:R-:W-:Y:S05]  /*12e0*/  @!P6 BRA `(.L_x_9636) ;  /* 0x000000400000e947 */ /* 0x000fea0003800000 */
[----:B-----5:R-:W-:-:S05]  /*12f0*/  PRMT R30, RZ, 0x5410, R13 ;  /* 0x00005410ff1e7816 */ /* 0x020fca000000000d */
[----:B------:R-:W-:-:S04]  /*1300*/  FMUL.FTZ R30, R30, c[0x0][0x1ec] ;  /* 0x00007b001e1e7a20 */ /* 0x000fc80000410000 */
[----:B------:R-:W-:-:S04]  /*1310*/  FMUL.FTZ R30, R93, R30 ;  /* 0x0000001e5d1e7220 */ /* 0x000fc80000410000 */
[----:B------:R-:W-:Y:S02]  /*1320*/  @P0 FADD.FTZ R30, R6, R30 ;  /* 0x0000001e061e0221 */ /* 0x000fe40000010000 */
.L_x_9636:
[----:B------:R-:W-:Y:S05]  /*1330*/  BSYNC B0 ;  /* 0x0000000000007941 */ /* 0x000fea0003800000 */
.L_x_9635:
[----:B------:R-:W-:Y:S01]  /*1340*/  BSSY B0, `(.L_x_9637) ;  /* 0x0000006000007945 */ /* 0x000fe20003800000 */
[----:B------:R-:W-:Y:S05]  /*1350*/  @!P6 BRA `(.L_x_9638) ;  /* 0x000000400000e947 */ /* 0x000fea0003800000 */
[----:B-----5:R-:W-:-:S05]  /*1360*/  PRMT R31, RZ, 0x7610, R13 ;  /* 0x00007610ff1f7816 */ /* 0x020fca000000000d */
[----:B------:R-:W-:-:S04]  /*1370*/  FMUL.FTZ R31, R31, c[0x0][0x1ec] ;  /* 0x00007b001f1f7a20 */ /* 0x000fc80000410000 */
[----:B------:R-:W-:-:S04]  /*1380*/  FMUL.FTZ R31, R94, R31 ;  /* 0x0000001f5e1f7220 */ /* 0x000fc80000410000 */
[----:B------:R-:W-:Y:S02]  /*1390*/  @P0 FADD.FTZ R31, R7, R31 ;  /* 0x0000001f071f0221 */ /* 0x000fe40000010000 */
.L_x_9638:
[----:B------:R-:W-:Y:S05]  /*13a0*/  BSYNC B0 ;  /* 0x0000000000007941 */ /* 0x000fea0003800000 */
.L_x_9637:
[----:B------:R-:W-:Y:S01]  /*13b0*/  BSSY B0, `(.L_x_9639) ;  /* 0x0000006000007945 */ /* 0x000fe20003800000 */
[----:B------:R-:W-:Y:S05]  /*13c0*/  @!P6 BRA `(.L_x_9640) ;  /* 0x000000400000e947 */ /* 0x000fea0003800000 */
[----:B-----5:R-:W-:-:S05]  /*13d0*/  PRMT R24, RZ, 0x5410, R14 ;  /* 0x00005410ff187816 */ /* 0x020fca000000000e */
[----:B------:R-:W-:-:S04]  /*13e0*/  FMUL.FTZ R24, R24, c[0x0][0x1ec] ;  /* 0x00007b0018187a20 */ /* 0x000fc80000410000 */
[----:B------:R-:W-:-:S04]  /*13f0*/  FMUL.FTZ R24, R95, R24 ;  /* 0x000000185f187220 */ /* 0x000fc80000410000 */
[----:B------:R-:W-:Y:S02]  /*1400*/  @P0 FADD.FTZ R24, R8, R24 ;  /* 0x0000001808180221 */ /* 0x000fe40000010000 */
.L_x_9640:
[----:B------:R-:W-:Y:S05]  /*1410*/  BSYNC B0 ;  /* 0x0000000000007941 */ /* 0x000fea0003800000 */
.L_x_9639:
[----:B------:R-:W-:Y:S01]  /*1420*/  BSSY B0, `(.L_x_9641) ;  /* 0x0000006000007945 */ /* 0x000fe20003800000 */
[----:B------:R-:W-:Y:S05]  /*1430*/  @!P6 BRA `(.L_x_9642) ;  /* 0x000000400000e947 */ /* 0x000fea0003800000 */
[----:B-----5:R-:W-:-:S05]  /*1440*/  PRMT R25, RZ, 0x7610, R14 ;  /* 0x00007610ff197816 */ /* 0x020fca000000000e */
[----:B------:R-:W-:-:S04]  /*1450*/  FMUL.FTZ R25, R25, c[0x0][0x1ec] ;  /* 0x00007b0019197a20 */ /* 0x000fc80000410000 */
[----:B------:R-:W-:-:S04]  /*1460*/  FMUL.FTZ R25, R96, R25 ;  /* 0x0000001960197220 */ /* 0x000fc80000410000 */
[----:B------:R-:W-:Y:S02]  /*1470*/  @P0 FADD.FTZ R25, R9, R25 ;  /* 0x0000001909190221 */ /* 0x000fe40000010000 */
.L_x_9642:
[----:B------:R-:W-:Y:S05]  /*1480*/  BSYNC B0 ;  /* 0x0000000000007941 */ /* 0x000fea0003800000 */
.L_x_9641:
[----:B------:R-:W-:Y:S01]  /*1490*/  BSSY B0, `(.L_x_9643) ;  /* 0x0000006000007945 */ /* 0x000fe20003800000 */
[----:B------:R-:W-:Y:S05]  /*14a0*/  @!P6 BRA `(.L_x_9644) ;  /* 0x000000400000e947 */ /* 0x000fea0003800000 */
[----:B-----5:R-:W-:-:S05]  /*14b0*/  PRMT R26, RZ, 0x5410, R15 ;  /* 0x00005410ff1a7816 */ /* 0x020fca000000000f */
[----:B------:R-:W-:-:S04]  /*14c0*/  FMUL.FTZ R26, R26, c[0x0][0x1ec] ;  /* 0x00007b001a1a7a20 */ /* 0x000fc80000410000 */
[----:B------:R-:W-:-:S04]  /*14d0*/  FMUL.FTZ R26, R97, R26 ;  /* 0x0000001a611a7220 */ /* 0x000fc80000410000 */
[----:B------:R-:W-:Y:S02]  /*14e0*/  @P0 FADD.FTZ R26, R10, R26 ;  /* 0x0000001a0a1a0221 */ /* 0x000fe40000010000 */
.L_x_9644:
[----:B------:R-:W-:Y:S05]  /*14f0*/  BSYNC B0 ;  /* 0x0000000000007941 */ /* 0x000fea0003800000 */
.L_x_9643:
[----:B------:R-:W-:Y:S01]  /*1500*/  BSSY B0, `(.L_x_9645) ;  /* 0x0000006000007945 */ /* 0x000fe20003800000 */
[----:B------:R-:W-:Y:S05]  /*1510*/  @!P6 BRA `(.L_x_9646) ;  /* 0x000000400000e947 */ /* 0x000fea0003800000 */
[----:B-----5:R-:W-:-:S05]  /*1520*/  PRMT R27, RZ, 0x7610, R15 ;  /* 0x00007610ff1b7816 */ /* 0x020fca000000000f */
[----:B------:R-:W-:-:S04]  /*1530*/  FMUL.FTZ R27, R27, c[0x0][0x1ec] ;  /* 0x00007b001b1b7a20 */ /* 0x000fc80000410000 */
[----:B------:R-:W-:-:S04]  /*1540*/  FMUL.FTZ R27, R98, R27 ;  /* 0x0000001b621b7220 */ /* 0x000fc80000410000 */
[----:B------:R-:W-:Y:S02]  /*1550*/  @P0 FADD.FTZ R27, R11, R27 ;  /* 0x0000001b0b1b0221 */ /* 0x000fe40000010000 */
.L_x_9646:
[----:B------:R-:W-:Y:S05]  /*1560*/  BSYNC B0 ;  /* 0x0000000000007941 */ /* 0x000fea0003800000 */
.L_x_9645:
        /* <DEDUP_REMOVED lines=41> */
.L_x_9648:
[----:B------:R-:W-:Y:S05]  /*1800*/  BSYNC B0 ;  /* 0x0000000000007941 */ /* 0x000fea0003800000 */
.L_x_9647:
[----:B------:R-:W-:Y:S01]  /*1810*/  BSSY B0, `(.L_x_9649) ;  /* 0x0000006000007945 */ /* 0x000fe20003800000 */
[----:B------:R-:W-:Y:S05]  /*1820*/  @!P6 BRA `(.L_x_9650) ;  /* 0x000000400000e947 */ /* 0x000fea0003800000 */
[----:B-----5:R-:W-:-:S05]  /*1830*/  PRMT R37, RZ, 0x7610, R12 ;  /* 0x00007610ff257816 */ /* 0x020fca000000000c */
[----:B------:R-:W-:-:S04]  /*1840*/  FMUL.FTZ R37, R37, c[0x0][0x1ec] ;  /* 0x00007b0025257a20 */ /* 0x000fc80000410000 */
[----:B------:R-:W-:-:S04]  /*1850*/  FMUL.FTZ R37, R100, R37 ;  /* 0x0000002564257220 */ /* 0x000fc80000410000 */
[----:B------:R-:W-:Y:S02]  /*1860*/  @P0 FADD.FTZ R37, R5, R37 ;  /* 0x0000002505250221 */ /* 0x000fe40000010000 */
.L_x_9650:
[----:B------:R-:W-:Y:S05]  /*1870*/  BSYNC B0 ;  /* 0x0000000000007941 */ /* 0x000fea0003800000 */
.L_x_9649:
[----:B------:R-:W-:Y:S01]  /*1880*/  BSSY B0, `(.L_x_9651) ;  /* 0x0000006000007945 */ /* 0x000fe20003800000 */
[----:B------:R-:W-:Y:S05]  /*1890*/  @!P6 BRA `(.L_x_9652) ;  /* 0x000000400000e947 */ /* 0x000fea0003800000 */
[----:B-----5:R-:W-:-:S05]  /*18a0*/  PRMT R38, RZ, 0x5410, R13 ;  /* 0x00005410ff267816 */ /* 0x020fca000000000d */
[----:B------:R-:W-:-:S04]  /*18b0*/  FMUL.FTZ R38, R38, c[0x0][0x1ec] ;  /* 0x00007b0026267a20 */ /* 0x000fc80000410000 */
[----:B------:R-:W-:-:S04]  /*18c0*/  FMUL.FTZ R38, R101, R38 ;  /* 0x0000002665267220 */ /* 0x000fc80000410000 */
[----:B------:R-:W-:Y:S02]  /*18d0*/  @P0 FADD.FTZ R38, R6, R38 ;  /* 0x0000002606260221 */ /* 0x000fe40000010000 */
.L_x_9652:
[----:B------:R-:W-:Y:S05]  /*18e0*/  BSYNC B0 ;  /* 0x0000000000007941 */ /* 0x000fea0003800000 */
.L_x_9651:
[----:B------:R-:W-:Y:S01]  /*18f0*/  BSSY B0, `(.L_x_9653) ;  /* 0x0000006000007945 */ /* 0x000fe20003800000 */
[----:B------:R-:W-:Y:S05]  /*1900*/  @!P6 BRA `(.L_x_9654) ;  /* 0x000000400000e947 */ /* 0x000fea0003800000 */
[----:B-----5:R-:W-:-:S05]  /*1910*/  PRMT R39, RZ, 0x7610, R13 ;  /* 0x00007610ff277816 */ /* 0x020fca000000000d */
[----:B------:R-:W-:-:S04]  /*1920*/  FMUL.FTZ R39, R39, c[0x0][0x1ec] ;  /* 0x00007b0027277a20 */ /* 0x000fc80000410000 */
[----:B------:R-:W-:-:S04]  /*1930*/  FMUL.FTZ R39, R102, R39 ;  /* 0x0000002766277220 */ /* 0x000fc80000410000 */
[----:B------:R-:W-:Y:S02]  /*1940*/  @P0 FADD.FTZ R39, R7, R39 ;  /* 0x0000002707270221 */ /* 0x000fe40000010000 */
.L_x_9654:
[----:B------:R-:W-:Y:S05]  /*1950*/  BSYNC B0 ;  /* 0x0000000000007941 */ /* 0x000fea0003800000 */
.L_x_9653:
[----:B------:R-:W-:Y:S01]  /*1960*/  BSSY B0, `(.L_x_9655) ;  /* 0x0000006000007945 */ /* 0x000fe20003800000 */
[----:B------:R-:W-:Y:S05]  /*1970*/  @!P6 BRA `(.L_x_9656) ;  /* 0x000000400000e947 */ /* 0x000fea0003800000 */
[----:B-----5:R-:W-:-:S05]  /*1980*/  PRMT R32, RZ, 0x5410, R14 ;  /* 0x00005410ff207816 */ /* 0x020fca000000000e */
[----:B------:R-:W-:-:S04]  /*1990*/  FMUL.FTZ R32, R32, c[0x0][0x1ec] ;  /* 0x00007b0020207a20 */ /* 0x000fc80000410000 */
[----:B------:R-:W-:-:S04]  /*19a0*/  FMUL.FTZ R32, R103, R32 ;  /* 0x0000002067207220 */ /* 0x000fc80000410000 */
[----:B------:R-:W-:Y:S02]  /*19b0*/  @P0 FADD.FTZ R32, R8, R32 ;  /* 0x0000002008200221 */ /* 0x000fe40000010000 */
.L_x_9656:
[----:B------:R-:W-:Y:S05]  /*19c0*/  BSYNC B0 ;  /* 0x0000000000007941 */ /* 0x000fea0003800000 */
.L_x_9655:
[----:B------:R-:W-:Y:S01]  /*19d0*/  BSSY B0, `(.L_x_9657) ;  /* 0x0000006000007945 */ /* 0x000fe20003800000 */
[----:B------:R-:W-:Y:S05]  /*19e0*/  @!P6 BRA `(.L_x_9658) ;  /* 0x000000400000e947 */ /* 0x000fea0003800000 */
[----:B-----5:R-:W-:-:S05]  /*19f0*/  PRMT R33, RZ, 0x7610, R14 ;  /* 0x00007610ff217816 */ /* 0x020fca000000000e */
[----:B------:R-:W-:-:S04]  /*1a00*/  FMUL.FTZ R33, R33, c[0x0][0x1ec] ;  /* 0x00007b0021217a20 */ /* 0x000fc80000410000 */
[----:B------:R-:W-:-:S04]  /*1a10*/  FMUL.FTZ R33, R104, R33 ;  /* 0x0000002168217220 */ /* 0x000fc80000410000 */
[----:B------:R-:W-:Y:S02]  /*1a20*/  @P0 FADD.FTZ R33, R9, R33 ;  /* 0x0000002109210221 */ /* 0x000fe40000010000 */
.L_x_9658:
[----:B------:R-:W-:Y:S05]  /*1a30*/  BSYNC B0 ;  /* 0x0000000000007941 */ /* 0x000fea0003800000 */
.L_x_9657:
[----:B------:R-:W-:Y:S01]  /*1a40*/  BSSY B0, `(.L_x_9659) ;  /* 0x0000006000007945 */ /* 0x000fe20003800000 */
[----:B------:R-:W-:Y:S05]  /*1a50*/  @!P6 BRA `(.L_x_9660) ;  /* 0x000000400000e947 */ /* 0x000fea0003800000 */
[----:B-----5:R-:W-:-:S05]  /*1a60*/  PRMT R34, RZ, 0x5410, R15 ;  /* 0x00005410ff227816 */ /* 0x020fca000000000f */
[----:B------:R-:W-:-:S04]  /*1a70*/  FMUL.FTZ R34, R34, c[0x0][0x1ec] ;  /* 0x00007b0022227a20 */ /* 0x000fc80000410000 */
[----:B------:R-:W-:-:S04]  /*1a80*/  FMUL.FTZ R34, R105, R34 ;  /* 0x0000002269227220 */ /* 0x000fc80000410000 */
[----:B------:R-:W-:Y:S02]  /*1a90*/  @P0 FADD.FTZ R34, R10, R34 ;  /* 0x000000220a220221 */ /* 0x000fe40000010000 */
.L_x_9660:
[----:B------:R-:W-:Y:S05]  /*1aa0*/  BSYNC B0 ;  /* 0x0000000000007941 */ /* 0x000fea0003800000 */
.L_x_9659:
[----:B------:R-:W-:Y:S01]  /*1ab0*/  BSSY B0, `(.L_x_9661) ;  /* 0x0000006000007945 */ /* 0x000fe20003800000 */
[----:B------:R-:W-:Y:S05]  /*1ac0*/  @!P6 BRA `(.L_x_9662) ;  /* 0x000000400000e947 */ /* 0x000fea0003800000 */
[----:B-----5:R-:W-:-:S05]  /*1ad0*/  PRMT R35, RZ, 0x7610, R15 ;  /* 0x00007610ff237816 */ /* 0x020fca000000000f */
[----:B------:R-:W-:-:S04]  /*1ae0*/  FMUL.FTZ R35, R35, c[0x0][0x1ec] ;  /* 0x00007b0023237a20 */ /* 0x000fc80000410000 */
[----:B------:R-:W-:-:S04]  /*1af0*/  FMUL.FTZ R35, R106, R35 ;  /* 0x000000236a237220 */ /* 0x000fc80000410000 */
[----:B------:R-:W-:Y:S02]  /*1b00*/  @P0 FADD.FTZ R35, R11, R35 ;  /* 0x000000230b230221 */ /* 0x000fe40000010000 */
.L_x_9662:
[----:B------:R-:W-:Y:S05]  /*1b10*/  BSYNC B0 ;  /* 0x0000000000007941 */ /* 0x000fea0003800000 */
.L_x_9661:
[----:B------:R-:W-:Y:S04]  /*1b20*/  STG.E.128 [R2.64], R36 ;  /* 0x0000002402007986 */ /* 0x000fe8000c101d04 */
[----:B------:R0:W-:Y:S04]  /*1b30*/  STG.E.128 [R2.64+0x10], R32 ;  /* 0x0000102002007986 */ /* 0x0001e8000c101d04 */
[----:B------:R-:W2:Y:S04]  /*1b40*/  @P0 LDG.E.128 R4, [R40.64] ;  /* 0x0000000428040981 */ /* 0x000ea8000c1e1d00 */
[----:B------:R1:W3:Y:S01]  /*1b50*/  @P0 LDG.E.128 R8, [R40.64+0x10] ;  /* 0x0000100428080981 */ /* 0x0002e2000c1e1d00 */
[----:B------:R-:W-:-:S02]  /*1b60*/  @P5 MOV R43, 0x10 ;  /* 0x00000010002b5802 */ /* 0x000fc40000000f00 */
[----:B------:R-:W-:-:S05]  /*1b70*/  @P5 IADD3 R42, R42, 0x300, RZ ;  /* 0x000003002a2a5810 */ /* 0x000fca0007ffe0ff */
[----:B------:R-:W-:-:S05]  /*1b80*/  @P5 IMAD.WIDE.U32 R42, R42, R43, c[0x0][0x170] ;  /* 0x00005c002a2a5625 */ /* 0x000fca00078e002b */
[----:B-----5:R2:W5:Y:S01]  /*1b90*/  @P5 LDG.E.128 R12, [R42.64] ;  /* 0x000000042a0c5981 */ /* 0x020562000c1e1d00 */
[----:B------:R-:W-:Y:S01]  /*1ba0*/  @!P6 ISETP.NE.U32.AND P5, PT, RZ, c[0x0][0x180], PT ;  /* 0x00006000ff00ea0c */ /* 0x000fe20003fa5070 */
[----:B------:R-:W-:Y:S01]  /*1bb0*/  BSSY B0, `(.L_x_9663) ;  /* 0x000001c000007945 */ /* 0x000fe20003800000 */
[----:B------:R-:W-:Y:S01]  /*1bc0*/  @!P6 ISETP.NE.U32.AND P3, PT, RZ, c[0x0][0x180], PT ;  /* 0x00006000ff00ea0c */ /* 0x000fe20003f65070 */
[----:B0-----:R-:W-:Y:S01]  /*1bd0*/  IMAD.WIDE.U32 R2, R44, R45, c[0x0][0x188] ;  /* 0x000062002c027625 */ /* 0x001fe200078e002d */
[----:B------:R-:W-:Y:S02]  /*1be0*/  @!P6 ISETP.NE.U32.AND P4, PT, RZ, c[0x0][0x180], PT ;  /* 0x00006000ff00ea0c */ /* 0x000fe40003f85070 */
[----:B------:R-:W-:Y:S02]  /*1bf0*/  @!P6 ISETP.NE.AND.EX P5, PT, RZ, c[0x0][0x184], PT, P5 ;  /* 0x00006100ff00ea0c */ /* 0x000fe40003fa5350 */
[----:B------:R-:W-:Y:S02]  /*1c00*/  @!P6 ISETP.NE.AND.EX P3, PT, RZ, c[0x0][0x184], PT, P3 ;  /* 0x00006100ff00ea0c */ /* 0x000fe40003f65330 */
[----:B------:R-:W-:-:S02]  /*1c10*/  @!P6 ISETP.NE.AND.EX P4, PT, RZ, c[0x0][0x184], PT, P4 ;  /* 0x00006100ff00ea0c */ /* 0x000fc40003f85340 */
[----:B------:R-:W-:Y:S02]  /*1c20*/  @!P6 ISETP.NE.U32.AND P2, PT, RZ, c[0x0][0x180], PT ;  /* 0x00006000ff00ea0c */ /* 0x000fe40003f45070 */
[----:B------:R-:W-:Y:S02]  /*1c30*/  @!P6 ISETP.NE.U32.AND P1, PT, RZ, c[0x0][0x180], PT ;  /* 0x00006000ff00ea0c */ /* 0x000fe40003f25070 */
[----:B------:R-:W-:Y:S02]  /*1c40*/  @!P6 ISETP.NE.AND.EX P2, PT, RZ, c[0x0][0x184], PT, P2 ;  /* 0x00006100ff00ea0c */ /* 0x000fe40003f45320 */
[----:B------:R-:W-:Y:S02]  /*1c50*/  @!P6 ISETP.NE.AND.EX P1, PT, RZ, c[0x0][0x184], PT, P1 ;  /* 0x00006100ff00ea0c */ /* 0x000fe40003f25310 */
[----:B--2---:R-:W-:Y:S02]  /*1c60*/  @!P6 FSEL R43, R7, RZ, P5 ;  /* 0x000000ff072be208 */ /* 0x004fe40002800000 */
[----:B------:R-:W-:-:S02]  /*1c70*/  @!P6 ISETP.NE.U32.AND P5, PT, RZ, c[0x0][0x180], PT ;  /* 0x00006000ff00ea0c */ /* 0x000fc40003fa5070 */
[----:B-1----:R-:W-:Y:S02]  /*1c80*/  @!P6 FSEL R41, R5, RZ, P3 ;  /* 0x000000ff0529e208 */ /* 0x002fe40001800000 */
[----:B------:R-:W-:Y:S02]  /*1c90*/  @!P6 FSEL R42, R6, RZ, P4 ;  /* 0x000000ff062ae208 */ /* 0x000fe40002000000 */
[----:B------:R-:W-:Y:S02]  /*1ca0*/  @!P6 ISETP.NE.U32.AND P3, PT, RZ, c[0x0][0x180], PT ;  /* 0x00006000ff00ea0c */ /* 0x000fe40003f65070 */
[----:B------:R-:W-:Y:S02]  /*1cb0*/  @!P6 ISETP.NE.U32.AND P4, PT, RZ, c[0x0][0x180], PT ;  /* 0x00006000ff00ea0c */ /* 0x000fe40003f85070 */
[----:B------:R-:W-:Y:S02]  /*1cc0*/  @!P6 ISETP.NE.AND.EX P5, PT, RZ, c[0x0][0x184], PT, P5 ;  /* 0x00006100ff00ea0c */ /* 0x000fe40003fa5350 */
[----:B------:R-:W-:-:S02]  /*1cd0*/  @!P6 ISETP.NE.AND.EX P3, PT, RZ, c[0x0][0x184], PT, P3 ;  /* 0x00006100ff00ea0c */ /* 0x000fc40003f65330 */
[----:B------:R-:W-:Y:S02]  /*1ce0*/  @!P6 ISETP.NE.AND.EX P4, PT, RZ, c[0x0][0x184], PT, P4 ;  /* 0x00006100ff00ea0c */ /* 0x000fe40003f85340 */
[----:B---3--:R-:W-:Y:S02]  /*1cf0*/  @!P6 FSEL R44, R8, RZ, P1 ;  /* 0x000000ff082ce208 */ /* 0x008fe40000800000 */
[----:B------:R-:W-:Y:S02]  /*1d00*/  @!P6 FSEL R45, R9, RZ, P5 ;  /* 0x000000ff092de208 */ /* 0x000fe40002800000 */
[----:B------:R-:W-:Y:S01]  /*1d10*/  @!P6 FSEL R40, R4, RZ, P2 ;  /* 0x000000ff0428e208 */ /* 0x000fe20001000000 */
[----:B------:R-:W-:Y:S05]  /*1d20*/  @!P6 BRA `(.L_x_9664) ;  /* 0x000000400000e947 */ /* 0x000fea0003800000 */
[----:B-----5:R-:W-:-:S05]  /*1d30*/  PRMT R40, RZ, 0x5410, R12 ;  /* 0x00005410ff287816 */ /* 0x020fca000000000c */
[----:B------:R-:W-:-:S04]  /*1d40*/  FMUL.FTZ R40, R40, c[0x0][0x1ec] ;  /* 0x00007b0028287a20 */ /* 0x000fc80000410000 */
[----:B------:R-:W-:-:S04]  /*1d50*/  FMUL.FTZ R40, R107, R40 ;  /* 0x000000286b287220 */ /* 0x000fc80000410000 */
[----:B------:R-:W-:Y:S02]  /*1d60*/  @P0 FADD.FTZ R40, R4, R40 ;  /* 0x0000002804280221 */ /* 0x000fe40000010000 */
.L_x_9664:
[----:B------:R-:W-:Y:S05]  /*1d70*/  BSYNC B0 ;  /* 0x0000000000007941 */ /* 0x000fea0003800000 */
.L_x_9663:
[----:B------:R-:W-:Y:S01]  /*1d80*/  BSSY B0, `(.L_x_9665) ;  /* 0x0000006000007945 */ /* 0x000fe20003800000 */
[----:B------:R-:W-:Y:S05]  /*1d90*/  @!P6 BRA `(.L_x_9666) ;  /* 0x000000400000e947 */ /* 0x000fea0003800000 */
[----:B-----5:R-:W-:-:S05]  /*1da0*/  PRMT R41, RZ, 0x7610, R12 ;  /* 0x00007610ff297816 */ /* 0x020fca000000000c */
[----:B------:R-:W-:-:S04]  /*1db0*/  FMUL.FTZ R41, R41, c[0x0][0x1ec] ;  /* 0x00007b0029297a20 */ /* 0x000fc80000410000 */
[----:B------:R-:W-:-:S04]  /*1dc0*/  FMUL.FTZ R41, R108, R41 ;  /* 0x000000296c297220 */ /* 0x000fc80000410000 */
[----:B------:R-:W-:Y:S02]  /*1dd0*/  @P0 FADD.FTZ R41, R5, R41 ;  /* 0x0000002905290221 */ /* 0x000fe40000010000 */
.L_x_9666:
[----:B------:R-:W-:Y:S05]  /*1de0*/  BSYNC B0 ;  /* 0x0000000000007941 */ /* 0x000fea0003800000 */
.L_x_9665:
[----:B------:R-:W-:Y:S01]  /*1df0*/  BSSY B0, `(.L_x_9667) ;  /* 0x0000006000007945 */ /* 0x000fe20003800000 */
[----:B------:R-:W-:Y:S05]  /*1e00*/  @!P6 BRA `(.L_x_9668) ;  /* 0x000000400000e947 */ /* 0x000fea0003800000 */
[----:B-----5:R-:W-:-:S05]  /*1e10*/  PRMT R42, RZ, 0x5410, R13 ;  /* 0x00005410ff2a7816 */ /* 0x020fca000000000d */
[----:B------:R-:W-:-:S04]  /*1e20*/  FMUL.FTZ R42, R42, c[0x0][0x1ec] ;  /* 0x00007b002a2a7a20 */ /* 0x000fc80000410000 */
[----:B------:R-:W-:-:S04]  /*1e30*/  FMUL.FTZ R42, R109, R42 ;  /* 0x0000002a6d2a7220 */ /* 0x000fc80000410000 */
[----:B------:R-:W-:Y:S02]  /*1e40*/  @P0 FADD.FTZ R42, R6, R42 ;  /* 0x0000002a062a0221 */ /* 0x000fe40000010000 */
.L_x_9668:
[----:B------:R-:W-:Y:S05]  /*1e50*/  BSYNC B0 ;  /* 0x0000000000007941 */ /* 0x000fea0003800000 */
.L_x_9667:
[----:B------:R-:W-:Y:S01]  /*1e60*/  BSSY B0, `(.L_x_9669) ;  /* 0x0000006000007945 */ /* 0x000fe20003800000 */
[----:B------:R-:W-:Y:S05]  /*1e70*/  @!P6 BRA `(.L_x_9670) ;  /* 0x000000400000e947 */ /* 0x000fea0003800000 */
[----:B-----5:R-:W-:-:S05]  /*1e80*/  PRMT R43, RZ, 0x7610, R13 ;  /* 0x00007610ff2b7816 */ /* 0x020fca000000000d */
[----:B------:R-:W-:-:S04]  /*1e90*/  FMUL.FTZ R43, R43, c[0x0][0x1ec] ;  /* 0x00007b002b2b7a20 */ /* 0x000fc80000410000 */
[----:B------:R-:W-:-:S04]  /*1ea0*/  FMUL.FTZ R43, R110, R43 ;  /* 0x0000002b6e2b7220 */ /* 0x000fc80000410000 */
[----:B------:R-:W-:Y:S02]  /*1eb0*/  @P0 FADD.FTZ R43, R7, R43 ;  /* 0x0000002b072b0221 */ /* 0x000fe40000010000 */
.L_x_9670:
[----:B------:R-:W-:Y:S05]  /*1ec0*/  BSYNC B0 ;  /* 0x0000000000007941 */ /* 0x000fea0003800000 */
.L_x_9669:
[----:B------:R-:W-:Y:S01]  /*1ed0*/  BSSY B0, `(.L_x_9671) ;  /* 0x0000006000007945 */ /* 0x000fe20003800000 */
[----:B------:R-:W-:Y:S05]  /*1ee0*/  @!P6 BRA `(.L_x_9672) ;  /* 0x000000400000e947 */ /* 0x000fea0003800000 */
[----:B-----5:R-:W-:-:S05]  /*1ef0*/  PRMT R44, RZ, 0x5410, R14 ;  /* 0x00005410ff2c7816 */ /* 0x020fca000000000e */
[----:B------:R-:W-:-:S04]  /*1f00*/  FMUL.FTZ R44, R44, c[0x0][0x1ec] ;  /* 0x00007b002c2c7a20 */ /* 0x000fc80000410000 */
[----:B------:R-:W-:-:S04]  /*1f10*/  FMUL.FTZ R44, R111, R44 ;  /* 0x0000002c6f2c7220 */ /* 0x000fc80000410000 */
[----:B------:R-:W-:Y:S02]  /*1f20*/  @P0 FADD.FTZ R44, R8, R44 ;  /* 0x0000002c082c0221 */ /* 0x000fe40000010000 */
.L_x_9672:
[----:B------:R-:W-:Y:S05]  /*1f30*/  BSYNC B0 ;  /* 0x0000000000007941 */ /* 0x000fea0003800000 */
.L_x_9671:
[----:B------:R-:W-:Y:S01]  /*1f40*/  BSSY B0, `(.L_x_9673) ;  /* 0x0000006000007945 */ /* 0x000fe20003800000 */
[----:B------:R-:W-:Y:S05]  /*1f50*/  @!P6 BRA `(.L_x_9674) ;  /* 0x000000400000e947 */ /* 0x000fea0003800000 */
[----:B-----5:R-:W-:-:S05]  /*1f60*/  PRMT R45, RZ, 0x7610, R14 ;  /* 0x00007610ff2d7816 */ /* 0x020fca000000000e */
[----:B------:R-:W-:-:S04]  /*1f70*/  FMUL.FTZ R45, R45, c[0x0][0x1ec] ;  /* 0x00007b002d2d7a20 */ /* 0x000fc80000410000 */
[----:B------:R-:W-:-:S04]  /*1f80*/  FMUL.FTZ R45, R112, R45 ;  /* 0x0000002d702d7220 */ /* 0x000fc80000410000 */
[----:B------:R-:W-:Y:S02]  /*1f90*/  @P0 FADD.FTZ R45, R9, R45 ;  /* 0x0000002d092d0221 */ /* 0x000fe40000010000 */
.L_x_9674:
[----:B------:R-:W-:Y:S05]  /*1fa0*/  BSYNC B0 ;  /* 0x0000000000007941 */ /* 0x000fea0003800000 */
.L_x_9673:
[----:B------:R-:W-:Y:S01]  /*1fb0*/  BSSY B0, `(.L_x_9675) ;  /* 0x0000007000007945 */ /* 0x000fe20003800000 */
[----:B------:R-:W-:Y:S01]  /*1fc0*/  @!P6 FSEL R46, R10, RZ, P3 ;  /* 0x000000ff0a2ee208 */ /* 0x000fe20001800000 */
[----:B------:R-:W-:Y:S05]  /*1fd0*/  @!P6 BRA `(.L_x_9676) ;  /* 0x000000400000e947 */ /* 0x000fea0003800000 */
[----:B-----5:R-:W-:-:S05]  /*1fe0*/  PRMT R46, RZ, 0x5410, R15 ;  /* 0x00005410ff2e7816 */ /* 0x020fca000000000f */
[----:B------:R-:W-:-:S04]  /*1ff0*/  FMUL.FTZ R46, R46, c[0x0][0x1ec] ;  /* 0x00007b002e2e7a20 */ /* 0x000fc80000410000 */
[----:B------:R-:W-:-:S04]  /*2000*/  FMUL.FTZ R46, R113, R46 ;  /* 0x0000002e712e7220 */ /* 0x000fc80000410000 */
[----:B------:R-:W-:Y:S02]  /*2010*/  @P0 FADD.FTZ R46, R10, R46 ;  /* 0x0000002e0a2e0221 */ /* 0x000fe40000010000 */
.L_x_9676:
[----:B------:R-:W-:Y:S05]  /*2020*/  BSYNC B0 ;  /* 0x0000000000007941 */ /* 0x000fea0003800000 */
.L_x_9675:
[----:B------:R-:W-:Y:S01]  /*2030*/  BSSY B0, `(.L_x_9677) ;  /* 0x0000007000007945 */ /* 0x000fe20003800000 */
[----:B------:R-:W-:Y:S01]  /*2040*/  @!P6 FSEL R47, R11, RZ, P4 ;  /* 0x000000ff0b2fe208 */ /* 0x000fe20002000000 */
[----:B------:R-:W-:Y:S05]  /*2050*/  @!P6 BRA `(.L_x_9678) ;  /* 0x000000400000e947 */ /* 0x000fea0003800000 */
[----:B-----5:R-:W-:-:S05]  /*2060*/  PRMT R47, RZ, 0x7610, R15 ;  /* 0x00007610ff2f7816 */ /* 0x020fca000000000f */
[----:B------:R-:W-:-:S04]  /*2070*/  FMUL.FTZ R47, R47, c[0x0][0x1ec] ;  /* 0x00007b002f2f7a20 */ /* 0x000fc80000410000 */
[----:B------:R-:W-:-:S04]  /*2080*/  FMUL.FTZ R47, R114, R47 ;  /* 0x0000002f722f7220 */ /* 0x000fc80000410000 */
[----:B------:R-:W-:Y:S02]  /*2090*/  @P0 FADD.FTZ R47, R11, R47 ;  /* 0x0000002f0b2f0221 */ /* 0x000fe40000010000 */
.L_x_9678:
[----:B------:R-:W-:Y:S05]  /*20a0*/  BSYNC B0 ;  /* 0x0000000000007941 */ /* 0x000fea0003800000 */
.L_x_9677:
[----:B------:R-:W-:Y:S01]  /*20b0*/  FADD.FTZ R48, RZ, R20 ;  /* 0x00000014ff307221 */ /* 0x000fe20000010000 */
[----:B------:R-:W-:Y:S01]  /*20c0*/  STG.E.128 [R2.64], R40 ;  /* 0x0000002802007986 */ /* 0x000fe2000c101d04 */
[----:B------:R-:W-:Y:S02]  /*20d0*/  LOP3.LUT P0, RZ, R142, 0xff, RZ, 0xc0, !PT ;  /* 0x000000ff8eff7812 */ /* 0x000fe4000780c0ff */
[----:B------:R-:W-:Y:S01]  /*20e0*/  FADD.FTZ R49, R48, R21 ;  /* 0x0000001530317221 */ /* 0x000fe20000010000 */
[----:B------:R0:W-:Y:S01]  /*20f0*/  STG.E.128 [R2.64+0x10], R44 ;  /* 0x0000102c02007986 */ /* 0x0001e2000c101d04 */
[----:B------:R-:W-:Y:S02]  /*2100*/  SHF.R.S32.HI R155, RZ, 0x1f, R140 ;  /* 0x0000001fff9b7819 */ /* 0x000fe4000001148c */
[----:B------:R-:W-:Y:S01]  /*2110*/  FADD.FTZ R48, R49, R22 ;  /* 0x0000001631307221 */ /* 0x000fe20000010000 */
        /* <DEDUP_REMOVED lines=32> */
.L_x_9685:
        /* <DEDUP_REMOVED lines=84> */
.L_x_9686:
        /* <DEDUP_REMOVED lines=13> */
[----:B------:R1:W-:Y:S01]  /*2930*/  I2F R160, R48 ;  /* 0x0000003000a07306 */ /* 0x0003e20000201400 */
[----:B------:R-:W2:Y:S04]  /*2940*/  SHFL.DOWN PT, R49, R48, 0x4, 0x1f ;  /* 0x08801f0030317f89 */ /* 0x000ea800000e0000 */
[----:B------:R-:W3:Y:S01]  /*2950*/  @!P0 LDS.64 R2, [R154.X8] ;  /* 0x000000009a028984 */ /* 0x000ee20000008a00 */
[----:B------:R-:W-:Y:S02]  /*2960*/  LOP3.LUT P0, RZ, R143, 0x1f, R0, 0xf8, !PT ;  /* 0x0000001f8fff7812 */ /* 0x000fe4000780f800 */
[----:B--2---:R-:W-:Y:S01]  /*2970*/  IADD3 R156, R49, R48, RZ ;  /* 0x00000030319c7210 */ /* 0x004fe20007ffe0ff */
[----:B------:R-:W2:Y:S04]  /*2980*/  I2F R162, R49 ;  /* 0x0000003100a27306 */ /* 0x000ea80000201400 */
[----:B------:R-:W1:Y:S04]  /*2990*/  SHFL.DOWN PT, R163, R156, 0x2, 0x1f ;  /* 0x08401f009ca37f89 */ /* 0x000e6800000e0000 */
[----:B0-----:R-:W0:Y:S01]  /*29a0*/  I2F R158, R156 ;  /* 0x0000009c009e7306 */ /* 0x001e220000201400 */
[----:B---3--:R-:W2:Y:S01]  /*29b0*/  SHFL.DOWN PT, R157, R2, 0x4, 0x1f ;  /* 0x08801f00029d7f89 */ /* 0x008ea200000e0000 */
[----:B-1----:R-:W-:-:S03]  /*29c0*/  IADD3 R48, R156, R163, RZ ;  /* 0x000000a39c307210 */ /* 0x002fc60007ffe0ff */
[----:B------:R-:W1:Y:S03]  /*29d0*/  SHFL.DOWN PT, R154, R3, 0x4, 0x1f ;  /* 0x08801f00039a7f89 */ /* 0x000e6600000e0000 */
[----:B------:R-:W-:Y:S01]  /*29e0*/  I2F R49, R48 ;  /* 0x0000003000317306 */ /* 0x000fe20000201400 */
[C---:B--2---:R-:W-:Y:S02]  /*29f0*/  FMUL.FTZ R161, R157.reuse, R162 ;  /* 0x000000a29da17220 */ /* 0x044fe40000410000 */
[----:B------:R-:W-:-:S05]  /*2a00*/  FADD.FTZ R159, -R157, R2 ;  /* 0x000000029d9f7221 */ /* 0x000fca0000010100 */
[----:B0-----:R-:W0:Y:S01]  /*2a10*/  MUFU.RCP R157, R158 ;  /* 0x0000009e009d7308 */ /* 0x001e220000001000 */
[----:B------:R-:W-:Y:S02]  /*2a20*/  FFMA.FTZ R164, R160, R2, R161 ;  /* 0x00000002a0a47223 */ /* 0x000fe400000100a1 */
[----:B------:R-:W-:Y:S02]  /*2a30*/  FMUL.FTZ R159, R159, R159 ;  /* 0x0000009f9f9f7220 */ /* 0x000fe40000410000 */
[----:B-1----:R-:W-:Y:S02]  /*2a40*/  FADD.FTZ R154, R154, R3 ;  /* 0x000000039a9a7221 */ /* 0x002fe40000010000 */
[----:B------:R-:W-:Y:S02]  /*2a50*/  FMUL.FTZ R159, R159, R160 ;  /* 0x000000a09f9f7220 */ /* 0x000fe40000410000 */
[----:B------:R-:W1:Y:S02]  /*2a60*/  I2F R160, R163 ;  /* 0x000000a300a07306 */ /* 0x000e640000201400 */
[----:B------:R-:W-:-:S02]  /*2a70*/  FMUL.FTZ R159, R159, R162 ;  /* 0x000000a29f9f7220 */ /* 0x000fc40000410000 */
[C---:B0-----:R-:W-:Y:S02]  /*2a80*/  FMUL.FTZ R161, R157.reuse, R164 ;  /* 0x000000a49da17220 */ /* 0x041fe40000410000 */
[----:B------:R-:W-:-:S03]  /*2a90*/  FFMA.FTZ R154, R157, R159, R154 ;  /* 0x0000009f9d9a7223 */ /* 0x000fc6000001009a */
[----:B------:R-:W1:Y:S04]  /*2aa0*/  SHFL.DOWN PT, R2, R161, 0x2, 0x1f ;  /* 0x08401f00a1027f89 */ /* 0x000e6800000e0000 */
[----:B------:R-:W0:Y:S01]  /*2ab0*/  SHFL.DOWN PT, R3, R154, 0x2, 0x1f ;  /* 0x08401f009a037f89 */ /* 0x000e2200000e0000 */
[----:B-1----:R-:W-:Y:S02]  /*2ac0*/  FMUL.FTZ R157, R2, R160 ;  /* 0x000000a0029d7220 */ /* 0x002fe40000410000 */
[----:B------:R-:W-:Y:S02]  /*2ad0*/  FADD.FTZ R156, R161, -R2 ;  /* 0x80000002a19c7221 */ /* 0x000fe40000010000 */
[----:B------:R-:W-:Y:S01]  /*2ae0*/  FFMA.FTZ R159, R158, R161, R157 ;  /* 0x000000a19e9f7223 */ /* 0x000fe2000001009d */
[----:B------:R-:W1:Y:S01]  /*2af0*/  MUFU.RCP R2, R49 ;  /* 0x0000003100027308 */ /* 0x000e620000001000 */
[----:B------:R-:W2:Y:S01]  /*2b00*/  SHFL.DOWN PT, R161, R48, 0x1, 0x1f ;  /* 0x08201f0030a17f89 */ /* 0x000ea200000e0000 */
[----:B------:R-:W-:-:S02]  /*2b10*/  FMUL.FTZ R157, R156, R156 ;  /* 0x0000009c9c9d7220 */ /* 0x000fc40000410000 */
[----:B0-----:R-:W-:Y:S02]  /*2b20*/  FADD.FTZ R3, R154, R3 ;  /* 0x000000039a037221 */ /* 0x001fe40000010000 */
[----:B------:R-:W-:-:S04]  /*2b30*/  FMUL.FTZ R157, R158, R157 ;  /* 0x0000009d9e9d7220 */ /* 0x000fc80000410000 */
[----:B------:R-:W-:Y:S02]  /*2b40*/  FMUL.FTZ R157, R157, R160 ;  /* 0x000000a09d9d7220 */ /* 0x000fe40000410000 */
[C---:B-1----:R-:W-:Y:S02]  /*2b50*/  FMUL.FTZ R156, R2.reuse, R159 ;  /* 0x0000009f029c7220 */ /* 0x042fe40000410000 */
[----:B------:R-:W-:-:S03]  /*2b60*/  FFMA.FTZ R3, R2, R157, R3 ;  /* 0x0000009d02037223 */ /* 0x000fc60000010003 */
[----:B------:R-:W0:Y:S01]  /*2b70*/  SHFL.DOWN PT, R157, R156, 0x1, 0x1f ;  /* 0x08201f009c9d7f89 */ /* 0x000e2200000e0000 */
[----:B--2---:R-:W-:-:S03]  /*2b80*/  IADD3 R154, R48, R161, RZ ;  /* 0x000000a1309a7210 */ /* 0x004fc60007ffe0ff */
        /* <DEDUP_REMOVED lines=13> */
[----:B------:R-:W-:-:S04]  /*2c60*/  FFMA.FTZ R49, R48, R158, R49 ;  /* 0x0000009e30317223 */ /* 0x000fc80000010031 */
[----:B------:R-:W0:Y:S04]  /*2c70*/  SHFL.IDX PT, R157, R157, RZ, 0x1f ;  /* 0x00001fff9d9d7589 */ /* 0x000e2800000e0000 */
[----:B------:R-:W1:Y:S01]  /*2c80*/  SHFL.IDX PT, R49, R49, RZ, 0x1f ;  /* 0x00001fff31317589 */ /* 0x000e6200000e0000 */
[----:B0-----:R-:W-:Y:S02]  /*2c90*/  FMUL.FTZ R3, R157, R157 ;  /* 0x0000009d9d037220 */ /* 0x001fe40000410000 */
[----:B-1----:R-:W-:-:S03]  /*2ca0*/  FFMA.FTZ R2, R49, R2, c[0x0][0x228] ;  /* 0x00008a0031027623 */ /* 0x002fc60000010002 */
[----:B------:R-:W-:-:S05]  /*2cb0*/  FSEL R3, R3, RZ, P1 ;  /* 0x000000ff03037208 */ /* 0x000fca0000800000 */
[----:B------:R-:W-:Y:S01]  /*2cc0*/  FADD.FTZ R154, R2, R3 ;  /* 0x00000003029a7221 */ /* 0x000fe20000010000 */
[----:B------:R-:W-:-:S03]  /*2cd0*/  @!P0 LEA R2, P2, R140, c[0x0][0x1a0], 0x2 ;  /* 0x000068008c028a11 */ /* 0x000fc600078410ff */
[----:B------:R-:W0:Y:S01]  /*2ce0*/  MUFU.RSQ R159, R154 ;  /* 0x0000009a009f7308 */ /* 0x000e220000001400 */
[C---:B------:R-:W-:Y:S02]  /*2cf0*/  @!P0 LEA.HI.X R3, R140.reuse, c[0x0][0x1a4], R155, 0x2, P2 ;  /* 0x000069008c038a11 */ /* 0x040fe400010f149b */
[----:B------:R-:W-:-:S03]  /*2d00*/  @!P0 LEA R48, P2, R140, c[0x0][0x1a8], 0x2 ;  /* 0x00006a008c308a11 */ /* 0x000fc600078410ff */
[----:B------:R1:W-:Y:S01]  /*2d10*/  @!P0 STG.E [R2.64], R157 ;  /* 0x0000009d02008986 */ /* 0x0003e2000c101904 */
[----:B------:R-:W-:-:S05]  /*2d20*/  @!P0 LEA.HI.X R49, R140, c[0x0][0x1ac], R155, 0x2, P2 ;  /* 0x00006b008c318a11 */ /* 0x000fca00010f149b */
        /* <DEDUP_REMOVED lines=37> */
[----:B------:R-:W-:Y:S02]  /*2f80*/  IMAD R153, R153, c[0x0][0x168], RZ ;  /* 0x00005a0099997a24 */ /* 0x000fe400078e02ff */
[C---:B------:R-:W-:Y:S02]  /*2f90*/  FMUL.FTZ R48, R159.reuse, R48 ;  /* 0x000000309f307220 */ /* 0x040fe40000410000 */
[C---:B------:R-:W-:Y:S02]  /*2fa0*/  FMUL.FTZ R24, R159.reuse, R19 ;  /* 0x000000139f187220 */ /* 0x040fe40000410000 */
[C---:B------:R-:W-:Y:S01]  /*2fb0*/  FMUL.FTZ R47, R159.reuse, R2 ;  /* 0x000000029f2f7220 */ /* 0x040fe20000410000 */
[----:B------:R-:W-:Y:S01]  /*2fc0*/  SHF.R.S32.HI R2, RZ, 0x1f, R153 ;  /* 0x0000001fff027819 */ /* 0x000fe20000011499 */
[----:B------:R-:W-:-:S02]  /*2fd0*/  FMUL.FTZ R20, R159, R20 ;  /* 0x000000149f147220 */ /* 0x000fc40000410000 */
[C---:B------:R-:W-:Y:S01]  /*2fe0*/  FMUL.FTZ R23, R159.reuse, R23 ;  /* 0x000000179f177220 */ /* 0x040fe20000410000 */
[----:B------:R-:W-:Y:S01]  /*2ff0*/  LEA.HI R153, R2, R153, RZ, 0x3 ;  /* 0x0000009902997211 */ /* 0x000fe200078f18ff */
[C---:B------:R-:W-:Y:S02]  /*3000*/  FMUL.FTZ R26, R159.reuse, R26 ;  /* 0x0000001a9f1a7220 */ /* 0x040fe40000410000 */
[----:B------:R-:W-:Y:S01]  /*3010*/  FMUL.FTZ R27, R159, R27 ;  /* 0x0000001b9f1b7220 */ /* 0x000fe20000410000 */
[----:B------:R-:W-:Y:S01]  /*3020*/  LEA.HI.SX32 R153, R153, R50, 0x1d ;  /* 0x0000003299997211 */ /* 0x000fe200078feaff */
[----:B------:R-:W-:Y:S02]  /*3030*/  FFMA.FTZ R19, R122, R48, R57 ;  /* 0x000000307a137223 */ /* 0x000fe40000010039 */
[----:B------:R-:W-:Y:S02]  /*3040*/  FFMA.FTZ R24, R121, R24, R58 ;  /* 0x0000001879187223 */ /* 0x000fe4000001003a */
[----:B------:R-:W-:-:S02]  /*3050*/  FMUL.FTZ R21, R159, R21 ;  /* 0x000000159f157220 */ /* 0x000fc40000410000 */
[C---:B------:R-:W-:Y:S01]  /*3060*/  FMUL.FTZ R22, R159.reuse, R22 ;  /* 0x000000169f167220 */ /* 0x040fe20000410000 */
[----:B------:R-:W-:Y:S01]  /*3070*/  F2FP.BF16.PACK_AB R19, R24, R19 ;  /* 0x000000131813723e */ /* 0x000fe200000010ff */
[C---:B------:R-:W-:Y:S02]  /*3080*/  FMUL.FTZ R3, R159.reuse, R16 ;  /* 0x000000109f037220 */ /* 0x040fe40000410000 */
[C---:B------:R-:W-:Y:S02]  /*3090*/  FMUL.FTZ R34, R159.reuse, R34 ;  /* 0x000000229f227220 */ /* 0x040fe40000410000 */
[----:B------:R-:W-:Y:S02]  /*30a0*/  FMUL.FTZ R35, R159, R35 ;  /* 0x000000239f237220 */ /* 0x000fe40000410000 */
[----:B------:R-:W-:Y:S02]  /*30b0*/  FFMA.FTZ R16, R116, R20, R51 ;  /* 0x0000001474107223 */ /* 0x000fe40000010033 */
[----:B------:R-:W-:-:S02]  /*30c0*/  FFMA.FTZ R2, R117, R23, R54 ;  /* 0x0000001775027223 */ /* 0x000fc40000010036 */
[----:B------:R-:W-:Y:S02]  /*30d0*/  FFMA.FTZ R23, R130, R26, R65 ;  /* 0x0000001a82177223 */ /* 0x000fe40000010041 */
[----:B------:R-:W-:Y:S02]  /*30e0*/  FFMA.FTZ R20, R129, R27, R66 ;  /* 0x0000001b81147223 */ /* 0x000fe40000010042 */
[C---:B------:R-:W-:Y:S02]  /*30f0*/  FMUL.FTZ R18, R159.reuse, R17 ;  /* 0x000000119f127220 */ /* 0x040fe40000410000 */
[C---:B------:R-:W-:Y:S01]  /*3100*/  FMUL.FTZ R28, R159.reuse, R28 ;  /* 0x0000001c9f1c7220 */ /* 0x040fe20000410000 */
[----:B------:R-:W-:Y:S01]  /*3110*/  F2FP.BF16.PACK_AB R23, R20, R23 ;  /* 0x000000171417723e */ /* 0x000fe200000010ff */
[----:B------:R-:W-:Y:S02]  /*3120*/  FMUL.FTZ R29, R159, R29 ;  /* 0x0000001d9f1d7220 */ /* 0x000fe40000410000 */
[----:B------:R-:W-:-:S02]  /*3130*/  FFMA.FTZ R21, R115, R21, R52 ;  /* 0x0000001573157223 */ /* 0x000fc40000010034 */
[----:B------:R-:W-:Y:S02]  /*3140*/  FFMA.FTZ R17, R118, R22, R53 ;  /* 0x0000001676117223 */ /* 0x000fe40000010035 */
[----:B------:R-:W-:Y:S01]  /*3150*/  FFMA.FTZ R27, R138, R34, R73 ;  /* 0x000000228a1b7223 */ /* 0x000fe20000010049 */
[----:B------:R-:W-:Y:S01]  /*3160*/  F2FP.BF16.PACK_AB R16, R21, R16 ;  /* 0x000000101510723e */ /* 0x000fe200000010ff */
[----:B------:R-:W-:Y:S01]  /*3170*/  FFMA.FTZ R24, R137, R35, R74 ;  /* 0x0000002389187223 */ /* 0x000fe2000001004a */
[----:B------:R-:W-:Y:S01]  /*3180*/  F2FP.BF16.PACK_AB R17, R2, R17 ;  /* 0x000000110211723e */ /* 0x000fe200000010ff */
[----:B------:R-:W-:Y:S01]  /*3190*/  FMUL.FTZ R30, R159, R30 ;  /* 0x0000001e9f1e7220 */ /* 0x000fe20000410000 */
[----:B------:R-:W-:Y:S01]  /*31a0*/  IADD3 R34, R153, 0x200, RZ ;  /* 0x0000020099227810 */ /* 0x000fe20007ffe0ff */
[C---:B------:R-:W-:Y:S01]  /*31b0*/  FMUL.FTZ R31, R159.reuse, R31 ;  /* 0x0000001f9f1f7220 */ /* 0x040fe20000410000 */
[----:B------:R-:W-:Y:S01]  /*31c0*/  F2FP.BF16.PACK_AB R27, R24, R27 ;  /* 0x0000001b181b723e */ /* 0x000fe200000010ff */
        /* <DEDUP_REMOVED lines=8> */
[C---:B------:R-:W-:Y:S02]  /*3250*/  FMUL.FTZ R42, R159.reuse, R42 ;  /* 0x0000002a9f2a7220 */ /* 0x040fe40000410000 */
[----:B------:R-:W-:Y:S01]  /*3260*/  FMUL.FTZ R43, R159, R43 ;  /* 0x0000002b9f2b7220 */ /* 0x000fe20000410000 */
[----:B------:R-:W-:Y:S01]  /*3270*/  F2FP.BF16.PACK_AB R20, R29, R20 ;  /* 0x000000141d14723e */ /* 0x000fe200000010ff */
[----:B------:R-:W-:Y:S02]  /*3280*/  FFMA.FTZ R21, R126, R30, R61 ;  /* 0x0000001e7e157223 */ /* 0x000fe4000001003d */
[----:B------:R-:W-:Y:S02]  /*3290*/  FFMA.FTZ R2, R125, R31, R62 ;  /* 0x0000001f7d027223 */ /* 0x000fe4000001003e */
[----:B------:R-:W-:-:S02]  /*32a0*/  FFMA.FTZ R22, R128, R49, R63 ;  /* 0x0000003180167223 */ /* 0x000fc4000001003f */
[----:B------:R-:W-:Y:S01]  /*32b0*/  FFMA.FTZ R25, R127, R25, R64 ;  /* 0x000000197f197223 */ /* 0x000fe20000010040 */
[----:B------:R-:W-:Y:S01]  /*32c0*/  F2FP.BF16.PACK_AB R21, R2, R21 ;  /* 0x000000150215723e */ /* 0x000fe200000010ff */
[----:B------:R-:W-:Y:S02]  /*32d0*/  FFMA.FTZ R26, R136, R32, R71 ;  /* 0x00000020881a7223 */ /* 0x000fe40000010047 */
[----:B------:R-:W-:Y:S01]  /*32e0*/  FFMA.FTZ R24, R132, R36, R67 ;  /* 0x0000002484187223 */ /* 0x000fe20000010043 */
[----:B------:R-:W-:Y:S01]  /*32f0*/  F2FP.BF16.PACK_AB R22, R25, R22 ;  /* 0x000000161916723e */ /* 0x000fe200000010ff */
[----:B------:R-:W-:Y:S01]  /*3300*/  FFMA.FTZ R37, R131, R37, R68 ;  /* 0x0000002583257223 */ /* 0x000fe20000010044 */
[----:B------:R-:W-:Y:S01]  /*3310*/  IADD3 R36, R153, 0x300, RZ ;  /* 0x0000030099247810 */ /* 0x000fe20007ffe0ff */
[C---:B------:R-:W-:Y:S02]  /*3320*/  FMUL.FTZ R38, R159.reuse, R38 ;  /* 0x000000269f267220 */ /* 0x040fe40000410000 */
[----:B------:R-:W-:Y:S01]  /*3330*/  FMUL.FTZ R39, R159, R39 ;  /* 0x000000279f277220 */ /* 0x000fe20000410000 */
[----:B------:R-:W-:Y:S01]  /*3340*/  F2FP.BF16.PACK_AB R24, R37, R24 ;  /* 0x000000182518723e */ /* 0x000fe200000010ff */
[----:B------:R-:W-:Y:S01]  /*3350*/  FFMA.FTZ R31, R152, R46, R81 ;  /* 0x0000002e981f7223 */ /* 0x000fe20000010051 */
[----:B------:R-:W-:Y:S01]  /*3360*/  MOV R37, 0x10 ;  /* 0x0000001000257802 */ /* 0x000fe20000000f00 */
[----:B------:R-:W-:-:S02]  /*3370*/  FFMA.FTZ R32, R151, R47, R82 ;  /* 0x0000002f97207223 */ /* 0x000fc40000010052 */
[----:B------:R-:W-:Y:S02]  /*3380*/  FMUL.FTZ R33, R159, R33 ;  /* 0x000000219f217220 */ /* 0x000fe40000410000 */
[----:B------:R-:W-:Y:S01]  /*3390*/  FFMA.FTZ R29, R148, R42, R77 ;  /* 0x0000002a941d7223 */ /* 0x000fe2000001004d */
[----:B------:R-:W-:Y:S01]  /*33a0*/  F2FP.BF16.PACK_AB R31, R32, R31 ;  /* 0x0000001f201f723e */ /* 0x000fe200000010ff */
[----:B------:R-:W-:Y:S01]  /*33b0*/  FFMA.FTZ R28, R147, R43, R78 ;  /* 0x0000002b931c7223 */ /* 0x000fe2000001004e */
[----:B------:R-:W-:Y:S01]  /*33c0*/  IADD3 R32, R153, 0x100, RZ ;  /* 0x0000010099207810 */ /* 0x000fe20007ffe0ff */
[C---:B------:R-:W-:Y:S02]  /*33d0*/  FMUL.FTZ R40, R159.reuse, R40 ;  /* 0x000000289f287220 */ /* 0x040fe40000410000 */
[C---:B------:R-:W-:Y:S01]  /*33e0*/  FMUL.FTZ R41, R159.reuse, R41 ;  /* 0x000000299f297220 */ /* 0x040fe20000410000 */
[----:B------:R-:W-:Y:S01]  /*33f0*/  F2FP.BF16.PACK_AB R29, R28, R29 ;  /* 0x0000001d1c1d723e */ /* 0x000fe200000010ff */
[----:B------:R-:W-:-:S02]  /*3400*/  FMUL.FTZ R44, R159, R44 ;  /* 0x0000002c9f2c7220 */ /* 0x000fc40000410000 */
        /* <DEDUP_REMOVED lines=23> */
.L_x_9682:
[----:B-1----:R-:W-:Y:S05]  /*3580*/  BSYNC B0 ;  /* 0x0000000000007941 */ /* 0x002fea0003800000 */
.L_x_9681:
[----:B------:R-:W-:Y:S02]  /*3590*/  IADD3 R140, R140, c[0x0][0x160], RZ ;  /* 0x000058008c8c7a10 */ /* 0x000fe40007ffe0ff */
[----:B------:R-:W-:-:S02]  /*35a0*/  LOP3.LUT P1, RZ, R142, 0xff, RZ, 0xc0, !PT ;  /* 0x000000ff8eff7812 */ /* 0x000fc4000782c0ff */
[----:B------:R-:W-:Y:S02]  /*35b0*/  ISETP.GE.AND P0, PT, R140, c[0x0][0x164], PT ;  /* 0x000059008c007a0c */ /* 0x000fe40003f06270 */
[----:B------:R-:W-:-:S11]  /*35c0*/  SEL R142, RZ, 0x1, P1 ;  /* 0x00000001ff8e7807 */ /* 0x000fd60000800000 */
[----:B0----5:R-:W-:Y:S01]  /*35d0*/  @P0 CALL.REL.NOINC `(.L_x_9683) ;  /* 0x0000001000000944 */ /* 0x021fe20003c00000 */
[----:B------:R-:W-:Y:S05]  /*35e0*/  BRA `(.L_x_9684) ;  /* 0xffffd2f000007947 */ /* 0x000fea000383ffff */
.L_x_9683:
[----:B------:R-:W-:Y:S05]  /*35f0*/  EXIT ;  /* 0x000000000000794d */ /* 0x000fea0003800000 */
.L_x_9679:
[----:B------:R-:W-:Y:S01]  /*3600*/  HFMA2.MMA R157, -RZ, RZ, 0, 5.9604644775390625e-08 ;  /* 0x00000001ff9d7435 */ /* 0x000fe200000001ff */
[----:B------:R-:W-:Y:S02]  /*3610*/  MOV R3, 0x1f ;  /* 0x0000001f00037802 */ /* 0x000fe40000000f00 */
[----:B------:R-:W-:Y:S02]  /*3620*/  MOV R156, 0xffffffff ;  /* 0xffffffff009c7802 */ /* 0x000fe40000000f00 */
[----:B------:R-:W-:Y:S02]  /*3630*/  MOV R48, 0x3650 ;  /* 0x0000365000307802 */ /* 0x000fe40000000f00 */
[----:B-----5:R-:W-:Y:S05]  /*3640*/  CALL.REL.NOINC `($__internal_55_$__cuda_sm70_shflsync_bfly_p) ;  /* 0x0000079000007944 */ /* 0x020fea0003c00000 */
[----:B-1----:R-:W-:Y:S01]  /*3650*/  MOV R2, R157 ;  /* 0x0000009d00027202 */ /* 0x002fe20000000f00 */
[----:B0-----:R-:W-:Y:S05]  /*3660*/  BRA `(.L_x_9685) ;  /* 0xffffecb000007947 */ /* 0x001fea000383ffff */
.L_x_9680:
[----:B------:R-:W-:Y:S01]  /*3670*/  HFMA2.MMA R157, -RZ, RZ, 0, 1.1920928955078125e-07 ;  /* 0x00000002ff9d7435 */ /* 0x000fe200000001ff */
[----:B------:R-:W-:Y:S02]  /*3680*/  MOV R3, 0x1f ;  /* 0x0000001f00037802 */ /* 0x000fe40000000f00 */
[----:B------:R-:W-:Y:S02]  /*3690*/  MOV R156, 0xffffffff ;  /* 0xffffffff009c7802 */ /* 0x000fe40000000f00 */
[----:B------:R-:W-:-:S02]  /*36a0*/  MOV R48, 0x36c0 ;  /* 0x000036c000307802 */ /* 0x000fc40000000f00 */
[----:B-----5:R-:W-:Y:S05]  /*36b0*/  CALL.REL.NOINC `($__internal_55_$__cuda_sm70_shflsync_bfly_p) ;  /* 0x0000072000007944 */ /* 0x020fea0003c00000 */
[----:B01----:R-:W-:Y:S01]  /*36c0*/  FADD.FTZ R158, R158, R157 ;  /* 0x0000009d9e9e7221 */ /* 0x003fe20000010000 */
[----:B------:R-:W-:Y:S01]  /*36d0*/  HFMA2.MMA R157, -RZ, RZ, 0, 2.384185791015625e-07 ;  /* 0x00000004ff9d7435 */ /* 0x000fe200000001ff */
[----:B------:R-:W-:-:S02]  /*36e0*/  MOV R3, 0x1f ;  /* 0x0000001f00037802 */ /* 0x000fc40000000f00 */
[----:B------:R-:W-:Y:S02]  /*36f0*/  MOV R156, 0xffffffff ;  /* 0xffffffff009c7802 */ /* 0x000fe40000000f00 */
[----:B------:R-:W-:Y:S02]  /*3700*/  MOV R48, 0x3720 ;  /* 0x0000372000307802 */ /* 0x000fe40000000f00 */
[----:B------:R-:W-:Y:S05]  /*3710*/  CALL.REL.NOINC `($__internal_55_$__cuda_sm70_shflsync_bfly_p) ;  /* 0x000006c000007944 */ /* 0x000fea0003c00000 */
[----:B01----:R-:W-:Y:S01]  /*3720*/  FADD.FTZ R158, R158, R157 ;  /* 0x0000009d9e9e7221 */ /* 0x003fe20000010000 */
[----:B------:R-:W-:Y:S01]  /*3730*/  HFMA2.MMA R157, -RZ, RZ, 0, 4.76837158203125e-07 ;  /* 0x00000008ff9d7435 */ /* 0x000fe200000001ff */
[----:B------:R-:W-:Y:S02]  /*3740*/  MOV R3, 0x1f ;  /* 0x0000001f00037802 */ /* 0x000fe40000000f00 */
[----:B------:R-:W-:Y:S02]  /*3750*/  MOV R156, 0xffffffff ;  /* 0xffffffff009c7802 */ /* 0x000fe40000000f00 */
[----:B------:R-:W-:Y:S02]  /*3760*/  MOV R48, 0x3780 ;  /* 0x0000378000307802 */ /* 0x000fe40000000f00 */
[----:B------:R-:W-:Y:S05]  /*3770*/  CALL.REL.NOINC `($__internal_55_$__cuda_sm70_shflsync_bfly_p) ;  /* 0x0000066000007944 */ /* 0x000fea0003c00000 */
[----:B01----:R-:W-:Y:S01]  /*3780*/  FADD.FTZ R158, R158, R157 ;  /* 0x0000009d9e9e7221 */ /* 0x003fe20000010000 */
[----:B------:R-:W-:Y:S01]  /*3790*/  HFMA2.MMA R157, -RZ, RZ, 0, 9.5367431640625e-07 ;  /* 0x00000010ff9d7435 */ /* 0x000fe200000001ff */
[----:B------:R-:W-:-:S02]  /*37a0*/  MOV R3, 0x1f ;  /* 0x0000001f00037802 */ /* 0x000fc40000000f00 */
[----:B------:R-:W-:Y:S02]  /*37b0*/  MOV R156, 0xffffffff ;  /* 0xffffffff009c7802 */ /* 0x000fe40000000f00 */
[----:B------:R-:W-:Y:S02]  /*37c0*/  MOV R48, 0x37e0 ;  /* 0x000037e000307802 */ /* 0x000fe40000000f00 */
[----:B------:R-:W-:Y:S05]  /*37d0*/  CALL.REL.NOINC `($__internal_55_$__cuda_sm70_shflsync_bfly_p) ;  /* 0x0000060000007944 */ /* 0x000fea0003c00000 */
[----:B-1----:R-:W-:Y:S01]  /*37e0*/  FADD.FTZ R2, R158, R157 ;  /* 0x0000009d9e027221 */ /* 0x002fe20000010000 */
[----:B------:R-:W-:Y:S01]  /*37f0*/  HFMA2.MMA R157, -RZ, RZ, 0, 5.9604644775390625e-08 ;  /* 0x00000001ff9d7435 */ /* 0x000fe200000001ff */
[----:B0-----:R-:W-:Y:S02]  /*3800*/  MOV R156, 0xffffffff ;  /* 0xffffffff009c7802 */ /* 0x001fe40000000f00 */
        /* <DEDUP_REMOVED lines=67> */
[----:B------:R-:W-:Y:S05]  /*3c40*/  CALL.REL.NOINC `($__internal_55_$__cuda_sm70_shflsync_bfly_p) ;  /* 0x0000019000007944 */ /* 0x000fea0003c00000 */
[----:B01----:R-:W-:Y:S01]  /*3c50*/  FADD.FTZ R158, R158, R157 ;  /* 0x0000009d9e9e7221 */ /* 0x003fe20000010000 */
[----:B------:R-:W-:Y:S01]  /*3c60*/  HFMA2.MMA R157, -RZ, RZ, 0, 1.1920928955078125e-07 ;  /* 0x00000002ff9d7435 */ /* 0x000fe200000001ff */
[----:B------:R-:W-:Y:S02]  /*3c70*/  MOV R3, 0x1f ;  /* 0x0000001f00037802 */ /* 0x000fe40000000f00 */
[----:B------:R-:W-:Y:S02]  /*3c80*/  MOV R156, 0xffffffff ;  /* 0xffffffff009c7802 */ /* 0x000fe40000000f00 */
[----:B------:R-:W-:Y:S02]  /*3c90*/  MOV R48, 0x3cb0 ;  /* 0x00003cb000307802 */ /* 0x000fe40000000f00 */
[----:B------:R-:W-:Y:S05]  /*3ca0*/  CALL.REL.NOINC `($__internal_55_$__cuda_sm70_shflsync_bfly_p) ;  /* 0x0000013000007944 */ /* 0x000fea0003c00000 */
        /* <DEDUP_REMOVED lines=18> */
[----:B01----:R-:W-:Y:S05]  /*3dd0*/  BRA `(.L_x_9686) ;  /* 0xffffea8000007947 */ /* 0x003fea000383ffff */
        .weak           $__internal_55_$__cuda_sm70_shflsync_bfly_p
        .type           $__internal_55_$__cuda_sm70_shflsync_bfly_p,@function
        .size           $__internal_55_$__cuda_sm70_shflsync_bfly_p,(.L_x_29119 - $__internal_55_$__cuda_sm70_shflsync_bfly_p)
$__internal_55_$__cuda_sm70_shflsync_bfly_p:
[----:B------:R-:W-:Y:S01]  /*3de0*/  HFMA2.MMA R49, -RZ, RZ, 0, 0 ;  /* 0x00000000ff317435 */ /* 0x000fe200000001ff */
[----:B------:R-:W-:Y:S04]  /*3df0*/  WARPSYNC R156 ;  /* 0x0000009c00007348 */ /* 0x000fe80003800000 */
[----:B------:R0:W1:Y:S01]  /*3e00*/  SHFL.BFLY PT, R157, R158, R157, R3 ;  /* 0x0c00009d9e9d7389 */ /* 0x00006200000e0003 */
[----:B------:R-:W-:Y:S05]  /*3e10*/  RET.REL.NODEC R48 `(_ZN10layer_norm13ln_fwd_kernelINS_13Kernel_traitsI13__nv_bfloat16S2_fS2_fjLj8192ELj1ELj1ELj8ELj16ENS_18Kernel_traits_baseILj8192ES2_S2_fS2_fjLj256EEEEELb0ELb1ELb1ELb1EEEvNS_9FwdParamsE) ;  /* 0xffffc1e030007950 */ /* 0x000fea0003c3ffff */
.L_x_9687:
        /* <DEDUP_REMOVED lines=14> */
.L_x_29119:


//--------------------- .text._ZN10layer_norm13ln_fwd_kernelINS_13Kernel_traitsI13__nv_bfloat16S2_fS2_fjLj8192ELj1ELj1ELj8ELj16ENS_18Kernel_traits_baseILj8192ES2_S2_fS2_fjLj256EEEEELb1ELb0ELb0ELb0EEEvNS_9FwdParamsE --------------------------
	.section	.text._ZN10layer_norm13ln_fwd_kernelINS_13Kernel_traitsI13__nv_bfloat16S2_fS2_fjLj8192ELj1ELj1ELj8ELj16ENS_18Kernel_traits_baseILj8192ES2_S2_fS2_fjLj256EEEEELb1ELb0ELb0ELb0EEEvNS_9FwdParamsE,"ax",@progbits
	.sectioninfo	@"SHI_REGISTERS=163"
	.align	128
        .global         _ZN10layer_norm13ln_fwd_kernelINS_13Kernel_traitsI13__nv_bfloat16S2_fS2_fjLj8192ELj1ELj1ELj8ELj16ENS_18Kernel_traits_baseILj8192ES2_S2_fS2_fjLj256EEEEELb1ELb0ELb0ELb0EEEvNS_9FwdParamsE
        .type           _ZN10layer_norm13ln_fwd_kernelINS_13Kernel_traitsI13__nv_bfloat16S2_fS2_fjLj8192ELj1ELj1ELj8ELj16ENS_18Kernel_traits_baseILj8192ES2_S2_fS2_fjLj256EEEEELb1ELb0ELb0ELb0EEEvNS_9FwdParamsE,@function
        .size           _ZN10layer_norm13ln_fwd_kernelINS_13Kernel_traitsI13__nv_bfloat16S2_fS2_fjLj8192ELj1ELj1ELj8ELj16ENS_18Kernel_traits_baseILj8192ES2_S2_fS2_fjLj256EEEEELb1ELb0ELb0ELb0EEEvNS_9FwdParamsE,(.L_x_29120 - _ZN10layer_norm13ln_fwd_kernelINS_13Kernel_traitsI13__nv_bfloat16S2_fS2_fjLj8192ELj1ELj1ELj8ELj16ENS_18Kernel_traits_baseILj8192ES2_S2_fS2_fjLj256EEEEELb1ELb0ELb0ELb0EEEvNS_9FwdParamsE)
        .other          _ZN10layer_norm13ln_fwd_kernelINS_13Kernel_traitsI13__nv_bfloat16S2_fS2_fjLj8192ELj1ELj1ELj8ELj16ENS_18Kernel_traits_baseILj8192ES2_S2_fS2_fjLj256EEEEELb1ELb0ELb0ELb0EEEvNS_9FwdParamsE,@"STO_CUDA_ENTRY STV_DEFAULT"
_ZN10layer_norm13ln_fwd_kernelINS_13Kernel_traitsI13__nv_bfloat16S2_fS2_fjLj8192ELj1ELj1ELj8ELj16ENS_18Kernel_traits_baseILj8192ES2_S2_fS2_fjLj256EEEEELb1ELb0ELb0ELb0EEEvNS_9FwdParamsE:
.text._ZN10layer_norm13ln_fwd_kernelINS_13Kernel_traitsI13__nv_bfloat16S2_fS2_fjLj8192ELj1ELj1ELj8ELj16ENS_18Kernel_traits_baseILj8192ES2_S2_fS2_fjLj256EEEEELb1ELb0ELb0ELb0EEEvNS_9FwdParamsE:
        /* <DEDUP_REMOVED lines=9> */
[----:B------:R-:W-:Y:S01]  /*0090*/  IMAD.MOV.U32 R126, RZ, RZ, c[0x0][0x230] ;  /* 0x00008c00ff7e7624 */ /* 0x000fe200078e00ff */
[----:B------:R-:W-:-:S06]  /*00a0*/  MOV R127, c[0x0][0x234] ;  /* 0x00008d00007f7a02 */ /* 0x000fcc0000000f00 */
        /* <DEDUP_REMOVED lines=39> */
[C---:B------:R-:W-:Y:S02]  /*0320*/  ISETP.GE.U32.AND P4, PT, R10.reuse, 0x300, PT ;  /* 0x000003000a00780c */ /* 0x040fe40003f86070 */
[----:B------:R-:W-:Y:S01]  /*0330*/  ISETP.GE.U32.AND P3, PT, R10, 0x400, PT ;  /* 0x000004000a00780c */ /* 0x000fe20003f66070 */
[----:B------:R-:W-:Y:S01]  /*0340*/  IMAD.WIDE.U32 R70, R70, -0x326172a9, RZ ;  /* 0xcd9e8d5746467825 */ /* 0x000fe200078e00ff */
[----:B------:R-:W-:Y:S02]  /*0350*/  ISETP.GE.AND P1, PT, R9, c[0x0][0x164], PT ;  /* 0x0000590009007a0c */ /* 0x000fe40003f26270 */
[----:B------:R-:W-:-:S02]  /*0360*/  P2R R98, PR, RZ, 0x4 ;  /* 0x00000004ff627803 */ /* 0x000fc40000000000 */
[----:B------:R-:W-:Y:S02]  /*0370*/  P2R R99, PR, RZ, 0x20 ;  /* 0x00000020ff637803 */ /* 0x000fe40000000000 */
[----:B------:R-:W-:Y:S02]  /*0380*/  P2R R100, PR, RZ, 0x10 ;  /* 0x00000010ff647803 */ /* 0x000fe40000000000 */
[----:B------:R-:W-:Y:S02]  /*0390*/  LOP3.LUT R68, R23, R18, R12, 0x96, !PT ;  /* 0x0000001217447212 */ /* 0x000fe400078e960c */
[----:B------:R-:W-:Y:S02]  /*03a0*/  IADD3 R13, R126, 0x78dde6e4, RZ ;  /* 0x78dde6e47e0d7810 */ /* 0x000fe40007ffe0ff */
        /* <DEDUP_REMOVED lines=13> */
.L_x_9689:
[----:B0-----:R-:W-:Y:S05]  /*0480*/  BSYNC B0 ;  /* 0x0000000000007941 */ /* 0x001fea0003800000 */
.L_x_9688:
        /* <DEDUP_REMOVED lines=13> */
.L_x_9691:
[----:B0-----:R-:W-:Y:S05]  /*0560*/  BSYNC B0 ;  /* 0x0000000000007941 */ /* 0x001fea0003800000 */
.L_x_9690:
        /* <DEDUP_REMOVED lines=13> */
.L_x_9693:
[----:B0-----:R-:W-:Y:S05]  /*0640*/  BSYNC B0 ;  /* 0x0000000000007941 */ /* 0x001fea0003800000 */
.L_x_9692:
        /* <DEDUP_REMOVED lines=12> */
.L_x_9695:
[----:B0-----:R-:W-:Y:S05]  /*0710*/  BSYNC B0 ;  /* 0x0000000000007941 */ /* 0x001fea0003800000 */
.L_x_9694:
[----:B------:R-:W-:Y:S01]  /*0720*/  LOP3.LUT R72, R71, R22, R13, 0x96, !PT ;  /* 0x0000001647487212 */ /* 0x000fe200078e960d */
[----:B------:R-:W-:Y:S01]  /*0730*/  IMAD.WIDE.U32 R68, R68, -0x2daee0ad, RZ ;  /* 0xd2511f5344447825 */ /* 0x000fe200078e00ff */
[----:B------:R-:W-:Y:S01]  /*0740*/  IADD3 R14, R127, -0x126145ec, RZ ;  /* 0xed9eba147f0e7810 */ /* 0x000fe20007ffe0ff */
[----:B------:R-:W-:Y:S06]  /*0750*/  @P1 EXIT ;  /* 0x000000000000194d */ /* 0x000fec0003800000 */
[----:B------:R-:W-:Y:S01]  /*0760*/  LOP3.LUT R74, R69, R20, R14, 0x96, !PT ;  /* 0x00000014454a7212 */ /* 0x000fe200078e960e */
[----:B------:R-:W-:Y:S01]  /*0770*/  IMAD.WIDE.U32 R72, R72, -0x2daee0ad, RZ ;  /* 0xd2511f5348487825 */ /* 0x000fe200078e00ff */
[--C-:B-----5:R-:W-:Y:S01]  /*0780*/  PRMT R15, RZ, 0x5410, R24.reuse ;  /* 0x00005410ff0f7816 */ /* 0x120fe20000000018 */
[----:B------:R-:W-:Y:S01]  /*0790*/  HFMA2.MMA R135, -RZ, RZ, 0, 0 ;  /* 0x00000000ff877435 */ /* 0x000fe200000001ff */
[----:B------:R-:W-:Y:S01]  /*07a0*/  PRMT R16, RZ, 0x7610, R24 ;  /* 0x00007610ff107816 */ /* 0x000fe20000000018 */
[----:B------:R-:W-:Y:S01]  /*07b0*/  IMAD.WIDE.U32 R74, R74, -0x326172a9, RZ ;  /* 0xcd9e8d574a4a7825 */ /* 0x000fe200078e00ff */
[--C-:B------:R-:W-:Y:S01]  /*07c0*/  PRMT R17, RZ, 0x5410, R25.reuse ;  /* 0x00005410ff117816 */ /* 0x100fe20000000019 */
[----:B------:R-:W-:Y:S01]  /*07d0*/  ULDC.U8 UR6, c[0x0][0x1f0] ;  /* 0x00007c0000067ab9 */ /* 0x000fe20000000000 */
[----:B------:R-:W-:Y:S01]  /*07e0*/  PRMT R18, RZ, 0x7610, R25 ;  /* 0x00007610ff127816 */ /* 0x000fe20000000019 */
[----:B------:R-:W-:Y:S01]  /*07f0*/  IMAD.MOV.U32 R134, RZ, RZ, 0x1 ;  /* 0x00000001ff867424 */ /* 0x000fe200078e00ff */
        /* <DEDUP_REMOVED lines=18> */
[----:B------:R-:W-:-:S02]  /*0920*/  IADD3 R40, R126, 0x1715609d, RZ ;  /* 0x1715609d7e287810 */ /* 0x000fc40007ffe0ff */
[--C-:B------:R-:W-:Y:S02]  /*0930*/  PRMT R37, RZ, 0x5410, R39.reuse ;  /* 0x00005410ff257816 */ /* 0x100fe40000000027 */
[----:B------:R-:W-:Y:S02]  /*0940*/  PRMT R38, RZ, 0x7610, R39 ;  /* 0x00007610ff267816 */ /* 0x000fe40000000027 */
[----:B------:R-:W-:Y:S02]  /*0950*/  IADD3 R39, R127, -0x56f99767, RZ ;  /* 0xa90668997f277810 */ /* 0x000fe40007ffe0ff */
[----:B------:R-:W-:Y:S02]  /*0960*/  LOP3.LUT R70, R75, R70, R40, 0x96, !PT ;  /* 0x000000464b467212 */ /* 0x000fe400078e9628 */
[--C-:B------:R-:W-:Y:S02]  /*0970*/  PRMT R42, RZ, 0x5410, R48.reuse ;  /* 0x00005410ff2a7816 */ /* 0x100fe40000000030 */
[----:B------:R-:W-:-:S02]  /*0980*/  PRMT R41, RZ, 0x7610, R48 ;  /* 0x00007610ff297816 */ /* 0x000fc40000000030 */
[----:B------:R-:W-:Y:S02]  /*0990*/  LOP3.LUT R68, R73, R68, R39, 0x96, !PT ;  /* 0x0000004449447212 */ /* 0x000fe400078e9627 */
[--C-:B------:R-:W-:Y:S02]  /*09a0*/  PRMT R48, RZ, 0x5410, R51.reuse ;  /* 0x00005410ff307816 */ /* 0x100fe40000000033 */
[----:B------:R-:W-:Y:S01]  /*09b0*/  PRMT R47, RZ, 0x7610, R51 ;  /* 0x00007610ff2f7816 */ /* 0x000fe20000000033 */
[----:B------:R-:W-:Y:S01]  /*09c0*/  IMAD.WIDE.U32 R68, R68, -0x326172a9, RZ ;  /* 0xcd9e8d5744447825 */ /* 0x000fe200078e00ff */
[--C-:B------:R-:W-:Y:S02]  /*09d0*/  PRMT R51, RZ, 0x5410, R60.reuse ;  /* 0x00005410ff337816 */ /* 0x100fe4000000003c */
[----:B------:R-:W-:Y:S02]  /*09e0*/  PRMT R96, RZ, 0x7610, R60 ;  /* 0x00007610ff607816 */ /* 0x000fe4000000003c */
[----:B------:R-:W-:-:S02]  /*09f0*/  PRMT R97, RZ, 0x5410, R61 ;  /* 0x00005410ff617816 */ /* 0x000fc4000000003d */
[----:B------:R-:W-:Y:S01]  /*0a00*/  PRMT R102, RZ, 0x7610, R61 ;  /* 0x00007610ff667816 */ /* 0x000fe2000000003d */
[----:B------:R-:W-:Y:S01]  /*0a10*/  IMAD.WIDE.U32 R60, R70, -0x2daee0ad, RZ ;  /* 0xd2511f53463c7825 */ /* 0x000fe200078e00ff */
[--C-:B------:R-:W-:Y:S02]  /*0a20*/  PRMT R44, RZ, 0x5410, R49.reuse ;  /* 0x00005410ff2c7816 */ /* 0x100fe40000000031 */
[----:B------:R-:W-:Y:S02]  /*0a30*/  PRMT R43, RZ, 0x7610, R49 ;  /* 0x00007610ff2b7816 */ /* 0x000fe40000000031 */
[----:B------:R-:W-:Y:S02]  /*0a40*/  IADD3 R49, R127, 0x646e171e, RZ ;  /* 0x646e171e7f317810 */ /* 0x000fe40007ffe0ff */
[--C-:B------:R-:W-:Y:S02]  /*0a50*/  PRMT R46, RZ, 0x5410, R50.reuse ;  /* 0x00005410ff2e7816 */ /* 0x100fe40000000032 */
[----:B------:R-:W-:-:S02]  /*0a60*/  PRMT R45, RZ, 0x7610, R50 ;  /* 0x00007610ff2d7816 */ /* 0x000fc40000000032 */
[----:B------:R-:W-:Y:S02]  /*0a70*/  SHF.R.S32.HI R76, RZ, 0x3, R76 ;  /* 0x00000003ff4c7819 */ /* 0x000fe4000001144c */
[----:B------:R-:W-:Y:S02]  /*0a80*/  IADD3 R50, R126, -0x4ab325aa, RZ ;  /* 0xb54cda567e327810 */ /* 0x000fe40007ffe0ff */
[----:B------:R-:W-:Y:S02]  /*0a90*/  LOP3.LUT R72, R61, R72, R49, 0x96, !PT ;  /* 0x000000483d487212 */ /* 0x000fe400078e9631 */
[--C-:B------:R-:W-:Y:S02]  /*0aa0*/  PRMT R114, RZ, 0x5410, R66.reuse ;  /* 0x00005410ff727816 */ /* 0x100fe40000000042 */
[----:B------:R-:W-:Y:S02]  /*0ab0*/  PRMT R113, RZ, 0x7610, R66 ;  /* 0x00007610ff717816 */ /* 0x000fe40000000042 */
[----:B------:R-:W-:-:S02]  /*0ac0*/  PRMT R103, RZ, 0x5410, R62 ;  /* 0x00005410ff677816 */ /* 0x000fc4000000003e */
[----:B------:R-:W-:Y:S02]  /*0ad0*/  PRMT R104, RZ, 0x7610, R62 ;  /* 0x00007610ff687816 */ /* 0x000fe4000000003e */
[----:B------:R-:W-:Y:S02]  /*0ae0*/  LOP3.LUT R61, R0, 0xe0, RZ, 0xc0, !PT ;  /* 0x000000e0003d7812 */ /* 0x000fe400078ec0ff */
[----:B------:R-:W-:Y:S02]  /*0af0*/  LOP3.LUT R66, R76, 0xff, RZ, 0xc0, !PT ;  /* 0x000000ff4c427812 */ /* 0x000fe400078ec0ff */
[----:B------:R-:W-:Y:S02]  /*0b00*/  LOP3.LUT R62, R69, R74, R50, 0x96, !PT ;  /* 0x0000004a453e7212 */ /* 0x000fe400078e9632 */
[----:B------:R-:W-:Y:S02]  /*0b10*/  IADD3 R61, R66, -R61, RZ ;  /* 0x8000003d423d7210 */ /* 0x000fe40007ffe0ff */
[----:B------:R-:W-:-:S02]  /*0b20*/  PRMT R105, RZ, 0x5410, R63 ;  /* 0x00005410ff697816 */ /* 0x000fc4000000003f */
[----:B------:R-:W-:Y:S01]  /*0b30*/  PRMT R106, RZ, 0x7610, R63 ;  /* 0x00007610ff6a7816 */ /* 0x000fe2000000003f */
[----:B------:R-:W-:Y:S01]  /*0b40*/  IMAD.WIDE.U32 R62, R62, -0x2daee0ad, RZ ;  /* 0xd2511f533e3e7825 */ /* 0x000fe200078e00ff */
[----:B------:R-:W-:Y:S02]  /*0b50*/  IADD3 R107, R127, 0x1fd5c5a3, RZ ;  /* 0x1fd5c5a37f6b7810 */ /* 0x000fe40007ffe0ff */
[----:B------:R-:W-:Y:S02]  /*0b60*/  SHF.R.U32.HI R76, RZ, 0x3, R76 ;  /* 0x00000003ff4c7819 */ /* 0x000fe4000001164c */
[----:B------:R-:W-:Y:S02]  /*0b70*/  IMNMX R61, RZ, R61, !PT ;  /* 0x0000003dff3d7217 */ /* 0x000fe40007800200 */
[----:B------:R-:W-:Y:S01]  /*0b80*/  LOP3.LUT R146, R63, R60, R107, 0x96, !PT ;  /* 0x0000003c3f927212 */ /* 0x000fe200078e966b */
[----:B------:R-:W-:Y:S01]  /*0b90*/  IMAD.SHL.U32 R60, R0, 0x20, RZ ;  /* 0x00000020003c7824 */ /* 0x000fe200078e00ff */
[----:B------:R-:W-:-:S02]  /*0ba0*/  LOP3.LUT R76, R76, 0x1fffffe0, RZ, 0xc0, !PT ;  /* 0x1fffffe04c4c7812 */ /* 0x000fc400078ec0ff */
[----:B------:R-:W-:Y:S02]  /*0bb0*/  IMNMX R63, R61, 0x20, PT ;  /* 0x000000203d3f7817 */ /* 0x000fe40003800200 */
[--C-:B------:R-:W-:Y:S02]  /*0bc0*/  PRMT R110, RZ, 0x5410, R64.reuse ;  /* 0x00005410ff6e7816 */ /* 0x100fe40000000040 */
[----:B------:R-:W-:Y:S01]  /*0bd0*/  PRMT R109, RZ, 0x7610, R64 ;  /* 0x00007610ff6d7816 */ /* 0x000fe20000000040 */
[----:B------:R-:W-:Y:S01]  /*0be0*/  IMAD.IADD R63, R63, 0x1, R76 ;  /* 0x000000013f3f7824 */ /* 0x000fe200078e024c */
[--C-:B------:R-:W-:Y:S02]  /*0bf0*/  PRMT R112, RZ, 0x5410, R65.reuse ;  /* 0x00005410ff707816 */ /* 0x100fe40000000041 */
[----:B------:R-:W-:Y:S01]  /*0c00*/  PRMT R111, RZ, 0x7610, R65 ;  /* 0x00007610ff6f7816 */ /* 0x000fe20000000041 */
[----:B------:R-:W-:Y:S01]  /*0c10*/  IMAD.SHL.U32 R63, R63, 0x8, RZ ;  /* 0x000000083f3f7824 */ /* 0x000fe200078e00ff */
[----:B------:R-:W-:Y:S01]  /*0c20*/  IADD3 R108, R126, 0x5384540f, RZ ;  /* 0x5384540f7e6c7810 */ /* 0x000fe20007ffe0ff */
[----:B------:R-:W-:Y:S01]  /*0c30*/  IMAD.WIDE.U32 R64, R72, -0x326172a9, RZ ;  /* 0xcd9e8d5748407825 */ /* 0x000fe200078e00ff */
[----:B------:R-:W-:-:S02]  /*0c40*/  IADD3 R117, R126, -0xe443238, RZ ;  /* 0xf1bbcdc87e757810 */ /* 0x000fc40007ffe0ff */
[----:B------:R-:W-:Y:S01]  /*0c50*/  IADD3 R118, R127, -0x24c28bd8, RZ ;  /* 0xdb3d74287f767810 */ /* 0x000fe20007ffe0ff */
[----:B------:R-:W0:Y:S01]  /*0c60*/  I2F.U32 R63, R63 ;  /* 0x0000003f003f7306 */ /* 0x000e220000201000 */
[----:B------:R-:W-:Y:S02]  /*0c70*/  LOP3.LUT R68, R65, R68, R108, 0x96, !PT ;  /* 0x0000004441447212 */ /* 0x000fe400078e966c */
[----:B------:R-:W-:Y:S01]  /*0c80*/  LOP3.LUT R65, R60, 0x3e0, RZ, 0xc0, !PT ;  /* 0x000003e03c417812 */ /* 0x000fe200078ec0ff */
[----:B------:R-:W-:Y:S01]  /*0c90*/  IMAD.HI.U32 R60, R146, -0x326172a9, RZ ;  /* 0xcd9e8d57923c7827 */ /* 0x000fe200078e00ff */
[--C-:B------:R-:W-:Y:S02]  /*0ca0*/  PRMT R121, RZ, 0x5410, R52.reuse ;  /* 0x00005410ff797816 */ /* 0x100fe40000000034 */
[----:B------:R-:W-:Y:S01]  /*0cb0*/  PRMT R122, RZ, 0x7610, R52 ;  /* 0x00007610ff7a7816 */ /* 0x000fe20000000034 */
[----:B------:R-:W-:Y:S01]  /*0cc0*/  IMAD.IADD R65, R66, 0x1, -R65 ;  /* 0x0000000142417824 */ /* 0x000fe200078e0a41 */
[----:B------:R-:W-:Y:S01]  /*0cd0*/  LOP3.LUT R60, R60, R64, R117, 0x96, !PT ;  /* 0x000000403c3c7212 */ /* 0x000fe200078e9675 */
[----:B------:R-:W-:Y:S01]  /*0ce0*/  IMAD.HI.U32 R61, R68, -0x2daee0ad, RZ ;  /* 0xd2511f53443d7827 */ /* 0x000fe200078e00ff */
[----:B------:R-:W-:-:S02]  /*0cf0*/  PRMT R123, RZ, 0x5410, R53 ;  /* 0x00005410ff7b7816 */ /* 0x000fc40000000035 */
[----:B------:R-:W-:Y:S01]  /*0d00*/  IMNMX R65, RZ, R65, !PT ;  /* 0x00000041ff417217 */ /* 0x000fe20007800200 */
[----:B------:R-:W-:Y:S01]  /*0d10*/  IMAD R146, R146, -0x326172a9, RZ ;  /* 0xcd9e8d5792927824 */ /* 0x000fe200078e02ff */
[----:B------:R-:W-:Y:S01]  /*0d20*/  LOP3.LUT R61, R61, R62, R118, 0x96, !PT ;  /* 0x0000003e3d3d7212 */ /* 0x000fe200078e9676 */
[----:B0-----:R0:W1:Y:S01]  /*0d30*/  MUFU.RCP R131, R63 ;  /* 0x0000003f00837308 */ /* 0x0010620000001000 */
[----:B------:R-:W-:Y:S01]  /*0d40*/  IMNMX R65, R65, 0x20, PT ;  /* 0x0000002041417817 */ /* 0x000fe20003800200 */
[----:B------:R-:W-:Y:S01]  /*0d50*/  IMAD R147, R68, -0x2daee0ad, RZ ;  /* 0xd2511f5344937824 */ /* 0x000fe200078e02ff */
[----:B------:R-:W-:Y:S01]  /*0d60*/  PRMT R124, RZ, 0x7610, R53 ;  /* 0x00007610ff7c7816 */ /* 0x000fe20000000035 */
[----:B------:R-:W-:Y:S01]  /*0d70*/  IMAD.HI.U32 R52, R60, -0x2daee0ad, RZ ;  /* 0xd2511f533c347827 */ /* 0x000fe200078e00ff */
[----:B------:R-:W-:Y:S02]  /*0d80*/  IADD3 R119, R126, -0x700cb87f, RZ ;  /* 0x8ff347817e777810 */ /* 0x000fe40007ffe0ff */
[----:B------:R-:W-:Y:S01]  /*0d90*/  IADD3 R120, R127, -0x695add53, RZ ;  /* 0x96a522ad7f787810 */ /* 0x000fe20007ffe0ff */
[----:B------:R-:W-:Y:S01]  /*0da0*/  IMAD.HI.U32 R53, R61, -0x326172a9, RZ ;  /* 0xcd9e8d573d357827 */ /* 0x000fe200078e00ff */
[----:B------:R-:W-:-:S02]  /*0db0*/  PRMT R116, RZ, 0x5410, R67 ;  /* 0x00005410ff747816 */ /* 0x000fc40000000043 */
[----:B------:R-:W-:Y:S01]  /*0dc0*/  PRMT R115, RZ, 0x7610, R67 ;  /* 0x00007610ff737816 */ /* 0x000fe20000000043 */
[----:B------:R-:W-:Y:S01]  /*0dd0*/  IMAD.IADD R65, R76, 0x1, R65 ;  /* 0x000000014c417824 */ /* 0x000fe200078e0241 */
[--C-:B------:R-:W-:Y:S01]  /*0de0*/  PRMT R125, RZ, 0x5410, R54.reuse ;  /* 0x00005410ff7d7816 */ /* 0x100fe20000000036 */
[----:B------:R-:W-:Y:S01]  /*0df0*/  IMAD R156, R60, -0x2daee0ad, RZ ;  /* 0xd2511f533c9c7824 */ /* 0x000fe200078e02ff */
[----:B------:R-:W-:Y:S01]  /*0e00*/  PRMT R128, RZ, 0x7610, R54 ;  /* 0x00007610ff807816 */ /* 0x000fe20000000036 */
[----:B------:R-:W-:Y:S01]  /*0e10*/  IMAD.SHL.U32 R136, R65, 0x8, RZ ;  /* 0x0000000841887824 */ /* 0x000fe200078e00ff */
[--C-:B------:R-:W-:Y:S01]  /*0e20*/  PRMT R129, RZ, 0x5410, R55.reuse ;  /* 0x00005410ff817816 */ /* 0x100fe20000000037 */
[----:B------:R-:W-:Y:S01]  /*0e30*/  IMAD R154, R61, -0x326172a9, RZ ;  /* 0xcd9e8d573d9a7824 */ /* 0x000fe200078e02ff */
[----:B------:R-:W-:Y:S02]  /*0e40*/  PRMT R130, RZ, 0x7610, R55 ;  /* 0x00007610ff827816 */ /* 0x000fe40000000037 */
[----:B------:R-:W-:-:S02]  /*0e50*/  LOP3.LUT R147, R52, R147, R120, 0x96, !PT ;  /* 0x0000009334937212 */ /* 0x000fc400078e9678 */
[----:B------:R-:W-:Y:S02]  /*0e60*/  LOP3.LUT R146, R53, R146, R119, 0x96, !PT ;  /* 0x0000009235927212 */ /* 0x000fe400078e9677 */
[--C-:B------:R-:W-:Y:S02]  /*0e70*/  PRMT R132, RZ, 0x5410, R56.reuse ;  /* 0x00005410ff847816 */ /* 0x100fe40000000038 */
[----:B------:R-:W-:Y:S02]  /*0e80*/  PRMT R133, RZ, 0x7610, R56 ;  /* 0x00007610ff857816 */ /* 0x000fe40000000038 */
[----:B------:R-:W-:Y:S02]  /*0e90*/  LOP3.LUT R153, R153, 0x3, RZ, 0xc0, !PT ;  /* 0x0000000399997812 */ /* 0x000fe400078ec0ff */
[--C-:B------:R-:W-:Y:S02]  /*0ea0*/  PRMT R138, RZ, 0x5410, R57.reuse ;  /* 0x00005410ff8a7816 */ /* 0x100fe40000000039 */
[----:B------:R-:W-:-:S02]  /*0eb0*/  PRMT R137, RZ, 0x7610, R57 ;  /* 0x00007610ff897816 */ /* 0x000fc40000000039 */
[--C-:B------:R-:W-:Y:S02]  /*0ec0*/  PRMT R140, RZ, 0x5410, R58.reuse ;  /* 0x00005410ff8c7816 */ /* 0x100fe4000000003a */
[----:B------:R-:W-:Y:S02]  /*0ed0*/  PRMT R139, RZ, 0x7610, R58 ;  /* 0x00007610ff8b7816 */ /* 0x000fe4000000003a */
[--C-:B------:R-:W-:Y:S02]  /*0ee0*/  PRMT R142, RZ, 0x5410, R59.reuse ;  /* 0x00005410ff8e7816 */ /* 0x100fe4000000003b */
[----:B01----:R-:W-:Y:S02]  /*0ef0*/  PRMT R141, RZ, 0x7610, R59 ;  /* 0x00007610ff8d7816 */ /* 0x003fe4000000003b */
.L_x_9939:
[----:B------:R-:W-:Y:S02]  /*0f00*/  ISETP.NE.U32.AND P0, PT, RZ, c[0x0][0x1c0], PT ;  /* 0x00007000ff007a0c */ /* 0x000fe40003f05070 */
[----:B------:R-:W-:Y:S02]  /*0f10*/  ISETP.NE.AND P1, PT, R98, RZ, PT ;  /* 0x000000ff6200720c */ /* 0x000fe40003f25270 */
[----:B------:R-:W-:-:S13]  /*0f20*/  ISETP.NE.AND.EX P0, PT, RZ, c[0x0][0x1c4], PT, P0 ;  /* 0x00007100ff007a0c */ /* 0x000fda0003f05300 */
[----:B------:R-:W-:-:S04]  /*0f30*/  @P0 IMAD.MOV.U32 R94, RZ, RZ, 0x2 ;  /* 0x00000002ff5e0424 */ /* 0x000fc800078e00ff */
[----:B------:R-:W-:-:S06]  /*0f40*/  @P0 IMAD.WIDE R94, R9, R94, c[0x0][0x1c0] ;  /* 0x00007000095e0625 */ /* 0x000fcc00078e025e */
[----:B------:R-:W2:Y:S01]  /*0f50*/  @P0 LDG.E.U16 R94, [R94.64] ;  /* 0x000000045e5e0981 */ /* 0x000ea2000c1e1500 */
[----:B------:R-:W-:Y:S01]  /*0f60*/  IMAD R92, R9, c[0x0][0x168], RZ ;  /* 0x00005a00095c7a24 */ /* 0x000fe200078e02ff */
[----:B------:R-:W-:Y:S01]  /*0f70*/  LOP3.LUT R144, R0, 0xff, RZ, 0xc0, !PT ;  /* 0x000000ff00907812 */ /* 0x000fe200078ec0ff */
[----:B------:R-:W-:Y:S03]  /*0f80*/  BSSY B0, `(.L_x_9696) ;  /* 0x00002c9000007945 */ /* 0x000fe60003800000 */
[----:B------:R-:W-:-:S04]  /*0f90*/  SHF.R.S32.HI R93, RZ, 0x1f, R92 ;  /* 0x0000001fff5d7819 */ /* 0x000fc8000001145c */
[----:B------:R-:W-:Y:S01]  /*0fa0*/  LEA.HI R93, R93, R92, RZ, 0x3 ;  /* 0x0000005c5d5d7211 */ /* 0x000fe200078f18ff */
[----:B------:R-:W-:-:S03]  /*0fb0*/  IMAD.MOV.U32 R92, RZ, RZ, 0x3f800000 ;  /* 0x3f800000ff5c7424 */ /* 0x000fc600078e00ff */
[----:B------:R-:W-:-:S05]  /*0fc0*/  LEA.HI.SX32 R143, R93, R144, 0x1d ;  /* 0x000000905d8f7211 */ /* 0x000fca00078feaff */
[----:B------:R-:W-:Y:S01]  /*0fd0*/  IMAD.MOV.U32 R93, RZ, RZ, R143 ;  /* 0x000000ffff5d7224 */ /* 0x000fe200078e008f */
[----:B--2---:R-:W-:Y:S01]  /*0fe0*/  @P0 PRMT R92, RZ, 0x5410, R94 ;  /* 0x00005410ff5c0816 */ /* 0x004fe2000000005e */
[----:B------:R-:W-:Y:S05]  /*0ff0*/  @!P1 BRA `(.L_x_9697) ;  /* 0x00002c1000009947 */ /* 0x000fea0003800000 */
[----:B------:R-:W-:Y:S01]  /*1000*/  IMAD.MOV.U32 R64, RZ, RZ, 0x10 ;  /* 0x00000010ff407424 */ /* 0x000fe200078e00ff */
[----:B------:R-:W-:-:S03]  /*1010*/  ISETP.NE.U32.AND P0, PT, RZ, c[0x0][0x180], PT ;  /* 0x00006000ff007a0c */ /* 0x000fc60003f05070 */
[----:B------:R-:W-:Y:S01]  /*1020*/  IMAD.WIDE.U32 R64, R143, R64, c[0x0][0x170] ;  /* 0x00005c008f407625 */ /* 0x000fe200078e0040 */
[----:B------:R-:W-:-:S05]  /*1030*/  ISETP.NE.AND.EX P0, PT, RZ, c[0x0][0x184], PT, P0 ;  /* 0x00006100ff007a0c */ /* 0x000fca0003f05300 */
[----:B------:R-:W5:Y:S08]  /*1040*/  LDG.E.128 R64, [R64.64] ;  /* 0x0000000440407981 */ /* 0x000f70000c1e1d00 */
[----:B------:R-:W-:-:S04]  /*1050*/  @P0 LEA R60, P1, R143, c[0x0][0x180], 0x5 ;  /* 0x000060008f3c0a11 */ /* 0x000fc800078228ff */
[----:B------:R-:W-:-:S05]  /*1060*/  @P0 LEA.HI.X R61, R143, c[0x0][0x184], RZ, 0x5, P1 ;  /* 0x000061008f3d0a11 */ /* 0x000fca00008f2cff */
[----:B------:R0:W5:Y:S04]  /*1070*/  @P0 LDG.E.128 R52, [R60.64] ;  /* 0x000000043c340981 */ /* 0x000168000c1e1d00 */
[----:B------:R0:W5:Y:S01]  /*1080*/  @P0 LDG.E.128 R56, [R60.64+0x10] ;  /* 0x000010043c380981 */ /* 0x000162000c1e1d00 */
        /* <DEDUP_REMOVED lines=12> */
.L_x_9699:
[----:B0-----:R-:W-:Y:S02]  /*1150*/  IMAD.MOV.U32 R148, RZ, RZ, R154 ;  /* 0x000000ffff947224 */ /* 0x001fe400078e009a */
.L_x_9700:
[----:B------:R-:W-:Y:S05]  /*1160*/  BSYNC B1 ;  /* 0x0000000000017941 */ /* 0x000fea0003800000 */
.L_x_9698:
        /* <DEDUP_REMOVED lines=16> */
.L_x_9704:
[----:B------:R-:W-:Y:S05]  /*1270*/  BSYNC B2 ;  /* 0x0000000000027941 */ /* 0x000fea0003800000 */
.L_x_9703:
        /* <DEDUP_REMOVED lines=42> */
.L_x_9702:
[----:B------:R-:W-:Y:S05]  /*1520*/  BSYNC B1 ;  /* 0x0000000000017941 */ /* 0x000fea0003800000 */
.L_x_9701:
[----:B------:R-:W0:Y:S01]  /*1530*/  I2F.U32 R60, R148 ;  /* 0x00000094003c7306 */ /* 0x000e220000201000 */
[----:B------:R-:W-:Y:S01]  /*1540*/  HFMA2.MMA R93, -RZ, RZ, 0.1171875, 0 ;  /* 0x2f800000ff5d7435 */ /* 0x000fe200000001ff */
[----:B-----5:R-:W-:Y:S01]  /*1550*/  PRMT R61, RZ, 0x5410, R64 ;  /* 0x00005410ff3d7816 */ /* 0x020fe20000000040 */
[----:B------:R-:W-:Y:S01]  /*1560*/  BSSY B1, `(.L_x_9705) ;  /* 0x0000016000017945 */ /* 0x000fe20003800000 */
[----:B------:R-:W-:Y:S02]  /*1570*/  ISETP.NE.U32.AND P0, PT, RZ, c[0x0][0x180], PT ;  /* 0x00006000ff007a0c */ /* 0x000fe40003f05070 */
[C---:B------:R-:W-:Y:S01]  /*1580*/  ISETP.NE.AND P1, PT, R62.reuse, 0x1, PT ;  /* 0x000000013e00780c */ /* 0x040fe20003f25270 */
[----:B------:R-:W-:Y:S01]  /*1590*/  FMUL.FTZ R61, R61, R92 ;  /* 0x0000005c3d3d7220 */ /* 0x000fe20000410000 */
[----:B------:R-:W-:Y:S02]  /*15a0*/  ISETP.NE.AND.EX P0, PT, RZ, c[0x0][0x184], PT, P0 ;  /* 0x00006100ff007a0c */ /* 0x000fe40003f05300 */
[----:B------:R-:W-:Y:S01]  /*15b0*/  IADD3 R94, R62, 0x1, RZ ;  /* 0x000000013e5e7810 */ /* 0x000fe20007ffe0ff */
[----:B------:R-:W-:-:S02]  /*15c0*/  FMUL.FTZ R61, R61, c[0x0][0x1e8] ;  /* 0x00007a003d3d7a20 */ /* 0x000fc40000410000 */
        /* <DEDUP_REMOVED lines=14> */
.L_x_9706:
[----:B------:R-:W-:Y:S02]  /*16b0*/  IMAD.MOV.U32 R151, RZ, RZ, R154 ;  /* 0x000000ffff977224 */ /* 0x000fe400078e009a */
.L_x_9707:
[----:B------:R-:W-:Y:S05]  /*16c0*/  BSYNC B1 ;  /* 0x0000000000017941 */ /* 0x000fea0003800000 */
.L_x_9705:
        /* <DEDUP_REMOVED lines=16> */
.L_x_9711:
[----:B------:R-:W-:Y:S05]  /*17d0*/  BSYNC B2 ;  /* 0x0000000000027941 */ /* 0x000fea0003800000 */
.L_x_9710:
        /* <DEDUP_REMOVED lines=43> */
.L_x_9709:
[----:B------:R-:W-:Y:S05]  /*1a90*/  BSYNC B1 ;  /* 0x0000000000017941 */ /* 0x000fea0003800000 */
.L_x_9708:
        /* <DEDUP_REMOVED lines=21> */
.L_x_9713:
[----:B------:R-:W-:Y:S02]  /*1bf0*/  IMAD.MOV.U32 R64, RZ, RZ, R154 ;  /* 0x000000ffff407224 */ /* 0x000fe400078e009a */
.L_x_9714:
[----:B------:R-:W-:Y:S05]  /*1c00*/  BSYNC B1 ;  /* 0x0000000000017941 */ /* 0x000fea0003800000 */
.L_x_9712:
        /* <DEDUP_REMOVED lines=16> */
.L_x_9718:
[----:B------:R-:W-:Y:S05]  /*1d10*/  BSYNC B2 ;  /* 0x0000000000027941 */ /* 0x000fea0003800000 */
.L_x_9717:
        /* <DEDUP_REMOVED lines=43> */
.L_x_9716:
[----:B------:R-:W-:Y:S05]  /*1fd0*/  BSYNC B1 ;  /* 0x0000000000017941 */ /* 0x000fea0003800000 */
.L_x_9715:
        /* <DEDUP_REMOVED lines=20> */
.L_x_9720:
[----:B------:R-:W-:Y:S02]  /*2120*/  IMAD.MOV.U32 R64, RZ, RZ, R154 ;  /* 0x000000ffff407224 */ /* 0x000fe400078e009a */
.L_x_9721:
[----:B------:R-:W-:Y:S05]  /*2130*/  BSYNC B1 ;  /* 0x0000000000017941 */ /* 0x000fea0003800000 */
.L_x_9719:
        /* <DEDUP_REMOVED lines=16> */
.L_x_9725:
[----:B------:R-:W-:Y:S05]  /*2240*/  BSYNC B2 ;  /* 0x0000000000027941 */ /* 0x000fea0003800000 */
.L_x_9724:
        /* <DEDUP_REMOVED lines=43> */
.L_x_9723:
[----:B------:R-:W-:Y:S05]  /*2500*/  BSYNC B1 ;  /* 0x0000000000017941 */ /* 0x000fea0003800000 */
.L_x_9722:
        /* <DEDUP_REMOVED lines=20> */
.L_x_9727:
[----:B------:R-:W-:Y:S02]  /*2650*/  IMAD.MOV.U32 R148, RZ, RZ, R154 ;  /* 0x000000ffff947224 */ /* 0x000fe400078e009a */
.L_x_9728:
[----:B------:R-:W-:Y:S05]  /*2660*/  BSYNC B1 ;  /* 0x0000000000017941 */ /* 0x000fea0003800000 */
.L_x_9726:
        /* <DEDUP_REMOVED lines=16> */
.L_x_9732:
[----:B------:R-:W-:Y:S05]  /*2770*/  BSYNC B2 ;  /* 0x0000000000027941 */ /* 0x000fea0003800000 */
.L_x_9731:
        /* <DEDUP_REMOVED lines=43> */
.L_x_9730:
[----:B------:R-:W-:Y:S05]  /*2a30*/  BSYNC B1 ;  /* 0x0000000000017941 */ /* 0x000fea0003800000 */
.L_x_9729:
        /* <DEDUP_REMOVED lines=20> */
.L_x_9734:
[----:B------:R-:W-:Y:S02]  /*2b80*/  IMAD.MOV.U32 R152, RZ, RZ, R154 ;  /* 0x000000ffff987224 */ /* 0x000fe400078e009a */
.L_x_9735:
[----:B------:R-:W-:Y:S05]  /*2b90*/  BSYNC B1 ;  /* 0x0000000000017941 */ /* 0x000fea0003800000 */
.L_x_9733:
        /* <DEDUP_REMOVED lines=16> */
.L_x_9739:
[----:B------:R-:W-:Y:S05]  /*2ca0*/  BSYNC B2 ;  /* 0x0000000000027941 */ /* 0x000fea0003800000 */
.L_x_9738:
        /* <DEDUP_REMOVED lines=43> */
.L_x_9737:
[----:B------:R-:W-:Y:S05]  /*2f60*/  BSYNC B1 ;  /* 0x0000000000017941 */ /* 0x000fea0003800000 */
.L_x_9736:
        /* <DEDUP_REMOVED lines=20> */
.L_x_9741:
[----:B------:R-:W-:Y:S02]  /*30b0*/  MOV R152, R154 ;  /* 0x0000009a00987202 */ /* 0x000fe40000000f00 */
.L_x_9742:
[----:B------:R-:W-:Y:S05]  /*30c0*/  BSYNC B1 ;  /* 0x0000000000017941 */ /* 0x000fea0003800000 */
.L_x_9740:
        /* <DEDUP_REMOVED lines=16> */
.L_x_9746:
[----:B------:R-:W-:Y:S05]  /*31d0*/  BSYNC B2 ;  /* 0x0000000000027941 */ /* 0x000fea0003800000 */
.L_x_9745:
        /* <DEDUP_REMOVED lines=43> */
.L_x_9744:
[----:B------:R-:W-:Y:S05]  /*3490*/  BSYNC B1 ;  /* 0x0000000000017941 */ /* 0x000fea0003800000 */
.L_x_9743:
        /* <DEDUP_REMOVED lines=20> */
.L_x_9748:
[----:B------:R-:W-:Y:S02]  /*35e0*/  IMAD.MOV.U32 R152, RZ, RZ, R154 ;  /* 0x000000ffff987224 */ /* 0x000fe400078e009a */
.L_x_9749:
[----:B------:R-:W-:Y:S05]  /*35f0*/  BSYNC B1 ;  /* 0x0000000000017941 */ /* 0x000fea0003800000 */
.L_x_9747:
        /* <DEDUP_REMOVED lines=18> */
.L_x_9753:
[----:B------:R-:W-:Y:S05]  /*3720*/  BSYNC B2 ;  /* 0x0000000000027941 */ /* 0x000fea0003800000 */
.L_x_9752:
        /* <DEDUP_REMOVED lines=43> */
.L_x_9751:
[----:B------:R-:W-:Y:S05]  /*39e0*/  BSYNC B1 ;  /* 0x0000000000017941 */ /* 0x000fea0003800000 */
.L_x_9750:
[----:B------:R-:W0:Y:S01]  /*39f0*/  I2F.U32 R94, R152 ;  /* 0x00000098005e7306 */ /* 0x000e220000201000 */
[----:B------:R-:W-:Y:S02]  /*3a00*/  PRMT R67, RZ, 0x7610, R67 ;  /* 0x00007610ff437816 */ /* 0x000fe40000000043 */
[----:B------:R-:W-:Y:S02]  /*3a10*/  SEL R95, RZ, 0x1, P1 ;  /* 0x00000001ff5f7807 */ /* 0x000fe40000800000 */
[----:B------:R-:W-:Y:S01]  /*3a20*/  ISETP.NE.AND P6, PT, R150, RZ, PT ;  /* 0x000000ff9600720c */ /* 0x000fe20003fc5270 */
[----:B------:R-:W-:Y:S01]  /*3a30*/  FMUL.FTZ R67, R67, R92 ;  /* 0x0000005c43437220 */ /* 0x000fe20000410000 */
[----:B------:R-:W-:Y:S02]  /*3a40*/  SEL R150, RZ, 0x10000, P5 ;  /* 0x00010000ff967807 */ /* 0x000fe40002800000 */
[----:B------:R-:W-:Y:S01]  /*3a50*/  ISETP.NE.AND P5, PT, R151, RZ, PT ;  /* 0x000000ff9700720c */ /* 0x000fe20003fa5270 */
[----:B------:R-:W-:Y:S01]  /*3a60*/  FMUL.FTZ R67, R67, c[0x0][0x1e8] ;  /* 0x00007a0043437a20 */ /* 0x000fe20000410000 */
[----:B------:R-:W-:-:S02]  /*3a70*/  SEL R148, RZ, 0x1, P2 ;  /* 0x00000001ff947807 */ /* 0x000fc40001000000 */
[----:B------:R-:W-:Y:S02]  /*3a80*/  SEL R145, RZ, 0x100, P4 ;  /* 0x00000100ff917807 */ /* 0x000fe40002000000 */
[----:B------:R-:W-:Y:S01]  /*3a90*/  SEL R144, RZ, 0x1, P5 ;  /* 0x00000001ff907807 */ /* 0x000fe20002800000 */
        /* <DEDUP_REMOVED lines=8> */
[----:B------:R-:W-:Y:S01]  /*3b20*/  IMAD.WIDE.U32 R144, R144, 0x100, RZ ;  /* 0x0000010090907825 */ /* 0x000fe200078e00ff */
[----:B------:R-:W-:Y:S02]  /*3b30*/  LEA R150, P1, R143, c[0x0][0x188], 0x5 ;  /* 0x000062008f967a11 */ /* 0x000fe400078228ff */
[----:B------:R-:W-:Y:S01]  /*3b40*/  LOP3.LUT R93, R149, R93, R151, 0xfe, !PT ;  /* 0x0000005d955d7212 */ /* 0x000fe200078efe97 */
[----:B------:R-:W-:Y:S01]  /*3b50*/  @P0 FADD.FTZ R67, R59, R67 ;  /* 0x000000433b430221 */ /* 0x000fe20000010000 */
[----:B------:R-:W-:-:S02]  /*3b60*/  LOP3.LUT R148, R144, R148, R94, 0xfe, !PT ;  /* 0x0000009490947212 */ /* 0x000fc400078efe5e */
[----:B------:R-:W-:Y:S02]  /*3b70*/  LOP3.LUT R95, R145, R93, R95, 0xfe, !PT ;  /* 0x0000005d915f7212 */ /* 0x000fe400078efe5f */
[C---:B------:R-:W-:Y:S02]  /*3b80*/  LEA.HI.X R151, R143.reuse, c[0x0][0x18c], RZ, 0x5, P1 ;  /* 0x000063008f977a11 */ /* 0x040fe400008f2cff */
[C---:B------:R-:W-:Y:S02]  /*3b90*/  LEA R144, P1, R143.reuse, c[0x0][0x190], 0x3 ;  /* 0x000064008f907a11 */ /* 0x040fe400078218ff */
[----:B------:R-:W-:Y:S01]  /*3ba0*/  SEL R93, RZ, 0x1, P6 ;  /* 0x00000001ff5d7807 */ /* 0x000fe20003000000 */
[----:B------:R0:W-:Y:S01]  /*3bb0*/  STG.E.128 [R150.64], R60 ;  /* 0x0000003c96007986 */ /* 0x0001e2000c101d04 */
[C---:B------:R-:W-:Y:S02]  /*3bc0*/  LEA.HI.X R145, R143.reuse, c[0x0][0x194], RZ, 0x3, P1 ;  /* 0x000065008f917a11 */ /* 0x040fe400008f1cff */
[----:B------:R-:W-:Y:S01]  /*3bd0*/  LOP3.LUT R94, R148, R93, RZ, 0xfc, !PT ;  /* 0x0000005d945e7212 */ /* 0x000fe200078efcff */
[----:B------:R0:W-:Y:S01]  /*3be0*/  STG.E.128 [R150.64+0x10], R64 ;  /* 0x0000104096007986 */ /* 0x0001e2000c101d04 */
[----:B------:R-:W-:-:S03]  /*3bf0*/  IADD3 R93, R143, 0x100, RZ ;  /* 0x000001008f5d7810 */ /* 0x000fc60007ffe0ff */
[----:B------:R0:W-:Y:S04]  /*3c00*/  STG.E.64 [R144.64], R94 ;  /* 0x0000005e90007986 */ /* 0x0001e8000c101b04 */
.L_x_9697:
[----:B------:R-:W-:Y:S05]  /*3c10*/  BSYNC B0 ;  /* 0x0000000000007941 */ /* 0x000fea0003800000 */
.L_x_9696:
[----:B------:R-:W-:Y:S01]  /*3c20*/  ISETP.NE.AND P0, PT, R99, RZ, PT ;  /* 0x000000ff6300720c */ /* 0x000fe20003f05270 */
[----:B------:R-:W-:-:S12]  /*3c30*/  BSSY B0, `(.L_x_9754) ;  /* 0x00002c7000007945 */ /* 0x000fd80003800000 */
        /* <DEDUP_REMOVED lines=22> */
.L_x_9757:
[----:B-1----:R-:W-:Y:S02]  /*3da0*/  IMAD.MOV.U32 R148, RZ, RZ, R154 ;  /* 0x000000ffff947224 */ /* 0x002fe400078e009a */
.L_x_9758:
[----:B------:R-:W-:Y:S05]  /*3db0*/  BSYNC B1 ;  /* 0x0000000000017941 */ /* 0x000fea0003800000 */
.L_x_9756:
        /* <DEDUP_REMOVED lines=16> */
.L_x_9762:
[----:B------:R-:W-:Y:S05]  /*3ec0*/  BSYNC B2 ;  /* 0x0000000000027941 */ /* 0x000fea0003800000 */
.L_x_9761:
[----:B------:R-:W-:Y:S01]  /*3ed0*/  IMAD.HI.U32 R69, R2, -0x326172a9, RZ ;  /* 0xcd9e8d5702457827 */ /* 0x000fe200078e00ff */
[----:B------:R-:W-:-:S03]  /*3ee0*/  LOP3.LUT R68, R68, R135, R127, 0x96, !PT ;  /* 0x0000008744447212 */ /* 0x000fc600078e967f */
[----:B0-----:R-:W-:Y:S01]  /*3ef0*/  IMAD R95, R2, -0x326172a9, RZ ;  /* 0xcd9e8d57025f7824 */ /* 0x001fe200078e02ff */
        /* <DEDUP_REMOVED lines=39> */
.L_x_9760:
[----:B------:R-:W-:Y:S05]  /*4170*/  BSYNC B1 ;  /* 0x0000000000017941 */ /* 0x000fea0003800000 */
.L_x_9759:
[----:B------:R-:W1:Y:S01]  /*4180*/  I2F.U32 R69, R148 ;  /* 0x0000009400457306 */ /* 0x000e620000201000 */
[----:B-----5:R-:W-:Y:S01]  /*4190*/  PRMT R71, RZ, 0x5410, R72 ;  /* 0x00005410ff477816 */ /* 0x020fe20000000048 */
[----:B0-----:R-:W-:Y:S01]  /*41a0*/  IMAD.MOV.U32 R150, RZ, RZ, 0x2f800000 ;  /* 0x2f800000ff967424 */ /* 0x001fe200078e00ff */
[----:B------:R-:W-:Y:S01]  /*41b0*/  ISETP.NE.U32.AND P0, PT, RZ, c[0x0][0x180], PT ;  /* 0x00006000ff007a0c */ /* 0x000fe20003f05070 */
[----:B------:R-:W-:Y:S01]  /*41c0*/  BSSY B1, `(.L_x_9763) ;  /* 0x0000015000017945 */ /* 0x000fe20003800000 */
[C---:B------:R-:W-:Y:S01]  /*41d0*/  ISETP.NE.AND P1, PT, R70.reuse, 0x1, PT ;  /* 0x000000014600780c */ /* 0x040fe20003f25270 */
[----:B------:R-:W-:Y:S01]  /*41e0*/  FMUL.FTZ R71, R71, R92 ;  /* 0x0000005c47477220 */ /* 0x000fe20000410000 */
[----:B------:R-:W-:Y:S02]  /*41f0*/  ISETP.NE.AND.EX P0, PT, RZ, c[0x0][0x184], PT, P0 ;  /* 0x00006100ff007a0c */ /* 0x000fe40003f05300 */
[----:B------:R-:W-:Y:S01]  /*4200*/  IADD3 R94, R70, 0x1, RZ ;  /* 0x00000001465e7810 */ /* 0x000fe20007ffe0ff */
[----:B------:R-:W-:-:S02]  /*4210*/  FMUL.FTZ R71, R71, c[0x0][0x1e8] ;  /* 0x00007a0047477a20 */ /* 0x000fc40000410000 */
[----:B-1----:R-:W-:-:S05]  /*4220*/  FFMA.FTZ R69, R69, R150, 1.1641532182693481445e-10 ;  /* 0x2f00000045457423 */ /* 0x002fca0000010096 */
        /* <DEDUP_REMOVED lines=13> */
.L_x_9764:
[----:B------:R-:W-:Y:S02]  /*4300*/  MOV R148, R154 ;  /* 0x0000009a00947202 */ /* 0x000fe40000000f00 */
.L_x_9765:
[----:B------:R-:W-:Y:S05]  /*4310*/  BSYNC B1 ;  /* 0x0000000000017941 */ /* 0x000fea0003800000 */
.L_x_9763:
        /* <DEDUP_REMOVED lines=16> */
.L_x_9769:
[----:B------:R-:W-:Y:S05]  /*4420*/  BSYNC B2 ;  /* 0x0000000000027941 */ /* 0x000fea0003800000 */
.L_x_9768:
        /* <DEDUP_REMOVED lines=43> */
.L_x_9767:
[----:B------:R-:W-:Y:S05]  /*46e0*/  BSYNC B1 ;  /* 0x0000000000017941 */ /* 0x000fea0003800000 */
.L_x_9766:
        /* <DEDUP_REMOVED lines=21> */
.L_x_9771:
[----:B------:R-:W-:Y:S02]  /*4840*/  IMAD.MOV.U32 R72, RZ, RZ, R154 ;  /* 0x000000ffff487224 */ /* 0x000fe400078e009a */
.L_x_9772:
[----:B------:R-:W-:Y:S05]  /*4850*/  BSYNC B1 ;  /* 0x0000000000017941 */ /* 0x000fea0003800000 */
.L_x_9770:
        /* <DEDUP_REMOVED lines=16> */
.L_x_9776:
[----:B------:R-:W-:Y:S05]  /*4960*/  BSYNC B2 ;  /* 0x0000000000027941 */ /* 0x000fea0003800000 */
.L_x_9775:
        /* <DEDUP_REMOVED lines=43> */
.L_x_9774:
[----:B------:R-:W-:Y:S05]  /*4c20*/  BSYNC B1 ;  /* 0x0000000000017941 */ /* 0x000fea0003800000 */
.L_x_9773:
        /* <DEDUP_REMOVED lines=20> */
.L_x_9778:
[----:B------:R-:W-:Y:S02]  /*4d70*/  IMAD.MOV.U32 R72, RZ, RZ, R154 ;  /* 0x000000ffff487224 */ /* 0x000fe400078e009a */
.L_x_9779:
[----:B------:R-:W-:Y:S05]  /*4d80*/  BSYNC B1 ;  /* 0x0000000000017941 */ /* 0x000fea0003800000 */
.L_x_9777:
        /* <DEDUP_REMOVED lines=16> */
.L_x_9783:
[----:B------:R-:W-:Y:S05]  /*4e90*/  BSYNC B2 ;  /* 0x0000000000027941 */ /* 0x000fea0003800000 */
.L_x_9782:
        /* <DEDUP_REMOVED lines=44> */
.L_x_9781:
[----:B------:R-:W-:Y:S05]  /*5160*/  BSYNC B1 ;  /* 0x0000000000017941 */ /* 0x000fea0003800000 */
.L_x_9780:
        /* <DEDUP_REMOVED lines=20> */
.L_x_9785:
[----:B------:R-:W-:Y:S02]  /*52b0*/  MOV R148, R154 ;  /* 0x0000009a00947202 */ /* 0x000fe40000000f00 */
.L_x_9786:
[----:B------:R-:W-:Y:S05]  /*52c0*/  BSYNC B1 ;  /* 0x0000000000017941 */ /* 0x000fea0003800000 */
.L_x_9784:
        /* <DEDUP_REMOVED lines=16> */
.L_x_9790:
[----:B------:R-:W-:Y:S05]  /*53d0*/  BSYNC B2 ;  /* 0x0000000000027941 */ /* 0x000fea0003800000 */
.L_x_9789:
        /* <DEDUP_REMOVED lines=43> */
.L_x_9788:
[----:B------:R-:W-:Y:S05]  /*5690*/  BSYNC B1 ;  /* 0x0000000000017941 */ /* 0x000fea0003800000 */
.L_x_9787:
        /* <DEDUP_REMOVED lines=20> */
.L_x_9792:
[----:B------:R-:W-:Y:S02]  /*57e0*/  IMAD.MOV.U32 R153, RZ, RZ, R154 ;  /* 0x000000ffff997224 */ /* 0x000fe400078e009a */
.L_x_9793:
[----:B------:R-:W-:Y:S05]  /*57f0*/  BSYNC B1 ;  /* 0x0000000000017941 */ /* 0x000fea0003800000 */
.L_x_9791:
        /* <DEDUP_REMOVED lines=16> */
.L_x_9797:
[----:B------:R-:W-:Y:S05]  /*5900*/  BSYNC B2 ;  /* 0x0000000000027941 */ /* 0x000fea0003800000 */
.L_x_9796:
        /* <DEDUP_REMOVED lines=44> */
.L_x_9795:
[----:B------:R-:W-:Y:S05]  /*5bd0*/  BSYNC B1 ;  /* 0x0000000000017941 */ /* 0x000fea0003800000 */
.L_x_9794:
        /* <DEDUP_REMOVED lines=20> */
.L_x_9799:
[----:B------:R-:W-:Y:S02]  /*5d20*/  IMAD.MOV.U32 R155, RZ, RZ, R154 ;  /* 0x000000ffff9b7224 */ /* 0x000fe400078e009a */
.L_x_9800:
[----:B------:R-:W-:Y:S05]  /*5d30*/  BSYNC B1 ;  /* 0x0000000000017941 */ /* 0x000fea0003800000 */
.L_x_9798:
        /* <DEDUP_REMOVED lines=16> */
.L_x_9804:
[----:B------:R-:W-:Y:S05]  /*5e40*/  BSYNC B2 ;  /* 0x0000000000027941 */ /* 0x000fea0003800000 */
.L_x_9803:
        /* <DEDUP_REMOVED lines=44> */
.L_x_9802:
[----:B------:R-:W-:Y:S05]  /*6110*/  BSYNC B1 ;  /* 0x0000000000017941 */ /* 0x000fea0003800000 */
.L_x_9801:
        /* <DEDUP_REMOVED lines=20> */
.L_x_9806:
[----:B------:R-:W-:Y:S02]  /*6260*/  IMAD.MOV.U32 R155, RZ, RZ, R154 ;  /* 0x000000ffff9b7224 */ /* 0x000fe400078e009a */
.L_x_9807:
[----:B------:R-:W-:Y:S05]  /*6270*/  BSYNC B1 ;  /* 0x0000000000017941 */ /* 0x000fea0003800000 */
.L_x_9805:
        /* <DEDUP_REMOVED lines=18> */
.L_x_9811:
[----:B------:R-:W-:Y:S05]  /*63a0*/  BSYNC B2 ;  /* 0x0000000000027941 */ /* 0x000fea0003800000 */
.L_x_9810:
        /* <DEDUP_REMOVED lines=44> */
.L_x_9809:
[----:B------:R-:W-:Y:S05]  /*6670*/  BSYNC B1 ;  /* 0x0000000000017941 */ /* 0x000fea0003800000 */
.L_x_9808:
[----:B------:R-:W0:Y:S01]  /*6680*/  I2F.U32 R95, R155 ;  /* 0x0000009b005f7306 */ /* 0x000e220000201000 */
[----:B------:R-:W-:Y:S02]  /*6690*/  PRMT R75, RZ, 0x7610, R75 ;  /* 0x00007610ff4b7816 */ /* 0x000fe4000000004b */
[----:B------:R-:W-:Y:S02]  /*66a0*/  SEL R94, RZ, 0x1, P1 ;  /* 0x00000001ff5e7807 */ /* 0x000fe40000800000 */
[----:B------:R-:W-:Y:S01]  /*66b0*/  SEL R158, RZ, 0x10000, P5 ;  /* 0x00010000ff9e7807 */ /* 0x000fe20002800000 */
[----:B------:R-:W-:Y:S01]  /*66c0*/  FMUL.FTZ R75, R75, R92 ;  /* 0x0000005c4b4b7220 */ /* 0x000fe20000410000 */
[----:B------:R-:W-:Y:S02]  /*66d0*/  SEL R148, RZ, 0x1, P2 ;  /* 0x00000001ff947807 */ /* 0x000fe40001000000 */
[----:B------:R-:W-:Y:S01]  /*66e0*/  ISETP.NE.AND P5, PT, R152, RZ, PT ;  /* 0x000000ff9800720c */ /* 0x000fe20003fa5270 */
[----:B------:R-:W-:Y:S01]  /*66f0*/  FMUL.FTZ R75, R75, c[0x0][0x1e8] ;  /* 0x00007a004b4b7a20 */ /* 0x000fe20000410000 */
[----:B------:R-:W-:Y:S01]  /*6700*/  SEL R145, RZ, 0x100, P4 ;  /* 0x00000100ff917807 */ /* 0x000fe20002000000 */
[----:B------:R-:W-:Y:S01]  /*6710*/  IMAD.WIDE.U32 R148, R148, 0x1000000, RZ ;  /* 0x0100000094947825 */ /* 0x000fe200078e00ff */
[----:B------:R-:W-:-:S02]  /*6720*/  ISETP.NE.AND P6, PT, R151, RZ, PT ;  /* 0x000000ff9700720c */ /* 0x000fc40003fc5270 */
[----:B------:R-:W-:Y:S01]  /*6730*/  SEL R144, RZ, 0x1, P5 ;  /* 0x00000001ff907807 */ /* 0x000fe20002800000 */
[----:B0-----:R-:W-:Y:S01]  /*6740*/  FFMA.FTZ R95, R95, R150, 1.1641532182693481445e-10 ;  /* 0x2f0000005f5f7423 */ /* 0x001fe20000010096 */
[----:B------:R-:W-:-:S04]  /*6750*/  SEL R151, RZ, 0x1, P3 ;  /* 0x00000001ff977807 */ /* 0x000fc80001800000 */
[----:B------:R-:W-:Y:S01]  /*6760*/  FSETP.GTU.FTZ.AND P1, PT, R95, c[0x0][0x1e4], PT ;  /* 0x000079005f007a0b */ /* 0x000fe20003f3c000 */
[----:B------:R-:W-:-:S03]  /*6770*/  IMAD.WIDE.U32 R94, R94, 0x10000, RZ ;  /* 0x000100005e5e7825 */ /* 0x000fc600078e00ff */
[----:B------:R-:W-:Y:S02]  /*6780*/  SEL R150, RZ, 0x1000000, P1 ;  /* 0x01000000ff967807 */ /* 0x000fe40000800000 */
[----:B------:R-:W-:Y:S02]  /*6790*/  FSEL R75, R75, RZ, !P1 ;  /* 0x000000ff4b4b7208 */ /* 0x000fe40004800000 */
[----:B------:R-:W-:Y:S01]  /*67a0*/  LOP3.LUT R150, R145, R150, R158, 0xfe, !PT ;  /* 0x0000009691967212 */ /* 0x000fe200078efe9e */
[----:B------:R-:W-:-:S03]  /*67b0*/  IMAD.WIDE.U32 R144, R144, 0x100, RZ ;  /* 0x0000010090907825 */ /* 0x000fc600078e00ff */
[----:B------:R-:W-:Y:S01]  /*67c0*/  LOP3.LUT R149, R149, R150, R151, 0xfe, !PT ;  /* 0x0000009695957212 */ /* 0x000fe200078efe97 */
[----:B------:R-:W-:Y:S01]  /*67d0*/  @P0 FADD.FTZ R75, R59, R75 ;  /* 0x0000004b3b4b0221 */ /* 0x000fe20000010000 */
[----:B------:R-:W-:Y:S02]  /*67e0*/  LEA R150, P1, R93, c[0x0][0x188], 0x5 ;  /* 0x000062005d967a11 */ /* 0x000fe400078228ff */
[----:B------:R-:W-:Y:S02]  /*67f0*/  LOP3.LUT R148, R144, R148, R94, 0xfe, !PT ;  /* 0x0000009490947212 */ /* 0x000fe400078efe5e */
[----:B------:R-:W-:Y:S02]  /*6800*/  LOP3.LUT R145, R145, R149, R95, 0xfe, !PT ;  /* 0x0000009591917212 */ /* 0x000fe400078efe5f */
[C---:B------:R-:W-:Y:S02]  /*6810*/  LEA.HI.X R151, R93.reuse, c[0x0][0x18c], RZ, 0x5, P1 ;  /* 0x000063005d977a11 */ /* 0x040fe400008f2cff */
[----:B------:R-:W-:-:S02]  /*6820*/  LEA R94, P1, R93, c[0x0][0x190], 0x3 ;  /* 0x000064005d5e7a11 */ /* 0x000fc400078218ff */
[----:B------:R-:W-:Y:S01]  /*6830*/  SEL R149, RZ, 0x1, P6 ;  /* 0x00000001ff957807 */ /* 0x000fe20003000000 */
[----:B------:R0:W-:Y:S01]  /*6840*/  STG.E.128 [R150.64], R68 ;  /* 0x0000004496007986 */ /* 0x0001e2000c101d04 */
[C---:B------:R-:W-:Y:S02]  /*6850*/  LEA.HI.X R95, R93.reuse, c[0x0][0x194], RZ, 0x3, P1 ;  /* 0x000065005d5f7a11 */ /* 0x040fe400008f1cff */
[----:B------:R-:W-:Y:S01]  /*6860*/  LOP3.LUT R144, R148, R149, RZ, 0xfc, !PT ;  /* 0x0000009594907212 */ /* 0x000fe200078efcff */
[----:B------:R0:W-:Y:S01]  /*6870*/  STG.E.128 [R150.64+0x10], R72 ;  /* 0x0000104896007986 */ /* 0x0001e2000c101d04 */
[----:B------:R-:W-:-:S03]  /*6880*/  IADD3 R93, R93, 0x100, RZ ;  /* 0x000001005d5d7810 */ /* 0x000fc60007ffe0ff */
[----:B------:R0:W-:Y:S04]  /*6890*/  STG.E.64 [R94.64], R144 ;  /* 0x000000905e007986 */ /* 0x0001e8000c101b04 */
.L_x_9755:
[----:B------:R-:W-:Y:S05]  /*68a0*/  BSYNC B0 ;  /* 0x0000000000007941 */ /* 0x000fea0003800000 */
.L_x_9754:
        /* <DEDUP_REMOVED lines=24> */
.L_x_9815:
[----:B-1----:R-:W-:Y:S02]  /*6a30*/  IMAD.MOV.U32 R148, RZ, RZ, R154 ;  /* 0x000000ffff947224 */ /* 0x002fe400078e009a */
.L_x_9816:
[----:B------:R-:W-:Y:S05]  /*6a40*/  BSYNC B1 ;  /* 0x0000000000017941 */ /* 0x000fea0003800000 */
.L_x_9814:
        /* <DEDUP_REMOVED lines=16> */
.L_x_9820:
[----:B------:R-:W-:Y:S05]  /*6b50*/  BSYNC B2 ;  /* 0x0000000000027941 */ /* 0x000fea0003800000 */
.L_x_9819:
        /* <DEDUP_REMOVED lines=42> */
.L_x_9818:
[----:B------:R-:W-:Y:S05]  /*6e00*/  BSYNC B1 ;  /* 0x0000000000017941 */ /* 0x000fea0003800000 */
.L_x_9817:
        /* <DEDUP_REMOVED lines=24> */
.L_x_9822:
[----:B------:R-:W-:Y:S02]  /*6f90*/  MOV R148, R154 ;  /* 0x0000009a00947202 */ /* 0x000fe40000000f00 */
.L_x_9823:
[----:B------:R-:W-:Y:S05]  /*6fa0*/  BSYNC B1 ;  /* 0x0000000000017941 */ /* 0x000fea0003800000 */
.L_x_9821:
        /* <DEDUP_REMOVED lines=16> */
.L_x_9827:
[----:B------:R-:W-:Y:S05]  /*70b0*/  BSYNC B2 ;  /* 0x0000000000027941 */ /* 0x000fea0003800000 */
.L_x_9826:
        /* <DEDUP_REMOVED lines=43> */
.L_x_9825:
[----:B------:R-:W-:Y:S05]  /*7370*/  BSYNC B1 ;  /* 0x0000000000017941 */ /* 0x000fea0003800000 */
.L_x_9824:
        /* <DEDUP_REMOVED lines=21> */
.L_x_9829:
[----:B------:R-:W-:Y:S02]  /*74d0*/  IMAD.MOV.U32 R80, RZ, RZ, R154 ;  /* 0x000000ffff507224 */ /* 0x000fe400078e009a */
.L_x_9830:
[----:B------:R-:W-:Y:S05]  /*74e0*/  BSYNC B1 ;  /* 0x0000000000017941 */ /* 0x000fea0003800000 */
.L_x_9828:
        /* <DEDUP_REMOVED lines=16> */
.L_x_9834:
[----:B------:R-:W-:Y:S05]  /*75f0*/  BSYNC B2 ;  /* 0x0000000000027941 */ /* 0x000fea0003800000 */
.L_x_9833:
        /* <DEDUP_REMOVED lines=44> */
.L_x_9832:
[----:B------:R-:W-:Y:S05]  /*78c0*/  BSYNC B1 ;  /* 0x0000000000017941 */ /* 0x000fea0003800000 */
.L_x_9831:
        /* <DEDUP_REMOVED lines=20> */
.L_x_9836:
[----:B------:R-:W-:Y:S02]  /*7a10*/  IMAD.MOV.U32 R80, RZ, RZ, R154 ;  /* 0x000000ffff507224 */ /* 0x000fe400078e009a */
.L_x_9837:
[----:B------:R-:W-:Y:S05]  /*7a20*/  BSYNC B1 ;  /* 0x0000000000017941 */ /* 0x000fea0003800000 */
.L_x_9835:
        /* <DEDUP_REMOVED lines=16> */
.L_x_9841:
[----:B------:R-:W-:Y:S05]  /*7b30*/  BSYNC B2 ;  /* 0x0000000000027941 */ /* 0x000fea0003800000 */
.L_x_9840:
        /* <DEDUP_REMOVED lines=44> */
.L_x_9839:
[----:B------:R-:W-:Y:S05]  /*7e00*/  BSYNC B1 ;  /* 0x0000000000017941 */ /* 0x000fea0003800000 */
.L_x_9838:
        /* <DEDUP_REMOVED lines=20> */
.L_x_9843:
[----:B------:R-:W-:Y:S02]  /*7f50*/  IMAD.MOV.U32 R148, RZ, RZ, R154 ;  /* 0x000000ffff947224 */ /* 0x000fe400078e009a */
.L_x_9844:
[----:B------:R-:W-:Y:S05]  /*7f60*/  BSYNC B1 ;  /* 0x0000000000017941 */ /* 0x000fea0003800000 */
.L_x_9842:
        /* <DEDUP_REMOVED lines=16> */
.L_x_9848:
[----:B------:R-:W-:Y:S05]  /*8070*/  BSYNC B2 ;  /* 0x0000000000027941 */ /* 0x000fea0003800000 */
.L_x_9847:
        /* <DEDUP_REMOVED lines=44> */
.L_x_9846:
[----:B------:R-:W-:Y:S05]  /*8340*/  BSYNC B1 ;  /* 0x0000000000017941 */ /* 0x000fea0003800000 */
.L_x_9845:
        /* <DEDUP_REMOVED lines=20> */
.L_x_9850:
[----:B------:R-:W-:Y:S02]  /*8490*/  IMAD.MOV.U32 R153, RZ, RZ, R154 ;  /* 0x000000ffff997224 */ /* 0x000fe400078e009a */
.L_x_9851:
[----:B------:R-:W-:Y:S05]  /*84a0*/  BSYNC B1 ;  /* 0x0000000000017941 */ /* 0x000fea0003800000 */
.L_x_9849:
        /* <DEDUP_REMOVED lines=16> */
.L_x_9855:
[----:B------:R-:W-:Y:S05]  /*85b0*/  BSYNC B2 ;  /* 0x0000000000027941 */ /* 0x000fea0003800000 */
.L_x_9854:
        /* <DEDUP_REMOVED lines=44> */
.L_x_9853:
[----:B------:R-:W-:Y:S05]  /*8880*/  BSYNC B1 ;  /* 0x0000000000017941 */ /* 0x000fea0003800000 */
.L_x_9852:
        /* <DEDUP_REMOVED lines=20> */
.L_x_9857:
[----:B------:R-:W-:Y:S02]  /*89d0*/  MOV R155, R154 ;  /* 0x0000009a009b7202 */ /* 0x000fe40000000f00 */
.L_x_9858:
[----:B------:R-:W-:Y:S05]  /*89e0*/  BSYNC B1 ;  /* 0x0000000000017941 */ /* 0x000fea0003800000 */
.L_x_9856:
        /* <DEDUP_REMOVED lines=16> */
.L_x_9862:
[----:B------:R-:W-:Y:S05]  /*8af0*/  BSYNC B2 ;  /* 0x0000000000027941 */ /* 0x000fea0003800000 */
.L_x_9861:
        /* <DEDUP_REMOVED lines=44> */
.L_x_9860:
[----:B------:R-:W-:Y:S05]  /*8dc0*/  BSYNC B1 ;  /* 0x0000000000017941 */ /* 0x000fea0003800000 */
.L_x_9859:
        /* <DEDUP_REMOVED lines=20> */
.L_x_9864:
[----:B------:R-:W-:Y:S02]  /*8f10*/  IMAD.MOV.U32 R155, RZ, RZ, R154 ;  /* 0x000000ffff9b7224 */ /* 0x000fe400078e009a */
.L_x_9865:
[----:B------:R-:W-:Y:S05]  /*8f20*/  BSYNC B1 ;  /* 0x0000000000017941 */ /* 0x000fea0003800000 */
.L_x_9863:
        /* <DEDUP_REMOVED lines=18> */
.L_x_9869:
[----:B------:R-:W-:Y:S05]  /*9050*/  BSYNC B2 ;  /* 0x0000000000027941 */ /* 0x000fea0003800000 */
.L_x_9868:
        /* <DEDUP_REMOVED lines=44> */
.L_x_9867:
[----:B------:R-:W-:Y:S05]  /*9320*/  BSYNC B1 ;  /* 0x0000000000017941 */ /* 0x000fea0003800000 */
.L_x_9866:
        /* <DEDUP_REMOVED lines=8> */
[----:B------:R-:W-:Y:S01]  /*93b0*/  ISETP.NE.AND P5, PT, R152, RZ, PT ;  /* 0x000000ff9800720c */ /* 0x000fe20003fa5270 */
[----:B------:R-:W-:Y:S01]  /*93c0*/  IMAD.WIDE.U32 R148, R148, 0x1000000, RZ ;  /* 0x0100000094947825 */ /* 0x000fe200078e00ff */
[----:B------:R-:W-:-:S02]  /*93d0*/  SEL R150, RZ, 0x100, P4 ;  /* 0x00000100ff967807 */ /* 0x000fc40002000000 */
[----:B------:R-:W-:Y:S01]  /*93e0*/  SEL R144, RZ, 0x1, P5 ;  /* 0x00000001ff907807 */ /* 0x000fe20002800000 */
[----:B0-----:R-:W-:Y:S01]  /*93f0*/  FFMA.FTZ R94, R94, R151, 1.1641532182693481445e-10 ;  /* 0x2f0000005e5e7423 */ /* 0x001fe20000010097 */
[----:B------:R-:W-:-:S04]  /*9400*/  SEL R157, RZ, 0x1, P3 ;  /* 0x00000001ff9d7807 */ /* 0x000fc80001800000 */
[----:B------:R-:W-:-:S04]  /*9410*/  FSETP.GTU.FTZ.AND P1, PT, R94, c[0x0][0x1e4], PT ;  /* 0x000079005e007a0b */ /* 0x000fc80003f3c000 */
[----:B------:R-:W-:Y:S02]  /*9420*/  SEL R94, RZ, 0x1000000, P1 ;  /* 0x01000000ff5e7807 */ /* 0x000fe40000800000 */
[----:B------:R-:W-:Y:S02]  /*9430*/  FSEL R83, R83, RZ, !P1 ;  /* 0x000000ff53537208 */ /* 0x000fe40004800000 */
[----:B------:R-:W-:Y:S01]  /*9440*/  LOP3.LUT R150, R150, R94, R145, 0xfe, !PT ;  /* 0x0000005e96967212 */ /* 0x000fe200078efe91 */
[----:B------:R-:W-:-:S03]  /*9450*/  IMAD.WIDE.U32 R94, R95, 0x10000, RZ ;  /* 0x000100005f5e7825 */ /* 0x000fc600078e00ff */
[----:B------:R-:W-:Y:S01]  /*9460*/  LOP3.LUT R149, R149, R150, R157, 0xfe, !PT ;  /* 0x0000009695957212 */ /* 0x000fe200078efe9d */
[----:B------:R-:W-:Y:S01]  /*9470*/  IMAD.WIDE.U32 R144, R144, 0x100, RZ ;  /* 0x0000010090907825 */ /* 0x000fe200078e00ff */
[----:B------:R-:W-:-:S03]  /*9480*/  LEA R150, P1, R93, c[0x0][0x188], 0x5 ;  /* 0x000062005d967a11 */ /* 0x000fc600078228ff */
[----:B------:R-:W-:Y:S01]  /*9490*/  @P0 FADD.FTZ R83, R59, R83 ;  /* 0x000000533b530221 */ /* 0x000fe20000010000 */
[----:B------:R-:W-:Y:S02]  /*94a0*/  LOP3.LUT R148, R144, R148, R94, 0xfe, !PT ;  /* 0x0000009490947212 */ /* 0x000fe400078efe5e */
[----:B------:R-:W-:Y:S02]  /*94b0*/  LOP3.LUT R145, R145, R149, R95, 0xfe, !PT ;  /* 0x0000009591917212 */ /* 0x000fe400078efe5f */
[C---:B------:R-:W-:Y:S02]  /*94c0*/  LEA.HI.X R151, R93.reuse, c[0x0][0x18c], RZ, 0x5, P1 ;  /* 0x000063005d977a11 */ /* 0x040fe400008f2cff */
[C---:B------:R-:W-:Y:S02]  /*94d0*/  LEA R94, P1, R93.reuse, c[0x0][0x190], 0x3 ;  /* 0x000064005d5e7a11 */ /* 0x040fe400078218ff */
[----:B------:R-:W-:Y:S01]  /*94e0*/  SEL R149, RZ, 0x1, P6 ;  /* 0x00000001ff957807 */ /* 0x000fe20003000000 */
[----:B------:R0:W-:Y:S01]  /*94f0*/  STG.E.128 [R150.64], R76 ;  /* 0x0000004c96007986 */ /* 0x0001e2000c101d04 */
[----:B------:R-:W-:-:S02]  /*9500*/  LEA.HI.X R95, R93, c[0x0][0x194], RZ, 0x3, P1 ;  /* 0x000065005d5f7a11 */ /* 0x000fc400008f1cff */
[----:B------:R-:W-:Y:S01]  /*9510*/  LOP3.LUT R144, R148, R149, RZ, 0xfc, !PT ;  /* 0x0000009594907212 */ /* 0x000fe200078efcff */
[----:B------:R0:W-:Y:S01]  /*9520*/  STG.E.128 [R150.64+0x10], R80 ;  /* 0x0000105096007986 */ /* 0x0001e2000c101d04 */
[----:B------:R-:W-:-:S03]  /*9530*/  IADD3 R93, R93, 0x100, RZ ;  /* 0x000001005d5d7810 */ /* 0x000fc60007ffe0ff */
[----:B------:R0:W-:Y:S04]  /*9540*/  STG.E.64 [R94.64], R144 ;  /* 0x000000905e007986 */ /* 0x0001e8000c101b04 */
.L_x_9813:
[----:B------:R-:W-:Y:S05]  /*9550*/  BSYNC B0 ;  /* 0x0000000000007941 */ /* 0x000fea0003800000 */
.L_x_9812:
        /* <DEDUP_REMOVED lines=22> */
[----:B------:R-:W-:Y:S01]  /*96c0*/  IMAD.MOV.U32 R148, RZ, RZ, R156 ;  /* 0x000000ffff947224 */ /* 0x000fe200078e009c */
[----:B------:R-:W-:Y:S05]  /*96d0*/  BRA `(.L_x_9874) ;  /* 0x0000001000007947 */ /* 0x000fea0003800000 */
.L_x_9873:
[----:B-1----:R-:W-:Y:S02]  /*96e0*/  IMAD.MOV.U32 R148, RZ, RZ, R154 ;  /* 0x000000ffff947224 */ /* 0x002fe400078e009a */
.L_x_9874:
[----:B------:R-:W-:Y:S05]  /*96f0*/  BSYNC B1 ;  /* 0x0000000000017941 */ /* 0x000fea0003800000 */
.L_x_9872:
        /* <DEDUP_REMOVED lines=16> */
.L_x_9878:
[----:B------:R-:W-:Y:S05]  /*9800*/  BSYNC B2 ;  /* 0x0000000000027941 */ /* 0x000fea0003800000 */
.L_x_9877:
        /* <DEDUP_REMOVED lines=42> */
.L_x_9876:
[----:B------:R-:W-:Y:S05]  /*9ab0*/  BSYNC B1 ;  /* 0x0000000000017941 */ /* 0x000fea0003800000 */
.L_x_9875:
        /* <DEDUP_REMOVED lines=24> */
.L_x_9880:
[----:B------:R-:W-:Y:S02]  /*9c40*/  MOV R148, R154 ;  /* 0x0000009a00947202 */ /* 0x000fe40000000f00 */
.L_x_9881:
[----:B------:R-:W-:Y:S05]  /*9c50*/  BSYNC B1 ;  /* 0x0000000000017941 */ /* 0x000fea0003800000 */
.L_x_9879:
        /* <DEDUP_REMOVED lines=16> */
.L_x_9885:
[----:B------:R-:W-:Y:S05]  /*9d60*/  BSYNC B2 ;  /* 0x0000000000027941 */ /* 0x000fea0003800000 */
.L_x_9884:
        /* <DEDUP_REMOVED lines=43> */
.L_x_9883:
[----:B------:R-:W-:Y:S05]  /*a020*/  BSYNC B1 ;  /* 0x0000000000017941 */ /* 0x000fea0003800000 */
.L_x_9882:
        /* <DEDUP_REMOVED lines=21> */
.L_x_9887:
[----:B------:R-:W-:Y:S02]  /*a180*/  IMAD.MOV.U32 R88, RZ, RZ, R154 ;  /* 0x000000ffff587224 */ /* 0x000fe400078e009a */
.L_x_9888:
[----:B------:R-:W-:Y:S05]  /*a190*/  BSYNC B1 ;  /* 0x0000000000017941 */ /* 0x000fea0003800000 */
.L_x_9886:
        /* <DEDUP_REMOVED lines=16> */
.L_x_9892:
[----:B------:R-:W-:Y:S05]  /*a2a0*/  BSYNC B2 ;  /* 0x0000000000027941 */ /* 0x000fea0003800000 */
.L_x_9891:
        /* <DEDUP_REMOVED lines=44> */
.L_x_9890:
[----:B------:R-:W-:Y:S05]  /*a570*/  BSYNC B1 ;  /* 0x0000000000017941 */ /* 0x000fea0003800000 */
.L_x_9889:
        /* <DEDUP_REMOVED lines=20> */
.L_x_9894:
[----:B------:R-:W-:Y:S02]  /*a6c0*/  IMAD.MOV.U32 R88, RZ, RZ, R154 ;  /* 0x000000ffff587224 */ /* 0x000fe400078e009a */
.L_x_9895:
[----:B------:R-:W-:Y:S05]  /*a6d0*/  BSYNC B1 ;  /* 0x0000000000017941 */ /* 0x000fea0003800000 */
.L_x_9893:
        /* <DEDUP_REMOVED lines=16> */
.L_x_9899:
[----:B------:R-:W-:Y:S05]  /*a7e0*/  BSYNC B2 ;  /* 0x0000000000027941 */ /* 0x000fea0003800000 */
.L_x_9898:
        /* <DEDUP_REMOVED lines=44> */
.L_x_9897:
[----:B------:R-:W-:Y:S05]  /*aab0*/  BSYNC B1 ;  /* 0x0000000000017941 */ /* 0x000fea0003800000 */
.L_x_9896:
        /* <DEDUP_REMOVED lines=20> */
.L_x_9901:
[----:B------:R-:W-:Y:S02]  /*ac00*/  IMAD.MOV.U32 R148, RZ, RZ, R154 ;  /* 0x000000ffff947224 */ /* 0x000fe400078e009a */
.L_x_9902:
[----:B------:R-:W-:Y:S05]  /*ac10*/  BSYNC B1 ;  /* 0x0000000000017941 */ /* 0x000fea0003800000 */
.L_x_9900:
        /* <DEDUP_REMOVED lines=16> */
.L_x_9906:
[----:B------:R-:W-:Y:S05]  /*ad20*/  BSYNC B2 ;  /* 0x0000000000027941 */ /* 0x000fea0003800000 */
.L_x_9905:
        /* <DEDUP_REMOVED lines=44> */
.L_x_9904:
[----:B------:R-:W-:Y:S05]  /*aff0*/  BSYNC B1 ;  /* 0x0000000000017941 */ /* 0x000fea0003800000 */
.L_x_9903:
        /* <DEDUP_REMOVED lines=20> */
.L_x_9908:
[----:B------:R-:W-:Y:S02]  /*b140*/  IMAD.MOV.U32 R153, RZ, RZ, R154 ;  /* 0x000000ffff997224 */ /* 0x000fe400078e009a */
.L_x_9909:
[----:B------:R-:W-:Y:S05]  /*b150*/  BSYNC B1 ;  /* 0x0000000000017941 */ /* 0x000fea0003800000 */
.L_x_9907:
        /* <DEDUP_REMOVED lines=16> */
.L_x_9913:
[----:B------:R-:W-:Y:S05]  /*b260*/  BSYNC B2 ;  /* 0x0000000000027941 */ /* 0x000fea0003800000 */
.L_x_9912:
        /* <DEDUP_REMOVED lines=44> */
.L_x_9911:
[----:B------:R-:W-:Y:S05]  /*b530*/  BSYNC B1 ;  /* 0x0000000000017941 */ /* 0x000fea0003800000 */
.L_x_9910:
        /* <DEDUP_REMOVED lines=20> */
.L_x_9915:
[----:B------:R-:W-:Y:S02]  /*b680*/  IMAD.MOV.U32 R155, RZ, RZ, R154 ;  /* 0x000000ffff9b7224 */ /* 0x000fe400078e009a */
.L_x_9916:
[----:B------:R-:W-:Y:S05]  /*b690*/  BSYNC B1 ;  /* 0x0000000000017941 */ /* 0x000fea0003800000 */
.L_x_9914:
        /* <DEDUP_REMOVED lines=16> */
.L_x_9920:
[----:B------:R-:W-:Y:S05]  /*b7a0*/  BSYNC B2 ;  /* 0x0000000000027941 */ /* 0x000fea0003800000 */
.L_x_9919:
        /* <DEDUP_REMOVED lines=44> */
.L_x_9918:
[----:B------:R-:W-:Y:S05]  /*ba70*/  BSYNC B1 ;  /* 0x0000000000017941 */ /* 0x000fea0003800000 */
.L_x_9917:
        /* <DEDUP_REMOVED lines=20> */
.L_x_9922:
[----:B------:R-:W-:Y:S02]  /*bbc0*/  IMAD.MOV.U32 R155, RZ, RZ, R154 ;  /* 0x000000ffff9b7224 */ /* 0x000fe400078e009a */
.L_x_9923:
[----:B------:R-:W-:Y:S05]  /*bbd0*/  BSYNC B1 ;  /* 0x0000000000017941 */ /* 0x000fea0003800000 */
.L_x_9921:
        /* <DEDUP_REMOVED lines=18> */
.L_x_9927:
[----:B------:R-:W-:Y:S05]  /*bd00*/  BSYNC B2 ;  /* 0x0000000000027941 */ /* 0x000fea0003800000 */
.L_x_9926:
        /* <DEDUP_REMOVED lines=44> */
.L_x_9925:
[----:B------:R-:W-:Y:S05]  /*bfd0*/  BSYNC B1 ;  /* 0x0000000000017941 */ /* 0x000fea0003800000 */
.L_x_9924:
        /* <DEDUP_REMOVED lines=14> */
[----:B------:R-:W-:-:S04]  /*c0c0*/  FSETP.GTU.FTZ.AND P1, PT, R94, c[0x0][0x1e4], PT ;  /* 0x000079005e007a0b */ /* 0x000fc80003f3c000 */
[----:B------:R-:W-:Y:S02]  /*c0d0*/  SEL R94, RZ, 0x1000000, P1 ;  /* 0x01000000ff5e7807 */ /* 0x000fe40000800000 */
[----:B------:R-:W-:Y:S02]  /*c0e0*/  FSEL R91, R91, RZ, !P1 ;  /* 0x000000ff5b5b7208 */ /* 0x000fe40004800000 */
[----:B------:R-:W-:Y:S01]  /*c0f0*/  LOP3.LUT R92, R145, R94, R150, 0xfe, !PT ;  /* 0x0000005e915c7212 */ /* 0x000fe200078efe96 */
[----:B------:R-:W-:Y:S01]  /*c100*/  IMAD.WIDE.U32 R94, R95, 0x10000, RZ ;  /* 0x000100005f5e7825 */ /* 0x000fe200078e00ff */
[----:B------:R-:W-:Y:S02]  /*c110*/  LEA R150, P1, R93, c[0x0][0x188], 0x5 ;  /* 0x000062005d967a11 */ /* 0x000fe400078228ff */
[----:B------:R-:W-:Y:S01]  /*c120*/  LOP3.LUT R149, R149, R92, R157, 0xfe, !PT ;  /* 0x0000005c95957212 */ /* 0x000fe200078efe9d */
[----:B------:R-:W-:Y:S01]  /*c130*/  IMAD.WIDE.U32 R144, R144, 0x100, RZ ;  /* 0x0000010090907825 */ /* 0x000fe200078e00ff */
[----:B------:R-:W-:-:S02]  /*c140*/  LEA.HI.X R151, R93, c[0x0][0x18c], RZ, 0x5, P1 ;  /* 0x000063005d977a11 */ /* 0x000fc400008f2cff */
[----:B------:R-:W-:Y:S01]  /*c150*/  LEA R92, P1, R93, c[0x0][0x190], 0x3 ;  /* 0x000064005d5c7a11 */ /* 0x000fe200078218ff */
[----:B------:R-:W-:Y:S01]  /*c160*/  @P0 FADD.FTZ R91, R59, R91 ;  /* 0x0000005b3b5b0221 */ /* 0x000fe20000010000 */
[----:B------:R-:W-:Y:S01]  /*c170*/  LOP3.LUT R95, R145, R149, R95, 0xfe, !PT ;  /* 0x00000095915f7212 */ /* 0x000fe200078efe5f */
[----:B------:R0:W-:Y:S01]  /*c180*/  STG.E.128 [R150.64], R84 ;  /* 0x0000005496007986 */ /* 0x0001e2000c101d04 */
[----:B------:R-:W-:Y:S02]  /*c190*/  LOP3.LUT R148, R144, R148, R94, 0xfe, !PT ;  /* 0x0000009490947212 */ /* 0x000fe400078efe5e */
[----:B------:R-:W-:Y:S01]  /*c1a0*/  SEL R145, RZ, 0x1, P6 ;  /* 0x00000001ff917807 */ /* 0x000fe20003000000 */
[----:B------:R0:W-:Y:S01]  /*c1b0*/  STG.E.128 [R150.64+0x10], R88 ;  /* 0x0000105896007986 */ /* 0x0001e2000c101d04 */
[----:B------:R-:W-:Y:S02]  /*c1c0*/  LEA.HI.X R93, R93, c[0x0][0x194], RZ, 0x3, P1 ;  /* 0x000065005d5d7a11 */ /* 0x000fe400008f1cff */
[----:B------:R-:W-:-:S05]  /*c1d0*/  LOP3.LUT R94, R148, R145, RZ, 0xfc, !PT ;  /* 0x00000091945e7212 */ /* 0x000fca00078efcff */
[----:B------:R0:W-:Y:S02]  /*c1e0*/  STG.E.64 [R92.64], R94 ;  /* 0x0000005e5c007986 */ /* 0x0001e4000c101b04 */
.L_x_9871:
[----:B------:R-:W-:Y:S05]  /*c1f0*/  BSYNC B0 ;  /* 0x0000000000007941 */ /* 0x000fea0003800000 */
.L_x_9870:
        /* <DEDUP_REMOVED lines=43> */
.L_x_9940:
        /* <DEDUP_REMOVED lines=86> */
.L_x_9941:
        /* <DEDUP_REMOVED lines=14> */
[----:B------:R-:W-:Y:S01]  /*caf0*/  ISETP.NE.AND P2, PT, R98, RZ, PT ;  /* 0x000000ff6200720c */ /* 0x000fe20003f45270 */
[----:B------:R-:W-:Y:S01]  /*cb00*/  @!P0 IMAD.MOV.U32 R94, RZ, RZ, R136 ;  /* 0x000000ffff5e8224 */ /* 0x000fe200078e0088 */
[----:B------:R-:W-:Y:S03]  /*cb10*/  BSSY B0, `(.L_x_9930) ;  /* 0x0000064000007945 */ /* 0x000fe60003800000 */
[----:B------:R-:W-:Y:S01]  /*cb20*/  I2F R152, R94 ;  /* 0x0000005e00987306 */ /* 0x000fe20000201400 */
[----:B------:R-:W1:Y:S04]  /*cb30*/  SHFL.DOWN PT, R145, R94, 0x4, 0x1f ;  /* 0x08801f005e917f89 */ /* 0x000e6800000e0000 */
[----:B------:R-:W2:Y:S01]  /*cb40*/  @!P0 LDS.64 R92, [R144.X8] ;  /* 0x00000000905c8984 */ /* 0x000ea20000008a00 */
[----:B------:R-:W-:Y:S01]  /*cb50*/  LOP3.LUT P0, RZ, R95, 0x1f, R0, 0xf8, !PT ;  /* 0x0000001f5fff7812 */ /* 0x000fe2000780f800 */
[----:B-1----:R-:W-:Y:S01]  /*cb60*/  IMAD.IADD R148, R145, 0x1, R94 ;  /* 0x0000000191947824 */ /* 0x002fe200078e025e */
[----:B------:R-:W-:Y:S04]  /*cb70*/  I2F R158, R145 ;  /* 0x00000091009e7306 */ /* 0x000fe80000201400 */
[----:B------:R-:W1:Y:S04]  /*cb80*/  SHFL.DOWN PT, R157, R148, 0x2, 0x1f ;  /* 0x08401f00949d7f89 */ /* 0x000e6800000e0000 */
[----:B------:R-:W3:Y:S08]  /*cb90*/  I2F R150, R148 ;  /* 0x0000009400967306 */ /* 0x000ef00000201400 */
[----:B---3--:R-:W-:Y:S01]  /*cba0*/  MUFU.RCP R151, R150 ;  /* 0x0000009600977308 */ /* 0x008fe20000001000 */
[----:B0-2---:R-:W0:Y:S01]  /*cbb0*/  SHFL.DOWN PT, R149, R92, 0x4, 0x1f ;  /* 0x08801f005c957f89 */ /* 0x005e2200000e0000 */
[----:B-1----:R-:W-:-:S03]  /*cbc0*/  IMAD.IADD R94, R148, 0x1, R157 ;  /* 0x00000001945e7824 */ /* 0x002fc600078e029d */
        /* <DEDUP_REMOVED lines=20> */
[----:B--2---:R-:W-:Y:S02]  /*cd10*/  FMUL.FTZ R151, R145, R152 ;  /* 0x0000009891977220 */ /* 0x004fe40000410000 */
        /* <DEDUP_REMOVED lines=14> */
[----:B------:R-:W-:Y:S02]  /*ce00*/  FMUL.FTZ R145, R148, R145 ;  /* 0x0000009194917220 */ /* 0x000fe40000410000 */
[----:B--2---:R-:W-:Y:S02]  /*ce10*/  FADD.FTZ R93, R144, R93 ;  /* 0x0000005d905d7221 */ /* 0x004fe40000010000 */
[----:B------:R-:W-:-:S02]  /*ce20*/  FMUL.FTZ R145, R145, R159 ;  /* 0x0000009f91917220 */ /* 0x000fc40000410000 */
[----:B------:R-:W-:Y:S02]  /*ce30*/  IMAD.MOV.U32 R144, RZ, RZ, c[0x0][0x1e0] ;  /* 0x00007800ff907624 */ /* 0x000fe400078e00ff */
[C---:B0-----:R-:W-:Y:S02]  /*ce40*/  FMUL.FTZ R92, R94.reuse, R149 ;  /* 0x000000955e5c7220 */ /* 0x041fe40000410000 */
[----:B------:R-:W-:-:S03]  /*ce50*/  FFMA.FTZ R93, R94, R145, R93 ;  /* 0x000000915e5d7223 */ /* 0x000fc6000001005d */
[----:B------:R0:W1:Y:S04]  /*ce60*/  SHFL.IDX PT, R151, R92, RZ, 0x1f ;  /* 0x00001fff5c977589 */ /* 0x00006800000e0000 */
[----:B------:R-:W2:Y:S01]  /*ce70*/  SHFL.IDX PT, R93, R93, RZ, 0x1f ;  /* 0x00001fff5d5d7589 */ /* 0x000ea200000e0000 */
[----:B0-----:R-:W-:Y:S02]  /*ce80*/  @!P0 IMAD.MOV.U32 R92, RZ, RZ, 0x4 ;  /* 0x00000004ff5c8424 */ /* 0x001fe400078e00ff */
[C---:B-1----:R-:W-:Y:S01]  /*ce90*/  FMUL.FTZ R94, R151.reuse, R151 ;  /* 0x00000097975e7220 */ /* 0x042fe20000410000 */
[----:B------:R-:W-:-:S04]  /*cea0*/  FSEL R160, R151, RZ, !P1 ;  /* 0x000000ff97a07208 */ /* 0x000fc80004800000 */
[----:B------:R-:W-:Y:S01]  /*ceb0*/  FSEL R95, R94, RZ, P1 ;  /* 0x000000ff5e5f7208 */ /* 0x000fe20000800000 */
[----:B--2---:R-:W-:Y:S02]  /*cec0*/  FFMA.FTZ R94, R93, R144, c[0x0][0x228] ;  /* 0x00008a005d5e7623 */ /* 0x004fe40000010090 */
[----:B------:R-:W-:-:S04]  /*ced0*/  @!P0 IMAD.WIDE R92, R9, R92, c[0x0][0x1a0] ;  /* 0x00006800095c8625 */ /* 0x000fc800078e025c */
[----:B------:R-:W-:Y:S01]  /*cee0*/  FADD.FTZ R149, R94, R95 ;  /* 0x0000005f5e957221 */ /* 0x000fe20000010000 */
[----:B------:R0:W-:Y:S01]  /*cef0*/  @!P0 STG.E [R92.64], R151 ;  /* 0x000000975c008986 */ /* 0x0001e2000c101904 */
[----:B------:R-:W-:-:S04]  /*cf00*/  @!P0 IMAD.MOV.U32 R94, RZ, RZ, 0x4 ;  /* 0x00000004ff5e8424 */ /* 0x000fc800078e00ff */
[----:B------:R-:W1:Y:S01]  /*cf10*/  MUFU.RSQ R149, R149 ;  /* 0x0000009500957308 */ /* 0x000e620000001400 */
[----:B------:R-:W-:-:S05]  /*cf20*/  @!P0 IMAD.WIDE R94, R9, R94, c[0x0][0x1a8] ;  /* 0x00006a00095e8625 */ /* 0x000fca00078e025e */
[----:B-1----:R0:W-:Y:S01]  /*cf30*/  @!P0 STG.E [R94.64], R149 ;  /* 0x000000955e008986 */ /* 0x0021e2000c101904 */
        /* <DEDUP_REMOVED lines=11> */
[--C-:B------:R-:W-:Y:S01]  /*cff0*/  FADD.FTZ R152, R66, -R160.reuse ;  /* 0x800000a042987221 */ /* 0x100fe20000010000 */
[----:B------:R-:W-:Y:S01]  /*d000*/  F2FP.BF16.PACK_AB R92, R93, R92 ;  /* 0x0000005c5d5c723e */ /* 0x000fe200000010ff */
        /* <DEDUP_REMOVED lines=20> */
.L_x_9931:
[----:B------:R-:W-:Y:S05]  /*d150*/  BSYNC B0 ;  /* 0x0000000000007941 */ /* 0x000fea0003800000 */
.L_x_9930:
        /* <DEDUP_REMOVED lines=35> */
.L_x_9933:
[----:B------:R-:W-:Y:S05]  /*d390*/  BSYNC B0 ;  /* 0x0000000000007941 */ /* 0x000fea0003800000 */
.L_x_9932:
        /* <DEDUP_REMOVED lines=9> */
[----:B------:R-:W-:Y:S02]  /*d430*/  FADD.FTZ R148, R80, -R160 ;  /* 0x800000a050947221 */ /* 0x000fe40000010000 */
[----:B------:R-:W-:Y:S02]  /*d440*/  FFMA.FTZ R92, R51, R92, R110 ;  /* 0x0000005c335c7223 */ /* 0x000fe4000001006e */
[----:B------:R-:W-:Y:S02]  /*d450*/  FMUL.FTZ R94, R149, R94 ;  /* 0x0000005e955e7220 */ /* 0x000fe40000410000 */
[--C-:B------:R-:W-:Y:S01]  /*d460*/  FADD.FTZ R150, R81, -R160.reuse ;  /* 0x800000a051967221 */ /* 0x100fe20000010000 */
[----:B------:R-:W-:Y:S01]  /*d470*/  F2FP.BF16.PACK_AB R92, R93, R92 ;  /* 0x0000005c5d5c723e */ /* 0x000fe200000010ff */
[----:B------:R-:W-:Y:S02]  /*d480*/  FMUL.FTZ R148, R149, R148 ;  /* 0x0000009495947220 */ /* 0x000fe40000410000 */
[----:B------:R-:W-:-:S02]  /*d490*/  FADD.FTZ R144, R79, -R160 ;  /* 0x800000a04f907221 */ /* 0x000fc40000010000 */
[--C-:B------:R-:W-:Y:S02]  /*d4a0*/  FADD.FTZ R152, R82, -R160.reuse ;  /* 0x800000a052987221 */ /* 0x100fe40000010000 */
[----:B------:R-:W-:Y:S02]  /*d4b0*/  FADD.FTZ R158, R83, -R160 ;  /* 0x800000a0539e7221 */ /* 0x000fe40000010000 */
[----:B------:R-:W-:Y:S02]  /*d4c0*/  FFMA.FTZ R93, R97, R94, R112 ;  /* 0x0000005e615d7223 */ /* 0x000fe40000010070 */
[----:B------:R-:W-:Y:S02]  /*d4d0*/  FMUL.FTZ R150, R149, R150 ;  /* 0x0000009695967220 */ /* 0x000fe40000410000 */
[----:B------:R-:W-:Y:S01]  /*d4e0*/  FFMA.FTZ R94, R103, R148, R114 ;  /* 0x00000094675e7223 */ /* 0x000fe20000010072 */
        /* <DEDUP_REMOVED lines=8> */
[----:B------:R-:W-:Y:S01]  /*d570*/  FFMA.FTZ R145, R106, R158, R115 ;  /* 0x0000009e6a917223 */ /* 0x000fe20000010073 */
[----:B------:R-:W-:-:S04]  /*d580*/  F2FP.BF16.PACK_AB R93, R144, R93 ;  /* 0x0000005d905d723e */ /* 0x000fc800000010ff */
[----:B------:R-:W-:Y:S01]  /*d590*/  F2FP.BF16.PACK_AB R95, R145, R152 ;  /* 0x00000098915f723e */ /* 0x000fe200000010ff */
[C---:B------:R-:W-:Y:S01]  /*d5a0*/  IMAD.WIDE.U32 R144, R143.reuse, R148, c[0x0][0x208] ;  /* 0x000082008f907625 */ /* 0x040fe200078e0094 */
[----:B------:R-:W-:-:S04]  /*d5b0*/  IADD3 R143, R143, 0x100, RZ ;  /* 0x000001008f8f7810 */ /* 0x000fc80007ffe0ff */
[----:B------:R0:W-:Y:S03]  /*d5c0*/  STG.E.128 [R144.64], R92 ;  /* 0x0000005c90007986 */ /* 0x0001e6000c101d04 */
.L_x_9935:
[----:B------:R-:W-:Y:S05]  /*d5d0*/  BSYNC B0 ;  /* 0x0000000000007941 */ /* 0x000fea0003800000 */
.L_x_9934:
        /* <DEDUP_REMOVED lines=34> */
.L_x_9937:
[----:B------:R-:W-:Y:S05]  /*d800*/  BSYNC B0 ;  /* 0x0000000000007941 */ /* 0x000fea0003800000 */
.L_x_9936:
[----:B------:R-:W-:Y:S02]  /*d810*/  IADD3 R9, R9, c[0x0][0x160], RZ ;  /* 0x0000580009097a10 */ /* 0x000fe40007ffe0ff */
[----:B------:R-:W-:Y:S02]  /*d820*/  LOP3.LUT P1, RZ, R134, 0xff, RZ, 0xc0, !PT ;  /* 0x000000ff86ff7812 */ /* 0x000fe4000782c0ff */
[----:B------:R-:W-:Y:S02]  /*d830*/  ISETP.GE.AND P0, PT, R9, c[0x0][0x164], PT ;  /* 0x0000590009007a0c */ /* 0x000fe40003f06270 */
[----:B------:R-:W-:-:S11]  /*d840*/  SEL R134, RZ, 0x1, P1 ;  /* 0x00000001ff867807 */ /* 0x000fd60000800000 */
[----:B0-----:R-:W-:Y:S01]  /*d850*/  @P0 CALL.REL.NOINC `(.L_x_9938) ;  /* 0x0000001000000944 */ /* 0x001fe20003c00000 */
[----:B------:R-:W-:Y:S05]  /*d860*/  BRA `(.L_x_9939) ;  /* 0xffff369000007947 */ /* 0x000fea000383ffff */
.L_x_9938:
[----:B------:R-:W-:Y:S05]  /*d870*/  EXIT ;  /* 0x000000000000794d */ /* 0x000fea0003800000 */
.L_x_9928:
[----:B------:R-:W-:Y:S01]  /*d880*/  IMAD.MOV.U32 R150, RZ, RZ, 0x1 ;  /* 0x00000001ff967424 */ /* 0x000fe200078e00ff */
[----:B------:R-:W-:Y:S01]  /*d890*/  MOV R94, 0xd8d0 ;  /* 0x0000d8d0005e7802 */ /* 0x000fe20000000f00 */
[----:B------:R-:W-:Y:S02]  /*d8a0*/  IMAD.MOV.U32 R145, RZ, RZ, 0x1f ;  /* 0x0000001fff917424 */ /* 0x000fe400078e00ff */
[----:B------:R-:W-:Y:S02]  /*d8b0*/  IMAD.MOV.U32 R148, RZ, RZ, -0x1 ;  /* 0xffffffffff947424 */ /* 0x000fe400078e00ff */
[----:B------:R-:W-:Y:S05]  /*d8c0*/  CALL.REL.NOINC `($__internal_56_$__cuda_sm70_shflsync_bfly_p) ;  /* 0x000007c000007944 */ /* 0x000fea0003c00000 */
[----:B-1----:R-:W-:Y:S01]  /*d8d0*/  IMAD.MOV.U32 R92, RZ, RZ, R150 ;  /* 0x000000ffff5c7224 */ /* 0x002fe200078e0096 */
[----:B0-----:R-:W-:Y:S05]  /*d8e0*/  BRA `(.L_x_9940) ;  /* 0xffffebc000007947 */ /* 0x001fea000383ffff */
.L_x_9929:
[----:B------:R-:W-:Y:S01]  /*d8f0*/  MOV R150, 0x2 ;  /* 0x0000000200967802 */ /* 0x000fe20000000f00 */
[----:B------:R-:W-:Y:S01]  /*d900*/  IMAD.MOV.U32 R145, RZ, RZ, 0x1f ;  /* 0x0000001fff917424 */ /* 0x000fe200078e00ff */
[----:B------:R-:W-:Y:S01]  /*d910*/  MOV R94, 0xd940 ;  /* 0x0000d940005e7802 */ /* 0x000fe20000000f00 */
[----:B------:R-:W-:Y:S02]  /*d920*/  IMAD.MOV.U32 R148, RZ, RZ, -0x1 ;  /* 0xffffffffff947424 */ /* 0x000fe400078e00ff */
[----:B------:R-:W-:Y:S05]  /*d930*/  CALL.REL.NOINC `($__internal_56_$__cuda_sm70_shflsync_bfly_p) ;  /* 0x0000075000007944 */ /* 0x000fea0003c00000 */
[----:B01----:R-:W-:Y:S01]  /*d940*/  FADD.FTZ R93, R93, R150 ;  /* 0x000000965d5d7221 */ /* 0x003fe20000010000 */
[----:B------:R-:W-:Y:S01]  /*d950*/  MOV R94, 0xd9a0 ;  /* 0x0000d9a0005e7802 */ /* 0x000fe20000000f00 */
[----:B------:R-:W-:-:S02]  /*d960*/  IMAD.MOV.U32 R150, RZ, RZ, 0x4 ;  /* 0x00000004ff967424 */ /* 0x000fc400078e00ff */
[----:B------:R-:W-:Y:S02]  /*d970*/  IMAD.MOV.U32 R145, RZ, RZ, 0x1f ;  /* 0x0000001fff917424 */ /* 0x000fe400078e00ff */
[----:B------:R-:W-:Y:S02]  /*d980*/  IMAD.MOV.U32 R148, RZ, RZ, -0x1 ;  /* 0xffffffffff947424 */ /* 0x000fe400078e00ff */
[----:B------:R-:W-:Y:S05]  /*d990*/  CALL.REL.NOINC `($__internal_56_$__cuda_sm70_shflsync_bfly_p) ;  /* 0x000006f000007944 */ /* 0x000fea0003c00000 */
[----:B01----:R-:W-:Y:S01]  /*d9a0*/  FADD.FTZ R93, R93, R150 ;  /* 0x000000965d5d7221 */ /* 0x003fe20000010000 */
[----:B------:R-:W-:Y:S01]  /*d9b0*/  HFMA2.MMA R150, -RZ, RZ, 0, 4.76837158203125e-07 ;  /* 0x00000008ff967435 */ /* 0x000fe200000001ff */
[----:B------:R-:W-:Y:S01]  /*d9c0*/  IMAD.MOV.U32 R145, RZ, RZ, 0x1f ;  /* 0x0000001fff917424 */ /* 0x000fe200078e00ff */
[----:B------:R-:W-:Y:S01]  /*d9d0*/  MOV R94, 0xda00 ;  /* 0x0000da00005e7802 */ /* 0x000fe20000000f00 */
[----:B------:R-:W-:-:S03]  /*d9e0*/  IMAD.MOV.U32 R148, RZ, RZ, -0x1 ;  /* 0xffffffffff947424 */ /* 0x000fc600078e00ff */
[----:B------:R-:W-:Y:S05]  /*d9f0*/  CALL.REL.NOINC `($__internal_56_$__cuda_sm70_shflsync_bfly_p) ;  /* 0x0000069000007944 */ /* 0x000fea0003c00000 */
[----:B01----:R-:W-:Y:S01]  /*da00*/  FADD.FTZ R93, R93, R150 ;  /* 0x000000965d5d7221 */ /* 0x003fe20000010000 */
[----:B------:R-:W-:Y:S01]  /*da10*/  MOV R94, 0xda60 ;  /* 0x0000da60005e7802 */ /* 0x000fe20000000f00 */
[----:B------:R-:W-:Y:S02]  /*da20*/  IMAD.MOV.U32 R150, RZ, RZ, 0x10 ;  /* 0x00000010ff967424 */ /* 0x000fe400078e00ff */
[----:B------:R-:W-:-:S02]  /*da30*/  IMAD.MOV.U32 R145, RZ, RZ, 0x1f ;  /* 0x0000001fff917424 */ /* 0x000fc400078e00ff */
[----:B------:R-:W-:Y:S02]  /*da40*/  IMAD.MOV.U32 R148, RZ, RZ, -0x1 ;  /* 0xffffffffff947424 */ /* 0x000fe400078e00ff */
[----:B------:R-:W-:Y:S05]  /*da50*/  CALL.REL.NOINC `($__internal_56_$__cuda_sm70_shflsync_bfly_p) ;  /* 0x0000063000007944 */ /* 0x000fea0003c00000 */
[----:B-1----:R-:W-:Y:S01]  /*da60*/  FADD.FTZ R92, R93, R150 ;  /* 0x000000965d5c7221 */ /* 0x002fe20000010000 */
[----:B------:R-:W-:Y:S02]  /*da70*/  ISETP.NE.AND P3, PT, R98, RZ, PT ;  /* 0x000000ff6200720c */ /* 0x000fe40003f65270 */
[----:B------:R-:W-:Y:S01]  /*da80*/  MOV R150, 0x1 ;  /* 0x0000000100967802 */ /* 0x000fe20000000f00 */
        /* <DEDUP_REMOVED lines=54> */
[----:B------:R-:W-:Y:S02]  /*ddf0*/  IMAD.MOV.U32 R148, RZ, RZ, -0x1 ;  /* 0xffffffffff947424 */ /* 0x000fe400078e00ff */
        /* <DEDUP_REMOVED lines=11> */
[----:B------:R-:W-:Y:S02]  /*deb0*/  IMAD.MOV.U32 R145, RZ, RZ, 0x1f ;  /* 0x0000001fff917424 */ /* 0x000fe400078e00ff */
[----:B------:R-:W-:Y:S01]  /*dec0*/  @P2 FFMA.FTZ R93, R95, R95, R94 ;  /* 0x0000005f5f5d2223 */ /* 0x000fe2000001005e */
[----:B------:R-:W-:Y:S02]  /*ded0*/  MOV R94, 0xdef0 ;  /* 0x0000def0005e7802 */ /* 0x000fe40000000f00 */
[----:B------:R-:W-:Y:S05]  /*dee0*/  CALL.REL.NOINC `($__internal_56_$__cuda_sm70_shflsync_bfly_p) ;  /* 0x000001a000007944 */ /* 0x000fea0003c00000 */
[----:B01----:R-:W-:Y:S01]  /*def0*/  FADD.FTZ R93, R93, R150 ;  /* 0x000000965d5d7221 */ /* 0x003fe20000010000 */
[----:B------:R-:W-:Y:S01]  /*df00*/  MOV R94, 0xdf50 ;  /* 0x0000df50005e7802 */ /* 0x000fe20000000f00 */
[----:B------:R-:W-:Y:S02]  /*df10*/  IMAD.MOV.U32 R150, RZ, RZ, 0x2 ;  /* 0x00000002ff967424 */ /* 0x000fe400078e00ff */
[----:B------:R-:W-:Y:S02]  /*df20*/  IMAD.MOV.U32 R145, RZ, RZ, 0x1f ;  /* 0x0000001fff917424 */ /* 0x000fe400078e00ff */
[----:B------:R-:W-:-:S02]  /*df30*/  IMAD.MOV.U32 R148, RZ, RZ, -0x1 ;  /* 0xffffffffff947424 */ /* 0x000fc400078e00ff */
[----:B------:R-:W-:Y:S05]  /*df40*/  CALL.REL.NOINC `($__internal_56_$__cuda_sm70_shflsync_bfly_p) ;  /* 0x0000014000007944 */ /* 0x000fea0003c00000 */
[----:B01----:R-:W-:Y:S01]  /*df50*/  FADD.FTZ R93, R93, R150 ;  /* 0x000000965d5d7221 */ /* 0x003fe20000010000 */
[----:B------:R-:W-:Y:S01]  /*df60*/  HFMA2.MMA R150, -RZ, RZ, 0, 2.384185791015625e-07 ;  /* 0x00000004ff967435 */ /* 0x000fe200000001ff */
[----:B------:R-:W-:Y:S01]  /*df70*/  IMAD.MOV.U32 R145, RZ, RZ, 0x1f ;  /* 0x0000001fff917424 */ /* 0x000fe200078e00ff */
[----:B------:R-:W-:Y:S01]  /*df80*/  MOV R94, 0xdfb0 ;  /* 0x0000dfb0005e7802 */ /* 0x000fe20000000f00 */
[----:B------:R-:W-:-:S03]  /*df90*/  IMAD.MOV.U32 R148, RZ, RZ, -0x1 ;  /* 0xffffffffff947424 */ /* 0x000fc600078e00ff */
[----:B------:R-:W-:Y:S05]  /*dfa0*/  CALL.REL.NOINC `($__internal_56_$__cuda_sm70_shflsync_bfly_p) ;  /* 0x000000e000007944 */ /* 0x000fea0003c00000 */
[----:B01----:R-:W-:Y:S01]  /*dfb0*/  FADD.FTZ R93, R93, R150 ;  /* 0x000000965d5d7221 */ /* 0x003fe20000010000 */
[----:B------:R-:W-:Y:S01]  /*dfc0*/  MOV R94, 0xe010 ;  /* 0x0000e010005e7802 */ /* 0x000fe20000000f00 */
[----:B------:R-:W-:-:S02]  /*dfd0*/  IMAD.MOV.U32 R150, RZ, RZ, 0x8 ;  /* 0x00000008ff967424 */ /* 0x000fc400078e00ff */
[----:B------:R-:W-:Y:S02]  /*dfe0*/  IMAD.MOV.U32 R145, RZ, RZ, 0x1f ;  /* 0x0000001fff917424 */ /* 0x000fe400078e00ff */
[----:B------:R-:W-:Y:S02]  /*dff0*/  IMAD.MOV.U32 R148, RZ, RZ, -0x1 ;  /* 0xffffffffff947424 */ /* 0x000fe400078e00ff */
[----:B------:R-:W-:Y:S05]  /*e000*/  CALL.REL.NOINC `($__internal_56_$__cuda_sm70_shflsync_bfly_p) ;  /* 0x0000008000007944 */ /* 0x000fea0003c00000 */
[----:B-1----:R-:W-:Y:S01]  /*e010*/  FADD.FTZ R149, R93, R150 ;  /* 0x000000965d957221 */ /* 0x002fe20000010000 */
[----:B------:R-:W-:Y:S01]  /*e020*/  MOV R150, 0x10 ;  /* 0x0000001000967802 */ /* 0x000fe20000000f00 */
[----:B0-----:R-:W-:Y:S01]  /*e030*/  IMAD.MOV.U32 R145, RZ, RZ, 0x1f ;  /* 0x0000001fff917424 */ /* 0x001fe200078e00ff */
[----:B------:R-:W-:Y:S01]  /*e040*/  MOV R94, 0xe080 ;  /* 0x0000e080005e7802 */ /* 0x000fe20000000f00 */
[----:B------:R-:W-:Y:S02]  /*e050*/  IMAD.MOV.U32 R148, RZ, RZ, -0x1 ;  /* 0xffffffffff947424 */ /* 0x000fe400078e00ff */
[----:B------:R-:W-:Y:S02]  /*e060*/  IMAD.MOV.U32 R93, RZ, RZ, R149 ;  /* 0x000000ffff5d7224 */ /* 0x000fe400078e0095 */
[----:B------:R-:W-:Y:S05]  /*e070*/  CALL.REL.NOINC `($__internal_56_$__cuda_sm70_shflsync_bfly_p) ;  /* 0x0000001000007944 */ /* 0x000fea0003c00000 */
[----:B01----:R-:W-:Y:S05]  /*e080*/  BRA `(.L_x_9941) ;  /* 0xffffe98000007947 */ /* 0x003fea000383ffff */
        .weak           $__internal_56_$__cuda_sm70_shflsync_bfly_p
        .type           $__internal_56_$__cuda_sm70_shflsync_bfly_p,@function
        .size           $__internal_56_$__cuda_sm70_shflsync_bfly_p,(.L_x_29120 - $__internal_56_$__cuda_sm70_shflsync_bfly_p)
$__internal_56_$__cuda_sm70_shflsync_bfly_p:
[----:B------:R-:W-:Y:S01]  /*e090*/  IMAD.MOV.U32 R95, RZ, RZ, 0x0 ;  /* 0x00000000ff5f7424 */ /* 0x000fe200078e00ff */
[----:B------:R-:W-:Y:S04]  /*e0a0*/  WARPSYNC R148 ;  /* 0x0000009400007348 */ /* 0x000fe80003800000 */
[----:B------:R0:W1:Y:S01]  /*e0b0*/  SHFL.BFLY PT, R150, R93, R150, R145 ;  /* 0x0c0000965d967389 */ /* 0x00006200000e0091 */
[----:B------:R-:W-:Y:S05]  /*e0c0*/  RET.REL.NODEC R94 `(_ZN10layer_norm13ln_fwd_kernelINS_13Kernel_traitsI13__nv_bfloat16S2_fS2_fjLj8192ELj1ELj1ELj8ELj16ENS_18Kernel_traits_baseILj8192ES2_S2_fS2_fjLj256EEEEELb1ELb0ELb0ELb0EEEvNS_9FwdParamsE) ;  /* 0xffff1f305e007950 */ /* 0x000fea0003c3ffff */
.L_x_9942:
        /* <DEDUP_REMOVED lines=11> */
.L_x_29120:


//--------------------- .text._ZN10layer_norm13ln_fwd_kernelINS_13Kernel_traitsI13__nv_bfloat16S2_fS2_fjLj8192ELj1ELj1ELj8ELj16ENS_18Kernel_traits_baseILj8192ES2_S2_fS2_fjLj256EEEEELb1ELb0ELb0ELb1EEEvNS_9FwdParamsE --------------------------
	.section	.text._ZN10layer_norm13ln_fwd_kernelINS_13Kernel_traitsI13__nv_bfloat16S2_fS2_fjLj8192ELj1ELj1ELj8ELj16ENS_18Kernel_traits_baseILj8192ES2_S2_fS2_fjLj256EEEEELb1ELb0ELb0ELb1EEEvNS_9FwdParamsE,"ax",@progbits
	.sectioninfo	@"SHI_REGISTERS=123"
	.align	128
        .global         _ZN10layer_norm13ln_fwd_kernelINS_13Kernel_traitsI13__nv_bfloat16S2_fS2_fjLj8192ELj1ELj1ELj8ELj16ENS_18Kernel_traits_baseILj8192ES2_S2_fS2_fjLj256EEEEELb1ELb0ELb0ELb1EEEvNS_9FwdParamsE
        .type           _ZN10layer_norm13ln_fwd_kernelINS_13Kernel_traitsI13__nv_bfloat16S2_fS2_fjLj8192ELj1ELj1ELj8ELj16ENS_18Kernel_traits_baseILj8192ES2_S2_fS2_fjLj256EEEEELb1ELb0ELb0ELb1EEEvNS_9FwdParamsE,@function
        .size           _ZN10layer_norm13ln_fwd_kernelINS_13Kernel_traitsI13__nv_bfloat16S2_fS2_fjLj8192ELj1ELj1ELj8ELj16ENS_18Kernel_traits_baseILj8192ES2_S2_fS2_fjLj256EEEEELb1ELb0ELb0ELb1EEEvNS_9FwdParamsE,(.L_x_29121 - _ZN10layer_norm13ln_fwd_kernelINS_13Kernel_traitsI13__nv_bfloat16S2_fS2_fjLj8192ELj1ELj1ELj8ELj16ENS_18Kernel_traits_baseILj8192ES2_S2_fS2_fjLj256EEEEELb1ELb0ELb0ELb1EEEvNS_9FwdParamsE)
        .other          _ZN10layer_norm13ln_fwd_kernelINS_13Kernel_traitsI13__nv_bfloat16S2_fS2_fjLj8192ELj1ELj1ELj8ELj16ENS_18Kernel_traits_baseILj8192ES2_S2_fS2_fjLj256EEEEELb1ELb0ELb0ELb1EEEvNS_9FwdParamsE,@"STO_CUDA_ENTRY STV_DEFAULT"
_ZN10layer_norm13ln_fwd_kernelINS_13Kernel_traitsI13__nv_bfloat16S2_fS2_fjLj8192ELj1ELj1ELj8ELj16ENS_18Kernel_traits_baseILj8192ES2_S2_fS2_fjLj256EEEEELb1ELb0ELb0ELb1EEEvNS_9FwdParamsE:
.text._ZN10layer_norm13ln_fwd_kernelINS_13Kernel_traitsI13__nv_bfloat16S2_fS2_fjLj8192ELj1ELj1ELj8ELj16ENS_18Kernel_traits_baseILj8192ES2_S2_fS2_fjLj256EEEEELb1ELb0ELb0ELb1EEEvNS_9FwdParamsE:
        /* <DEDUP_REMOVED lines=19> */
[----:B---3--:R-:W-:-:S04]  /*0130*/  @P0 IADD3 R32, P1, R4, c[0x0][0x240], RZ ;  /* 0x0000900004200a10 */ /* 0x008fc80007f3e0ff */
[----:B------:R-:W-:Y:S02]  /*0140*/  @P0 IADD3.X R33, RZ, R5, RZ, P1, !PT ;  /* 0x00000005ff210210 */ /* 0x000fe40000ffe4ff */
[----:B------:R-:W-:Y:S02]  /*0150*/  ISETP.NE.U32.AND P0, PT, RZ, c[0x0][0x218], PT ;  /* 0x00008600ff007a0c */ /* 0x000fe40003f05070 */
[--C-:B------:R-:W-:Y:S02]  /*0160*/  SHF.R.U64 R97, R32, 0x2, R33.reuse ;  /* 0x0000000220617819 */ /* 0x100fe40000001221 */
[----:B------:R-:W-:Y:S02]  /*0170*/  SHF.R.U32.HI R95, RZ, 0x2, R33 ;  /* 0x00000002ff5f7819 */ /* 0x000fe40000011621 */
[----:B------:R-:W-:Y:S01]  /*0180*/  ISETP.NE.AND.EX P0, PT, RZ, c[0x0][0x21c], PT, P0 ;  /* 0x00008700ff007a0c */ /* 0x000fe20003f05300 */
[----:B------:R-:W-:Y:S01]  /*0190*/  IMAD.WIDE.U32 R4, R97, -0x2daee0ad, RZ ;  /* 0xd2511f5361047825 */ /* 0x000fe200078e00ff */
[----:B0-----:R-:W-:Y:S01]  /*01a0*/  LOP3.LUT R0, R7, UR4, R95, 0x96, !PT ;  /* 0x0000000407007c12 */ /* 0x001fe2000f8e965f */
[----:B------:R-:W-:-:S02]  /*01b0*/  UIADD3 UR9, UR4, -0x61c88647, URZ ;  /* 0x9e3779b904097890 */ /* 0x000fc4000fffe03f */
[----:B------:R-:W-:Y:S02]  /*01c0*/  UIADD3 UR11, UR4, 0x3c6ef372, URZ ;  /* 0x3c6ef372040b7890 */ /* 0x000fe4000fffe03f */
[----:B-1----:R-:W-:Y:S01]  /*01d0*/  IMAD.WIDE.U32 R2, R0, -0x2daee0ad, RZ ;  /* 0xd2511f5300027825 */ /* 0x002fe200078e00ff */
[----:B------:R-:W-:Y:S01]  /*01e0*/  UIADD3 UR13, UR4, -0x255992d5, URZ ;  /* 0xdaa66d2b040d7890 */ /* 0x000fe2000fffe03f */
[----:B--2---:R-:W-:Y:S01]  /*01f0*/  LOP3.LUT R8, R5, UR5, RZ, 0x3c, !PT ;  /* 0x0000000505087c12 */ /* 0x004fe2000f8e3cff */
[----:B------:R-:W-:Y:S01]  /*0200*/  UIADD3 UR10, UR5, -0x4498517b, URZ ;  /* 0xbb67ae85050a7890 */ /* 0x000fe2000fffe03f */
[----:B------:R-:W-:Y:S01]  /*0210*/  IMAD.SHL.U32 R0, R19, 0x10, RZ ;  /* 0x0000001013007824 */ /* 0x000fe200078e00ff */
[----:B------:R-:W-:Y:S02]  /*0220*/  UIADD3 UR12, UR5, 0x76cf5d0a, URZ ;  /* 0x76cf5d0a050c7890 */ /* 0x000fe4000fffe03f */
[----:B------:R-:W-:Y:S01]  /*0230*/  IMAD.WIDE.U32 R8, R8, -0x326172a9, RZ ;  /* 0xcd9e8d5708087825 */ /* 0x000fe200078e00ff */
[----:B------:R-:W-:Y:S01]  /*0240*/  UIADD3 UR14, UR5, 0x32370b8f, URZ ;  /* 0x32370b8f050e7890 */ /* 0x000fe2000fffe03f */
[----:B------:R-:W-:-:S02]  /*0250*/  LOP3.LUT R10, R3, UR10, R4, 0x96, !PT ;  /* 0x0000000a030a7c12 */ /* 0x000fc4000f8e9604 */
[----:B------:R-:W-:Y:S02]  /*0260*/  LOP3.LUT R0, R0, 0xff0, RZ, 0xc0, !PT ;  /* 0x00000ff000007812 */ /* 0x000fe400078ec0ff */
[----:B------:R-:W-:Y:S01]  /*0270*/  LOP3.LUT R4, R9, UR9, R6, 0x96, !PT ;  /* 0x0000000909047c12 */ /* 0x000fe2000f8e9606 */
[----:B------:R-:W-:Y:S01]  /*0280*/  IMAD.WIDE.U32 R10, R10, -0x326172a9, RZ ;  /* 0xcd9e8d570a0a7825 */ /* 0x000fe200078e00ff */
[----:B------:R-:W-:-:S03]  /*0290*/  IADD3 R24, P1, R0, c[0x0][0x218], RZ ;  /* 0x0000860000187a10 */ /* 0x000fc60007f3e0ff */
[----:B------:R-:W-:Y:S01]  /*02a0*/  IMAD.WIDE.U32 R4, R4, -0x2daee0ad, RZ ;  /* 0xd2511f5304047825 */ /* 0x000fe200078e00ff */
[----:B------:R-:W-:-:S03]  /*02b0*/  LOP3.LUT R3, R11, UR11, R8, 0x96, !PT ;  /* 0x0000000b0b037c12 */ /* 0x000fc6000f8e9608 */
[----:B------:R-:W-:Y:S01]  /*02c0*/  IMAD.X R25, RZ, RZ, c[0x0][0x21c], P1 ;  /* 0x00008700ff197624 */ /* 0x000fe200008e06ff */
[----:B------:R-:W-:Y:S01]  /*02d0*/  LOP3.LUT R8, R5, UR12, R2, 0x96, !PT ;  /* 0x0000000c05087c12 */ /* 0x000fe2000f8e9602 */
[----:B------:R-:W-:-:S03]  /*02e0*/  IMAD.WIDE.U32 R2, R3, -0x2daee0ad, RZ ;  /* 0xd2511f5303027825 */ /* 0x000fc600078e00ff */
[----:B------:R0:W5:Y:S01]  /*02f0*/  @P0 LDG.E.128 R28, [R24.64+0x1000] ;  /* 0x00100006181c0981 */ /* 0x000162000c1e1d00 */
[----:B------:R-:W-:Y:S01]  /*0300*/  IMAD.WIDE.U32 R8, R8, -0x326172a9, RZ ;  /* 0xcd9e8d5708087825 */ /* 0x000fe200078e00ff */
[----:B------:R-:W-:Y:S02]  /*0310*/  LOP3.LUT R12, R3, UR14, R4, 0x96, !PT ;  /* 0x0000000e030c7c12 */ /* 0x000fe4000f8e9604 */
[----:B------:R0:W5:Y:S01]  /*0320*/  @P0 LDG.E.128 R4, [R24.64] ;  /* 0x0000000618040981 */ /* 0x000162000c1e1d00 */
[----:B------:R-:W-:Y:S01]  /*0330*/  UIADD3 UR15, UR4, 0x78dde6e4, URZ ;  /* 0x78dde6e4040f7890 */ /* 0x000fe2000fffe03f */
[----:B------:R-:W-:Y:S01]  /*0340*/  LOP3.LUT R10, R9, UR13, R10, 0x96, !PT ;  /* 0x0000000d090a7c12 */ /* 0x000fe2000f8e960a */
[----:B------:R-:W-:Y:S01]  /*0350*/  UIADD3 UR16, UR5, -0x126145ec, URZ ;  /* 0xed9eba1405107890 */ /* 0x000fe2000fffe03f */
[----:B------:R0:W5:Y:S01]  /*0360*/  @P0 LDG.E.128 R20, [R24.64+0x2000] ;  /* 0x0020000618140981 */ /* 0x000162000c1e1d00 */
[----:B------:R-:W-:Y:S01]  /*0370*/  IMAD.WIDE.U32 R12, R12, -0x326172a9, RZ ;  /* 0xcd9e8d570c0c7825 */ /* 0x000fe200078e00ff */
[----:B------:R-:W-:-:S03]  /*0380*/  UIADD3 UR17, UR4, 0x1715609d, URZ ;  /* 0x1715609d04117890 */ /* 0x000fc6000fffe03f */
        /* <DEDUP_REMOVED lines=38> */
[--C-:B------:R-:W-:Y:S01]  /*05f0*/  PRMT R0, RZ, 0x5410, R20.reuse ;  /* 0x00005410ff007816 */ /* 0x100fe20000000014 */
[----:B------:R-:W-:Y:S01]  /*0600*/  UIADD3 UR25, UR4, -0x700cb87f, URZ ;  /* 0x8ff3478104197890 */ /* 0x000fe2000fffe03f */
[----:B------:R-:W-:Y:S01]  /*0610*/  PRMT R77, RZ, 0x7610, R20 ;  /* 0x00007610ff4d7816 */ /* 0x000fe20000000014 */
[----:B------:R-:W-:Y:S01]  /*0620*/  UIADD3 UR26, UR5, -0x695add53, URZ ;  /* 0x96a522ad051a7890 */ /* 0x000fe2000fffe03f */
[--C-:B------:R-:W-:Y:S01]  /*0630*/  PRMT R76, RZ, 0x5410, R21.reuse ;  /* 0x00005410ff4c7816 */ /* 0x100fe20000000015 */
[----:B------:R-:W-:Y:S01]  /*0640*/  @!P0 CS2R R24, SRZ ;  /* 0x0000000000188805 */ /* 0x000fe2000001ff00 */
[----:B------:R-:W-:Y:S01]  /*0650*/  PRMT R79, RZ, 0x7610, R21 ;  /* 0x00007610ff4f7816 */ /* 0x000fe20000000015 */
[----:B------:R-:W-:Y:S01]  /*0660*/  @!P0 CS2R R26, SRZ ;  /* 0x00000000001a8805 */ /* 0x000fe2000001ff00 */
[----:B------:R-:W-:Y:S01]  /*0670*/  IMAD R84, R84, -0x326172a9, RZ ;  /* 0xcd9e8d5754547824 */ /* 0x000fe200078e02ff */
[----:B------:R0:W5:Y:S01]  /*0680*/  LDG.E.128 R68, [R2.64] ;  /* 0x0000000602447981 */ /* 0x000162000c1e1d00 */
[----:B------:R-:W-:Y:S01]  /*0690*/  IMAD.HI.U32 R21, R96, -0x326172a9, RZ ;  /* 0xcd9e8d5760157827 */ /* 0x000fe200078e00ff */
[----:B------:R-:W-:-:S02]  /*06a0*/  HFMA2.MMA R89, -RZ, RZ, 0, 5.9604644775390625e-08 ;  /* 0x00000001ff597435 */ /* 0x000fc400000001ff */
[----:B------:R0:W5:Y:S01]  /*06b0*/  LDG.E.128 R64, [R2.64+0x1000] ;  /* 0x0010000602407981 */ /* 0x000162000c1e1d00 */
[----:B------:R-:W-:Y:S02]  /*06c0*/  IMAD R83, R83, -0x2daee0ad, RZ ;  /* 0xd2511f5353537824 */ /* 0x000fe400078e02ff */
[----:B------:R-:W-:Y:S01]  /*06d0*/  IMAD.HI.U32 R20, R94, -0x2daee0ad, RZ ;  /* 0xd2511f535e147827 */ /* 0x000fe200078e00ff */
[----:B------:R0:W5:Y:S01]  /*06e0*/  LDG.E.128 R60, [R2.64+0x2000] ;  /* 0x00200006023c7981 */ /* 0x000162000c1e1d00 */
[--C-:B------:R-:W-:Y:S02]  /*06f0*/  PRMT R17, RZ, 0x5410, R4.reuse ;  /* 0x00005410ff117816 */ /* 0x100fe40000000004 */
[----:B------:R-:W-:Y:S01]  /*0700*/  PRMT R16, RZ, 0x7610, R4 ;  /* 0x00007610ff107816 */ /* 0x000fe20000000004 */
[----:B------:R0:W5:Y:S01]  /*0710*/  LDG.E.128 R56, [R2.64+0x3000] ;  /* 0x0030000602387981 */ /* 0x000162000c1e1d00 */
[--C-:B------:R-:W-:Y:S01]  /*0720*/  PRMT R15, RZ, 0x5410, R5.reuse ;  /* 0x00005410ff0f7816 */ /* 0x100fe20000000005 */
[----:B------:R-:W-:Y:S01]  /*0730*/  IMAD R96, R96, -0x326172a9, RZ ;  /* 0xcd9e8d5760607824 */ /* 0x000fe200078e02ff */
[----:B------:R-:W-:Y:S01]  /*0740*/  PRMT R14, RZ, 0x7610, R5 ;  /* 0x00007610ff0e7816 */ /* 0x000fe20000000005 */
[----:B------:R-:W-:Y:S01]  /*0750*/  IMAD R94, R94, -0x2daee0ad, RZ ;  /* 0xd2511f535e5e7824 */ /* 0x000fe200078e02ff */
[--C-:B------:R-:W-:Y:S01]  /*0760*/  PRMT R13, RZ, 0x5410, R6.reuse ;  /* 0x00005410ff0d7816 */ /* 0x100fe20000000006 */
[----:B------:R-:W-:Y:S01]  /*0770*/  IMAD.MOV.U32 R87, RZ, RZ, RZ ;  /* 0x000000ffff577224 */ /* 0x000fe200078e00ff */
        /* <DEDUP_REMOVED lines=16> */
[----:B------:R-:W-:Y:S02]  /*0880*/  LOP3.LUT R84, R21, UR25, R84, 0x96, !PT ;  /* 0x0000001915547c12 */ /* 0x000fe4000f8e9654 */
[----:B------:R-:W-:Y:S02]  /*0890*/  LOP3.LUT R83, R20, UR26, R83, 0x96, !PT ;  /* 0x0000001a14537c12 */ /* 0x000fe4000f8e9653 */
        /* <DEDUP_REMOVED lines=8> */
[----:B------:R-:W-:-:S02]  /*0920*/  PRMT R103, RZ, 0x7610, R27 ;  /* 0x00007610ff677816 */ /* 0x000fc4000000001b */
.L_x_10170:
[----:B------:R-:W-:Y:S01]  /*0930*/  ISETP.NE.U32.AND P0, PT, RZ, c[0x0][0x1c0], PT ;  /* 0x00007000ff007a0c */ /* 0x000fe20003f05070 */
[----:B------:R-:W-:Y:S01]  /*0940*/  IMAD R20, R18, c[0x0][0x168], RZ ;  /* 0x00005a0012147a24 */ /* 0x000fe200078e02ff */
[----:B------:R-:W-:-:S02]  /*0950*/  ISETP.NE.U32.AND P1, PT, RZ, c[0x0][0x180], PT ;  /* 0x00006000ff007a0c */ /* 0x000fc40003f25070 */
[----:B------:R-:W-:Y:S02]  /*0960*/  ISETP.NE.AND.EX P0, PT, RZ, c[0x0][0x1c4], PT, P0 ;  /* 0x00007100ff007a0c */ /* 0x000fe40003f05300 */
[----:B------:R-:W-:Y:S02]  /*0970*/  ISETP.NE.AND.EX P2, PT, RZ, c[0x0][0x184], PT, P1 ;  /* 0x00006100ff007a0c */ /* 0x000fe40003f45310 */
[----:B------:R-:W-:Y:S02]  /*0980*/  SHF.R.S32.HI R21, RZ, 0x1f, R20 ;  /* 0x0000001fff157819 */ /* 0x000fe40000011414 */
[----:B------:R-:W-:Y:S02]  /*0990*/  LOP3.LUT R104, R19, 0xff, RZ, 0xc0, !PT ;  /* 0x000000ff13687812 */ /* 0x000fe400078ec0ff */
[----:B------:R-:W-:Y:S02]  /*09a0*/  LEA.HI R21, R21, R20, RZ, 0x3 ;  /* 0x0000001415157211 */ /* 0x000fe400078f18ff */
[----:B------:R-:W-:-:S02]  /*09b0*/  MOV R93, 0x10 ;  /* 0x00000010005d7802 */ /* 0x000fc40000000f00 */
[----:B------:R-:W-:Y:S01]  /*09c0*/  LEA.HI.SX32 R104, R21, R104, 0x1d ;  /* 0x0000006815687211 */ /* 0x000fe200078feaff */
[----:B------:R-:W-:Y:S01]  /*09d0*/  @P0 IMAD.MOV.U32 R29, RZ, RZ, 0x2 ;  /* 0x00000002ff1d0424 */ /* 0x000fe200078e00ff */
[----:B------:R-:W-:Y:S01]  /*09e0*/  ISETP.NE.AND P1, PT, R105, 0x1, PT ;  /* 0x000000016900780c */ /* 0x000fe20003f25270 */
[----:B------:R-:W-:Y:S01]  /*09f0*/  @P2 IMAD.MOV.U32 R25, RZ, RZ, 0x20 ;  /* 0x00000020ff192424 */ /* 0x000fe200078e00ff */
[----:B------:R-:W-:Y:S01]  /*0a00*/  BSSY B0, `(.L_x_9943) ;  /* 0x0000016000007945 */ /* 0x000fe20003800000 */
[----:B------:R-:W-:Y:S01]  /*0a10*/  @P0 IMAD.WIDE R28, R18, R29, c[0x0][0x1c0] ;  /* 0x00007000121c0625 */ /* 0x000fe200078e021d */
[----:B------:R-:W-:-:S03]  /*0a20*/  P2R R27, PR, RZ, 0x4 ;  /* 0x00000004ff1b7803 */ /* 0x000fc60000000000 */
[C---:B------:R-:W-:Y:S02]  /*0a30*/  IMAD.WIDE.U32 R20, R104.reuse, R93, c[0x0][0x170] ;  /* 0x00005c0068147625 */ /* 0x040fe400078e005d */
[----:B------:R-:W2:Y:S02]  /*0a40*/  @P0 LDG.E.U16 R28, [R28.64] ;  /* 0x000000061c1c0981 */ /* 0x000ea4000c1e1500 */
[----:B------:R-:W-:Y:S02]  /*0a50*/  @P2 IMAD.WIDE.U32 R24, R104, R25, c[0x0][0x180] ;  /* 0x0000600068182625 */ /* 0x000fe400078e0019 */
[----:B-----5:R-:W5:Y:S04]  /*0a60*/  LDG.E.128 R20, [R20.64] ;  /* 0x0000000614147981 */ /* 0x020f68000c1e1d00 */
[----:B------:R0:W5:Y:S04]  /*0a70*/  @P2 LDG.E.128 R52, [R24.64] ;  /* 0x0000000618342981 */ /* 0x000168000c1e1d00 */
[----:B------:R0:W5:Y:S01]  /*0a80*/  @P2 LDG.E.128 R48, [R24.64+0x10] ;  /* 0x0000100618302981 */ /* 0x000162000c1e1d00 */
[----:B------:R-:W-:Y:S01]  /*0a90*/  IMAD.MOV.U32 R107, RZ, RZ, 0x3f800000 ;  /* 0x3f800000ff6b7424 */ /* 0x000fe200078e00ff */
[----:B------:R-:W-:-:S02]  /*0aa0*/  IADD3 R30, R105, 0x1, RZ ;  /* 0x00000001691e7810 */ /* 0x000fc40007ffe0ff */
[----:B--2---:R-:W-:Y:S01]  /*0ab0*/  @P0 PRMT R107, RZ, 0x5410, R28 ;  /* 0x00005410ff6b0816 */ /* 0x004fe2000000001c */
        /* <DEDUP_REMOVED lines=9> */
.L_x_9944:
[----:B0-----:R-:W-:Y:S02]  /*0b50*/  IMAD.MOV.U32 R26, RZ, RZ, R96 ;  /* 0x000000ffff1a7224 */ /* 0x001fe400078e0060 */
.L_x_9945:
[----:B------:R-:W-:Y:S05]  /*0b60*/  BSYNC B0 ;  /* 0x0000000000007941 */ /* 0x000fea0003800000 */
.L_x_9943:
        /* <DEDUP_REMOVED lines=16> */
.L_x_9949:
[----:B------:R-:W-:Y:S05]  /*0c70*/  BSYNC B1 ;  /* 0x0000000000017941 */ /* 0x000fea0003800000 */
.L_x_9948:
        /* <DEDUP_REMOVED lines=44> */
.L_x_9947:
[----:B------:R-:W-:Y:S05]  /*0f40*/  BSYNC B0 ;  /* 0x0000000000007941 */ /* 0x000fea0003800000 */
.L_x_9946:
[----:B------:R-:W0:Y:S01]  /*0f50*/  I2F.U32 R25, R26 ;  /* 0x0000001a00197306 */ /* 0x000e220000201000 */
[----:B------:R-:W-:Y:S01]  /*0f60*/  HFMA2.MMA R108, -RZ, RZ, 0.1171875, 0 ;  /* 0x2f800000ff6c7435 */ /* 0x000fe200000001ff */
[----:B------:R-:W-:Y:S01]  /*0f70*/  ISETP.NE.U32.AND P0, PT, RZ, c[0x0][0x180], PT ;  /* 0x00006000ff007a0c */ /* 0x000fe20003f05070 */
[----:B------:R-:W-:Y:S01]  /*0f80*/  BSSY B0, `(.L_x_9950) ;  /* 0x0000017000007945 */ /* 0x000fe20003800000 */
[----:B-----5:R-:W-:Y:S02]  /*0f90*/  PRMT R24, RZ, 0x5410, R20 ;  /* 0x00005410ff187816 */ /* 0x020fe40000000014 */
[----:B------:R-:W-:-:S02]  /*0fa0*/  ISETP.NE.AND.EX P6, PT, RZ, c[0x0][0x184], PT, P0 ;  /* 0x00006100ff007a0c */ /* 0x000fc40003fc5300 */
[----:B------:R-:W-:Y:S01]  /*0fb0*/  ISETP.NE.AND P0, PT, R30, 0x1, PT ;  /* 0x000000011e00780c */ /* 0x000fe20003f05270 */
[----:B------:R-:W-:Y:S01]  /*0fc0*/  FMUL.FTZ R24, R24, R107 ;  /* 0x0000006b18187220 */ /* 0x000fe20000410000 */
[----:B------:R-:W-:Y:S02]  /*0fd0*/  P2R R109, PR, RZ, 0x40 ;  /* 0x00000040ff6d7803 */ /* 0x000fe40000000000 */
[----:B------:R-:W-:Y:S01]  /*0fe0*/  IADD3 R28, R30, 0x1, RZ ;  /* 0x000000011e1c7810 */ /* 0x000fe20007ffe0ff */
        /* <DEDUP_REMOVED lines=15> */
.L_x_9951:
[----:B------:R-:W-:Y:S02]  /*10e0*/  MOV R34, R96 ;  /* 0x0000006000227202 */ /* 0x000fe40000000f00 */
.L_x_9952:
[----:B------:R-:W-:Y:S05]  /*10f0*/  BSYNC B0 ;  /* 0x0000000000007941 */ /* 0x000fea0003800000 */
.L_x_9950:
        /* <DEDUP_REMOVED lines=16> */
.L_x_9956:
[----:B------:R-:W-:Y:S05]  /*1200*/  BSYNC B1 ;  /* 0x0000000000017941 */ /* 0x000fea0003800000 */
.L_x_9955:
        /* <DEDUP_REMOVED lines=44> */
.L_x_9954:
[----:B------:R-:W-:Y:S05]  /*14d0*/  BSYNC B0 ;  /* 0x0000000000007941 */ /* 0x000fea0003800000 */
.L_x_9953:
        /* <DEDUP_REMOVED lines=20> */
.L_x_9958:
[----:B------:R-:W-:Y:S02]  /*1620*/  IMAD.MOV.U32 R20, RZ, RZ, R96 ;  /* 0x000000ffff147224 */ /* 0x000fe400078e0060 */
.L_x_9959:
[----:B------:R-:W-:Y:S05]  /*1630*/  BSYNC B0 ;  /* 0x0000000000007941 */ /* 0x000fea0003800000 */
.L_x_9957:
        /* <DEDUP_REMOVED lines=16> */
.L_x_9963:
[----:B------:R-:W-:Y:S05]  /*1740*/  BSYNC B1 ;  /* 0x0000000000017941 */ /* 0x000fea0003800000 */
.L_x_9962:
        /* <DEDUP_REMOVED lines=44> */
.L_x_9961:
[----:B------:R-:W-:Y:S05]  /*1a10*/  BSYNC B0 ;  /* 0x0000000000007941 */ /* 0x000fea0003800000 */
.L_x_9960:
        /* <DEDUP_REMOVED lines=20> */
.L_x_9965:
[----:B------:R-:W-:Y:S02]  /*1b60*/  MOV R20, R96 ;  /* 0x0000006000147202 */ /* 0x000fe40000000f00 */
.L_x_9966:
[----:B------:R-:W-:Y:S05]  /*1b70*/  BSYNC B0 ;  /* 0x0000000000007941 */ /* 0x000fea0003800000 */
.L_x_9964:
        /* <DEDUP_REMOVED lines=16> */
.L_x_9970:
[----:B------:R-:W-:Y:S05]  /*1c80*/  BSYNC B1 ;  /* 0x0000000000017941 */ /* 0x000fea0003800000 */
.L_x_9969:
        /* <DEDUP_REMOVED lines=44> */
.L_x_9968:
[----:B------:R-:W-:Y:S05]  /*1f50*/  BSYNC B0 ;  /* 0x0000000000007941 */ /* 0x000fea0003800000 */
.L_x_9967:
        /* <DEDUP_REMOVED lines=20> */
.L_x_9972:
[----:B------:R-:W-:Y:S02]  /*20a0*/  IMAD.MOV.U32 R32, RZ, RZ, R96 ;  /* 0x000000ffff207224 */ /* 0x000fe400078e0060 */
.L_x_9973:
[----:B------:R-:W-:Y:S05]  /*20b0*/  BSYNC B0 ;  /* 0x0000000000007941 */ /* 0x000fea0003800000 */
.L_x_9971:
        /* <DEDUP_REMOVED lines=16> */
.L_x_9977:
[----:B------:R-:W-:Y:S05]  /*21c0*/  BSYNC B1 ;  /* 0x0000000000017941 */ /* 0x000fea0003800000 */
.L_x_9976:
        /* <DEDUP_REMOVED lines=44> */
.L_x_9975:
[----:B------:R-:W-:Y:S05]  /*2490*/  BSYNC B0 ;  /* 0x0000000000007941 */ /* 0x000fea0003800000 */
.L_x_9974:
        /* <DEDUP_REMOVED lines=20> */
.L_x_9979:
[----:B------:R-:W-:Y:S02]  /*25e0*/  MOV R32, R96 ;  /* 0x0000006000207202 */ /* 0x000fe40000000f00 */
.L_x_9980:
[----:B------:R-:W-:Y:S05]  /*25f0*/  BSYNC B0 ;  /* 0x0000000000007941 */ /* 0x000fea0003800000 */
.L_x_9978:
        /* <DEDUP_REMOVED lines=16> */
.L_x_9984:
[----:B------:R-:W-:Y:S05]  /*2700*/  BSYNC B1 ;  /* 0x0000000000017941 */ /* 0x000fea0003800000 */
.L_x_9983:
        /* <DEDUP_REMOVED lines=44> */
.L_x_9982:
[----:B------:R-:W-:Y:S05]  /*29d0*/  BSYNC B0 ;  /* 0x0000000000007941 */ /* 0x000fea0003800000 */
.L_x_9981:
        /* <DEDUP_REMOVED lines=20> */
.L_x_9986:
[----:B------:R-:W-:Y:S02]  /*2b20*/  IMAD.MOV.U32 R22, RZ, RZ, R96 ;  /* 0x000000ffff167224 */ /* 0x000fe400078e0060 */
.L_x_9987:
[----:B------:R-:W-:Y:S05]  /*2b30*/  BSYNC B0 ;  /* 0x0000000000007941 */ /* 0x000fea0003800000 */
.L_x_9985:
        /* <DEDUP_REMOVED lines=16> */
.L_x_9991:
[----:B------:R-:W-:Y:S05]  /*2c40*/  BSYNC B1 ;  /* 0x0000000000017941 */ /* 0x000fea0003800000 */
.L_x_9990:
        /* <DEDUP_REMOVED lines=44> */
.L_x_9989:
[----:B------:R-:W-:Y:S05]  /*2f10*/  BSYNC B0 ;  /* 0x0000000000007941 */ /* 0x000fea0003800000 */
.L_x_9988:
[----:B------:R-:W0:Y:S01]  /*2f20*/  I2F.U32 R25, R22 ;  /* 0x0000001600197306 */ /* 0x000e220000201000 */
[----:B------:R-:W-:Y:S01]  /*2f30*/  PRMT R20, RZ, 0x5410, R23 ;  /* 0x00005410ff147816 */ /* 0x000fe20000000017 */
[----:B------:R-:W-:Y:S01]  /*2f40*/  BSSY B0, `(.L_x_9992) ;  /* 0x0000014000007945 */ /* 0x000fe20003800000 */
[----:B------:R-:W-:Y:S02]  /*2f50*/  ISETP.NE.AND P6, PT, R109, RZ, PT ;  /* 0x000000ff6d00720c */ /* 0x000fe40003fc5270 */
[----:B------:R-:W-:Y:S01]  /*2f60*/  IADD3 R35, R21, 0x1, RZ ;  /* 0x0000000115237810 */ /* 0x000fe20007ffe0ff */
[----:B------:R-:W-:-:S04]  /*2f70*/  FMUL.FTZ R20, R20, R107 ;  /* 0x0000006b14147220 */ /* 0x000fc80000410000 */
[----:B------:R-:W-:Y:S02]  /*2f80*/  FMUL.FTZ R20, R20, c[0x0][0x1e8] ;  /* 0x00007a0014147a20 */ /* 0x000fe40000410000 */
[----:B0-----:R-:W-:-:S05]  /*2f90*/  FFMA.FTZ R25, R25, R108, 1.1641532182693481445e-10 ;  /* 0x2f00000019197423 */ /* 0x001fca000001006c */
[----:B------:R-:W-:-:S04]  /*2fa0*/  FSETP.GTU.FTZ.AND P5, PT, R25, c[0x0][0x1e4], PT ;  /* 0x0000790019007a0b */ /* 0x000fc80003fbc000 */
[----:B------:R-:W-:-:S05]  /*2fb0*/  FSEL R42, R20, RZ, !P5 ;  /* 0x000000ff142a7208 */ /* 0x000fca0006800000 */
        /* <DEDUP_REMOVED lines=11> */
.L_x_9993:
[----:B------:R-:W-:Y:S02]  /*3070*/  MOV R32, R96 ;  /* 0x0000006000207202 */ /* 0x000fe40000000f00 */
.L_x_9994:
[----:B------:R-:W-:Y:S05]  /*3080*/  BSYNC B0 ;  /* 0x0000000000007941 */ /* 0x000fea0003800000 */
.L_x_9992:
        /* <DEDUP_REMOVED lines=18> */
.L_x_9998:
[----:B------:R-:W-:Y:S05]  /*31b0*/  BSYNC B1 ;  /* 0x0000000000017941 */ /* 0x000fea0003800000 */
.L_x_9997:
        /* <DEDUP_REMOVED lines=44> */
.L_x_9996:
[----:B------:R-:W-:Y:S05]  /*3480*/  BSYNC B0 ;  /* 0x0000000000007941 */ /* 0x000fea0003800000 */
.L_x_9995:
[----:B------:R-:W0:Y:S01]  /*3490*/  I2F.U32 R21, R32 ;  /* 0x0000002000157306 */ /* 0x000e220000201000 */
[----:B------:R-:W-:Y:S01]  /*34a0*/  SEL R22, RZ, 0x1, P1 ;  /* 0x00000001ff167807 */ /* 0x000fe20000800000 */
[----:B------:R-:W-:Y:S01]  /*34b0*/  HFMA2.MMA R115, -RZ, RZ, 0, 4.76837158203125e-07 ;  /* 0x00000008ff737435 */ /* 0x000fe200000001ff */
[----:B------:R-:W-:Y:S01]  /*34c0*/  SEL R24, RZ, 0x1, P2 ;  /* 0x00000001ff187807 */ /* 0x000fe20001000000 */
[----:B------:R-:W-:Y:S01]  /*34d0*/  IMAD.MOV.U32 R113, RZ, RZ, 0x20 ;  /* 0x00000020ff717424 */ /* 0x000fe200078e00ff */
[----:B------:R-:W-:-:S02]  /*34e0*/  ISETP.NE.AND P1, PT, R26, RZ, PT ;  /* 0x000000ff1a00720c */ /* 0x000fc40003f25270 */
[----:B------:R-:W-:Y:S01]  /*34f0*/  SEL R20, RZ, 0x1, P0 ;  /* 0x00000001ff147807 */ /* 0x000fe20000000000 */
[----:B------:R-:W-:Y:S01]  /*3500*/  IMAD.WIDE.U32 R24, R24, 0x1000000, RZ ;  /* 0x0100000018187825 */ /* 0x000fe200078e00ff */
[----:B------:R-:W-:Y:S02]  /*3510*/  PRMT R26, RZ, 0x7610, R23 ;  /* 0x00007610ff1a7816 */ /* 0x000fe40000000017 */
[----:B------:R-:W-:Y:S01]  /*3520*/  ISETP.NE.AND P6, PT, R109, RZ, PT ;  /* 0x000000ff6d00720c */ /* 0x000fe20003fc5270 */
[----:B------:R-:W-:Y:S01]  /*3530*/  IMAD.WIDE.U32 R22, R22, 0x10000, RZ ;  /* 0x0001000016167825 */ /* 0x000fe200078e00ff */
[----:B------:R-:W-:Y:S02]  /*3540*/  SEL R31, RZ, 0x10000, P5 ;  /* 0x00010000ff1f7807 */ /* 0x000fe40002800000 */
[----:B------:R-:W-:Y:S01]  /*3550*/  SEL R28, RZ, 0x100, P4 ;  /* 0x00000100ff1c7807 */ /* 0x000fe20002000000 */
[----:B0-----:R-:W-:Y:S01]  /*3560*/  FFMA.FTZ R21, R21, R108, 1.1641532182693481445e-10 ;  /* 0x2f00000015157423 */ /* 0x001fe2000001006c */
[----:B------:R-:W-:Y:S01]  /*3570*/  ISETP.NE.AND P2, PT, R27, RZ, PT ;  /* 0x000000ff1b00720c */ /* 0x000fe20003f45270 */
[----:B------:R-:W-:Y:S01]  /*3580*/  FMUL.FTZ R26, R26, R107 ;  /* 0x0000006b1a1a7220 */ /* 0x000fe20000410000 */
[----:B------:R-:W-:Y:S01]  /*3590*/  SEL R29, RZ, 0x1, P1 ;  /* 0x00000001ff1d7807 */ /* 0x000fe20000800000 */
[----:B------:R-:W-:Y:S01]  /*35a0*/  IMAD.WIDE.U32 R32, R104, R113, c[0x0][0x188] ;  /* 0x0000620068207625 */ /* 0x000fe200078e0071 */
[----:B------:R-:W-:-:S03]  /*35b0*/  FSETP.GTU.FTZ.AND P0, PT, R21, c[0x0][0x1e4], PT ;  /* 0x0000790015007a0b */ /* 0x000fc60003f1c000 */
[----:B------:R-:W-:Y:S01]  /*35c0*/  IMAD.WIDE.U32 R20, R20, 0x100, RZ ;  /* 0x0000010014147825 */ /* 0x000fe200078e00ff */
[----:B------:R-:W-:Y:S01]  /*35d0*/  SEL R30, RZ, 0x1000000, P0 ;  /* 0x01000000ff1e7807 */ /* 0x000fe20000000000 */
[----:B------:R0:W-:Y:S02]  /*35e0*/  STG.E.128 [R32.64], R44 ;  /* 0x0000002c20007986 */ /* 0x0001e4000c101d06 */
[----:B------:R-:W-:Y:S01]  /*35f0*/  FMUL.FTZ R26, R26, c[0x0][0x1e8] ;  /* 0x00007a001a1a7a20 */ /* 0x000fe20000410000 */
[----:B------:R-:W-:Y:S02]  /*3600*/  LOP3.LUT R24, R20, R24, R22, 0xfe, !PT ;  /* 0x0000001814187212 */ /* 0x000fe400078efe16 */
[----:B------:R-:W-:Y:S02]  /*3610*/  LOP3.LUT R20, R28, R30, R31, 0xfe, !PT ;  /* 0x0000001e1c147212 */ /* 0x000fe400078efe1f */
[----:B------:R-:W-:Y:S02]  /*3620*/  SEL R31, RZ, 0x1, P3 ;  /* 0x00000001ff1f7807 */ /* 0x000fe40001800000 */
[----:B------:R-:W-:-:S02]  /*3630*/  FSEL R43, R26, RZ, !P0 ;  /* 0x000000ff1a2b7208 */ /* 0x000fc40004000000 */
[----:B------:R-:W-:Y:S01]  /*3640*/  LOP3.LUT R25, R25, R20, R31, 0xfe, !PT ;  /* 0x0000001419197212 */ /* 0x000fe200078efe1f */
[C---:B------:R-:W-:Y:S01]  /*3650*/  IMAD.WIDE.U32 R30, R104.reuse, R115, c[0x0][0x190] ;  /* 0x00006400681e7625 */ /* 0x040fe200078e0073 */
[----:B------:R-:W-:Y:S02]  /*3660*/  IADD3 R26, R104, 0x100, RZ ;  /* 0x00000100681a7810 */ /* 0x000fe40007ffe0ff */
[----:B------:R-:W-:Y:S01]  /*3670*/  LOP3.LUT R25, R21, R25, R23, 0xfe, !PT ;  /* 0x0000001915197212 */ /* 0x000fe200078efe17 */
[----:B------:R-:W-:Y:S01]  /*3680*/  @P6 FADD.FTZ R43, R51, R43 ;  /* 0x0000002b332b6221 */ /* 0x000fe20000010000 */
[----:B------:R-:W-:Y:S01]  /*3690*/  LOP3.LUT R24, R24, R29, RZ, 0xfc, !PT ;  /* 0x0000001d18187212 */ /* 0x000fe200078efcff */
[----:B------:R-:W-:-:S03]  /*36a0*/  IMAD.WIDE.U32 R20, R26, R93, c[0x0][0x170] ;  /* 0x00005c001a147625 */ /* 0x000fc600078e005d */
[----:B------:R0:W-:Y:S01]  /*36b0*/  STG.E.128 [R32.64+0x10], R40 ;  /* 0x0000102820007986 */ /* 0x0001e2000c101d06 */
[----:B------:R-:W-:-:S03]  /*36c0*/  @P2 IMAD.WIDE.U32 R28, R26, R113, c[0x0][0x180] ;  /* 0x000060001a1c2625 */ /* 0x000fc600078e0071 */
[----:B------:R0:W-:Y:S04]  /*36d0*/  STG.E.64 [R30.64], R24 ;  /* 0x000000181e007986 */ /* 0x0001e8000c101b06 */
[----:B------:R0:W5:Y:S04]  /*36e0*/  @P2 LDG.E.128 R52, [R28.64] ;  /* 0x000000061c342981 */ /* 0x000168000c1e1d00 */
[----:B------:R0:W5:Y:S04]  /*36f0*/  @P2 LDG.E.128 R48, [R28.64+0x10] ;  /* 0x000010061c302981 */ /* 0x000168000c1e1d00 */
        /* <DEDUP_REMOVED lines=13> */
.L_x_10000:
[----:B0-----:R-:W-:Y:S02]  /*37d0*/  MOV R34, R96 ;  /* 0x0000006000227202 */ /* 0x001fe40000000f00 */
.L_x_10001:
[----:B------:R-:W-:Y:S05]  /*37e0*/  BSYNC B0 ;  /* 0x0000000000007941 */ /* 0x000fea0003800000 */
.L_x_9999:
        /* <DEDUP_REMOVED lines=16> */
.L_x_10005:
[----:B------:R-:W-:Y:S05]  /*38f0*/  BSYNC B1 ;  /* 0x0000000000017941 */ /* 0x000fea0003800000 */
.L_x_10004:
        /* <DEDUP_REMOVED lines=44> */
.L_x_10003:
[----:B------:R-:W-:Y:S05]  /*3bc0*/  BSYNC B0 ;  /* 0x0000000000007941 */ /* 0x000fea0003800000 */
.L_x_10002:
        /* <DEDUP_REMOVED lines=21> */
.L_x_10007:
[----:B------:R-:W-:Y:S02]  /*3d20*/  IMAD.MOV.U32 R34, RZ, RZ, R96 ;  /* 0x000000ffff227224 */ /* 0x000fe400078e0060 */
.L_x_10008:
[----:B------:R-:W-:Y:S05]  /*3d30*/  BSYNC B0 ;  /* 0x0000000000007941 */ /* 0x000fea0003800000 */
.L_x_10006:
        /* <DEDUP_REMOVED lines=16> */
.L_x_10012:
[----:B------:R-:W-:Y:S05]  /*3e40*/  BSYNC B1 ;  /* 0x0000000000017941 */ /* 0x000fea0003800000 */
.L_x_10011:
        /* <DEDUP_REMOVED lines=44> */
.L_x_10010:
[----:B------:R-:W-:Y:S05]  /*4110*/  BSYNC B0 ;  /* 0x0000000000007941 */ /* 0x000fea0003800000 */
.L_x_10009:
        /* <DEDUP_REMOVED lines=20> */
.L_x_10014:
[----:B------:R-:W-:Y:S02]  /*4260*/  MOV R20, R96 ;  /* 0x0000006000147202 */ /* 0x000fe40000000f00 */
.L_x_10015:
[----:B------:R-:W-:Y:S05]  /*4270*/  BSYNC B0 ;  /* 0x0000000000007941 */ /* 0x000fea0003800000 */
.L_x_10013:
        /* <DEDUP_REMOVED lines=16> */
.L_x_10019:
[----:B------:R-:W-:Y:S05]  /*4380*/  BSYNC B1 ;  /* 0x0000000000017941 */ /* 0x000fea0003800000 */
.L_x_10018:
        /* <DEDUP_REMOVED lines=44> */
.L_x_10017:
[----:B------:R-:W-:Y:S05]  /*4650*/  BSYNC B0 ;  /* 0x0000000000007941 */ /* 0x000fea0003800000 */
.L_x_10016:
        /* <DEDUP_REMOVED lines=20> */
.L_x_10021:
[----:B------:R-:W-:Y:S02]  /*47a0*/  IMAD.MOV.U32 R20, RZ, RZ, R96 ;  /* 0x000000ffff147224 */ /* 0x000fe400078e0060 */
.L_x_10022:
[----:B------:R-:W-:Y:S05]  /*47b0*/  BSYNC B0 ;  /* 0x0000000000007941 */ /* 0x000fea0003800000 */
.L_x_10020:
        /* <DEDUP_REMOVED lines=16> */
.L_x_10026:
[----:B------:R-:W-:Y:S05]  /*48c0*/  BSYNC B1 ;  /* 0x0000000000017941 */ /* 0x000fea0003800000 */
.L_x_10025:
        /* <DEDUP_REMOVED lines=44> */
.L_x_10024:
[----:B------:R-:W-:Y:S05]  /*4b90*/  BSYNC B0 ;  /* 0x0000000000007941 */ /* 0x000fea0003800000 */
.L_x_10023:
        /* <DEDUP_REMOVED lines=20> */
.L_x_10028:
[----:B------:R-:W-:Y:S02]  /*4ce0*/  MOV R33, R96 ;  /* 0x0000006000217202 */ /* 0x000fe40000000f00 */
.L_x_10029:
[----:B------:R-:W-:Y:S05]  /*4cf0*/  BSYNC B0 ;  /* 0x0000000000007941 */ /* 0x000fea0003800000 */
.L_x_10027:
        /* <DEDUP_REMOVED lines=16> */
.L_x_10033:
[----:B------:R-:W-:Y:S05]  /*4e00*/  BSYNC B1 ;  /* 0x0000000000017941 */ /* 0x000fea0003800000 */
.L_x_10032:
        /* <DEDUP_REMOVED lines=44> */
.L_x_10031:
[----:B------:R-:W-:Y:S05]  /*50d0*/  BSYNC B0 ;  /* 0x0000000000007941 */ /* 0x000fea0003800000 */
.L_x_10030:
        /* <DEDUP_REMOVED lines=20> */
.L_x_10035:
[----:B------:R-:W-:Y:S02]  /*5220*/  IMAD.MOV.U32 R34, RZ, RZ, R96 ;  /* 0x000000ffff227224 */ /* 0x000fe400078e0060 */
.L_x_10036:
[----:B------:R-:W-:Y:S05]  /*5230*/  BSYNC B0 ;  /* 0x0000000000007941 */ /* 0x000fea0003800000 */
.L_x_10034:
        /* <DEDUP_REMOVED lines=16> */
.L_x_10040:
[----:B------:R-:W-:Y:S05]  /*5340*/  BSYNC B1 ;  /* 0x0000000000017941 */ /* 0x000fea0003800000 */
.L_x_10039:
        /* <DEDUP_REMOVED lines=44> */
.L_x_10038:
[----:B------:R-:W-:Y:S05]  /*5610*/  BSYNC B0 ;  /* 0x0000000000007941 */ /* 0x000fea0003800000 */
.L_x_10037:
        /* <DEDUP_REMOVED lines=20> */
.L_x_10042:
[----:B------:R-:W-:Y:S02]  /*5760*/  MOV R22, R96 ;  /* 0x0000006000167202 */ /* 0x000fe40000000f00 */
.L_x_10043:
[----:B------:R-:W-:Y:S05]  /*5770*/  BSYNC B0 ;  /* 0x0000000000007941 */ /* 0x000fea0003800000 */
.L_x_10041:
        /* <DEDUP_REMOVED lines=16> */
.L_x_10047:
[----:B------:R-:W-:Y:S05]  /*5880*/  BSYNC B1 ;  /* 0x0000000000017941 */ /* 0x000fea0003800000 */
.L_x_10046:
        /* <DEDUP_REMOVED lines=44> */
.L_x_10045:
[----:B------:R-:W-:Y:S05]  /*5b50*/  BSYNC B0 ;  /* 0x0000000000007941 */ /* 0x000fea0003800000 */
.L_x_10044:
        /* <DEDUP_REMOVED lines=21> */
.L_x_10049:
[----:B------:R-:W-:Y:S02]  /*5cb0*/  IMAD.MOV.U32 R72, RZ, RZ, R96 ;  /* 0x000000ffff487224 */ /* 0x000fe400078e0060 */
.L_x_10050:
[----:B------:R-:W-:Y:S05]  /*5cc0*/  BSYNC B0 ;  /* 0x0000000000007941 */ /* 0x000fea0003800000 */
.L_x_10048:
        /* <DEDUP_REMOVED lines=18> */
.L_x_10054:
[----:B------:R-:W-:Y:S05]  /*5df0*/  BSYNC B1 ;  /* 0x0000000000017941 */ /* 0x000fea0003800000 */
.L_x_10053:
        /* <DEDUP_REMOVED lines=44> */
.L_x_10052:
[----:B------:R-:W-:Y:S05]  /*60c0*/  BSYNC B0 ;  /* 0x0000000000007941 */ /* 0x000fea0003800000 */
.L_x_10051:
[----:B------:R0:W1:Y:S01]  /*60d0*/  I2F.U32 R21, R72 ;  /* 0x0000004800157306 */ /* 0x0000620000201000 */
[----:B------:R-:W-:Y:S02]  /*60e0*/  PRMT R20, RZ, 0x7610, R23 ;  /* 0x00007610ff147816 */ /* 0x000fe40000000017 */
[----:B------:R-:W-:Y:S02]  /*60f0*/  SEL R24, RZ, 0x1, P2 ;  /* 0x00000001ff187807 */ /* 0x000fe40001000000 */
[----:B------:R-:W-:Y:S01]  /*6100*/  ISETP.NE.AND P6, PT, R109, RZ, PT ;  /* 0x000000ff6d00720c */ /* 0x000fe20003fc5270 */
[----:B------:R-:W-:Y:S01]  /*6110*/  FMUL.FTZ R28, R20, R107 ;  /* 0x0000006b141c7220 */ /* 0x000fe20000410000 */
[----:B------:R-:W-:Y:S01]  /*6120*/  SEL R29, RZ, 0x10000, P5 ;  /* 0x00010000ff1d7807 */ /* 0x000fe20002800000 */
[----:B------:R-:W-:Y:S01]  /*6130*/  IMAD.WIDE.U32 R24, R24, 0x1000000, RZ ;  /* 0x0100000018187825 */ /* 0x000fe200078e00ff */
[----:B------:R-:W-:-:S02]  /*6140*/  SEL R30, RZ, 0x100, P4 ;  /* 0x00000100ff1e7807 */ /* 0x000fc40002000000 */
[----:B------:R-:W-:Y:S01]  /*6150*/  SEL R22, RZ, 0x1, P1 ;  /* 0x00000001ff167807 */ /* 0x000fe20000800000 */
[----:B------:R-:W-:Y:S01]  /*6160*/  FMUL.FTZ R28, R28, c[0x0][0x1e8] ;  /* 0x00007a001c1c7a20 */ /* 0x000fe20000410000 */
[----:B------:R-:W-:Y:S01]  /*6170*/  ISETP.NE.AND P5, PT, R27, RZ, PT ;  /* 0x000000ff1b00720c */ /* 0x000fe20003fa5270 */
[----:B0-----:R-:W-:Y:S01]  /*6180*/  IMAD.WIDE.U32 R72, R26, R113, c[0x0][0x188] ;  /* 0x000062001a487625 */ /* 0x001fe200078e0071 */
[----:B------:R-:W-:Y:S02]  /*6190*/  ISETP.NE.AND P4, PT, R35, RZ, PT ;  /* 0x000000ff2300720c */ /* 0x000fe40003f85270 */
[----:B------:R-:W-:Y:S01]  /*61a0*/  IADD3 R92, R104, 0x200, RZ ;  /* 0x00000200685c7810 */ /* 0x000fe20007ffe0ff */
[----:B-1----:R-:W-:Y:S01]  /*61b0*/  FFMA.FTZ R21, R21, R108, 1.1641532182693481445e-10 ;  /* 0x2f00000015157423 */ /* 0x002fe2000001006c */
[----:B------:R0:W-:Y:S01]  /*61c0*/  STG.E.128 [R72.64], R36 ;  /* 0x0000002448007986 */ /* 0x0001e2000c101d06 */
[----:B------:R-:W-:-:S03]  /*61d0*/  IMAD.WIDE.U32 R22, R22, 0x10000, RZ ;  /* 0x0001000016167825 */ /* 0x000fc600078e00ff */
[----:B------:R-:W-:Y:S02]  /*61e0*/  FSETP.GTU.FTZ.AND P2, PT, R21, c[0x0][0x1e4], PT ;  /* 0x0000790015007a0b */ /* 0x000fe40003f5c000 */
[----:B------:R-:W-:Y:S02]  /*61f0*/  SEL R21, RZ, 0x1, P0 ;  /* 0x00000001ff157807 */ /* 0x000fe40000000000 */
[----:B------:R-:W-:Y:S02]  /*6200*/  SEL R31, RZ, 0x1000000, P2 ;  /* 0x01000000ff1f7807 */ /* 0x000fe40001000000 */
[----:B------:R-:W-:Y:S01]  /*6210*/  FSEL R35, R28, RZ, !P2 ;  /* 0x000000ff1c237208 */ /* 0x000fe20005000000 */
[----:B------:R-:W-:Y:S01]  /*6220*/  IMAD.WIDE.U32 R20, R21, 0x100, RZ ;  /* 0x0000010015147825 */ /* 0x000fe200078e00ff */
[----:B------:R-:W-:Y:S02]  /*6230*/  LOP3.LUT R30, R30, R31, R29, 0xfe, !PT ;  /* 0x0000001f1e1e7212 */ /* 0x000fe400078efe1d */
[----:B------:R-:W-:Y:S01]  /*6240*/  SEL R31, RZ, 0x1, P3 ;  /* 0x00000001ff1f7807 */ /* 0x000fe20001800000 */
[----:B------:R-:W-:Y:S01]  /*6250*/  @P6 FADD.FTZ R35, R51, R35 ;  /* 0x0000002333236221 */ /* 0x000fe20000010000 */
[----:B------:R-:W-:-:S02]  /*6260*/  SEL R29, RZ, 0x1, P4 ;  /* 0x00000001ff1d7807 */ /* 0x000fc40002000000 */
[----:B------:R-:W-:Y:S01]  /*6270*/  LOP3.LUT R25, R25, R30, R31, 0xfe, !PT ;  /* 0x0000001e19197212 */ /* 0x000fe200078efe1f */
[----:B------:R-:W-:Y:S01]  /*6280*/  IMAD.WIDE.U32 R30, R26, R115, c[0x0][0x190] ;  /* 0x000064001a1e7625 */ /* 0x000fe200078e0073 */
[----:B------:R-:W-:Y:S01]  /*6290*/  LOP3.LUT R24, R20, R24, R22, 0xfe, !PT ;  /* 0x0000001814187212 */ /* 0x000fe200078efe16 */
[----:B------:R0:W-:Y:S01]  /*62a0*/  STG.E.128 [R72.64+0x10], R32 ;  /* 0x0000102048007986 */ /* 0x0001e2000c101d06 */
[----:B------:R-:W-:Y:S01]  /*62b0*/  LOP3.LUT R25, R21, R25, R23, 0xfe, !PT ;  /* 0x0000001915197212 */ /* 0x000fe200078efe17 */
[----:B------:R-:W-:Y:S01]  /*62c0*/  IMAD.WIDE.U32 R20, R92, R93, c[0x0][0x170] ;  /* 0x00005c005c147625 */ /* 0x000fe200078e005d */
[----:B------:R-:W-:-:S03]  /*62d0*/  LOP3.LUT R24, R24, R29, RZ, 0xfc, !PT ;  /* 0x0000001d18187212 */ /* 0x000fc600078efcff */
[----:B------:R-:W-:Y:S02]  /*62e0*/  @P5 IMAD.WIDE.U32 R28, R92, R113, c[0x0][0x180] ;  /* 0x000060005c1c5625 */ /* 0x000fe400078e0071 */
        /* <DEDUP_REMOVED lines=16> */
.L_x_10056:
[----:B0-----:R-:W-:Y:S02]  /*63f0*/  MOV R26, R96 ;  /* 0x00000060001a7202 */ /* 0x001fe40000000f00 */
.L_x_10057:
[----:B------:R-:W-:Y:S05]  /*6400*/  BSYNC B0 ;  /* 0x0000000000007941 */ /* 0x000fea0003800000 */
.L_x_10055:
        /* <DEDUP_REMOVED lines=16> */
.L_x_10061:
[----:B------:R-:W-:Y:S05]  /*6510*/  BSYNC B1 ;  /* 0x0000000000017941 */ /* 0x000fea0003800000 */
.L_x_10060:
        /* <DEDUP_REMOVED lines=44> */
.L_x_10059:
[----:B------:R-:W-:Y:S05]  /*67e0*/  BSYNC B0 ;  /* 0x0000000000007941 */ /* 0x000fea0003800000 */
.L_x_10058:
        /* <DEDUP_REMOVED lines=21> */
.L_x_10063:
[----:B------:R-:W-:Y:S02]  /*6940*/  IMAD.MOV.U32 R26, RZ, RZ, R96 ;  /* 0x000000ffff1a7224 */ /* 0x000fe400078e0060 */
.L_x_10064:
[----:B------:R-:W-:Y:S05]  /*6950*/  BSYNC B0 ;  /* 0x0000000000007941 */ /* 0x000fea0003800000 */
.L_x_10062:
        /* <DEDUP_REMOVED lines=16> */
.L_x_10068:
[----:B------:R-:W-:Y:S05]  /*6a60*/  BSYNC B1 ;  /* 0x0000000000017941 */ /* 0x000fea0003800000 */
.L_x_10067:
        /* <DEDUP_REMOVED lines=44> */
.L_x_10066:
[----:B------:R-:W-:Y:S05]  /*6d30*/  BSYNC B0 ;  /* 0x0000000000007941 */ /* 0x000fea0003800000 */
.L_x_10065:
        /* <DEDUP_REMOVED lines=20> */
.L_x_10070:
[----:B------:R-:W-:Y:S02]  /*6e80*/  IMAD.MOV.U32 R20, RZ, RZ, R96 ;  /* 0x000000ffff147224 */ /* 0x000fe400078e0060 */
.L_x_10071:
[----:B------:R-:W-:Y:S05]  /*6e90*/  BSYNC B0 ;  /* 0x0000000000007941 */ /* 0x000fea0003800000 */
.L_x_10069:
        /* <DEDUP_REMOVED lines=16> */
.L_x_10075:
[----:B------:R-:W-:Y:S05]  /*6fa0*/  BSYNC B1 ;  /* 0x0000000000017941 */ /* 0x000fea0003800000 */
.L_x_10074:
        /* <DEDUP_REMOVED lines=44> */
.L_x_10073:
[----:B------:R-:W-:Y:S05]  /*7270*/  BSYNC B0 ;  /* 0x0000000000007941 */ /* 0x000fea0003800000 */
.L_x_10072:
        /* <DEDUP_REMOVED lines=20> */
.L_x_10077:
[----:B------:R-:W-:Y:S02]  /*73c0*/  MOV R20, R96 ;  /* 0x0000006000147202 */ /* 0x000fe40000000f00 */
.L_x_10078:
[----:B------:R-:W-:Y:S05]  /*73d0*/  BSYNC B0 ;  /* 0x0000000000007941 */ /* 0x000fea0003800000 */
.L_x_10076:
        /* <DEDUP_REMOVED lines=16> */
.L_x_10082:
[----:B------:R-:W-:Y:S05]  /*74e0*/  BSYNC B1 ;  /* 0x0000000000017941 */ /* 0x000fea0003800000 */
.L_x_10081:
        /* <DEDUP_REMOVED lines=44> */
.L_x_10080:
[----:B------:R-:W-:Y:S05]  /*77b0*/  BSYNC B0 ;  /* 0x0000000000007941 */ /* 0x000fea0003800000 */
.L_x_10079:
        /* <DEDUP_REMOVED lines=20> */
.L_x_10084:
[----:B------:R-:W-:Y:S02]  /*7900*/  IMAD.MOV.U32 R26, RZ, RZ, R96 ;  /* 0x000000ffff1a7224 */ /* 0x000fe400078e0060 */
.L_x_10085:
[----:B------:R-:W-:Y:S05]  /*7910*/  BSYNC B0 ;  /* 0x0000000000007941 */ /* 0x000fea0003800000 */
.L_x_10083:
        /* <DEDUP_REMOVED lines=16> */
.L_x_10089:
[----:B------:R-:W-:Y:S05]  /*7a20*/  BSYNC B1 ;  /* 0x0000000000017941 */ /* 0x000fea0003800000 */
.L_x_10088:
        /* <DEDUP_REMOVED lines=44> */
.L_x_10087:
[----:B------:R-:W-:Y:S05]  /*7cf0*/  BSYNC B0 ;  /* 0x0000000000007941 */ /* 0x000fea0003800000 */
.L_x_10086:
        /* <DEDUP_REMOVED lines=20> */
.L_x_10091:
[----:B------:R-:W-:Y:S02]  /*7e40*/  IMAD.MOV.U32 R26, RZ, RZ, R96 ;  /* 0x000000ffff1a7224 */ /* 0x000fe400078e0060 */
.L_x_10092:
[----:B------:R-:W-:Y:S05]  /*7e50*/  BSYNC B0 ;  /* 0x0000000000007941 */ /* 0x000fea0003800000 */
.L_x_10090:
        /* <DEDUP_REMOVED lines=16> */
.L_x_10096:
[----:B------:R-:W-:Y:S05]  /*7f60*/  BSYNC B1 ;  /* 0x0000000000017941 */ /* 0x000fea0003800000 */
.L_x_10095:
        /* <DEDUP_REMOVED lines=44> */
.L_x_10094:
[----:B------:R-:W-:Y:S05]  /*8230*/  BSYNC B0 ;  /* 0x0000000000007941 */ /* 0x000fea0003800000 */
.L_x_10093:
        /* <DEDUP_REMOVED lines=20> */
.L_x_10098:
[----:B------:R-:W-:Y:S02]  /*8380*/  MOV R22, R96 ;  /* 0x0000006000167202 */ /* 0x000fe40000000f00 */
.L_x_10099:
[----:B------:R-:W-:Y:S05]  /*8390*/  BSYNC B0 ;  /* 0x0000000000007941 */ /* 0x000fea0003800000 */
.L_x_10097:
        /* <DEDUP_REMOVED lines=16> */
.L_x_10103:
[----:B------:R-:W-:Y:S05]  /*84a0*/  BSYNC B1 ;  /* 0x0000000000017941 */ /* 0x000fea0003800000 */
.L_x_10102:
        /* <DEDUP_REMOVED lines=44> */
.L_x_10101:
[----:B------:R-:W-:Y:S05]  /*8770*/  BSYNC B0 ;  /* 0x0000000000007941 */ /* 0x000fea0003800000 */
.L_x_10100:
        /* <DEDUP_REMOVED lines=21> */
.L_x_10105:
[----:B------:R-:W-:Y:S02]  /*88d0*/  IMAD.MOV.U32 R22, RZ, RZ, R96 ;  /* 0x000000ffff167224 */ /* 0x000fe400078e0060 */
.L_x_10106:
[----:B------:R-:W-:Y:S05]  /*88e0*/  BSYNC B0 ;  /* 0x0000000000007941 */ /* 0x000fea0003800000 */
.L_x_10104:
        /* <DEDUP_REMOVED lines=18> */
.L_x_10110:
[----:B------:R-:W-:Y:S05]  /*8a10*/  BSYNC B1 ;  /* 0x0000000000017941 */ /* 0x000fea0003800000 */
.L_x_10109:
        /* <DEDUP_REMOVED lines=44> */
.L_x_10108:
[----:B------:R-:W-:Y:S05]  /*8ce0*/  BSYNC B0 ;  /* 0x0000000000007941 */ /* 0x000fea0003800000 */
.L_x_10107:
[----:B------:R-:W0:Y:S01]  /*8cf0*/  I2F.U32 R21, R22 ;  /* 0x0000001600157306 */ /* 0x000e220000201000 */
[----:B------:R-:W-:Y:S01]  /*8d00*/  SEL R74, RZ, 0x1, P2 ;  /* 0x00000001ff4a7807 */ /* 0x000fe20001000000 */
[----:B------:R-:W-:Y:S01]  /*8d10*/  IMAD.WIDE.U32 R110, R92, R115, c[0x0][0x190] ;  /* 0x000064005c6e7625 */ /* 0x000fe200078e0073 */
[----:B------:R-:W-:Y:S02]  /*8d20*/  PRMT R20, RZ, 0x7610, R23 ;  /* 0x00007610ff147816 */ /* 0x000fe40000000017 */
[----:B------:R-:W-:Y:S01]  /*8d30*/  SEL R72, RZ, 0x1, P1 ;  /* 0x00000001ff487807 */ /* 0x000fe20000800000 */
[----:B------:R-:W-:Y:S01]  /*8d40*/  IMAD.WIDE.U32 R74, R74, 0x1000000, RZ ;  /* 0x010000004a4a7825 */ /* 0x000fe200078e00ff */
[----:B------:R-:W-:-:S02]  /*8d50*/  SEL R90, RZ, 0x10000, P5 ;  /* 0x00010000ff5a7807 */ /* 0x000fc40002800000 */
[----:B------:R-:W-:Y:S01]  /*8d60*/  ISETP.NE.AND P5, PT, R27, RZ, PT ;  /* 0x000000ff1b00720c */ /* 0x000fe20003fa5270 */
[----:B------:R-:W-:Y:S01]  /*8d70*/  FMUL.FTZ R23, R20, R107 ;  /* 0x0000006b14177220 */ /* 0x000fe20000410000 */
[----:B------:R-:W-:Y:S01]  /*8d80*/  SEL R27, RZ, 0x100, P4 ;  /* 0x00000100ff1b7807 */ /* 0x000fe20002000000 */
[----:B------:R-:W-:Y:S01]  /*8d90*/  IMAD.WIDE.U32 R72, R72, 0x10000, RZ ;  /* 0x0001000048487825 */ /* 0x000fe200078e00ff */
[----:B------:R-:W-:Y:S02]  /*8da0*/  ISETP.NE.AND P6, PT, R109, RZ, PT ;  /* 0x000000ff6d00720c */ /* 0x000fe40003fc5270 */
[----:B------:R-:W-:Y:S01]  /*8db0*/  ISETP.NE.AND P4, PT, R105, RZ, PT ;  /* 0x000000ff6900720c */ /* 0x000fe20003f85270 */
[----:B0-----:R-:W-:Y:S01]  /*8dc0*/  FFMA.FTZ R21, R21, R108, 1.1641532182693481445e-10 ;  /* 0x2f00000015157423 */ /* 0x001fe2000001006c */
[----:B------:R-:W-:Y:S01]  /*8dd0*/  IADD3 R106, R104, 0x300, RZ ;  /* 0x00000300686a7810 */ /* 0x000fe20007ffe0ff */
[----:B------:R-:W-:Y:S01]  /*8de0*/  FMUL.FTZ R23, R23, c[0x0][0x1e8] ;  /* 0x00007a0017177a20 */ /* 0x000fe20000410000 */
[----:B------:R-:W-:-:S02]  /*8df0*/  SEL R91, RZ, 0x1, P4 ;  /* 0x00000001ff5b7807 */ /* 0x000fc40002000000 */
[----:B------:R-:W-:Y:S02]  /*8e00*/  FSETP.GTU.FTZ.AND P2, PT, R21, c[0x0][0x1e4], PT ;  /* 0x0000790015007a0b */ /* 0x000fe40003f5c000 */
[----:B------:R-:W-:Y:S02]  /*8e10*/  SEL R21, RZ, 0x1, P0 ;  /* 0x00000001ff157807 */ /* 0x000fe40000000000 */
[----:B------:R-:W-:-:S03]  /*8e20*/  SEL R105, RZ, 0x1000000, P2 ;  /* 0x01000000ff697807 */ /* 0x000fc60001000000 */
[----:B------:R-:W-:Y:S01]  /*8e30*/  IMAD.WIDE.U32 R20, R21, 0x100, RZ ;  /* 0x0000010015147825 */ /* 0x000fe200078e00ff */
[----:B------:R-:W-:Y:S02]  /*8e40*/  LOP3.LUT R105, R27, R105, R90, 0xfe, !PT ;  /* 0x000000691b697212 */ /* 0x000fe400078efe5a */
[----:B------:R-:W-:Y:S01]  /*8e50*/  FSEL R27, R23, RZ, !P2 ;  /* 0x000000ff171b7208 */ /* 0x000fe20005000000 */
[----:B------:R-:W-:Y:S01]  /*8e60*/  IMAD.WIDE.U32 R22, R92, R113, c[0x0][0x188] ;  /* 0x000062005c167625 */ /* 0x000fe200078e0071 */
[----:B------:R-:W-:Y:S02]  /*8e70*/  LOP3.LUT R20, R20, R74, R72, 0xfe, !PT ;  /* 0x0000004a14147212 */ /* 0x000fe400078efe48 */
[----:B------:R-:W-:Y:S01]  /*8e80*/  SEL R74, RZ, 0x1, P3 ;  /* 0x00000001ff4a7807 */ /* 0x000fe20001800000 */
[----:B------:R-:W-:Y:S01]  /*8e90*/  @P6 FADD.FTZ R27, R51, R27 ;  /* 0x0000001b331b6221 */ /* 0x000fe20000010000 */
[----:B------:R-:W-:Y:S01]  /*8ea0*/  LOP3.LUT R20, R20, R91, RZ, 0xfc, !PT ;  /* 0x0000005b14147212 */ /* 0x000fe200078efcff */
[----:B------:R-:W-:Y:S01]  /*8eb0*/  @P5 IMAD.WIDE.U32 R90, R113, R106, c[0x0][0x180] ;  /* 0x00006000715a5625 */ /* 0x000fe200078e006a */
[----:B------:R-:W-:Y:S01]  /*8ec0*/  LOP3.LUT R75, R75, R105, R74, 0xfe, !PT ;  /* 0x000000694b4b7212 */ /* 0x000fe200078efe4a */
[----:B------:R0:W-:Y:S03]  /*8ed0*/  STG.E.128 [R22.64], R28 ;  /* 0x0000001c16007986 */ /* 0x0001e6000c101d06 */
[----:B------:R-:W-:Y:S01]  /*8ee0*/  LOP3.LUT R21, R21, R75, R73, 0xfe, !PT ;  /* 0x0000004b15157212 */ /* 0x000fe200078efe49 */
[----:B------:R-:W-:Y:S01]  /*8ef0*/  IMAD.WIDE.U32 R72, R106, R93, c[0x0][0x170] ;  /* 0x00005c006a487625 */ /* 0x000fe200078e005d */
[----:B------:R0:W-:Y:S04]  /*8f00*/  STG.E.128 [R22.64+0x10], R24 ;  /* 0x0000101816007986 */ /* 0x0001e8000c101d06 */
        /* <DEDUP_REMOVED lines=16> */
.L_x_10112:
[----:B0-----:R-:W-:Y:S02]  /*9010*/  IMAD.MOV.U32 R105, RZ, RZ, R96 ;  /* 0x000000ffff697224 */ /* 0x001fe400078e0060 */
.L_x_10113:
[----:B------:R-:W-:Y:S05]  /*9020*/  BSYNC B0 ;  /* 0x0000000000007941 */ /* 0x000fea0003800000 */
.L_x_10111:
        /* <DEDUP_REMOVED lines=16> */
.L_x_10117:
[----:B------:R-:W-:Y:S05]  /*9130*/  BSYNC B1 ;  /* 0x0000000000017941 */ /* 0x000fea0003800000 */
.L_x_10116:
        /* <DEDUP_REMOVED lines=44> */
.L_x_10115:
[----:B------:R-:W-:Y:S05]  /*9400*/  BSYNC B0 ;  /* 0x0000000000007941 */ /* 0x000fea0003800000 */
.L_x_10114:
[----:B------:R-:W0:Y:S01]  /*9410*/  I2F.U32 R21, R105 ;  /* 0x0000006900157306 */ /* 0x000e220000201000 */
        /* <DEDUP_REMOVED lines=20> */
.L_x_10119:
[----:B------:R-:W-:Y:S02]  /*9560*/  MOV R105, R96 ;  /* 0x0000006000697202 */ /* 0x000fe40000000f00 */
.L_x_10120:
[----:B------:R-:W-:Y:S05]  /*9570*/  BSYNC B0 ;  /* 0x0000000000007941 */ /* 0x000fea0003800000 */
.L_x_10118:
        /* <DEDUP_REMOVED lines=16> */
.L_x_10124:
[----:B------:R-:W-:Y:S05]  /*9680*/  BSYNC B1 ;  /* 0x0000000000017941 */ /* 0x000fea0003800000 */
.L_x_10123:
        /* <DEDUP_REMOVED lines=44> */
.L_x_10122:
[----:B------:R-:W-:Y:S05]  /*9950*/  BSYNC B0 ;  /* 0x0000000000007941 */ /* 0x000fea0003800000 */
.L_x_10121:
        /* <DEDUP_REMOVED lines=20> */
.L_x_10126:
[----:B------:R-:W-:Y:S02]  /*9aa0*/  IMAD.MOV.U32 R72, RZ, RZ, R96 ;  /* 0x000000ffff487224 */ /* 0x000fe400078e0060 */
.L_x_10127:
[----:B------:R-:W-:Y:S05]  /*9ab0*/  BSYNC B0 ;  /* 0x0000000000007941 */ /* 0x000fea0003800000 */
.L_x_10125:
        /* <DEDUP_REMOVED lines=16> */
.L_x_10131:
[----:B------:R-:W-:Y:S05]  /*9bc0*/  BSYNC B1 ;  /* 0x0000000000017941 */ /* 0x000fea0003800000 */
.L_x_10130:
        /* <DEDUP_REMOVED lines=44> */
.L_x_10129:
[----:B------:R-:W-:Y:S05]  /*9e90*/  BSYNC B0 ;  /* 0x0000000000007941 */ /* 0x000fea0003800000 */
.L_x_10128:
        /* <DEDUP_REMOVED lines=20> */
.L_x_10133:
[----:B------:R-:W-:Y:S02]  /*9fe0*/  IMAD.MOV.U32 R72, RZ, RZ, R96 ;  /* 0x000000ffff487224 */ /* 0x000fe400078e0060 */
.L_x_10134:
[----:B------:R-:W-:Y:S05]  /*9ff0*/  BSYNC B0 ;  /* 0x0000000000007941 */ /* 0x000fea0003800000 */
.L_x_10132:
        /* <DEDUP_REMOVED lines=16> */
.L_x_10138:
[----:B------:R-:W-:Y:S05]  /*a100*/  BSYNC B1 ;  /* 0x0000000000017941 */ /* 0x000fea0003800000 */
.L_x_10137:
        /* <DEDUP_REMOVED lines=44> */
.L_x_10136:
[----:B------:R-:W-:Y:S05]  /*a3d0*/  BSYNC B0 ;  /* 0x0000000000007941 */ /* 0x000fea0003800000 */
.L_x_10135:
        /* <DEDUP_REMOVED lines=20> */
.L_x_10140:
[----:B------:R-:W-:Y:S02]  /*a520*/  MOV R105, R96 ;  /* 0x0000006000697202 */ /* 0x000fe40000000f00 */
.L_x_10141:
[----:B------:R-:W-:Y:S05]  /*a530*/  BSYNC B0 ;  /* 0x0000000000007941 */ /* 0x000fea0003800000 */
.L_x_10139:
        /* <DEDUP_REMOVED lines=16> */
.L_x_10145:
[----:B------:R-:W-:Y:S05]  /*a640*/  BSYNC B1 ;  /* 0x0000000000017941 */ /* 0x000fea0003800000 */
.L_x_10144:
        /* <DEDUP_REMOVED lines=44> */
.L_x_10143:
[----:B------:R-:W-:Y:S05]  /*a910*/  BSYNC B0 ;  /* 0x0000000000007941 */ /* 0x000fea0003800000 */
.L_x_10142:
        /* <DEDUP_REMOVED lines=20> */
.L_x_10147:
[----:B------:R-:W-:Y:S02]  /*aa60*/  IMAD.MOV.U32 R105, RZ, RZ, R96 ;  /* 0x000000ffff697224 */ /* 0x000fe400078e0060 */
.L_x_10148:
[----:B------:R-:W-:Y:S05]  /*aa70*/  BSYNC B0 ;  /* 0x0000000000007941 */ /* 0x000fea0003800000 */
.L_x_10146:
        /* <DEDUP_REMOVED lines=16> */
.L_x_10152:
[----:B------:R-:W-:Y:S05]  /*ab80*/  BSYNC B1 ;  /* 0x0000000000017941 */ /* 0x000fea0003800000 */
.L_x_10151:
        /* <DEDUP_REMOVED lines=44> */
.L_x_10150:
[----:B------:R-:W-:Y:S05]  /*ae50*/  BSYNC B0 ;  /* 0x0000000000007941 */ /* 0x000fea0003800000 */
.L_x_10149:
        /* <DEDUP_REMOVED lines=20> */
.L_x_10154:
[----:B------:R-:W-:Y:S02]  /*afa0*/  IMAD.MOV.U32 R114, RZ, RZ, R96 ;  /* 0x000000ffff727224 */ /* 0x000fe400078e0060 */
.L_x_10155:
[----:B------:R-:W-:Y:S05]  /*afb0*/  BSYNC B0 ;  /* 0x0000000000007941 */ /* 0x000fea0003800000 */
.L_x_10153:
        /* <DEDUP_REMOVED lines=16> */
.L_x_10159:
[----:B------:R-:W-:Y:S05]  /*b0c0*/  BSYNC B1 ;  /* 0x0000000000017941 */ /* 0x000fea0003800000 */
.L_x_10158:
        /* <DEDUP_REMOVED lines=44> */
.L_x_10157:
[----:B------:R-:W-:Y:S05]  /*b390*/  BSYNC B0 ;  /* 0x0000000000007941 */ /* 0x000fea0003800000 */
.L_x_10156:
        /* <DEDUP_REMOVED lines=21> */
.L_x_10161:
[----:B------:R-:W-:Y:S02]  /*b4f0*/  MOV R114, R96 ;  /* 0x0000006000727202 */ /* 0x000fe40000000f00 */
.L_x_10162:
[----:B------:R-:W-:Y:S05]  /*b500*/  BSYNC B0 ;  /* 0x0000000000007941 */ /* 0x000fea0003800000 */
.L_x_10160:
        /* <DEDUP_REMOVED lines=18> */
.L_x_10166:
[----:B------:R-:W-:Y:S05]  /*b630*/  BSYNC B1 ;  /* 0x0000000000017941 */ /* 0x000fea0003800000 */
.L_x_10165:
        /* <DEDUP_REMOVED lines=44> */
.L_x_10164:
[----:B------:R-:W-:Y:S05]  /*b900*/  BSYNC B0 ;  /* 0x0000000000007941 */ /* 0x000fea0003800000 */
.L_x_10163:
[----:B------:R-:W-:Y:S01]  /*b910*/  FADD.FTZ R92, RZ, R44 ;  /* 0x0000002cff5c7221 */ /* 0x000fe20000010000 */
[----:B------:R-:W-:Y:S02]  /*b920*/  SEL R111, RZ, 0x100, P4 ;  /* 0x00000100ff6f7807 */ /* 0x000fe40002000000 */
[----:B------:R-:W-:Y:S01]  /*b930*/  SEL R90, RZ, 0x10000, P5 ;  /* 0x00010000ff5a7807 */ /* 0x000fe20002800000 */
[----:B------:R-:W-:Y:S01]  /*b940*/  FADD.FTZ R91, R45, R92 ;  /* 0x0000005c2d5b7221 */ /* 0x000fe20000010000 */
[----:B------:R-:W-:Y:S02]  /*b950*/  ISETP.NE.AND P6, PT, R109, RZ, PT ;  /* 0x000000ff6d00720c */ /* 0x000fe40003fc5270 */
[----:B------:R-:W-:Y:S01]  /*b960*/  SEL R117, RZ, 0x1, P3 ;  /* 0x00000001ff757807 */ /* 0x000fe20001800000 */
[----:B------:R-:W-:Y:S01]  /*b970*/  FADD.FTZ R92, R46, R91 ;  /* 0x0000005b2e5c7221 */ /* 0x000fe20000010000 */
[----:B------:R-:W-:-:S03]  /*b980*/  ISETP.NE.AND P5, PT, R112, RZ, PT ;  /* 0x000000ff7000720c */ /* 0x000fc60003fa5270 */
        /* <DEDUP_REMOVED lines=14> */
[----:B------:R-:W-:-:S03]  /*ba70*/  FADD.FTZ R93, R35, R92 ;  /* 0x0000005c235d7221 */ /* 0x000fc60000010000 */
[----:B------:R-:W-:Y:S01]  /*ba80*/  FSETP.GTU.FTZ.AND P4, PT, R91, c[0x0][0x1e4], PT ;  /* 0x000079005b007a0b */ /* 0x000fe20003f9c000 */
[----:B------:R-:W-:-:S03]  /*ba90*/  FADD.FTZ R92, R28, R93 ;  /* 0x0000005d1c5c7221 */ /* 0x000fc60000010000 */
[----:B------:R-:W-:Y:S01]  /*baa0*/  SEL R91, RZ, 0x1000000, P4 ;  /* 0x01000000ff5b7807 */ /* 0x000fe20002000000 */
[----:B------:R-:W-:Y:S01]  /*bab0*/  FADD.FTZ R93, R29, R92 ;  /* 0x0000005c1d5d7221 */ /* 0x000fe20000010000 */
[----:B------:R-:W-:Y:S02]  /*bac0*/  PRMT R92, RZ, 0x7610, R75 ;  /* 0x00007610ff5c7816 */ /* 0x000fe4000000004b */
[----:B------:R-:W-:Y:S01]  /*bad0*/  LOP3.LUT R111, R111, R91, R90, 0xfe, !PT ;  /* 0x0000005b6f6f7212 */ /* 0x000fe200078efe5a */
[----:B------:R-:W-:Y:S01]  /*bae0*/  FADD.FTZ R108, R30, R93 ;  /* 0x0000005d1e6c7221 */ /* 0x000fe20000010000 */
[----:B------:R-:W-:Y:S01]  /*baf0*/  SEL R90, RZ, 0x1, P0 ;  /* 0x00000001ff5a7807 */ /* 0x000fe20000000000 */
[----:B------:R-:W-:Y:S01]  /*bb00*/  FMUL.FTZ R107, R92, R107 ;  /* 0x0000006b5c6b7220 */ /* 0x000fe20000410000 */
[----:B------:R-:W-:Y:S01]  /*bb10*/  SEL R92, RZ, 0x1, P1 ;  /* 0x00000001ff5c7807 */ /* 0x000fe20000800000 */
[----:B------:R-:W-:Y:S01]  /*bb20*/  FADD.FTZ R75, R31, R108 ;  /* 0x0000006c1f4b7221 */ /* 0x000fe20000010000 */
[----:B------:R-:W-:Y:S01]  /*bb30*/  SEL R108, RZ, 0x1, P2 ;  /* 0x00000001ff6c7807 */ /* 0x000fe20001000000 */
[----:B------:R-:W-:Y:S01]  /*bb40*/  IMAD.WIDE.U32 R90, R90, 0x100, RZ ;  /* 0x000001005a5a7825 */ /* 0x000fe200078e00ff */
[----:B------:R-:W-:-:S02]  /*bb50*/  LOP3.LUT P1, RZ, R89, 0xff, RZ, 0xc0, !PT ;  /* 0x000000ff59ff7812 */ /* 0x000fc4000782c0ff */
[----:B------:R-:W-:Y:S01]  /*bb60*/  LOP3.LUT P0, RZ, R19, 0x1f, RZ, 0xc0, !PT ;  /* 0x0000001f13ff7812 */ /* 0x000fe2000780c0ff */
[----:B------:R-:W-:Y:S02]  /*bb70*/  FADD.FTZ R110, R24, R75 ;  /* 0x0000004b186e7221 */ /* 0x000fe40000010000 */
[----:B------:R-:W-:-:S04]  /*bb80*/  IMAD.WIDE.U32 R108, R108, 0x1000000, RZ ;  /* 0x010000006c6c7825 */ /* 0x000fc800078e00ff */
[----:B------:R-:W-:Y:S01]  /*bb90*/  FADD.FTZ R75, R25, R110 ;  /* 0x0000006e194b7221 */ /* 0x000fe20000010000 */
[----:B------:R-:W-:Y:S01]  /*bba0*/  LOP3.LUT R117, R109, R111, R117, 0xfe, !PT ;  /* 0x0000006f6d757212 */ /* 0x000fe200078efe75 */
[----:B------:R-:W-:Y:S01]  /*bbb0*/  IMAD.WIDE.U32 R92, R92, 0x10000, RZ ;  /* 0x000100005c5c7825 */ /* 0x000fe200078e00ff */
[----:B------:R-:W-:-:S03]  /*bbc0*/  SEL R111, RZ, 0x1, P5 ;  /* 0x00000001ff6f7807 */ /* 0x000fc60002800000 */
[----:B------:R-:W-:Y:S01]  /*bbd0*/  FADD.FTZ R110, R26, R75 ;  /* 0x0000004b1a6e7221 */ /* 0x000fe20000010000 */
[----:B------:R-:W-:Y:S01]  /*bbe0*/  LOP3.LUT R90, R90, R108, R92, 0xfe, !PT ;  /* 0x0000006c5a5a7212 */ /* 0x000fe200078efe5c */
[----:B------:R-:W-:Y:S01]  /*bbf0*/  FMUL.FTZ R107, R107, c[0x0][0x1e8] ;  /* 0x00007a006b6b7a20 */ /* 0x000fe20000410000 */
[----:B------:R-:W-:Y:S01]  /*bc00*/  LOP3.LUT R91, R91, R117, R93, 0xfe, !PT ;  /* 0x000000755b5b7212 */ /* 0x000fe200078efe5d */
[----:B------:R-:W-:Y:S01]  /*bc10*/  FADD.FTZ R109, R27, R110 ;  /* 0x0000006e1b6d7221 */ /* 0x000fe20000010000 */
[----:B------:R-:W-:Y:S02]  /*bc20*/  LOP3.LUT R90, R90, R111, RZ, 0xfc, !PT ;  /* 0x0000006f5a5a7212 */ /* 0x000fe400078efcff */
[----:B------:R-:W-:Y:S01]  /*bc30*/  FSEL R75, R107, RZ, !P4 ;  /* 0x000000ff6b4b7208 */ /* 0x000fe20006000000 */
[----:B------:R-:W-:Y:S02]  /*bc40*/  FADD.FTZ R92, R20, R109 ;  /* 0x0000006d145c7221 */ /* 0x000fe40000010000 */
[----:B------:R-:W-:-:S04]  /*bc50*/  IMAD.WIDE.U32 R108, R106, R113, c[0x0][0x188] ;  /* 0x000062006a6c7625 */ /* 0x000fc800078e0071 */
[----:B------:R-:W-:Y:S01]  /*bc60*/  @P6 FADD.FTZ R75, R51, R75 ;  /* 0x0000004b334b6221 */ /* 0x000fe20000010000 */
[----:B------:R0:W-:Y:S01]  /*bc70*/  STG.E.128 [R108.64], R20 ;  /* 0x000000146c007986 */ /* 0x0001e2000c101d06 */
[----:B------:R-:W-:Y:S02]  /*bc80*/  FADD.FTZ R107, R21, R92 ;  /* 0x0000005c156b7221 */ /* 0x000fe40000010000 */
[----:B------:R-:W-:Y:S01]  /*bc90*/  IMAD.WIDE.U32 R92, R106, R115, c[0x0][0x190] ;  /* 0x000064006a5c7625 */ /* 0x000fe200078e0073 */
[----:B------:R0:W-:Y:S03]  /*bca0*/  STG.E.128 [R108.64+0x10], R72 ;  /* 0x000010486c007986 */ /* 0x0001e6000c101d06 */
[----:B------:R-:W-:Y:S01]  /*bcb0*/  FADD.FTZ R110, R22, R107 ;  /* 0x0000006b166e7221 */ /* 0x000fe20000010000 */
[----:B------:R0:W-:Y:S03]  /*bcc0*/  STG.E.64 [R92.64], R90 ;  /* 0x0000005a5c007986 */ /* 0x0001e6000c101b06 */
        /* <DEDUP_REMOVED lines=10> */
.L_x_10171:
        /* <DEDUP_REMOVED lines=84> */
.L_x_10172:
[----:B------:R-:W-:Y:S01]  /*c2b0*/  SHF.R.U32.HI R108, RZ, 0x5, R19 ;  /* 0x00000005ff6c7819 */ /* 0x000fe20000011613 */
[----:B-1----:R-:W-:Y:S01]  /*c2c0*/  FADD.FTZ R91, R109, R110 ;  /* 0x0000006e6d5b7221 */ /* 0x002fe20000010000 */
[----:B------:R-:W-:Y:S01]  /*c2d0*/  WARPSYNC 0xffffffff ;  /* 0xffffffff00007948 */ /* 0x000fe20003800000 */
[----:B------:R-:W-:Y:S02]  /*c2e0*/  LOP3.LUT R92, R19, 0x1f, RZ, 0xc0, !PT ;  /* 0x0000001f135c7812 */ /* 0x000fe400078ec0ff */
[----:B------:R-:W-:Y:S02]  /*c2f0*/  LOP3.LUT R108, R108, 0x7, RZ, 0xc0, !PT ;  /* 0x000000076c6c7812 */ /* 0x000fe400078ec0ff */
[----:B------:R-:W-:Y:S02]  /*c300*/  ISETP.GT.U32.AND P1, PT, R92, 0x7, PT ;  /* 0x000000075c00780c */ /* 0x000fe40003f24070 */
[----:B------:R-:W-:Y:S01]  /*c310*/  MOV R112, RZ ;  /* 0x000000ff00707202 */ /* 0x000fe20000000f00 */
[----:B------:R-:W-:-:S05]  /*c320*/  @!P0 IMAD.IADD R109, R107, 0x1, R108 ;  /* 0x000000016b6d8824 */ /* 0x000fca00078e026c */
[----:B------:R-:W-:Y:S04]  /*c330*/  @!P0 STS.64 [R109.X8], R90 ;  /* 0x0000005a6d008388 */ /* 0x000fe80000008a00 */
[----:B------:R-:W-:Y:S01]  /*c340*/  BAR.SYNC.DEFER_BLOCKING 0x0 ;  /* 0x0000000000007b1d */ /* 0x000fe20000010000 */
[----:B0-----:R-:W-:Y:S01]  /*c350*/  @!P1 IMAD.IADD R110, R107, 0x1, R92 ;  /* 0x000000016b6e9824 */ /* 0x001fe200078e025c */
[----:B------:R-:W-:Y:S01]  /*c360*/  LOP3.LUT P0, RZ, R108, 0x1f, R19, 0xf8, !PT ;  /* 0x0000001f6cff7812 */ /* 0x000fe2000780f813 */
[----:B------:R-:W-:Y:S01]  /*c370*/  CS2R R92, SRZ ;  /* 0x00000000005c7805 */ /* 0x000fe2000001ff00 */
[----:B------:R-:W-:Y:S01]  /*c380*/  @!P1 IMAD.MOV.U32 R112, RZ, RZ, 0x400 ;  /* 0x00000400ff709424 */ /* 0x000fe200078e00ff */
[----:B------:R-:W-:-:S03]  /*c390*/  MOV R108, c[0x0][0x1e0] ;  /* 0x00007800006c7a02 */ /* 0x000fc60000000f00 */
[----:B------:R-:W-:Y:S01]  /*c3a0*/  I2F R116, R112 ;  /* 0x0000007000747306 */ /* 0x000fe20000201400 */
[----:B------:R-:W0:Y:S04]  /*c3b0*/  SHFL.DOWN PT, R111, R112, 0x4, 0x1f ;  /* 0x08801f00706f7f89 */ /* 0x000e2800000e0000 */
[----:B------:R-:W-:Y:S01]  /*c3c0*/  @!P1 LDS.64 R92, [R110.X8] ;  /* 0x000000006e5c9984 */ /* 0x000fe20000008a00 */
[----:B------:R-:W-:Y:S01]  /*c3d0*/  ISETP.NE.AND P1, PT, RZ, UR8, PT ;  /* 0x00000008ff007c0c */ /* 0x000fe2000bf25270 */
[----:B0-----:R-:W-:Y:S01]  /*c3e0*/  IMAD.IADD R115, R111, 0x1, R112 ;  /* 0x000000016f737824 */ /* 0x001fe200078e0270 */
[----:B------:R-:W-:Y:S04]  /*c3f0*/  I2F R118, R111 ;  /* 0x0000006f00767306 */ /* 0x000fe80000201400 */
[----:B------:R-:W0:Y:S04]  /*c400*/  SHFL.DOWN PT, R120, R115, 0x2, 0x1f ;  /* 0x08401f0073787f89 */ /* 0x000e2800000e0000 */
[----:B------:R-:W1:Y:S08]  /*c410*/  I2F R107, R115 ;  /* 0x00000073006b7306 */ /* 0x000e700000201400 */
[----:B-1----:R-:W1:Y:S01]  /*c420*/  MUFU.RCP R90, R107 ;  /* 0x0000006b005a7308 */ /* 0x002e620000001000 */
[----:B0-----:R-:W-:Y:S01]  /*c430*/  IADD3 R109, R115, R120, RZ ;  /* 0x00000078736d7210 */ /* 0x001fe20007ffe0ff */
[----:B------:R-:W0:Y:S04]  /*c440*/  SHFL.DOWN PT, R113, R92, 0x4, 0x1f ;  /* 0x08801f005c717f89 */ /* 0x000e2800000e0000 */
[----:B------:R-:W-:Y:S04]  /*c450*/  SHFL.DOWN PT, R114, R93, 0x4, 0x1f ;  /* 0x08801f005d727f89 */ /* 0x000fe800000e0000 */
[----:B------:R-:W2:Y:S01]  /*c460*/  SHFL.DOWN PT, R112, R109, 0x1, 0x1f ;  /* 0x08201f006d707f89 */ /* 0x000ea200000e0000 */
[----:B0-----:R-:W-:-:S02]  /*c470*/  FMUL.FTZ R91, R113, R118 ;  /* 0x00000076715b7220 */ /* 0x001fc40000410000 */
[----:B------:R-:W-:Y:S02]  /*c480*/  FADD.FTZ R113, -R113, R92 ;  /* 0x0000005c71717221 */ /* 0x000fe40000010100 */
[----:B------:R-:W-:Y:S02]  /*c490*/  FFMA.FTZ R91, R116, R92, R91 ;  /* 0x0000005c745b7223 */ /* 0x000fe4000001005b */
[----:B------:R-:W-:Y:S01]  /*c4a0*/  FMUL.FTZ R113, R113, R113 ;  /* 0x0000007171717220 */ /* 0x000fe20000410000 */
[----:B------:R-:W-:Y:S01]  /*c4b0*/  I2F R92, R120 ;  /* 0x00000078005c7306 */ /* 0x000fe20000201400 */
[----:B-1----:R-:W-:Y:S02]  /*c4c0*/  FMUL.FTZ R110, R90, R91 ;  /* 0x0000005b5a6e7220 */ /* 0x002fe40000410000 */
[----:B------:R-:W-:Y:S02]  /*c4d0*/  FMUL.FTZ R113, R113, R116 ;  /* 0x0000007471717220 */ /* 0x000fe40000410000 */
[----:B--2---:R-:W-:Y:S01]  /*c4e0*/  IMAD.IADD R115, R109, 0x1, R112 ;  /* 0x000000016d737824 */ /* 0x004fe200078e0270 */
[----:B------:R-:W0:Y:S01]  /*c4f0*/  SHFL.DOWN PT, R111, R110, 0x2, 0x1f ;  /* 0x08401f006e6f7f89 */ /* 0x000e2200000e0000 */
[----:B------:R-:W-:Y:S01]  /*c500*/  FMUL.FTZ R118, R113, R118 ;  /* 0x0000007671767220 */ /* 0x000fe20000410000 */
[----:B------:R-:W1:Y:S01]  /*c510*/  I2F R91, R109 ;  /* 0x0000006d005b7306 */ /* 0x000e620000201400 */
[----:B------:R-:W-:-:S04]  /*c520*/  FADD.FTZ R113, R114, R93 ;  /* 0x0000005d72717221 */ /* 0x000fc80000010000 */
[----:B------:R-:W-:-:S03]  /*c530*/  FFMA.FTZ R113, R90, R118, R113 ;  /* 0x000000765a717223 */ /* 0x000fc60000010071 */
[----:B------:R-:W-:Y:S02]  /*c540*/  I2F R115, R115 ;  /* 0x0000007300737306 */ /* 0x000fe40000201400 */
[----:B------:R-:W2:Y:S06]  /*c550*/  SHFL.DOWN PT, R114, R113, 0x2, 0x1f ;  /* 0x08401f0071727f89 */ /* 0x000eac00000e0000 */
[----:B-1----:R-:W1:Y:S01]  /*c560*/  MUFU.RCP R93, R91 ;  /* 0x0000005b005d7308 */ /* 0x002e620000001000 */
[----:B0-----:R-:W-:-:S07]  /*c570*/  FMUL.FTZ R90, R111, R92 ;  /* 0x0000005c6f5a7220 */ /* 0x001fce0000410000 */
[----:B------:R-:W0:Y:S01]  /*c580*/  I2F R112, R112 ;  /* 0x0000007000707306 */ /* 0x000e220000201400 */
[----:B------:R-:W-:Y:S02]  /*c590*/  FFMA.FTZ R90, R107, R110, R90 ;  /* 0x0000006e6b5a7223 */ /* 0x000fe4000001005a */
[----:B------:R-:W-:Y:S01]  /*c5a0*/  FADD.FTZ R110, R110, -R111 ;  /* 0x8000006f6e6e7221 */ /* 0x000fe20000010000 */
[----:B------:R-:W-:Y:S01]  /*c5b0*/  PRMT R111, RZ, 0x7610, R60 ;  /* 0x00007610ff6f7816 */ /* 0x000fe2000000003c */
[----:B-1----:R-:W-:Y:S02]  /*c5c0*/  FMUL.FTZ R90, R93, R90 ;  /* 0x0000005a5d5a7220 */ /* 0x002fe40000410000 */
[----:B------:R-:W-:Y:S02]  /*c5d0*/  FMUL.FTZ R110, R110, R110 ;  /* 0x0000006e6e6e7220 */ /* 0x000fe40000410000 */
[----:B--2---:R-:W-:Y:S01]  /*c5e0*/  FADD.FTZ R114, R113, R114 ;  /* 0x0000007271727221 */ /* 0x004fe20000010000 */
[----:B------:R-:W0:Y:S01]  /*c5f0*/  SHFL.DOWN PT, R109, R90, 0x1, 0x1f ;  /* 0x08201f005a6d7f89 */ /* 0x000e2200000e0000 */
[----:B------:R-:W-:Y:S01]  /*c600*/  FMUL.FTZ R107, R107, R110 ;  /* 0x0000006e6b6b7220 */ /* 0x000fe20000410000 */
[----:B------:R-:W-:Y:S01]  /*c610*/  PRMT R113, RZ, 0x7610, R59 ;  /* 0x00007610ff717816 */ /* 0x000fe2000000003b */
[----:B------:R-:W1:Y:S02]  /*c620*/  MUFU.RCP R110, R115 ;  /* 0x00000073006e7308 */ /* 0x000e640000001000 */
[----:B------:R-:W-:-:S04]  /*c630*/  FMUL.FTZ R107, R107, R92 ;  /* 0x0000005c6b6b7220 */ /* 0x000fc80000410000 */
[----:B------:R-:W-:-:S05]  /*c640*/  FFMA.FTZ R107, R93, R107, R114 ;  /* 0x0000006b5d6b7223 */ /* 0x000fca0000010072 */
[----:B------:R-:W2:Y:S01]  /*c650*/  SHFL.DOWN PT, R92, R107, 0x1, 0x1f ;  /* 0x08201f006b5c7f89 */ /* 0x000ea200000e0000 */
[----:B0-----:R-:W-:-:S04]  /*c660*/  FMUL.FTZ R93, R109, R112 ;  /* 0x000000706d5d7220 */ /* 0x001fc80000410000 */
[----:B------:R-:W-:Y:S02]  /*c670*/  FFMA.FTZ R93, R91, R90, R93 ;  /* 0x0000005a5b5d7223 */ /* 0x000fe4000001005d */
[----:B------:R-:W-:Y:S02]  /*c680*/  FADD.FTZ R90, R90, -R109 ;  /* 0x8000006d5a5a7221 */ /* 0x000fe40000010000 */
[----:B-1----:R-:W-:Y:S02]  /*c690*/  FMUL.FTZ R93, R110, R93 ;  /* 0x0000005d6e5d7220 */ /* 0x002fe40000410000 */
[----:B------:R-:W-:-:S04]  /*c6a0*/  FMUL.FTZ R90, R90, R90 ;  /* 0x0000005a5a5a7220 */ /* 0x000fc80000410000 */
[----:B------:R-:W-:Y:S01]  /*c6b0*/  FMUL.FTZ R109, R91, R90 ;  /* 0x0000005a5b6d7220 */ /* 0x000fe20000410000 */
[----:B------:R-:W0:Y:S01]  /*c6c0*/  SHFL.IDX PT, R93, R93, RZ, 0x1f ;  /* 0x00001fff5d5d7589 */ /* 0x000e2200000e0000 */
[----:B--2---:R-:W-:Y:S02]  /*c6d0*/  FADD.FTZ R91, R107, R92 ;  /* 0x0000005c6b5b7221 */ /* 0x004fe40000010000 */
[----:B------:R-:W-:-:S04]  /*c6e0*/  FMUL.FTZ R109, R109, R112 ;  /* 0x000000706d6d7220 */ /* 0x000fc80000410000 */
[----:B------:R-:W-:Y:S02]  /*c6f0*/  FFMA.FTZ R109, R110, R109, R91 ;  /* 0x0000006d6e6d7223 */ /* 0x000fe4000001005b */
[----:B------:R-:W-:-:S04]  /*c700*/  @!P0 IMAD.MOV.U32 R91, RZ, RZ, 0x4 ;  /* 0x00000004ff5b8424 */ /* 0x000fc800078e00ff */
[----:B------:R-:W1:Y:S01]  /*c710*/  SHFL.IDX PT, R109, R109, RZ, 0x1f ;  /* 0x00001fff6d6d7589 */ /* 0x000e6200000e0000 */
[----:B------:R-:W-:-:S04]  /*c720*/  @!P0 IMAD.WIDE R90, R18, R91, c[0x0][0x1a0] ;  /* 0x00006800125a8625 */ /* 0x000fc800078e025b */
[C---:B0-----:R-:W-:Y:S01]  /*c730*/  FMUL.FTZ R107, R93.reuse, R93 ;  /* 0x0000005d5d6b7220 */ /* 0x041fe20000410000 */
[----:B------:R1:W-:Y:S01]  /*c740*/  @!P0 STG.E [R90.64], R93 ;  /* 0x0000005d5a008986 */ /* 0x0003e2000c101906 */
[----:B------:R-:W-:-:S03]  /*c750*/  FSEL R92, R93, RZ, !P1 ;  /* 0x000000ff5d5c7208 */ /* 0x000fc60004800000 */
[----:B------:R-:W-:Y:S02]  /*c760*/  FSEL R107, R107, RZ, P1 ;  /* 0x000000ff6b6b7208 */ /* 0x000fe40000800000 */
[--C-:B------:R-:W-:Y:S02]  /*c770*/  FADD.FTZ R24, R24, -R92.reuse ;  /* 0x8000005c18187221 */ /* 0x100fe40000010000 */
[--C-:B------:R-:W-:Y:S02]  /*c780*/  FADD.FTZ R41, R41, -R92.reuse ;  /* 0x8000005c29297221 */ /* 0x100fe40000010000 */
[--C-:B------:R-:W-:Y:S02]  /*c790*/  FADD.FTZ R112, R20, -R92.reuse ;  /* 0x8000005c14707221 */ /* 0x100fe40000010000 */
[----:B-1----:R-:W-:Y:S01]  /*c7a0*/  FFMA.FTZ R90, R109, R108, c[0x0][0x228] ;  /* 0x00008a006d5a7623 */ /* 0x002fe2000001006c */
[----:B------:R-:W-:Y:S01]  /*c7b0*/  PRMT R109, RZ, 0x7610, R61 ;  /* 0x00007610ff6d7816 */ /* 0x000fe2000000003d */
[----:B------:R-:W-:-:S02]  /*c7c0*/  FADD.FTZ R108, R25, -R92 ;  /* 0x8000005c196c7221 */ /* 0x000fc40000010000 */
[----:B------:R-:W-:Y:S01]  /*c7d0*/  FADD.FTZ R91, R90, R107 ;  /* 0x0000006b5a5b7221 */ /* 0x000fe20000010000 */
[----:B------:R-:W-:Y:S01]  /*c7e0*/  PRMT R107, RZ, 0x7610, R62 ;  /* 0x00007610ff6b7816 */ /* 0x000fe2000000003e */
[----:B------:R-:W-:Y:S02]  /*c7f0*/  @!P0 IMAD.MOV.U32 R25, RZ, RZ, 0x4 ;  /* 0x00000004ff198424 */ /* 0x000fe400078e00ff */
[----:B------:R-:W-:Y:S02]  /*c800*/  FADD.FTZ R114, R21, -R92 ;  /* 0x8000005c15727221 */ /* 0x000fe40000010000 */
[----:B------:R-:W0:Y:S01]  /*c810*/  MUFU.RSQ R91, R91 ;  /* 0x0000005b005b7308 */ /* 0x000e220000001400 */
[C---:B------:R-:W-:Y:S01]  /*c820*/  @!P0 IMAD.WIDE R20, R18.reuse, R25, c[0x0][0x1a8] ;  /* 0x00006a0012148625 */ /* 0x040fe200078e0219 */
[----:B------:R-:W-:-:S03]  /*c830*/  IADD3 R18, R18, c[0x0][0x160], RZ ;  /* 0x0000580012127a10 */ /* 0x000fc60007ffe0ff */
[--C-:B------:R-:W-:Y:S02]  /*c840*/  FADD.FTZ R46, R46, -R92.reuse ;  /* 0x8000005c2e2e7221 */ /* 0x100fe40000010000 */
[--C-:B------:R-:W-:Y:S02]  /*c850*/  FADD.FTZ R47, R47, -R92.reuse ;  /* 0x8000005c2f2f7221 */ /* 0x100fe40000010000 */
[--C-:B------:R-:W-:Y:S02]  /*c860*/  FADD.FTZ R44, R44, -R92.reuse ;  /* 0x8000005c2c2c7221 */ /* 0x100fe40000010000 */
[--C-:B------:R-:W-:Y:S02]  /*c870*/  FADD.FTZ R45, R45, -R92.reuse ;  /* 0x8000005c2d2d7221 */ /* 0x100fe40000010000 */
[--C-:B------:R-:W-:Y:S02]  /*c880*/  FADD.FTZ R34, R34, -R92.reuse ;  /* 0x8000005c22227221 */ /* 0x100fe40000010000 */
[----:B------:R-:W-:Y:S01]  /*c890*/  FADD.FTZ R35, R35, -R92 ;  /* 0x8000005c23237221 */ /* 0x000fe20000010000 */
[----:B0-----:R0:W-:Y:S01]  /*c8a0*/  @!P0 STG.E [R20.64], R91 ;  /* 0x0000005b14008986 */ /* 0x0011e2000c101906 */
[C---:B------:R-:W-:Y:S01]  /*c8b0*/  FMUL.FTZ R25, R91.reuse, R24 ;  /* 0x000000185b197220 */ /* 0x040fe20000410000 */
[----:B------:R-:W-:Y:S01]  /*c8c0*/  PRMT R24, RZ, 0x7610, R70 ;  /* 0x00007610ff187816 */ /* 0x000fe20000000046 */
[----:B------:R-:W-:-:S02]  /*c8d0*/  FMUL.FTZ R41, R91, R41 ;  /* 0x000000295b297220 */ /* 0x000fc40000410000 */
[----:B------:R-:W-:Y:S02]  /*c8e0*/  FMUL.FTZ R46, R91, R46 ;  /* 0x0000002e5b2e7220 */ /* 0x000fe40000410000 */
[----:B------:R-:W-:Y:S01]  /*c8f0*/  FFMA.FTZ R41, R41, R24, R12 ;  /* 0x0000001829297223 */ /* 0x000fe2000001000c */
[----:B------:R-:W-:Y:S01]  /*c900*/  PRMT R24, RZ, 0x5410, R69 ;  /* 0x00005410ff187816 */ /* 0x000fe20000000045 */
        /* <DEDUP_REMOVED lines=8> */
[----:B------:R-:W-:Y:S02]  /*c990*/  FADD.FTZ R29, R29, -R92 ;  /* 0x8000005c1d1d7221 */ /* 0x000fe40000010000 */
[C---:B------:R-:W-:Y:S02]  /*c9a0*/  FMUL.FTZ R35, R91.reuse, R35 ;  /* 0x000000235b237220 */ /* 0x040fe40000410000 */
[----:B------:R-:W-:Y:S01]  /*c9b0*/  FFMA.FTZ R44, R44, R24, R17 ;  /* 0x000000182c2c7223 */ /* 0x000fe20000010011 */
[----:B------:R-:W-:Y:S01]  /*c9c0*/  PRMT R24, RZ, 0x7610, R68 ;  /* 0x00007610ff187816 */ /* 0x000fe20000000044 */
[----:B0-----:R-:W-:-:S02]  /*c9d0*/  FMUL.FTZ R20, R91, R29 ;  /* 0x0000001d5b147220 */ /* 0x001fc40000410000 */
        /* <DEDUP_REMOVED lines=9> */
[----:B------:R-:W-:Y:S02]  /*ca70*/  FADD.FTZ R40, R40, -R92 ;  /* 0x8000005c28287221 */ /* 0x000fe40000010000 */
[----:B------:R-:W-:Y:S01]  /*ca80*/  FFMA.FTZ R35, R35, R24, R2 ;  /* 0x0000001823237223 */ /* 0x000fe20000010002 */
[----:B------:R-:W-:Y:S01]  /*ca90*/  PRMT R24, RZ, 0x5410, R66 ;  /* 0x00005410ff187816 */ /* 0x000fe20000000042 */
        /* <DEDUP_REMOVED lines=16> */
[----:B------:R-:W-:Y:S02]  /*cba0*/  FMUL.FTZ R74, R91, R74 ;  /* 0x0000004a5b4a7220 */ /* 0x000fe40000410000 */
[----:B------:R-:W-:Y:S02]  /*cbb0*/  FADD.FTZ R92, R75, -R92 ;  /* 0x8000005c4b5c7221 */ /* 0x000fe40000010000 */
[----:B------:R-:W-:Y:S01]  /*cbc0*/  FFMA.FTZ R32, R32, R24, R5 ;  /* 0x0000001820207223 */ /* 0x000fe20000010005 */
[----:B------:R-:W-:Y:S01]  /*cbd0*/  PRMT R24, RZ, 0x7610, R66 ;  /* 0x00007610ff187816 */ /* 0x000fe20000000042 */
[----:B------:R-:W-:Y:S01]  /*cbe0*/  FFMA.FTZ R74, R74, R20, R101 ;  /* 0x000000144a4a7223 */ /* 0x000fe20000010065 */
[----:B------:R-:W-:Y:S01]  /*cbf0*/  PRMT R20, RZ, 0x5410, R58 ;  /* 0x00005410ff147816 */ /* 0x000fe2000000003a */
[C---:B------:R-:W-:Y:S02]  /*cc00*/  FMUL.FTZ R33, R91.reuse, R33 ;  /* 0x000000215b217220 */ /* 0x040fe40000410000 */
[----:B------:R-:W-:-:S02]  /*cc10*/  FMUL.FTZ R92, R91, R92 ;  /* 0x0000005c5b5c7220 */ /* 0x000fc40000410000 */
[C---:B------:R-:W-:Y:S02]  /*cc20*/  FMUL.FTZ R72, R91.reuse, R72 ;  /* 0x000000485b487220 */ /* 0x040fe40000410000 */
[C---:B------:R-:W-:Y:S01]  /*cc30*/  FMUL.FTZ R73, R91.reuse, R22 ;  /* 0x000000165b497220 */ /* 0x040fe20000410000 */
[----:B------:R-:W-:Y:S01]  /*cc40*/  PRMT R22, RZ, 0x5410, R71 ;  /* 0x00005410ff167816 */ /* 0x000fe20000000047 */
[----:B------:R-:W-:Y:S02]  /*cc50*/  FMUL.FTZ R42, R91, R42 ;  /* 0x0000002a5b2a7220 */ /* 0x000fe40000410000 */
[----:B------:R-:W-:Y:S01]  /*cc60*/  FFMA.FTZ R33, R33, R24, R4 ;  /* 0x0000001821217223 */ /* 0x000fe20000010004 */
[----:B------:R-:W-:Y:S01]  /*cc70*/  PRMT R24, RZ, 0x5410, R65 ;  /* 0x00005410ff187816 */ /* 0x000fe20000000041 */
[----:B------:R-:W-:Y:S02]  /*cc80*/  FFMA.FTZ R113, R92, R113, R103 ;  /* 0x000000715c717223 */ /* 0x000fe40000010067 */
[----:B------:R-:W-:Y:S01]  /*cc90*/  FFMA.FTZ R92, R72, R20, R99 ;  /* 0x00000014485c7223 */ /* 0x000fe20000010063 */
[----:B------:R-:W-:Y:S01]  /*cca0*/  PRMT R20, RZ, 0x7610, R58 ;  /* 0x00007610ff147816 */ /* 0x000fe2000000003a */
[C---:B------:R-:W-:Y:S01]  /*ccb0*/  FMUL.FTZ R38, R91.reuse, R38 ;  /* 0x000000265b267220 */ /* 0x040fe20000410000 */
[----:B------:R-:W-:Y:S01]  /*ccc0*/  PRMT R72, RZ, 0x5410, R56 ;  /* 0x00005410ff487816 */ /* 0x000fe20000000038 */
[----:B------:R-:W-:-:S02]  /*ccd0*/  FMUL.FTZ R93, R91, R118 ;  /* 0x000000765b5d7220 */ /* 0x000fc40000410000 */
[----:B------:R-:W-:Y:S01]  /*cce0*/  FFMA.FTZ R42, R42, R22, R11 ;  /* 0x000000162a2a7223 */ /* 0x000fe2000001000b */
[----:B------:R-:W-:Y:S01]  /*ccf0*/  PRMT R22, RZ, 0x7610, R71 ;  /* 0x00007610ff167816 */ /* 0x000fe20000000047 */
[----:B------:R-:W-:Y:S02]  /*cd00*/  FMUL.FTZ R43, R91, R43 ;  /* 0x0000002b5b2b7220 */ /* 0x000fe40000410000 */
[----:B------:R-:W-:Y:S01]  /*cd10*/  FFMA.FTZ R38, R38, R24, R7 ;  /* 0x0000001826267223 */ /* 0x000fe20000010007 */
[----:B------:R-:W-:Y:S01]  /*cd20*/  PRMT R24, RZ, 0x7610, R65 ;  /* 0x00007610ff187816 */ /* 0x000fe20000000041 */
[----:B------:R-:W-:Y:S01]  /*cd30*/  FFMA.FTZ R93, R93, R20, R102 ;  /* 0x000000145d5d7223 */ /* 0x000fe20000010066 */
[----:B------:R-:W-:Y:S01]  /*cd40*/  PRMT R20, RZ, 0x5410, R57 ;  /* 0x00005410ff147816 */ /* 0x000fe20000000039 */
[C---:B------:R-:W-:Y:S02]  /*cd50*/  FMUL.FTZ R39, R91.reuse, R39 ;  /* 0x000000275b277220 */ /* 0x040fe40000410000 */
[----:B------:R-:W-:-:S02]  /*cd60*/  FMUL.FTZ R90, R91, R90 ;  /* 0x0000005a5b5a7220 */ /* 0x000fc40000410000 */
[----:B------:R-:W-:Y:S01]  /*cd70*/  FMUL.FTZ R21, R91, R28 ;  /* 0x0000001c5b157220 */ /* 0x000fe20000410000 */
[----:B------:R-:W-:Y:S01]  /*cd80*/  PRMT R28, RZ, 0x7610, R64 ;  /* 0x00007610ff1c7816 */ /* 0x000fe20000000040 */
[----:B------:R-:W-:Y:S01]  /*cd90*/  FFMA.FTZ R43, R43, R22, R10 ;  /* 0x000000162b2b7223 */ /* 0x000fe2000001000a */
[----:B------:R-:W-:Y:S01]  /*cda0*/  PRMT R22, RZ, 0x5410, R70 ;  /* 0x00005410ff167816 */ /* 0x000fe20000000046 */
[C---:B------:R-:W-:Y:S02]  /*cdb0*/  FMUL.FTZ R37, R91.reuse, R37 ;  /* 0x000000255b257220 */ /* 0x040fe40000410000 */
[----:B------:R-:W-:Y:S02]  /*cdc0*/  FMUL.FTZ R40, R91, R40 ;  /* 0x000000285b287220 */ /* 0x000fe40000410000 */
[----:B------:R-:W-:Y:S01]  /*cdd0*/  FFMA.FTZ R39, R39, R24, R6 ;  /* 0x0000001827277223 */ /* 0x000fe20000010006 */
[----:B------:R-:W-:Y:S01]  /*cde0*/  PRMT R24, RZ, 0x5410, R64 ;  /* 0x00005410ff187816 */ /* 0x000fe20000000040 */
[----:B------:R-:W-:-:S02]  /*cdf0*/  FFMA.FTZ R109, R90, R109, R79 ;  /* 0x0000006d5a6d7223 */ /* 0x000fc4000001004f */
[----:B------:R-:W-:Y:S01]  /*ce00*/  FFMA.FTZ R90, R73, R20, R88 ;  /* 0x00000014495a7223 */ /* 0x000fe20000010058 */
[----:B------:R-:W-:Y:S01]  /*ce10*/  PRMT R20, RZ, 0x7610, R57 ;  /* 0x00007610ff147816 */ /* 0x000fe20000000039 */
[C---:B------:R-:W-:Y:S02]  /*ce20*/  FMUL.FTZ R36, R91.reuse, R36 ;  /* 0x000000245b247220 */ /* 0x040fe40000410000 */
[C---:B------:R-:W-:Y:S01]  /*ce30*/  FMUL.FTZ R23, R91.reuse, R30 ;  /* 0x0000001e5b177220 */ /* 0x040fe20000410000 */
[----:B------:R-:W-:Y:S01]  /*ce40*/  PRMT R30, RZ, 0x5410, R62 ;  /* 0x00005410ff1e7816 */ /* 0x000fe2000000003e */
[C---:B------:R-:W-:Y:S02]  /*ce50*/  FMUL.FTZ R27, R91.reuse, R108 ;  /* 0x0000006c5b1b7220 */ /* 0x040fe40000410000 */
[C---:B------:R-:W-:Y:S02]  /*ce60*/  FMUL.FTZ R26, R91.reuse, R26 ;  /* 0x0000001a5b1a7220 */ /* 0x040fe40000410000 */
[----:B------:R-:W-:-:S02]  /*ce70*/  FMUL.FTZ R110, R91, R110 ;  /* 0x0000006e5b6e7220 */ /* 0x000fc40000410000 */
[C---:B------:R-:W-:Y:S02]  /*ce80*/  FMUL.FTZ R29, R91.reuse, R112 ;  /* 0x000000705b1d7220 */ /* 0x040fe40000410000 */
[C---:B------:R-:W-:Y:S02]  /*ce90*/  FMUL.FTZ R31, R91.reuse, R114 ;  /* 0x000000725b1f7220 */ /* 0x040fe40000410000 */
[----:B------:R-:W-:Y:S01]  /*cea0*/  FMUL.FTZ R75, R91, R116 ;  /* 0x000000745b4b7220 */ /* 0x000fe20000410000 */
[--C-:B------:R-:W-:Y:S01]  /*ceb0*/  PRMT R91, RZ, 0x7610, R63.reuse ;  /* 0x00007610ff5b7816 */ /* 0x100fe2000000003f */
        /* <DEDUP_REMOVED lines=23> */
[C---:B------:R-:W-:Y:S01]  /*d030*/  LEA R38, P0, R104.reuse, c[0x0][0x208], 0x4 ;  /* 0x0000820068267a11 */ /* 0x040fe200078020ff */
[----:B------:R-:W-:Y:S01]  /*d040*/  IMAD.MOV.U32 R41, RZ, RZ, 0x10 ;  /* 0x00000010ff297424 */ /* 0x000fe200078e00ff */
[----:B------:R-:W-:-:S02]  /*d050*/  IADD3 R42, R104, 0x100, RZ ;  /* 0x00000100682a7810 */ /* 0x000fc40007ffe0ff */
[----:B------:R-:W-:Y:S02]  /*d060*/  IADD3 R40, R104, 0x200, RZ ;  /* 0x0000020068287810 */ /* 0x000fe40007ffe0ff */
[----:B------:R-:W-:Y:S01]  /*d070*/  F2FP.BF16.PACK_AB R29, R109, R36 ;  /* 0x000000246d1d723e */ /* 0x000fe200000010ff */
[-C--:B------:R-:W-:Y:S01]  /*d080*/  IMAD.WIDE.U32 R42, R42, R41.reuse, c[0x0][0x208] ;  /* 0x000082002a2a7625 */ /* 0x080fe200078e0029 */
[----:B------:R-:W-:Y:S02]  /*d090*/  LEA R36, P1, R106, c[0x0][0x208], 0x4 ;  /* 0x000082006a247a11 */ /* 0x000fe400078220ff */
[----:B------:R-:W-:Y:S01]  /*d0a0*/  F2FP.BF16.PACK_AB R20, R45, R44 ;  /* 0x0000002c2d14723e */ /* 0x000fe200000010ff */
[----:B------:R-:W-:Y:S01]  /*d0b0*/  IMAD.WIDE.U32 R40, R40, R41, c[0x0][0x208] ;  /* 0x0000820028287625 */ /* 0x000fe200078e0029 */
[----:B------:R-:W-:Y:S02]  /*d0c0*/  LEA.HI.X R39, R104, c[0x0][0x20c], RZ, 0x4, P0 ;  /* 0x0000830068277a11 */ /* 0x000fe400000f24ff */
[----:B------:R-:W-:-:S02]  /*d0d0*/  F2FP.BF16.PACK_AB R27, R35, R34 ;  /* 0x00000022231b723e */ /* 0x000fc400000010ff */
[----:B------:R-:W-:Y:S01]  /*d0e0*/  F2FP.BF16.PACK_AB R24, R37, R24 ;  /* 0x000000182518723e */ /* 0x000fe200000010ff */
[----:B------:R0:W-:Y:S01]  /*d0f0*/  STG.E.128 [R38.64], R20 ;  /* 0x0000001426007986 */ /* 0x0001e2000c101d06 */
[----:B------:R-:W-:Y:S02]  /*d100*/  F2FP.BF16.PACK_AB R30, R107, R30 ;  /* 0x0000001e6b1e723e */ /* 0x000fe400000010ff */
[----:B------:R-:W-:Y:S01]  /*d110*/  F2FP.BF16.PACK_AB R35, R113, R74 ;  /* 0x0000004a7123723e */ /* 0x000fe200000010ff */
[----:B------:R0:W-:Y:S01]  /*d120*/  STG.E.128 [R42.64], R24 ;  /* 0x000000182a007986 */ /* 0x0001e2000c101d06 */
[----:B------:R-:W-:Y:S02]  /*d130*/  F2FP.BF16.PACK_AB R34, R93, R92 ;  /* 0x0000005c5d22723e */ /* 0x000fe400000010ff */
[----:B------:R-:W-:Y:S01]  /*d140*/  F2FP.BF16.PACK_AB R33, R75, R90 ;  /* 0x0000005a4b21723e */ /* 0x000fe200000010ff */
[----:B------:R0:W-:Y:S01]  /*d150*/  STG.E.128 [R40.64], R28 ;  /* 0x0000001c28007986 */ /* 0x0001e2000c101d06 */
[----:B------:R-:W-:-:S02]  /*d160*/  F2FP.BF16.PACK_AB R32, R73, R72 ;  /* 0x000000484920723e */ /* 0x000fc400000010ff */
[----:B------:R-:W-:Y:S02]  /*d170*/  LEA.HI.X R37, R106, c[0x0][0x20c], RZ, 0x4, P1 ;  /* 0x000083006a257a11 */ /* 0x000fe400008f24ff */
[----:B------:R-:W-:Y:S02]  /*d180*/  ISETP.GE.AND P0, PT, R18, c[0x0][0x164], PT ;  /* 0x0000590012007a0c */ /* 0x000fe40003f06270 */
[----:B------:R-:W-:Y:S01]  /*d190*/  LOP3.LUT P1, RZ, R89, 0xff, RZ, 0xc0, !PT ;  /* 0x000000ff59ff7812 */ /* 0x000fe2000782c0ff */
[----:B------:R0:W-:Y:S03]  /*d1a0*/  STG.E.128 [R36.64], R32 ;  /* 0x0000002024007986 */ /* 0x0001e6000c101d06 */
[----:B------:R-:W-:-:S07]  /*d1b0*/  SEL R89, RZ, 0x1, P1 ;  /* 0x00000001ff597807 */ /* 0x000fce0000800000 */
[----:B0-----:R-:W-:Y:S01]  /*d1c0*/  @P0 CALL.REL.NOINC `(.L_x_10169) ;  /* 0x0000001000000944 */ /* 0x001fe20003c00000 */
[----:B------:R-:W-:Y:S05]  /*d1d0*/  BRA `(.L_x_10170) ;  /* 0xffff375000007947 */ /* 0x000fea000383ffff */
.L_x_10169:
[----:B------:R-:W-:Y:S05]  /*d1e0*/  EXIT ;  /* 0x000000000000794d */ /* 0x000fea0003800000 */
.L_x_10167:
[----:B0-----:R-:W-:Y:S01]  /*d1f0*/  HFMA2.MMA R109, -RZ, RZ, 0, 5.9604644775390625e-08 ;  /* 0x00000001ff6d7435 */ /* 0x001fe200000001ff */
[----:B------:R-:W-:Y:S01]  /*d200*/  IMAD.MOV.U32 R91, RZ, RZ, 0x1f ;  /* 0x0000001fff5b7424 */ /* 0x000fe200078e00ff */
[----:B------:R-:W-:Y:S01]  /*d210*/  MOV R92, 0xd240 ;  /* 0x0000d240005c7802 */ /* 0x000fe20000000f00 */
[----:B------:R-:W-:-:S03]  /*d220*/  IMAD.MOV.U32 R108, RZ, RZ, -0x1 ;  /* 0xffffffffff6c7424 */ /* 0x000fc600078e00ff */
[----:B------:R-:W-:Y:S05]  /*d230*/  CALL.REL.NOINC `($__internal_57_$__cuda_sm70_shflsync_bfly_p) ;  /* 0x0000079000007944 */ /* 0x000fea0003c00000 */
[----:B-1----:R-:W-:Y:S01]  /*d240*/  MOV R90, R109 ;  /* 0x0000006d005a7202 */ /* 0x002fe20000000f00 */
[----:B0-----:R-:W-:Y:S05]  /*d250*/  BRA `(.L_x_10171) ;  /* 0xffffeb1000007947 */ /* 0x001fea000383ffff */
.L_x_10168:
[----:B------:R-:W-:Y:S01]  /*d260*/  IMAD.MOV.U32 R109, RZ, RZ, 0x2 ;  /* 0x00000002ff6d7424 */ /* 0x000fe200078e00ff */
[----:B------:R-:W-:Y:S01]  /*d270*/  MOV R108, 0xffffffff ;  /* 0xffffffff006c7802 */ /* 0x000fe20000000f00 */
[----:B------:R-:W-:Y:S01]  /*d280*/  IMAD.MOV.U32 R91, RZ, RZ, 0x1f ;  /* 0x0000001fff5b7424 */ /* 0x000fe200078e00ff */
[----:B------:R-:W-:Y:S02]  /*d290*/  MOV R92, 0xd2b0 ;  /* 0x0000d2b0005c7802 */ /* 0x000fe40000000f00 */
[----:B------:R-:W-:Y:S05]  /*d2a0*/  CALL.REL.NOINC `($__internal_57_$__cuda_sm70_shflsync_bfly_p) ;  /* 0x0000072000007944 */ /* 0x000fea0003c00000 */
[----:B01----:R-:W-:Y:S01]  /*d2b0*/  FADD.FTZ R110, R110, R109 ;  /* 0x0000006d6e6e7221 */ /* 0x003fe20000010000 */
[----:B------:R-:W-:Y:S01]  /*d2c0*/  MOV R108, 0xffffffff ;  /* 0xffffffff006c7802 */ /* 0x000fe20000000f00 */
[----:B------:R-:W-:Y:S01]  /*d2d0*/  IMAD.MOV.U32 R109, RZ, RZ, 0x4 ;  /* 0x00000004ff6d7424 */ /* 0x000fe200078e00ff */
[----:B------:R-:W-:Y:S01]  /*d2e0*/  MOV R92, 0xd310 ;  /* 0x0000d310005c7802 */ /* 0x000fe20000000f00 */
[----:B------:R-:W-:-:S02]  /*d2f0*/  IMAD.MOV.U32 R91, RZ, RZ, 0x1f ;  /* 0x0000001fff5b7424 */ /* 0x000fc400078e00ff */
        /* <DEDUP_REMOVED lines=13> */
[----:B-1----:R-:W-:Y:S02]  /*d3d0*/  FADD.FTZ R90, R110, R109 ;  /* 0x0000006d6e5a7221 */ /* 0x002fe40000010000 */
[----:B------:R-:W-:-:S02]  /*d3e0*/  IMAD.MOV.U32 R109, RZ, RZ, 0x1 ;  /* 0x00000001ff6d7424 */ /* 0x000fc400078e00ff */
        /* <DEDUP_REMOVED lines=66> */
[----:B------:R-:W-:Y:S01]  /*d810*/  MOV R92, 0xd840 ;  /* 0x0000d840005c7802 */ /* 0x000fe20000000f00 */
[----:B------:R-:W-:Y:S02]  /*d820*/  IMAD.MOV.U32 R91, RZ, RZ, 0x1f ;  /* 0x0000001fff5b7424 */ /* 0x000fe400078e00ff */
[----:B------:R-:W-:Y:S05]  /*d830*/  CALL.REL.NOINC `($__internal_57_$__cuda_sm70_shflsync_bfly_p) ;  /* 0x0000019000007944 */ /* 0x000fea0003c00000 */
[----:B01----:R-:W-:Y:S01]  /*d840*/  FADD.FTZ R110, R110, R109 ;  /* 0x0000006d6e6e7221 */ /* 0x003fe20000010000 */
[----:B------:R-:W-:Y:S01]  /*d850*/  MOV R108, 0xffffffff ;  /* 0xffffffff006c7802 */ /* 0x000fe20000000f00 */
[----:B------:R-:W-:Y:S01]  /*d860*/  IMAD.MOV.U32 R109, RZ, RZ, 0x2 ;  /* 0x00000002ff6d7424 */ /* 0x000fe200078e00ff */
[----:B------:R-:W-:Y:S01]  /*d870*/  MOV R92, 0xd8a0 ;  /* 0x0000d8a0005c7802 */ /* 0x000fe20000000f00 */
[----:B------:R-:W-:Y:S02]  /*d880*/  IMAD.MOV.U32 R91, RZ, RZ, 0x1f ;  /* 0x0000001fff5b7424 */ /* 0x000fe400078e00ff */
        /* <DEDUP_REMOVED lines=19> */
[----:B01----:R-:W-:Y:S05]  /*d9c0*/  BRA `(.L_x_10172) ;  /* 0xffffe8e000007947 */ /* 0x003fea000383ffff */
        .weak           $__internal_57_$__cuda_sm70_shflsync_bfly_p
        .type           $__internal_57_$__cuda_sm70_shflsync_bfly_p,@function
        .size           $__internal_57_$__cuda_sm70_shflsync_bfly_p,(.L_x_29121 - $__internal_57_$__cuda_sm70_shflsync_bfly_p)
$__internal_57_$__cuda_sm70_shflsync_bfly_p:
[----:B------:R-:W-:Y:S01]  /*d9d0*/  IMAD.MOV.U32 R93, RZ, RZ, 0x0 ;  /* 0x00000000ff5d7424 */ /* 0x000fe200078e00ff */
[----:B------:R-:W-:Y:S04]  /*d9e0*/  WARPSYNC R108 ;  /* 0x0000006c00007348 */ /* 0x000fe80003800000 */
[----:B------:R0:W1:Y:S01]  /*d9f0*/  SHFL.BFLY PT, R109, R110, R109, R91 ;  /* 0x0c00006d6e6d7389 */ /* 0x00006200000e005b */
[----:B------:R-:W-:Y:S05]  /*da00*/  RET.REL.NODEC R92 `(_ZN10layer_norm13ln_fwd_kernelINS_13Kernel_traitsI13__nv_bfloat16S2_fS2_fjLj8192ELj1ELj1ELj8ELj16ENS_18Kernel_traits_baseILj8192ES2_S2_fS2_fjLj256EEEEELb1ELb0ELb0ELb1EEEvNS_9FwdParamsE) ;  /* 0xffff25f05c007950 */ /* 0x000fea0003c3ffff */
.L_x_10173:
        /* <DEDUP_REMOVED lines=15> */
.L_x_29121:


//--------------------- .text._ZN10layer_norm13ln_fwd_kernelINS_13Kernel_traitsI13__nv_bfloat16S2_fS2_fjLj8192ELj1ELj1ELj8ELj16ENS_18Kernel_traits_baseILj8192ES2_S2_fS2_fjLj256EEEEELb1ELb0ELb1ELb0EEEvNS_9FwdParamsE --------------------------
	.section	.text._ZN10layer_norm13ln_fwd_kernelINS_13Kernel_traitsI13__nv_bfloat16S2_fS2_fjLj8192ELj1ELj1ELj8ELj16ENS_18Kernel_traits_baseILj8192ES2_S2_fS2_fjLj256EEEEELb1ELb0ELb1ELb0EEEvNS_9FwdParamsE,"ax",@progbits
	.sectioninfo	@"SHI_REGISTERS=173"
	.align	128
        .global         _ZN10layer_norm13ln_fwd_kernelINS_13Kernel_traitsI13__nv_bfloat16S2_fS2_fjLj8192ELj1ELj1ELj8ELj16ENS_18Kernel_traits_baseILj8192ES2_S2_fS2_fjLj256EEEEELb1ELb0ELb1ELb0EEEvNS_9FwdParamsE
        .type           _ZN10layer_norm13ln_fwd_kernelINS_13Kernel_traitsI13__nv_bfloat16S2_fS2_fjLj8192ELj1ELj1ELj8ELj16ENS_18Kernel_traits_baseILj8192ES2_S2_fS2_fjLj256EEEEELb1ELb0ELb1ELb0EEEvNS_9FwdParamsE,@function
        .size           _ZN10layer_norm13ln_fwd_kernelINS_13Kernel_traitsI13__nv_bfloat16S2_fS2_fjLj8192ELj1ELj1ELj8ELj16ENS_18Kernel_traits_baseILj8192ES2_S2_fS2_fjLj256EEEEELb1ELb0ELb1ELb0EEEvNS_9FwdParamsE,(.L_x_29122 - _ZN10layer_norm13ln_fwd_kernelINS_13Kernel_traitsI13__nv_bfloat16S2_fS2_fjLj8192ELj1ELj1ELj8ELj16ENS_18Kernel_traits_baseILj8192ES2_S2_fS2_fjLj256EEEEELb1ELb0ELb1ELb0EEEvNS_9FwdParamsE)
        .other          _ZN10layer_norm13ln_fwd_kernelINS_13Kernel_traitsI13__nv_bfloat16S2_fS2_fjLj8192ELj1ELj1ELj8ELj16ENS_18Kernel_traits_baseILj8192ES2_S2_fS2_fjLj256EEEEELb1ELb0ELb1ELb0EEEvNS_9FwdParamsE,@"STO_CUDA_ENTRY STV_DEFAULT"
_ZN10layer_norm13ln_fwd_kernelINS_13Kernel_traitsI13__nv_bfloat16S2_fS2_fjLj8192ELj1ELj1ELj8ELj16ENS_18Kernel_traits_baseILj8192ES2_S2_fS2_fjLj256EEEEELb1ELb0ELb1ELb0EEEvNS_9FwdParamsE:
.text._ZN10layer_norm13ln_fwd_kernelINS_13Kernel_traitsI13__nv_bfloat16S2_fS2_fjLj8192ELj1ELj1ELj8ELj16ENS_18Kernel_traits_baseILj8192ES2_S2_fS2_fjLj256EEEEELb1ELb0ELb1ELb0EEEvNS_9FwdParamsE:
        /* <DEDUP_REMOVED lines=9> */
[----:B------:R-:W-:Y:S02]  /*0090*/  IMAD.MOV.U32 R136, RZ, RZ, c[0x0][0x230] ;  /* 0x00008c00ff887624 */ /* 0x000fe400078e00ff */
[----:B------:R-:W-:-:S06]  /*00a0*/  IMAD.MOV.U32 R137, RZ, RZ, c[0x0][0x234] ;  /* 0x00008d00ff897624 */ /* 0x000fcc00078e00ff */
[----:B------:R-:W3:Y:S01]  /*00b0*/  @P0 LDG.E.64 R136, [R136.64] ;  /* 0x0000000488880981 */ /* 0x000ee2000c1e1b00 */
[----:B0-----:R-:W-:Y:S01]  /*00c0*/  MOV R7, c[0x0][0x168] ;  /* 0x00005a0000077a02 */ /* 0x001fe20000000f00 */
[----:B------:R-:W-:Y:S02]  /*00d0*/  BSSY B0, `(.L_x_10174) ;  /* 0x0000039000007945 */ /* 0x000fe40003800000 */
[----:B------:R-:W0:Y:S01]  /*00e0*/  S2R R0, SR_TID.X ;  /* 0x0000000000007919 */ /* 0x000e220000002100 */
[----:B------:R-:W-:-:S03]  /*00f0*/  SHF.R.S32.HI R7, RZ, 0x1f, R7 ;  /* 0x0000001fff077819 */ /* 0x000fc60000011407 */
[----:B------:R-:W1:Y:S01]  /*0100*/  S2R R21, SR_CTAID.X ;  /* 0x0000000000157919 */ /* 0x000e620000002500 */
[----:B------:R-:W-:Y:S02]  /*0110*/  LEA.HI R72, R7, c[0x0][0x168], RZ, 0x3 ;  /* 0x00005a0007487a11 */ /* 0x000fe400078f18ff */
        /* <DEDUP_REMOVED lines=52> */
.L_x_10175:
[----:B0-----:R-:W-:Y:S05]  /*0460*/  BSYNC B0 ;  /* 0x0000000000007941 */ /* 0x001fea0003800000 */
.L_x_10174:
        /* <DEDUP_REMOVED lines=13> */
.L_x_10177:
[----:B0-----:R-:W-:Y:S05]  /*0540*/  BSYNC B0 ;  /* 0x0000000000007941 */ /* 0x001fea0003800000 */
.L_x_10176:
        /* <DEDUP_REMOVED lines=13> */
.L_x_10179:
[----:B0-----:R-:W-:Y:S05]  /*0620*/  BSYNC B0 ;  /* 0x0000000000007941 */ /* 0x001fea0003800000 */
.L_x_10178:
        /* <DEDUP_REMOVED lines=12> */
.L_x_10181:
[----:B0-----:R-:W-:Y:S05]  /*06f0*/  BSYNC B0 ;  /* 0x0000000000007941 */ /* 0x001fea0003800000 */
.L_x_10180:
        /* <DEDUP_REMOVED lines=34> */
[----:B------:R-:W-:Y:S02]  /*0920*/  IADD3 R39, R137, -0x56f99767, RZ ;  /* 0xa906689989277810 */ /* 0x000fe40007ffe0ff */
[----:B------:R-:W-:Y:S02]  /*0930*/  IADD3 R40, R136, 0x1715609d, RZ ;  /* 0x1715609d88287810 */ /* 0x000fe40007ffe0ff */
[----:B------:R-:W-:-:S02]  /*0940*/  LOP3.LUT R67, R69, R64, R39, 0x96, !PT ;  /* 0x0000004045437212 */ /* 0x000fc400078e9627 */
[----:B------:R-:W-:Y:S02]  /*0950*/  LOP3.LUT R64, R71, R66, R40, 0x96, !PT ;  /* 0x0000004247407212 */ /* 0x000fe400078e9628 */
[--C-:B------:R-:W-:Y:S01]  /*0960*/  PRMT R44, RZ, 0x5410, R49.reuse ;  /* 0x00005410ff2c7816 */ /* 0x100fe20000000031 */
[----:B------:R-:W-:Y:S01]  /*0970*/  IMAD.WIDE.U32 R66, R67, -0x326172a9, RZ ;  /* 0xcd9e8d5743427825 */ /* 0x000fe200078e00ff */
[----:B------:R-:W-:Y:S02]  /*0980*/  PRMT R43, RZ, 0x7610, R49 ;  /* 0x00007610ff2b7816 */ /* 0x000fe40000000031 */
[----:B------:R-:W-:Y:S01]  /*0990*/  IADD3 R49, R137, 0x646e171e, RZ ;  /* 0x646e171e89317810 */ /* 0x000fe20007ffe0ff */
[----:B------:R-:W-:Y:S01]  /*09a0*/  IMAD.WIDE.U32 R64, R64, -0x2daee0ad, RZ ;  /* 0xd2511f5340407825 */ /* 0x000fe200078e00ff */
[----:B------:R-:W-:Y:S02]  /*09b0*/  SHF.R.S32.HI R72, RZ, 0x3, R72 ;  /* 0x00000003ff487819 */ /* 0x000fe40000011448 */
[----:B------:R-:W-:-:S02]  /*09c0*/  PRMT R116, RZ, 0x5410, R62 ;  /* 0x00005410ff747816 */ /* 0x000fc4000000003e */
[----:B------:R-:W-:Y:S02]  /*09d0*/  LOP3.LUT R68, R65, R68, R49, 0x96, !PT ;  /* 0x0000004441447212 */ /* 0x000fe400078e9631 */
[----:B------:R-:W-:Y:S02]  /*09e0*/  PRMT R115, RZ, 0x7610, R62 ;  /* 0x00007610ff737816 */ /* 0x000fe4000000003e */
[----:B------:R-:W-:Y:S01]  /*09f0*/  LOP3.LUT R62, R0, 0xe0, RZ, 0xc0, !PT ;  /* 0x000000e0003e7812 */ /* 0x000fe200078ec0ff */
[----:B------:R-:W-:Y:S01]  /*0a00*/  IMAD.WIDE.U32 R68, R68, -0x326172a9, RZ ;  /* 0xcd9e8d5744447825 */ /* 0x000fe200078e00ff */
[----:B------:R-:W-:Y:S02]  /*0a10*/  LOP3.LUT R65, R72, 0xff, RZ, 0xc0, !PT ;  /* 0x000000ff48417812 */ /* 0x000fe400078ec0ff */
[----:B------:R-:W-:Y:S02]  /*0a20*/  SHF.R.U32.HI R72, RZ, 0x3, R72 ;  /* 0x00000003ff487819 */ /* 0x000fe40000011648 */
[--C-:B------:R-:W-:Y:S01]  /*0a30*/  PRMT R117, RZ, 0x5410, R63.reuse ;  /* 0x00005410ff757816 */ /* 0x100fe2000000003f */
[----:B------:R-:W-:Y:S01]  /*0a40*/  IMAD.IADD R62, R65, 0x1, -R62 ;  /* 0x00000001413e7824 */ /* 0x000fe200078e0a3e */
[----:B------:R-:W-:-:S02]  /*0a50*/  PRMT R118, RZ, 0x7610, R63 ;  /* 0x00007610ff767816 */ /* 0x000fc4000000003f */
[--C-:B------:R-:W-:Y:S02]  /*0a60*/  PRMT R46, RZ, 0x5410, R50.reuse ;  /* 0x00005410ff2e7816 */ /* 0x100fe40000000032 */
[----:B------:R-:W-:Y:S02]  /*0a70*/  IMNMX R62, RZ, R62, !PT ;  /* 0x0000003eff3e7217 */ /* 0x000fe40007800200 */
[----:B------:R-:W-:Y:S02]  /*0a80*/  PRMT R45, RZ, 0x7610, R50 ;  /* 0x00007610ff2d7816 */ /* 0x000fe40000000032 */
[----:B------:R-:W-:Y:S02]  /*0a90*/  LOP3.LUT R72, R72, 0x1fffffe0, RZ, 0xc0, !PT ;  /* 0x1fffffe048487812 */ /* 0x000fe400078ec0ff */
[----:B------:R-:W-:Y:S02]  /*0aa0*/  IMNMX R63, R62, 0x20, PT ;  /* 0x000000203e3f7817 */ /* 0x000fe40003800200 */
[----:B------:R-:W-:-:S02]  /*0ab0*/  IADD3 R50, R136, -0x4ab325aa, RZ ;  /* 0xb54cda5688327810 */ /* 0x000fc40007ffe0ff */
[----:B------:R-:W-:Y:S01]  /*0ac0*/  PRMT R112, RZ, 0x5410, R60 ;  /* 0x00005410ff707816 */ /* 0x000fe2000000003c */
[----:B------:R-:W-:Y:S01]  /*0ad0*/  IMAD.IADD R63, R63, 0x1, R72 ;  /* 0x000000013f3f7824 */ /* 0x000fe200078e0248 */
[----:B------:R-:W-:Y:S02]  /*0ae0*/  LOP3.LUT R70, R67, R70, R50, 0x96, !PT ;  /* 0x0000004643467212 */ /* 0x000fe400078e9632 */
[----:B------:R-:W-:Y:S02]  /*0af0*/  PRMT R111, RZ, 0x7610, R60 ;  /* 0x00007610ff6f7816 */ /* 0x000fe4000000003c */
[--C-:B------:R-:W-:Y:S02]  /*0b00*/  PRMT R114, RZ, 0x5410, R61.reuse ;  /* 0x00005410ff727816 */ /* 0x100fe4000000003d */
[----:B------:R-:W-:Y:S01]  /*0b10*/  PRMT R113, RZ, 0x7610, R61 ;  /* 0x00007610ff717816 */ /* 0x000fe2000000003d */
[----:B------:R-:W-:Y:S01]  /*0b20*/  IMAD.WIDE.U32 R60, R70, -0x2daee0ad, RZ ;  /* 0xd2511f53463c7825 */ /* 0x000fe200078e00ff */
[----:B------:R-:W-:-:S02]  /*0b30*/  SHF.L.U32 R63, R63, 0x3, RZ ;  /* 0x000000033f3f7819 */ /* 0x000fc400000006ff */
[----:B------:R-:W-:Y:S02]  /*0b40*/  IADD3 R109, R137, 0x1fd5c5a3, RZ ;  /* 0x1fd5c5a3896d7810 */ /* 0x000fe40007ffe0ff */
[----:B------:R-:W-:Y:S02]  /*0b50*/  IADD3 R110, R136, 0x5384540f, RZ ;  /* 0x5384540f886e7810 */ /* 0x000fe40007ffe0ff */
[----:B------:R-:W-:Y:S01]  /*0b60*/  LOP3.LUT R67, R61, R64, R109, 0x96, !PT ;  /* 0x000000403d437212 */ /* 0x000fe200078e966d */
[----:B------:R-:W-:Y:S01]  /*0b70*/  IMAD.SHL.U32 R61, R0, 0x20, RZ ;  /* 0x00000020003d7824 */ /* 0x000fe200078e00ff */
[----:B------:R-:W0:Y:S01]  /*0b80*/  I2F.U32 R63, R63 ;  /* 0x0000003f003f7306 */ /* 0x000e220000201000 */
[----:B------:R-:W-:Y:S02]  /*0b90*/  LOP3.LUT R66, R69, R66, R110, 0x96, !PT ;  /* 0x0000004245427212 */ /* 0x000fe400078e966e */
[----:B------:R-:W-:Y:S01]  /*0ba0*/  IMAD.HI.U32 R62, R67, -0x326172a9, RZ ;  /* 0xcd9e8d57433e7827 */ /* 0x000fe200078e00ff */
[----:B------:R-:W-:-:S02]  /*0bb0*/  LOP3.LUT R64, R61, 0x3e0, RZ, 0xc0, !PT ;  /* 0x000003e03d407812 */ /* 0x000fc400078ec0ff */
[----:B------:R-:W-:Y:S01]  /*0bc0*/  IADD3 R119, R136, -0xe443238, RZ ;  /* 0xf1bbcdc888777810 */ /* 0x000fe20007ffe0ff */
[----:B------:R-:W-:Y:S01]  /*0bd0*/  IMAD.HI.U32 R61, R66, -0x2daee0ad, RZ ;  /* 0xd2511f53423d7827 */ /* 0x000fe200078e00ff */
[----:B------:R-:W-:Y:S02]  /*0be0*/  IADD3 R120, R137, -0x24c28bd8, RZ ;  /* 0xdb3d742889787810 */ /* 0x000fe40007ffe0ff */
[----:B------:R-:W-:Y:S01]  /*0bf0*/  LOP3.LUT R62, R62, R68, R119, 0x96, !PT ;  /* 0x000000443e3e7212 */ /* 0x000fe200078e9677 */
[----:B------:R-:W-:Y:S01]  /*0c00*/  IMAD.IADD R64, R65, 0x1, -R64 ;  /* 0x0000000141407824 */ /* 0x000fe200078e0a40 */
[----:B------:R-:W-:Y:S01]  /*0c10*/  LOP3.LUT R60, R61, R60, R120, 0x96, !PT ;  /* 0x0000003c3d3c7212 */ /* 0x000fe200078e9678 */
[----:B------:R-:W-:Y:S01]  /*0c20*/  IMAD R61, R66, -0x2daee0ad, RZ ;  /* 0xd2511f53423d7824 */ /* 0x000fe200078e02ff */
[--C-:B------:R-:W-:Y:S01]  /*0c30*/  PRMT R125, RZ, 0x5410, R53.reuse ;  /* 0x00005410ff7d7816 */ /* 0x100fe20000000035 */
[----:B------:R-:W-:Y:S01]  /*0c40*/  IMAD.HI.U32 R134, R62, -0x2daee0ad, RZ ;  /* 0xd2511f533e867827 */ /* 0x000fe200078e00ff */
[----:B------:R-:W-:Y:S01]  /*0c50*/  IMNMX R64, RZ, R64, !PT ;  /* 0x00000040ff407217 */ /* 0x000fe20007800200 */
[----:B0-----:R0:W1:Y:S01]  /*0c60*/  MUFU.RCP R131, R63 ;  /* 0x0000003f00837308 */ /* 0x0010620000001000 */
[----:B------:R-:W-:Y:S01]  /*0c70*/  PRMT R126, RZ, 0x7610, R53 ;  /* 0x00007610ff7e7816 */ /* 0x000fe20000000035 */
[----:B------:R-:W-:Y:S01]  /*0c80*/  IMAD.HI.U32 R133, R60, -0x326172a9, RZ ;  /* 0xcd9e8d573c857827 */ /* 0x000fe200078e00ff */
[----:B------:R-:W-:-:S02]  /*0c90*/  IMNMX R53, R64, 0x20, PT ;  /* 0x0000002040357817 */ /* 0x000fc40003800200 */
[--C-:B------:R-:W-:Y:S01]  /*0ca0*/  PRMT R123, RZ, 0x5410, R52.reuse ;  /* 0x00005410ff7b7816 */ /* 0x100fe20000000034 */
[----:B------:R-:W-:Y:S01]  /*0cb0*/  IMAD R144, R62, -0x2daee0ad, RZ ;  /* 0xd2511f533e907824 */ /* 0x000fe200078e02ff */
[----:B------:R-:W-:Y:S01]  /*0cc0*/  PRMT R124, RZ, 0x7610, R52 ;  /* 0x00007610ff7c7816 */ /* 0x000fe20000000034 */
[----:B------:R-:W-:Y:S01]  /*0cd0*/  IMAD R52, R67, -0x326172a9, RZ ;  /* 0xcd9e8d5743347824 */ /* 0x000fe200078e02ff */
[--C-:B------:R-:W-:Y:S01]  /*0ce0*/  PRMT R42, RZ, 0x5410, R48.reuse ;  /* 0x00005410ff2a7816 */ /* 0x100fe20000000030 */
[----:B------:R-:W-:Y:S01]  /*0cf0*/  IMAD.IADD R53, R72, 0x1, R53 ;  /* 0x0000000148357824 */ /* 0x000fe200078e0235 */
[----:B------:R-:W-:Y:S01]  /*0d00*/  PRMT R41, RZ, 0x7610, R48 ;  /* 0x00007610ff297816 */ /* 0x000fe20000000030 */
[----:B------:R-:W-:Y:S01]  /*0d10*/  IMAD R142, R60, -0x326172a9, RZ ;  /* 0xcd9e8d573c8e7824 */ /* 0x000fe200078e02ff */
[--C-:B------:R-:W-:Y:S01]  /*0d20*/  PRMT R48, RZ, 0x5410, R51.reuse ;  /* 0x00005410ff307816 */ /* 0x100fe20000000033 */
[----:B------:R-:W-:Y:S01]  /*0d30*/  IMAD.SHL.U32 R138, R53, 0x8, RZ ;  /* 0x00000008358a7824 */ /* 0x000fe200078e00ff */
[----:B------:R-:W-:-:S02]  /*0d40*/  PRMT R47, RZ, 0x7610, R51 ;  /* 0x00007610ff2f7816 */ /* 0x000fc40000000033 */
[----:B------:R-:W-:Y:S02]  /*0d50*/  IADD3 R121, R136, -0x700cb87f, RZ ;  /* 0x8ff3478188797810 */ /* 0x000fe40007ffe0ff */
[----:B------:R-:W-:Y:S02]  /*0d60*/  IADD3 R122, R137, -0x695add53, RZ ;  /* 0x96a522ad897a7810 */ /* 0x000fe40007ffe0ff */
[--C-:B------:R-:W-:Y:S02]  /*0d70*/  PRMT R51, RZ, 0x5410, R104.reuse ;  /* 0x00005410ff337816 */ /* 0x100fe40000000068 */
[----:B------:R-:W-:Y:S02]  /*0d80*/  PRMT R102, RZ, 0x7610, R104 ;  /* 0x00007610ff667816 */ /* 0x000fe40000000068 */
[--C-:B------:R-:W-:Y:S02]  /*0d90*/  PRMT R103, RZ, 0x5410, R105.reuse ;  /* 0x00005410ff677816 */ /* 0x100fe40000000069 */
[----:B------:R-:W-:-:S02]  /*0da0*/  PRMT R104, RZ, 0x7610, R105 ;  /* 0x00007610ff687816 */ /* 0x000fc40000000069 */
[--C-:B------:R-:W-:Y:S02]  /*0db0*/  PRMT R105, RZ, 0x5410, R106.reuse ;  /* 0x00005410ff697816 */ /* 0x100fe4000000006a */
[--C-:B------:R-:W-:Y:S02]  /*0dc0*/  PRMT R108, RZ, 0x5410, R107.reuse ;  /* 0x00005410ff6c7816 */ /* 0x100fe4000000006b */
[----:B------:R-:W-:Y:S02]  /*0dd0*/  PRMT R106, RZ, 0x7610, R106 ;  /* 0x00007610ff6a7816 */ /* 0x000fe4000000006a */
[----:B------:R-:W-:Y:S02]  /*0de0*/  PRMT R107, RZ, 0x7610, R107 ;  /* 0x00007610ff6b7816 */ /* 0x000fe4000000006b */
[--C-:B------:R-:W-:Y:S02]  /*0df0*/  PRMT R127, RZ, 0x5410, R54.reuse ;  /* 0x00005410ff7f7816 */ /* 0x100fe40000000036 */
[----:B------:R-:W-:-:S02]  /*0e00*/  PRMT R128, RZ, 0x7610, R54 ;  /* 0x00007610ff807816 */ /* 0x000fc40000000036 */
[--C-:B------:R-:W-:Y:S02]  /*0e10*/  PRMT R129, RZ, 0x5410, R55.reuse ;  /* 0x00005410ff817816 */ /* 0x100fe40000000037 */
[----:B------:R-:W-:Y:S02]  /*0e20*/  PRMT R130, RZ, 0x7610, R55 ;  /* 0x00007610ff827816 */ /* 0x000fe40000000037 */
[----:B------:R-:W-:Y:S02]  /*0e30*/  LOP3.LUT R134, R134, R61, R122, 0x96, !PT ;  /* 0x0000003d86867212 */ /* 0x000fe400078e967a */
[----:B------:R-:W-:Y:S02]  /*0e40*/  LOP3.LUT R133, R133, R52, R121, 0x96, !PT ;  /* 0x0000003485857212 */ /* 0x000fe400078e9679 */
[--C-:B------:R-:W-:Y:S02]  /*0e50*/  PRMT R132, RZ, 0x5410, R56.reuse ;  /* 0x00005410ff847816 */ /* 0x100fe40000000038 */
[----:B------:R-:W-:-:S02]  /*0e60*/  PRMT R139, RZ, 0x7610, R56 ;  /* 0x00007610ff8b7816 */ /* 0x000fc40000000038 */
[----:B------:R-:W-:Y:S02]  /*0e70*/  LOP3.LUT R143, R143, 0x3, RZ, 0xc0, !PT ;  /* 0x000000038f8f7812 */ /* 0x000fe400078ec0ff */
[--C-:B------:R-:W-:Y:S02]  /*0e80*/  PRMT R140, RZ, 0x5410, R57.reuse ;  /* 0x00005410ff8c7816 */ /* 0x100fe40000000039 */
[----:B------:R-:W-:Y:S02]  /*0e90*/  PRMT R145, RZ, 0x7610, R57 ;  /* 0x00007610ff917816 */ /* 0x000fe40000000039 */
[--C-:B------:R-:W-:Y:S02]  /*0ea0*/  PRMT R146, RZ, 0x5410, R58.reuse ;  /* 0x00005410ff927816 */ /* 0x100fe4000000003a */
[----:B------:R-:W-:Y:S02]  /*0eb0*/  PRMT R147, RZ, 0x7610, R58 ;  /* 0x00007610ff937816 */ /* 0x000fe4000000003a */
[----:B------:R-:W-:-:S02]  /*0ec0*/  PRMT R148, RZ, 0x5410, R59 ;  /* 0x00005410ff947816 */ /* 0x000fc4000000003b */
[----:B01----:R-:W-:Y:S02]  /*0ed0*/  PRMT R149, RZ, 0x7610, R59 ;  /* 0x00007610ff957816 */ /* 0x003fe4000000003b */
.L_x_10495:
[----:B------:R-:W-:-:S04]  /*0ee0*/  IMAD.MOV.U32 R96, RZ, RZ, 0x4 ;  /* 0x00000004ff607424 */ /* 0x000fc800078e00ff */
[----:B------:R-:W-:-:S06]  /*0ef0*/  IMAD.WIDE R164, R9, R96, c[0x0][0x1d0] ;  /* 0x0000740009a47625 */ /* 0x000fcc00078e0260 */
[----:B------:R-:W2:Y:S01]  /*0f00*/  LDG.E R164, [R164.64] ;  /* 0x00000004a4a47981 */ /* 0x000ea2000c1e1900 */
[----:B------:R-:W-:-:S05]  /*0f10*/  IMAD.WIDE R96, R9, R96, c[0x0][0x1d8] ;  /* 0x0000760009607625 */ /* 0x000fca00078e0260 */
[----:B------:R0:W5:Y:S01]  /*0f20*/  LDG.E R160, [R96.64] ;  /* 0x0000000460a07981 */ /* 0x000162000c1e1900 */
[----:B------:R-:W-:Y:S01]  /*0f30*/  IMAD R98, R9, c[0x0][0x168], RZ ;  /* 0x00005a0009627a24 */ /* 0x000fe200078e02ff */
[----:B------:R-:W-:Y:S01]  /*0f40*/  BSSY B0, `(.L_x_10182) ;  /* 0x0000315000007945 */ /* 0x000fe20003800000 */
[----:B------:R-:W-:Y:S01]  /*0f50*/  IMAD.MOV.U32 R161, RZ, RZ, RZ ;  /* 0x000000ffffa17224 */ /* 0x000fe200078e00ff */
        /* <DEDUP_REMOVED lines=9> */
[-C--:B------:R-:W-:Y:S02]  /*0ff0*/  @P2 LEA.HI.SX32 R161, R151, R98.reuse, 0x1d ;  /* 0x0000006297a12211 */ /* 0x080fe400078feaff */
[----:B------:R-:W-:Y:S01]  /*1000*/  LEA.HI.SX32 R163, R99, R98, 0x1d ;  /* 0x0000006263a37211 */ /* 0x000fe200078feaff */
[----:B------:R-:W-:Y:S05]  /*1010*/  @!P0 BRA `(.L_x_10183) ;  /* 0x0000307000008947 */ /* 0x000fea0003800000 */
[----:B0-----:R-:W-:-:S04]  /*1020*/  ISETP.NE.U32.AND P3, PT, RZ, c[0x0][0x180], PT ;  /* 0x00006000ff007a0c */ /* 0x001fc80003f65070 */
[----:B------:R-:W-:Y:S01]  /*1030*/  ISETP.NE.AND.EX P3, PT, RZ, c[0x0][0x184], PT, P3 ;  /* 0x00006100ff007a0c */ /* 0x000fe20003f65330 */
[----:B------:R-:W-:-:S04]  /*1040*/  @P2 IMAD.MOV.U32 R68, RZ, RZ, 0x10 ;  /* 0x00000010ff442424 */ /* 0x000fc800078e00ff */
[----:B------:R-:W-:-:S05]  /*1050*/  @P2 IMAD.WIDE.U32 R68, R161, R68, c[0x0][0x170] ;  /* 0x00005c00a1442625 */ /* 0x000fca00078e0044 */
[----:B------:R0:W5:Y:S03]  /*1060*/  @P2 LDG.E.128 R60, [R68.64] ;  /* 0x00000004443c2981 */ /* 0x000166000c1e1d00 */
[----:B------:R-:W-:-:S04]  /*1070*/  @P3 IMAD.MOV.U32 R58, RZ, RZ, 0x20 ;  /* 0x00000020ff3a3424 */ /* 0x000fc800078e00ff */
[----:B------:R-:W-:-:S05]  /*1080*/  @P3 IMAD.WIDE.U32 R58, R163, R58, c[0x0][0x180] ;  /* 0x00006000a33a3625 */ /* 0x000fca00078e003a */
[----:B------:R-:W2:Y:S01]  /*1090*/  @P3 LDG.E.128 R52, [R58.64] ;  /* 0x000000043a343981 */ /* 0x000ea2000c1e1d00 */
[----:B------:R-:W-:-:S03]  /*10a0*/  ISETP.GT.AND P4, PT, R164, RZ, PT ;  /* 0x000000ffa400720c */ /* 0x000fc60003f84270 */
[----:B------:R0:W5:Y:S01]  /*10b0*/  @P3 LDG.E.128 R64, [R58.64+0x10] ;  /* 0x000010043a403981 */ /* 0x000162000c1e1d00 */
[----:B------:R-:W-:Y:S09]  /*10c0*/  BSSY B1, `(.L_x_10184) ;  /* 0x000005b000017945 */ /* 0x000ff20003800000 */
[----:B------:R-:W-:-:S04]  /*10d0*/  @!P4 ISETP.NE.U32.AND P5, PT, RZ, c[0x0][0x180], PT ;  /* 0x00006000ff00ca0c */ /* 0x000fc80003fa5070 */
[----:B------:R-:W-:Y:S02]  /*10e0*/  @!P4 ISETP.NE.AND.EX P5, PT, RZ, c[0x0][0x184], PT, P5 ;  /* 0x00006100ff00ca0c */ /* 0x000fe40003fa5350 */
[----:B------:R-:W-:Y:S02]  /*10f0*/  @!P4 MOV R70, R143 ;  /* 0x0000008f0046c202 */ /* 0x000fe40000000f00 */
[----:B--2---:R-:W-:Y:S01]  /*1100*/  @!P4 FSEL R56, R52, RZ, P5 ;  /* 0x000000ff3438c208 */ /* 0x004fe20002800000 */
[----:B------:R-:W-:Y:S05]  /*1110*/  @!P4 BRA `(.L_x_10185) ;  /* 0x000005500000c947 */ /* 0x000fea0003800000 */
        /* <DEDUP_REMOVED lines=12> */
.L_x_10187:
[----:B------:R-:W-:Y:S02]  /*11e0*/  IMAD.MOV.U32 R96, RZ, RZ, R142 ;  /* 0x000000ffff607224 */ /* 0x000fe400078e008e */
.L_x_10188:
[----:B------:R-:W-:Y:S05]  /*11f0*/  BSYNC B2 ;  /* 0x0000000000027941 */ /* 0x000fea0003800000 */
.L_x_10186:
        /* <DEDUP_REMOVED lines=16> */
.L_x_10192:
[----:B------:R-:W-:Y:S05]  /*1300*/  BSYNC B3 ;  /* 0x0000000000037941 */ /* 0x000fea0003800000 */
.L_x_10191:
        /* <DEDUP_REMOVED lines=43> */
.L_x_10190:
[----:B------:R-:W-:Y:S05]  /*15c0*/  BSYNC B2 ;  /* 0x0000000000027941 */ /* 0x000fea0003800000 */
.L_x_10189:
        /* <DEDUP_REMOVED lines=8> */
[----:B------:R-:W-:-:S05]  /*1650*/  FSEL R56, R57, RZ, !P5 ;  /* 0x000000ff39387208 */ /* 0x000fca0006800000 */
[----:B------:R-:W-:Y:S02]  /*1660*/  @P3 FADD.FTZ R56, R52, R56 ;  /* 0x0000003834383221 */ /* 0x000fe40000010000 */
.L_x_10185:
[----:B0-----:R-:W-:Y:S05]  /*1670*/  BSYNC B1 ;  /* 0x0000000000017941 */ /* 0x001fea0003800000 */
.L_x_10184:
[----:B------:R-:W-:Y:S01]  /*1680*/  @!P4 ISETP.NE.U32.AND P5, PT, RZ, c[0x0][0x180], PT ;  /* 0x00006000ff00ca0c */ /* 0x000fe20003fa5070 */
[----:B------:R-:W-:Y:S01]  /*1690*/  BSSY B1, `(.L_x_10193) ;  /* 0x000005a000017945 */ /* 0x000fe20003800000 */
[----:B------:R-:W-:Y:S02]  /*16a0*/  @!P4 IMAD.MOV.U32 R59, RZ, RZ, R70 ;  /* 0x000000ffff3bc224 */ /* 0x000fe400078e0046 */
[----:B------:R-:W-:-:S04]  /*16b0*/  @!P4 ISETP.NE.AND.EX P5, PT, RZ, c[0x0][0x184], PT, P5 ;  /* 0x00006100ff00ca0c */ /* 0x000fc80003fa5350 */
[----:B------:R-:W-:Y:S01]  /*16c0*/  @!P4 FSEL R57, R53, RZ, P5 ;  /* 0x000000ff3539c208 */ /* 0x000fe20002800000 */
[----:B------:R-:W-:Y:S05]  /*16d0*/  @!P4 BRA `(.L_x_10194) ;  /* 0x000005500000c947 */ /* 0x000fea0003800000 */
        /* <DEDUP_REMOVED lines=12> */
.L_x_10196:
[----:B------:R-:W-:Y:S02]  /*17a0*/  IMAD.MOV.U32 R96, RZ, RZ, R142 ;  /* 0x000000ffff607224 */ /* 0x000fe400078e008e */
.L_x_10197:
[----:B------:R-:W-:Y:S05]  /*17b0*/  BSYNC B2 ;  /* 0x0000000000027941 */ /* 0x000fea0003800000 */
.L_x_10195:
        /* <DEDUP_REMOVED lines=16> */
.L_x_10201:
[----:B------:R-:W-:Y:S05]  /*18c0*/  BSYNC B3 ;  /* 0x0000000000037941 */ /* 0x000fea0003800000 */
.L_x_10200:
        /* <DEDUP_REMOVED lines=43> */
.L_x_10199:
[----:B------:R-:W-:Y:S05]  /*1b80*/  BSYNC B2 ;  /* 0x0000000000027941 */ /* 0x000fea0003800000 */
.L_x_10198:
        /* <DEDUP_REMOVED lines=10> */
.L_x_10194:
[----:B------:R-:W-:Y:S05]  /*1c30*/  BSYNC B1 ;  /* 0x0000000000017941 */ /* 0x000fea0003800000 */
.L_x_10193:
        /* <DEDUP_REMOVED lines=18> */
.L_x_10205:
[----:B------:R-:W-:Y:S02]  /*1d60*/  IMAD.MOV.U32 R96, RZ, RZ, R142 ;  /* 0x000000ffff607224 */ /* 0x000fe400078e008e */
.L_x_10206:
[----:B------:R-:W-:Y:S05]  /*1d70*/  BSYNC B2 ;  /* 0x0000000000027941 */ /* 0x000fea0003800000 */
.L_x_10204:
        /* <DEDUP_REMOVED lines=16> */
.L_x_10210:
[----:B------:R-:W-:Y:S05]  /*1e80*/  BSYNC B3 ;  /* 0x0000000000037941 */ /* 0x000fea0003800000 */
.L_x_10209:
        /* <DEDUP_REMOVED lines=43> */
.L_x_10208:
[----:B------:R-:W-:Y:S05]  /*2140*/  BSYNC B2 ;  /* 0x0000000000027941 */ /* 0x000fea0003800000 */
.L_x_10207:
        /* <DEDUP_REMOVED lines=10> */
.L_x_10203:
[----:B------:R-:W-:Y:S05]  /*21f0*/  BSYNC B1 ;  /* 0x0000000000017941 */ /* 0x000fea0003800000 */
.L_x_10202:
        /* <DEDUP_REMOVED lines=18> */
.L_x_10214:
[----:B------:R-:W-:Y:S02]  /*2320*/  IMAD.MOV.U32 R98, RZ, RZ, R142 ;  /* 0x000000ffff627224 */ /* 0x000fe400078e008e */
.L_x_10215:
[----:B------:R-:W-:Y:S05]  /*2330*/  BSYNC B2 ;  /* 0x0000000000027941 */ /* 0x000fea0003800000 */
.L_x_10213:
        /* <DEDUP_REMOVED lines=16> */
.L_x_10219:
[----:B------:R-:W-:Y:S05]  /*2440*/  BSYNC B3 ;  /* 0x0000000000037941 */ /* 0x000fea0003800000 */
.L_x_10218:
[----:B------:R-:W-:Y:S01]  /*2450*/  LOP3.LUT R96, R59, R141, R137, 0x96, !PT ;  /* 0x0000008d3b607212 */ /* 0x000fe200078e9689 */
[----:B------:R-:W-:-:S04]  /*2460*/  IMAD.HI.U32 R59, R2, -0x326172a9, RZ ;  /* 0xcd9e8d57023b7827 */ /* 0x000fc800078e00ff */
        /* <DEDUP_REMOVED lines=41> */
.L_x_10217:
[----:B------:R-:W-:Y:S05]  /*2700*/  BSYNC B2 ;  /* 0x0000000000027941 */ /* 0x000fea0003800000 */
.L_x_10216:
        /* <DEDUP_REMOVED lines=10> */
.L_x_10212:
[----:B------:R-:W-:Y:S05]  /*27b0*/  BSYNC B1 ;  /* 0x0000000000017941 */ /* 0x000fea0003800000 */
.L_x_10211:
[----:B------:R-:W-:Y:S01]  /*27c0*/  @!P4 ISETP.NE.U32.AND P5, PT, RZ, c[0x0][0x180], PT ;  /* 0x00006000ff00ca0c */ /* 0x000fe20003fa5070 */
[----:B------:R-:W-:Y:S01]  /*27d0*/  BSSY B1, `(.L_x_10220) ;  /* 0x000005a000017945 */ /* 0x000fe20003800000 */
[----:B------:R-:W-:Y:S02]  /*27e0*/  @!P4 IMAD.MOV.U32 R70, RZ, RZ, R69 ;  /* 0x000000ffff46c224 */ /* 0x000fe400078e0045 */
[----:B------:R-:W-:-:S04]  /*27f0*/  @!P4 ISETP.NE.AND.EX P5, PT, RZ, c[0x0][0x184], PT, P5 ;  /* 0x00006100ff00ca0c */ /* 0x000fc80003fa5350 */
[----:B-----5:R-:W-:Y:S01]  /*2800*/  @!P4 FSEL R68, R64, RZ, P5 ;  /* 0x000000ff4044c208 */ /* 0x020fe20002800000 */
[----:B------:R-:W-:Y:S05]  /*2810*/  @!P4 BRA `(.L_x_10221) ;  /* 0x000005500000c947 */ /* 0x000fea0003800000 */
        /* <DEDUP_REMOVED lines=12> */
.L_x_10223:
[----:B------:R-:W-:Y:S02]  /*28e0*/  IMAD.MOV.U32 R98, RZ, RZ, R142 ;  /* 0x000000ffff627224 */ /* 0x000fe400078e008e */
.L_x_10224:
[----:B------:R-:W-:Y:S05]  /*28f0*/  BSYNC B2 ;  /* 0x0000000000027941 */ /* 0x000fea0003800000 */
.L_x_10222:
        /* <DEDUP_REMOVED lines=16> */
.L_x_10228:
[----:B------:R-:W-:Y:S05]  /*2a00*/  BSYNC B3 ;  /* 0x0000000000037941 */ /* 0x000fea0003800000 */
.L_x_10227:
        /* <DEDUP_REMOVED lines=43> */
.L_x_10226:
[----:B------:R-:W-:Y:S05]  /*2cc0*/  BSYNC B2 ;  /* 0x0000000000027941 */ /* 0x000fea0003800000 */
.L_x_10225:
[----:B------:R-:W0:Y:S01]  /*2cd0*/  I2F.U32 R68, R98 ;  /* 0x0000006200447306 */ /* 0x000e220000201000 */
[----:B------:R-:W-:-:S10]  /*2ce0*/  HFMA2.MMA R69, -RZ, RZ, 0.1171875, 0 ;  /* 0x2f800000ff457435 */ /* 0x000fd400000001ff */
[----:B0-----:R-:W-:Y:S01]  /*2cf0*/  FFMA.FTZ R68, R68, R69, 1.1641532182693481445e-10 ;  /* 0x2f00000044447423 */ /* 0x001fe20000010045 */
[----:B------:R-:W-:-:S04]  /*2d00*/  PRMT R69, RZ, 0x5410, R62 ;  /* 0x00005410ff457816 */ /* 0x000fc8000000003e */
[----:B------:R-:W-:Y:S01]  /*2d10*/  FSETP.GTU.FTZ.AND P5, PT, R68, c[0x0][0x1e4], PT ;  /* 0x0000790044007a0b */ /* 0x000fe20003fbc000 */
[----:B------:R-:W-:-:S03]  /*2d20*/  FMUL.FTZ R69, R69, c[0x0][0x1ec] ;  /* 0x00007b0045457a20 */ /* 0x000fc60000410000 */
[----:B------:R-:W-:Y:S01]  /*2d30*/  SEL R156, RZ, 0x1, P5 ;  /* 0x00000001ff9c7807 */ /* 0x000fe20002800000 */
[----:B------:R-:W-:-:S05]  /*2d40*/  FMUL.FTZ R69, R69, c[0x0][0x1e8] ;  /* 0x00007a0045457a20 */ /* 0x000fca0000410000 */
[----:B------:R-:W-:-:S05]  /*2d50*/  FSEL R68, R69, RZ, !P5 ;  /* 0x000000ff45447208 */ /* 0x000fca0006800000 */
[----:B------:R-:W-:Y:S02]  /*2d60*/  @P3 FADD.FTZ R68, R64, R68 ;  /* 0x0000004440443221 */ /* 0x000fe40000010000 */
.L_x_10221:
[----:B------:R-:W-:Y:S05]  /*2d70*/  BSYNC B1 ;  /* 0x0000000000017941 */ /* 0x000fea0003800000 */
.L_x_10220:
        /* <DEDUP_REMOVED lines=18> */
.L_x_10232:
[----:B------:R-:W-:Y:S02]  /*2ea0*/  IMAD.MOV.U32 R150, RZ, RZ, R142 ;  /* 0x000000ffff967224 */ /* 0x000fe400078e008e */
.L_x_10233:
[----:B------:R-:W-:Y:S05]  /*2eb0*/  BSYNC B2 ;  /* 0x0000000000027941 */ /* 0x000fea0003800000 */
.L_x_10231:
        /* <DEDUP_REMOVED lines=16> */
.L_x_10237:
[----:B------:R-:W-:Y:S05]  /*2fc0*/  BSYNC B3 ;  /* 0x0000000000037941 */ /* 0x000fea0003800000 */
.L_x_10236:
        /* <DEDUP_REMOVED lines=41> */
[----:B------:R-:W-:Y:S01]  /*3260*/  IMAD.MOV.U32 R71, RZ, RZ, RZ ;  /* 0x000000ffff477224 */ /* 0x000fe200078e00ff */
[----:B------:R-:W-:Y:S02]  /*3270*/  MOV R144, R70 ;  /* 0x0000004600907202 */ /* 0x000fe40000000f00 */
.L_x_10235:
[----:B------:R-:W-:Y:S05]  /*3280*/  BSYNC B2 ;  /* 0x0000000000027941 */ /* 0x000fea0003800000 */
.L_x_10234:
[----:B------:R-:W0:Y:S01]  /*3290*/  I2F.U32 R69, R150 ;  /* 0x0000009600457306 */ /* 0x000e220000201000 */
[----:B------:R-:W-:-:S04]  /*32a0*/  IMAD.MOV.U32 R70, RZ, RZ, 0x2f800000 ;  /* 0x2f800000ff467424 */ /* 0x000fc800078e00ff */
        /* <DEDUP_REMOVED lines=8> */
.L_x_10230:
[----:B------:R-:W-:Y:S05]  /*3330*/  BSYNC B1 ;  /* 0x0000000000017941 */ /* 0x000fea0003800000 */
.L_x_10229:
        /* <DEDUP_REMOVED lines=18> */
.L_x_10241:
[----:B------:R-:W-:Y:S02]  /*3460*/  IMAD.MOV.U32 R150, RZ, RZ, R142 ;  /* 0x000000ffff967224 */ /* 0x000fe400078e008e */
.L_x_10242:
[----:B------:R-:W-:Y:S05]  /*3470*/  BSYNC B2 ;  /* 0x0000000000027941 */ /* 0x000fea0003800000 */
.L_x_10240:
        /* <DEDUP_REMOVED lines=16> */
.L_x_10246:
[----:B------:R-:W-:Y:S05]  /*3580*/  BSYNC B3 ;  /* 0x0000000000037941 */ /* 0x000fea0003800000 */
.L_x_10245:
        /* <DEDUP_REMOVED lines=43> */
.L_x_10244:
[----:B------:R-:W-:Y:S05]  /*3840*/  BSYNC B2 ;  /* 0x0000000000027941 */ /* 0x000fea0003800000 */
.L_x_10243:
        /* <DEDUP_REMOVED lines=10> */
.L_x_10239:
[----:B------:R-:W-:Y:S05]  /*38f0*/  BSYNC B1 ;  /* 0x0000000000017941 */ /* 0x000fea0003800000 */
.L_x_10238:
        /* <DEDUP_REMOVED lines=18> */
.L_x_10250:
[----:B------:R-:W-:Y:S02]  /*3a20*/  MOV R150, R142 ;  /* 0x0000008e00967202 */ /* 0x000fe40000000f00 */
.L_x_10251:
[----:B------:R-:W-:Y:S05]  /*3a30*/  BSYNC B2 ;  /* 0x0000000000027941 */ /* 0x000fea0003800000 */
.L_x_10249:
        /* <DEDUP_REMOVED lines=16> */
.L_x_10255:
[----:B------:R-:W-:Y:S05]  /*3b40*/  BSYNC B3 ;  /* 0x0000000000037941 */ /* 0x000fea0003800000 */
.L_x_10254:
        /* <DEDUP_REMOVED lines=42> */
[----:B------:R-:W-:Y:S02]  /*3df0*/  IMAD.MOV.U32 R143, RZ, RZ, RZ ;  /* 0x000000ffff8f7224 */ /* 0x000fe400078e00ff */
.L_x_10253:
[----:B------:R-:W-:Y:S05]  /*3e00*/  BSYNC B2 ;  /* 0x0000000000027941 */ /* 0x000fea0003800000 */
.L_x_10252:
        /* <DEDUP_REMOVED lines=10> */
.L_x_10248:
[----:B------:R-:W-:Y:S05]  /*3eb0*/  BSYNC B1 ;  /* 0x0000000000017941 */ /* 0x000fea0003800000 */
.L_x_10247:
[----:B------:R-:W-:Y:S01]  /*3ec0*/  IMAD.MOV.U32 R96, RZ, RZ, 0x20 ;  /* 0x00000020ff607424 */ /* 0x000fe200078e00ff */
[----:B------:R-:W-:Y:S03]  /*3ed0*/  BSSY B1, `(.L_x_10256) ;  /* 0x0000019000017945 */ /* 0x000fe60003800000 */
[----:B------:R-:W-:-:S05]  /*3ee0*/  IMAD.WIDE.U32 R96, R163, R96, c[0x0][0x188] ;  /* 0x00006200a3607625 */ /* 0x000fca00078e0060 */
[----:B------:R0:W-:Y:S04]  /*3ef0*/  STG.E.128 [R96.64], R56 ;  /* 0x0000003860007986 */ /* 0x0001e8000c101d04 */
[----:B------:R0:W-:Y:S01]  /*3f00*/  STG.E.128 [R96.64+0x10], R68 ;  /* 0x0000104460007986 */ /* 0x0001e2000c101d04 */
        /* <DEDUP_REMOVED lines=16> */
[----:B------:R-:W-:Y:S01]  /*4010*/  HFMA2.MMA R96, -RZ, RZ, 0, 4.76837158203125e-07 ;  /* 0x00000008ff607435 */ /* 0x000fe200000001ff */
[----:B------:R-:W-:Y:S02]  /*4020*/  LOP3.LUT R151, R99, R151, RZ, 0xfc, !PT ;  /* 0x0000009763977212 */ /* 0x000fe400078efcff */
[----:B------:R-:W-:-:S07]  /*4030*/  LOP3.LUT R150, R97, 0xff, R152, 0xf8, !PT ;  /* 0x000000ff61967812 */ /* 0x000fce00078ef898 */
[----:B------:R-:W-:-:S05]  /*4040*/  IMAD.WIDE.U32 R96, R161, R96, c[0x0][0x190] ;  /* 0x00006400a1607625 */ /* 0x000fca00078e0060 */
[----:B------:R0:W-:Y:S02]  /*4050*/  STG.E.64 [R96.64], R150 ;  /* 0x0000009660007986 */ /* 0x0001e4000c101b04 */
.L_x_10257:
[----:B------:R-:W-:Y:S05]  /*4060*/  BSYNC B1 ;  /* 0x0000000000017941 */ /* 0x000fea0003800000 */
.L_x_10256:
[----:B------:R-:W-:Y:S02]  /*4070*/  IADD3 R163, R163, 0x100, RZ ;  /* 0x00000100a3a37810 */ /* 0x000fe40007ffe0ff */
[----:B------:R-:W-:Y:S02]  /*4080*/  IADD3 R161, R161, 0x100, RZ ;  /* 0x00000100a1a17810 */ /* 0x000fe40007ffe0ff */
.L_x_10183:
[----:B0-----:R-:W-:Y:S05]  /*4090*/  BSYNC B0 ;  /* 0x0000000000007941 */ /* 0x001fea0003800000 */
.L_x_10182:
[----:B------:R-:W-:Y:S01]  /*40a0*/  ISETP.NE.AND P3, PT, R100, RZ, PT ;  /* 0x000000ff6400720c */ /* 0x000fe20003f65270 */
[----:B------:R-:W-:-:S12]  /*40b0*/  BSSY B0, `(.L_x_10258) ;  /* 0x0000309000007945 */ /* 0x000fd80003800000 */
[----:B------:R-:W-:Y:S05]  /*40c0*/  @!P3 BRA `(.L_x_10259) ;  /* 0x000030700000b947 */ /* 0x000fea0003800000 */
[----:B------:R-:W-:-:S04]  /*40d0*/  ISETP.NE.U32.AND P3, PT, RZ, c[0x0][0x180], PT ;  /* 0x00006000ff007a0c */ /* 0x000fc80003f65070 */
        /* <DEDUP_REMOVED lines=11> */
[----:B------:R-:W-:Y:S01]  /*4190*/  @!P4 ISETP.NE.AND.EX P5, PT, RZ, c[0x0][0x184], PT, P5 ;  /* 0x00006100ff00ca0c */ /* 0x000fe20003fa5350 */
[----:B------:R-:W-:-:S03]  /*41a0*/  @!P4 IMAD.MOV.U32 R78, RZ, RZ, R143 ;  /* 0x000000ffff4ec224 */ /* 0x000fc600078e008f */
        /* <DEDUP_REMOVED lines=14> */
.L_x_10263:
[----:B------:R-:W-:Y:S02]  /*4290*/  IMAD.MOV.U32 R96, RZ, RZ, R142 ;  /* 0x000000ffff607224 */ /* 0x000fe400078e008e */
.L_x_10264:
[----:B------:R-:W-:Y:S05]  /*42a0*/  BSYNC B2 ;  /* 0x0000000000027941 */ /* 0x000fea0003800000 */
.L_x_10262:
        /* <DEDUP_REMOVED lines=16> */
.L_x_10268:
[----:B------:R-:W-:Y:S05]  /*43b0*/  BSYNC B3 ;  /* 0x0000000000037941 */ /* 0x000fea0003800000 */
.L_x_10267:
        /* <DEDUP_REMOVED lines=43> */
.L_x_10266:
[----:B------:R-:W-:Y:S05]  /*4670*/  BSYNC B2 ;  /* 0x0000000000027941 */ /* 0x000fea0003800000 */
.L_x_10265:
        /* <DEDUP_REMOVED lines=10> */
.L_x_10261:
[----:B0-----:R-:W-:Y:S05]  /*4720*/  BSYNC B1 ;  /* 0x0000000000017941 */ /* 0x001fea0003800000 */
.L_x_10260:
        /* <DEDUP_REMOVED lines=18> */
.L_x_10272:
[----:B------:R-:W-:Y:S02]  /*4850*/  MOV R96, R142 ;  /* 0x0000008e00607202 */ /* 0x000fe40000000f00 */
.L_x_10273:
[----:B------:R-:W-:Y:S05]  /*4860*/  BSYNC B2 ;  /* 0x0000000000027941 */ /* 0x000fea0003800000 */
.L_x_10271:
        /* <DEDUP_REMOVED lines=16> */
.L_x_10277:
[----:B------:R-:W-:Y:S05]  /*4970*/  BSYNC B3 ;  /* 0x0000000000037941 */ /* 0x000fea0003800000 */
.L_x_10276:
        /* <DEDUP_REMOVED lines=43> */
.L_x_10275:
[----:B------:R-:W-:Y:S05]  /*4c30*/  BSYNC B2 ;  /* 0x0000000000027941 */ /* 0x000fea0003800000 */
.L_x_10274:
        /* <DEDUP_REMOVED lines=10> */
.L_x_10270:
[----:B------:R-:W-:Y:S05]  /*4ce0*/  BSYNC B1 ;  /* 0x0000000000017941 */ /* 0x000fea0003800000 */
.L_x_10269:
        /* <DEDUP_REMOVED lines=18> */
.L_x_10281:
[----:B------:R-:W-:Y:S02]  /*4e10*/  IMAD.MOV.U32 R96, RZ, RZ, R142 ;  /* 0x000000ffff607224 */ /* 0x000fe400078e008e */
.L_x_10282:
[----:B------:R-:W-:Y:S05]  /*4e20*/  BSYNC B2 ;  /* 0x0000000000027941 */ /* 0x000fea0003800000 */
.L_x_10280:
        /* <DEDUP_REMOVED lines=16> */
.L_x_10286:
[----:B------:R-:W-:Y:S05]  /*4f30*/  BSYNC B3 ;  /* 0x0000000000037941 */ /* 0x000fea0003800000 */
.L_x_10285:
        /* <DEDUP_REMOVED lines=43> */
.L_x_10284:
[----:B------:R-:W-:Y:S05]  /*51f0*/  BSYNC B2 ;  /* 0x0000000000027941 */ /* 0x000fea0003800000 */
.L_x_10283:
        /* <DEDUP_REMOVED lines=10> */
.L_x_10279:
[----:B------:R-:W-:Y:S05]  /*52a0*/  BSYNC B1 ;  /* 0x0000000000017941 */ /* 0x000fea0003800000 */
.L_x_10278:
[----:B------:R-:W-:Y:S01]  /*52b0*/  @!P4 ISETP.NE.U32.AND P5, PT, RZ, c[0x0][0x180], PT ;  /* 0x00006000ff00ca0c */ /* 0x000fe20003fa5070 */
[----:B------:R-:W-:Y:S01]  /*52c0*/  BSSY B1, `(.L_x_10287) ;  /* 0x000005a000017945 */ /* 0x000fe20003800000 */
[----:B------:R-:W-:Y:S02]  /*52d0*/  @!P4 MOV R77, R76 ;  /* 0x0000004c004dc202 */ /* 0x000fe40000000f00 */
        /* <DEDUP_REMOVED lines=15> */
.L_x_10290:
[----:B------:R-:W-:Y:S02]  /*53d0*/  IMAD.MOV.U32 R98, RZ, RZ, R142 ;  /* 0x000000ffff627224 */ /* 0x000fe400078e008e */
.L_x_10291:
[----:B------:R-:W-:Y:S05]  /*53e0*/  BSYNC B2 ;  /* 0x0000000000027941 */ /* 0x000fea0003800000 */
.L_x_10289:
        /* <DEDUP_REMOVED lines=16> */
.L_x_10295:
[----:B------:R-:W-:Y:S05]  /*54f0*/  BSYNC B3 ;  /* 0x0000000000037941 */ /* 0x000fea0003800000 */
.L_x_10294:
        /* <DEDUP_REMOVED lines=42> */
[----:B------:R-:W-:-:S06]  /*57a0*/  HFMA2.MMA R77, -RZ, RZ, 0, 0 ;  /* 0x00000000ff4d7435 */ /* 0x000fcc00000001ff */
.L_x_10293:
[----:B------:R-:W-:Y:S05]  /*57b0*/  BSYNC B2 ;  /* 0x0000000000027941 */ /* 0x000fea0003800000 */
.L_x_10292:
        /* <DEDUP_REMOVED lines=10> */
.L_x_10288:
[----:B------:R-:W-:Y:S05]  /*5860*/  BSYNC B1 ;  /* 0x0000000000017941 */ /* 0x000fea0003800000 */
.L_x_10287:
        /* <DEDUP_REMOVED lines=18> */
.L_x_10299:
[----:B------:R-:W-:Y:S02]  /*5990*/  IMAD.MOV.U32 R98, RZ, RZ, R142 ;  /* 0x000000ffff627224 */ /* 0x000fe400078e008e */
.L_x_10300:
[----:B------:R-:W-:Y:S05]  /*59a0*/  BSYNC B2 ;  /* 0x0000000000027941 */ /* 0x000fea0003800000 */
.L_x_10298:
        /* <DEDUP_REMOVED lines=16> */
.L_x_10304:
[----:B------:R-:W-:Y:S05]  /*5ab0*/  BSYNC B3 ;  /* 0x0000000000037941 */ /* 0x000fea0003800000 */
.L_x_10303:
        /* <DEDUP_REMOVED lines=43> */
.L_x_10302:
[----:B------:R-:W-:Y:S05]  /*5d70*/  BSYNC B2 ;  /* 0x0000000000027941 */ /* 0x000fea0003800000 */
.L_x_10301:
        /* <DEDUP_REMOVED lines=10> */
.L_x_10297:
[----:B------:R-:W-:Y:S05]  /*5e20*/  BSYNC B1 ;  /* 0x0000000000017941 */ /* 0x000fea0003800000 */
.L_x_10296:
        /* <DEDUP_REMOVED lines=18> */
.L_x_10308:
[----:B------:R-:W-:Y:S02]  /*5f50*/  MOV R150, R142 ;  /* 0x0000008e00967202 */ /* 0x000fe40000000f00 */
.L_x_10309:
[----:B------:R-:W-:Y:S05]  /*5f60*/  BSYNC B2 ;  /* 0x0000000000027941 */ /* 0x000fea0003800000 */
.L_x_10307:
        /* <DEDUP_REMOVED lines=16> */
.L_x_10313:
[----:B------:R-:W-:Y:S05]  /*6070*/  BSYNC B3 ;  /* 0x0000000000037941 */ /* 0x000fea0003800000 */
.L_x_10312:
        /* <DEDUP_REMOVED lines=43> */
.L_x_10311:
[----:B------:R-:W-:Y:S05]  /*6330*/  BSYNC B2 ;  /* 0x0000000000027941 */ /* 0x000fea0003800000 */
.L_x_10310:
        /* <DEDUP_REMOVED lines=10> */
.L_x_10306:
[----:B------:R-:W-:Y:S05]  /*63e0*/  BSYNC B1 ;  /* 0x0000000000017941 */ /* 0x000fea0003800000 */
.L_x_10305:
        /* <DEDUP_REMOVED lines=18> */
.L_x_10317:
[----:B------:R-:W-:Y:S02]  /*6510*/  IMAD.MOV.U32 R150, RZ, RZ, R142 ;  /* 0x000000ffff967224 */ /* 0x000fe400078e008e */
.L_x_10318:
[----:B------:R-:W-:Y:S05]  /*6520*/  BSYNC B2 ;  /* 0x0000000000027941 */ /* 0x000fea0003800000 */
.L_x_10316:
        /* <DEDUP_REMOVED lines=16> */
.L_x_10322:
[----:B------:R-:W-:Y:S05]  /*6630*/  BSYNC B3 ;  /* 0x0000000000037941 */ /* 0x000fea0003800000 */
.L_x_10321:
        /* <DEDUP_REMOVED lines=43> */
.L_x_10320:
[----:B------:R-:W-:Y:S05]  /*68f0*/  BSYNC B2 ;  /* 0x0000000000027941 */ /* 0x000fea0003800000 */
.L_x_10319:
        /* <DEDUP_REMOVED lines=10> */
.L_x_10315:
[----:B------:R-:W-:Y:S05]  /*69a0*/  BSYNC B1 ;  /* 0x0000000000017941 */ /* 0x000fea0003800000 */
.L_x_10314:
        /* <DEDUP_REMOVED lines=18> */
.L_x_10326:
[----:B------:R-:W-:Y:S02]  /*6ad0*/  IMAD.MOV.U32 R150, RZ, RZ, R142 ;  /* 0x000000ffff967224 */ /* 0x000fe400078e008e */
.L_x_10327:
[----:B------:R-:W-:Y:S05]  /*6ae0*/  BSYNC B2 ;  /* 0x0000000000027941 */ /* 0x000fea0003800000 */
.L_x_10325:
        /* <DEDUP_REMOVED lines=16> */
.L_x_10331:
[----:B------:R-:W-:Y:S05]  /*6bf0*/  BSYNC B3 ;  /* 0x0000000000037941 */ /* 0x000fea0003800000 */
.L_x_10330:
        /* <DEDUP_REMOVED lines=43> */
.L_x_10329:
[----:B------:R-:W-:Y:S05]  /*6eb0*/  BSYNC B2 ;  /* 0x0000000000027941 */ /* 0x000fea0003800000 */
.L_x_10328:
        /* <DEDUP_REMOVED lines=10> */
.L_x_10324:
[----:B------:R-:W-:Y:S05]  /*6f60*/  BSYNC B1 ;  /* 0x0000000000017941 */ /* 0x000fea0003800000 */
.L_x_10323:
        /* <DEDUP_REMOVED lines=26> */
.L_x_10333:
[----:B------:R-:W-:Y:S05]  /*7110*/  BSYNC B1 ;  /* 0x0000000000017941 */ /* 0x000fea0003800000 */
.L_x_10332:
[----:B------:R-:W-:Y:S02]  /*7120*/  IADD3 R163, R163, 0x100, RZ ;  /* 0x00000100a3a37810 */ /* 0x000fe40007ffe0ff */
[----:B------:R-:W-:Y:S02]  /*7130*/  IADD3 R161, R161, 0x100, RZ ;  /* 0x00000100a1a17810 */ /* 0x000fe40007ffe0ff */
.L_x_10259:
[----:B------:R-:W-:Y:S05]  /*7140*/  BSYNC B0 ;  /* 0x0000000000007941 */ /* 0x000fea0003800000 */
.L_x_10258:
[----:B------:R-:W-:Y:S01]  /*7150*/  ISETP.NE.AND P3, PT, R101, RZ, PT ;  /* 0x000000ff6500720c */ /* 0x000fe20003f65270 */
[----:B------:R-:W-:-:S12]  /*7160*/  BSSY B0, `(.L_x_10334) ;  /* 0x0000309000007945 */ /* 0x000fd80003800000 */
[----:B------:R-:W-:Y:S05]  /*7170*/  @!P3 BRA `(.L_x_10335) ;  /* 0x000030700000b947 */ /* 0x000fea0003800000 */
[----:B------:R-:W-:-:S04]  /*7180*/  ISETP.NE.U32.AND P3, PT, RZ, c[0x0][0x180], PT ;  /* 0x00006000ff007a0c */ /* 0x000fc80003f65070 */
[----:B------:R-:W-:Y:S01]  /*7190*/  ISETP.NE.AND.EX P3, PT, RZ, c[0x0][0x184], PT, P3 ;  /* 0x00006100ff007a0c */ /* 0x000fe20003f65330 */
[----:B------:R-:W-:-:S12]  /*71a0*/  @P2 IMAD.MOV.U32 R84, RZ, RZ, 0x10 ;  /* 0x00000010ff542424 */ /* 0x000fd800078e00ff */
[----:B------:R-:W-:Y:S01]  /*71b0*/  @P3 MOV R82, 0x20 ;  /* 0x0000002000523802 */ /* 0x000fe20000000f00 */
[----:B------:R-:W-:-:S04]  /*71c0*/  @P2 IMAD.WIDE.U32 R84, R161, R84, c[0x0][0x170] ;  /* 0x00005c00a1542625 */ /* 0x000fc800078e0054 */
[----:B------:R-:W-:Y:S01]  /*71d0*/  @P3 IMAD.WIDE.U32 R82, R163, R82, c[0x0][0x180] ;  /* 0x00006000a3523625 */ /* 0x000fe200078e0052 */
[----:B------:R1:W5:Y:S04]  /*71e0*/  @P2 LDG.E.128 R60, [R84.64] ;  /* 0x00000004543c2981 */ /* 0x000368000c1e1d00 */
        /* <DEDUP_REMOVED lines=9> */
[C---:B-1----:R-:W-:Y:S01]  /*7280*/  ISETP.NE.AND P5, PT, R143.reuse, 0x1, PT ;  /* 0x000000018f00780c */ /* 0x042fe20003fa5270 */
[----:B------:R-:W-:Y:S01]  /*7290*/  BSSY B2, `(.L_x_10338) ;  /* 0x000000c000027945 */ /* 0x000fe20003800000 */
[----:B------:R-:W-:-:S11]  /*72a0*/  IADD3 R86, R143, 0x1, RZ ;  /* 0x000000018f567810 */ /* 0x000fd60007ffe0ff */
[----:B------:R-:W-:Y:S05]  /*72b0*/  @!P5 BRA `(.L_x_10339) ;  /* 0x000000800000d947 */ /* 0x000fea0003800000 */
[----:B------:R-:W-:Y:S01]  /*72c0*/  ISETP.NE.AND P5, PT, R143, 0x2, PT ;  /* 0x000000028f00780c */ /* 0x000fe20003fa5270 */
[----:B0-----:R-:W-:-:S12]  /*72d0*/  IMAD.MOV.U32 R96, RZ, RZ, R134 ;  /* 0x000000ffff607224 */ /* 0x001fd800078e0086 */
[----:B------:R-:W-:Y:S05]  /*72e0*/  @!P5 BRA `(.L_x_10340) ;  /* 0x000000600000d947 */ /* 0x000fea0003800000 */
[----:B------:R-:W-:Y:S01]  /*72f0*/  ISETP.NE.AND P5, PT, R143, 0x3, PT ;  /* 0x000000038f00780c */ /* 0x000fe20003fa5270 */
[----:B------:R-:W-:-:S12]  /*7300*/  IMAD.MOV.U32 R96, RZ, RZ, R133 ;  /* 0x000000ffff607224 */ /* 0x000fd800078e0085 */
[----:B------:R-:W-:Y:S05]  /*7310*/  @P5 BRA `(.L_x_10340) ;  /* 0x0000003000005947 */ /* 0x000fea0003800000 */
[----:B------:R-:W-:Y:S01]  /*7320*/  IMAD.MOV.U32 R96, RZ, RZ, R144 ;  /* 0x000000ffff607224 */ /* 0x000fe200078e0090 */
[----:B------:R-:W-:Y:S05]  /*7330*/  BRA `(.L_x_10340) ;  /* 0x0000001000007947 */ /* 0x000fea0003800000 */
.L_x_10339:
[----:B0-----:R-:W-:Y:S02]  /*7340*/  IMAD.MOV.U32 R96, RZ, RZ, R142 ;  /* 0x000000ffff607224 */ /* 0x001fe400078e008e */
.L_x_10340:
[----:B------:R-:W-:Y:S05]  /*7350*/  BSYNC B2 ;  /* 0x0000000000027941 */ /* 0x000fea0003800000 */
.L_x_10338:
        /* <DEDUP_REMOVED lines=16> */
.L_x_10344:
[----:B------:R-:W-:Y:S05]  /*7460*/  BSYNC B3 ;  /* 0x0000000000037941 */ /* 0x000fea0003800000 */
.L_x_10343:
        /* <DEDUP_REMOVED lines=43> */
.L_x_10342:
[----:B------:R-:W-:Y:S05]  /*7720*/  BSYNC B2 ;  /* 0x0000000000027941 */ /* 0x000fea0003800000 */
.L_x_10341:
        /* <DEDUP_REMOVED lines=10> */
.L_x_10337:
[----:B-1----:R-:W-:Y:S05]  /*77d0*/  BSYNC B1 ;  /* 0x0000000000017941 */ /* 0x002fea0003800000 */
.L_x_10336:
        /* <DEDUP_REMOVED lines=16> */
[----:B------:R-:W-:Y:S01]  /*78e0*/  MOV R96, R144 ;  /* 0x0000009000607202 */ /* 0x000fe20000000f00 */
[----:B------:R-:W-:Y:S05]  /*78f0*/  BRA `(.L_x_10349) ;  /* 0x0000001000007947 */ /* 0x000fea0003800000 */
.L_x_10348:
[----:B0-----:R-:W-:Y:S02]  /*7900*/  IMAD.MOV.U32 R96, RZ, RZ, R142 ;  /* 0x000000ffff607224 */ /* 0x001fe400078e008e */
.L_x_10349:
[----:B------:R-:W-:Y:S05]  /*7910*/  BSYNC B2 ;  /* 0x0000000000027941 */ /* 0x000fea0003800000 */
.L_x_10347:
        /* <DEDUP_REMOVED lines=16> */
.L_x_10353:
[----:B------:R-:W-:Y:S05]  /*7a20*/  BSYNC B3 ;  /* 0x0000000000037941 */ /* 0x000fea0003800000 */
.L_x_10352:
        /* <DEDUP_REMOVED lines=43> */
.L_x_10351:
[----:B------:R-:W-:Y:S05]  /*7ce0*/  BSYNC B2 ;  /* 0x0000000000027941 */ /* 0x000fea0003800000 */
.L_x_10350:
        /* <DEDUP_REMOVED lines=10> */
.L_x_10346:
[----:B------:R-:W-:Y:S05]  /*7d90*/  BSYNC B1 ;  /* 0x0000000000017941 */ /* 0x000fea0003800000 */
.L_x_10345:
        /* <DEDUP_REMOVED lines=18> */
.L_x_10357:
[----:B0-----:R-:W-:Y:S02]  /*7ec0*/  IMAD.MOV.U32 R96, RZ, RZ, R142 ;  /* 0x000000ffff607224 */ /* 0x001fe400078e008e */
.L_x_10358:
[----:B------:R-:W-:Y:S05]  /*7ed0*/  BSYNC B2 ;  /* 0x0000000000027941 */ /* 0x000fea0003800000 */
.L_x_10356:
        /* <DEDUP_REMOVED lines=16> */
.L_x_10362:
[----:B------:R-:W-:Y:S05]  /*7fe0*/  BSYNC B3 ;  /* 0x0000000000037941 */ /* 0x000fea0003800000 */
.L_x_10361:
        /* <DEDUP_REMOVED lines=43> */
.L_x_10360:
[----:B------:R-:W-:Y:S05]  /*82a0*/  BSYNC B2 ;  /* 0x0000000000027941 */ /* 0x000fea0003800000 */
.L_x_10359:
        /* <DEDUP_REMOVED lines=10> */
.L_x_10355:
[----:B------:R-:W-:Y:S05]  /*8350*/  BSYNC B1 ;  /* 0x0000000000017941 */ /* 0x000fea0003800000 */
.L_x_10354:
        /* <DEDUP_REMOVED lines=18> */
.L_x_10366:
[----:B------:R-:W-:Y:S02]  /*8480*/  IMAD.MOV.U32 R98, RZ, RZ, R142 ;  /* 0x000000ffff627224 */ /* 0x000fe400078e008e */
.L_x_10367:
[----:B------:R-:W-:Y:S05]  /*8490*/  BSYNC B2 ;  /* 0x0000000000027941 */ /* 0x000fea0003800000 */
.L_x_10365:
        /* <DEDUP_REMOVED lines=16> */
.L_x_10371:
[----:B------:R-:W-:Y:S05]  /*85a0*/  BSYNC B3 ;  /* 0x0000000000037941 */ /* 0x000fea0003800000 */
.L_x_10370:
[----:B0-----:R-:W-:Y:S01]  /*85b0*/  LOP3.LUT R96, R83, R141, R137, 0x96, !PT ;  /* 0x0000008d53607212 */ /* 0x001fe200078e9689 */
        /* <DEDUP_REMOVED lines=42> */
.L_x_10369:
[----:B------:R-:W-:Y:S05]  /*8860*/  BSYNC B2 ;  /* 0x0000000000027941 */ /* 0x000fea0003800000 */
.L_x_10368:
[----:B------:R-:W1:Y:S01]  /*8870*/  I2F.U32 R83, R98 ;  /* 0x0000006200537306 */ /* 0x000e620000201000 */
[----:B------:R-:W-:-:S04]  /*8880*/  IMAD.MOV.U32 R84, RZ, RZ, 0x2f800000 ;  /* 0x2f800000ff547424 */ /* 0x000fc800078e00ff */
[----:B-1----:R-:W-:Y:S01]  /*8890*/  FFMA.FTZ R83, R83, R84, 1.1641532182693481445e-10 ;  /* 0x2f00000053537423 */ /* 0x002fe20000010054 */
[----:B-----5:R-:W-:-:S04]  /*88a0*/  PRMT R84, RZ, 0x7610, R61 ;  /* 0x00007610ff547816 */ /* 0x020fc8000000003d */
[----:B------:R-:W-:Y:S01]  /*88b0*/  FSETP.GTU.FTZ.AND P5, PT, R83, c[0x0][0x1e4], PT ;  /* 0x0000790053007a0b */ /* 0x000fe20003fbc000 */
[----:B------:R-:W-:-:S03]  /*88c0*/  FMUL.FTZ R84, R84, c[0x0][0x1ec] ;  /* 0x00007b0054547a20 */ /* 0x000fc60000410000 */
[----:B------:R-:W-:Y:S01]  /*88d0*/  SEL R155, RZ, 0x1, P5 ;  /* 0x00000001ff9b7807 */ /* 0x000fe20002800000 */
[----:B------:R-:W-:-:S05]  /*88e0*/  FMUL.FTZ R84, R84, c[0x0][0x1e8] ;  /* 0x00007a0054547a20 */ /* 0x000fca0000410000 */
[----:B------:R-:W-:-:S05]  /*88f0*/  FSEL R83, R84, RZ, !P5 ;  /* 0x000000ff54537208 */ /* 0x000fca0006800000 */
[----:B------:R-:W-:Y:S02]  /*8900*/  @P3 FADD.FTZ R83, R55, R83 ;  /* 0x0000005337533221 */ /* 0x000fe40000010000 */
.L_x_10364:
[----:B------:R-:W-:Y:S05]  /*8910*/  BSYNC B1 ;  /* 0x0000000000017941 */ /* 0x000fea0003800000 */
.L_x_10363:
        /* <DEDUP_REMOVED lines=18> */
.L_x_10375:
[----:B------:R-:W-:Y:S02]  /*8a40*/  IMAD.MOV.U32 R98, RZ, RZ, R142 ;  /* 0x000000ffff627224 */ /* 0x000fe400078e008e */
.L_x_10376:
[----:B------:R-:W-:Y:S05]  /*8a50*/  BSYNC B2 ;  /* 0x0000000000027941 */ /* 0x000fea0003800000 */
.L_x_10374:
        /* <DEDUP_REMOVED lines=16> */
.L_x_10380:
[----:B------:R-:W-:Y:S05]  /*8b60*/  BSYNC B3 ;  /* 0x0000000000037941 */ /* 0x000fea0003800000 */
.L_x_10379:
[----:B------:R-:W-:Y:S01]  /*8b70*/  IMAD.HI.U32 R85, R2, -0x326172a9, RZ ;  /* 0xcd9e8d5702557827 */ /* 0x000fe200078e00ff */
[----:B------:R-:W-:-:S03]  /*8b80*/  LOP3.LUT R84, R84, R141, R137, 0x96, !PT ;  /* 0x0000008d54547212 */ /* 0x000fc600078e9689 */
[----:B------:R-:W-:Y:S01]  /*8b90*/  IMAD R87, R2, -0x326172a9, RZ ;  /* 0xcd9e8d5702577824 */ /* 0x000fe200078e02ff */
[----:B------:R-:W-:Y:S01]  /*8ba0*/  LOP3.LUT R85, R85, R4, R136, 0x96, !PT ;  /* 0x0000000455557212 */ /* 0x000fe200078e9688 */
[----:B0-----:R-:W-:-:S04]  /*8bb0*/  IMAD.WIDE.U32 R96, R84, -0x326172a9, RZ ;  /* 0xcd9e8d5754607825 */ /* 0x001fc800078e00ff */
        /* <DEDUP_REMOVED lines=38> */
.L_x_10378:
[----:B------:R-:W-:Y:S05]  /*8e20*/  BSYNC B2 ;  /* 0x0000000000027941 */ /* 0x000fea0003800000 */
.L_x_10377:
[----:B------:R-:W1:Y:S01]  /*8e30*/  I2F.U32 R84, R98 ;  /* 0x0000006200547306 */ /* 0x000e620000201000 */
[----:B------:R-:W-:-:S10]  /*8e40*/  HFMA2.MMA R85, -RZ, RZ, 0.1171875, 0 ;  /* 0x2f800000ff557435 */ /* 0x000fd400000001ff */
[----:B-1----:R-:W-:Y:S01]  /*8e50*/  FFMA.FTZ R84, R84, R85, 1.1641532182693481445e-10 ;  /* 0x2f00000054547423 */ /* 0x002fe20000010055 */
[----:B------:R-:W-:-:S04]  /*8e60*/  PRMT R85, RZ, 0x5410, R62 ;  /* 0x00005410ff557816 */ /* 0x000fc8000000003e */
[----:B------:R-:W-:Y:S01]  /*8e70*/  FSETP.GTU.FTZ.AND P5, PT, R84, c[0x0][0x1e4], PT ;  /* 0x0000790054007a0b */ /* 0x000fe20003fbc000 */
[----:B------:R-:W-:-:S03]  /*8e80*/  FMUL.FTZ R85, R85, c[0x0][0x1ec] ;  /* 0x00007b0055557a20 */ /* 0x000fc60000410000 */
[----:B------:R-:W-:Y:S01]  /*8e90*/  SEL R156, RZ, 0x1, P5 ;  /* 0x00000001ff9c7807 */ /* 0x000fe20002800000 */
[----:B------:R-:W-:-:S05]  /*8ea0*/  FMUL.FTZ R85, R85, c[0x0][0x1e8] ;  /* 0x00007a0055557a20 */ /* 0x000fca0000410000 */
[----:B------:R-:W-:-:S05]  /*8eb0*/  FSEL R84, R85, RZ, !P5 ;  /* 0x000000ff55547208 */ /* 0x000fca0006800000 */
[----:B------:R-:W-:Y:S02]  /*8ec0*/  @P3 FADD.FTZ R84, R64, R84 ;  /* 0x0000005440543221 */ /* 0x000fe40000010000 */
.L_x_10373:
[----:B------:R-:W-:Y:S05]  /*8ed0*/  BSYNC B1 ;  /* 0x0000000000017941 */ /* 0x000fea0003800000 */
.L_x_10372:
        /* <DEDUP_REMOVED lines=18> */
.L_x_10384:
[----:B0-----:R-:W-:Y:S02]  /*9000*/  IMAD.MOV.U32 R150, RZ, RZ, R142 ;  /* 0x000000ffff967224 */ /* 0x001fe400078e008e */
.L_x_10385:
[----:B------:R-:W-:Y:S05]  /*9010*/  BSYNC B2 ;  /* 0x0000000000027941 */ /* 0x000fea0003800000 */
.L_x_10383:
        /* <DEDUP_REMOVED lines=16> */
.L_x_10389:
[----:B------:R-:W-:Y:S05]  /*9120*/  BSYNC B3 ;  /* 0x0000000000037941 */ /* 0x000fea0003800000 */
.L_x_10388:
        /* <DEDUP_REMOVED lines=43> */
.L_x_10387:
[----:B------:R-:W-:Y:S05]  /*93e0*/  BSYNC B2 ;  /* 0x0000000000027941 */ /* 0x000fea0003800000 */
.L_x_10386:
        /* <DEDUP_REMOVED lines=10> */
.L_x_10382:
[----:B------:R-:W-:Y:S05]  /*9490*/  BSYNC B1 ;  /* 0x0000000000017941 */ /* 0x000fea0003800000 */
.L_x_10381:
[----:B------:R-:W-:Y:S01]  /*94a0*/  @!P4 ISETP.NE.U32.AND P5, PT, RZ, c[0x0][0x180], PT ;  /* 0x00006000ff00ca0c */ /* 0x000fe20003fa5070 */
[----:B------:R-:W-:Y:S01]  /*94b0*/  BSSY B1, `(.L_x_10390) ;  /* 0x000005a000017945 */ /* 0x000fe20003800000 */
[----:B0-----:R-:W-:Y:S02]  /*94c0*/  @!P4 IMAD.MOV.U32 R96, RZ, RZ, R87 ;  /* 0x000000ffff60c224 */ /* 0x001fe400078e0057 */
        /* <DEDUP_REMOVED lines=15> */
.L_x_10393:
[----:B------:R-:W-:Y:S02]  /*95c0*/  MOV R150, R142 ;  /* 0x0000008e00967202 */ /* 0x000fe40000000f00 */
.L_x_10394:
[----:B------:R-:W-:Y:S05]  /*95d0*/  BSYNC B2 ;  /* 0x0000000000027941 */ /* 0x000fea0003800000 */
.L_x_10392:
        /* <DEDUP_REMOVED lines=16> */
.L_x_10398:
[----:B------:R-:W-:Y:S05]  /*96e0*/  BSYNC B3 ;  /* 0x0000000000037941 */ /* 0x000fea0003800000 */
.L_x_10397:
        /* <DEDUP_REMOVED lines=43> */
.L_x_10396:
[----:B------:R-:W-:Y:S05]  /*99a0*/  BSYNC B2 ;  /* 0x0000000000027941 */ /* 0x000fea0003800000 */
.L_x_10395:
        /* <DEDUP_REMOVED lines=10> */
.L_x_10391:
[----:B------:R-:W-:Y:S05]  /*9a50*/  BSYNC B1 ;  /* 0x0000000000017941 */ /* 0x000fea0003800000 */
.L_x_10390:
        /* <DEDUP_REMOVED lines=18> */
.L_x_10402:
[----:B------:R-:W-:Y:S02]  /*9b80*/  IMAD.MOV.U32 R150, RZ, RZ, R142 ;  /* 0x000000ffff967224 */ /* 0x000fe400078e008e */
.L_x_10403:
[----:B------:R-:W-:Y:S05]  /*9b90*/  BSYNC B2 ;  /* 0x0000000000027941 */ /* 0x000fea0003800000 */
.L_x_10401:
        /* <DEDUP_REMOVED lines=16> */
.L_x_10407:
[----:B------:R-:W-:Y:S05]  /*9ca0*/  BSYNC B3 ;  /* 0x0000000000037941 */ /* 0x000fea0003800000 */
.L_x_10406:
        /* <DEDUP_REMOVED lines=40> */
[----:B------:R-:W-:-:S03]  /*9f30*/  HFMA2.MMA R143, -RZ, RZ, 0, 0 ;  /* 0x00000000ff8f7435 */ /* 0x000fc600000001ff */
[----:B------:R-:W-:Y:S01]  /*9f40*/  IMAD.MOV.U32 R144, RZ, RZ, R96 ;  /* 0x000000ffff907224 */ /* 0x000fe200078e0060 */
[----:B------:R-:W-:Y:S02]  /*9f50*/  LOP3.LUT R134, R97, R98, R122, 0x96, !PT ;  /* 0x0000006261867212 */ /* 0x000fe400078e967a */
.L_x_10405:
[----:B------:R-:W-:Y:S05]  /*9f60*/  BSYNC B2 ;  /* 0x0000000000027941 */ /* 0x000fea0003800000 */
.L_x_10404:
        /* <DEDUP_REMOVED lines=10> */
.L_x_10400:
[----:B------:R-:W-:Y:S05]  /*a010*/  BSYNC B1 ;  /* 0x0000000000017941 */ /* 0x000fea0003800000 */
.L_x_10399:
        /* <DEDUP_REMOVED lines=26> */
.L_x_10409:
[----:B------:R-:W-:Y:S05]  /*a1c0*/  BSYNC B1 ;  /* 0x0000000000017941 */ /* 0x000fea0003800000 */
.L_x_10408:
[----:B------:R-:W-:Y:S02]  /*a1d0*/  IADD3 R163, R163, 0x100, RZ ;  /* 0x00000100a3a37810 */ /* 0x000fe40007ffe0ff */
[----:B------:R-:W-:Y:S02]  /*a1e0*/  IADD3 R161, R161, 0x100, RZ ;  /* 0x00000100a1a17810 */ /* 0x000fe40007ffe0ff */
.L_x_10335:
[----:B------:R-:W-:Y:S05]  /*a1f0*/  BSYNC B0 ;  /* 0x0000000000007941 */ /* 0x000fea0003800000 */
.L_x_10334:
[----:B------:R-:W-:Y:S01]  /*a200*/  BSSY B0, `(.L_x_10410) ;  /* 0x0000305000007945 */ /* 0x000fe20003800000 */
        /* <DEDUP_REMOVED lines=21> */
[----:B------:R-:W-:Y:S02]  /*a360*/  ISETP.NE.AND P5, PT, R143, 0x2, PT ;  /* 0x000000028f00780c */ /* 0x000fe40003fa5270 */
[----:B0-----:R-:W-:-:S11]  /*a370*/  MOV R96, R134 ;  /* 0x0000008600607202 */ /* 0x001fd60000000f00 */
[----:B------:R-:W-:Y:S05]  /*a380*/  @!P5 BRA `(.L_x_10416) ;  /* 0x000000600000d947 */ /* 0x000fea0003800000 */
[----:B------:R-:W-:Y:S01]  /*a390*/  ISETP.NE.AND P5, PT, R143, 0x3, PT ;  /* 0x000000038f00780c */ /* 0x000fe20003fa5270 */
[----:B------:R-:W-:-:S12]  /*a3a0*/  IMAD.MOV.U32 R96, RZ, RZ, R133 ;  /* 0x000000ffff607224 */ /* 0x000fd800078e0085 */
[----:B------:R-:W-:Y:S05]  /*a3b0*/  @P5 BRA `(.L_x_10416) ;  /* 0x0000003000005947 */ /* 0x000fea0003800000 */
[----:B------:R-:W-:Y:S01]  /*a3c0*/  IMAD.MOV.U32 R96, RZ, RZ, R144 ;  /* 0x000000ffff607224 */ /* 0x000fe200078e0090 */
[----:B------:R-:W-:Y:S05]  /*a3d0*/  BRA `(.L_x_10416) ;  /* 0x0000001000007947 */ /* 0x000fea0003800000 */
.L_x_10415:
[----:B0-----:R-:W-:Y:S02]  /*a3e0*/  IMAD.MOV.U32 R96, RZ, RZ, R142 ;  /* 0x000000ffff607224 */ /* 0x001fe400078e008e */
.L_x_10416:
[----:B------:R-:W-:Y:S05]  /*a3f0*/  BSYNC B2 ;  /* 0x0000000000027941 */ /* 0x000fea0003800000 */
.L_x_10414:
        /* <DEDUP_REMOVED lines=16> */
.L_x_10420:
[----:B------:R-:W-:Y:S05]  /*a500*/  BSYNC B3 ;  /* 0x0000000000037941 */ /* 0x000fea0003800000 */
.L_x_10419:
        /* <DEDUP_REMOVED lines=43> */
.L_x_10418:
[----:B------:R-:W-:Y:S05]  /*a7c0*/  BSYNC B2 ;  /* 0x0000000000027941 */ /* 0x000fea0003800000 */
.L_x_10417:
        /* <DEDUP_REMOVED lines=9> */
[----:B------:R-:W-:Y:S02]  /*a860*/  @P3 FADD.FTZ R88, R52, R88 ;  /* 0x0000005834583221 */ /* 0x000fe40000010000 */
.L_x_10413:
[----:B-1----:R-:W-:Y:S05]  /*a870*/  BSYNC B1 ;  /* 0x0000000000017941 */ /* 0x002fea0003800000 */
.L_x_10412:
        /* <DEDUP_REMOVED lines=18> */
.L_x_10424:
[----:B------:R-:W-:Y:S02]  /*a9a0*/  IMAD.MOV.U32 R98, RZ, RZ, R142 ;  /* 0x000000ffff627224 */ /* 0x000fe400078e008e */
.L_x_10425:
[----:B------:R-:W-:Y:S05]  /*a9b0*/  BSYNC B2 ;  /* 0x0000000000027941 */ /* 0x000fea0003800000 */
.L_x_10423:
        /* <DEDUP_REMOVED lines=16> */
.L_x_10429:
[----:B------:R-:W-:Y:S05]  /*aac0*/  BSYNC B3 ;  /* 0x0000000000037941 */ /* 0x000fea0003800000 */
.L_x_10428:
[----:B------:R-:W-:Y:S01]  /*aad0*/  IMAD.HI.U32 R89, R2, -0x326172a9, RZ ;  /* 0xcd9e8d5702597827 */ /* 0x000fe200078e00ff */
[----:B------:R-:W-:-:S03]  /*aae0*/  LOP3.LUT R90, R90, R141, R137, 0x96, !PT ;  /* 0x0000008d5a5a7212 */ /* 0x000fc600078e9689 */
[----:B------:R-:W-:Y:S01]  /*aaf0*/  IMAD R93, R2, -0x326172a9, RZ ;  /* 0xcd9e8d57025d7824 */ /* 0x000fe200078e02ff */
[----:B------:R-:W-:Y:S01]  /*ab00*/  LOP3.LUT R89, R89, R4, R136, 0x96, !PT ;  /* 0x0000000459597212 */ /* 0x000fe200078e9688 */
[----:B------:R-:W-:-:S04]  /*ab10*/  IMAD.WIDE.U32 R90, R90, -0x326172a9, RZ ;  /* 0xcd9e8d575a5a7825 */ /* 0x000fc800078e00ff */
[----:B------:R-:W-:Y:S01]  /*ab20*/  IMAD R92, R3, -0x2daee0ad, RZ ;  /* 0xd2511f53035c7824 */ /* 0x000fe200078e02ff */
[----:B------:R-:W-:Y:S01]  /*ab30*/  LOP3.LUT R93, R91, R93, R6, 0x96, !PT ;  /* 0x0000005d5b5d7212 */ /* 0x000fe200078e9606 */
[----:B0-----:R-:W-:-:S04]  /*ab40*/  IMAD.WIDE.U32 R96, R89, -0x2daee0ad, RZ ;  /* 0xd2511f5359607825 */ /* 0x001fc800078e00ff */
        /* <DEDUP_REMOVED lines=35> */
.L_x_10427:
[----:B------:R-:W-:Y:S05]  /*ad80*/  BSYNC B2 ;  /* 0x0000000000027941 */ /* 0x000fea0003800000 */
.L_x_10426:
        /* <DEDUP_REMOVED lines=10> */
.L_x_10422:
[----:B------:R-:W-:Y:S05]  /*ae30*/  BSYNC B1 ;  /* 0x0000000000017941 */ /* 0x000fea0003800000 */
.L_x_10421:
        /* <DEDUP_REMOVED lines=18> */
.L_x_10433:
[----:B0-----:R-:W-:Y:S02]  /*af60*/  IMAD.MOV.U32 R96, RZ, RZ, R142 ;  /* 0x000000ffff607224 */ /* 0x001fe400078e008e */
.L_x_10434:
[----:B------:R-:W-:Y:S05]  /*af70*/  BSYNC B2 ;  /* 0x0000000000027941 */ /* 0x000fea0003800000 */
.L_x_10432:
        /* <DEDUP_REMOVED lines=16> */
.L_x_10438:
[----:B------:R-:W-:Y:S05]  /*b080*/  BSYNC B3 ;  /* 0x0000000000037941 */ /* 0x000fea0003800000 */
.L_x_10437:
        /* <DEDUP_REMOVED lines=43> */
.L_x_10436:
[----:B------:R-:W-:Y:S05]  /*b340*/  BSYNC B2 ;  /* 0x0000000000027941 */ /* 0x000fea0003800000 */
.L_x_10435:
        /* <DEDUP_REMOVED lines=10> */
.L_x_10431:
[----:B------:R-:W-:Y:S05]  /*b3f0*/  BSYNC B1 ;  /* 0x0000000000017941 */ /* 0x000fea0003800000 */
.L_x_10430:
        /* <DEDUP_REMOVED lines=18> */
.L_x_10442:
[----:B------:R-:W-:Y:S02]  /*b520*/  IMAD.MOV.U32 R98, RZ, RZ, R142 ;  /* 0x000000ffff627224 */ /* 0x000fe400078e008e */
.L_x_10443:
[----:B------:R-:W-:Y:S05]  /*b530*/  BSYNC B2 ;  /* 0x0000000000027941 */ /* 0x000fea0003800000 */
.L_x_10441:
        /* <DEDUP_REMOVED lines=16> */
.L_x_10447:
[----:B------:R-:W-:Y:S05]  /*b640*/  BSYNC B3 ;  /* 0x0000000000037941 */ /* 0x000fea0003800000 */
.L_x_10446:
        /* <DEDUP_REMOVED lines=43> */
.L_x_10445:
[----:B------:R-:W-:Y:S05]  /*b900*/  BSYNC B2 ;  /* 0x0000000000027941 */ /* 0x000fea0003800000 */
.L_x_10444:
        /* <DEDUP_REMOVED lines=10> */
.L_x_10440:
[----:B------:R-:W-:Y:S05]  /*b9b0*/  BSYNC B1 ;  /* 0x0000000000017941 */ /* 0x000fea0003800000 */
.L_x_10439:
        /* <DEDUP_REMOVED lines=18> */
.L_x_10451:
[----:B------:R-:W-:Y:S02]  /*bae0*/  IMAD.MOV.U32 R98, RZ, RZ, R142 ;  /* 0x000000ffff627224 */ /* 0x000fe400078e008e */
.L_x_10452:
[----:B------:R-:W-:Y:S05]  /*baf0*/  BSYNC B2 ;  /* 0x0000000000027941 */ /* 0x000fea0003800000 */
.L_x_10450:
        /* <DEDUP_REMOVED lines=16> */
.L_x_10456:
[----:B------:R-:W-:Y:S05]  /*bc00*/  BSYNC B3 ;  /* 0x0000000000037941 */ /* 0x000fea0003800000 */
.L_x_10455:
        /* <DEDUP_REMOVED lines=43> */
.L_x_10454:
[----:B------:R-:W-:Y:S05]  /*bec0*/  BSYNC B2 ;  /* 0x0000000000027941 */ /* 0x000fea0003800000 */
.L_x_10453:
[----:B------:R-:W1:Y:S01]  /*bed0*/  I2F.U32 R92, R98 ;  /* 0x00000062005c7306 */ /* 0x000e620000201000 */
[----:B------:R-:W-:-:S04]  /*bee0*/  IMAD.MOV.U32 R93, RZ, RZ, 0x2f800000 ;  /* 0x2f800000ff5d7424 */ /* 0x000fc800078e00ff */
        /* <DEDUP_REMOVED lines=8> */
.L_x_10449:
[----:B------:R-:W-:Y:S05]  /*bf70*/  BSYNC B1 ;  /* 0x0000000000017941 */ /* 0x000fea0003800000 */
.L_x_10448:
        /* <DEDUP_REMOVED lines=13> */
[----:B------:R-:W-:Y:S02]  /*c050*/  ISETP.NE.AND P5, PT, R94, 0x3, PT ;  /* 0x000000035e00780c */ /* 0x000fe40003fa5270 */
[----:B------:R-:W-:-:S11]  /*c060*/  MOV R150, R133 ;  /* 0x0000008500967202 */ /* 0x000fd60000000f00 */
[----:B------:R-:W-:Y:S05]  /*c070*/  @P5 BRA `(.L_x_10461) ;  /* 0x0000003000005947 */ /* 0x000fea0003800000 */
[----:B------:R-:W-:Y:S01]  /*c080*/  IMAD.MOV.U32 R150, RZ, RZ, R144 ;  /* 0x000000ffff967224 */ /* 0x000fe200078e0090 */
[----:B------:R-:W-:Y:S05]  /*c090*/  BRA `(.L_x_10461) ;  /* 0x0000001000007947 */ /* 0x000fea0003800000 */
.L_x_10460:
[----:B0-----:R-:W-:Y:S02]  /*c0a0*/  IMAD.MOV.U32 R150, RZ, RZ, R142 ;  /* 0x000000ffff967224 */ /* 0x001fe400078e008e */
.L_x_10461:
[----:B------:R-:W-:Y:S05]  /*c0b0*/  BSYNC B2 ;  /* 0x0000000000027941 */ /* 0x000fea0003800000 */
.L_x_10459:
        /* <DEDUP_REMOVED lines=16> */
.L_x_10465:
[----:B------:R-:W-:Y:S05]  /*c1c0*/  BSYNC B3 ;  /* 0x0000000000037941 */ /* 0x000fea0003800000 */
.L_x_10464:
        /* <DEDUP_REMOVED lines=43> */
.L_x_10463:
[----:B------:R-:W-:Y:S05]  /*c480*/  BSYNC B2 ;  /* 0x0000000000027941 */ /* 0x000fea0003800000 */
.L_x_10462:
        /* <DEDUP_REMOVED lines=10> */
.L_x_10458:
[----:B------:R-:W-:Y:S05]  /*c530*/  BSYNC B1 ;  /* 0x0000000000017941 */ /* 0x000fea0003800000 */
.L_x_10457:
        /* <DEDUP_REMOVED lines=18> */
.L_x_10469:
[----:B------:R-:W-:Y:S02]  /*c660*/  IMAD.MOV.U32 R150, RZ, RZ, R142 ;  /* 0x000000ffff967224 */ /* 0x000fe400078e008e */
.L_x_10470:
[----:B------:R-:W-:Y:S05]  /*c670*/  BSYNC B2 ;  /* 0x0000000000027941 */ /* 0x000fea0003800000 */
.L_x_10468:
        /* <DEDUP_REMOVED lines=16> */
.L_x_10474:
[----:B------:R-:W-:Y:S05]  /*c780*/  BSYNC B3 ;  /* 0x0000000000037941 */ /* 0x000fea0003800000 */
.L_x_10473:
        /* <DEDUP_REMOVED lines=43> */
.L_x_10472:
[----:B------:R-:W-:Y:S05]  /*ca40*/  BSYNC B2 ;  /* 0x0000000000027941 */ /* 0x000fea0003800000 */
.L_x_10471:
        /* <DEDUP_REMOVED lines=10> */
.L_x_10467:
[----:B------:R-:W-:Y:S05]  /*caf0*/  BSYNC B1 ;  /* 0x0000000000017941 */ /* 0x000fea0003800000 */
.L_x_10466:
        /* <DEDUP_REMOVED lines=18> */
.L_x_10478:
[----:B------:R-:W-:Y:S02]  /*cc20*/  MOV R150, R142 ;  /* 0x0000008e00967202 */ /* 0x000fe40000000f00 */
.L_x_10479:
[----:B------:R-:W-:Y:S05]  /*cc30*/  BSYNC B2 ;  /* 0x0000000000027941 */ /* 0x000fea0003800000 */
.L_x_10477:
        /* <DEDUP_REMOVED lines=16> */
.L_x_10483:
[----:B------:R-:W-:Y:S05]  /*cd40*/  BSYNC B3 ;  /* 0x0000000000037941 */ /* 0x000fea0003800000 */
.L_x_10482:
        /* <DEDUP_REMOVED lines=43> */
.L_x_10481:
[----:B------:R-:W-:Y:S05]  /*d000*/  BSYNC B2 ;  /* 0x0000000000027941 */ /* 0x000fea0003800000 */
.L_x_10480:
        /* <DEDUP_REMOVED lines=10> */
.L_x_10476:
[----:B------:R-:W-:Y:S05]  /*d0b0*/  BSYNC B1 ;  /* 0x0000000000017941 */ /* 0x000fea0003800000 */
.L_x_10475:
[----:B------:R-:W-:-:S04]  /*d0c0*/  IMAD.MOV.U32 R96, RZ, RZ, 0x20 ;  /* 0x00000020ff607424 */ /* 0x000fc800078e00ff */
[----:B------:R-:W-:-:S05]  /*d0d0*/  IMAD.WIDE.U32 R96, R163, R96, c[0x0][0x188] ;  /* 0x00006200a3607625 */ /* 0x000fca00078e0060 */
[----:B------:R0:W-:Y:S04]  /*d0e0*/  STG.E.128 [R96.64], R88 ;  /* 0x0000005860007986 */ /* 0x0001e8000c101d04 */
[----:B------:R0:W-:Y:S01]  /*d0f0*/  STG.E.128 [R96.64+0x10], R92 ;  /* 0x0000105c60007986 */ /* 0x0001e2000c101d04 */
[----:B------:R-:W-:Y:S05]  /*d100*/  @!P2 BRA `(.L_x_10411) ;  /* 0x000001400000a947 */ /* 0x000fea0003800000 */
[----:B0-----:R-:W-:Y:S02]  /*d110*/  SHF.L.U32 R96, R158, 0x10, RZ ;  /* 0x000000109e607819 */ /* 0x001fe400000006ff */
[----:B------:R-:W-:Y:S02]  /*d120*/  LOP3.LUT R98, R154, 0xff, RZ, 0xc0, !PT ;  /* 0x000000ff9a627812 */ /* 0x000fe400078ec0ff */
[----:B------:R-:W-:Y:S02]  /*d130*/  LOP3.LUT R97, R96, 0xff0000, RZ, 0xc0, !PT ;  /* 0x00ff000060617812 */ /* 0x000fe400078ec0ff */
[----:B------:R-:W-:Y:S01]  /*d140*/  LOP3.LUT R96, R159, 0xffff, RZ, 0xc0, !PT ;  /* 0x0000ffff9f607812 */ /* 0x000fe200078ec0ff */
[----:B------:R-:W-:Y:S01]  /*d150*/  IMAD.WIDE.U32 R98, R98, 0x10000, RZ ;  /* 0x0001000062627825 */ /* 0x000fe200078e00ff */
[----:B------:R-:W-:-:S02]  /*d160*/  LOP3.LUT R150, R153, 0xff, RZ, 0xc0, !PT ;  /* 0x000000ff99967812 */ /* 0x000fc400078ec0ff */
[----:B------:R-:W-:Y:S02]  /*d170*/  PRMT R96, R97, 0x4210, R96 ;  /* 0x0000421061607816 */ /* 0x000fe40000000060 */
        /* <DEDUP_REMOVED lines=13> */
.L_x_10411:
[----:B------:R-:W-:Y:S05]  /*d250*/  BSYNC B0 ;  /* 0x0000000000007941 */ /* 0x000fea0003800000 */
.L_x_10410:
        /* <DEDUP_REMOVED lines=42> */
.L_x_10496:
        /* <DEDUP_REMOVED lines=85> */
.L_x_10497:
        /* <DEDUP_REMOVED lines=16> */
[----:B------:R1:W-:Y:S01]  /*db50*/  I2F R164, R98 ;  /* 0x0000006200a47306 */ /* 0x0003e20000201400 */
[----:B------:R-:W2:Y:S04]  /*db60*/  SHFL.DOWN PT, R151, R98, 0x4, 0x1f ;  /* 0x08801f0062977f89 */ /* 0x000ea800000e0000 */
[----:B------:R-:W3:Y:S01]  /*db70*/  @!P2 LDS.64 R96, [R150.X8] ;  /* 0x000000009660a984 */ /* 0x000ee20000008a00 */
[----:B------:R-:W-:-:S02]  /*db80*/  ISETP.NE.AND P2, PT, RZ, UR6, PT ;  /* 0x00000006ff007c0c */ /* 0x000fc4000bf45270 */
[----:B--2---:R-:W2:Y:S01]  /*db90*/  I2F R166, R151 ;  /* 0x0000009700a67306 */ /* 0x004ea20000201400 */
[----:B------:R-:W-:-:S05]  /*dba0*/  IMAD.IADD R99, R151, 0x1, R98 ;  /* 0x0000000197637824 */ /* 0x000fca00078e0262 */
[----:B-1----:R-:W1:Y:S04]  /*dbb0*/  SHFL.DOWN PT, R98, R99, 0x2, 0x1f ;  /* 0x08401f0063627f89 */ /* 0x002e6800000e0000 */
[----:B0--3--:R-:W0:Y:S01]  /*dbc0*/  SHFL.DOWN PT, R161, R96, 0x4, 0x1f ;  /* 0x08801f0060a17f89 */ /* 0x009e2200000e0000 */
[----:B-1----:R-:W-:Y:S03]  /*dbd0*/  I2F R165, R98 ;  /* 0x0000006200a57306 */ /* 0x002fe60000201400 */
[----:B------:R-:W1:Y:S01]  /*dbe0*/  SHFL.DOWN PT, R150, R97, 0x4, 0x1f ;  /* 0x08801f0061967f89 */ /* 0x000e6200000e0000 */
[C---:B0-----:R-:W-:Y:S02]  /*dbf0*/  FADD.FTZ R163, -R161.reuse, R96 ;  /* 0x00000060a1a37221 */ /* 0x041fe40000010100 */
[----:B--2---:R-:W-:-:S02]  /*dc00*/  FMUL.FTZ R161, R161, R166 ;  /* 0x000000a6a1a17220 */ /* 0x004fc40000410000 */
[----:B------:R-:W-:Y:S02]  /*dc10*/  FMUL.FTZ R163, R163, R163 ;  /* 0x000000a3a3a37220 */ /* 0x000fe40000410000 */
[----:B------:R-:W-:Y:S02]  /*dc20*/  FFMA.FTZ R168, R164, R96, R161 ;  /* 0x00000060a4a87223 */ /* 0x000fe400000100a1 */
[----:B------:R-:W0:Y:S01]  /*dc30*/  I2F R96, R99 ;  /* 0x0000006300607306 */ /* 0x000e220000201400 */
[----:B------:R-:W-:Y:S02]  /*dc40*/  FMUL.FTZ R163, R163, R164 ;  /* 0x000000a4a3a37220 */ /* 0x000fe40000410000 */
[----:B-1----:R-:W-:Y:S02]  /*dc50*/  FADD.FTZ R150, R150, R97 ;  /* 0x0000006196967221 */ /* 0x002fe40000010000 */
[----:B------:R-:W-:-:S03]  /*dc60*/  FMUL.FTZ R163, R163, R166 ;  /* 0x000000a6a3a37220 */ /* 0x000fc60000410000 */
[----:B0-----:R-:W0:Y:S02]  /*dc70*/  MUFU.RCP R151, R96 ;  /* 0x0000006000977308 */ /* 0x001e240000001000 */
[C---:B0-----:R-:W-:Y:S02]  /*dc80*/  FMUL.FTZ R161, R151.reuse, R168 ;  /* 0x000000a897a17220 */ /* 0x041fe40000410000 */
[----:B------:R-:W-:Y:S02]  /*dc90*/  FFMA.FTZ R150, R151, R163, R150 ;  /* 0x000000a397967223 */ /* 0x000fe40000010096 */
[----:B------:R-:W-:Y:S01]  /*dca0*/  IMAD.IADD R151, R99, 0x1, R98 ;  /* 0x0000000163977824 */ /* 0x000fe200078e0262 */
[----:B------:R-:W0:Y:S04]  /*dcb0*/  SHFL.DOWN PT, R164, R161, 0x2, 0x1f ;  /* 0x08401f00a1a47f89 */ /* 0x000e2800000e0000 */
[----:B------:R-:W1:Y:S01]  /*dcc0*/  SHFL.DOWN PT, R166, R151, 0x1, 0x1f ;  /* 0x08201f0097a67f89 */ /* 0x000e6200000e0000 */
[----:B0-----:R-:W-:-:S02]  /*dcd0*/  FADD.FTZ R97, R161, -R164 ;  /* 0x800000a4a1617221 */ /* 0x001fc40000010000 */
[----:B------:R-:W-:Y:S02]  /*dce0*/  FMUL.FTZ R164, R164, R165 ;  /* 0x000000a5a4a47220 */ /* 0x000fe40000410000 */
[----:B------:R-:W-:Y:S02]  /*dcf0*/  FMUL.FTZ R97, R97, R97 ;  /* 0x0000006161617220 */ /* 0x000fe40000410000 */
[C---:B------:R-:W-:Y:S01]  /*dd00*/  FFMA.FTZ R164, R96.reuse, R161, R164 ;  /* 0x000000a160a47223 */ /* 0x040fe200000100a4 */
[----:B-1----:R-:W-:Y:S01]  /*dd10*/  IADD3 R161, R151, R166, RZ ;  /* 0x000000a697a17210 */ /* 0x002fe20007ffe0ff */
[----:B------:R-:W-:Y:S02]  /*dd20*/  FMUL.FTZ R163, R96, R97 ;  /* 0x0000006160a37220 */ /* 0x000fe40000410000 */
[----:B------:R-:W0:Y:S01]  /*dd30*/  I2F R96, R151 ;  /* 0x0000009700607306 */ /* 0x000e220000201400 */
[----:B------:R-:W1:Y:S01]  /*dd40*/  SHFL.DOWN PT, R97, R150, 0x2, 0x1f ;  /* 0x08401f0096617f89 */ /* 0x000e6200000e0000 */
[----:B------:R-:W-:-:S06]  /*dd50*/  FMUL.FTZ R163, R163, R165 ;  /* 0x000000a5a3a37220 */ /* 0x000fcc0000410000 */
[----:B------:R-:W2:Y:S08]  /*dd60*/  I2F R161, R161 ;  /* 0x000000a100a17306 */ /* 0x000eb00000201400 */
[----:B0-----:R-:W0:Y:S01]  /*dd70*/  MUFU.RCP R99, R96 ;  /* 0x0000006000637308 */ /* 0x001e220000001000 */
[----:B-1----:R-:W-:-:S07]  /*dd80*/  FADD.FTZ R98, R150, R97 ;  /* 0x0000006196627221 */ /* 0x002fce0000010000 */
[----:B--2---:R-:W-:Y:S01]  /*dd90*/  MUFU.RCP R150, R161 ;  /* 0x000000a100967308 */ /* 0x004fe20000001000 */
[C---:B0-----:R-:W-:Y:S02]  /*dda0*/  FMUL.FTZ R97, R99.reuse, R164 ;  /* 0x000000a463617220 */ /* 0x041fe40000410000 */
[----:B------:R-:W-:-:S05]  /*ddb0*/  FFMA.FTZ R98, R99, R163, R98 ;  /* 0x000000a363627223 */ /* 0x000fca0000010062 */
[----:B------:R-:W0:Y:S01]  /*ddc0*/  I2F R163, R166 ;  /* 0x000000a600a37306 */ /* 0x000e220000201400 */
[----:B------:R-:W0:Y:S02]  /*ddd0*/  SHFL.DOWN PT, R164, R97, 0x1, 0x1f ;  /* 0x08201f0061a47f89 */ /* 0x000e2400000e0000 */
[----:B0-----:R-:W-:Y:S02]  /*dde0*/  FMUL.FTZ R99, R164, R163 ;  /* 0x000000a3a4637220 */ /* 0x001fe40000410000 */
[----:B------:R-:W-:Y:S02]  /*ddf0*/  FADD.FTZ R164, R97, -R164 ;  /* 0x800000a461a47221 */ /* 0x000fe40000010000 */
[----:B------:R-:W-:Y:S02]  /*de00*/  FFMA.FTZ R165, R96, R97, R99 ;  /* 0x0000006160a57223 */ /* 0x000fe40000010063 */
[----:B------:R-:W0:Y:S01]  /*de10*/  SHFL.DOWN PT, R99, R98, 0x1, 0x1f ;  /* 0x08201f0062637f89 */ /* 0x000e2200000e0000 */
[----:B------:R-:W-:-:S02]  /*de20*/  FMUL.FTZ R151, R164, R164 ;  /* 0x000000a4a4977220 */ /* 0x000fc40000410000 */
[----:B------:R-:W-:Y:S02]  /*de30*/  FMUL.FTZ R165, R150, R165 ;  /* 0x000000a596a57220 */ /* 0x000fe40000410000 */
[----:B------:R-:W-:Y:S02]  /*de40*/  FMUL.FTZ R151, R96, R151 ;  /* 0x0000009760977220 */ /* 0x000fe40000410000 */
[----:B------:R-:W-:Y:S02]  /*de50*/  IMAD.MOV.U32 R96, RZ, RZ, c[0x0][0x1e0] ;  /* 0x00007800ff607624 */ /* 0x000fe400078e00ff */
[----:B------:R-:W-:Y:S01]  /*de60*/  FMUL.FTZ R151, R151, R163 ;  /* 0x000000a397977220 */ /* 0x000fe20000410000 */
[----:B------:R-:W1:Y:S01]  /*de70*/  SHFL.IDX PT, R165, R165, RZ, 0x1f ;  /* 0x00001fffa5a57589 */ /* 0x000e6200000e0000 */
[----:B0-----:R-:W-:-:S04]  /*de80*/  FADD.FTZ R99, R98, R99 ;  /* 0x0000006362637221 */ /* 0x001fc80000010000 */
[----:B------:R-:W-:-:S06]  /*de90*/  FFMA.FTZ R99, R150, R151, R99 ;  /* 0x0000009796637223 */ /* 0x000fcc0000010063 */
[----:B------:R-:W0:Y:S01]  /*dea0*/  SHFL.IDX PT, R99, R99, RZ, 0x1f ;  /* 0x00001fff63637589 */ /* 0x000e2200000e0000 */
[----:B-1----:R-:W-:-:S05]  /*deb0*/  FMUL.FTZ R97, R165, R165 ;  /* 0x000000a5a5617220 */ /* 0x002fca0000410000 */
[----:B------:R-:W-:Y:S01]  /*dec0*/  FSEL R97, R97, RZ, P2 ;  /* 0x000000ff61617208 */ /* 0x000fe20001000000 */
[----:B0-----:R-:W-:-:S04]  /*ded0*/  FFMA.FTZ R96, R99, R96, c[0x0][0x228] ;  /* 0x00008a0063607623 */ /* 0x001fc80000010060 */
        /* <DEDUP_REMOVED lines=35> */
[--C-:B------:R-:W-:Y:S02]  /*e110*/  FADD.FTZ R150, R69, -R162.reuse ;  /* 0x800000a245967221 */ /* 0x100fe40000010000 */
[----:B------:R-:W-:Y:S02]  /*e120*/  FADD.FTZ R166, R71, -R162 ;  /* 0x800000a247a67221 */ /* 0x000fe40000010000 */
[C---:B------:R-:W-:Y:S02]  /*e130*/  FMUL.FTZ R98, R161.reuse, R98 ;  /* 0x00000062a1627220 */ /* 0x040fe40000410000 */
[C---:B------:R-:W-:Y:S02]  /*e140*/  FMUL.FTZ R150, R161.reuse, R150 ;  /* 0x00000096a1967220 */ /* 0x040fe40000410000 */
[----:B------:R-:W-:-:S02]  /*e150*/  FMUL.FTZ R164, R161, R164 ;  /* 0x000000a4a1a47220 */ /* 0x000fc40000410000 */
[----:B------:R-:W-:Y:S02]  /*e160*/  FMUL.FTZ R166, R161, R166 ;  /* 0x000000a6a1a67220 */ /* 0x000fe40000410000 */
[----:B------:R-:W-:Y:S02]  /*e170*/  FFMA.FTZ R98, R19, R98, R28 ;  /* 0x0000006213627223 */ /* 0x000fe4000001001c */
[----:B------:R-:W-:Y:S02]  /*e180*/  FFMA.FTZ R99, R20, R150, R27 ;  /* 0x0000009614637223 */ /* 0x000fe4000001001b */
[----:B------:R-:W-:Y:S02]  /*e190*/  FFMA.FTZ R164, R21, R164, R30 ;  /* 0x000000a415a47223 */ /* 0x000fe4000001001e */
[----:B------:R-:W-:Y:S01]  /*e1a0*/  FFMA.FTZ R151, R22, R166, R29 ;  /* 0x000000a616977223 */ /* 0x000fe2000001001d */
[----:B------:R-:W-:-:S04]  /*e1b0*/  F2FP.BF16.PACK_AB R98, R99, R98 ;  /* 0x000000626362723e */ /* 0x000fc800000010ff */
[----:B------:R-:W-:Y:S01]  /*e1c0*/  F2FP.BF16.PACK_AB R99, R151, R164 ;  /* 0x000000a49763723e */ /* 0x000fe200000010ff */
[----:B------:R-:W-:-:S04]  /*e1d0*/  IMAD.MOV.U32 R151, RZ, RZ, 0x10 ;  /* 0x00000010ff977424 */ /* 0x000fc800078e00ff */
[C---:B------:R-:W-:Y:S01]  /*e1e0*/  IMAD.WIDE.U32 R150, R160.reuse, R151, c[0x0][0x208] ;  /* 0x00008200a0967625 */ /* 0x040fe200078e0097 */
[----:B------:R-:W-:-:S04]  /*e1f0*/  IADD3 R160, R160, 0x100, RZ ;  /* 0x00000100a0a07810 */ /* 0x000fc80007ffe0ff */
[----:B------:R0:W-:Y:S03]  /*e200*/  STG.E.128 [R150.64], R96 ;  /* 0x0000006096007986 */ /* 0x0001e6000c101d04 */
.L_x_10489:
[----:B------:R-:W-:Y:S05]  /*e210*/  BSYNC B1 ;  /* 0x0000000000017941 */ /* 0x000fea0003800000 */
.L_x_10488:
[----:B------:R-:W-:Y:S01]  /*e220*/  ISETP.NE.AND P2, PT, R100, RZ, PT ;  /* 0x000000ff6400720c */ /* 0x000fe20003f45270 */
        /* <DEDUP_REMOVED lines=34> */
.L_x_10491:
[----:B------:R-:W-:Y:S05]  /*e450*/  BSYNC B1 ;  /* 0x0000000000017941 */ /* 0x000fea0003800000 */
.L_x_10490:
        /* <DEDUP_REMOVED lines=35> */
.L_x_10493:
[----:B------:R-:W-:Y:S05]  /*e690*/  BSYNC B1 ;  /* 0x0000000000017941 */ /* 0x000fea0003800000 */
.L_x_10492:
        /* <DEDUP_REMOVED lines=8> */
[C---:B------:R-:W-:Y:S02]  /*e720*/  FMUL.FTZ R96, R161.reuse, R96 ;  /* 0x00000060a1607220 */ /* 0x040fe40000410000 */
[----:B------:R-:W-:Y:S02]  /*e730*/  FMUL.FTZ R98, R161, R98 ;  /* 0x00000062a1627220 */ /* 0x000fe40000410000 */
        /* <DEDUP_REMOVED lines=22> */
.L_x_10487:
[----:B-1----:R-:W-:Y:S05]  /*e8a0*/  BSYNC B0 ;  /* 0x0000000000007941 */ /* 0x002fea0003800000 */
.L_x_10486:
[----:B------:R-:W-:Y:S02]  /*e8b0*/  IADD3 R9, R9, c[0x0][0x160], RZ ;  /* 0x0000580009097a10 */ /* 0x000fe40007ffe0ff */
[----:B------:R-:W-:Y:S02]  /*e8c0*/  LOP3.LUT P3, RZ, R135, 0xff, RZ, 0xc0, !PT ;  /* 0x000000ff87ff7812 */ /* 0x000fe4000786c0ff */
[----:B------:R-:W-:Y:S02]  /*e8d0*/  ISETP.GE.AND P2, PT, R9, c[0x0][0x164], PT ;  /* 0x0000590009007a0c */ /* 0x000fe40003f46270 */
[----:B------:R-:W-:-:S11]  /*e8e0*/  SEL R135, RZ, 0x1, P3 ;  /* 0x00000001ff877807 */ /* 0x000fd60001800000 */
[----:B0-----:R-:W-:Y:S01]  /*e8f0*/  @P2 CALL.REL.NOINC `(.L_x_10494) ;  /* 0x0000001000002944 */ /* 0x001fe20003c00000 */
[----:B------:R-:W-:Y:S05]  /*e900*/  BRA `(.L_x_10495) ;  /* 0xffff25d000007947 */ /* 0x000fea000383ffff */
.L_x_10494:
[----:B------:R-:W-:Y:S05]  /*e910*/  EXIT ;  /* 0x000000000000794d */ /* 0x000fea0003800000 */
.L_x_10484:
[----:B------:R-:W-:Y:S01]  /*e920*/  IMAD.MOV.U32 R166, RZ, RZ, 0x1 ;  /* 0x00000001ffa67424 */ /* 0x000fe200078e00ff */
[----:B------:R-:W-:Y:S01]  /*e930*/  MOV R164, 0xffffffff ;  /* 0xffffffff00a47802 */ /* 0x000fe20000000f00 */
[----:B------:R-:W-:Y:S01]  /*e940*/  IMAD.MOV.U32 R151, RZ, RZ, 0x1f ;  /* 0x0000001fff977424 */ /* 0x000fe200078e00ff */
[----:B------:R-:W-:Y:S02]  /*e950*/  MOV R98, 0xe970 ;  /* 0x0000e97000627802 */ /* 0x000fe40000000f00 */
[----:B-----5:R-:W-:Y:S05]  /*e960*/  CALL.REL.NOINC `($__internal_58_$__cuda_sm70_shflsync_bfly_p) ;  /* 0x000007b000007944 */ /* 0x020fea0003c00000 */
[----:B-1----:R-:W-:Y:S01]  /*e970*/  IMAD.MOV.U32 R96, RZ, RZ, R166 ;  /* 0x000000ffff607224 */ /* 0x002fe200078e00a6 */
[----:B0-----:R-:W-:Y:S05]  /*e980*/  BRA `(.L_x_10496) ;  /* 0xffffeb7000007947 */ /* 0x001fea000383ffff */
.L_x_10485:
[----:B------:R-:W-:Y:S01]  /*e990*/  IMAD.MOV.U32 R166, RZ, RZ, 0x2 ;  /* 0x00000002ffa67424 */ /* 0x000fe200078e00ff */
[----:B------:R-:W-:Y:S01]  /*e9a0*/  MOV R98, 0xe9e0 ;  /* 0x0000e9e000627802 */ /* 0x000fe20000000f00 */
[----:B------:R-:W-:Y:S02]  /*e9b0*/  IMAD.MOV.U32 R151, RZ, RZ, 0x1f ;  /* 0x0000001fff977424 */ /* 0x000fe400078e00ff */
[----:B------:R-:W-:Y:S02]  /*e9c0*/  IMAD.MOV.U32 R164, RZ, RZ, -0x1 ;  /* 0xffffffffffa47424 */ /* 0x000fe400078e00ff */
[----:B-----5:R-:W-:Y:S05]  /*e9d0*/  CALL.REL.NOINC `($__internal_58_$__cuda_sm70_shflsync_bfly_p) ;  /* 0x0000074000007944 */ /* 0x020fea0003c00000 */
[----:B01----:R-:W-:Y:S01]  /*e9e0*/  FADD.FTZ R97, R97, R166 ;  /* 0x000000a661617221 */ /* 0x003fe20000010000 */
[----:B------:R-:W-:Y:S01]  /*e9f0*/  MOV R98, 0xea40 ;  /* 0x0000ea4000627802 */ /* 0x000fe20000000f00 */
[----:B------:R-:W-:-:S02]  /*ea00*/  IMAD.MOV.U32 R166, RZ, RZ, 0x4 ;  /* 0x00000004ffa67424 */ /* 0x000fc400078e00ff */
[----:B------:R-:W-:Y:S02]  /*ea10*/  IMAD.MOV.U32 R151, RZ, RZ, 0x1f ;  /* 0x0000001fff977424 */ /* 0x000fe400078e00ff */
[----:B------:R-:W-:Y:S02]  /*ea20*/  IMAD.MOV.U32 R164, RZ, RZ, -0x1 ;  /* 0xffffffffffa47424 */ /* 0x000fe400078e00ff */
[----:B------:R-:W-:Y:S05]  /*ea30*/  CALL.REL.NOINC `($__internal_58_$__cuda_sm70_shflsync_bfly_p) ;  /* 0x000006e000007944 */ /* 0x000fea0003c00000 */
[----:B01----:R-:W-:Y:S01]  /*ea40*/  FADD.FTZ R97, R97, R166 ;  /* 0x000000a661617221 */ /* 0x003fe20000010000 */
[----:B------:R-:W-:Y:S01]  /*ea50*/  HFMA2.MMA R166, -RZ, RZ, 0, 4.76837158203125e-07 ;  /* 0x00000008ffa67435 */ /* 0x000fe200000001ff */
[----:B------:R-:W-:Y:S01]  /*ea60*/  IMAD.MOV.U32 R151, RZ, RZ, 0x1f ;  /* 0x0000001fff977424 */ /* 0x000fe200078e00ff */
[----:B------:R-:W-:Y:S01]  /*ea70*/  MOV R98, 0xeaa0 ;  /* 0x0000eaa000627802 */ /* 0x000fe20000000f00 */
[----:B------:R-:W-:-:S03]  /*ea80*/  IMAD.MOV.U32 R164, RZ, RZ, -0x1 ;  /* 0xffffffffffa47424 */ /* 0x000fc600078e00ff */
[----:B------:R-:W-:Y:S05]  /*ea90*/  CALL.REL.NOINC `($__internal_58_$__cuda_sm70_shflsync_bfly_p) ;  /* 0x0000068000007944 */ /* 0x000fea0003c00000 */
[----:B01----:R-:W-:Y:S01]  /*eaa0*/  FADD.FTZ R97, R97, R166 ;  /* 0x000000a661617221 */ /* 0x003fe20000010000 */
[----:B------:R-:W-:Y:S01]  /*eab0*/  MOV R98, 0xeb00 ;  /* 0x0000eb0000627802 */ /* 0x000fe20000000f00 */
[----:B------:R-:W-:Y:S02]  /*eac0*/  IMAD.MOV.U32 R166, RZ, RZ, 0x10 ;  /* 0x00000010ffa67424 */ /* 0x000fe400078e00ff */
[----:B------:R-:W-:-:S02]  /*ead0*/  IMAD.MOV.U32 R151, RZ, RZ, 0x1f ;  /* 0x0000001fff977424 */ /* 0x000fc400078e00ff */
[----:B------:R-:W-:Y:S02]  /*eae0*/  IMAD.MOV.U32 R164, RZ, RZ, -0x1 ;  /* 0xffffffffffa47424 */ /* 0x000fe400078e00ff */
[----:B------:R-:W-:Y:S05]  /*eaf0*/  CALL.REL.NOINC `($__internal_58_$__cuda_sm70_shflsync_bfly_p) ;  /* 0x0000062000007944 */ /* 0x000fea0003c00000 */
[----:B-1----:R-:W-:Y:S01]  /*eb00*/  FADD.FTZ R96, R97, R166 ;  /* 0x000000a661607221 */ /* 0x002fe20000010000 */
[----:B0-----:R-:W-:Y:S01]  /*eb10*/  MOV R164, 0xffffffff ;  /* 0xffffffff00a47802 */ /* 0x001fe20000000f00 */
[----:B------:R-:W-:Y:S02]  /*eb20*/  IMAD.MOV.U32 R166, RZ, RZ, 0x1 ;  /* 0x00000001ffa67424 */ /* 0x000fe400078e00ff */
[----:B------:R-:W-:Y:S02]  /*eb30*/  FMUL.FTZ R96, R131, R96 ;  /* 0x0000006083607220 */ /* 0x000fe40000410000 */
[----:B------:R-:W-:Y:S02]  /*eb40*/  IMAD.MOV.U32 R151, RZ, RZ, 0x1f ;  /* 0x0000001fff977424 */ /* 0x000fe400078e00ff */
        /* <DEDUP_REMOVED lines=66> */
[----:B------:R-:W-:Y:S05]  /*ef70*/  CALL.REL.NOINC `($__internal_58_$__cuda_sm70_shflsync_bfly_p) ;  /* 0x000001a000007944 */ /* 0x000fea0003c00000 */
[----:B01----:R-:W-:Y:S01]  /*ef80*/  FADD.FTZ R97, R97, R166 ;  /* 0x000000a661617221 */ /* 0x003fe20000010000 */
[----:B------:R-:W-:Y:S01]  /*ef90*/  MOV R98, 0xefe0 ;  /* 0x0000efe000627802 */ /* 0x000fe20000000f00 */
[----:B------:R-:W-:Y:S02]  /*efa0*/  IMAD.MOV.U32 R166, RZ, RZ, 0x2 ;  /* 0x00000002ffa67424 */ /* 0x000fe400078e00ff */
[----:B------:R-:W-:Y:S02]  /*efb0*/  IMAD.MOV.U32 R151, RZ, RZ, 0x1f ;  /* 0x0000001fff977424 */ /* 0x000fe400078e00ff */
[----:B------:R-:W-:Y:S02]  /*efc0*/  IMAD.MOV.U32 R164, RZ, RZ, -0x1 ;  /* 0xffffffffffa47424 */ /* 0x000fe400078e00ff */
[----:B------:R-:W-:Y:S05]  /*efd0*/  CALL.REL.NOINC `($__internal_58_$__cuda_sm70_shflsync_bfly_p) ;  /* 0x0000014000007944 */ /* 0x000fea0003c00000 */
[----:B01----:R-:W-:Y:S01]  /*efe0*/  FADD.FTZ R97, R97, R166 ;  /* 0x000000a661617221 */ /* 0x003fe20000010000 */
[----:B------:R-:W-:Y:S01]  /*eff0*/  MOV R98, 0xf040 ;  /* 0x0000f04000627802 */ /* 0x000fe20000000f00 */
[----:B------:R-:W-:Y:S02]  /*f000*/  IMAD.MOV.U32 R166, RZ, RZ, 0x4 ;  /* 0x00000004ffa67424 */ /* 0x000fe400078e00ff */
[----:B------:R-:W-:-:S02]  /*f010*/  IMAD.MOV.U32 R151, RZ, RZ, 0x1f ;  /* 0x0000001fff977424 */ /* 0x000fc400078e00ff */
[----:B------:R-:W-:Y:S02]  /*f020*/  IMAD.MOV.U32 R164, RZ, RZ, -0x1 ;  /* 0xffffffffffa47424 */ /* 0x000fe400078e00ff */
[----:B------:R-:W-:Y:S05]  /*f030*/  CALL.REL.NOINC `($__internal_58_$__cuda_sm70_shflsync_bfly_p) ;  /* 0x000000e000007944 */ /* 0x000fea0003c00000 */
[----:B0-----:R-:W-:Y:S01]  /*f040*/  HFMA2.MMA R151, -RZ, RZ, 0, 1.847743988037109375e-06 ;  /* 0x0000001fff977435 */ /* 0x001fe200000001ff */
[----:B-1----:R-:W-:Y:S01]  /*f050*/  FADD.FTZ R97, R97, R166 ;  /* 0x000000a661617221 */ /* 0x002fe20000010000 */
[----:B------:R-:W-:Y:S01]  /*f060*/  MOV R98, 0xf0a0 ;  /* 0x0000f0a000627802 */ /* 0x000fe20000000f00 */
[----:B------:R-:W-:Y:S02]  /*f070*/  IMAD.MOV.U32 R166, RZ, RZ, 0x8 ;  /* 0x00000008ffa67424 */ /* 0x000fe400078e00ff */
[----:B------:R-:W-:Y:S02]  /*f080*/  IMAD.MOV.U32 R164, RZ, RZ, -0x1 ;  /* 0xffffffffffa47424 */ /* 0x000fe400078e00ff */
[----:B------:R-:W-:Y:S05]  /*f090*/  CALL.REL.NOINC `($__internal_58_$__cuda_sm70_shflsync_bfly_p) ;  /* 0x0000008000007944 */ /* 0x000fea0003c00000 */
[----:B-1----:R-:W-:Y:S01]  /*f0a0*/  FADD.FTZ R161, R97, R166 ;  /* 0x000000a661a17221 */ /* 0x002fe20000010000 */
[----:B------:R-:W-:Y:S01]  /*f0b0*/  MOV R98, 0xf110 ;  /* 0x0000f11000627802 */ /* 0x000fe20000000f00 */
[----:B------:R-:W-:Y:S02]  /*f0c0*/  IMAD.MOV.U32 R166, RZ, RZ, 0x10 ;  /* 0x00000010ffa67424 */ /* 0x000fe400078e00ff */
[----:B0-----:R-:W-:Y:S02]  /*f0d0*/  IMAD.MOV.U32 R151, RZ, RZ, 0x1f ;  /* 0x0000001fff977424 */ /* 0x001fe400078e00ff */
[----:B------:R-:W-:-:S02]  /*f0e0*/  IMAD.MOV.U32 R164, RZ, RZ, -0x1 ;  /* 0xffffffffffa47424 */ /* 0x000fc400078e00ff */
[----:B------:R-:W-:Y:S02]  /*f0f0*/  IMAD.MOV.U32 R97, RZ, RZ, R161 ;  /* 0x000000ffff617224 */ /* 0x000fe400078e00a1 */
[----:B------:R-:W-:Y:S05]  /*f100*/  CALL.REL.NOINC `($__internal_58_$__cuda_sm70_shflsync_bfly_p) ;  /* 0x0000001000007944 */ /* 0x000fea0003c00000 */
[----:B01----:R-:W-:Y:S05]  /*f110*/  BRA `(.L_x_10497) ;  /* 0xffffe93000007947 */ /* 0x003fea000383ffff */
        .weak           $__internal_58_$__cuda_sm70_shflsync_bfly_p
        .type           $__internal_58_$__cuda_sm70_shflsync_bfly_p,@function
        .size           $__internal_58_$__cuda_sm70_shflsync_bfly_p,(.L_x_29122 - $__internal_58_$__cuda_sm70_shflsync_bfly_p)
$__internal_58_$__cuda_sm70_shflsync_bfly_p:
[----:B------:R-:W-:Y:S01]  /*f120*/  IMAD.MOV.U32 R99, RZ, RZ, 0x0 ;  /* 0x00000000ff637424 */ /* 0x000fe200078e00ff */
[----:B------:R-:W-:Y:S04]  /*f130*/  WARPSYNC R164 ;  /* 0x000000a400007348 */ /* 0x000fe80003800000 */
[----:B------:R0:W1:Y:S01]  /*f140*/  SHFL.BFLY PT, R166, R97, R166, R151 ;  /* 0x0c0000a661a67389 */ /* 0x00006200000e0097 */
[----:B------:R-:W-:Y:S05]  /*f150*/  RET.REL.NODEC R98 `(_ZN10layer_norm13ln_fwd_kernelINS_13Kernel_traitsI13__nv_bfloat16S2_fS2_fjLj8192ELj1ELj1ELj8ELj16ENS_18Kernel_traits_baseILj8192ES2_S2_fS2_fjLj256EEEEELb1ELb0ELb1ELb0EEEvNS_9FwdParamsE) ;  /* 0xffff0ea062007950 */ /* 0x000fea0003c3ffff */
.L_x_10498:
        /* <DEDUP_REMOVED lines=10> */
.L_x_29122:


//--------------------- .text._ZN10layer_norm13ln_fwd_kernelINS_13Kernel_traitsI13__nv_bfloat16S2_fS2_fjLj8192ELj1ELj1ELj8ELj16ENS_18Kernel_traits_baseILj8192ES2_S2_fS2_fjLj256EEEEELb1ELb0ELb1ELb1EEEvNS_9FwdParamsE --------------------------
	.section	.text._ZN10layer_norm13ln_fwd_kernelINS_13Kernel_traitsI13__nv_bfloat16S2_fS2_fjLj8192ELj1ELj1ELj8ELj16ENS_18Kernel_traits_baseILj8192ES2_S2_fS2_fjLj256EEEEELb1ELb0ELb1ELb1EEEvNS_9FwdParamsE,"ax",@progbits
	.sectioninfo	@"SHI_REGISTERS=128"
	.align	128
        .global         _ZN10layer_norm13ln_fwd_kernelINS_13Kernel_traitsI13__nv_bfloat16S2_fS2_fjLj8192ELj1ELj1ELj8ELj16ENS_18Kernel_traits_baseILj8192ES2_S2_fS2_fjLj256EEEEELb1ELb0ELb1ELb1EEEvNS_9FwdParamsE
        .type           _ZN10layer_norm13ln_fwd_kernelINS_13Kernel_traitsI13__nv_bfloat16S2_fS2_fjLj8192ELj1ELj1ELj8ELj16ENS_18Kernel_traits_baseILj8192ES2_S2_fS2_fjLj256EEEEELb1ELb0ELb1ELb1EEEvNS_9FwdParamsE,@function
        .size           _ZN10layer_norm13ln_fwd_kernelINS_13Kernel_traitsI13__nv_bfloat16S2_fS2_fjLj8192ELj1ELj1ELj8ELj16ENS_18Kernel_traits_baseILj8192ES2_S2_fS2_fjLj256EEEEELb1ELb0ELb1ELb1EEEvNS_9FwdParamsE,(.L_x_29123 - _ZN10layer_norm13ln_fwd_kernelINS_13Kernel_traitsI13__nv_bfloat16S2_fS2_fjLj8192ELj1ELj1ELj8ELj16ENS_18Kernel_traits_baseILj8192ES2_S2_fS2_fjLj256EEEEELb1ELb0ELb1ELb1EEEvNS_9FwdParamsE)
        .other          _ZN10layer_norm13ln_fwd_kernelINS_13Kernel_traitsI13__nv_bfloat16S2_fS2_fjLj8192ELj1ELj1ELj8ELj16ENS_18Kernel_traits_baseILj8192ES2_S2_fS2_fjLj256EEEEELb1ELb0ELb1ELb1EEEvNS_9FwdParamsE,@"STO_CUDA_ENTRY STV_DEFAULT"
_ZN10layer_norm13ln_fwd_kernelINS_13Kernel_traitsI13__nv_bfloat16S2_fS2_fjLj8192ELj1ELj1ELj8ELj16ENS_18Kernel_traits_baseILj8192ES2_S2_fS2_fjLj256EEEEELb1ELb0ELb1ELb1EEEvNS_9FwdParamsE:
.text._ZN10layer_norm13ln_fwd_kernelINS_13Kernel_traitsI13__nv_bfloat16S2_fS2_fjLj8192ELj1ELj1ELj8ELj16ENS_18Kernel_traits_baseILj8192ES2_S2_fS2_fjLj256EEEEELb1ELb0ELb1ELb1EEEvNS_9FwdParamsE:
        /* <DEDUP_REMOVED lines=105> */
[----:B------:R-:W-:-:S03]  /*0690*/  IMAD.HI.U32 R37, R98, -0x326172a9, RZ ;  /* 0xcd9e8d5762257827 */ /* 0x000fc600078e00ff */
        /* <DEDUP_REMOVED lines=8> */
[----:B------:R-:W-:Y:S01]  /*0720*/  IMAD.MOV.U32 R91, RZ, RZ, 0x1 ;  /* 0x00000001ff5b7424 */ /* 0x000fe200078e00ff */
[----:B------:R-:W-:Y:S01]  /*0730*/  PRMT R14, RZ, 0x7610, R5 ;  /* 0x00007610ff0e7816 */ /* 0x000fe20000000005 */
[----:B------:R-:W-:Y:S01]  /*0740*/  IMAD R98, R98, -0x326172a9, RZ ;  /* 0xcd9e8d5762627824 */ /* 0x000fe200078e02ff */
[--C-:B------:R-:W-:Y:S01]  /*0750*/  PRMT R13, RZ, 0x5410, R6.reuse ;  /* 0x00005410ff0d7816 */ /* 0x100fe20000000006 */
[----:B------:R-:W-:Y:S01]  /*0760*/  IMAD R96, R96, -0x2daee0ad, RZ ;  /* 0xd2511f5360607824 */ /* 0x000fe200078e02ff */
[----:B------:R-:W-:Y:S01]  /*0770*/  PRMT R12, RZ, 0x7610, R6 ;  /* 0x00007610ff0c7816 */ /* 0x000fe20000000006 */
[----:B------:R-:W-:Y:S01]  /*0780*/  IMAD.MOV.U32 R94, RZ, RZ, RZ ;  /* 0x000000ffff5e7224 */ /* 0x000fe200078e00ff */
        /* <DEDUP_REMOVED lines=9> */
[--C-:B0-----:R-:W-:Y:S02]  /*0820*/  PRMT R3, RZ, 0x5410, R43.reuse ;  /* 0x00005410ff037816 */ /* 0x101fe4000000002b */
[----:B------:R-:W-:Y:S02]  /*0830*/  PRMT R2, RZ, 0x7610, R43 ;  /* 0x00007610ff027816 */ /* 0x000fe4000000002b */
[--C-:B------:R-:W-:Y:S02]  /*0840*/  PRMT R82, RZ, 0x5410, R38.reuse ;  /* 0x00005410ff527816 */ /* 0x100fe40000000026 */
[----:B------:R-:W-:Y:S02]  /*0850*/  PRMT R85, RZ, 0x7610, R38 ;  /* 0x00007610ff557816 */ /* 0x000fe40000000026 */
[--C-:B------:R-:W-:Y:S02]  /*0860*/  PRMT R84, RZ, 0x5410, R39.reuse ;  /* 0x00005410ff547816 */ /* 0x100fe40000000027 */
[----:B------:R-:W-:-:S02]  /*0870*/  PRMT R89, RZ, 0x7610, R39 ;  /* 0x00007610ff597816 */ /* 0x000fc40000000027 */
[----:B------:R-:W-:Y:S02]  /*0880*/  LOP3.LUT R88, R37, UR25, R88, 0x96, !PT ;  /* 0x0000001925587c12 */ /* 0x000fe4000f8e9658 */
[----:B------:R-:W-:Y:S02]  /*0890*/  LOP3.LUT R87, R36, UR26, R87, 0x96, !PT ;  /* 0x0000001a24577c12 */ /* 0x000fe4000f8e9657 */
[--C-:B------:R-:W-:Y:S02]  /*08a0*/  PRMT R86, RZ, 0x5410, R32.reuse ;  /* 0x00005410ff567816 */ /* 0x100fe40000000020 */
[----:B------:R-:W-:Y:S02]  /*08b0*/  PRMT R101, RZ, 0x7610, R32 ;  /* 0x00007610ff657816 */ /* 0x000fe40000000020 */
[----:B------:R-:W-:Y:S02]  /*08c0*/  LOP3.LUT R95, R44, 0x3, RZ, 0xc0, !PT ;  /* 0x000000032c5f7812 */ /* 0x000fe400078ec0ff */
[----:B------:R-:W-:-:S02]  /*08d0*/  PRMT R90, RZ, 0x5410, R33 ;  /* 0x00005410ff5a7816 */ /* 0x000fc40000000021 */
[----:B------:R-:W-:Y:S02]  /*08e0*/  PRMT R103, RZ, 0x7610, R33 ;  /* 0x00007610ff677816 */ /* 0x000fe40000000021 */
[--C-:B------:R-:W-:Y:S02]  /*08f0*/  PRMT R102, RZ, 0x5410, R34.reuse ;  /* 0x00005410ff667816 */ /* 0x100fe40000000022 */
[----:B------:R-:W-:Y:S02]  /*0900*/  PRMT R104, RZ, 0x7610, R34 ;  /* 0x00007610ff687816 */ /* 0x000fe40000000022 */
[--C-:B------:R-:W-:Y:S02]  /*0910*/  PRMT R105, RZ, 0x5410, R35.reuse ;  /* 0x00005410ff697816 */ /* 0x100fe40000000023 */
[----:B------:R-:W-:Y:S02]  /*0920*/  PRMT R106, RZ, 0x7610, R35 ;  /* 0x00007610ff6a7816 */ /* 0x000fe40000000023 */
.L_x_10800:
[----:B------:R-:W-:-:S04]  /*0930*/  IMAD.MOV.U32 R51, RZ, RZ, 0x4 ;  /* 0x00000004ff337424 */ /* 0x000fc800078e00ff */
[----:B------:R-:W-:-:S05]  /*0940*/  IMAD.WIDE R44, R78, R51, c[0x0][0x1d0] ;  /* 0x000074004e2c7625 */ /* 0x000fca00078e0233 */
[----:B------:R0:W2:Y:S01]  /*0950*/  LDG.E R52, [R44.64] ;  /* 0x000000062c347981 */ /* 0x0000a2000c1e1900 */
[----:B------:R-:W-:Y:S01]  /*0960*/  ISETP.NE.U32.AND P0, PT, RZ, c[0x0][0x180], PT ;  /* 0x00006000ff007a0c */ /* 0x000fe20003f05070 */
[C---:B------:R-:W-:Y:S02]  /*0970*/  IMAD R46, R78.reuse, c[0x0][0x168], RZ ;  /* 0x00005a004e2e7a24 */ /* 0x040fe400078e02ff */
[----:B------:R-:W-:Y:S01]  /*0980*/  IMAD.MOV.U32 R120, RZ, RZ, RZ ;  /* 0x000000ffff787224 */ /* 0x000fe200078e00ff */
[----:B------:R-:W-:Y:S01]  /*0990*/  ISETP.NE.AND.EX P0, PT, RZ, c[0x0][0x184], PT, P0 ;  /* 0x00006100ff007a0c */ /* 0x000fe20003f05300 */
[----:B------:R-:W-:Y:S01]  /*09a0*/  IMAD.WIDE R50, R78, R51, c[0x0][0x1d8] ;  /* 0x000076004e327625 */ /* 0x000fe200078e0233 */
[----:B------:R-:W-:-:S04]  /*09b0*/  SHF.R.S32.HI R47, RZ, 0x1f, R46 ;  /* 0x0000001fff2f7819 */ /* 0x000fc8000001142e */
[----:B------:R-:W-:Y:S01]  /*09c0*/  LEA.HI R47, R47, R46, RZ, 0x3 ;  /* 0x0000002e2f2f7211 */ /* 0x000fe200078f18ff */
[----:B-----5:R1:W5:Y:S06]  /*09d0*/  LDG.E R115, [R50.64] ;  /* 0x0000000632737981 */ /* 0x02036c000c1e1900 */
[----:B0-----:R-:W-:Y:S02]  /*09e0*/  @P0 MOV R44, 0x20 ;  /* 0x00000020002c0802 */ /* 0x001fe40000000f00 */
[----:B--2---:R-:W-:-:S13]  /*09f0*/  ISETP.GE.AND P2, PT, R52, 0x1, PT ;  /* 0x000000013400780c */ /* 0x004fda0003f46270 */
[----:B------:R-:W-:Y:S01]  /*0a00*/  @P2 IADD3 R48, R52, -0x1, RZ ;  /* 0xffffffff34302810 */ /* 0x000fe20007ffe0ff */
[----:B------:R-:W-:-:S04]  /*0a10*/  @P2 IMAD.MOV.U32 R45, RZ, RZ, 0x10 ;  /* 0x00000010ff2d2424 */ /* 0x000fc800078e00ff */
[----:B------:R-:W-:Y:S01]  /*0a20*/  @P2 IMAD R49, R48, c[0x0][0x168], RZ ;  /* 0x00005a0030312a24 */ /* 0x000fe200078e02ff */
[----:B------:R-:W-:-:S04]  /*0a30*/  LOP3.LUT R48, R79, 0xff, RZ, 0xc0, !PT ;  /* 0x000000ff4f307812 */ /* 0x000fc800078ec0ff */
[----:B------:R-:W-:Y:S02]  /*0a40*/  @P2 SHF.R.S32.HI R46, RZ, 0x1f, R49 ;  /* 0x0000001fff2e2819 */ /* 0x000fe40000011431 */
[----:B------:R-:W-:Y:S02]  /*0a50*/  LEA.HI.SX32 R93, R47, R48, 0x1d ;  /* 0x000000302f5d7211 */ /* 0x000fe400078feaff */
[----:B------:R-:W-:-:S03]  /*0a60*/  @P2 LEA.HI R49, R46, R49, RZ, 0x3 ;  /* 0x000000312e312211 */ /* 0x000fc600078f18ff */
[----:B------:R-:W-:Y:S01]  /*0a70*/  @P0 IMAD.WIDE.U32 R46, R93, R44, c[0x0][0x180] ;  /* 0x000060005d2e0625 */ /* 0x000fe200078e002c */
[----:B------:R-:W-:-:S04]  /*0a80*/  @P2 LEA.HI.SX32 R120, R49, R48, 0x1d ;  /* 0x0000003031782211 */ /* 0x000fc800078feaff */
[----:B------:R-:W2:Y:S01]  /*0a90*/  @P0 LDG.E.128 R32, [R46.64] ;  /* 0x000000062e200981 */ /* 0x000ea2000c1e1d00 */
[----:B------:R-:W-:-:S03]  /*0aa0*/  @P2 IMAD.WIDE.U32 R48, R120, R45, c[0x0][0x170] ;  /* 0x00005c0078302625 */ /* 0x000fc600078e002d */
[----:B------:R1:W5:Y:S04]  /*0ab0*/  @P0 LDG.E.128 R36, [R46.64+0x10] ;  /* 0x000010062e240981 */ /* 0x000368000c1e1d00 */
[----:B------:R1:W5:Y:S01]  /*0ac0*/  @P2 LDG.E.128 R40, [R48.64] ;  /* 0x0000000630282981 */ /* 0x000362000c1e1d00 */
[----:B------:R-:W-:Y:S01]  /*0ad0*/  ISETP.GT.AND P3, PT, R52, RZ, PT ;  /* 0x000000ff3400720c */ /* 0x000fe20003f64270 */
[----:B------:R-:W-:Y:S01]  /*0ae0*/  BSSY B0, `(.L_x_10499) ;  /* 0x000005d000007945 */ /* 0x000fe20003800000 */
[----:B------:R-:W-:-:S11]  /*0af0*/  SHF.R.S32.HI R121, RZ, 0x1f, R78 ;  /* 0x0000001fff797819 */ /* 0x000fd6000001144e */
        /* <DEDUP_REMOVED lines=17> */
.L_x_10502:
[----:B------:R-:W-:Y:S02]  /*0c10*/  IMAD.MOV.U32 R52, RZ, RZ, R98 ;  /* 0x000000ffff347224 */ /* 0x000fe400078e0062 */
.L_x_10503:
[----:B------:R-:W-:Y:S05]  /*0c20*/  BSYNC B1 ;  /* 0x0000000000017941 */ /* 0x000fea0003800000 */
.L_x_10501:
        /* <DEDUP_REMOVED lines=16> */
.L_x_10507:
[----:B------:R-:W-:Y:S05]  /*0d30*/  BSYNC B2 ;  /* 0x0000000000027941 */ /* 0x000fea0003800000 */
.L_x_10506:
        /* <DEDUP_REMOVED lines=44> */
.L_x_10505:
[----:B------:R-:W-:Y:S05]  /*1000*/  BSYNC B1 ;  /* 0x0000000000017941 */ /* 0x000fea0003800000 */
.L_x_10504:
        /* <DEDUP_REMOVED lines=10> */
.L_x_10500:
[----:B-1----:R-:W-:Y:S05]  /*10b0*/  BSYNC B0 ;  /* 0x0000000000007941 */ /* 0x002fea0003800000 */
.L_x_10499:
        /* <DEDUP_REMOVED lines=18> */
.L_x_10511:
[----:B------:R-:W-:Y:S02]  /*11e0*/  IMAD.MOV.U32 R54, RZ, RZ, R98 ;  /* 0x000000ffff367224 */ /* 0x000fe400078e0062 */
.L_x_10512:
[----:B------:R-:W-:Y:S05]  /*11f0*/  BSYNC B1 ;  /* 0x0000000000017941 */ /* 0x000fea0003800000 */
.L_x_10510:
        /* <DEDUP_REMOVED lines=16> */
.L_x_10516:
[----:B------:R-:W-:Y:S05]  /*1300*/  BSYNC B2 ;  /* 0x0000000000027941 */ /* 0x000fea0003800000 */
.L_x_10515:
        /* <DEDUP_REMOVED lines=44> */
.L_x_10514:
[----:B------:R-:W-:Y:S05]  /*15d0*/  BSYNC B1 ;  /* 0x0000000000017941 */ /* 0x000fea0003800000 */
.L_x_10513:
        /* <DEDUP_REMOVED lines=10> */
.L_x_10509:
[----:B------:R-:W-:Y:S05]  /*1680*/  BSYNC B0 ;  /* 0x0000000000007941 */ /* 0x000fea0003800000 */
.L_x_10508:
        /* <DEDUP_REMOVED lines=18> */
.L_x_10520:
[----:B------:R-:W-:Y:S02]  /*17b0*/  IMAD.MOV.U32 R54, RZ, RZ, R98 ;  /* 0x000000ffff367224 */ /* 0x000fe400078e0062 */
.L_x_10521:
[----:B------:R-:W-:Y:S05]  /*17c0*/  BSYNC B1 ;  /* 0x0000000000017941 */ /* 0x000fea0003800000 */
.L_x_10519:
        /* <DEDUP_REMOVED lines=16> */
.L_x_10525:
[----:B------:R-:W-:Y:S05]  /*18d0*/  BSYNC B2 ;  /* 0x0000000000027941 */ /* 0x000fea0003800000 */
.L_x_10524:
        /* <DEDUP_REMOVED lines=44> */
.L_x_10523:
[----:B------:R-:W-:Y:S05]  /*1ba0*/  BSYNC B1 ;  /* 0x0000000000017941 */ /* 0x000fea0003800000 */
.L_x_10522:
        /* <DEDUP_REMOVED lines=10> */
.L_x_10518:
[----:B------:R-:W-:Y:S05]  /*1c50*/  BSYNC B0 ;  /* 0x0000000000007941 */ /* 0x000fea0003800000 */
.L_x_10517:
        /* <DEDUP_REMOVED lines=18> */
.L_x_10529:
[----:B------:R-:W-:Y:S02]  /*1d80*/  IMAD.MOV.U32 R56, RZ, RZ, R98 ;  /* 0x000000ffff387224 */ /* 0x000fe400078e0062 */
.L_x_10530:
[----:B------:R-:W-:Y:S05]  /*1d90*/  BSYNC B1 ;  /* 0x0000000000017941 */ /* 0x000fea0003800000 */
.L_x_10528:
        /* <DEDUP_REMOVED lines=16> */
.L_x_10534:
[----:B------:R-:W-:Y:S05]  /*1ea0*/  BSYNC B2 ;  /* 0x0000000000027941 */ /* 0x000fea0003800000 */
.L_x_10533:
        /* <DEDUP_REMOVED lines=44> */
.L_x_10532:
[----:B------:R-:W-:Y:S05]  /*2170*/  BSYNC B1 ;  /* 0x0000000000017941 */ /* 0x000fea0003800000 */
.L_x_10531:
        /* <DEDUP_REMOVED lines=10> */
.L_x_10527:
[----:B------:R-:W-:Y:S05]  /*2220*/  BSYNC B0 ;  /* 0x0000000000007941 */ /* 0x000fea0003800000 */
.L_x_10526:
        /* <DEDUP_REMOVED lines=18> */
.L_x_10538:
[----:B------:R-:W-:Y:S02]  /*2350*/  MOV R56, R98 ;  /* 0x0000006200387202 */ /* 0x000fe40000000f00 */
.L_x_10539:
[----:B------:R-:W-:Y:S05]  /*2360*/  BSYNC B1 ;  /* 0x0000000000017941 */ /* 0x000fea0003800000 */
.L_x_10537:
        /* <DEDUP_REMOVED lines=16> */
.L_x_10543:
[----:B------:R-:W-:Y:S05]  /*2470*/  BSYNC B2 ;  /* 0x0000000000027941 */ /* 0x000fea0003800000 */
.L_x_10542:
        /* <DEDUP_REMOVED lines=44> */
.L_x_10541:
[----:B------:R-:W-:Y:S05]  /*2740*/  BSYNC B1 ;  /* 0x0000000000017941 */ /* 0x000fea0003800000 */
.L_x_10540:
        /* <DEDUP_REMOVED lines=10> */
.L_x_10536:
[----:B------:R-:W-:Y:S05]  /*27f0*/  BSYNC B0 ;  /* 0x0000000000007941 */ /* 0x000fea0003800000 */
.L_x_10535:
        /* <DEDUP_REMOVED lines=18> */
.L_x_10547:
[----:B------:R-:W-:Y:S02]  /*2920*/  IMAD.MOV.U32 R58, RZ, RZ, R98 ;  /* 0x000000ffff3a7224 */ /* 0x000fe400078e0062 */
.L_x_10548:
[----:B------:R-:W-:Y:S05]  /*2930*/  BSYNC B1 ;  /* 0x0000000000017941 */ /* 0x000fea0003800000 */
.L_x_10546:
        /* <DEDUP_REMOVED lines=16> */
.L_x_10552:
[----:B------:R-:W-:Y:S05]  /*2a40*/  BSYNC B2 ;  /* 0x0000000000027941 */ /* 0x000fea0003800000 */
.L_x_10551:
        /* <DEDUP_REMOVED lines=44> */
.L_x_10550:
[----:B------:R-:W-:Y:S05]  /*2d10*/  BSYNC B1 ;  /* 0x0000000000017941 */ /* 0x000fea0003800000 */
.L_x_10549:
        /* <DEDUP_REMOVED lines=10> */
.L_x_10545:
[----:B------:R-:W-:Y:S05]  /*2dc0*/  BSYNC B0 ;  /* 0x0000000000007941 */ /* 0x000fea0003800000 */
.L_x_10544:
        /* <DEDUP_REMOVED lines=18> */
.L_x_10556:
[----:B------:R-:W-:Y:S02]  /*2ef0*/  IMAD.MOV.U32 R58, RZ, RZ, R98 ;  /* 0x000000ffff3a7224 */ /* 0x000fe400078e0062 */
.L_x_10557:
[----:B------:R-:W-:Y:S05]  /*2f00*/  BSYNC B1 ;  /* 0x0000000000017941 */ /* 0x000fea0003800000 */
.L_x_10555:
        /* <DEDUP_REMOVED lines=16> */
.L_x_10561:
[----:B------:R-:W-:Y:S05]  /*3010*/  BSYNC B2 ;  /* 0x0000000000027941 */ /* 0x000fea0003800000 */
.L_x_10560:
        /* <DEDUP_REMOVED lines=44> */
.L_x_10559:
[----:B------:R-:W-:Y:S05]  /*32e0*/  BSYNC B1 ;  /* 0x0000000000017941 */ /* 0x000fea0003800000 */
.L_x_10558:
        /* <DEDUP_REMOVED lines=10> */
.L_x_10554:
[----:B------:R-:W-:Y:S05]  /*3390*/  BSYNC B0 ;  /* 0x0000000000007941 */ /* 0x000fea0003800000 */
.L_x_10553:
        /* <DEDUP_REMOVED lines=18> */
.L_x_10565:
[----:B------:R-:W-:Y:S02]  /*34c0*/  IMAD.MOV.U32 R60, RZ, RZ, R98 ;  /* 0x000000ffff3c7224 */ /* 0x000fe400078e0062 */
.L_x_10566:
[----:B------:R-:W-:Y:S05]  /*34d0*/  BSYNC B1 ;  /* 0x0000000000017941 */ /* 0x000fea0003800000 */
.L_x_10564:
        /* <DEDUP_REMOVED lines=16> */
.L_x_10570:
[----:B------:R-:W-:Y:S05]  /*35e0*/  BSYNC B2 ;  /* 0x0000000000027941 */ /* 0x000fea0003800000 */
.L_x_10569:
        /* <DEDUP_REMOVED lines=44> */
.L_x_10568:
[----:B------:R-:W-:Y:S05]  /*38b0*/  BSYNC B1 ;  /* 0x0000000000017941 */ /* 0x000fea0003800000 */
.L_x_10567:
        /* <DEDUP_REMOVED lines=10> */
.L_x_10563:
[----:B------:R-:W-:Y:S05]  /*3960*/  BSYNC B0 ;  /* 0x0000000000007941 */ /* 0x000fea0003800000 */
.L_x_10562:
[----:B------:R-:W-:Y:S01]  /*3970*/  IMAD.MOV.U32 R92, RZ, RZ, 0x20 ;  /* 0x00000020ff5c7424 */ /* 0x000fe200078e00ff */
[C---:B------:R-:W-:Y:S01]  /*3980*/  IADD3 R69, R93.reuse, 0x100, RZ ;  /* 0x000001005d457810 */ /* 0x040fe20007ffe0ff */
[----:B------:R-:W-:Y:S01]  /*3990*/  BSSY B0, `(.L_x_10571) ;  /* 0x000001c000007945 */ /* 0x000fe20003800000 */
[----:B------:R-:W-:Y:S01]  /*39a0*/  IADD3 R68, R120, 0x100, RZ ;  /* 0x0000010078447810 */ /* 0x000fe20007ffe0ff */
[----:B------:R-:W-:Y:S01]  /*39b0*/  IMAD.WIDE.U32 R52, R93, R92, c[0x0][0x188] ;  /* 0x000062005d347625 */ /* 0x000fe200078e005c */
[----:B------:R-:W-:-:S03]  /*39c0*/  @P2 MOV R71, 0x10 ;  /* 0x0000001000472802 */ /* 0x000fc60000000f00 */
[----:B------:R-:W-:Y:S01]  /*39d0*/  @P0 IMAD.WIDE.U32 R54, R69, R92, c[0x0][0x180] ;  /* 0x0000600045360625 */ /* 0x000fe200078e005c */
[----:B------:R0:W-:Y:S04]  /*39e0*/  STG.E.128 [R52.64], R44 ;  /* 0x0000002c34007986 */ /* 0x0001e8000c101d06 */
[----:B------:R0:W-:Y:S01]  /*39f0*/  STG.E.128 [R52.64+0x10], R48 ;  /* 0x0000103034007986 */ /* 0x0001e2000c101d06 */
[----:B------:R-:W-:Y:S05]  /*3a00*/  @!P2 BRA `(.L_x_10572) ;  /* 0x000001400000a947 */ /* 0x000fea0003800000 */
[----:B0-----:R-:W-:Y:S01]  /*3a10*/  IMAD.U32 R53, R108, 0x10000, RZ ;  /* 0x000100006c357824 */ /* 0x001fe200078e00ff */
[----:B------:R-:W-:Y:S01]  /*3a20*/  LOP3.LUT R52, R107, 0xffff, RZ, 0xc0, !PT ;  /* 0x0000ffff6b347812 */ /* 0x000fe200078ec0ff */
[----:B------:R-:W-:Y:S01]  /*3a30*/  IMAD.MOV.U32 R67, RZ, RZ, 0x8 ;  /* 0x00000008ff437424 */ /* 0x000fe200078e00ff */
        /* <DEDUP_REMOVED lines=17> */
.L_x_10572:
[----:B------:R-:W-:Y:S05]  /*3b50*/  BSYNC B0 ;  /* 0x0000000000007941 */ /* 0x000fea0003800000 */
.L_x_10571:
[----:B0-----:R-:W-:Y:S01]  /*3b60*/  @P2 IMAD.WIDE.U32 R56, R68, R71, c[0x0][0x170] ;  /* 0x00005c0044382625 */ /* 0x001fe200078e0047 */
[----:B------:R-:W2:Y:S04]  /*3b70*/  @P0 LDG.E.128 R32, [R54.64] ;  /* 0x0000000636200981 */ /* 0x000ea8000c1e1d00 */
[----:B------:R0:W5:Y:S04]  /*3b80*/  @P2 LDG.E.128 R40, [R56.64] ;  /* 0x0000000638282981 */ /* 0x000168000c1e1d00 */
[----:B------:R0:W5:Y:S01]  /*3b90*/  @P0 LDG.E.128 R36, [R54.64+0x10] ;  /* 0x0000100636240981 */ /* 0x000162000c1e1d00 */
[----:B------:R-:W-:Y:S01]  /*3ba0*/  @!P3 ISETP.NE.U32.AND P1, PT, RZ, c[0x0][0x180], PT ;  /* 0x00006000ff00ba0c */ /* 0x000fe20003f25070 */
[----:B------:R-:W-:Y:S01]  /*3bb0*/  BSSY B0, `(.L_x_10573) ;  /* 0x000005b000007945 */ /* 0x000fe20003800000 */
[----:B------:R-:W-:-:S02]  /*3bc0*/  @!P3 IMAD.MOV.U32 R58, RZ, RZ, R61 ;  /* 0x000000ffff3ab224 */ /* 0x000fc400078e003d */
[----:B------:R-:W-:-:S04]  /*3bd0*/  @!P3 ISETP.NE.AND.EX P1, PT, RZ, c[0x0][0x184], PT, P1 ;  /* 0x00006100ff00ba0c */ /* 0x000fc80003f25310 */
        /* <DEDUP_REMOVED lines=14> */
.L_x_10576:
[----:B------:R-:W-:Y:S02]  /*3cc0*/  IMAD.MOV.U32 R60, RZ, RZ, R98 ;  /* 0x000000ffff3c7224 */ /* 0x000fe400078e0062 */
.L_x_10577:
[----:B------:R-:W-:Y:S05]  /*3cd0*/  BSYNC B1 ;  /* 0x0000000000017941 */ /* 0x000fea0003800000 */
.L_x_10575:
        /* <DEDUP_REMOVED lines=16> */
.L_x_10581:
[----:B------:R-:W-:Y:S05]  /*3de0*/  BSYNC B2 ;  /* 0x0000000000027941 */ /* 0x000fea0003800000 */
.L_x_10580:
        /* <DEDUP_REMOVED lines=44> */
.L_x_10579:
[----:B------:R-:W-:Y:S05]  /*40b0*/  BSYNC B1 ;  /* 0x0000000000017941 */ /* 0x000fea0003800000 */
.L_x_10578:
        /* <DEDUP_REMOVED lines=10> */
.L_x_10574:
[----:B0-----:R-:W-:Y:S05]  /*4160*/  BSYNC B0 ;  /* 0x0000000000007941 */ /* 0x001fea0003800000 */
.L_x_10573:
        /* <DEDUP_REMOVED lines=18> */
.L_x_10585:
[----:B------:R-:W-:Y:S02]  /*4290*/  IMAD.MOV.U32 R62, RZ, RZ, R98 ;  /* 0x000000ffff3e7224 */ /* 0x000fe400078e0062 */
.L_x_10586:
[----:B------:R-:W-:Y:S05]  /*42a0*/  BSYNC B1 ;  /* 0x0000000000017941 */ /* 0x000fea0003800000 */
.L_x_10584:
        /* <DEDUP_REMOVED lines=16> */
.L_x_10590:
[----:B------:R-:W-:Y:S05]  /*43b0*/  BSYNC B2 ;  /* 0x0000000000027941 */ /* 0x000fea0003800000 */
.L_x_10589:
        /* <DEDUP_REMOVED lines=44> */
.L_x_10588:
[----:B------:R-:W-:Y:S05]  /*4680*/  BSYNC B1 ;  /* 0x0000000000017941 */ /* 0x000fea0003800000 */
.L_x_10587:
        /* <DEDUP_REMOVED lines=10> */
.L_x_10583:
[----:B------:R-:W-:Y:S05]  /*4730*/  BSYNC B0 ;  /* 0x0000000000007941 */ /* 0x000fea0003800000 */
.L_x_10582:
        /* <DEDUP_REMOVED lines=18> */
.L_x_10594:
[----:B------:R-:W-:Y:S02]  /*4860*/  IMAD.MOV.U32 R62, RZ, RZ, R98 ;  /* 0x000000ffff3e7224 */ /* 0x000fe400078e0062 */
.L_x_10595:
[----:B------:R-:W-:Y:S05]  /*4870*/  BSYNC B1 ;  /* 0x0000000000017941 */ /* 0x000fea0003800000 */
.L_x_10593:
        /* <DEDUP_REMOVED lines=16> */
.L_x_10599:
[----:B------:R-:W-:Y:S05]  /*4980*/  BSYNC B2 ;  /* 0x0000000000027941 */ /* 0x000fea0003800000 */
.L_x_10598:
        /* <DEDUP_REMOVED lines=44> */
.L_x_10597:
[----:B------:R-:W-:Y:S05]  /*4c50*/  BSYNC B1 ;  /* 0x0000000000017941 */ /* 0x000fea0003800000 */
.L_x_10596:
        /* <DEDUP_REMOVED lines=10> */
.L_x_10592:
[----:B------:R-:W-:Y:S05]  /*4d00*/  BSYNC B0 ;  /* 0x0000000000007941 */ /* 0x000fea0003800000 */
.L_x_10591:
        /* <DEDUP_REMOVED lines=18> */
.L_x_10603:
[----:B------:R-:W-:Y:S02]  /*4e30*/  IMAD.MOV.U32 R64, RZ, RZ, R98 ;  /* 0x000000ffff407224 */ /* 0x000fe400078e0062 */
.L_x_10604:
[----:B------:R-:W-:Y:S05]  /*4e40*/  BSYNC B1 ;  /* 0x0000000000017941 */ /* 0x000fea0003800000 */
.L_x_10602:
        /* <DEDUP_REMOVED lines=16> */
.L_x_10608:
[----:B------:R-:W-:Y:S05]  /*4f50*/  BSYNC B2 ;  /* 0x0000000000027941 */ /* 0x000fea0003800000 */
.L_x_10607:
        /* <DEDUP_REMOVED lines=44> */
.L_x_10606:
[----:B------:R-:W-:Y:S05]  /*5220*/  BSYNC B1 ;  /* 0x0000000000017941 */ /* 0x000fea0003800000 */
.L_x_10605:
        /* <DEDUP_REMOVED lines=10> */
.L_x_10601:
[----:B------:R-:W-:Y:S05]  /*52d0*/  BSYNC B0 ;  /* 0x0000000000007941 */ /* 0x000fea0003800000 */
.L_x_10600:
        /* <DEDUP_REMOVED lines=18> */
.L_x_10612:
[----:B------:R-:W-:Y:S02]  /*5400*/  MOV R64, R98 ;  /* 0x0000006200407202 */ /* 0x000fe40000000f00 */
.L_x_10613:
[----:B------:R-:W-:Y:S05]  /*5410*/  BSYNC B1 ;  /* 0x0000000000017941 */ /* 0x000fea0003800000 */
.L_x_10611:
        /* <DEDUP_REMOVED lines=16> */
.L_x_10617:
[----:B------:R-:W-:Y:S05]  /*5520*/  BSYNC B2 ;  /* 0x0000000000027941 */ /* 0x000fea0003800000 */
.L_x_10616:
        /* <DEDUP_REMOVED lines=44> */
.L_x_10615:
[----:B------:R-:W-:Y:S05]  /*57f0*/  BSYNC B1 ;  /* 0x0000000000017941 */ /* 0x000fea0003800000 */
.L_x_10614:
        /* <DEDUP_REMOVED lines=10> */
.L_x_10610:
[----:B------:R-:W-:Y:S05]  /*58a0*/  BSYNC B0 ;  /* 0x0000000000007941 */ /* 0x000fea0003800000 */
.L_x_10609:
        /* <DEDUP_REMOVED lines=18> */
.L_x_10621:
[----:B------:R-:W-:Y:S02]  /*59d0*/  IMAD.MOV.U32 R66, RZ, RZ, R98 ;  /* 0x000000ffff427224 */ /* 0x000fe400078e0062 */
.L_x_10622:
[----:B------:R-:W-:Y:S05]  /*59e0*/  BSYNC B1 ;  /* 0x0000000000017941 */ /* 0x000fea0003800000 */
.L_x_10620:
        /* <DEDUP_REMOVED lines=16> */
.L_x_10626:
[----:B------:R-:W-:Y:S05]  /*5af0*/  BSYNC B2 ;  /* 0x0000000000027941 */ /* 0x000fea0003800000 */
.L_x_10625:
        /* <DEDUP_REMOVED lines=44> */
.L_x_10624:
[----:B------:R-:W-:Y:S05]  /*5dc0*/  BSYNC B1 ;  /* 0x0000000000017941 */ /* 0x000fea0003800000 */
.L_x_10623:
        /* <DEDUP_REMOVED lines=10> */
.L_x_10619:
[----:B------:R-:W-:Y:S05]  /*5e70*/  BSYNC B0 ;  /* 0x0000000000007941 */ /* 0x000fea0003800000 */
.L_x_10618:
        /* <DEDUP_REMOVED lines=18> */
.L_x_10630:
[----:B------:R-:W-:Y:S02]  /*5fa0*/  IMAD.MOV.U32 R66, RZ, RZ, R98 ;  /* 0x000000ffff427224 */ /* 0x000fe400078e0062 */
.L_x_10631:
[----:B------:R-:W-:Y:S05]  /*5fb0*/  BSYNC B1 ;  /* 0x0000000000017941 */ /* 0x000fea0003800000 */
.L_x_10629:
        /* <DEDUP_REMOVED lines=16> */
.L_x_10635:
[----:B------:R-:W-:Y:S05]  /*60c0*/  BSYNC B2 ;  /* 0x0000000000027941 */ /* 0x000fea0003800000 */
.L_x_10634:
        /* <DEDUP_REMOVED lines=44> */
.L_x_10633:
[----:B------:R-:W-:Y:S05]  /*6390*/  BSYNC B1 ;  /* 0x0000000000017941 */ /* 0x000fea0003800000 */
.L_x_10632:
        /* <DEDUP_REMOVED lines=10> */
.L_x_10628:
[----:B------:R-:W-:Y:S05]  /*6440*/  BSYNC B0 ;  /* 0x0000000000007941 */ /* 0x000fea0003800000 */
.L_x_10627:
        /* <DEDUP_REMOVED lines=18> */
.L_x_10639:
[----:B------:R-:W-:Y:S02]  /*6570*/  IMAD.MOV.U32 R70, RZ, RZ, R98 ;  /* 0x000000ffff467224 */ /* 0x000fe400078e0062 */
.L_x_10640:
[----:B------:R-:W-:Y:S05]  /*6580*/  BSYNC B1 ;  /* 0x0000000000017941 */ /* 0x000fea0003800000 */
.L_x_10638:
        /* <DEDUP_REMOVED lines=16> */
.L_x_10644:
[----:B------:R-:W-:Y:S05]  /*6690*/  BSYNC B2 ;  /* 0x0000000000027941 */ /* 0x000fea0003800000 */
.L_x_10643:
        /* <DEDUP_REMOVED lines=44> */
.L_x_10642:
[----:B------:R-:W-:Y:S05]  /*6960*/  BSYNC B1 ;  /* 0x0000000000017941 */ /* 0x000fea0003800000 */
.L_x_10641:
        /* <DEDUP_REMOVED lines=10> */
.L_x_10637:
[----:B------:R-:W-:Y:S05]  /*6a10*/  BSYNC B0 ;  /* 0x0000000000007941 */ /* 0x000fea0003800000 */
.L_x_10636:
[-C--:B------:R-:W-:Y:S01]  /*6a20*/  IMAD.WIDE.U32 R60, R69, R92.reuse, c[0x0][0x188] ;  /* 0x00006200453c7625 */ /* 0x080fe200078e005c */
[----:B------:R-:W-:Y:S01]  /*6a30*/  IADD3 R117, R93, 0x200, RZ ;  /* 0x000002005d757810 */ /* 0x000fe20007ffe0ff */
[----:B------:R-:W-:Y:S01]  /*6a40*/  BSSY B0, `(.L_x_10645) ;  /* 0x000001b000007945 */ /* 0x000fe20003800000 */
[----:B------:R-:W-:Y:S01]  /*6a50*/  IADD3 R116, R120, 0x200, RZ ;  /* 0x0000020078747810 */ /* 0x000fe20007ffe0ff */
[----:B------:R-:W-:Y:S01]  /*6a60*/  @P2 IMAD.MOV.U32 R69, RZ, RZ, 0x10 ;  /* 0x00000010ff452424 */ /* 0x000fe200078e00ff */
[----:B------:R0:W-:Y:S01]  /*6a70*/  STG.E.128 [R60.64], R52 ;  /* 0x000000343c007986 */ /* 0x0001e2000c101d06 */
[----:B------:R-:W-:-:S03]  /*6a80*/  @P0 IMAD.WIDE.U32 R66, R117, R92, c[0x0][0x180] ;  /* 0x0000600075420625 */ /* 0x000fc600078e005c */
[----:B------:R0:W-:Y:S01]  /*6a90*/  STG.E.128 [R60.64+0x10], R56 ;  /* 0x000010383c007986 */ /* 0x0001e2000c101d06 */
[----:B------:R-:W-:Y:S05]  /*6aa0*/  @!P2 BRA `(.L_x_10646) ;  /* 0x000001400000a947 */ /* 0x000fea0003800000 */
[----:B0-----:R-:W-:Y:S02]  /*6ab0*/  SHF.L.U32 R61, R108, 0x10, RZ ;  /* 0x000000106c3d7819 */ /* 0x001fe400000006ff */
[----:B------:R-:W-:Y:S02]  /*6ac0*/  LOP3.LUT R60, R107, 0xffff, RZ, 0xc0, !PT ;  /* 0x0000ffff6b3c7812 */ /* 0x000fe400078ec0ff */
[----:B------:R-:W-:Y:S02]  /*6ad0*/  LOP3.LUT R61, R61, 0xff0000, RZ, 0xc0, !PT ;  /* 0x00ff00003d3d7812 */ /* 0x000fe400078ec0ff */
[----:B------:R-:W-:Y:S02]  /*6ae0*/  PRMT R63, R109, 0x7104, RZ ;  /* 0x000071046d3f7816 */ /* 0x000fe400000000ff */
[----:B------:R-:W-:Y:S02]  /*6af0*/  PRMT R60, R61, 0x4210, R60 ;  /* 0x000042103d3c7816 */ /* 0x000fe4000000003c */
[----:B------:R-:W-:-:S02]  /*6b00*/  LOP3.LUT R64, R111, 0xff, RZ, 0xc0, !PT ;  /* 0x000000ff6f407812 */ /* 0x000fc400078ec0ff */
[----:B------:R-:W-:Y:S02]  /*6b10*/  LOP3.LUT R62, R112, 0xff, RZ, 0xc0, !PT ;  /* 0x000000ff703e7812 */ /* 0x000fe400078ec0ff */
[----:B------:R-:W-:Y:S01]  /*6b20*/  LOP3.LUT R61, R60, 0xff00, R63, 0xf8, !PT ;  /* 0x0000ff003c3d7812 */ /* 0x000fe200078ef83f */
[----:B------:R-:W-:Y:S01]  /*6b30*/  IMAD.WIDE.U32 R64, R64, 0x1000000, RZ ;  /* 0x0100000040407825 */ /* 0x000fe200078e00ff */
[----:B------:R-:W-:Y:S02]  /*6b40*/  LOP3.LUT R60, R113, 0xff, RZ, 0xc0, !PT ;  /* 0x000000ff713c7812 */ /* 0x000fe400078ec0ff */
[----:B------:R-:W-:Y:S01]  /*6b50*/  LOP3.LUT R73, R61, 0xff, R110, 0xf8, !PT ;  /* 0x000000ff3d497812 */ /* 0x000fe200078ef86e */
[----:B------:R-:W-:-:S04]  /*6b60*/  IMAD.WIDE.U32 R62, R62, 0x10000, RZ ;  /* 0x000100003e3e7825 */ /* 0x000fc800078e00ff */
[----:B------:R-:W-:Y:S01]  /*6b70*/  IMAD.WIDE.U32 R60, R60, 0x100, RZ ;  /* 0x000001003c3c7825 */ /* 0x000fe200078e00ff */
[----:B------:R-:W-:-:S03]  /*6b80*/  LOP3.LUT R73, R63, R73, R65, 0xfe, !PT ;  /* 0x000000493f497212 */ /* 0x000fc600078efe41 */
[----:B------:R-:W-:Y:S01]  /*6b90*/  IMAD.MOV.U32 R65, RZ, RZ, 0x8 ;  /* 0x00000008ff417424 */ /* 0x000fe200078e00ff */
[----:B------:R-:W-:Y:S02]  /*6ba0*/  LOP3.LUT R63, R60, R64, R62, 0xfe, !PT ;  /* 0x000000403c3f7212 */ /* 0x000fe400078efe3e */
[----:B------:R-:W-:Y:S02]  /*6bb0*/  LOP3.LUT R61, R73, R61, RZ, 0xfc, !PT ;  /* 0x0000003d493d7212 */ /* 0x000fe400078efcff */
[----:B------:R-:W-:Y:S01]  /*6bc0*/  LOP3.LUT R60, R63, 0xff, R114, 0xf8, !PT ;  /* 0x000000ff3f3c7812 */ /* 0x000fe200078ef872 */
[----:B------:R-:W-:-:S05]  /*6bd0*/  IMAD.WIDE.U32 R62, R68, R65, c[0x0][0x190] ;  /* 0x00006400443e7625 */ /* 0x000fca00078e0041 */
[----:B------:R0:W-:Y:S02]  /*6be0*/  STG.E.64 [R62.64], R60 ;  /* 0x0000003c3e007986 */ /* 0x0001e4000c101b06 */
.L_x_10646:
[----:B------:R-:W-:Y:S05]  /*6bf0*/  BSYNC B0 ;  /* 0x0000000000007941 */ /* 0x000fea0003800000 */
.L_x_10645:
        /* <DEDUP_REMOVED lines=22> */
.L_x_10650:
[----:B------:R-:W-:Y:S02]  /*6d60*/  IMAD.MOV.U32 R68, RZ, RZ, R98 ;  /* 0x000000ffff447224 */ /* 0x000fe400078e0062 */
.L_x_10651:
[----:B------:R-:W-:Y:S05]  /*6d70*/  BSYNC B1 ;  /* 0x0000000000017941 */ /* 0x000fea0003800000 */
.L_x_10649:
        /* <DEDUP_REMOVED lines=16> */
.L_x_10655:
[----:B------:R-:W-:Y:S05]  /*6e80*/  BSYNC B2 ;  /* 0x0000000000027941 */ /* 0x000fea0003800000 */
.L_x_10654:
        /* <DEDUP_REMOVED lines=44> */
.L_x_10653:
[----:B------:R-:W-:Y:S05]  /*7150*/  BSYNC B1 ;  /* 0x0000000000017941 */ /* 0x000fea0003800000 */
.L_x_10652:
        /* <DEDUP_REMOVED lines=10> */
.L_x_10648:
[----:B0-----:R-:W-:Y:S05]  /*7200*/  BSYNC B0 ;  /* 0x0000000000007941 */ /* 0x001fea0003800000 */
.L_x_10647:
        /* <DEDUP_REMOVED lines=18> */
.L_x_10659:
[----:B------:R-:W-:Y:S02]  /*7330*/  IMAD.MOV.U32 R70, RZ, RZ, R98 ;  /* 0x000000ffff467224 */ /* 0x000fe400078e0062 */
.L_x_10660:
[----:B------:R-:W-:Y:S05]  /*7340*/  BSYNC B1 ;  /* 0x0000000000017941 */ /* 0x000fea0003800000 */
.L_x_10658:
        /* <DEDUP_REMOVED lines=16> */
.L_x_10664:
[----:B------:R-:W-:Y:S05]  /*7450*/  BSYNC B2 ;  /* 0x0000000000027941 */ /* 0x000fea0003800000 */
.L_x_10663:
        /* <DEDUP_REMOVED lines=44> */
.L_x_10662:
[----:B------:R-:W-:Y:S05]  /*7720*/  BSYNC B1 ;  /* 0x0000000000017941 */ /* 0x000fea0003800000 */
.L_x_10661:
        /* <DEDUP_REMOVED lines=10> */
.L_x_10657:
[----:B------:R-:W-:Y:S05]  /*77d0*/  BSYNC B0 ;  /* 0x0000000000007941 */ /* 0x000fea0003800000 */
.L_x_10656:
        /* <DEDUP_REMOVED lines=18> */
.L_x_10668:
[----:B------:R-:W-:Y:S02]  /*7900*/  MOV R70, R98 ;  /* 0x0000006200467202 */ /* 0x000fe40000000f00 */
.L_x_10669:
[----:B------:R-:W-:Y:S05]  /*7910*/  BSYNC B1 ;  /* 0x0000000000017941 */ /* 0x000fea0003800000 */
.L_x_10667:
        /* <DEDUP_REMOVED lines=16> */
.L_x_10673:
[----:B------:R-:W-:Y:S05]  /*7a20*/  BSYNC B2 ;  /* 0x0000000000027941 */ /* 0x000fea0003800000 */
.L_x_10672:
        /* <DEDUP_REMOVED lines=44> */
.L_x_10671:
[----:B------:R-:W-:Y:S05]  /*7cf0*/  BSYNC B1 ;  /* 0x0000000000017941 */ /* 0x000fea0003800000 */
.L_x_10670:
        /* <DEDUP_REMOVED lines=10> */
.L_x_10666:
[----:B------:R-:W-:Y:S05]  /*7da0*/  BSYNC B0 ;  /* 0x0000000000007941 */ /* 0x000fea0003800000 */
.L_x_10665:
        /* <DEDUP_REMOVED lines=18> */
.L_x_10677:
[----:B------:R-:W-:Y:S02]  /*7ed0*/  IMAD.MOV.U32 R72, RZ, RZ, R98 ;  /* 0x000000ffff487224 */ /* 0x000fe400078e0062 */
.L_x_10678:
[----:B------:R-:W-:Y:S05]  /*7ee0*/  BSYNC B1 ;  /* 0x0000000000017941 */ /* 0x000fea0003800000 */
.L_x_10676:
        /* <DEDUP_REMOVED lines=16> */
.L_x_10682:
[----:B------:R-:W-:Y:S05]  /*7ff0*/  BSYNC B2 ;  /* 0x0000000000027941 */ /* 0x000fea0003800000 */
.L_x_10681:
        /* <DEDUP_REMOVED lines=44> */
.L_x_10680:
[----:B------:R-:W-:Y:S05]  /*82c0*/  BSYNC B1 ;  /* 0x0000000000017941 */ /* 0x000fea0003800000 */
.L_x_10679:
        /* <DEDUP_REMOVED lines=10> */
.L_x_10675:
[----:B------:R-:W-:Y:S05]  /*8370*/  BSYNC B0 ;  /* 0x0000000000007941 */ /* 0x000fea0003800000 */
.L_x_10674:
[----:B------:R-:W-:Y:S01]  /*8380*/  @!P3 ISETP.NE.U32.AND P1, PT, RZ, c[0x0][0x180], PT ;  /* 0x00006000ff00ba0c */ /* 0x000fe20003f25070 */
[----:B------:R-:W-:Y:S01]  /*8390*/  BSSY B0, `(.L_x_10683) ;  /* 0x000005b000007945 */ /* 0x000fe20003800000 */
[----:B------:R-:W-:Y:S02]  /*83a0*/  @!P3 MOV R66, R65 ;  /* 0x000000410042b202 */ /* 0x000fe40000000f00 */
        /* <DEDUP_REMOVED lines=15> */
.L_x_10686:
[----:B------:R-:W-:Y:S02]  /*84a0*/  IMAD.MOV.U32 R72, RZ, RZ, R98 ;  /* 0x000000ffff487224 */ /* 0x000fe400078e0062 */
.L_x_10687:
[----:B------:R-:W-:Y:S05]  /*84b0*/  BSYNC B1 ;  /* 0x0000000000017941 */ /* 0x000fea0003800000 */
.L_x_10685:
        /* <DEDUP_REMOVED lines=16> */
.L_x_10691:
[----:B------:R-:W-:Y:S05]  /*85c0*/  BSYNC B2 ;  /* 0x0000000000027941 */ /* 0x000fea0003800000 */
.L_x_10690:
        /* <DEDUP_REMOVED lines=44> */
.L_x_10689:
[----:B------:R-:W-:Y:S05]  /*8890*/  BSYNC B1 ;  /* 0x0000000000017941 */ /* 0x000fea0003800000 */
.L_x_10688:
        /* <DEDUP_REMOVED lines=10> */
.L_x_10684:
[----:B------:R-:W-:Y:S05]  /*8940*/  BSYNC B0 ;  /* 0x0000000000007941 */ /* 0x000fea0003800000 */
.L_x_10683:
        /* <DEDUP_REMOVED lines=18> */
.L_x_10695:
[----:B------:R-:W-:Y:S02]  /*8a70*/  IMAD.MOV.U32 R74, RZ, RZ, R98 ;  /* 0x000000ffff4a7224 */ /* 0x000fe400078e0062 */
.L_x_10696:
[----:B------:R-:W-:Y:S05]  /*8a80*/  BSYNC B1 ;  /* 0x0000000000017941 */ /* 0x000fea0003800000 */
.L_x_10694:
        /* <DEDUP_REMOVED lines=16> */
.L_x_10700:
[----:B------:R-:W-:Y:S05]  /*8b90*/  BSYNC B2 ;  /* 0x0000000000027941 */ /* 0x000fea0003800000 */
.L_x_10699:
        /* <DEDUP_REMOVED lines=44> */
.L_x_10698:
[----:B------:R-:W-:Y:S05]  /*8e60*/  BSYNC B1 ;  /* 0x0000000000017941 */ /* 0x000fea0003800000 */
.L_x_10697:
        /* <DEDUP_REMOVED lines=10> */
.L_x_10693:
[----:B------:R-:W-:Y:S05]  /*8f10*/  BSYNC B0 ;  /* 0x0000000000007941 */ /* 0x000fea0003800000 */
.L_x_10692:
        /* <DEDUP_REMOVED lines=18> */
.L_x_10704:
[----:B------:R-:W-:Y:S02]  /*9040*/  IMAD.MOV.U32 R74, RZ, RZ, R98 ;  /* 0x000000ffff4a7224 */ /* 0x000fe400078e0062 */
.L_x_10705:
[----:B------:R-:W-:Y:S05]  /*9050*/  BSYNC B1 ;  /* 0x0000000000017941 */ /* 0x000fea0003800000 */
.L_x_10703:
        /* <DEDUP_REMOVED lines=16> */
.L_x_10709:
[----:B------:R-:W-:Y:S05]  /*9160*/  BSYNC B2 ;  /* 0x0000000000027941 */ /* 0x000fea0003800000 */
.L_x_10708:
        /* <DEDUP_REMOVED lines=44> */
.L_x_10707:
[----:B------:R-:W-:Y:S05]  /*9430*/  BSYNC B1 ;  /* 0x0000000000017941 */ /* 0x000fea0003800000 */
.L_x_10706:
        /* <DEDUP_REMOVED lines=10> */
.L_x_10702:
[----:B------:R-:W-:Y:S05]  /*94e0*/  BSYNC B0 ;  /* 0x0000000000007941 */ /* 0x000fea0003800000 */
.L_x_10701:
        /* <DEDUP_REMOVED lines=18> */
.L_x_10713:
[----:B------:R-:W-:Y:S02]  /*9610*/  MOV R118, R98 ;  /* 0x0000006200767202 */ /* 0x000fe40000000f00 */
.L_x_10714:
[----:B------:R-:W-:Y:S05]  /*9620*/  BSYNC B1 ;  /* 0x0000000000017941 */ /* 0x000fea0003800000 */
.L_x_10712:
        /* <DEDUP_REMOVED lines=16> */
.L_x_10718:
[----:B------:R-:W-:Y:S05]  /*9730*/  BSYNC B2 ;  /* 0x0000000000027941 */ /* 0x000fea0003800000 */
.L_x_10717:
        /* <DEDUP_REMOVED lines=44> */
.L_x_10716:
[----:B------:R-:W-:Y:S05]  /*9a00*/  BSYNC B1 ;  /* 0x0000000000017941 */ /* 0x000fea0003800000 */
.L_x_10715:
        /* <DEDUP_REMOVED lines=10> */
.L_x_10711:
[----:B------:R-:W-:Y:S05]  /*9ab0*/  BSYNC B0 ;  /* 0x0000000000007941 */ /* 0x000fea0003800000 */
.L_x_10710:
        /* <DEDUP_REMOVED lines=29> */
.L_x_10720:
[----:B------:R-:W-:Y:S05]  /*9c90*/  BSYNC B0 ;  /* 0x0000000000007941 */ /* 0x000fea0003800000 */
.L_x_10719:
        /* <DEDUP_REMOVED lines=22> */
.L_x_10724:
[----:B------:R-:W-:Y:S02]  /*9e00*/  MOV R116, R98 ;  /* 0x0000006200747202 */ /* 0x000fe40000000f00 */
.L_x_10725:
[----:B------:R-:W-:Y:S05]  /*9e10*/  BSYNC B1 ;  /* 0x0000000000017941 */ /* 0x000fea0003800000 */
.L_x_10723:
        /* <DEDUP_REMOVED lines=16> */
.L_x_10729:
[----:B------:R-:W-:Y:S05]  /*9f20*/  BSYNC B2 ;  /* 0x0000000000027941 */ /* 0x000fea0003800000 */
.L_x_10728:
        /* <DEDUP_REMOVED lines=44> */
.L_x_10727:
[----:B------:R-:W-:Y:S05]  /*a1f0*/  BSYNC B1 ;  /* 0x0000000000017941 */ /* 0x000fea0003800000 */
.L_x_10726:
        /* <DEDUP_REMOVED lines=10> */
.L_x_10722:
[----:B0-----:R-:W-:Y:S05]  /*a2a0*/  BSYNC B0 ;  /* 0x0000000000007941 */ /* 0x001fea0003800000 */
.L_x_10721:
        /* <DEDUP_REMOVED lines=18> */
.L_x_10733:
[----:B------:R-:W-:Y:S02]  /*a3d0*/  IMAD.MOV.U32 R95, RZ, RZ, R98 ;  /* 0x000000ffff5f7224 */ /* 0x000fe400078e0062 */
.L_x_10734:
[----:B------:R-:W-:Y:S05]  /*a3e0*/  BSYNC B1 ;  /* 0x0000000000017941 */ /* 0x000fea0003800000 */
.L_x_10732:
        /* <DEDUP_REMOVED lines=16> */
.L_x_10738:
[----:B------:R-:W-:Y:S05]  /*a4f0*/  BSYNC B2 ;  /* 0x0000000000027941 */ /* 0x000fea0003800000 */
.L_x_10737:
        /* <DEDUP_REMOVED lines=44> */
.L_x_10736:
[----:B------:R-:W-:Y:S05]  /*a7c0*/  BSYNC B1 ;  /* 0x0000000000017941 */ /* 0x000fea0003800000 */
.L_x_10735:
        /* <DEDUP_REMOVED lines=10> */
.L_x_10731:
[----:B------:R-:W-:Y:S05]  /*a870*/  BSYNC B0 ;  /* 0x0000000000007941 */ /* 0x000fea0003800000 */
.L_x_10730:
        /* <DEDUP_REMOVED lines=18> */
.L_x_10742:
[----:B------:R-:W-:Y:S02]  /*a9a0*/  IMAD.MOV.U32 R95, RZ, RZ, R98 ;  /* 0x000000ffff5f7224 */ /* 0x000fe400078e0062 */
.L_x_10743:
[----:B------:R-:W-:Y:S05]  /*a9b0*/  BSYNC B1 ;  /* 0x0000000000017941 */ /* 0x000fea0003800000 */
.L_x_10741:
        /* <DEDUP_REMOVED lines=16> */
.L_x_10747:
[----:B------:R-:W-:Y:S05]  /*aac0*/  BSYNC B2 ;  /* 0x0000000000027941 */ /* 0x000fea0003800000 */
.L_x_10746:
        /* <DEDUP_REMOVED lines=44> */
.L_x_10745:
[----:B------:R-:W-:Y:S05]  /*ad90*/  BSYNC B1 ;  /* 0x0000000000017941 */ /* 0x000fea0003800000 */
.L_x_10744:
        /* <DEDUP_REMOVED lines=10> */
.L_x_10740:
[----:B------:R-:W-:Y:S05]  /*ae40*/  BSYNC B0 ;  /* 0x0000000000007941 */ /* 0x000fea0003800000 */
.L_x_10739:
        /* <DEDUP_REMOVED lines=18> */
.L_x_10751:
[----:B------:R-:W-:Y:S02]  /*af70*/  IMAD.MOV.U32 R95, RZ, RZ, R98 ;  /* 0x000000ffff5f7224 */ /* 0x000fe400078e0062 */
.L_x_10752:
[----:B------:R-:W-:Y:S05]  /*af80*/  BSYNC B1 ;  /* 0x0000000000017941 */ /* 0x000fea0003800000 */
.L_x_10750:
        /* <DEDUP_REMOVED lines=16> */
.L_x_10756:
[----:B------:R-:W-:Y:S05]  /*b090*/  BSYNC B2 ;  /* 0x0000000000027941 */ /* 0x000fea0003800000 */
.L_x_10755:
        /* <DEDUP_REMOVED lines=44> */
.L_x_10754:
[----:B------:R-:W-:Y:S05]  /*b360*/  BSYNC B1 ;  /* 0x0000000000017941 */ /* 0x000fea0003800000 */
.L_x_10753:
        /* <DEDUP_REMOVED lines=10> */
.L_x_10749:
[----:B------:R-:W-:Y:S05]  /*b410*/  BSYNC B0 ;  /* 0x0000000000007941 */ /* 0x000fea0003800000 */
.L_x_10748:
        /* <DEDUP_REMOVED lines=18> */
.L_x_10760:
[----:B------:R-:W-:Y:S02]  /*b540*/  IMAD.MOV.U32 R95, RZ, RZ, R98 ;  /* 0x000000ffff5f7224 */ /* 0x000fe400078e0062 */
.L_x_10761:
[----:B------:R-:W-:Y:S05]  /*b550*/  BSYNC B1 ;  /* 0x0000000000017941 */ /* 0x000fea0003800000 */
.L_x_10759:
        /* <DEDUP_REMOVED lines=16> */
.L_x_10765:
[----:B------:R-:W-:Y:S05]  /*b660*/  BSYNC B2 ;  /* 0x0000000000027941 */ /* 0x000fea0003800000 */
.L_x_10764:
        /* <DEDUP_REMOVED lines=44> */
.L_x_10763:
[----:B------:R-:W-:Y:S05]  /*b930*/  BSYNC B1 ;  /* 0x0000000000017941 */ /* 0x000fea0003800000 */
.L_x_10762:
        /* <DEDUP_REMOVED lines=10> */
.L_x_10758:
[----:B------:R-:W-:Y:S05]  /*b9e0*/  BSYNC B0 ;  /* 0x0000000000007941 */ /* 0x000fea0003800000 */
.L_x_10757:
        /* <DEDUP_REMOVED lines=18> */
.L_x_10769:
[----:B------:R-:W-:Y:S02]  /*bb10*/  MOV R95, R98 ;  /* 0x00000062005f7202 */ /* 0x000fe40000000f00 */
.L_x_10770:
[----:B------:R-:W-:Y:S05]  /*bb20*/  BSYNC B1 ;  /* 0x0000000000017941 */ /* 0x000fea0003800000 */
.L_x_10768:
        /* <DEDUP_REMOVED lines=16> */
.L_x_10774:
[----:B------:R-:W-:Y:S05]  /*bc30*/  BSYNC B2 ;  /* 0x0000000000027941 */ /* 0x000fea0003800000 */
.L_x_10773:
        /* <DEDUP_REMOVED lines=44> */
.L_x_10772:
[----:B------:R-:W-:Y:S05]  /*bf00*/  BSYNC B1 ;  /* 0x0000000000017941 */ /* 0x000fea0003800000 */
.L_x_10771:
        /* <DEDUP_REMOVED lines=10> */
.L_x_10767:
[----:B------:R-:W-:Y:S05]  /*bfb0*/  BSYNC B0 ;  /* 0x0000000000007941 */ /* 0x000fea0003800000 */
.L_x_10766:
        /* <DEDUP_REMOVED lines=18> */
.L_x_10778:
[----:B------:R-:W-:Y:S02]  /*c0e0*/  IMAD.MOV.U32 R95, RZ, RZ, R98 ;  /* 0x000000ffff5f7224 */ /* 0x000fe400078e0062 */
.L_x_10779:
[----:B------:R-:W-:Y:S05]  /*c0f0*/  BSYNC B1 ;  /* 0x0000000000017941 */ /* 0x000fea0003800000 */
.L_x_10777:
        /* <DEDUP_REMOVED lines=16> */
.L_x_10783:
[----:B------:R-:W-:Y:S05]  /*c200*/  BSYNC B2 ;  /* 0x0000000000027941 */ /* 0x000fea0003800000 */
.L_x_10782:
        /* <DEDUP_REMOVED lines=44> */
.L_x_10781:
[----:B------:R-:W-:Y:S05]  /*c4d0*/  BSYNC B1 ;  /* 0x0000000000017941 */ /* 0x000fea0003800000 */
.L_x_10780:
        /* <DEDUP_REMOVED lines=10> */
.L_x_10776:
[----:B------:R-:W-:Y:S05]  /*c580*/  BSYNC B0 ;  /* 0x0000000000007941 */ /* 0x000fea0003800000 */
.L_x_10775:
        /* <DEDUP_REMOVED lines=18> */
.L_x_10787:
[----:B------:R-:W-:Y:S02]  /*c6b0*/  MOV R124, R98 ;  /* 0x00000062007c7202 */ /* 0x000fe40000000f00 */
.L_x_10788:
[----:B------:R-:W-:Y:S05]  /*c6c0*/  BSYNC B1 ;  /* 0x0000000000017941 */ /* 0x000fea0003800000 */
.L_x_10786:
        /* <DEDUP_REMOVED lines=16> */
.L_x_10792:
[----:B------:R-:W-:Y:S05]  /*c7d0*/  BSYNC B2 ;  /* 0x0000000000027941 */ /* 0x000fea0003800000 */
.L_x_10791:
        /* <DEDUP_REMOVED lines=44> */
.L_x_10790:
[----:B------:R-:W-:Y:S05]  /*caa0*/  BSYNC B1 ;  /* 0x0000000000017941 */ /* 0x000fea0003800000 */
.L_x_10789:
[----:B------:R-:W0:Y:S01]  /*cab0*/  I2F.U32 R75, R124 ;  /* 0x0000007c004b7306 */ /* 0x000e220000201000 */
[----:B------:R-:W-:Y:S01]  /*cac0*/  PRMT R107, RZ, 0x7610, R43 ;  /* 0x00007610ff6b7816 */ /* 0x000fe2000000002b */
        /* <DEDUP_REMOVED lines=8> */
.L_x_10785:
[----:B------:R-:W-:Y:S05]  /*cb50*/  BSYNC B0 ;  /* 0x0000000000007941 */ /* 0x000fea0003800000 */
.L_x_10784:
[----:B------:R-:W-:Y:S01]  /*cb60*/  IMAD.WIDE.U32 R92, R93, R92, c[0x0][0x188] ;  /* 0x000062005d5c7625 */ /* 0x000fe200078e005c */
[----:B------:R-:W-:Y:S04]  /*cb70*/  BSSY B0, `(.L_x_10793) ;  /* 0x0000018000007945 */ /* 0x000fe80003800000 */
[----:B------:R0:W-:Y:S04]  /*cb80*/  STG.E.128 [R92.64], R68 ;  /* 0x000000445c007986 */ /* 0x0001e8000c101d06 */
[----:B------:R0:W-:Y:S01]  /*cb90*/  STG.E.128 [R92.64+0x10], R72 ;  /* 0x000010485c007986 */ /* 0x0001e2000c101d06 */
[----:B------:R-:W-:Y:S05]  /*cba0*/  @!P2 BRA `(.L_x_10794) ;  /* 0x000001400000a947 */ /* 0x000fea0003800000 */
[----:B0-----:R-:W-:Y:S02]  /*cbb0*/  SHF.L.U32 R92, R108, 0x10, RZ ;  /* 0x000000106c5c7819 */ /* 0x001fe400000006ff */
[----:B------:R-:W-:-:S02]  /*cbc0*/  LOP3.LUT R118, R111, 0xff, RZ, 0xc0, !PT ;  /* 0x000000ff6f767812 */ /* 0x000fc400078ec0ff */
[----:B------:R-:W-:Y:S02]  /*cbd0*/  LOP3.LUT R93, R92, 0xff0000, RZ, 0xc0, !PT ;  /* 0x00ff00005c5d7812 */ /* 0x000fe400078ec0ff */
[----:B------:R-:W-:Y:S01]  /*cbe0*/  LOP3.LUT R92, R107, 0xffff, RZ, 0xc0, !PT ;  /* 0x0000ffff6b5c7812 */ /* 0x000fe200078ec0ff */
[----:B------:R-:W-:Y:S01]  /*cbf0*/  IMAD.WIDE.U32 R118, R118, 0x1000000, RZ ;  /* 0x0100000076767825 */ /* 0x000fe200078e00ff */
[----:B------:R-:W-:Y:S02]  /*cc00*/  LOP3.LUT R116, R112, 0xff, RZ, 0xc0, !PT ;  /* 0x000000ff70747812 */ /* 0x000fe400078ec0ff */
[----:B------:R-:W-:Y:S02]  /*cc10*/  PRMT R92, R93, 0x4210, R92 ;  /* 0x000042105d5c7816 */ /* 0x000fe4000000005c */
[----:B------:R-:W-:Y:S01]  /*cc20*/  PRMT R93, R109, 0x7104, RZ ;  /* 0x000071046d5d7816 */ /* 0x000fe200000000ff */
[----:B------:R-:W-:-:S03]  /*cc30*/  IMAD.WIDE.U32 R116, R116, 0x10000, RZ ;  /* 0x0001000074747825 */ /* 0x000fc600078e00ff */
[----:B------:R-:W-:Y:S02]  /*cc40*/  LOP3.LUT R93, R92, 0xff00, R93, 0xf8, !PT ;  /* 0x0000ff005c5d7812 */ /* 0x000fe400078ef85d */
[----:B------:R-:W-:Y:S02]  /*cc50*/  LOP3.LUT R92, R113, 0xff, RZ, 0xc0, !PT ;  /* 0x000000ff715c7812 */ /* 0x000fe400078ec0ff */
[----:B------:R-:W-:-:S03]  /*cc60*/  LOP3.LUT R123, R93, 0xff, R110, 0xf8, !PT ;  /* 0x000000ff5d7b7812 */ /* 0x000fc600078ef86e */
        /* <DEDUP_REMOVED lines=8> */
.L_x_10794:
[----:B------:R-:W-:Y:S05]  /*ccf0*/  BSYNC B0 ;  /* 0x0000000000007941 */ /* 0x000fea0003800000 */
.L_x_10793:
[----:B0-----:R-:W-:Y:S01]  /*cd00*/  FADD.FTZ R92, RZ, R44 ;  /* 0x0000002cff5c7221 */ /* 0x001fe20000010000 */
[----:B------:R-:W-:Y:S02]  /*cd10*/  LOP3.LUT P1, RZ, R91, 0xff, RZ, 0xc0, !PT ;  /* 0x000000ff5bff7812 */ /* 0x000fe4000782c0ff */
[----:B------:R-:W-:Y:S01]  /*cd20*/  SHF.R.U32.HI R118, RZ, 0x5, R79 ;  /* 0x00000005ff767819 */ /* 0x000fe2000001164f */
[----:B------:R-:W-:Y:S01]  /*cd30*/  FADD.FTZ R93, R92, R45 ;  /* 0x0000002d5c5d7221 */ /* 0x000fe20000010000 */
[----:B------:R-:W-:Y:S02]  /*cd40*/  LOP3.LUT P0, RZ, R79, 0x1f, RZ, 0xc0, !PT ;  /* 0x0000001f4fff7812 */ /* 0x000fe4000780c0ff */
[----:B------:R-:W-:Y:S01]  /*cd50*/  LOP3.LUT R118, R118, 0x7fffff8, RZ, 0xc0, !PT ;  /* 0x07fffff876767812 */ /* 0x000fe200078ec0ff */
[----:B------:R-:W-:-:S04]  /*cd60*/  FADD.FTZ R92, R93, R46 ;  /* 0x0000002e5d5c7221 */ /* 0x000fc80000010000 */
[----:B------:R-:W-:Y:S02]  /*cd70*/  FADD.FTZ R93, R92, R47 ;  /* 0x0000002f5c5d7221 */ /* 0x000fe40000010000 */
[----:B------:R-:W-:Y:S02]  /*cd80*/  @!P1 IADD3 R118, R118, 0x8, RZ ;  /* 0x0000000876769810 */ /* 0x000fe40007ffe0ff */
        /* <DEDUP_REMOVED lines=30> */
.L_x_10801:
        /* <DEDUP_REMOVED lines=84> */
.L_x_10802:
        /* <DEDUP_REMOVED lines=10> */
[----:B------:R-:W-:Y:S01]  /*d550*/  @!P0 IMAD.IADD R118, R118, 0x1, R119 ;  /* 0x0000000176768824 */ /* 0x000fe200078e0277 */
[----:B0-----:R-:W-:Y:S01]  /*d560*/  HFMA2.MMA R120, -RZ, RZ, 0, 0 ;  /* 0x00000000ff787435 */ /* 0x001fe200000001ff */
[----:B------:R-:W-:Y:S02]  /*d570*/  ISETP.NE.AND P1, PT, RZ, UR8, PT ;  /* 0x00000008ff007c0c */ /* 0x000fe4000bf25270 */
[----:B------:R-:W-:Y:S03]  /*d580*/  BSSY B0, `(.L_x_10797) ;  /* 0x00000e8000007945 */ /* 0x000fe60003800000 */
[----:B------:R-:W-:-:S04]  /*d590*/  @!P0 IMAD.MOV.U32 R120, RZ, RZ, 0x400 ;  /* 0x00000400ff788424 */ /* 0x000fc800078e00ff */
[----:B------:R-:W-:Y:S01]  /*d5a0*/  I2F R119, R120 ;  /* 0x0000007800777306 */ /* 0x000fe20000201400 */
[----:B------:R-:W0:Y:S04]  /*d5b0*/  SHFL.DOWN PT, R123, R120, 0x4, 0x1f ;  /* 0x08801f00787b7f89 */ /* 0x000e2800000e0000 */
[----:B------:R-:W1:Y:S01]  /*d5c0*/  @!P0 LDS.64 R92, [R118.X8] ;  /* 0x00000000765c8984 */ /* 0x000e620000008a00 */
[----:B------:R-:W-:Y:S02]  /*d5d0*/  LOP3.LUT P0, RZ, R116, 0x1f, R79, 0xf8, !PT ;  /* 0x0000001f74ff7812 */ /* 0x000fe4000780f84f */
        /* <DEDUP_REMOVED lines=12> */
[----:B------:R-:W-:Y:S08]  /*d6a0*/  I2F R119, R125 ;  /* 0x0000007d00777306 */ /* 0x000ff00000201400 */
[----:B0-----:R-:W0:Y:S01]  /*d6b0*/  MUFU.RCP R117, R92 ;  /* 0x0000005c00757308 */ /* 0x001e220000001000 */
[----:B-1----:R-:W-:Y:S02]  /*d6c0*/  FADD.FTZ R122, R122, R93 ;  /* 0x0000005d7a7a7221 */ /* 0x002fe40000010000 */
[----:B0-----:R-:W-:-:S02]  /*d6d0*/  FMUL.FTZ R123, R117, R118 ;  /* 0x00000076757b7220 */ /* 0x001fc40000410000 */
[----:B------:R-:W-:Y:S02]  /*d6e0*/  FFMA.FTZ R118, R117, R124, R122 ;  /* 0x0000007c75767223 */ /* 0x000fe4000001007a */
[----:B------:R-:W-:Y:S01]  /*d6f0*/  IMAD.IADD R117, R116, 0x1, R125 ;  /* 0x0000000174757824 */ /* 0x000fe200078e027d */
[----:B------:R-:W0:Y:S04]  /*d700*/  SHFL.DOWN PT, R120, R123, 0x2, 0x1f ;  /* 0x08401f007b787f89 */ /* 0x000e2800000e0000 */
[----:B------:R-:W1:Y:S04]  /*d710*/  SHFL.DOWN PT, R116, R118, 0x2, 0x1f ;  /* 0x08401f0076747f89 */ /* 0x000e6800000e0000 */
[----:B------:R-:W2:Y:S01]  /*d720*/  SHFL.DOWN PT, R124, R117, 0x1, 0x1f ;  /* 0x08201f00757c7f89 */ /* 0x000ea200000e0000 */
[----:B0-----:R-:W-:-:S02]  /*d730*/  FADD.FTZ R93, R123, -R120 ;  /* 0x800000787b5d7221 */ /* 0x001fc40000010000 */
[----:B------:R-:W-:Y:S02]  /*d740*/  FMUL.FTZ R122, R120, R119 ;  /* 0x00000077787a7220 */ /* 0x000fe40000410000 */
[----:B------:R-:W-:Y:S02]  /*d750*/  FMUL.FTZ R120, R93, R93 ;  /* 0x0000005d5d787220 */ /* 0x000fe40000410000 */
[C---:B------:R-:W-:Y:S02]  /*d760*/  FFMA.FTZ R93, R92.reuse, R123, R122 ;  /* 0x0000007b5c5d7223 */ /* 0x040fe4000001007a */
[----:B------:R-:W-:Y:S02]  /*d770*/  FMUL.FTZ R120, R92, R120 ;  /* 0x000000785c787220 */ /* 0x000fe40000410000 */
[----:B------:R-:W0:Y:S01]  /*d780*/  I2F R92, R117 ;  /* 0x00000075005c7306 */ /* 0x000e220000201400 */
[----:B-1----:R-:W-:Y:S02]  /*d790*/  FADD.FTZ R123, R118, R116 ;  /* 0x00000074767b7221 */ /* 0x002fe40000010000 */
[----:B------:R-:W-:-:S05]  /*d7a0*/  FMUL.FTZ R122, R120, R119 ;  /* 0x00000077787a7220 */ /* 0x000fca0000410000 */
[----:B--2---:R-:W-:Y:S08]  /*d7b0*/  I2F R116, R124 ;  /* 0x0000007c00747306 */ /* 0x004ff00000201400 */
[----:B0-----:R-:W0:Y:S02]  /*d7c0*/  MUFU.RCP R120, R92 ;  /* 0x0000005c00787308 */ /* 0x001e240000001000 */
[----:B0-----:R-:W-:-:S02]  /*d7d0*/  FMUL.FTZ R119, R120, R93 ;  /* 0x0000005d78777220 */ /* 0x001fc40000410000 */
[----:B------:R-:W-:Y:S01]  /*d7e0*/  FFMA.FTZ R93, R120, R122, R123 ;  /* 0x0000007a785d7223 */ /* 0x000fe2000001007b */
[----:B------:R-:W-:Y:S02]  /*d7f0*/  IADD3 R122, R117, R124, RZ ;  /* 0x0000007c757a7210 */ /* 0x000fe40007ffe0ff */
[----:B------:R-:W0:Y:S04]  /*d800*/  SHFL.DOWN PT, R120, R119, 0x1, 0x1f ;  /* 0x08201f0077787f89 */ /* 0x000e2800000e0000 */
[----:B------:R-:W1:Y:S08]  /*d810*/  I2F R122, R122 ;  /* 0x0000007a007a7306 */ /* 0x000e700000201400 */
[----:B-1----:R-:W1:Y:S01]  /*d820*/  MUFU.RCP R117, R122 ;  /* 0x0000007a00757308 */ /* 0x002e620000001000 */
[----:B0-----:R-:W-:-:S02]  /*d830*/  FMUL.FTZ R118, R120, R116 ;  /* 0x0000007478767220 */ /* 0x001fc40000410000 */
[----:B------:R-:W-:Y:S02]  /*d840*/  FADD.FTZ R123, R119, -R120 ;  /* 0x80000078777b7221 */ /* 0x000fe40000010000 */
[----:B------:R-:W0:Y:S01]  /*d850*/  SHFL.DOWN PT, R120, R93, 0x1, 0x1f ;  /* 0x08201f005d787f89 */ /* 0x000e2200000e0000 */
[----:B------:R-:W-:Y:S02]  /*d860*/  FFMA.FTZ R118, R92, R119, R118 ;  /* 0x000000775c767223 */ /* 0x000fe40000010076 */
[----:B------:R-:W-:-:S04]  /*d870*/  FMUL.FTZ R123, R123, R123 ;  /* 0x0000007b7b7b7220 */ /* 0x000fc80000410000 */
[----:B------:R-:W-:Y:S02]  /*d880*/  FMUL.FTZ R123, R92, R123 ;  /* 0x0000007b5c7b7220 */ /* 0x000fe40000410000 */
[----:B------:R-:W-:Y:S02]  /*d890*/  IMAD.MOV.U32 R92, RZ, RZ, c[0x0][0x1e0] ;  /* 0x00007800ff5c7624 */ /* 0x000fe400078e00ff */
[----:B------:R-:W-:Y:S02]  /*d8a0*/  FMUL.FTZ R123, R123, R116 ;  /* 0x000000747b7b7220 */ /* 0x000fe40000410000 */
[----:B-1----:R-:W-:Y:S01]  /*d8b0*/  FMUL.FTZ R116, R117, R118 ;  /* 0x0000007675747220 */ /* 0x002fe20000410000 */
[----:B------:R-:W-:-:S04]  /*d8c0*/  @!P0 LEA R118, P2, R78, c[0x0][0x1a0], 0x2 ;  /* 0x000068004e768a11 */ /* 0x000fc800078410ff */
[----:B------:R-:W-:Y:S01]  /*d8d0*/  @!P0 LEA.HI.X R119, R78, c[0x0][0x1a4], R121, 0x2, P2 ;  /* 0x000069004e778a11 */ /* 0x000fe200010f1479 */
[----:B0-----:R-:W-:-:S04]  /*d8e0*/  FADD.FTZ R120, R93, R120 ;  /* 0x000000785d787221 */ /* 0x001fc80000010000 */
[----:B------:R-:W-:Y:S02]  /*d8f0*/  FFMA.FTZ R120, R117, R123, R120 ;  /* 0x0000007b75787223 */ /* 0x000fe40000010078 */
[----:B------:R0:W1:Y:S04]  /*d900*/  SHFL.IDX PT, R123, R116, RZ, 0x1f ;  /* 0x00001fff747b7589 */ /* 0x00006800000e0000 */
[----:B------:R-:W2:Y:S01]  /*d910*/  SHFL.IDX PT, R117, R120, RZ, 0x1f ;  /* 0x00001fff78757589 */ /* 0x000ea200000e0000 */
[----:B0-----:R-:W-:Y:S01]  /*d920*/  @!P0 LEA R116, P2, R78, c[0x0][0x1a8], 0x2 ;  /* 0x00006a004e748a11 */ /* 0x001fe200078410ff */
[----:B-1----:R-:W-:Y:S02]  /*d930*/  FMUL.FTZ R93, R123, R123 ;  /* 0x0000007b7b5d7220 */ /* 0x002fe40000410000 */
[----:B------:R0:W-:Y:S01]  /*d940*/  @!P0 STG.E [R118.64], R123 ;  /* 0x0000007b76008986 */ /* 0x0001e2000c101906 */
[----:B--2---:R-:W-:-:S02]  /*d950*/  FFMA.FTZ R92, R117, R92, c[0x0][0x228] ;  /* 0x00008a00755c7623 */ /* 0x004fc4000001005c */
[----:B------:R-:W-:Y:S02]  /*d960*/  FSEL R93, R93, RZ, P1 ;  /* 0x000000ff5d5d7208 */ /* 0x000fe40000800000 */
[----:B------:R-:W-:-:S03]  /*d970*/  @!P0 LEA.HI.X R117, R78, c[0x0][0x1ac], R121, 0x2, P2 ;  /* 0x00006b004e758a11 */ /* 0x000fc600010f1479 */
[----:B------:R-:W-:-:S06]  /*d980*/  FADD.FTZ R92, R92, R93 ;  /* 0x0000005d5c5c7221 */ /* 0x000fcc0000010000 */
[----:B------:R-:W1:Y:S02]  /*d990*/  MUFU.RSQ R92, R92 ;  /* 0x0000005c005c7308 */ /* 0x000e640000001400 */
[----:B-1----:R0:W-:Y:S01]  /*d9a0*/  @!P0 STG.E [R116.64], R92 ;  /* 0x0000005c74008986 */ /* 0x0021e2000c101906 */
[----:B------:R-:W-:-:S13]  /*d9b0*/  ISETP.GE.AND P0, PT, R115, 0x1, PT ;  /* 0x000000017300780c */ /* 0x000fda0003f06270 */
[----:B------:R-:W-:Y:S05]  /*d9c0*/  @!P0 BRA `(.L_x_10798) ;  /* 0x00000a3000008947 */ /* 0x000fea0003800000 */
[----:B0-----:R-:W-:Y:S02]  /*d9d0*/  FSEL R93, R123, RZ, !P1 ;  /* 0x000000ff7b5d7208 */ /* 0x001fe40004800000 */
[----:B------:R-:W-:Y:S02]  /*d9e0*/  IADD3 R115, R115, -0x1, RZ ;  /* 0xffffffff73737810 */ /* 0x000fe40007ffe0ff */
[----:B------:R-:W-:Y:S01]  /*d9f0*/  LOP3.LUT R116, R79, 0xff, RZ, 0xc0, !PT ;  /* 0x000000ff4f747812 */ /* 0x000fe200078ec0ff */
        /* <DEDUP_REMOVED lines=58> */
[C---:B------:R-:W-:Y:S01]  /*dda0*/  FMUL.FTZ R44, R92.reuse, R117 ;  /* 0x000000755c2c7220 */ /* 0x040fe20000410000 */
[----:B------:R-:W-:Y:S01]  /*ddb0*/  PRMT R117, RZ, 0x7610, R28 ;  /* 0x00007610ff757816 */ /* 0x000fe2000000001c */
[----:B------:R-:W-:Y:S02]  /*ddc0*/  FMUL.FTZ R45, R92, R45 ;  /* 0x0000002d5c2d7220 */ /* 0x000fe40000410000 */
[----:B------:R-:W-:Y:S01]  /*ddd0*/  FFMA.FTZ R49, R49, R72, R12 ;  /* 0x0000004831317223 */ /* 0x000fe2000001000c */
[----:B------:R-:W-:Y:S01]  /*dde0*/  PRMT R72, RZ, 0x5410, R29 ;  /* 0x00005410ff487816 */ /* 0x000fe2000000001d */
[----:B------:R-:W-:-:S02]  /*ddf0*/  FFMA.FTZ R117, R45, R117, R76 ;  /* 0x000000752d757223 */ /* 0x000fc4000001004c */
[----:B------:R-:W-:Y:S02]  /*de00*/  FMUL.FTZ R58, R92, R58 ;  /* 0x0000003a5c3a7220 */ /* 0x000fe40000410000 */
[----:B------:R-:W-:Y:S02]  /*de10*/  FFMA.FTZ R72, R46, R72, R15 ;  /* 0x000000482e487223 */ /* 0x000fe4000001000f */
[----:B------:R-:W-:Y:S01]  /*de20*/  IMAD R46, R115, c[0x0][0x168], RZ ;  /* 0x00005a00732e7a24 */ /* 0x000fe200078e02ff */
        /* <DEDUP_REMOVED lines=8> */
[----:B------:R-:W-:Y:S01]  /*deb0*/  SHF.R.S32.HI R47, RZ, 0x1f, R46 ;  /* 0x0000001fff2f7819 */ /* 0x000fe2000001142e */
[C---:B------:R-:W-:Y:S02]  /*dec0*/  FMUL.FTZ R55, R92.reuse, R55 ;  /* 0x000000375c377220 */ /* 0x040fe40000410000 */
[C---:B------:R-:W-:Y:S01]  /*ded0*/  FMUL.FTZ R52, R92.reuse, R125 ;  /* 0x0000007d5c347220 */ /* 0x040fe20000410000 */
[----:B------:R-:W-:Y:S01]  /*dee0*/  LEA.HI R45, R47, R46, RZ, 0x3 ;  /* 0x0000002e2f2d7211 */ /* 0x000fe200078f18ff */
[C---:B------:R-:W-:Y:S01]  /*def0*/  FMUL.FTZ R53, R92.reuse, R53 ;  /* 0x000000355c357220 */ /* 0x040fe20000410000 */
[----:B------:R-:W-:Y:S01]  /*df00*/  PRMT R46, RZ, 0x5410, R27 ;  /* 0x00005410ff2e7816 */ /* 0x000fe2000000001b */
[C---:B------:R-:W-:Y:S01]  /*df10*/  FMUL.FTZ R74, R92.reuse, R74 ;  /* 0x0000004a5c4a7220 */ /* 0x040fe20000410000 */
[----:B------:R-:W-:Y:S01]  /*df20*/  F2FP.BF16.PACK_AB R47, R51, R50 ;  /* 0x00000032332f723e */ /* 0x000fe200000010ff */
[----:B------:R-:W-:Y:S01]  /*df30*/  FMUL.FTZ R75, R92, R75 ;  /* 0x0000004b5c4b7220 */ /* 0x000fe20000410000 */
[----:B------:R-:W-:Y:S01]  /*df40*/  F2FP.BF16.PACK_AB R44, R117, R44 ;  /* 0x0000002c752c723e */ /* 0x000fe200000010ff */
[----:B------:R-:W-:Y:S01]  /*df50*/  FFMA.FTZ R58, R58, R46, R3 ;  /* 0x0000002e3a3a7223 */ /* 0x000fe20000010003 */
[----:B------:R-:W-:Y:S01]  /*df60*/  PRMT R46, RZ, 0x7610, R27 ;  /* 0x00007610ff2e7816 */ /* 0x000fe2000000001b */
[----:B------:R-:W-:Y:S01]  /*df70*/  FMUL.FTZ R73, R92, R73 ;  /* 0x000000495c497220 */ /* 0x000fe20000410000 */
[----:B------:R-:W-:-:S03]  /*df80*/  PRMT R92, RZ, 0x7610, R18 ;  /* 0x00007610ff5c7816 */ /* 0x000fc60000000012 */
[----:B------:R-:W-:Y:S01]  /*df90*/  FFMA.FTZ R59, R59, R46, R2 ;  /* 0x0000002e3b3b7223 */ /* 0x000fe20000010002 */
[----:B------:R-:W-:Y:S01]  /*dfa0*/  PRMT R46, RZ, 0x5410, R26 ;  /* 0x00005410ff2e7816 */ /* 0x000fe2000000001a */
[----:B------:R-:W-:Y:S01]  /*dfb0*/  FFMA.FTZ R92, R73, R92, R104 ;  /* 0x0000005c495c7223 */ /* 0x000fe20000010068 */
[----:B------:R-:W-:Y:S02]  /*dfc0*/  LEA.HI.SX32 R73, R45, R116, 0x1d ;  /* 0x000000742d497211 */ /* 0x000fe400078feaff */
[----:B------:R-:W-:Y:S01]  /*dfd0*/  F2FP.BF16.PACK_AB R45, R115, R72 ;  /* 0x00000048732d723e */ /* 0x000fe200000010ff */
[----:B------:R-:W-:Y:S01]  /*dfe0*/  FFMA.FTZ R56, R56, R46, R5 ;  /* 0x0000002e38387223 */ /* 0x000fe20000010005 */
[----:B------:R-:W-:Y:S02]  /*dff0*/  PRMT R46, RZ, 0x7610, R26 ;  /* 0x00007610ff2e7816 */ /* 0x000fe4000000001a */
[----:B------:R-:W-:-:S03]  /*e000*/  F2FP.BF16.PACK_AB R51, R59, R58 ;  /* 0x0000003a3b33723e */ /* 0x000fc600000010ff */
[----:B------:R-:W-:Y:S01]  /*e010*/  FFMA.FTZ R57, R57, R46, R4 ;  /* 0x0000002e39397223 */ /* 0x000fe20000010004 */
[----:B------:R-:W-:-:S04]  /*e020*/  PRMT R46, RZ, 0x5410, R25 ;  /* 0x00005410ff2e7816 */ /* 0x000fc80000000019 */
[----:B------:R-:W-:Y:S01]  /*e030*/  F2FP.BF16.PACK_AB R50, R57, R56 ;  /* 0x000000383932723e */ /* 0x000fe200000010ff */
        /* <DEDUP_REMOVED lines=41> */
[----:B------:R-:W-:Y:S02]  /*e2d0*/  F2FP.BF16.PACK_AB R49, R55, R54 ;  /* 0x000000363731723e */ /* 0x000fe400000010ff */
[----:B------:R-:W-:Y:S02]  /*e2e0*/  F2FP.BF16.PACK_AB R48, R53, R52 ;  /* 0x000000343530723e */ /* 0x000fe400000010ff */
[----:B------:R-:W-:Y:S02]  /*e2f0*/  F2FP.BF16.PACK_AB R54, R64, R63 ;  /* 0x0000003f4036723e */ /* 0x000fe400000010ff */
[----:B------:R-:W-:Y:S01]  /*e300*/  F2FP.BF16.PACK_AB R53, R62, R61 ;  /* 0x0000003d3e35723e */ /* 0x000fe200000010ff */
[----:B------:R-:W-:Y:S01]  /*e310*/  IMAD.MOV.U32 R61, RZ, RZ, 0x10 ;  /* 0x00000010ff3d7424 */ /* 0x000fe200078e00ff */
[----:B------:R-:W-:-:S02]  /*e320*/  IADD3 R64, R73, 0x100, RZ ;  /* 0x0000010049407810 */ /* 0x000fc40007ffe0ff */
[----:B------:R-:W-:Y:S02]  /*e330*/  F2FP.BF16.PACK_AB R52, R60, R93 ;  /* 0x0000005d3c34723e */ /* 0x000fe400000010ff */
[C---:B------:R-:W-:Y:S02]  /*e340*/  IADD3 R62, R73.reuse, 0x200, RZ ;  /* 0x00000200493e7810 */ /* 0x040fe40007ffe0ff */
[----:B------:R-:W-:Y:S02]  /*e350*/  IADD3 R60, R73, 0x300, RZ ;  /* 0x00000300493c7810 */ /* 0x000fe40007ffe0ff */
[----:B------:R-:W-:Y:S01]  /*e360*/  F2FP.BF16.PACK_AB R55, R66, R65 ;  /* 0x000000414237723e */ /* 0x000fe200000010ff */
[----:B------:R-:W-:Y:S01]  /*e370*/  IMAD.WIDE.U32 R64, R64, R61, c[0x0][0x208] ;  /* 0x0000820040407625 */ /* 0x000fe200078e003d */
[----:B------:R-:W-:-:S03]  /*e380*/  F2FP.BF16.PACK_AB R56, R68, R67 ;  /* 0x000000434438723e */ /* 0x000fc600000010ff */
[----:B------:R-:W-:-:S04]  /*e390*/  IMAD.WIDE.U32 R66, R73, R61, c[0x0][0x208] ;  /* 0x0000820049427625 */ /* 0x000fc800078e003d */
[-C--:B------:R-:W-:Y:S01]  /*e3a0*/  IMAD.WIDE.U32 R62, R62, R61.reuse, c[0x0][0x208] ;  /* 0x000082003e3e7625 */ /* 0x080fe200078e003d */
[----:B------:R0:W-:Y:S03]  /*e3b0*/  STG.E.128 [R66.64], R44 ;  /* 0x0000002c42007986 */ /* 0x0001e6000c101d06 */
[----:B------:R-:W-:Y:S01]  /*e3c0*/  IMAD.WIDE.U32 R60, R60, R61, c[0x0][0x208] ;  /* 0x000082003c3c7625 */ /* 0x000fe200078e003d */
[----:B------:R0:W-:Y:S04]  /*e3d0*/  STG.E.128 [R64.64], R48 ;  /* 0x0000003040007986 */ /* 0x0001e8000c101d06 */
[----:B------:R0:W-:Y:S04]  /*e3e0*/  STG.E.128 [R62.64], R52 ;  /* 0x000000343e007986 */ /* 0x0001e8000c101d06 */
[----:B------:R0:W-:Y:S02]  /*e3f0*/  STG.E.128 [R60.64], R56 ;  /* 0x000000383c007986 */ /* 0x0001e4000c101d06 */
.L_x_10798:
[----:B0-----:R-:W-:Y:S05]  /*e400*/  BSYNC B0 ;  /* 0x0000000000007941 */ /* 0x001fea0003800000 */
.L_x_10797:
[----:B------:R-:W-:Y:S02]  /*e410*/  IADD3 R78, R78, c[0x0][0x160], RZ ;  /* 0x000058004e4e7a10 */ /* 0x000fe40007ffe0ff */
[----:B------:R-:W-:-:S02]  /*e420*/  LOP3.LUT P1, RZ, R91, 0xff, RZ, 0xc0, !PT ;  /* 0x000000ff5bff7812 */ /* 0x000fc4000782c0ff */
[----:B------:R-:W-:Y:S02]  /*e430*/  ISETP.GE.AND P0, PT, R78, c[0x0][0x164], PT ;  /* 0x000059004e007a0c */ /* 0x000fe40003f06270 */
[----:B------:R-:W-:-:S11]  /*e440*/  SEL R91, RZ, 0x1, P1 ;  /* 0x00000001ff5b7807 */ /* 0x000fd60000800000 */
[----:B------:R-:W-:Y:S01]  /*e450*/  @P0 CALL.REL.NOINC `(.L_x_10799) ;  /* 0x0000001000000944 */ /* 0x000fe20003c00000 */
[----:B------:R-:W-:Y:S05]  /*e460*/  BRA `(.L_x_10800) ;  /* 0xffff24c000007947 */ /* 0x000fea000383ffff */
.L_x_10799:
[----:B------:R-:W-:Y:S05]  /*e470*/  EXIT ;  /* 0x000000000000794d */ /* 0x000fea0003800000 */
.L_x_10795:
[----:B------:R-:W-:Y:S01]  /*e480*/  IMAD.MOV.U32 R120, RZ, RZ, R92 ;  /* 0x000000ffff787224 */ /* 0x000fe200078e005c */
[----:B------:R-:W-:Y:S01]  /*e490*/  MOV R93, 0x1 ;  /* 0x00000001005d7802 */ /* 0x000fe20000000f00 */
[----:B------:R-:W-:Y:S01]  /*e4a0*/  IMAD.MOV.U32 R122, RZ, RZ, 0x1f ;  /* 0x0000001fff7a7424 */ /* 0x000fe200078e00ff */
[----:B------:R-:W-:Y:S01]  /*e4b0*/  MOV R116, 0xe4e0 ;  /* 0x0000e4e000747802 */ /* 0x000fe20000000f00 */
[----:B------:R-:W-:Y:S02]  /*e4c0*/  IMAD.MOV.U32 R119, RZ, RZ, -0x1 ;  /* 0xffffffffff777424 */ /* 0x000fe400078e00ff */
[----:B------:R-:W-:Y:S05]  /*e4d0*/  CALL.REL.NOINC `($__internal_59_$__cuda_sm70_shflsync_bfly_p) ;  /* 0x0000078000007944 */ /* 0x000fea0003c00000 */
[----:B01----:R-:W-:Y:S05]  /*e4e0*/  BRA `(.L_x_10801) ;  /* 0xffffea8000007947 */ /* 0x003fea000383ffff */
.L_x_10796:
[----:B------:R-:W-:Y:S01]  /*e4f0*/  HFMA2.MMA R122, -RZ, RZ, 0, 1.847743988037109375e-06 ;  /* 0x0000001fff7a7435 */ /* 0x000fe200000001ff */
[----:B------:R-:W-:Y:S01]  /*e500*/  IMAD.MOV.U32 R93, RZ, RZ, 0x2 ;  /* 0x00000002ff5d7424 */ /* 0x000fe200078e00ff */
[----:B------:R-:W-:Y:S01]  /*e510*/  MOV R116, 0xe540 ;  /* 0x0000e54000747802 */ /* 0x000fe20000000f00 */
[----:B------:R-:W-:-:S03]  /*e520*/  IMAD.MOV.U32 R119, RZ, RZ, -0x1 ;  /* 0xffffffffff777424 */ /* 0x000fc600078e00ff */
[----:B0-----:R-:W-:Y:S05]  /*e530*/  CALL.REL.NOINC `($__internal_59_$__cuda_sm70_shflsync_bfly_p) ;  /* 0x0000072000007944 */ /* 0x001fea0003c00000 */
[----:B01----:R-:W-:Y:S01]  /*e540*/  FADD.FTZ R120, R120, R93 ;  /* 0x0000005d78787221 */ /* 0x003fe20000010000 */
[----:B------:R-:W-:Y:S01]  /*e550*/  MOV R119, 0xffffffff ;  /* 0xffffffff00777802 */ /* 0x000fe20000000f00 */
[----:B------:R-:W-:Y:S01]  /*e560*/  IMAD.MOV.U32 R93, RZ, RZ, 0x4 ;  /* 0x00000004ff5d7424 */ /* 0x000fe200078e00ff */
[----:B------:R-:W-:Y:S01]  /*e570*/  MOV R116, 0xe5a0 ;  /* 0x0000e5a000747802 */ /* 0x000fe20000000f00 */
[----:B------:R-:W-:-:S02]  /*e580*/  IMAD.MOV.U32 R122, RZ, RZ, 0x1f ;  /* 0x0000001fff7a7424 */ /* 0x000fc400078e00ff */
[----:B------:R-:W-:Y:S05]  /*e590*/  CALL.REL.NOINC `($__internal_59_$__cuda_sm70_shflsync_bfly_p) ;  /* 0x000006c000007944 */ /* 0x000fea0003c00000 */
[----:B01----:R-:W-:Y:S01]  /*e5a0*/  FADD.FTZ R120, R120, R93 ;  /* 0x0000005d78787221 */ /* 0x003fe20000010000 */
[----:B------:R-:W-:Y:S01]  /*e5b0*/  MOV R116, 0xe600 ;  /* 0x0000e60000747802 */ /* 0x000fe20000000f00 */
[----:B------:R-:W-:-:S02]  /*e5c0*/  IMAD.MOV.U32 R93, RZ, RZ, 0x8 ;  /* 0x00000008ff5d7424 */ /* 0x000fc400078e00ff */
[----:B------:R-:W-:Y:S02]  /*e5d0*/  IMAD.MOV.U32 R122, RZ, RZ, 0x1f ;  /* 0x0000001fff7a7424 */ /* 0x000fe400078e00ff */
[----:B------:R-:W-:Y:S02]  /*e5e0*/  IMAD.MOV.U32 R119, RZ, RZ, -0x1 ;  /* 0xffffffffff777424 */ /* 0x000fe400078e00ff */
[----:B------:R-:W-:Y:S05]  /*e5f0*/  CALL.REL.NOINC `($__internal_59_$__cuda_sm70_shflsync_bfly_p) ;  /* 0x0000066000007944 */ /* 0x000fea0003c00000 */
[----:B01----:R-:W-:Y:S01]  /*e600*/  FADD.FTZ R120, R120, R93 ;  /* 0x0000005d78787221 */ /* 0x003fe20000010000 */
[----:B------:R-:W-:Y:S01]  /*e610*/  HFMA2.MMA R93, -RZ, RZ, 0, 9.5367431640625e-07 ;  /* 0x00000010ff5d7435 */ /* 0x000fe200000001ff */
[----:B------:R-:W-:Y:S01]  /*e620*/  IMAD.MOV.U32 R122, RZ, RZ, 0x1f ;  /* 0x0000001fff7a7424 */ /* 0x000fe200078e00ff */
[----:B------:R-:W-:Y:S01]  /*e630*/  MOV R116, 0xe660 ;  /* 0x0000e66000747802 */ /* 0x000fe20000000f00 */
[----:B------:R-:W-:-:S03]  /*e640*/  IMAD.MOV.U32 R119, RZ, RZ, -0x1 ;  /* 0xffffffffff777424 */ /* 0x000fc600078e00ff */
[----:B------:R-:W-:Y:S05]  /*e650*/  CALL.REL.NOINC `($__internal_59_$__cuda_sm70_shflsync_bfly_p) ;  /* 0x0000060000007944 */ /* 0x000fea0003c00000 */
[----:B-1----:R-:W-:Y:S01]  /*e660*/  FADD.FTZ R92, R120, R93 ;  /* 0x0000005d785c7221 */ /* 0x002fe20000010000 */
[----:B0-----:R-:W-:Y:S01]  /*e670*/  MOV R122, 0x1f ;  /* 0x0000001f007a7802 */ /* 0x001fe20000000f00 */
[----:B------:R-:W-:Y:S02]  /*e680*/  IMAD.MOV.U32 R119, RZ, RZ, -0x1 ;  /* 0xffffffffff777424 */ /* 0x000fe400078e00ff */
        /* <DEDUP_REMOVED lines=67> */
[----:B------:R-:W-:Y:S05]  /*eac0*/  CALL.REL.NOINC `($__internal_59_$__cuda_sm70_shflsync_bfly_p) ;  /* 0x0000019000007944 */ /* 0x000fea0003c00000 */
[----:B01----:R-:W-:Y:S01]  /*ead0*/  FADD.FTZ R120, R120, R93 ;  /* 0x0000005d78787221 */ /* 0x003fe20000010000 */
[----:B------:R-:W-:Y:S01]  /*eae0*/  MOV R119, 0xffffffff ;  /* 0xffffffff00777802 */ /* 0x000fe20000000f00 */
[----:B------:R-:W-:Y:S01]  /*eaf0*/  IMAD.MOV.U32 R93, RZ, RZ, 0x2 ;  /* 0x00000002ff5d7424 */ /* 0x000fe200078e00ff */
[----:B------:R-:W-:Y:S01]  /*eb00*/  MOV R116, 0xeb30 ;  /* 0x0000eb3000747802 */ /* 0x000fe20000000f00 */
[----:B------:R-:W-:Y:S02]  /*eb10*/  IMAD.MOV.U32 R122, RZ, RZ, 0x1f ;  /* 0x0000001fff7a7424 */ /* 0x000fe400078e00ff */
[----:B------:R-:W-:Y:S05]  /*eb20*/  CALL.REL.NOINC `($__internal_59_$__cuda_sm70_shflsync_bfly_p) ;  /* 0x0000013000007944 */ /* 0x000fea0003c00000 */
[----:B01----:R-:W-:Y:S01]  /*eb30*/  FADD.FTZ R120, R120, R93 ;  /* 0x0000005d78787221 */ /* 0x003fe20000010000 */
[----:B------:R-:W-:Y:S01]  /*eb40*/  MOV R116, 0xeb90 ;  /* 0x0000eb9000747802 */ /* 0x000fe20000000f00 */
[----:B------:R-:W-:Y:S02]  /*eb50*/  IMAD.MOV.U32 R93, RZ, RZ, 0x4 ;  /* 0x00000004ff5d7424 */ /* 0x000fe400078e00ff */
[----:B------:R-:W-:-:S02]  /*eb60*/  IMAD.MOV.U32 R122, RZ, RZ, 0x1f ;  /* 0x0000001fff7a7424 */ /* 0x000fc400078e00ff */
[----:B------:R-:W-:Y:S02]  /*eb70*/  IMAD.MOV.U32 R119, RZ, RZ, -0x1 ;  /* 0xffffffffff777424 */ /* 0x000fe400078e00ff */
[----:B------:R-:W-:Y:S05]  /*eb80*/  CALL.REL.NOINC `($__internal_59_$__cuda_sm70_shflsync_bfly_p) ;  /* 0x000000d000007944 */ /* 0x000fea0003c00000 */
[----:B01----:R-:W-:Y:S01]  /*eb90*/  FADD.FTZ R120, R120, R93 ;  /* 0x0000005d78787221 */ /* 0x003fe20000010000 */
[----:B------:R-:W-:Y:S01]  /*eba0*/  HFMA2.MMA R93, -RZ, RZ, 0, 4.76837158203125e-07 ;  /* 0x00000008ff5d7435 */ /* 0x000fe200000001ff */
[----:B------:R-:W-:Y:S01]  /*ebb0*/  IMAD.MOV.U32 R122, RZ, RZ, 0x1f ;  /* 0x0000001fff7a7424 */ /* 0x000fe200078e00ff */
[----:B------:R-:W-:Y:S01]  /*ebc0*/  MOV R116, 0xebf0 ;  /* 0x0000ebf000747802 */ /* 0x000fe20000000f00 */
[----:B------:R-:W-:-:S03]  /*ebd0*/  IMAD.MOV.U32 R119, RZ, RZ, -0x1 ;  /* 0xffffffffff777424 */ /* 0x000fc600078e00ff */
[----:B------:R-:W-:Y:S05]  /*ebe0*/  CALL.REL.NOINC `($__internal_59_$__cuda_sm70_shflsync_bfly_p) ;  /* 0x0000007000007944 */ /* 0x000fea0003c00000 */
[----:B01----:R-:W-:Y:S01]  /*ebf0*/  FADD.FTZ R120, R120, R93 ;  /* 0x0000005d78787221 */ /* 0x003fe20000010000 */
[----:B------:R-:W-:Y:S01]  /*ec00*/  MOV R122, 0x1f ;  /* 0x0000001f007a7802 */ /* 0x000fe20000000f00 */
[----:B------:R-:W-:Y:S01]  /*ec10*/  IMAD.MOV.U32 R93, RZ, RZ, 0x10 ;  /* 0x00000010ff5d7424 */ /* 0x000fe200078e00ff */
[----:B------:R-:W-:Y:S01]  /*ec20*/  MOV R116, 0xec50 ;  /* 0x0000ec5000747802 */ /* 0x000fe20000000f00 */
[----:B------:R-:W-:Y:S02]  /*ec30*/  IMAD.MOV.U32 R119, RZ, RZ, -0x1 ;  /* 0xffffffffff777424 */ /* 0x000fe400078e00ff */
[----:B------:R-:W-:Y:S05]  /*ec40*/  CALL.REL.NOINC `($__internal_59_$__cuda_sm70_shflsync_bfly_p) ;  /* 0x0000001000007944 */ /* 0x000fea0003c00000 */
[----:B01----:R-:W-:Y:S05]  /*ec50*/  BRA `(.L_x_10802) ;  /* 0xffffe85000007947 */ /* 0x003fea000383ffff */
        .weak           $__internal_59_$__cuda_sm70_shflsync_bfly_p
        .type           $__internal_59_$__cuda_sm70_shflsync_bfly_p,@function
        .size           $__internal_59_$__cuda_sm70_shflsync_bfly_p,(.L_x_29123 - $__internal_59_$__cuda_sm70_shflsync_bfly_p)
$__internal_59_$__cuda_sm70_shflsync_bfly_p:
[----:B------:R-:W-:Y:S01]  /*ec60*/  IMAD.MOV.U32 R117, RZ, RZ, 0x0 ;  /* 0x00000000ff757424 */ /* 0x000fe200078e00ff */
[----:B------:R-:W-:Y:S04]  /*ec70*/  WARPSYNC R119 ;  /* 0x0000007700007348 */ /* 0x000fe80003800000 */
[----:B------:R0:W1:Y:S01]  /*ec80*/  SHFL.BFLY PT, R93, R120, R93, R122 ;  /* 0x0c00005d785d7389 */ /* 0x00006200000e007a */
[----:B------:R-:W-:Y:S05]  /*ec90*/  RET.REL.NODEC R116 `(_ZN10layer_norm13ln_fwd_kernelINS_13Kernel_traitsI13__nv_bfloat16S2_fS2_fjLj8192ELj1ELj1ELj8ELj16ENS_18Kernel_traits_baseILj8192ES2_S2_fS2_fjLj256EEEEELb1ELb0ELb1ELb1EEEvNS_9FwdParamsE) ;  /* 0xffff136074007950 */ /* 0x000fea0003c3ffff */
.L_x_10803:
        /* <DEDUP_REMOVED lines=14> */
.L_x_29123:


//--------------------- .text._ZN10layer_norm13ln_fwd_kernelINS_13Kernel_traitsI13__nv_bfloat16S2_fS2_fjLj8192ELj1ELj1ELj8ELj16ENS_18Kernel_traits_baseILj8192ES2_S2_fS2_fjLj256EEEEELb1ELb1ELb0ELb0EEEvNS_9FwdParamsE --------------------------
	.section	.text._ZN10layer_norm13ln_fwd_kernelINS_13Kernel_traitsI13__nv_bfloat16S2_fS2_fjLj8192ELj1ELj1ELj8ELj16ENS_18Kernel_traits_baseILj8192ES2_S2_fS2_fjLj256EEEEELb1ELb1ELb0ELb0EEEvNS_9FwdParamsE,"ax",@progbits
	.sectioninfo	@"SHI_REGISTERS=193"
	.align	128
        .global         _ZN10layer_norm13ln_fwd_kernelINS_13Kernel_traitsI13__nv_bfloat16S2_fS2_fjLj8192ELj1ELj1ELj8ELj16ENS_18Kernel_traits_baseILj8192ES2_S2_fS2_fjLj256EEEEELb1ELb1ELb0ELb0EEEvNS_9FwdParamsE
        .type           _ZN10layer_norm13ln_fwd_kernelINS_13Kernel_traitsI13__nv_bfloat16S2_fS2_fjLj8192ELj1ELj1ELj8ELj16ENS_18Kernel_traits_baseILj8192ES2_S2_fS2_fjLj256EEEEELb1ELb1ELb0ELb0EEEvNS_9FwdParamsE,@function
        .size           _ZN10layer_norm13ln_fwd_kernelINS_13Kernel_traitsI13__nv_bfloat16S2_fS2_fjLj8192ELj1ELj1ELj8ELj16ENS_18Kernel_traits_baseILj8192ES2_S2_fS2_fjLj256EEEEELb1ELb1ELb0ELb0EEEvNS_9FwdParamsE,(.L_x_29124 - _ZN10layer_norm13ln_fwd_kernelINS_13Kernel_traitsI13__nv_bfloat16S2_fS2_fjLj8192ELj1ELj1ELj8ELj16ENS_18Kernel_traits_baseILj8192ES2_S2_fS2_fjLj256EEEEELb1ELb1ELb0ELb0EEEvNS_9FwdParamsE)
        .other          _ZN10layer_norm13ln_fwd_kernelINS_13Kernel_traitsI13__nv_bfloat16S2_fS2_fjLj8192ELj1ELj1ELj8ELj16ENS_18Kernel_traits_baseILj8192ES2_S2_fS2_fjLj256EEEEELb1ELb1ELb0ELb0EEEvNS_9FwdParamsE,@"STO_CUDA_ENTRY STV_DEFAULT"
_ZN10layer_norm13ln_fwd_kernelINS_13Kernel_traitsI13__nv_bfloat16S2_fS2_fjLj8192ELj1ELj1ELj8ELj16ENS_18Kernel_traits_baseILj8192ES2_S2_fS2_fjLj256EEEEELb1ELb1ELb0ELb0EEEvNS_9FwdParamsE:
.text._ZN10layer_norm13ln_fwd_kernelINS_13Kernel_traitsI13__nv_bfloat16S2_fS2_fjLj8192ELj1ELj1ELj8ELj16ENS_18Kernel_traits_baseILj8192ES2_S2_fS2_fjLj256EEEEELb1ELb1ELb0ELb0EEEvNS_9FwdParamsE:
        /* <DEDUP_REMOVED lines=12> */
[----:B------:R-:W-:Y:S01]  /*00c0*/  LOP3.LUT R0, R0, 0xfffffff7, RZ, 0xc0, !PT ;  /* 0xfffffff700007812 */ /* 0x000fe200078ec0ff */
[----:B------:R-:W-:Y:S02]  /*00d0*/  BSSY B0, `(.L_x_10804) ;  /* 0x0000042000007945 */ /* 0x000fe40003800000 */
[----:B------:R-:W0:Y:S04]  /*00e0*/  S2R R48, SR_TID.X ;  /* 0x0000000000307919 */ /* 0x000e280000002100 */
[----:B------:R-:W1:Y:S01]  /*00f0*/  S2R R11, SR_CTAID.X ;  /* 0x00000000000b7919 */ /* 0x000e620000002500 */
[----:B0-----:R-:W-:-:S04]  /*0100*/  LOP3.LUT R52, R48, 0xff, RZ, 0xc0, !PT ;  /* 0x000000ff30347812 */ /* 0x001fc800078ec0ff */
[----:B------:R-:W-:Y:S01]  /*0110*/  LOP3.LUT R10, R52, 0xff, RZ, 0x3c, !PT ;  /* 0x000000ff340a7812 */ /* 0x000fe200078e3cff */
[----:B-1----:R-:W-:Y:S01]  /*0120*/  IMAD R47, R11, c[0x0][0x0], R48 ;  /* 0x000000000b2f7a24 */ /* 0x002fe200078e0230 */
[----:B------:R-:W-:-:S03]  /*0130*/  LEA.HI R40, R48, R11, RZ, 0x18 ;  /* 0x0000000b30287211 */ /* 0x000fc600078fc0ff */
[----:B------:R-:W-:Y:S01]  /*0140*/  IMAD.WIDE.U32 R4, R47, -0x326172a9, RZ ;  /* 0xcd9e8d572f047825 */ /* 0x000fe200078e00ff */
        /* <DEDUP_REMOVED lines=8> */
[C---:B------:R-:W-:Y:S02]  /*01d0*/  IADD3 R43, R118.reuse, -0x61c88647, RZ ;  /* 0x9e3779b9762b7810 */ /* 0x040fe40007ffe0ff */
[----:B------:R-:W-:Y:S01]  /*01e0*/  LOP3.LUT R8, R3, R119, RZ, 0x3c, !PT ;  /* 0x0000007703087212 */ /* 0x000fe200078e3cff */
[----:B------:R-:W-:Y:S01]  /*01f0*/  IMAD.MOV.U32 R3, RZ, RZ, c[0x0][0x168] ;  /* 0x00005a00ff037624 */ /* 0x000fe200078e00ff */
[----:B------:R-:W-:Y:S01]  /*0200*/  IADD3 R42, R118, 0x3c6ef372, RZ ;  /* 0x3c6ef372762a7810 */ /* 0x000fe20007ffe0ff */
[----:B------:R-:W-:Y:S01]  /*0210*/  IMAD.WIDE.U32 R6, R6, -0x2daee0ad, RZ ;  /* 0xd2511f5306067825 */ /* 0x000fe200078e00ff */
[----:B------:R-:W-:Y:S02]  /*0220*/  IADD3 R41, R119, 0x76cf5d0a, RZ ;  /* 0x76cf5d0a77297810 */ /* 0x000fe40007ffe0ff */
[----:B------:R-:W-:Y:S01]  /*0230*/  SHF.R.S32.HI R3, RZ, 0x1f, R3 ;  /* 0x0000001fff037819 */ /* 0x000fe20000011403 */
[----:B------:R-:W-:Y:S01]  /*0240*/  IMAD.WIDE.U32 R8, R8, -0x326172a9, RZ ;  /* 0xcd9e8d5708087825 */ /* 0x000fe200078e00ff */
[----:B------:R-:W-:-:S02]  /*0250*/  LOP3.LUT R5, R7, R2, R44, 0x96, !PT ;  /* 0x0000000207057212 */ /* 0x000fc400078e962c */
[----:B------:R-:W-:Y:S02]  /*0260*/  LEA.HI R89, R3, c[0x0][0x168], RZ, 0x3 ;  /* 0x00005a0003597a11 */ /* 0x000fe400078f18ff */
[----:B------:R-:W-:Y:S01]  /*0270*/  LOP3.LUT R2, R9, R43, R4, 0x96, !PT ;  /* 0x0000002b09027212 */ /* 0x000fe200078e9604 */
[----:B------:R-:W-:Y:S01]  /*0280*/  IMAD.WIDE.U32 R4, R5, -0x326172a9, RZ ;  /* 0xcd9e8d5705047825 */ /* 0x000fe200078e00ff */
[----:B------:R-:W-:Y:S02]  /*0290*/  LEA.HI.SX32 R39, R89, R10, 0x1d ;  /* 0x0000000a59277211 */ /* 0x000fe400078feaff */
[----:B------:R-:W-:Y:S01]  /*02a0*/  IADD3 R38, R119, 0x32370b8f, RZ ;  /* 0x32370b8f77267810 */ /* 0x000fe20007ffe0ff */
[----:B------:R-:W-:Y:S01]  /*02b0*/  IMAD.WIDE.U32 R2, R2, -0x2daee0ad, RZ ;  /* 0xd2511f5302027825 */ /* 0x000fe200078e00ff */
[C---:B------:R-:W-:Y:S02]  /*02c0*/  LOP3.LUT P2, RZ, R39.reuse, 0xffffff00, RZ, 0xc0, !PT ;  /* 0xffffff0027ff7812 */ /* 0x040fe4000784c0ff */
[----:B------:R-:W-:-:S02]  /*02d0*/  ISETP.GE.U32.AND P5, PT, R39, 0x200, PT ;  /* 0x000002002700780c */ /* 0x000fc40003fa6070 */
[----:B------:R-:W-:Y:S02]  /*02e0*/  ISETP.GE.U32.AND P4, PT, R39, 0x300, PT ;  /* 0x000003002700780c */ /* 0x000fe40003f86070 */
[----:B------:R-:W-:Y:S02]  /*02f0*/  LOP3.LUT R7, R5, R8, R42, 0x96, !PT ;  /* 0x0000000805077212 */ /* 0x000fe400078e962a */
[----:B------:R-:W-:Y:S02]  /*0300*/  ISETP.GE.U32.AND P3, PT, R39, 0x400, PT ;  /* 0x000004002700780c */ /* 0x000fe40003f66070 */
[----:B------:R-:W-:Y:S01]  /*0310*/  LOP3.LUT R12, R3, R6, R41, 0x96, !PT ;  /* 0x00000006030c7212 */ /* 0x000fe200078e9629 */
[----:B------:R-:W-:Y:S01]  /*0320*/  IMAD.WIDE.U32 R6, R7, -0x2daee0ad, RZ ;  /* 0xd2511f5307067825 */ /* 0x000fe200078e00ff */
[----:B------:R-:W-:Y:S02]  /*0330*/  IADD3 R37, R118, -0x255992d5, RZ ;  /* 0xdaa66d2b76257810 */ /* 0x000fe40007ffe0ff */
[----:B------:R-:W-:Y:S01]  /*0340*/  @P2 LOP3.LUT R0, R0, 0x8, RZ, 0xfc, !PT ;  /* 0x0000000800002812 */ /* 0x000fe200078efcff */
[----:B------:R-:W-:Y:S01]  /*0350*/  IMAD.WIDE.U32 R12, R12, -0x326172a9, RZ ;  /* 0xcd9e8d570c0c7825 */ /* 0x000fe200078e00ff */
[----:B------:R-:W-:-:S02]  /*0360*/  LOP3.LUT R84, R7, R2, R38, 0x96, !PT ;  /* 0x0000000207547212 */ /* 0x000fc400078e9626 */
[----:B------:R-:W-:Y:S02]  /*0370*/  LOP3.LUT R0, R0, 0xffffffbf, RZ, 0xc0, !PT ;  /* 0xffffffbf00007812 */ /* 0x000fe400078ec0ff */
[----:B------:R-:W-:Y:S01]  /*0380*/  LOP3.LUT R86, R13, R4, R37, 0x96, !PT ;  /* 0x000000040d567212 */ /* 0x000fe200078e9625 */
[----:B------:R-:W-:Y:S01]  /*0390*/  IMAD.WIDE.U32 R84, R84, -0x326172a9, RZ ;  /* 0xcd9e8d5754547825 */ /* 0x000fe200078e00ff */
[----:B------:R-:W-:Y:S02]  /*03a0*/  @P5 LOP3.LUT R0, R0, 0x40, RZ, 0xfc, !PT ;  /* 0x0000004000005812 */ /* 0x000fe400078efcff */
[----:B------:R-:W-:Y:S02]  /*03b0*/  IADD3 R36, R118, 0x78dde6e4, RZ ;  /* 0x78dde6e476247810 */ /* 0x000fe40007ffe0ff */
        /* <DEDUP_REMOVED lines=19> */
.L_x_10805:
[----:B0-----:R-:W-:Y:S05]  /*04f0*/  BSYNC B0 ;  /* 0x0000000000007941 */ /* 0x001fea0003800000 */
.L_x_10804:
        /* <DEDUP_REMOVED lines=16> */
.L_x_10807:
[----:B0-----:R-:W-:Y:S05]  /*0600*/  BSYNC B0 ;  /* 0x0000000000007941 */ /* 0x001fea0003800000 */
.L_x_10806:
        /* <DEDUP_REMOVED lines=16> */
.L_x_10809:
[----:B0-----:R-:W-:Y:S05]  /*0710*/  BSYNC B0 ;  /* 0x0000000000007941 */ /* 0x001fea0003800000 */
.L_x_10808:
        /* <DEDUP_REMOVED lines=15> */
.L_x_10811:
[----:B0-----:R-:W-:Y:S05]  /*0810*/  BSYNC B0 ;  /* 0x0000000000007941 */ /* 0x001fea0003800000 */
.L_x_10810:
[----:B------:R-:W-:Y:S01]  /*0820*/  LOP3.LUT R88, R85, R12, R36, 0x96, !PT ;  /* 0x0000000c55587212 */ /* 0x000fe200078e9624 */
[----:B------:R-:W-:Y:S01]  /*0830*/  IMAD.WIDE.U32 R86, R86, -0x2daee0ad, RZ ;  /* 0xd2511f5356567825 */ /* 0x000fe200078e00ff */
[----:B------:R-:W-:Y:S01]  /*0840*/  IADD3 R35, R119, -0x126145ec, RZ ;  /* 0xed9eba1477237810 */ /* 0x000fe20007ffe0ff */
[----:B------:R-:W-:Y:S06]  /*0850*/  @P1 EXIT ;  /* 0x000000000000194d */ /* 0x000fec0003800000 */
[----:B------:R-:W-:Y:S01]  /*0860*/  SHF.R.S32.HI R89, RZ, 0x3, R89 ;  /* 0x00000003ff597819 */ /* 0x000fe20000011459 */
[----:B------:R-:W-:Y:S01]  /*0870*/  IMAD.MOV.U32 R172, RZ, RZ, 0x1 ;  /* 0x00000001ffac7424 */ /* 0x000fe200078e00ff */
[--C-:B-----5:R-:W-:Y:S01]  /*0880*/  PRMT R137, RZ, 0x5410, R64.reuse ;  /* 0x00005410ff897816 */ /* 0x120fe20000000040 */
[----:B------:R-:W-:Y:S01]  /*0890*/  IMAD.MOV.U32 R173, RZ, RZ, RZ ;  /* 0x000000ffffad7224 */ /* 0x000fe200078e00ff */
[----:B------:R-:W-:Y:S01]  /*08a0*/  PRMT R141, RZ, 0x7610, R64 ;  /* 0x00007610ff8d7816 */ /* 0x000fe20000000040 */
[----:B------:R-:W-:Y:S01]  /*08b0*/  ULDC.U8 UR6, c[0x0][0x1f0] ;  /* 0x00007c0000067ab9 */ /* 0x000fe20000000000 */
[----:B------:R-:W-:-:S02]  /*08c0*/  PRMT R143, RZ, 0x5410, R65 ;  /* 0x00005410ff8f7816 */ /* 0x000fc40000000041 */
[----:B------:R-:W-:Y:S02]  /*08d0*/  PRMT R145, RZ, 0x7610, R65 ;  /* 0x00007610ff917816 */ /* 0x000fe40000000041 */
[----:B------:R-:W-:Y:S02]  /*08e0*/  LOP3.LUT R65, R48, 0xe0, RZ, 0xc0, !PT ;  /* 0x000000e030417812 */ /* 0x000fe400078ec0ff */
[----:B------:R-:W-:Y:S02]  /*08f0*/  LOP3.LUT R64, R89, 0xff, RZ, 0xc0, !PT ;  /* 0x000000ff59407812 */ /* 0x000fe400078ec0ff */
[--C-:B------:R-:W-:Y:S02]  /*0900*/  PRMT R107, RZ, 0x5410, R68.reuse ;  /* 0x00005410ff6b7816 */ /* 0x100fe40000000044 */
[----:B------:R-:W-:Y:S01]  /*0910*/  PRMT R110, RZ, 0x7610, R68 ;  /* 0x00007610ff6e7816 */ /* 0x000fe20000000044 */
[----:B------:R-:W-:Y:S01]  /*0920*/  IMAD.IADD R65, R64, 0x1, -R65 ;  /* 0x0000000140417824 */ /* 0x000fe200078e0a41 */
[----:B------:R-:W-:-:S02]  /*0930*/  PRMT R108, RZ, 0x5410, R69 ;  /* 0x00005410ff6c7816 */ /* 0x000fc40000000045 */
[----:B------:R-:W-:Y:S01]  /*0940*/  PRMT R112, RZ, 0x7610, R69 ;  /* 0x00007610ff707816 */ /* 0x000fe20000000045 */
[----:B------:R-:W-:Y:S01]  /*0950*/  IMAD.WIDE.U32 R68, R88, -0x2daee0ad, RZ ;  /* 0xd2511f5358447825 */ /* 0x000fe200078e00ff */
[----:B------:R-:W-:Y:S02]  /*0960*/  IADD3 R117, R119, -0x56f99767, RZ ;  /* 0xa906689977757810 */ /* 0x000fe40007ffe0ff */
[----:B------:R-:W-:Y:S02]  /*0970*/  LOP3.LUT R85, R87, R6, R35, 0x96, !PT ;  /* 0x0000000657557212 */ /* 0x000fe400078e9623 */
[--C-:B------:R-:W-:Y:S02]  /*0980*/  PRMT R122, RZ, 0x5410, R74.reuse ;  /* 0x00005410ff7a7816 */ /* 0x100fe4000000004a */
[----:B------:R-:W-:Y:S02]  /*0990*/  PRMT R127, RZ, 0x7610, R74 ;  /* 0x00007610ff7f7816 */ /* 0x000fe4000000004a */
[----:B------:R-:W-:-:S02]  /*09a0*/  LOP3.LUT R74, R69, R86, R117, 0x96, !PT ;  /* 0x00000056454a7212 */ /* 0x000fc400078e9675 */
[----:B------:R-:W-:Y:S02]  /*09b0*/  SHF.R.U32.HI R89, RZ, 0x3, R89 ;  /* 0x00000003ff597819 */ /* 0x000fe40000011659 */
[----:B------:R-:W-:Y:S02]  /*09c0*/  IMNMX R65, RZ, R65, !PT ;  /* 0x00000041ff417217 */ /* 0x000fe40007800200 */
[--C-:B------:R-:W-:Y:S02]  /*09d0*/  PRMT R111, RZ, 0x5410, R70.reuse ;  /* 0x00005410ff6f7816 */ /* 0x100fe40000000046 */
[----:B------:R-:W-:Y:S02]  /*09e0*/  PRMT R114, RZ, 0x7610, R70 ;  /* 0x00007610ff727816 */ /* 0x000fe40000000046 */
[--C-:B------:R-:W-:Y:S02]  /*09f0*/  PRMT R113, RZ, 0x5410, R71.reuse ;  /* 0x00005410ff717816 */ /* 0x100fe40000000047 */
[----:B------:R-:W-:Y:S01]  /*0a00*/  PRMT R120, RZ, 0x7610, R71 ;  /* 0x00007610ff787816 */ /* 0x000fe20000000047 */
[----:B------:R-:W-:Y:S01]  /*0a10*/  IMAD.WIDE.U32 R70, R85, -0x326172a9, RZ ;  /* 0xcd9e8d5755467825 */ /* 0x000fe200078e00ff */
[----:B------:R-:W-:-:S02]  /*0a20*/  PRMT R124, RZ, 0x5410, R75 ;  /* 0x00005410ff7c7816 */ /* 0x000fc4000000004b */
[----:B------:R-:W-:Y:S01]  /*0a30*/  PRMT R131, RZ, 0x7610, R75 ;  /* 0x00007610ff837816 */ /* 0x000fe2000000004b */
[----:B------:R-:W-:Y:S01]  /*0a40*/  IMAD.WIDE.U32 R74, R74, -0x326172a9, RZ ;  /* 0xcd9e8d574a4a7825 */ /* 0x000fe200078e00ff */
[C---:B------:R-:W-:Y:S02]  /*0a50*/  IADD3 R115, R118.reuse, 0x1715609d, RZ ;  /* 0x1715609d76737810 */ /* 0x040fe40007ffe0ff */
[--C-:B------:R-:W-:Y:S02]  /*0a60*/  PRMT R142, RZ, 0x5410, R66.reuse ;  /* 0x00005410ff8e7816 */ /* 0x100fe40000000042 */
[----:B------:R-:W-:Y:S02]  /*0a70*/  PRMT R147, RZ, 0x7610, R66 ;  /* 0x00007610ff937816 */ /* 0x000fe40000000042 */
[----:B------:R-:W-:Y:S02]  /*0a80*/  IADD3 R128, R118, -0x4ab325aa, RZ ;  /* 0xb54cda5676807810 */ /* 0x000fe40007ffe0ff */
[----:B------:R-:W-:-:S02]  /*0a90*/  LOP3.LUT R66, R89, 0x1fffffe0, RZ, 0xc0, !PT ;  /* 0x1fffffe059427812 */ /* 0x000fc400078ec0ff */
[----:B------:R-:W-:Y:S02]  /*0aa0*/  IMNMX R65, R65, 0x20, PT ;  /* 0x0000002041417817 */ /* 0x000fe40003800200 */
[--C-:B------:R-:W-:Y:S02]  /*0ab0*/  PRMT R116, RZ, 0x5410, R72.reuse ;  /* 0x00005410ff747816 */ /* 0x100fe40000000048 */
[----:B------:R-:W-:Y:S01]  /*0ac0*/  PRMT R123, RZ, 0x7610, R72 ;  /* 0x00007610ff7b7816 */ /* 0x000fe20000000048 */
[----:B------:R-:W-:Y:S01]  /*0ad0*/  IMAD.IADD R65, R65, 0x1, R66 ;  /* 0x0000000141417824 */ /* 0x000fe200078e0242 */
[----:B------:R-:W-:Y:S02]  /*0ae0*/  LOP3.LUT R72, R71, R84, R115, 0x96, !PT ;  /* 0x0000005447487212 */ /* 0x000fe400078e9673 */
[--C-:B------:R-:W-:Y:S01]  /*0af0*/  PRMT R126, RZ, 0x5410, R60.reuse ;  /* 0x00005410ff7e7816 */ /* 0x100fe2000000003c */
[----:B------:R-:W-:Y:S01]  /*0b00*/  IMAD.SHL.U32 R65, R65, 0x8, RZ ;  /* 0x0000000841417824 */ /* 0x000fe200078e00ff */
[----:B------:R-:W-:-:S02]  /*0b10*/  PRMT R132, RZ, 0x7610, R60 ;  /* 0x00007610ff847816 */ /* 0x000fc4000000003c */
[----:B------:R-:W-:Y:S02]  /*0b20*/  LOP3.LUT R60, R75, R70, R128, 0x96, !PT ;  /* 0x000000464b3c7212 */ /* 0x000fe400078e9680 */
[--C-:B------:R-:W-:Y:S01]  /*0b30*/  PRMT R121, RZ, 0x5410, R73.reuse ;  /* 0x00005410ff797816 */ /* 0x100fe20000000049 */
[----:B------:R-:W0:Y:S01]  /*0b40*/  I2F.U32 R65, R65 ;  /* 0x0000004100417306 */ /* 0x000e220000201000 */
[----:B------:R-:W-:Y:S01]  /*0b50*/  PRMT R125, RZ, 0x7610, R73 ;  /* 0x00007610ff7d7816 */ /* 0x000fe20000000049 */
[----:B------:R-:W-:Y:S01]  /*0b60*/  IMAD.WIDE.U32 R72, R72, -0x2daee0ad, RZ ;  /* 0xd2511f5348487825 */ /* 0x000fe200078e00ff */
[--C-:B------:R-:W-:Y:S02]  /*0b70*/  PRMT R130, RZ, 0x5410, R61.reuse ;  /* 0x00005410ff827816 */ /* 0x100fe4000000003d */
[----:B------:R-:W-:Y:S01]  /*0b80*/  PRMT R134, RZ, 0x7610, R61 ;  /* 0x00007610ff867816 */ /* 0x000fe2000000003d */
[----:B------:R-:W-:Y:S01]  /*0b90*/  IMAD.WIDE.U32 R60, R60, -0x2daee0ad, RZ ;  /* 0xd2511f533c3c7825 */ /* 0x000fe200078e00ff */
[----:B------:R-:W-:-:S02]  /*0ba0*/  IADD3 R129, R119, 0x646e171e, RZ ;  /* 0x646e171e77817810 */ /* 0x000fc40007ffe0ff */
[----:B------:R-:W-:Y:S02]  /*0bb0*/  IADD3 R139, R119, 0x1fd5c5a3, RZ ;  /* 0x1fd5c5a3778b7810 */ /* 0x000fe40007ffe0ff */
[--C-:B------:R-:W-:Y:S02]  /*0bc0*/  PRMT R133, RZ, 0x5410, R62.reuse ;  /* 0x00005410ff857816 */ /* 0x100fe4000000003e */
[----:B------:R-:W-:Y:S02]  /*0bd0*/  PRMT R136, RZ, 0x7610, R62 ;  /* 0x00007610ff887816 */ /* 0x000fe4000000003e */
[----:B------:R-:W-:Y:S01]  /*0be0*/  LOP3.LUT R62, R73, R68, R129, 0x96, !PT ;  /* 0x00000044493e7212 */ /* 0x000fe200078e9681 */
[----:B0-----:R0:W1:Y:S01]  /*0bf0*/  MUFU.RCP R164, R65 ;  /* 0x0000004100a47308 */ /* 0x0010620000001000 */
[----:B------:R-:W-:Y:S02]  /*0c00*/  LOP3.LUT R72, R61, R72, R139, 0x96, !PT ;  /* 0x000000483d487212 */ /* 0x000fe400078e968b */
[----:B------:R-:W-:-:S02]  /*0c10*/  SHF.L.U32 R61, R48, 0x5, RZ ;  /* 0x00000005303d7819 */ /* 0x000fc400000006ff */
[--C-:B------:R-:W-:Y:S02]  /*0c20*/  PRMT R135, RZ, 0x5410, R63.reuse ;  /* 0x00005410ff877816 */ /* 0x100fe4000000003f */
[----:B------:R-:W-:Y:S01]  /*0c30*/  PRMT R140, RZ, 0x7610, R63 ;  /* 0x00007610ff8c7816 */ /* 0x000fe2000000003f */
[----:B------:R-:W-:Y:S01]  /*0c40*/  IMAD.WIDE.U32 R62, R62, -0x326172a9, RZ ;  /* 0xcd9e8d573e3e7825 */ /* 0x000fe200078e00ff */
[--C-:B------:R-:W-:Y:S02]  /*0c50*/  PRMT R144, RZ, 0x5410, R67.reuse ;  /* 0x00005410ff907816 */ /* 0x100fe40000000043 */
[----:B------:R-:W-:Y:S02]  /*0c60*/  PRMT R157, RZ, 0x7610, R67 ;  /* 0x00007610ff9d7816 */ /* 0x000fe40000000043 */
[----:B------:R-:W-:Y:S02]  /*0c70*/  IADD3 R138, R118, 0x5384540f, RZ ;  /* 0x5384540f768a7810 */ /* 0x000fe40007ffe0ff */
[----:B------:R-:W-:-:S02]  /*0c80*/  LOP3.LUT R67, R61, 0x3e0, RZ, 0xc0, !PT ;  /* 0x000003e03d437812 */ /* 0x000fc400078ec0ff */
[----:B------:R-:W-:Y:S01]  /*0c90*/  LOP3.LUT R74, R63, R74, R138, 0x96, !PT ;  /* 0x0000004a3f4a7212 */ /* 0x000fe200078e968a */
[----:B------:R-:W-:Y:S01]  /*0ca0*/  IMAD.HI.U32 R63, R72, -0x326172a9, RZ ;  /* 0xcd9e8d57483f7827 */ /* 0x000fe200078e00ff */
[----:B------:R-:W-:Y:S02]  /*0cb0*/  IADD3 R155, R118, -0xe443238, RZ ;  /* 0xf1bbcdc8769b7810 */ /* 0x000fe40007ffe0ff */
[----:B------:R-:W-:Y:S01]  /*0cc0*/  IADD3 R154, R119, -0x24c28bd8, RZ ;  /* 0xdb3d7428779a7810 */ /* 0x000fe20007ffe0ff */
[----:B------:R-:W-:Y:S01]  /*0cd0*/  IMAD.IADD R67, R64, 0x1, -R67 ;  /* 0x0000000140437824 */ /* 0x000fe200078e0a43 */
[----:B------:R-:W-:Y:S01]  /*0ce0*/  LOP3.LUT R63, R63, R62, R155, 0x96, !PT ;  /* 0x0000003e3f3f7212 */ /* 0x000fe200078e969b */
[----:B------:R-:W-:Y:S01]  /*0cf0*/  IMAD.HI.U32 R61, R74, -0x2daee0ad, RZ ;  /* 0xd2511f534a3d7827 */ /* 0x000fe200078e00ff */
[----:B------:R-:W-:Y:S02]  /*0d00*/  PRMT R146, RZ, 0x5410, R52 ;  /* 0x00005410ff927816 */ /* 0x000fe40000000034 */
[----:B------:R-:W-:Y:S01]  /*0d10*/  IMNMX R67, RZ, R67, !PT ;  /* 0x00000043ff437217 */ /* 0x000fe20007800200 */
[----:B------:R-:W-:Y:S01]  /*0d20*/  IMAD.HI.U32 R166, R63, -0x2daee0ad, RZ ;  /* 0xd2511f533fa67827 */ /* 0x000fe200078e00ff */
[----:B------:R-:W-:-:S02]  /*0d30*/  LOP3.LUT R61, R61, R60, R154, 0x96, !PT ;  /* 0x0000003c3d3d7212 */ /* 0x000fc400078e969a */
[----:B------:R-:W-:Y:S01]  /*0d40*/  IMNMX R67, R67, 0x20, PT ;  /* 0x0000002043437817 */ /* 0x000fe20003800200 */
[----:B------:R-:W-:Y:S01]  /*0d50*/  IMAD R170, R63, -0x2daee0ad, RZ ;  /* 0xd2511f533faa7824 */ /* 0x000fe200078e02ff */
[----:B------:R-:W-:Y:S01]  /*0d60*/  PRMT R158, RZ, 0x7610, R52 ;  /* 0x00007610ff9e7816 */ /* 0x000fe20000000034 */
[----:B------:R-:W-:Y:S01]  /*0d70*/  IMAD R52, R72, -0x326172a9, RZ ;  /* 0xcd9e8d5748347824 */ /* 0x000fe200078e02ff */
[--C-:B------:R-:W-:Y:S01]  /*0d80*/  PRMT R156, RZ, 0x5410, R53.reuse ;  /* 0x00005410ff9c7816 */ /* 0x100fe20000000035 */
[----:B------:R-:W-:Y:S01]  /*0d90*/  IMAD.HI.U32 R165, R61, -0x326172a9, RZ ;  /* 0xcd9e8d573da57827 */ /* 0x000fe200078e00ff */
[----:B------:R-:W-:Y:S02]  /*0da0*/  PRMT R160, RZ, 0x7610, R53 ;  /* 0x00007610ffa07816 */ /* 0x000fe40000000035 */
[----:B------:R-:W-:Y:S01]  /*0db0*/  IADD3 R153, R118, -0x700cb87f, RZ ;  /* 0x8ff3478176997810 */ /* 0x000fe20007ffe0ff */
[----:B------:R-:W-:Y:S01]  /*0dc0*/  IMAD R53, R74, -0x2daee0ad, RZ ;  /* 0xd2511f534a357824 */ /* 0x000fe200078e02ff */
[----:B------:R-:W-:Y:S01]  /*0dd0*/  IADD3 R152, R119, -0x695add53, RZ ;  /* 0x96a522ad77987810 */ /* 0x000fe20007ffe0ff */
[----:B------:R-:W-:Y:S01]  /*0de0*/  IMAD.IADD R67, R66, 0x1, R67 ;  /* 0x0000000142437824 */ /* 0x000fe200078e0243 */
[--C-:B------:R-:W-:Y:S01]  /*0df0*/  PRMT R34, RZ, 0x5410, R24.reuse ;  /* 0x00005410ff227816 */ /* 0x100fe20000000018 */
[----:B------:R-:W-:Y:S01]  /*0e00*/  IMAD R168, R61, -0x326172a9, RZ ;  /* 0xcd9e8d573da87824 */ /* 0x000fe200078e02ff */
        /* <DEDUP_REMOVED lines=23> */
[----:B------:R-:W-:Y:S02]  /*0f80*/  PRMT R12, RZ, 0x5410, R11 ;  /* 0x00005410ff0c7816 */ /* 0x000fe4000000000b */
        /* <DEDUP_REMOVED lines=32> */
[----:B------:R-:W-:Y:S02]  /*1190*/  SHF.L.U32 R171, R67, 0x3, RZ ;  /* 0x0000000343ab7819 */ /* 0x000fe400000006ff */
[--C-:B------:R-:W-:Y:S02]  /*11a0*/  PRMT R169, RZ, 0x5410, R57.reuse ;  /* 0x00005410ffa97816 */ /* 0x100fe40000000039 */
[----:B------:R-:W-:Y:S02]  /*11b0*/  PRMT R177, RZ, 0x7610, R57 ;  /* 0x00007610ffb17816 */ /* 0x000fe40000000039 */
[--C-:B------:R-:W-:Y:S02]  /*11c0*/  PRMT R176, RZ, 0x5410, R58.reuse ;  /* 0x00005410ffb07816 */ /* 0x100fe4000000003a */
[----:B------:R-:W-:-:S02]  /*11d0*/  PRMT R179, RZ, 0x7610, R58 ;  /* 0x00007610ffb37816 */ /* 0x000fc4000000003a */
[--C-:B------:R-:W-:Y:S02]  /*11e0*/  PRMT R178, RZ, 0x5410, R59.reuse ;  /* 0x00005410ffb27816 */ /* 0x100fe4000000003b */
[----:B01----:R-:W-:Y:S02]  /*11f0*/  PRMT R180, RZ, 0x7610, R59 ;  /* 0x00007610ffb47816 */ /* 0x003fe4000000003b */
.L_x_11055:
        /* <DEDUP_REMOVED lines=37> */
.L_x_10815:
[----:B0-----:R-:W-:Y:S02]  /*1450*/  IMAD.MOV.U32 R148, RZ, RZ, R168 ;  /* 0x000000ffff947224 */ /* 0x001fe400078e00a8 */
.L_x_10816:
[----:B------:R-:W-:Y:S05]  /*1460*/  BSYNC B1 ;  /* 0x0000000000017941 */ /* 0x000fea0003800000 */
.L_x_10814:
        /* <DEDUP_REMOVED lines=16> */
.L_x_10820:
[----:B------:R-:W-:Y:S05]  /*1570*/  BSYNC B2 ;  /* 0x0000000000027941 */ /* 0x000fea0003800000 */
.L_x_10819:
        /* <DEDUP_REMOVED lines=44> */
.L_x_10818:
[----:B------:R-:W-:Y:S05]  /*1840*/  BSYNC B1 ;  /* 0x0000000000017941 */ /* 0x000fea0003800000 */
.L_x_10817:
[----:B------:R-:W0:Y:S01]  /*1850*/  I2F.U32 R60, R148 ;  /* 0x00000094003c7306 */ /* 0x000e220000201000 */
[----:B------:R-:W-:Y:S01]  /*1860*/  IMAD.MOV.U32 R183, RZ, RZ, 0x2f800000 ;  /* 0x2f800000ffb77424 */ /* 0x000fe200078e00ff */
[----:B-----5:R-:W-:Y:S01]  /*1870*/  PRMT R61, RZ, 0x5410, R64 ;  /* 0x00005410ff3d7816 */ /* 0x020fe20000000040 */
[----:B------:R-:W-:Y:S01]  /*1880*/  BSSY B1, `(.L_x_10821) ;  /* 0x0000018000017945 */ /* 0x000fe20003800000 */
[----:B------:R-:W-:Y:S02]  /*1890*/  LOP3.LUT R0, R0, 0xfffffffb, RZ, 0xc0, !PT ;  /* 0xfffffffb00007812 */ /* 0x000fe400078ec0ff */
[----:B------:R-:W-:Y:S01]  /*18a0*/  ISETP.NE.U32.AND P0, PT, RZ, c[0x0][0x180], PT ;  /* 0x00006000ff007a0c */ /* 0x000fe20003f05070 */
[----:B------:R-:W-:Y:S01]  /*18b0*/  FMUL.FTZ R61, R61, R182 ;  /* 0x000000b63d3d7220 */ /* 0x000fe20000410000 */
[----:B------:R-:W-:-:S02]  /*18c0*/  IADD3 R92, R62, 0x1, RZ ;  /* 0x000000013e5c7810 */ /* 0x000fc40007ffe0ff */
[----:B------:R-:W-:Y:S01]  /*18d0*/  ISETP.NE.AND.EX P0, PT, RZ, c[0x0][0x184], PT, P0 ;  /* 0x00006100ff007a0c */ /* 0x000fe20003f05300 */
        /* <DEDUP_REMOVED lines=17> */
.L_x_10822:
[----:B------:R-:W-:Y:S02]  /*19f0*/  IMAD.MOV.U32 R150, RZ, RZ, R168 ;  /* 0x000000ffff967224 */ /* 0x000fe400078e00a8 */
.L_x_10823:
[----:B------:R-:W-:Y:S05]  /*1a00*/  BSYNC B1 ;  /* 0x0000000000017941 */ /* 0x000fea0003800000 */
.L_x_10821:
        /* <DEDUP_REMOVED lines=16> */
.L_x_10827:
[----:B------:R-:W-:Y:S05]  /*1b10*/  BSYNC B2 ;  /* 0x0000000000027941 */ /* 0x000fea0003800000 */
.L_x_10826:
        /* <DEDUP_REMOVED lines=44> */
.L_x_10825:
[----:B------:R-:W-:Y:S05]  /*1de0*/  BSYNC B1 ;  /* 0x0000000000017941 */ /* 0x000fea0003800000 */
.L_x_10824:
[----:B------:R-:W0:Y:S01]  /*1df0*/  I2F.U32 R62, R150 ;  /* 0x00000096003e7306 */ /* 0x000e220000201000 */
[----:B------:R-:W-:Y:S01]  /*1e00*/  PRMT R61, RZ, 0x7610, R64 ;  /* 0x00007610ff3d7816 */ /* 0x000fe20000000040 */
        /* <DEDUP_REMOVED lines=21> */
.L_x_10829:
[----:B------:R-:W-:Y:S02]  /*1f60*/  IMAD.MOV.U32 R64, RZ, RZ, R168 ;  /* 0x000000ffff407224 */ /* 0x000fe400078e00a8 */
.L_x_10830:
[----:B------:R-:W-:Y:S05]  /*1f70*/  BSYNC B1 ;  /* 0x0000000000017941 */ /* 0x000fea0003800000 */
.L_x_10828:
        /* <DEDUP_REMOVED lines=16> */
.L_x_10834:
[----:B------:R-:W-:Y:S05]  /*2080*/  BSYNC B2 ;  /* 0x0000000000027941 */ /* 0x000fea0003800000 */
.L_x_10833:
        /* <DEDUP_REMOVED lines=44> */
.L_x_10832:
[----:B------:R-:W-:Y:S05]  /*2350*/  BSYNC B1 ;  /* 0x0000000000017941 */ /* 0x000fea0003800000 */
.L_x_10831:
        /* <DEDUP_REMOVED lines=21> */
.L_x_10836:
[----:B------:R-:W-:Y:S02]  /*24b0*/  IMAD.MOV.U32 R64, RZ, RZ, R168 ;  /* 0x000000ffff407224 */ /* 0x000fe400078e00a8 */
.L_x_10837:
[----:B------:R-:W-:Y:S05]  /*24c0*/  BSYNC B1 ;  /* 0x0000000000017941 */ /* 0x000fea0003800000 */
.L_x_10835:
        /* <DEDUP_REMOVED lines=16> */
.L_x_10841:
[----:B------:R-:W-:Y:S05]  /*25d0*/  BSYNC B2 ;  /* 0x0000000000027941 */ /* 0x000fea0003800000 */
.L_x_10840:
        /* <DEDUP_REMOVED lines=44> */
.L_x_10839:
[----:B------:R-:W-:Y:S05]  /*28a0*/  BSYNC B1 ;  /* 0x0000000000017941 */ /* 0x000fea0003800000 */
.L_x_10838:
        /* <DEDUP_REMOVED lines=21> */
.L_x_10843:
[----:B------:R-:W-:Y:S02]  /*2a00*/  MOV R150, R168 ;  /* 0x000000a800967202 */ /* 0x000fe40000000f00 */
.L_x_10844:
[----:B------:R-:W-:Y:S05]  /*2a10*/  BSYNC B1 ;  /* 0x0000000000017941 */ /* 0x000fea0003800000 */
.L_x_10842:
        /* <DEDUP_REMOVED lines=16> */
.L_x_10848:
[----:B------:R-:W-:Y:S05]  /*2b20*/  BSYNC B2 ;  /* 0x0000000000027941 */ /* 0x000fea0003800000 */
.L_x_10847:
        /* <DEDUP_REMOVED lines=44> */
.L_x_10846:
[----:B------:R-:W-:Y:S05]  /*2df0*/  BSYNC B1 ;  /* 0x0000000000017941 */ /* 0x000fea0003800000 */
.L_x_10845:
        /* <DEDUP_REMOVED lines=21> */
.L_x_10850:
[----:B------:R-:W-:Y:S02]  /*2f50*/  IMAD.MOV.U32 R174, RZ, RZ, R168 ;  /* 0x000000ffffae7224 */ /* 0x000fe400078e00a8 */
.L_x_10851:
[----:B------:R-:W-:Y:S05]  /*2f60*/  BSYNC B1 ;  /* 0x0000000000017941 */ /* 0x000fea0003800000 */
.L_x_10849:
        /* <DEDUP_REMOVED lines=16> */
.L_x_10855:
[----:B------:R-:W-:Y:S05]  /*3070*/  BSYNC B2 ;  /* 0x0000000000027941 */ /* 0x000fea0003800000 */
.L_x_10854:
        /* <DEDUP_REMOVED lines=44> */
.L_x_10853:
[----:B------:R-:W-:Y:S05]  /*3340*/  BSYNC B1 ;  /* 0x0000000000017941 */ /* 0x000fea0003800000 */
.L_x_10852:
        /* <DEDUP_REMOVED lines=21> */
.L_x_10857:
[----:B------:R-:W-:Y:S02]  /*34a0*/  IMAD.MOV.U32 R184, RZ, RZ, R168 ;  /* 0x000000ffffb87224 */ /* 0x000fe400078e00a8 */
.L_x_10858:
[----:B------:R-:W-:Y:S05]  /*34b0*/  BSYNC B1 ;  /* 0x0000000000017941 */ /* 0x000fea0003800000 */
.L_x_10856:
        /* <DEDUP_REMOVED lines=16> */
.L_x_10862:
[----:B------:R-:W-:Y:S05]  /*35c0*/  BSYNC B2 ;  /* 0x0000000000027941 */ /* 0x000fea0003800000 */
.L_x_10861:
        /* <DEDUP_REMOVED lines=44> */
.L_x_10860:
[----:B------:R-:W-:Y:S05]  /*3890*/  BSYNC B1 ;  /* 0x0000000000017941 */ /* 0x000fea0003800000 */
.L_x_10859:
        /* <DEDUP_REMOVED lines=21> */
.L_x_10864:
[----:B------:R-:W-:Y:S02]  /*39f0*/  IMAD.MOV.U32 R184, RZ, RZ, R168 ;  /* 0x000000ffffb87224 */ /* 0x000fe400078e00a8 */
.L_x_10865:
[----:B------:R-:W-:Y:S05]  /*3a00*/  BSYNC B1 ;  /* 0x0000000000017941 */ /* 0x000fea0003800000 */
.L_x_10863:
        /* <DEDUP_REMOVED lines=18> */
.L_x_10869:
[----:B------:R-:W-:Y:S05]  /*3b30*/  BSYNC B2 ;  /* 0x0000000000027941 */ /* 0x000fea0003800000 */
.L_x_10868:
        /* <DEDUP_REMOVED lines=44> */
.L_x_10867:
[----:B------:R-:W-:Y:S05]  /*3e00*/  BSYNC B1 ;  /* 0x0000000000017941 */ /* 0x000fea0003800000 */
.L_x_10866:
        /* <DEDUP_REMOVED lines=14> */
[----:B------:R-:W-:Y:S01]  /*3ef0*/  IMAD.WIDE.U32 R150, R150, 0x1000000, RZ ;  /* 0x0100000096967825 */ /* 0x000fe200078e00ff */
[----:B------:R-:W-:-:S02]  /*3f00*/  SEL R183, RZ, 0x1, P6 ;  /* 0x00000001ffb77807 */ /* 0x000fc40003000000 */
[----:B------:R-:W-:Y:S01]  /*3f10*/  FSETP.GTU.FTZ.AND P1, PT, R92, c[0x0][0x1e4], PT ;  /* 0x000079005c007a0b */ /* 0x000fe20003f3c000 */
[----:B------:R-:W-:-:S03]  /*3f20*/  IMAD.WIDE.U32 R94, R94, 0x100, RZ ;  /* 0x000001005e5e7825 */ /* 0x000fc600078e00ff */
[----:B------:R-:W-:Y:S02]  /*3f30*/  FSEL R186, R67, RZ, !P1 ;  /* 0x000000ff43ba7208 */ /* 0x000fe40004800000 */
[----:B------:R-:W-:Y:S02]  /*3f40*/  SEL R67, RZ, 0x1000000, P1 ;  /* 0x01000000ff437807 */ /* 0x000fe40000800000 */
[----:B------:R-:W-:Y:S02]  /*3f50*/  LEA R92, P1, R181, c[0x0][0x188], 0x5 ;  /* 0x00006200b55c7a11 */ /* 0x000fe400078228ff */
[----:B------:R-:W-:Y:S01]  /*3f60*/  LOP3.LUT R184, R93, R67, R188, 0xfe, !PT ;  /* 0x000000435db87212 */ /* 0x000fe200078efebc */
[----:B------:R-:W-:Y:S01]  /*3f70*/  FMUL.FTZ R67, R27, R186 ;  /* 0x000000ba1b437220 */ /* 0x000fe20000410000 */
[----:B------:R-:W-:Y:S02]  /*3f80*/  LEA.HI.X R93, R181, c[0x0][0x18c], RZ, 0x5, P1 ;  /* 0x00006300b55d7a11 */ /* 0x000fe400008f2cff */
[----:B------:R-:W-:Y:S01]  /*3f90*/  LOP3.LUT R94, R94, R150, R148, 0xfe, !PT ;  /* 0x000000965e5e7212 */ /* 0x000fe200078efe94 */
[----:B------:R-:W-:Y:S01]  /*3fa0*/  @P0 FADD.FTZ R67, R59, R67 ;  /* 0x000000433b430221 */ /* 0x000fe20000010000 */
[----:B------:R-:W-:Y:S01]  /*3fb0*/  LEA R150, P1, R181, c[0x0][0x190], 0x3 ;  /* 0x00006400b5967a11 */ /* 0x000fe200078218ff */
[----:B------:R0:W-:Y:S01]  /*3fc0*/  STG.E.128 [R92.64], R60 ;  /* 0x0000003c5c007986 */ /* 0x0001e2000c101d04 */
[----:B------:R-:W-:-:S02]  /*3fd0*/  LOP3.LUT R185, R151, R184, R185, 0xfe, !PT ;  /* 0x000000b897b97212 */ /* 0x000fc400078efeb9 */
[----:B------:R-:W-:Y:S01]  /*3fe0*/  LOP3.LUT R94, R94, R183, RZ, 0xfc, !PT ;  /* 0x000000b75e5e7212 */ /* 0x000fe200078efcff */
[----:B------:R0:W-:Y:S01]  /*3ff0*/  STG.E.128 [R92.64+0x10], R64 ;  /* 0x000010405c007986 */ /* 0x0001e2000c101d04 */
[----:B------:R-:W-:Y:S02]  /*4000*/  LEA.HI.X R151, R181, c[0x0][0x194], RZ, 0x3, P1 ;  /* 0x00006500b5977a11 */ /* 0x000fe400008f1cff */
[----:B------:R-:W-:Y:S02]  /*4010*/  LOP3.LUT R95, R95, R185, R149, 0xfe, !PT ;  /* 0x000000b95f5f7212 */ /* 0x000fe400078efe95 */
[----:B------:R-:W-:-:S03]  /*4020*/  IADD3 R183, R181, 0x100, RZ ;  /* 0x00000100b5b77810 */ /* 0x000fc60007ffe0ff */
[----:B------:R0:W-:Y:S04]  /*4030*/  STG.E.64 [R150.64], R94 ;  /* 0x0000005e96007986 */ /* 0x0001e8000c101b04 */
.L_x_10813:
[----:B------:R-:W-:Y:S05]  /*4040*/  BSYNC B0 ;  /* 0x0000000000007941 */ /* 0x000fea0003800000 */
.L_x_10812:
[----:B------:R-:W-:Y:S01]  /*4050*/  LOP3.LUT P0, RZ, R0, 0x40, RZ, 0xc0, !PT ;  /* 0x0000004000ff7812 */ /* 0x000fe2000780c0ff */
        /* <DEDUP_REMOVED lines=23> */
.L_x_10873:
[----:B-1----:R-:W-:Y:S02]  /*41d0*/  IMAD.MOV.U32 R148, RZ, RZ, R168 ;  /* 0x000000ffff947224 */ /* 0x002fe400078e00a8 */
.L_x_10874:
[----:B------:R-:W-:Y:S05]  /*41e0*/  BSYNC B1 ;  /* 0x0000000000017941 */ /* 0x000fea0003800000 */
.L_x_10872:
        /* <DEDUP_REMOVED lines=16> */
.L_x_10878:
[----:B------:R-:W-:Y:S05]  /*42f0*/  BSYNC B2 ;  /* 0x0000000000027941 */ /* 0x000fea0003800000 */
.L_x_10877:
[----:B------:R-:W-:Y:S01]  /*4300*/  IMAD.HI.U32 R68, R47, -0x326172a9, RZ ;  /* 0xcd9e8d572f447827 */ /* 0x000fe200078e00ff */
[----:B------:R-:W-:-:S03]  /*4310*/  LOP3.LUT R69, R69, R173, R119, 0x96, !PT ;  /* 0x000000ad45457212 */ /* 0x000fc600078e9677 */
[----:B------:R-:W-:Y:S01]  /*4320*/  IMAD R70, R47, -0x326172a9, RZ ;  /* 0xcd9e8d572f467824 */ /* 0x000fe200078e02ff */
[----:B0-----:R-:W-:Y:S01]  /*4330*/  LOP3.LUT R92, R68, R45, R118, 0x96, !PT ;  /* 0x0000002d445c7212 */ /* 0x001fe200078e9676 */
        /* <DEDUP_REMOVED lines=40> */
.L_x_10876:
[----:B------:R-:W-:Y:S05]  /*45c0*/  BSYNC B1 ;  /* 0x0000000000017941 */ /* 0x000fea0003800000 */
.L_x_10875:
[----:B------:R-:W1:Y:S01]  /*45d0*/  I2F.U32 R69, R148 ;  /* 0x0000009400457306 */ /* 0x000e620000201000 */
[----:B------:R-:W-:Y:S01]  /*45e0*/  IMAD.MOV.U32 R184, RZ, RZ, 0x2f800000 ;  /* 0x2f800000ffb87424 */ /* 0x000fe200078e00ff */
[----:B-----5:R-:W-:Y:S01]  /*45f0*/  PRMT R71, RZ, 0x5410, R72 ;  /* 0x00005410ff477816 */ /* 0x020fe20000000048 */
[----:B------:R-:W-:Y:S01]  /*4600*/  BSSY B1, `(.L_x_10879) ;  /* 0x0000018000017945 */ /* 0x000fe20003800000 */
[----:B------:R-:W-:Y:S02]  /*4610*/  LOP3.LUT R0, R0, 0xfffffffb, RZ, 0xc0, !PT ;  /* 0xfffffffb00007812 */ /* 0x000fe400078ec0ff */
[----:B------:R-:W-:Y:S01]  /*4620*/  ISETP.NE.U32.AND P0, PT, RZ, c[0x0][0x180], PT ;  /* 0x00006000ff007a0c */ /* 0x000fe20003f05070 */
[----:B------:R-:W-:Y:S01]  /*4630*/  FMUL.FTZ R71, R71, R182 ;  /* 0x000000b647477220 */ /* 0x000fe20000410000 */
[----:B0-----:R-:W-:-:S02]  /*4640*/  IADD3 R92, R70, 0x1, RZ ;  /* 0x00000001465c7810 */ /* 0x001fc40007ffe0ff */
[----:B------:R-:W-:Y:S01]  /*4650*/  ISETP.NE.AND.EX P0, PT, RZ, c[0x0][0x184], PT, P0 ;  /* 0x00006100ff007a0c */ /* 0x000fe20003f05300 */
        /* <DEDUP_REMOVED lines=17> */
.L_x_10880:
[----:B------:R-:W-:Y:S02]  /*4770*/  IMAD.MOV.U32 R150, RZ, RZ, R168 ;  /* 0x000000ffff967224 */ /* 0x000fe400078e00a8 */
.L_x_10881:
[----:B------:R-:W-:Y:S05]  /*4780*/  BSYNC B1 ;  /* 0x0000000000017941 */ /* 0x000fea0003800000 */
.L_x_10879:
        /* <DEDUP_REMOVED lines=16> */
.L_x_10885:
[----:B------:R-:W-:Y:S05]  /*4890*/  BSYNC B2 ;  /* 0x0000000000027941 */ /* 0x000fea0003800000 */
.L_x_10884:
        /* <DEDUP_REMOVED lines=44> */
.L_x_10883:
[----:B------:R-:W-:Y:S05]  /*4b60*/  BSYNC B1 ;  /* 0x0000000000017941 */ /* 0x000fea0003800000 */
.L_x_10882:
[----:B------:R-:W0:Y:S01]  /*4b70*/  I2F.U32 R69, R150 ;  /* 0x0000009600457306 */ /* 0x000e220000201000 */
[----:B------:R-:W-:Y:S01]  /*4b80*/  PRMT R71, RZ, 0x7610, R72 ;  /* 0x00007610ff477816 */ /* 0x000fe20000000048 */
[----:B------:R-:W-:Y:S01]  /*4b90*/  BSSY B1, `(.L_x_10886) ;  /* 0x0000016000017945 */ /* 0x000fe20003800000 */
[----:B------:R-:W-:-:S03]  /*4ba0*/  LOP3.LUT R0, R0, 0xfffffffd, RZ, 0xc0, !PT ;  /* 0xfffffffd00007812 */ /* 0x000fc600078ec0ff */
[----:B------:R-:W-:-:S04]  /*4bb0*/  FMUL.FTZ R71, R71, R182 ;  /* 0x000000b647477220 */ /* 0x000fc80000410000 */
[----:B------:R-:W-:Y:S02]  /*4bc0*/  FMUL.FTZ R71, R71, c[0x0][0x1e8] ;  /* 0x00007a0047477a20 */ /* 0x000fe40000410000 */
[----:B0-----:R-:W-:-:S05]  /*4bd0*/  FFMA.FTZ R69, R69, R184, 1.1641532182693481445e-10 ;  /* 0x2f00000045457423 */ /* 0x001fca00000100b8 */
[----:B------:R-:W-:-:S04]  /*4be0*/  FSETP.GTU.FTZ.AND P1, PT, R69, c[0x0][0x1e4], PT ;  /* 0x0000790045007a0b */ /* 0x000fc80003f3c000 */
[----:B------:R-:W-:Y:S02]  /*4bf0*/  FSEL R70, R71, RZ, !P1 ;  /* 0x000000ff47467208 */ /* 0x000fe40004800000 */
[----:B------:R-:W-:-:S03]  /*4c00*/  IADD3 R71, R92, 0x1, RZ ;  /* 0x000000015c477810 */ /* 0x000fc60007ffe0ff */
        /* <DEDUP_REMOVED lines=13> */
.L_x_10887:
[----:B------:R-:W-:Y:S02]  /*4ce0*/  IMAD.MOV.U32 R72, RZ, RZ, R168 ;  /* 0x000000ffff487224 */ /* 0x000fe400078e00a8 */
.L_x_10888:
[----:B------:R-:W-:Y:S05]  /*4cf0*/  BSYNC B1 ;  /* 0x0000000000017941 */ /* 0x000fea0003800000 */
.L_x_10886:
        /* <DEDUP_REMOVED lines=16> */
.L_x_10892:
[----:B------:R-:W-:Y:S05]  /*4e00*/  BSYNC B2 ;  /* 0x0000000000027941 */ /* 0x000fea0003800000 */
.L_x_10891:
        /* <DEDUP_REMOVED lines=44> */
.L_x_10890:
[----:B------:R-:W-:Y:S05]  /*50d0*/  BSYNC B1 ;  /* 0x0000000000017941 */ /* 0x000fea0003800000 */
.L_x_10889:
        /* <DEDUP_REMOVED lines=21> */
.L_x_10894:
[----:B------:R-:W-:Y:S02]  /*5230*/  IMAD.MOV.U32 R72, RZ, RZ, R168 ;  /* 0x000000ffff487224 */ /* 0x000fe400078e00a8 */
.L_x_10895:
[----:B------:R-:W-:Y:S05]  /*5240*/  BSYNC B1 ;  /* 0x0000000000017941 */ /* 0x000fea0003800000 */
.L_x_10893:
        /* <DEDUP_REMOVED lines=16> */
.L_x_10899:
[----:B------:R-:W-:Y:S05]  /*5350*/  BSYNC B2 ;  /* 0x0000000000027941 */ /* 0x000fea0003800000 */
.L_x_10898:
        /* <DEDUP_REMOVED lines=44> */
.L_x_10897:
[----:B------:R-:W-:Y:S05]  /*5620*/  BSYNC B1 ;  /* 0x0000000000017941 */ /* 0x000fea0003800000 */
.L_x_10896:
        /* <DEDUP_REMOVED lines=21> */
.L_x_10901:
[----:B------:R-:W-:Y:S02]  /*5780*/  IMAD.MOV.U32 R150, RZ, RZ, R168 ;  /* 0x000000ffff967224 */ /* 0x000fe400078e00a8 */
.L_x_10902:
[----:B------:R-:W-:Y:S05]  /*5790*/  BSYNC B1 ;  /* 0x0000000000017941 */ /* 0x000fea0003800000 */
.L_x_10900:
        /* <DEDUP_REMOVED lines=16> */
.L_x_10906:
[----:B------:R-:W-:Y:S05]  /*58a0*/  BSYNC B2 ;  /* 0x0000000000027941 */ /* 0x000fea0003800000 */
.L_x_10905:
        /* <DEDUP_REMOVED lines=44> */
.L_x_10904:
[----:B------:R-:W-:Y:S05]  /*5b70*/  BSYNC B1 ;  /* 0x0000000000017941 */ /* 0x000fea0003800000 */
.L_x_10903:
        /* <DEDUP_REMOVED lines=21> */
.L_x_10908:
[----:B------:R-:W-:Y:S02]  /*5cd0*/  IMAD.MOV.U32 R174, RZ, RZ, R168 ;  /* 0x000000ffffae7224 */ /* 0x000fe400078e00a8 */
.L_x_10909:
[----:B------:R-:W-:Y:S05]  /*5ce0*/  BSYNC B1 ;  /* 0x0000000000017941 */ /* 0x000fea0003800000 */
.L_x_10907:
        /* <DEDUP_REMOVED lines=16> */
.L_x_10913:
[----:B------:R-:W-:Y:S05]  /*5df0*/  BSYNC B2 ;  /* 0x0000000000027941 */ /* 0x000fea0003800000 */
.L_x_10912:
        /* <DEDUP_REMOVED lines=44> */
.L_x_10911:
[----:B------:R-:W-:Y:S05]  /*60c0*/  BSYNC B1 ;  /* 0x0000000000017941 */ /* 0x000fea0003800000 */
.L_x_10910:
        /* <DEDUP_REMOVED lines=21> */
.L_x_10915:
[----:B------:R-:W-:Y:S02]  /*6220*/  IMAD.MOV.U32 R185, RZ, RZ, R168 ;  /* 0x000000ffffb97224 */ /* 0x000fe400078e00a8 */
.L_x_10916:
[----:B------:R-:W-:Y:S05]  /*6230*/  BSYNC B1 ;  /* 0x0000000000017941 */ /* 0x000fea0003800000 */
.L_x_10914:
        /* <DEDUP_REMOVED lines=16> */
.L_x_10920:
[----:B------:R-:W-:Y:S05]  /*6340*/  BSYNC B2 ;  /* 0x0000000000027941 */ /* 0x000fea0003800000 */
.L_x_10919:
        /* <DEDUP_REMOVED lines=44> */
.L_x_10918:
[----:B------:R-:W-:Y:S05]  /*6610*/  BSYNC B1 ;  /* 0x0000000000017941 */ /* 0x000fea0003800000 */
.L_x_10917:
        /* <DEDUP_REMOVED lines=21> */
.L_x_10922:
[----:B------:R-:W-:Y:S02]  /*6770*/  MOV R185, R168 ;  /* 0x000000a800b97202 */ /* 0x000fe40000000f00 */
.L_x_10923:
[----:B------:R-:W-:Y:S05]  /*6780*/  BSYNC B1 ;  /* 0x0000000000017941 */ /* 0x000fea0003800000 */
.L_x_10921:
        /* <DEDUP_REMOVED lines=18> */
.L_x_10927:
[----:B------:R-:W-:Y:S05]  /*68b0*/  BSYNC B2 ;  /* 0x0000000000027941 */ /* 0x000fea0003800000 */
.L_x_10926:
        /* <DEDUP_REMOVED lines=44> */
.L_x_10925:
[----:B------:R-:W-:Y:S05]  /*6b80*/  BSYNC B1 ;  /* 0x0000000000017941 */ /* 0x000fea0003800000 */
.L_x_10924:
        /* <DEDUP_REMOVED lines=14> */
[----:B------:R-:W-:Y:S01]  /*6c70*/  IMAD.WIDE.U32 R150, R150, 0x1000000, RZ ;  /* 0x0100000096967825 */ /* 0x000fe200078e00ff */
[----:B------:R-:W-:Y:S02]  /*6c80*/  SEL R185, RZ, 0x1, P6 ;  /* 0x00000001ffb97807 */ /* 0x000fe40003000000 */
        /* <DEDUP_REMOVED lines=19> */
.L_x_10871:
[----:B------:R-:W-:Y:S05]  /*6dc0*/  BSYNC B0 ;  /* 0x0000000000007941 */ /* 0x000fea0003800000 */
.L_x_10870:
[----:B------:R-:W-:Y:S01]  /*6dd0*/  LOP3.LUT P0, RZ, R0, 0x20, RZ, 0xc0, !PT ;  /* 0x0000002000ff7812 */ /* 0x000fe2000780c0ff */
[----:B------:R-:W-:-:S12]  /*6de0*/  BSSY B0, `(.L_x_10928) ;  /* 0x00002d6000007945 */ /* 0x000fd80003800000 */
[----:B------:R-:W-:Y:S05]  /*6df0*/  @!P0 BRA `(.L_x_10929) ;  /* 0x00002d4000008947 */ /* 0x000fea0003800000 */
[----:B------:R-:W-:Y:S01]  /*6e00*/  HFMA2.MMA R80, -RZ, RZ, 0, 9.5367431640625e-07 ;  /* 0x00000010ff507435 */ /* 0x000fe200000001ff */
[----:B------:R-:W-:-:S04]  /*6e10*/  ISETP.NE.U32.AND P0, PT, RZ, c[0x0][0x180], PT ;  /* 0x00006000ff007a0c */ /* 0x000fc80003f05070 */
[----:B------:R-:W-:-:S05]  /*6e20*/  ISETP.NE.AND.EX P0, PT, RZ, c[0x0][0x184], PT, P0 ;  /* 0x00006100ff007a0c */ /* 0x000fca0003f05300 */
[----:B------:R-:W-:-:S06]  /*6e30*/  IMAD.WIDE.U32 R80, R183, R80, c[0x0][0x170] ;  /* 0x00005c00b7507625 */ /* 0x000fcc00078e0050 */
[----:B------:R-:W5:Y:S02]  /*6e40*/  LDG.E.128 R80, [R80.64] ;  /* 0x0000000450507981 */ /* 0x000f64000c1e1d00 */
        /* <DEDUP_REMOVED lines=16> */
.L_x_10931:
[----:B-1----:R-:W-:Y:S02]  /*6f50*/  IMAD.MOV.U32 R148, RZ, RZ, R168 ;  /* 0x000000ffff947224 */ /* 0x002fe400078e00a8 */
.L_x_10932:
[----:B------:R-:W-:Y:S05]  /*6f60*/  BSYNC B1 ;  /* 0x0000000000017941 */ /* 0x000fea0003800000 */
.L_x_10930:
        /* <DEDUP_REMOVED lines=16> */
.L_x_10936:
[----:B------:R-:W-:Y:S05]  /*7070*/  BSYNC B2 ;  /* 0x0000000000027941 */ /* 0x000fea0003800000 */
.L_x_10935:
        /* <DEDUP_REMOVED lines=44> */
.L_x_10934:
[----:B------:R-:W-:Y:S05]  /*7340*/  BSYNC B1 ;  /* 0x0000000000017941 */ /* 0x000fea0003800000 */
.L_x_10933:
        /* <DEDUP_REMOVED lines=26> */
.L_x_10938:
[----:B------:R-:W-:Y:S02]  /*74f0*/  IMAD.MOV.U32 R150, RZ, RZ, R168 ;  /* 0x000000ffff967224 */ /* 0x000fe400078e00a8 */
.L_x_10939:
[----:B------:R-:W-:Y:S05]  /*7500*/  BSYNC B1 ;  /* 0x0000000000017941 */ /* 0x000fea0003800000 */
.L_x_10937:
        /* <DEDUP_REMOVED lines=16> */
.L_x_10943:
[----:B------:R-:W-:Y:S05]  /*7610*/  BSYNC B2 ;  /* 0x0000000000027941 */ /* 0x000fea0003800000 */
.L_x_10942:
        /* <DEDUP_REMOVED lines=44> */
.L_x_10941:
[----:B------:R-:W-:Y:S05]  /*78e0*/  BSYNC B1 ;  /* 0x0000000000017941 */ /* 0x000fea0003800000 */
.L_x_10940:
        /* <DEDUP_REMOVED lines=23> */
.L_x_10945:
[----:B------:R-:W-:Y:S02]  /*7a60*/  IMAD.MOV.U32 R80, RZ, RZ, R168 ;  /* 0x000000ffff507224 */ /* 0x000fe400078e00a8 */
.L_x_10946:
[----:B------:R-:W-:Y:S05]  /*7a70*/  BSYNC B1 ;  /* 0x0000000000017941 */ /* 0x000fea0003800000 */
.L_x_10944:
        /* <DEDUP_REMOVED lines=16> */
.L_x_10950:
[----:B------:R-:W-:Y:S05]  /*7b80*/  BSYNC B2 ;  /* 0x0000000000027941 */ /* 0x000fea0003800000 */
.L_x_10949:
        /* <DEDUP_REMOVED lines=44> */
.L_x_10948:
[----:B------:R-:W-:Y:S05]  /*7e50*/  BSYNC B1 ;  /* 0x0000000000017941 */ /* 0x000fea0003800000 */
.L_x_10947:
        /* <DEDUP_REMOVED lines=21> */
.L_x_10952:
[----:B------:R-:W-:Y:S02]  /*7fb0*/  MOV R80, R168 ;  /* 0x000000a800507202 */ /* 0x000fe40000000f00 */
.L_x_10953:
[----:B------:R-:W-:Y:S05]  /*7fc0*/  BSYNC B1 ;  /* 0x0000000000017941 */ /* 0x000fea0003800000 */
.L_x_10951:
        /* <DEDUP_REMOVED lines=16> */
.L_x_10957:
[----:B------:R-:W-:Y:S05]  /*80d0*/  BSYNC B2 ;  /* 0x0000000000027941 */ /* 0x000fea0003800000 */
.L_x_10956:
        /* <DEDUP_REMOVED lines=44> */
.L_x_10955:
[----:B------:R-:W-:Y:S05]  /*83a0*/  BSYNC B1 ;  /* 0x0000000000017941 */ /* 0x000fea0003800000 */
.L_x_10954:
        /* <DEDUP_REMOVED lines=21> */
.L_x_10959:
[----:B------:R-:W-:Y:S02]  /*8500*/  IMAD.MOV.U32 R150, RZ, RZ, R168 ;  /* 0x000000ffff967224 */ /* 0x000fe400078e00a8 */
.L_x_10960:
[----:B------:R-:W-:Y:S05]  /*8510*/  BSYNC B1 ;  /* 0x0000000000017941 */ /* 0x000fea0003800000 */
.L_x_10958:
        /* <DEDUP_REMOVED lines=16> */
.L_x_10964:
[----:B------:R-:W-:Y:S05]  /*8620*/  BSYNC B2 ;  /* 0x0000000000027941 */ /* 0x000fea0003800000 */
.L_x_10963:
        /* <DEDUP_REMOVED lines=44> */
.L_x_10962:
[----:B------:R-:W-:Y:S05]  /*88f0*/  BSYNC B1 ;  /* 0x0000000000017941 */ /* 0x000fea0003800000 */
.L_x_10961:
        /* <DEDUP_REMOVED lines=21> */
.L_x_10966:
[----:B------:R-:W-:Y:S02]  /*8a50*/  IMAD.MOV.U32 R174, RZ, RZ, R168 ;  /* 0x000000ffffae7224 */ /* 0x000fe400078e00a8 */
.L_x_10967:
[----:B------:R-:W-:Y:S05]  /*8a60*/  BSYNC B1 ;  /* 0x0000000000017941 */ /* 0x000fea0003800000 */
.L_x_10965:
        /* <DEDUP_REMOVED lines=16> */
.L_x_10971:
[----:B------:R-:W-:Y:S05]  /*8b70*/  BSYNC B2 ;  /* 0x0000000000027941 */ /* 0x000fea0003800000 */
.L_x_10970:
        /* <DEDUP_REMOVED lines=44> */
.L_x_10969:
[----:B------:R-:W-:Y:S05]  /*8e40*/  BSYNC B1 ;  /* 0x0000000000017941 */ /* 0x000fea0003800000 */
.L_x_10968:
        /* <DEDUP_REMOVED lines=21> */
.L_x_10973:
[----:B------:R-:W-:Y:S02]  /*8fa0*/  IMAD.MOV.U32 R185, RZ, RZ, R168 ;  /* 0x000000ffffb97224 */ /* 0x000fe400078e00a8 */
.L_x_10974:
[----:B------:R-:W-:Y:S05]  /*8fb0*/  BSYNC B1 ;  /* 0x0000000000017941 */ /* 0x000fea0003800000 */
.L_x_10972:
        /* <DEDUP_REMOVED lines=16> */
.L_x_10978:
[----:B------:R-:W-:Y:S05]  /*90c0*/  BSYNC B2 ;  /* 0x0000000000027941 */ /* 0x000fea0003800000 */
.L_x_10977:
        /* <DEDUP_REMOVED lines=44> */
.L_x_10976:
[----:B------:R-:W-:Y:S05]  /*9390*/  BSYNC B1 ;  /* 0x0000000000017941 */ /* 0x000fea0003800000 */
.L_x_10975:
        /* <DEDUP_REMOVED lines=21> */
.L_x_10980:
[----:B------:R-:W-:Y:S02]  /*94f0*/  IMAD.MOV.U32 R185, RZ, RZ, R168 ;  /* 0x000000ffffb97224 */ /* 0x000fe400078e00a8 */
.L_x_10981:
[----:B------:R-:W-:Y:S05]  /*9500*/  BSYNC B1 ;  /* 0x0000000000017941 */ /* 0x000fea0003800000 */
.L_x_10979:
        /* <DEDUP_REMOVED lines=18> */
.L_x_10985:
[----:B------:R-:W-:Y:S05]  /*9630*/  BSYNC B2 ;  /* 0x0000000000027941 */ /* 0x000fea0003800000 */
.L_x_10984:
        /* <DEDUP_REMOVED lines=44> */
.L_x_10983:
[----:B------:R-:W-:Y:S05]  /*9900*/  BSYNC B1 ;  /* 0x0000000000017941 */ /* 0x000fea0003800000 */
.L_x_10982:
        /* <DEDUP_REMOVED lines=35> */
.L_x_10929:
[----:B------:R-:W-:Y:S05]  /*9b40*/  BSYNC B0 ;  /* 0x0000000000007941 */ /* 0x000fea0003800000 */
.L_x_10928:
        /* <DEDUP_REMOVED lines=24> */
.L_x_10989:
[----:B-1----:R-:W-:Y:S02]  /*9cd0*/  IMAD.MOV.U32 R148, RZ, RZ, R168 ;  /* 0x000000ffff947224 */ /* 0x002fe400078e00a8 */
.L_x_10990:
[----:B------:R-:W-:Y:S05]  /*9ce0*/  BSYNC B1 ;  /* 0x0000000000017941 */ /* 0x000fea0003800000 */
.L_x_10988:
        /* <DEDUP_REMOVED lines=16> */
.L_x_10994:
[----:B------:R-:W-:Y:S05]  /*9df0*/  BSYNC B2 ;  /* 0x0000000000027941 */ /* 0x000fea0003800000 */
.L_x_10993:
        /* <DEDUP_REMOVED lines=44> */
.L_x_10992:
[----:B------:R-:W-:Y:S05]  /*a0c0*/  BSYNC B1 ;  /* 0x0000000000017941 */ /* 0x000fea0003800000 */
.L_x_10991:
        /* <DEDUP_REMOVED lines=26> */
.L_x_10996:
[----:B------:R-:W-:Y:S02]  /*a270*/  IMAD.MOV.U32 R150, RZ, RZ, R168 ;  /* 0x000000ffff967224 */ /* 0x000fe400078e00a8 */
.L_x_10997:
[----:B------:R-:W-:Y:S05]  /*a280*/  BSYNC B1 ;  /* 0x0000000000017941 */ /* 0x000fea0003800000 */
.L_x_10995:
        /* <DEDUP_REMOVED lines=16> */
.L_x_11001:
[----:B------:R-:W-:Y:S05]  /*a390*/  BSYNC B2 ;  /* 0x0000000000027941 */ /* 0x000fea0003800000 */
.L_x_11000:
        /* <DEDUP_REMOVED lines=44> */
.L_x_10999:
[----:B------:R-:W-:Y:S05]  /*a660*/  BSYNC B1 ;  /* 0x0000000000017941 */ /* 0x000fea0003800000 */
.L_x_10998:
        /* <DEDUP_REMOVED lines=23> */
.L_x_11003:
[----:B------:R-:W-:Y:S02]  /*a7e0*/  IMAD.MOV.U32 R88, RZ, RZ, R168 ;  /* 0x000000ffff587224 */ /* 0x000fe400078e00a8 */
.L_x_11004:
[----:B------:R-:W-:Y:S05]  /*a7f0*/  BSYNC B1 ;  /* 0x0000000000017941 */ /* 0x000fea0003800000 */
.L_x_11002:
        /* <DEDUP_REMOVED lines=16> */
.L_x_11008:
[----:B------:R-:W-:Y:S05]  /*a900*/  BSYNC B2 ;  /* 0x0000000000027941 */ /* 0x000fea0003800000 */
.L_x_11007:
        /* <DEDUP_REMOVED lines=44> */
.L_x_11006:
[----:B------:R-:W-:Y:S05]  /*abd0*/  BSYNC B1 ;  /* 0x0000000000017941 */ /* 0x000fea0003800000 */
.L_x_11005:
        /* <DEDUP_REMOVED lines=21> */
.L_x_11010:
[----:B------:R-:W-:Y:S02]  /*ad30*/  IMAD.MOV.U32 R88, RZ, RZ, R168 ;  /* 0x000000ffff587224 */ /* 0x000fe400078e00a8 */
.L_x_11011:
[----:B------:R-:W-:Y:S05]  /*ad40*/  BSYNC B1 ;  /* 0x0000000000017941 */ /* 0x000fea0003800000 */
.L_x_11009:
        /* <DEDUP_REMOVED lines=16> */
.L_x_11015:
[----:B------:R-:W-:Y:S05]  /*ae50*/  BSYNC B2 ;  /* 0x0000000000027941 */ /* 0x000fea0003800000 */
.L_x_11014:
        /* <DEDUP_REMOVED lines=44> */
.L_x_11013:
[----:B------:R-:W-:Y:S05]  /*b120*/  BSYNC B1 ;  /* 0x0000000000017941 */ /* 0x000fea0003800000 */
.L_x_11012:
        /* <DEDUP_REMOVED lines=21> */
.L_x_11017:
[----:B------:R-:W-:Y:S02]  /*b280*/  IMAD.MOV.U32 R150, RZ, RZ, R168 ;  /* 0x000000ffff967224 */ /* 0x000fe400078e00a8 */
.L_x_11018:
[----:B------:R-:W-:Y:S05]  /*b290*/  BSYNC B1 ;  /* 0x0000000000017941 */ /* 0x000fea0003800000 */
.L_x_11016:
        /* <DEDUP_REMOVED lines=16> */
.L_x_11022:
[----:B------:R-:W-:Y:S05]  /*b3a0*/  BSYNC B2 ;  /* 0x0000000000027941 */ /* 0x000fea0003800000 */
.L_x_11021:
        /* <DEDUP_REMOVED lines=44> */
.L_x_11020:
[----:B------:R-:W-:Y:S05]  /*b670*/  BSYNC B1 ;  /* 0x0000000000017941 */ /* 0x000fea0003800000 */
.L_x_11019:
        /* <DEDUP_REMOVED lines=21> */
.L_x_11024:
[----:B------:R-:W-:Y:S02]  /*b7d0*/  IMAD.MOV.U32 R174, RZ, RZ, R168 ;  /* 0x000000ffffae7224 */ /* 0x000fe400078e00a8 */
.L_x_11025:
[----:B------:R-:W-:Y:S05]  /*b7e0*/  BSYNC B1 ;  /* 0x0000000000017941 */ /* 0x000fea0003800000 */
.L_x_11023:
        /* <DEDUP_REMOVED lines=16> */
.L_x_11029:
[----:B------:R-:W-:Y:S05]  /*b8f0*/  BSYNC B2 ;  /* 0x0000000000027941 */ /* 0x000fea0003800000 */
.L_x_11028:
        /* <DEDUP_REMOVED lines=44> */
.L_x_11027:
[----:B------:R-:W-:Y:S05]  /*bbc0*/  BSYNC B1 ;  /* 0x0000000000017941 */ /* 0x000fea0003800000 */
.L_x_11026:
        /* <DEDUP_REMOVED lines=21> */
.L_x_11031:
[----:B------:R-:W-:Y:S02]  /*bd20*/  MOV R185, R168 ;  /* 0x000000a800b97202 */ /* 0x000fe40000000f00 */
.L_x_11032:
[----:B------:R-:W-:Y:S05]  /*bd30*/  BSYNC B1 ;  /* 0x0000000000017941 */ /* 0x000fea0003800000 */
.L_x_11030:
        /* <DEDUP_REMOVED lines=16> */
.L_x_11036:
[----:B------:R-:W-:Y:S05]  /*be40*/  BSYNC B2 ;  /* 0x0000000000027941 */ /* 0x000fea0003800000 */
.L_x_11035:
        /* <DEDUP_REMOVED lines=44> */
.L_x_11034:
[----:B------:R-:W-:Y:S05]  /*c110*/  BSYNC B1 ;  /* 0x0000000000017941 */ /* 0x000fea0003800000 */
.L_x_11033:
        /* <DEDUP_REMOVED lines=21> */
.L_x_11038:
[----:B------:R-:W-:Y:S02]  /*c270*/  IMAD.MOV.U32 R185, RZ, RZ, R168 ;  /* 0x000000ffffb97224 */ /* 0x000fe400078e00a8 */
.L_x_11039:
[----:B------:R-:W-:Y:S05]  /*c280*/  BSYNC B1 ;  /* 0x0000000000017941 */ /* 0x000fea0003800000 */
.L_x_11037:
        /* <DEDUP_REMOVED lines=18> */
.L_x_11043:
[----:B------:R-:W-:Y:S05]  /*c3b0*/  BSYNC B2 ;  /* 0x0000000000027941 */ /* 0x000fea0003800000 */
.L_x_11042:
        /* <DEDUP_REMOVED lines=44> */
.L_x_11041:
[----:B------:R-:W-:Y:S05]  /*c680*/  BSYNC B1 ;  /* 0x0000000000017941 */ /* 0x000fea0003800000 */
.L_x_11040:
        /* <DEDUP_REMOVED lines=18> */
[----:B------:R-:W-:Y:S02]  /*c7b0*/  SEL R184, RZ, 0x1000000, P1 ;  /* 0x01000000ffb87807 */ /* 0x000fe40000800000 */
[----:B------:R-:W-:Y:S02]  /*c7c0*/  FSEL R182, R91, RZ, !P1 ;  /* 0x000000ff5bb67208 */ /* 0x000fe40004800000 */
        /* <DEDUP_REMOVED lines=12> */
[----:B------:R-:W-:-:S05]  /*c890*/  LOP3.LUT R95, R95, R187, R149, 0xfe, !PT ;  /* 0x000000bb5f5f7212 */ /* 0x000fca00078efe95 */
[----:B------:R0:W-:Y:S02]  /*c8a0*/  STG.E.64 [R150.64], R94 ;  /* 0x0000005e96007986 */ /* 0x0001e4000c101b04 */
.L_x_10987:
[----:B------:R-:W-:Y:S05]  /*c8b0*/  BSYNC B0 ;  /* 0x0000000000007941 */ /* 0x000fea0003800000 */
.L_x_10986:
[----:B0-----:R-:W-:Y:S01]  /*c8c0*/  FADD.FTZ R92, RZ, R60 ;  /* 0x0000003cff5c7221 */ /* 0x001fe20000010000 */
[----:B------:R-:W-:Y:S02]  /*c8d0*/  LOP3.LUT P0, RZ, R0, 0x8, RZ, 0xc0, !PT ;  /* 0x0000000800ff7812 */ /* 0x000fe4000780c0ff */
        /* <DEDUP_REMOVED lines=41> */
.L_x_11056:
[----:B01----:R-:W-:Y:S01]  /*cb70*/  FADD.FTZ R93, R93, R92 ;  /* 0x0000005c5d5d7221 */ /* 0x003fe20000010000 */
[----:B------:R-:W-:Y:S05]  /*cb80*/  BRA.DIV ~URZ, `(.L_x_11045) ;  /* 0x000014227f007947 */ /* 0x000fea000b800000 */
[----:B------:R-:W0:Y:S01]  /*cb90*/  SHFL.BFLY PT, R92, R93, 0x2, 0x1f ;  /* 0x0c401f005d5c7f89 */ /* 0x000e2200000e0000 */
        /* <DEDUP_REMOVED lines=83> */
.L_x_11057:
        /* <DEDUP_REMOVED lines=26> */
[----:B0--3--:R-:W0:Y:S01]  /*d270*/  SHFL.DOWN PT, R151, R92, 0x4, 0x1f ;  /* 0x08801f005c977f89 */ /* 0x009e2200000e0000 */
[----:B-1----:R-:W-:-:S03]  /*d280*/  IMAD.IADD R188, R182, 0x1, R187 ;  /* 0x00000001b6bc7824 */ /* 0x002fc600078e02bb */
[----:B------:R-:W1:Y:S03]  /*d290*/  SHFL.DOWN PT, R150, R93, 0x4, 0x1f ;  /* 0x08801f005d967f89 */ /* 0x000e6600000e0000 */
[----:B------:R-:W3:Y:S08]  /*d2a0*/  I2F R182, R188 ;  /* 0x000000bc00b67306 */ /* 0x000ef00000201400 */
[----:B------:R-:W4:Y:S01]  /*d2b0*/  I2F R187, R187 ;  /* 0x000000bb00bb7306 */ /* 0x000f220000201400 */
[----:B0-----:R-:W-:-:S02]  /*d2c0*/  FMUL.FTZ R185, R151, R186 ;  /* 0x000000ba97b97220 */ /* 0x001fc40000410000 */
[----:B------:R-:W-:Y:S02]  /*d2d0*/  FADD.FTZ R151, -R151, R92 ;  /* 0x0000005c97977221 */ /* 0x000fe40000010100 */
[----:B------:R-:W-:Y:S02]  /*d2e0*/  FFMA.FTZ R185, R184, R92, R185 ;  /* 0x0000005cb8b97223 */ /* 0x000fe400000100b9 */
[----:B------:R-:W-:Y:S02]  /*d2f0*/  FMUL.FTZ R151, R151, R151 ;  /* 0x0000009797977220 */ /* 0x000fe40000410000 */
[----:B--2---:R-:W-:Y:S02]  /*d300*/  FMUL.FTZ R92, R148, R185 ;  /* 0x000000b9945c7220 */ /* 0x004fe40000410000 */
[----:B------:R-:W-:Y:S01]  /*d310*/  FMUL.FTZ R151, R151, R184 ;  /* 0x000000b897977220 */ /* 0x000fe20000410000 */
[----:B------:R-:W-:Y:S01]  /*d320*/  SHFL.DOWN PT, R185, R188, 0x1, 0x1f ;  /* 0x08201f00bcb97f89 */ /* 0x000fe200000e0000 */
[----:B-1----:R-:W-:-:S02]  /*d330*/  FADD.FTZ R93, R150, R93 ;  /* 0x0000005d965d7221 */ /* 0x002fc40000010000 */
[----:B------:R-:W-:Y:S01]  /*d340*/  FMUL.FTZ R151, R151, R186 ;  /* 0x000000ba97977220 */ /* 0x000fe20000410000 */
[----:B------:R-:W4:Y:S03]  /*d350*/  SHFL.DOWN PT, R149, R92, 0x2, 0x1f ;  /* 0x08401f005c957f89 */ /* 0x000f2600000e0000 */
[----:B------:R-:W-:Y:S02]  /*d360*/  FFMA.FTZ R93, R148, R151, R93 ;  /* 0x00000097945d7223 */ /* 0x000fe4000001005d */
[----:B---3--:R-:W0:Y:S03]  /*d370*/  MUFU.RCP R148, R182 ;  /* 0x000000b600947308 */ /* 0x008e260000001000 */
[----:B------:R-:W1:Y:S01]  /*d380*/  SHFL.DOWN PT, R94, R93, 0x2, 0x1f ;  /* 0x08401f005d5e7f89 */ /* 0x000e6200000e0000 */
[----:B----4-:R-:W-:-:S02]  /*d390*/  FMUL.FTZ R150, R149, R187 ;  /* 0x000000bb95967220 */ /* 0x010fc40000410000 */
[----:B------:R-:W-:Y:S02]  /*d3a0*/  FADD.FTZ R149, R92, -R149 ;  /* 0x800000955c957221 */ /* 0x000fe40000010000 */
[----:B------:R-:W-:Y:S02]  /*d3b0*/  FFMA.FTZ R151, R183, R92, R150 ;  /* 0x0000005cb7977223 */ /* 0x000fe40000010096 */
[----:B------:R-:W-:Y:S02]  /*d3c0*/  FMUL.FTZ R92, R149, R149 ;  /* 0x00000095955c7220 */ /* 0x000fe40000410000 */
[----:B0-----:R-:W-:Y:S02]  /*d3d0*/  FMUL.FTZ R151, R148, R151 ;  /* 0x0000009794977220 */ /* 0x001fe40000410000 */
[----:B------:R-:W-:Y:S02]  /*d3e0*/  IMAD.IADD R150, R188, 0x1, R185 ;  /* 0x00000001bc967824 */ /* 0x000fe400078e02b9 */
[----:B------:R-:W-:Y:S01]  /*d3f0*/  FMUL.FTZ R92, R183, R92 ;  /* 0x0000005cb75c7220 */ /* 0x000fe20000410000 */
[----:B------:R-:W-:Y:S01]  /*d400*/  I2F R185, R185 ;  /* 0x000000b900b97306 */ /* 0x000fe20000201400 */
[----:B-1----:R-:W-:-:S02]  /*d410*/  FADD.FTZ R149, R93, R94 ;  /* 0x0000005e5d957221 */ /* 0x002fc40000010000 */
[----:B------:R-:W0:Y:S01]  /*d420*/  SHFL.DOWN PT, R94, R151, 0x1, 0x1f ;  /* 0x08201f00975e7f89 */ /* 0x000e2200000e0000 */
[----:B------:R-:W-:-:S04]  /*d430*/  FMUL.FTZ R92, R92, R187 ;  /* 0x000000bb5c5c7220 */ /* 0x000fc80000410000 */
        /* <DEDUP_REMOVED lines=9> */
[----:B------:R-:W-:Y:S02]  /*d4d0*/  IMAD.MOV.U32 R94, RZ, RZ, c[0x0][0x1e0] ;  /* 0x00007800ff5e7624 */ /* 0x000fe400078e00ff */
[----:B--2---:R-:W-:Y:S02]  /*d4e0*/  FADD.FTZ R93, R92, R93 ;  /* 0x0000005d5c5d7221 */ /* 0x004fe40000010000 */
[----:B-1----:R-:W-:Y:S02]  /*d4f0*/  FMUL.FTZ R183, R148, R183 ;  /* 0x000000b794b77220 */ /* 0x002fe40000410000 */
[----:B------:R-:W-:-:S04]  /*d500*/  FMUL.FTZ R149, R149, R185 ;  /* 0x000000b995957220 */ /* 0x000fc80000410000 */
[----:B------:R-:W0:Y:S01]  /*d510*/  SHFL.IDX PT, R183, R183, RZ, 0x1f ;  /* 0x00001fffb7b77589 */ /* 0x000e2200000e0000 */
[----:B------:R-:W-:Y:S02]  /*d520*/  FFMA.FTZ R93, R148, R149, R93 ;  /* 0x00000095945d7223 */ /* 0x000fe4000001005d */
[----:B------:R-:W-:-:S04]  /*d530*/  @!P0 IMAD.MOV.U32 R149, RZ, RZ, 0x4 ;  /* 0x00000004ff958424 */ /* 0x000fc800078e00ff */
[----:B------:R-:W1:Y:S01]  /*d540*/  SHFL.IDX PT, R93, R93, RZ, 0x1f ;  /* 0x00001fff5d5d7589 */ /* 0x000e6200000e0000 */
[C---:B0-----:R-:W-:Y:S01]  /*d550*/  FMUL.FTZ R92, R183.reuse, R183 ;  /* 0x000000b7b75c7220 */ /* 0x041fe20000410000 */
[----:B------:R-:W-:-:S04]  /*d560*/  FSEL R150, R183, RZ, !P1 ;  /* 0x000000ffb7967208 */ /* 0x000fc80004800000 */
[----:B------:R-:W-:Y:S01]  /*d570*/  FSEL R95, R92, RZ, P1 ;  /* 0x000000ff5c5f7208 */ /* 0x000fe20000800000 */
[----:B-1----:R-:W-:-:S04]  /*d580*/  FFMA.FTZ R92, R93, R94, c[0x0][0x228] ;  /* 0x00008a005d5c7623 */ /* 0x002fc8000001005e */
[----:B------:R-:W-:Y:S02]  /*d590*/  FADD.FTZ R151, R92, R95 ;  /* 0x0000005f5c977221 */ /* 0x000fe40000010000 */
[----:B------:R-:W-:Y:S02]  /*d5a0*/  @!P0 IMAD.MOV.U32 R95, RZ, RZ, 0x4 ;  /* 0x00000004ff5f8424 */ /* 0x000fe400078e00ff */
[C---:B------:R-:W-:Y:S02]  /*d5b0*/  @!P0 IMAD.WIDE R92, R40.reuse, R149, c[0x0][0x1a8] ;  /* 0x00006a00285c8625 */ /* 0x040fe400078e0295 */
[----:B------:R-:W0:Y:S02]  /*d5c0*/  MUFU.RSQ R151, R151 ;  /* 0x0000009700977308 */ /* 0x000e240000001400 */
        /* <DEDUP_REMOVED lines=31> */
[----:B------:R-:W-:-:S03]  /*d7c0*/  IMAD.MOV.U32 R182, RZ, RZ, 0x10 ;  /* 0x00000010ffb67424 */ /* 0x000fc600078e00ff */
[----:B------:R-:W-:Y:S01]  /*d7d0*/  F2FP.BF16.PACK_AB R95, R183, R188 ;  /* 0x000000bcb75f723e */ /* 0x000fe200000010ff */
[C---:B------:R-:W-:Y:S01]  /*d7e0*/  IMAD.WIDE.U32 R148, R181.reuse, R182, c[0x0][0x208] ;  /* 0x00008200b5947625 */ /* 0x040fe200078e00b6 */
[----:B------:R-:W-:-:S04]  /*d7f0*/  IADD3 R181, R181, 0x100, RZ ;  /* 0x00000100b5b57810 */ /* 0x000fc80007ffe0ff */
[----:B------:R0:W-:Y:S03]  /*d800*/  STG.E.128 [R148.64], R92 ;  /* 0x0000005c94007986 */ /* 0x0001e6000c101d04 */
.L_x_11047:
[----:B------:R-:W-:Y:S05]  /*d810*/  BSYNC B0 ;  /* 0x0000000000007941 */ /* 0x000fea0003800000 */
.L_x_11046:
[----:B------:R-:W-:Y:S01]  /*d820*/  LOP3.LUT P0, RZ, R0, 0x40, RZ, 0xc0, !PT ;  /* 0x0000004000ff7812 */ /* 0x000fe2000780c0ff */
[----:B------:R-:W-:-:S12]  /*d830*/  BSSY B0, `(.L_x_11048) ;  /* 0x0000022000007945 */ /* 0x000fd80003800000 */
[----:B------:R-:W-:Y:S05]  /*d840*/  @!P0 BRA `(.L_x_11049) ;  /* 0x0000020000008947 */ /* 0x000fea0003800000 */
[--C-:B------:R-:W-:Y:S02]  /*d850*/  FADD.FTZ R182, R71, -R150.reuse ;  /* 0x8000009647b67221 */ /* 0x100fe40000010000 */
[--C-:B01----:R-:W-:Y:S02]  /*d860*/  FADD.FTZ R92, R68, -R150.reuse ;  /* 0x80000096445c7221 */ /* 0x103fe40000010000 */
[--C-:B------:R-:W-:Y:S02]  /*d870*/  FADD.FTZ R94, R69, -R150.reuse ;  /* 0x80000096455e7221 */ /* 0x100fe40000010000 */
[----:B------:R-:W-:Y:S02]  /*d880*/  FMUL.FTZ R182, R151, R182 ;  /* 0x000000b697b67220 */ /* 0x000fe40000410000 */
[--C-:B------:R-:W-:Y:S02]  /*d890*/  FADD.FTZ R148, R70, -R150.reuse ;  /* 0x8000009646947221 */ /* 0x100fe40000010000 */
[----:B------:R-:W-:-:S02]  /*d8a0*/  FADD.FTZ R184, R72, -R150 ;  /* 0x8000009648b87221 */ /* 0x000fc40000010000 */
[--C-:B------:R-:W-:Y:S02]  /*d8b0*/  FADD.FTZ R186, R73, -R150.reuse ;  /* 0x8000009649ba7221 */ /* 0x100fe40000010000 */
[--C-:B------:R-:W-:Y:S02]  /*d8c0*/  FADD.FTZ R188, R74, -R150.reuse ;  /* 0x800000964abc7221 */ /* 0x100fe40000010000 */
[----:B------:R-:W-:Y:S02]  /*d8d0*/  FADD.FTZ R190, R75, -R150 ;  /* 0x800000964bbe7221 */ /* 0x000fe40000010000 */
[C---:B------:R-:W-:Y:S02]  /*d8e0*/  FMUL.FTZ R92, R151.reuse, R92 ;  /* 0x0000005c975c7220 */ /* 0x040fe40000410000 */
[C---:B------:R-:W-:Y:S02]  /*d8f0*/  FMUL.FTZ R94, R151.reuse, R94 ;  /* 0x0000005e975e7220 */ /* 0x040fe40000410000 */
[----:B------:R-:W-:Y:S01]  /*d900*/  FFMA.FTZ R95, R112, R182, R125 ;  /* 0x000000b6705f7223 */ /* 0x000fe2000001007d */
[----:B------:R-:W-:Y:S01]  /*d910*/  HFMA2.MMA R182, -RZ, RZ, 0, 9.5367431640625e-07 ;  /* 0x00000010ffb67435 */ /* 0x000fe200000001ff */
        /* <DEDUP_REMOVED lines=19> */
.L_x_11049:
[----:B------:R-:W-:Y:S05]  /*da50*/  BSYNC B0 ;  /* 0x0000000000007941 */ /* 0x000fea0003800000 */
.L_x_11048:
        /* <DEDUP_REMOVED lines=35> */
.L_x_11051:
[----:B------:R-:W-:Y:S05]  /*dc90*/  BSYNC B0 ;  /* 0x0000000000007941 */ /* 0x000fea0003800000 */
.L_x_11050:
        /* <DEDUP_REMOVED lines=34> */
.L_x_11053:
[----:B------:R-:W-:Y:S05]  /*dec0*/  BSYNC B0 ;  /* 0x0000000000007941 */ /* 0x000fea0003800000 */
.L_x_11052:
[----:B------:R-:W-:Y:S02]  /*ded0*/  IADD3 R40, R40, c[0x0][0x160], RZ ;  /* 0x0000580028287a10 */ /* 0x000fe40007ffe0ff */
[----:B------:R-:W-:Y:S02]  /*dee0*/  LOP3.LUT P1, RZ, R172, 0xff, RZ, 0xc0, !PT ;  /* 0x000000ffacff7812 */ /* 0x000fe4000782c0ff */
[----:B------:R-:W-:Y:S02]  /*def0*/  ISETP.GE.AND P0, PT, R40, c[0x0][0x164], PT ;  /* 0x0000590028007a0c */ /* 0x000fe40003f06270 */
[----:B------:R-:W-:-:S11]  /*df00*/  SEL R172, RZ, 0x1, P1 ;  /* 0x00000001ffac7807 */ /* 0x000fd60000800000 */
[----:B01----:R-:W-:Y:S01]  /*df10*/  @P0 CALL.REL.NOINC `(.L_x_11054) ;  /* 0x0000001000000944 */ /* 0x003fe20003c00000 */
[----:B------:R-:W-:Y:S05]  /*df20*/  BRA `(.L_x_11055) ;  /* 0xffff32d000007947 */ /* 0x000fea000383ffff */
.L_x_11054:
[----:B------:R-:W-:Y:S05]  /*df30*/  EXIT ;  /* 0x000000000000794d */ /* 0x000fea0003800000 */
.L_x_11044:
[----:B------:R-:W-:Y:S01]  /*df40*/  IMAD.MOV.U32 R182, RZ, RZ, 0x1 ;  /* 0x00000001ffb67424 */ /* 0x000fe200078e00ff */
[----:B------:R-:W-:Y:S01]  /*df50*/  MOV R94, 0xdf90 ;  /* 0x0000df90005e7802 */ /* 0x000fe20000000f00 */
[----:B------:R-:W-:Y:S02]  /*df60*/  IMAD.MOV.U32 R149, RZ, RZ, 0x1f ;  /* 0x0000001fff957424 */ /* 0x000fe400078e00ff */
[----:B------:R-:W-:Y:S02]  /*df70*/  IMAD.MOV.U32 R150, RZ, RZ, -0x1 ;  /* 0xffffffffff967424 */ /* 0x000fe400078e00ff */
[----:B------:R-:W-:Y:S05]  /*df80*/  CALL.REL.NOINC `($__internal_60_$__cuda_sm70_shflsync_bfly_p) ;  /* 0x000007c000007944 */ /* 0x000fea0003c00000 */
[----:B-1----:R-:W-:Y:S01]  /*df90*/  IMAD.MOV.U32 R92, RZ, RZ, R182 ;  /* 0x000000ffff5c7224 */ /* 0x002fe200078e00b6 */
[----:B0-----:R-:W-:Y:S05]  /*dfa0*/  BRA `(.L_x_11056) ;  /* 0xffffebc000007947 */ /* 0x001fea000383ffff */
.L_x_11045:
[----:B------:R-:W-:Y:S01]  /*dfb0*/  MOV R182, 0x2 ;  /* 0x0000000200b67802 */ /* 0x000fe20000000f00 */
[----:B------:R-:W-:Y:S01]  /*dfc0*/  IMAD.MOV.U32 R149, RZ, RZ, 0x1f ;  /* 0x0000001fff957424 */ /* 0x000fe200078e00ff */
[----:B------:R-:W-:Y:S01]  /*dfd0*/  MOV R94, 0xe000 ;  /* 0x0000e000005e7802 */ /* 0x000fe20000000f00 */
[----:B------:R-:W-:Y:S02]  /*dfe0*/  IMAD.MOV.U32 R150, RZ, RZ, -0x1 ;  /* 0xffffffffff967424 */ /* 0x000fe400078e00ff */
[----:B------:R-:W-:Y:S05]  /*dff0*/  CALL.REL.NOINC `($__internal_60_$__cuda_sm70_shflsync_bfly_p) ;  /* 0x0000075000007944 */ /* 0x000fea0003c00000 */
[----:B01----:R-:W-:Y:S01]  /*e000*/  FADD.FTZ R93, R93, R182 ;  /* 0x000000b65d5d7221 */ /* 0x003fe20000010000 */
[----:B------:R-:W-:Y:S01]  /*e010*/  MOV R94, 0xe060 ;  /* 0x0000e060005e7802 */ /* 0x000fe20000000f00 */
[----:B------:R-:W-:-:S02]  /*e020*/  IMAD.MOV.U32 R182, RZ, RZ, 0x4 ;  /* 0x00000004ffb67424 */ /* 0x000fc400078e00ff */
[----:B------:R-:W-:Y:S02]  /*e030*/  IMAD.MOV.U32 R149, RZ, RZ, 0x1f ;  /* 0x0000001fff957424 */ /* 0x000fe400078e00ff */
[----:B------:R-:W-:Y:S02]  /*e040*/  IMAD.MOV.U32 R150, RZ, RZ, -0x1 ;  /* 0xffffffffff967424 */ /* 0x000fe400078e00ff */
[----:B------:R-:W-:Y:S05]  /*e050*/  CALL.REL.NOINC `($__internal_60_$__cuda_sm70_shflsync_bfly_p) ;  /* 0x000006f000007944 */ /* 0x000fea0003c00000 */
[----:B01----:R-:W-:Y:S01]  /*e060*/  FADD.FTZ R93, R93, R182 ;  /* 0x000000b65d5d7221 */ /* 0x003fe20000010000 */
[----:B------:R-:W-:Y:S01]  /*e070*/  HFMA2.MMA R182, -RZ, RZ, 0, 4.76837158203125e-07 ;  /* 0x00000008ffb67435 */ /* 0x000fe200000001ff */
[----:B------:R-:W-:Y:S01]  /*e080*/  IMAD.MOV.U32 R149, RZ, RZ, 0x1f ;  /* 0x0000001fff957424 */ /* 0x000fe200078e00ff */
[----:B------:R-:W-:Y:S01]  /*e090*/  MOV R94, 0xe0c0 ;  /* 0x0000e0c0005e7802 */ /* 0x000fe20000000f00 */
[----:B------:R-:W-:-:S03]  /*e0a0*/  IMAD.MOV.U32 R150, RZ, RZ, -0x1 ;  /* 0xffffffffff967424 */ /* 0x000fc600078e00ff */
[----:B------:R-:W-:Y:S05]  /*e0b0*/  CALL.REL.NOINC `($__internal_60_$__cuda_sm70_shflsync_bfly_p) ;  /* 0x0000069000007944 */ /* 0x000fea0003c00000 */
[----:B01----:R-:W-:Y:S01]  /*e0c0*/  FADD.FTZ R93, R93, R182 ;  /* 0x000000b65d5d7221 */ /* 0x003fe20000010000 */
[----:B------:R-:W-:Y:S01]  /*e0d0*/  MOV R94, 0xe120 ;  /* 0x0000e120005e7802 */ /* 0x000fe20000000f00 */
[----:B------:R-:W-:Y:S02]  /*e0e0*/  IMAD.MOV.U32 R182, RZ, RZ, 0x10 ;  /* 0x00000010ffb67424 */ /* 0x000fe400078e00ff */
[----:B------:R-:W-:-:S02]  /*e0f0*/  IMAD.MOV.U32 R149, RZ, RZ, 0x1f ;  /* 0x0000001fff957424 */ /* 0x000fc400078e00ff */
[----:B------:R-:W-:Y:S02]  /*e100*/  IMAD.MOV.U32 R150, RZ, RZ, -0x1 ;  /* 0xffffffffff967424 */ /* 0x000fe400078e00ff */
[----:B------:R-:W-:Y:S05]  /*e110*/  CALL.REL.NOINC `($__internal_60_$__cuda_sm70_shflsync_bfly_p) ;  /* 0x0000063000007944 */ /* 0x000fea0003c00000 */
[----:B01----:R-:W-:Y:S01]  /*e120*/  FADD.FTZ R93, R93, R182 ;  /* 0x000000b65d5d7221 */ /* 0x003fe20000010000 */
[----:B------:R-:W-:Y:S02]  /*e130*/  LOP3.LUT P3, RZ, R0, 0x8, RZ, 0xc0, !PT ;  /* 0x0000000800ff7812 */ /* 0x000fe4000786c0ff */
        /* <DEDUP_REMOVED lines=70> */
[----:B------:R-:W-:Y:S05]  /*e5a0*/  CALL.REL.NOINC `($__internal_60_$__cuda_sm70_shflsync_bfly_p) ;  /* 0x000001a000007944 */ /* 0x000fea0003c00000 */
[----:B01----:R-:W-:Y:S01]  /*e5b0*/  FADD.FTZ R93, R93, R182 ;  /* 0x000000b65d5d7221 */ /* 0x003fe20000010000 */
[----:B------:R-:W-:Y:S01]  /*e5c0*/  MOV R94, 0xe610 ;  /* 0x0000e610005e7802 */ /* 0x000fe20000000f00 */
[----:B------:R-:W-:Y:S02]  /*e5d0*/  IMAD.MOV.U32 R182, RZ, RZ, 0x2 ;  /* 0x00000002ffb67424 */ /* 0x000fe400078e00ff */
[----:B------:R-:W-:Y:S02]  /*e5e0*/  IMAD.MOV.U32 R149, RZ, RZ, 0x1f ;  /* 0x0000001fff957424 */ /* 0x000fe400078e00ff */
[----:B------:R-:W-:-:S02]  /*e5f0*/  IMAD.MOV.U32 R150, RZ, RZ, -0x1 ;  /* 0xffffffffff967424 */ /* 0x000fc400078e00ff */
[----:B------:R-:W-:Y:S05]  /*e600*/  CALL.REL.NOINC `($__internal_60_$__cuda_sm70_shflsync_bfly_p) ;  /* 0x0000014000007944 */ /* 0x000fea0003c00000 */
[----:B01----:R-:W-:Y:S01]  /*e610*/  FADD.FTZ R93, R93, R182 ;  /* 0x000000b65d5d7221 */ /* 0x003fe20000010000 */
[----:B------:R-:W-:Y:S01]  /*e620*/  HFMA2.MMA R182, -RZ, RZ, 0, 2.384185791015625e-07 ;  /* 0x00000004ffb67435 */ /* 0x000fe200000001ff */
[----:B------:R-:W-:Y:S01]  /*e630*/  IMAD.MOV.U32 R149, RZ, RZ, 0x1f ;  /* 0x0000001fff957424 */ /* 0x000fe200078e00ff */
[----:B------:R-:W-:Y:S01]  /*e640*/  MOV R94, 0xe670 ;  /* 0x0000e670005e7802 */ /* 0x000fe20000000f00 */
[----:B------:R-:W-:-:S03]  /*e650*/  IMAD.MOV.U32 R150, RZ, RZ, -0x1 ;  /* 0xffffffffff967424 */ /* 0x000fc600078e00ff */
[----:B------:R-:W-:Y:S05]  /*e660*/  CALL.REL.NOINC `($__internal_60_$__cuda_sm70_shflsync_bfly_p) ;  /* 0x000000e000007944 */ /* 0x000fea0003c00000 */
[----:B01----:R-:W-:Y:S01]  /*e670*/  FADD.FTZ R93, R93, R182 ;  /* 0x000000b65d5d7221 */ /* 0x003fe20000010000 */
[----:B------:R-:W-:Y:S01]  /*e680*/  MOV R94, 0xe6d0 ;  /* 0x0000e6d0005e7802 */ /* 0x000fe20000000f00 */
[----:B------:R-:W-:-:S02]  /*e690*/  IMAD.MOV.U32 R182, RZ, RZ, 0x8 ;  /* 0x00000008ffb67424 */ /* 0x000fc400078e00ff */
[----:B------:R-:W-:Y:S02]  /*e6a0*/  IMAD.MOV.U32 R149, RZ, RZ, 0x1f ;  /* 0x0000001fff957424 */ /* 0x000fe400078e00ff */
[----:B------:R-:W-:Y:S02]  /*e6b0*/  IMAD.MOV.U32 R150, RZ, RZ, -0x1 ;  /* 0xffffffffff967424 */ /* 0x000fe400078e00ff */
[----:B------:R-:W-:Y:S05]  /*e6c0*/  CALL.REL.NOINC `($__internal_60_$__cuda_sm70_shflsync_bfly_p) ;  /* 0x0000008000007944 */ /* 0x000fea0003c00000 */
[----:B-1----:R-:W-:Y:S01]  /*e6d0*/  FADD.FTZ R151, R93, R182 ;  /* 0x000000b65d977221 */ /* 0x002fe20000010000 */
[----:B------:R-:W-:Y:S01]  /*e6e0*/  MOV R182, 0x10 ;  /* 0x0000001000b67802 */ /* 0x000fe20000000f00 */
[----:B0-----:R-:W-:Y:S01]  /*e6f0*/  IMAD.MOV.U32 R149, RZ, RZ, 0x1f ;  /* 0x0000001fff957424 */ /* 0x001fe200078e00ff */
[----:B------:R-:W-:Y:S01]  /*e700*/  MOV R94, 0xe740 ;  /* 0x0000e740005e7802 */ /* 0x000fe20000000f00 */
[----:B------:R-:W-:Y:S02]  /*e710*/  IMAD.MOV.U32 R150, RZ, RZ, -0x1 ;  /* 0xffffffffff967424 */ /* 0x000fe400078e00ff */
[----:B------:R-:W-:Y:S02]  /*e720*/  IMAD.MOV.U32 R93, RZ, RZ, R151 ;  /* 0x000000ffff5d7224 */ /* 0x000fe400078e0097 */
[----:B------:R-:W-:Y:S05]  /*e730*/  CALL.REL.NOINC `($__internal_60_$__cuda_sm70_shflsync_bfly_p) ;  /* 0x0000001000007944 */ /* 0x000fea0003c00000 */
[----:B01----:R-:W-:Y:S05]  /*e740*/  BRA `(.L_x_11057) ;  /* 0xffffe98000007947 */ /* 0x003fea000383ffff */
        .weak           $__internal_60_$__cuda_sm70_shflsync_bfly_p
        .type           $__internal_60_$__cuda_sm70_shflsync_bfly_p,@function
        .size           $__internal_60_$__cuda_sm70_shflsync_bfly_p,(.L_x_29124 - $__internal_60_$__cuda_sm70_shflsync_bfly_p)
$__internal_60_$__cuda_sm70_shflsync_bfly_p:
[----:B------:R-:W-:Y:S01]  /*e750*/  IMAD.MOV.U32 R95, RZ, RZ, 0x0 ;  /* 0x00000000ff5f7424 */ /* 0x000fe200078e00ff */
[----:B------:R-:W-:Y:S04]  /*e760*/  WARPSYNC R150 ;  /* 0x0000009600007348 */ /* 0x000fe80003800000 */
[----:B------:R0:W1:Y:S01]  /*e770*/  SHFL.BFLY PT, R182, R93, R182, R149 ;  /* 0x0c0000b65db67389 */ /* 0x00006200000e0095 */
[----:B------:R-:W-:Y:S05]  /*e780*/  RET.REL.NODEC R94 `(_ZN10layer_norm13ln_fwd_kernelINS_13Kernel_traitsI13__nv_bfloat16S2_fS2_fjLj8192ELj1ELj1ELj8ELj16ENS_18Kernel_traits_baseILj8192ES2_S2_fS2_fjLj256EEEEELb1ELb1ELb0ELb0EEEvNS_9FwdParamsE) ;  /* 0xffff18705e007950 */ /* 0x000fea0003c3ffff */
.L_x_11058:
        /* <DEDUP_REMOVED lines=15> */
.L_x_29124:


//--------------------- .text._ZN10layer_norm13ln_fwd_kernelINS_13Kernel_traitsI13__nv_bfloat16S2_fS2_fjLj8192ELj1ELj1ELj8ELj16ENS_18Kernel_traits_baseILj8192ES2_S2_fS2_fjLj256EEEEELb1ELb1ELb0ELb1EEEvNS_9FwdParamsE --------------------------
	.section	.text._ZN10layer_norm13ln_fwd_kernelINS_13Kernel_traitsI13__nv_bfloat16S2_fS2_fjLj8192ELj1ELj1ELj8ELj16ENS_18Kernel_traits_baseILj8192ES2_S2_fS2_fjLj256EEEEELb1ELb1ELb0ELb1EEEvNS_9FwdParamsE,"ax",@progbits
	.sectioninfo	@"SHI_REGISTERS=159"
	.align	128
        .global         _ZN10layer_norm13ln_fwd_kernelINS_13Kernel_traitsI13__nv_bfloat16S2_fS2_fjLj8192ELj1ELj1ELj8ELj16ENS_18Kernel_traits_baseILj8192ES2_S2_fS2_fjLj256EEEEELb1ELb1ELb0ELb1EEEvNS_9FwdParamsE
        .type           _ZN10layer_norm13ln_fwd_kernelINS_13Kernel_traitsI13__nv_bfloat16S2_fS2_fjLj8192ELj1ELj1ELj8ELj16ENS_18Kernel_traits_baseILj8192ES2_S2_fS2_fjLj256EEEEELb1ELb1ELb0ELb1EEEvNS_9FwdParamsE,@function
        .size           _ZN10layer_norm13ln_fwd_kernelINS_13Kernel_traitsI13__nv_bfloat16S2_fS2_fjLj8192ELj1ELj1ELj8ELj16ENS_18Kernel_traits_baseILj8192ES2_S2_fS2_fjLj256EEEEELb1ELb1ELb0ELb1EEEvNS_9FwdParamsE,(.L_x_29125 - _ZN10layer_norm13ln_fwd_kernelINS_13Kernel_traitsI13__nv_bfloat16S2_fS2_fjLj8192ELj1ELj1ELj8ELj16ENS_18Kernel_traits_baseILj8192ES2_S2_fS2_fjLj256EEEEELb1ELb1ELb0ELb1EEEvNS_9FwdParamsE)
        .other          _ZN10layer_norm13ln_fwd_kernelINS_13Kernel_traitsI13__nv_bfloat16S2_fS2_fjLj8192ELj1ELj1ELj8ELj16ENS_18Kernel_traits_baseILj8192ES2_S2_fS2_fjLj256EEEEELb1ELb1ELb0ELb1EEEvNS_9FwdParamsE,@"STO_CUDA_ENTRY STV_DEFAULT"
_ZN10layer_norm13ln_fwd_kernelINS_13Kernel_traitsI13__nv_bfloat16S2_fS2_fjLj8192ELj1ELj1ELj8ELj16ENS_18Kernel_traits_baseILj8192ES2_S2_fS2_fjLj256EEEEELb1ELb1ELb0ELb1EEEvNS_9FwdParamsE:
.text._ZN10layer_norm13ln_fwd_kernelINS_13Kernel_traitsI13__nv_bfloat16S2_fS2_fjLj8192ELj1ELj1ELj8ELj16ENS_18Kernel_traits_baseILj8192ES2_S2_fS2_fjLj256EEEEELb1ELb1ELb0ELb1EEEvNS_9FwdParamsE:
        /* <DEDUP_REMOVED lines=9> */
[----:B------:R-:W-:Y:S01]  /*0090*/  ULDC.64 UR4, c[0x0][0x118] ;  /* 0x0000460000047ab9 */ /* 0x000fe20000000a00 */
[----:B------:R-:W-:-:S08]  /*00a0*/  IMAD.MOV.U32 R3, RZ, RZ, c[0x0][0x234] ;  /* 0x00008d00ff037624 */ /* 0x000fd000078e00ff */
[----:B------:R-:W-:Y:S01]  /*00b0*/  @P1 MOV R6, R148 ;  /* 0x0000009400061202 */ /* 0x000fe20000000f00 */
[----:B------:R-:W-:Y:S01]  /*00c0*/  @P1 IMAD.MOV.U32 R7, RZ, RZ, R149 ;  /* 0x000000ffff071224 */ /* 0x000fe200078e0095 */
[----:B------:R-:W5:Y:S04]  /*00d0*/  @P1 LDG.E.64 R2, [R2.64] ;  /* 0x0000000402021981 */ /* 0x000f68000c1e1b00 */
[----:B------:R1:W5:Y:S01]  /*00e0*/  @P1 LDG.E.64 R58, [R6.64] ;  /* 0x00000004063a1981 */ /* 0x000362000c1e1b00 */
[----:B0-----:R-:W-:-:S04]  /*00f0*/  SHF.L.U32 R0, R125, 0x4, RZ ;  /* 0x000000047d007819 */ /* 0x001fc800000006ff */
[----:B------:R-:W-:-:S04]  /*0100*/  LOP3.LUT R52, R0, 0xff0, RZ, 0xc0, !PT ;  /* 0x00000ff000347812 */ /* 0x000fc800078ec0ff */
[----:B------:R-:W-:-:S05]  /*0110*/  IADD3 R4, P2, R52, c[0x0][0x218], RZ ;  /* 0x0000860034047a10 */ /* 0x000fca0007f5e0ff */
[----:B------:R-:W-:-:S05]  /*0120*/  IMAD.X R5, RZ, RZ, c[0x0][0x21c], P2 ;  /* 0x00008700ff057624 */ /* 0x000fca00010e06ff */
[----:B------:R1:W5:Y:S04]  /*0130*/  @P0 LDG.E.128 R48, [R4.64] ;  /* 0x0000000404300981 */ /* 0x000368000c1e1d00 */
[----:B------:R1:W5:Y:S04]  /*0140*/  @P0 LDG.E.128 R44, [R4.64+0x1000] ;  /* 0x00100004042c0981 */ /* 0x000368000c1e1d00 */
[----:B------:R1:W5:Y:S04]  /*0150*/  @P0 LDG.E.128 R40, [R4.64+0x2000] ;  /* 0x0020000404280981 */ /* 0x000368000c1e1d00 */
[----:B------:R1:W5:Y:S04]  /*0160*/  @P0 LDG.E.128 R36, [R4.64+0x3000] ;  /* 0x0030000404240981 */ /* 0x000368000c1e1d00 */
[----:B------:R-:W0:Y:S01]  /*0170*/  S2R R56, SR_CTAID.X ;  /* 0x0000000000387919 */ /* 0x000e220000002500 */
[----:B------:R-:W-:-:S04]  /*0180*/  LOP3.LUT R0, R125, 0xff, RZ, 0xc0, !PT ;  /* 0x000000ff7d007812 */ /* 0x000fc800078ec0ff */
[----:B------:R-:W-:-:S05]  /*0190*/  LEA R54, P3, R0, c[0x0][0x1c8], 0x4 ;  /* 0x0000720000367a11 */ /* 0x000fca00078620ff */
[----:B------:R-:W-:Y:S01]  /*01a0*/  IMAD.X R55, RZ, RZ, c[0x0][0x1cc], P3 ;  /* 0x00007300ff377624 */ /* 0x000fe200018e06ff */
[----:B0-----:R-:W-:-:S04]  /*01b0*/  LEA.HI R72, R125, R56, RZ, 0x18 ;  /* 0x000000387d487211 */ /* 0x001fc800078fc0ff */
[----:B------:R-:W-:Y:S02]  /*01c0*/  ISETP.GE.AND P2, PT, R72, c[0x0][0x164], PT ;  /* 0x0000590048007a0c */ /* 0x000fe40003f46270 */
[----:B------:R-:W-:-:S05]  /*01d0*/  IADD3 R52, P3, R52, c[0x0][0x1b0], RZ ;  /* 0x00006c0034347a10 */ /* 0x000fca0007f7e0ff */
[----:B------:R-:W-:-:S06]  /*01e0*/  IMAD.X R53, RZ, RZ, c[0x0][0x1b4], P3 ;  /* 0x00006d00ff357624 */ /* 0x000fcc00018e06ff */
[----:B------:R-:W-:Y:S05]  /*01f0*/  @P2 EXIT ;  /* 0x000000000000294d */ /* 0x000fea0003800000 */
[----:B-1----:R0:W2:Y:S01]  /*0200*/  LDG.E.128 R32, [R54.64+0x3000] ;  /* 0x0030000436207981 */ /* 0x0020a2000c1e1d00 */
[----:B-----5:R-:W-:-:S03]  /*0210*/  @P1 IADD3 R148, P2, R58, c[0x0][0x240], RZ ;  /* 0x000090003a941a10 */ /* 0x020fc60007f5e0ff */
[----:B------:R0:W5:Y:S01]  /*0220*/  LDG.E.128 R28, [R54.64] ;  /* 0x00000004361c7981 */ /* 0x000162000c1e1d00 */
[----:B------:R-:W-:Y:S01]  /*0230*/  @P1 IADD3.X R149, RZ, R59, RZ, P2, !PT ;  /* 0x0000003bff951210 */ /* 0x000fe200017fe4ff */
[----:B------:R-:W-:Y:S02]  /*0240*/  IMAD R125, R56, c[0x0][0x0], R125 ;  /* 0x00000000387d7a24 */ /* 0x000fe400078e027d */
[----:B------:R0:W5:Y:S01]  /*0250*/  LDG.E.128 R24, [R54.64+0x1000] ;  /* 0x0010000436187981 */ /* 0x000162000c1e1d00 */
[--C-:B------:R-:W-:Y:S01]  /*0260*/  SHF.R.U64 R126, R148, 0x2, R149.reuse ;  /* 0x00000002947e7819 */ /* 0x100fe20000001295 */
[----:B------:R-:W-:Y:S01]  /*0270*/  IMAD.WIDE.U32 R56, R125, -0x326172a9, RZ ;  /* 0xcd9e8d577d387825 */ /* 0x000fe200078e00ff */
[----:B------:R-:W-:Y:S01]  /*0280*/  SHF.R.U32.HI R127, RZ, 0x2, R149 ;  /* 0x00000002ff7f7819 */ /* 0x000fe20000011695 */
[----:B------:R0:W5:Y:S03]  /*0290*/  LDG.E.128 R20, [R54.64+0x2000] ;  /* 0x0020000436147981 */ /* 0x000166000c1e1d00 */
[----:B------:R-:W-:Y:S01]  /*02a0*/  LOP3.LUT R57, R57, R127, R2, 0x96, !PT ;  /* 0x0000007f39397212 */ /* 0x000fe200078e9602 */
        /* <DEDUP_REMOVED lines=30> */
[----:B------:R-:W-:-:S02]  /*0490*/  LOP3.LUT R53, R57, R58, R75, 0x96, !PT ;  /* 0x0000003a39357212 */ /* 0x000fc400078e964b */
[----:B------:R-:W-:Y:S01]  /*04a0*/  IADD3 R83, R2, -0x4ab325aa, RZ ;  /* 0xb54cda5602537810 */ /* 0x000fe20007ffe0ff */
[----:B------:R-:W-:Y:S01]  /*04b0*/  IMAD.MOV.U32 R128, RZ, RZ, 0x1 ;  /* 0x00000001ff807424 */ /* 0x000fe200078e00ff */
[----:B------:R-:W-:Y:S01]  /*04c0*/  LOP3.LUT R58, R55, R52, R76, 0x96, !PT ;  /* 0x00000034373a7212 */ /* 0x000fe200078e964c */
[----:B------:R-:W-:Y:S01]  /*04d0*/  IMAD.WIDE.U32 R52, R53, -0x2daee0ad, RZ ;  /* 0xd2511f5335347825 */ /* 0x000fe200078e00ff */
[C---:B------:R-:W-:Y:S02]  /*04e0*/  IADD3 R84, R3.reuse, 0x646e171e, RZ ;  /* 0x646e171e03547810 */ /* 0x040fe40007ffe0ff */
[----:B------:R-:W-:Y:S01]  /*04f0*/  IADD3 R85, R3, 0x1fd5c5a3, RZ ;  /* 0x1fd5c5a303557810 */ /* 0x000fe20007ffe0ff */
[----:B------:R-:W-:Y:S01]  /*0500*/  IMAD.WIDE.U32 R58, R58, -0x326172a9, RZ ;  /* 0xcd9e8d573a3a7825 */ /* 0x000fe200078e00ff */
[----:B------:R-:W-:Y:S02]  /*0510*/  LOP3.LUT R57, R53, R54, R77, 0x96, !PT ;  /* 0x0000003635397212 */ /* 0x000fe400078e964d */
[C---:B------:R-:W-:Y:S01]  /*0520*/  IADD3 R86, R2.reuse, 0x5384540f, RZ ;  /* 0x5384540f02567810 */ /* 0x040fe20007ffe0ff */
[----:B------:R-:W-:Y:S01]  /*0530*/  IMAD.MOV.U32 R129, RZ, RZ, RZ ;  /* 0x000000ffff817224 */ /* 0x000fe200078e00ff */
[----:B------:R-:W-:Y:S01]  /*0540*/  LOP3.LUT R54, R59, R56, R78, 0x96, !PT ;  /* 0x000000383b367212 */ /* 0x000fe200078e964e */
[----:B------:R-:W-:Y:S01]  /*0550*/  IMAD.WIDE.U32 R56, R57, -0x326172a9, RZ ;  /* 0xcd9e8d5739387825 */ /* 0x000fe200078e00ff */
[----:B------:R-:W-:-:S02]  /*0560*/  IADD3 R87, R2, -0xe443238, RZ ;  /* 0xf1bbcdc802577810 */ /* 0x000fc40007ffe0ff */
[----:B------:R-:W-:Y:S01]  /*0570*/  IADD3 R88, R3, -0x24c28bd8, RZ ;  /* 0xdb3d742803587810 */ /* 0x000fe20007ffe0ff */
[----:B------:R-:W-:Y:S01]  /*0580*/  IMAD.WIDE.U32 R54, R54, -0x2daee0ad, RZ ;  /* 0xd2511f5336367825 */ /* 0x000fe200078e00ff */
[----:B------:R-:W-:Y:S02]  /*0590*/  LOP3.LUT R53, R57, R58, R79, 0x96, !PT ;  /* 0x0000003a39357212 */ /* 0x000fe400078e964f */
[----:B------:R-:W-:Y:S02]  /*05a0*/  PRMT R113, RZ, 0x5410, R36 ;  /* 0x00005410ff717816 */ /* 0x000fe40000000024 */
[----:B------:R-:W-:Y:S01]  /*05b0*/  LOP3.LUT R58, R55, R52, R80, 0x96, !PT ;  /* 0x00000034373a7212 */ /* 0x000fe200078e9650 */
[----:B------:R-:W-:Y:S01]  /*05c0*/  IMAD.WIDE.U32 R52, R53, -0x2daee0ad, RZ ;  /* 0xd2511f5335347825 */ /* 0x000fe200078e00ff */
[----:B------:R-:W-:Y:S02]  /*05d0*/  PRMT R114, RZ, 0x7610, R36 ;  /* 0x00007610ff727816 */ /* 0x000fe40000000024 */
[----:B------:R-:W-:Y:S01]  /*05e0*/  PRMT R115, RZ, 0x5410, R37 ;  /* 0x00005410ff737816 */ /* 0x000fe20000000025 */
[----:B------:R-:W-:Y:S01]  /*05f0*/  IMAD.WIDE.U32 R58, R58, -0x326172a9, RZ ;  /* 0xcd9e8d573a3a7825 */ /* 0x000fe200078e00ff */
[----:B------:R-:W-:-:S02]  /*0600*/  LOP3.LUT R57, R53, R54, R81, 0x96, !PT ;  /* 0x0000003635397212 */ /* 0x000fc400078e9651 */
[----:B------:R-:W-:Y:S02]  /*0610*/  PRMT R116, RZ, 0x7610, R37 ;  /* 0x00007610ff747816 */ /* 0x000fe40000000025 */
[----:B------:R-:W-:Y:S01]  /*0620*/  LOP3.LUT R54, R59, R56, R82, 0x96, !PT ;  /* 0x000000383b367212 */ /* 0x000fe200078e9652 */
[----:B------:R-:W-:Y:S01]  /*0630*/  IMAD.WIDE.U32 R56, R57, -0x326172a9, RZ ;  /* 0xcd9e8d5739387825 */ /* 0x000fe200078e00ff */
[----:B------:R-:W-:Y:S02]  /*0640*/  IADD3 R119, R3, -0x695add53, RZ ;  /* 0x96a522ad03777810 */ /* 0x000fe40007ffe0ff */
[----:B------:R-:W-:Y:S01]  /*0650*/  IADD3 R120, R2, -0x700cb87f, RZ ;  /* 0x8ff3478102787810 */ /* 0x000fe20007ffe0ff */
[----:B------:R-:W-:Y:S01]  /*0660*/  IMAD.WIDE.U32 R54, R54, -0x2daee0ad, RZ ;  /* 0xd2511f5336367825 */ /* 0x000fe200078e00ff */
[----:B------:R-:W-:Y:S02]  /*0670*/  LOP3.LUT R53, R57, R58, R83, 0x96, !PT ;  /* 0x0000003a39357212 */ /* 0x000fe400078e9653 */
[----:B------:R-:W-:-:S02]  /*0680*/  PRMT R89, RZ, 0x5410, R48 ;  /* 0x00005410ff597816 */ /* 0x000fc40000000030 */
[----:B------:R-:W-:Y:S01]  /*0690*/  LOP3.LUT R58, R55, R52, R84, 0x96, !PT ;  /* 0x00000034373a7212 */ /* 0x000fe200078e9654 */
[----:B------:R-:W-:Y:S01]  /*06a0*/  IMAD.WIDE.U32 R52, R53, -0x2daee0ad, RZ ;  /* 0xd2511f5335347825 */ /* 0x000fe200078e00ff */
[----:B------:R-:W-:Y:S02]  /*06b0*/  PRMT R90, RZ, 0x7610, R48 ;  /* 0x00007610ff5a7816 */ /* 0x000fe40000000030 */
[----:B------:R-:W-:Y:S01]  /*06c0*/  PRMT R91, RZ, 0x5410, R49 ;  /* 0x00005410ff5b7816 */ /* 0x000fe20000000031 */
[----:B------:R-:W-:Y:S01]  /*06d0*/  IMAD.WIDE.U32 R58, R58, -0x326172a9, RZ ;  /* 0xcd9e8d573a3a7825 */ /* 0x000fe200078e00ff */
[----:B------:R-:W-:Y:S02]  /*06e0*/  LOP3.LUT R55, R53, R54, R85, 0x96, !PT ;  /* 0x0000003635377212 */ /* 0x000fe400078e9655 */
[----:B------:R-:W-:Y:S02]  /*06f0*/  PRMT R92, RZ, 0x7610, R49 ;  /* 0x00007610ff5c7816 */ /* 0x000fe40000000031 */
[----:B------:R-:W-:Y:S01]  /*0700*/  LOP3.LUT R56, R59, R56, R86, 0x96, !PT ;  /* 0x000000383b387212 */ /* 0x000fe200078e9656 */
[----:B------:R-:W-:Y:S01]  /*0710*/  IMAD.HI.U32 R54, R55, -0x326172a9, RZ ;  /* 0xcd9e8d5737367827 */ /* 0x000fe200078e00ff */
[----:B------:R-:W-:-:S02]  /*0720*/  PRMT R93, RZ, 0x5410, R50 ;  /* 0x00005410ff5d7816 */ /* 0x000fc40000000032 */
[----:B------:R-:W-:Y:S01]  /*0730*/  PRMT R94, RZ, 0x7610, R50 ;  /* 0x00007610ff5e7816 */ /* 0x000fe20000000032 */
[----:B------:R-:W-:Y:S01]  /*0740*/  IMAD.HI.U32 R53, R56, -0x2daee0ad, RZ ;  /* 0xd2511f5338357827 */ /* 0x000fe200078e00ff */
[----:B------:R-:W-:Y:S02]  /*0750*/  LOP3.LUT R54, R54, R58, R87, 0x96, !PT ;  /* 0x0000003a36367212 */ /* 0x000fe400078e9657 */
[--C-:B------:R-:W-:Y:S01]  /*0760*/  PRMT R95, RZ, 0x5410, R51.reuse ;  /* 0x00005410ff5f7816 */ /* 0x100fe20000000033 */
[----:B------:R-:W-:Y:S01]  /*0770*/  IMAD R37, R55, -0x326172a9, RZ ;  /* 0xcd9e8d5737257824 */ /* 0x000fe200078e02ff */
[----:B------:R-:W-:Y:S01]  /*0780*/  LOP3.LUT R53, R53, R52, R88, 0x96, !PT ;  /* 0x0000003435357212 */ /* 0x000fe200078e9658 */
[----:B------:R-:W-:Y:S01]  /*0790*/  IMAD R36, R56, -0x2daee0ad, RZ ;  /* 0xd2511f5338247824 */ /* 0x000fe200078e02ff */
[----:B------:R-:W-:Y:S01]  /*07a0*/  PRMT R96, RZ, 0x7610, R51 ;  /* 0x00007610ff607816 */ /* 0x000fe20000000033 */
[----:B------:R-:W-:Y:S01]  /*07b0*/  IMAD.HI.U32 R123, R54, -0x2daee0ad, RZ ;  /* 0xd2511f53367b7827 */ /* 0x000fe200078e00ff */
[----:B------:R-:W-:-:S02]  /*07c0*/  PRMT R97, RZ, 0x5410, R44 ;  /* 0x00005410ff617816 */ /* 0x000fc4000000002c */
[----:B------:R-:W-:Y:S01]  /*07d0*/  PRMT R98, RZ, 0x7610, R44 ;  /* 0x00007610ff627816 */ /* 0x000fe2000000002c */
[C---:B------:R-:W-:Y:S01]  /*07e0*/  IMAD.HI.U32 R124, R53.reuse, -0x326172a9, RZ ;  /* 0xcd9e8d57357c7827 */ /* 0x040fe200078e00ff */
[--C-:B------:R-:W-:Y:S02]  /*07f0*/  PRMT R99, RZ, 0x5410, R45.reuse ;  /* 0x00005410ff637816 */ /* 0x100fe4000000002d */
[----:B------:R-:W-:Y:S01]  /*0800*/  PRMT R100, RZ, 0x7610, R45 ;  /* 0x00007610ff647816 */ /* 0x000fe2000000002d */
[----:B------:R-:W-:Y:S01]  /*0810*/  IMAD R132, R54, -0x2daee0ad, RZ ;  /* 0xd2511f5336847824 */ /* 0x000fe200078e02ff */
[--C-:B------:R-:W-:Y:S01]  /*0820*/  PRMT R101, RZ, 0x5410, R46.reuse ;  /* 0x00005410ff657816 */ /* 0x100fe2000000002e */
[----:B------:R-:W-:Y:S01]  /*0830*/  IMAD R134, R53, -0x326172a9, RZ ;  /* 0xcd9e8d5735867824 */ /* 0x000fe200078e02ff */
        /* <DEDUP_REMOVED lines=17> */
[----:B------:R-:W-:Y:S02]  /*0950*/  LOP3.LUT R148, R148, 0x3, RZ, 0xc0, !PT ;  /* 0x0000000394947812 */ /* 0x000fe400078ec0ff */
        /* <DEDUP_REMOVED lines=8> */
.L_x_11286:
[----:B------:R-:W-:Y:S01]  /*09e0*/  ISETP.NE.U32.AND P0, PT, RZ, c[0x0][0x1c0], PT ;  /* 0x00007000ff007a0c */ /* 0x000fe20003f05070 */
[----:B------:R-:W-:Y:S01]  /*09f0*/  IMAD R40, R72, c[0x0][0x168], RZ ;  /* 0x00005a0048287a24 */ /* 0x000fe200078e02ff */
[----:B------:R-:W-:Y:S01]  /*0a00*/  ISETP.NE.U32.AND P1, PT, RZ, c[0x0][0x180], PT ;  /* 0x00006000ff007a0c */ /* 0x000fe20003f25070 */
[----:B------:R-:W-:Y:S01]  /*0a10*/  IMAD.MOV.U32 R65, RZ, RZ, 0x10 ;  /* 0x00000010ff417424 */ /* 0x000fe200078e00ff */
[----:B------:R-:W-:-:S02]  /*0a20*/  ISETP.NE.AND.EX P0, PT, RZ, c[0x0][0x1c4], PT, P0 ;  /* 0x00007100ff007a0c */ /* 0x000fc40003f05300 */
[----:B------:R-:W-:Y:S02]  /*0a30*/  ISETP.NE.AND.EX P2, PT, RZ, c[0x0][0x184], PT, P1 ;  /* 0x00006100ff007a0c */ /* 0x000fe40003f45310 */
[----:B------:R-:W-:-:S09]  /*0a40*/  SHF.R.S32.HI R41, RZ, 0x1f, R40 ;  /* 0x0000001fff297819 */ /* 0x000fd20000011428 */
[----:B------:R-:W-:Y:S01]  /*0a50*/  @P0 IMAD.MOV.U32 R43, RZ, RZ, 0x2 ;  /* 0x00000002ff2b0424 */ /* 0x000fe200078e00ff */
[----:B------:R-:W-:Y:S02]  /*0a60*/  LEA.HI R41, R41, R40, RZ, 0x3 ;  /* 0x0000002829297211 */ /* 0x000fe400078f18ff */
[----:B------:R-:W-:Y:S02]  /*0a70*/  @P2 MOV R45, 0x20 ;  /* 0x00000020002d2802 */ /* 0x000fe40000000f00 */
[----:B------:R-:W-:Y:S01]  /*0a80*/  LEA.HI.SX32 R140, R41, R0, 0x1d ;  /* 0x00000000298c7211 */ /* 0x000fe200078feaff */
[----:B------:R-:W-:Y:S01]  /*0a90*/  @P0 IMAD.WIDE R40, R72, R43, c[0x0][0x1c0] ;  /* 0x0000700048280625 */ /* 0x000fe200078e022b */
[----:B------:R-:W-:Y:S01]  /*0aa0*/  ISETP.NE.AND P1, PT, R148, 0x1, PT ;  /* 0x000000019400780c */ /* 0x000fe20003f25270 */
[----:B------:R-:W-:Y:S01]  /*0ab0*/  BSSY B0, `(.L_x_11059) ;  /* 0x0000015000007945 */ /* 0x000fe20003800000 */
[----:B------:R-:W-:Y:S01]  /*0ac0*/  P2R R70, PR, RZ, 0x4 ;  /* 0x00000004ff467803 */ /* 0x000fe20000000000 */
[----:B------:R-:W-:-:S02]  /*0ad0*/  @P2 IMAD.WIDE.U32 R42, R140, R45, c[0x0][0x180] ;  /* 0x000060008c2a2625 */ /* 0x000fc400078e002d */
[----:B------:R-:W2:Y:S02]  /*0ae0*/  @P0 LDG.E.U16 R40, [R40.64] ;  /* 0x0000000428280981 */ /* 0x000ea4000c1e1500 */
[----:B------:R-:W-:Y:S02]  /*0af0*/  IMAD.WIDE.U32 R44, R140, R65, c[0x0][0x170] ;  /* 0x00005c008c2c7625 */ /* 0x000fe400078e0041 */
[----:B-----5:R0:W5:Y:S04]  /*0b00*/  @P2 LDG.E.128 R32, [R42.64] ;  /* 0x000000042a202981 */ /* 0x020168000c1e1d00 */
[----:B------:R0:W5:Y:S04]  /*0b10*/  @P2 LDG.E.128 R36, [R42.64+0x10] ;  /* 0x000010042a242981 */ /* 0x000168000c1e1d00 */
[----:B------:R-:W5:Y:S01]  /*0b20*/  LDG.E.128 R44, [R44.64] ;  /* 0x000000042c2c7981 */ /* 0x000f62000c1e1d00 */
[----:B------:R-:W-:Y:S01]  /*0b30*/  IMAD.MOV.U32 R141, RZ, RZ, 0x3f800000 ;  /* 0x3f800000ff8d7424 */ /* 0x000fe200078e00ff */
[----:B------:R-:W-:-:S02]  /*0b40*/  IADD3 R48, R148, 0x1, RZ ;  /* 0x0000000194307810 */ /* 0x000fc40007ffe0ff */
[----:B--2---:R-:W-:Y:S01]  /*0b50*/  @P0 PRMT R141, RZ, 0x5410, R40 ;  /* 0x00005410ff8d0816 */ /* 0x004fe20000000028 */
        /* <DEDUP_REMOVED lines=9> */
.L_x_11060:
[----:B0-----:R-:W-:Y:S02]  /*0bf0*/  IMAD.MOV.U32 R52, RZ, RZ, R134 ;  /* 0x000000ffff347224 */ /* 0x001fe400078e0086 */
.L_x_11061:
[----:B------:R-:W-:Y:S05]  /*0c00*/  BSYNC B0 ;  /* 0x0000000000007941 */ /* 0x000fea0003800000 */
.L_x_11059:
        /* <DEDUP_REMOVED lines=16> */
.L_x_11065:
[----:B------:R-:W-:Y:S05]  /*0d10*/  BSYNC B1 ;  /* 0x0000000000017941 */ /* 0x000fea0003800000 */
.L_x_11064:
        /* <DEDUP_REMOVED lines=44> */
.L_x_11063:
[----:B------:R-:W-:Y:S05]  /*0fe0*/  BSYNC B0 ;  /* 0x0000000000007941 */ /* 0x000fea0003800000 */
.L_x_11062:
[----:B------:R-:W0:Y:S01]  /*0ff0*/  I2F.U32 R41, R52 ;  /* 0x0000003400297306 */ /* 0x000e220000201000 */
[----:B-----5:R-:W-:Y:S01]  /*1000*/  PRMT R40, RZ, 0x5410, R44 ;  /* 0x00005410ff287816 */ /* 0x020fe2000000002c */
[----:B------:R-:W-:Y:S01]  /*1010*/  IMAD.MOV.U32 R142, RZ, RZ, 0x2f800000 ;  /* 0x2f800000ff8e7424 */ /* 0x000fe200078e00ff */
[----:B------:R-:W-:Y:S01]  /*1020*/  ISETP.NE.U32.AND P0, PT, RZ, c[0x0][0x180], PT ;  /* 0x00006000ff007a0c */ /* 0x000fe20003f05070 */
[----:B------:R-:W-:Y:S01]  /*1030*/  BSSY B0, `(.L_x_11066) ;  /* 0x0000018000007945 */ /* 0x000fe20003800000 */
[----:B------:R-:W-:Y:S01]  /*1040*/  IADD3 R42, R48, 0x1, RZ ;  /* 0x00000001302a7810 */ /* 0x000fe20007ffe0ff */
[----:B------:R-:W-:Y:S01]  /*1050*/  FMUL.FTZ R40, R40, R141 ;  /* 0x0000008d28287220 */ /* 0x000fe20000410000 */
[----:B------:R-:W-:-:S02]  /*1060*/  ISETP.NE.AND.EX P6, PT, RZ, c[0x0][0x184], PT, P0 ;  /* 0x00006100ff007a0c */ /* 0x000fc40003fc5300 */
[----:B------:R-:W-:Y:S01]  /*1070*/  ISETP.NE.AND P0, PT, R48, 0x1, PT ;  /* 0x000000013000780c */ /* 0x000fe20003f05270 */
[----:B------:R-:W-:Y:S01]  /*1080*/  FMUL.FTZ R40, R40, c[0x0][0x1e8] ;  /* 0x00007a0028287a20 */ /* 0x000fe20000410000 */
[----:B------:R-:W-:Y:S01]  /*1090*/  P2R R152, PR, RZ, 0x40 ;  /* 0x00000040ff987803 */ /* 0x000fe20000000000 */
[----:B0-----:R-:W-:-:S05]  /*10a0*/  FFMA.FTZ R41, R41, R142, 1.1641532182693481445e-10 ;  /* 0x2f00000029297423 */ /* 0x001fca000001008e */
[----:B------:R-:W-:Y:S02]  /*10b0*/  FSETP.GTU.FTZ.AND P1, PT, R41, c[0x0][0x1e4], PT ;  /* 0x0000790029007a0b */ /* 0x000fe40003f3c000 */
[----:B------:R-:W-:Y:S02]  /*10c0*/  PRMT R41, RZ, 0x5410, R28 ;  /* 0x00005410ff297816 */ /* 0x000fe4000000001c */
[----:B------:R-:W-:Y:S02]  /*10d0*/  FSEL R40, R40, RZ, !P1 ;  /* 0x000000ff28287208 */ /* 0x000fe40004800000 */
[----:B------:R-:W-:-:S03]  /*10e0*/  P2R R56, PR, RZ, 0x2 ;  /* 0x00000002ff387803 */ /* 0x000fc60000000000 */
        /* <DEDUP_REMOVED lines=11> */
.L_x_11067:
[----:B------:R-:W-:Y:S02]  /*11a0*/  IMAD.MOV.U32 R54, RZ, RZ, R134 ;  /* 0x000000ffff367224 */ /* 0x000fe400078e0086 */
.L_x_11068:
[----:B------:R-:W-:Y:S05]  /*11b0*/  BSYNC B0 ;  /* 0x0000000000007941 */ /* 0x000fea0003800000 */
.L_x_11066:
        /* <DEDUP_REMOVED lines=16> */
.L_x_11072:
[----:B------:R-:W-:Y:S05]  /*12c0*/  BSYNC B1 ;  /* 0x0000000000017941 */ /* 0x000fea0003800000 */
.L_x_11071:
        /* <DEDUP_REMOVED lines=44> */
.L_x_11070:
[----:B------:R-:W-:Y:S05]  /*1590*/  BSYNC B0 ;  /* 0x0000000000007941 */ /* 0x000fea0003800000 */
.L_x_11069:
        /* <DEDUP_REMOVED lines=22> */
.L_x_11074:
[----:B------:R-:W-:Y:S02]  /*1700*/  IMAD.MOV.U32 R44, RZ, RZ, R134 ;  /* 0x000000ffff2c7224 */ /* 0x000fe400078e0086 */
.L_x_11075:
[----:B------:R-:W-:Y:S05]  /*1710*/  BSYNC B0 ;  /* 0x0000000000007941 */ /* 0x000fea0003800000 */
.L_x_11073:
        /* <DEDUP_REMOVED lines=16> */
.L_x_11079:
[----:B------:R-:W-:Y:S05]  /*1820*/  BSYNC B1 ;  /* 0x0000000000017941 */ /* 0x000fea0003800000 */
.L_x_11078:
        /* <DEDUP_REMOVED lines=44> */
.L_x_11077:
[----:B------:R-:W-:Y:S05]  /*1af0*/  BSYNC B0 ;  /* 0x0000000000007941 */ /* 0x000fea0003800000 */
.L_x_11076:
        /* <DEDUP_REMOVED lines=22> */
.L_x_11081:
[----:B------:R-:W-:Y:S02]  /*1c60*/  IMAD.MOV.U32 R44, RZ, RZ, R134 ;  /* 0x000000ffff2c7224 */ /* 0x000fe400078e0086 */
.L_x_11082:
[----:B------:R-:W-:Y:S05]  /*1c70*/  BSYNC B0 ;  /* 0x0000000000007941 */ /* 0x000fea0003800000 */
.L_x_11080:
        /* <DEDUP_REMOVED lines=16> */
.L_x_11086:
[----:B------:R-:W-:Y:S05]  /*1d80*/  BSYNC B1 ;  /* 0x0000000000017941 */ /* 0x000fea0003800000 */
.L_x_11085:
        /* <DEDUP_REMOVED lines=44> */
.L_x_11084:
[----:B------:R-:W-:Y:S05]  /*2050*/  BSYNC B0 ;  /* 0x0000000000007941 */ /* 0x000fea0003800000 */
.L_x_11083:
        /* <DEDUP_REMOVED lines=22> */
.L_x_11088:
[----:B------:R-:W-:Y:S02]  /*21c0*/  IMAD.MOV.U32 R54, RZ, RZ, R134 ;  /* 0x000000ffff367224 */ /* 0x000fe400078e0086 */
.L_x_11089:
[----:B------:R-:W-:Y:S05]  /*21d0*/  BSYNC B0 ;  /* 0x0000000000007941 */ /* 0x000fea0003800000 */
.L_x_11087:
        /* <DEDUP_REMOVED lines=16> */
.L_x_11093:
[----:B------:R-:W-:Y:S05]  /*22e0*/  BSYNC B1 ;  /* 0x0000000000017941 */ /* 0x000fea0003800000 */
.L_x_11092:
        /* <DEDUP_REMOVED lines=44> */
.L_x_11091:
[----:B------:R-:W-:Y:S05]  /*25b0*/  BSYNC B0 ;  /* 0x0000000000007941 */ /* 0x000fea0003800000 */
.L_x_11090:
        /* <DEDUP_REMOVED lines=22> */
.L_x_11095:
[----:B------:R-:W-:Y:S02]  /*2720*/  IMAD.MOV.U32 R57, RZ, RZ, R134 ;  /* 0x000000ffff397224 */ /* 0x000fe400078e0086 */
.L_x_11096:
[----:B------:R-:W-:Y:S05]  /*2730*/  BSYNC B0 ;  /* 0x0000000000007941 */ /* 0x000fea0003800000 */
.L_x_11094:
        /* <DEDUP_REMOVED lines=16> */
.L_x_11100:
[----:B------:R-:W-:Y:S05]  /*2840*/  BSYNC B1 ;  /* 0x0000000000017941 */ /* 0x000fea0003800000 */
.L_x_11099:
        /* <DEDUP_REMOVED lines=44> */
.L_x_11098:
[----:B------:R-:W-:Y:S05]  /*2b10*/  BSYNC B0 ;  /* 0x0000000000007941 */ /* 0x000fea0003800000 */
.L_x_11097:
        /* <DEDUP_REMOVED lines=22> */
.L_x_11102:
[----:B------:R-:W-:Y:S02]  /*2c80*/  IMAD.MOV.U32 R57, RZ, RZ, R134 ;  /* 0x000000ffff397224 */ /* 0x000fe400078e0086 */
.L_x_11103:
[----:B------:R-:W-:Y:S05]  /*2c90*/  BSYNC B0 ;  /* 0x0000000000007941 */ /* 0x000fea0003800000 */
.L_x_11101:
        /* <DEDUP_REMOVED lines=16> */
.L_x_11107:
[----:B------:R-:W-:Y:S05]  /*2da0*/  BSYNC B1 ;  /* 0x0000000000017941 */ /* 0x000fea0003800000 */
.L_x_11106:
        /* <DEDUP_REMOVED lines=44> */
.L_x_11105:
[----:B------:R-:W-:Y:S05]  /*3070*/  BSYNC B0 ;  /* 0x0000000000007941 */ /* 0x000fea0003800000 */
.L_x_11104:
        /* <DEDUP_REMOVED lines=23> */
.L_x_11109:
[----:B------:R-:W-:Y:S02]  /*31f0*/  IMAD.MOV.U32 R57, RZ, RZ, R134 ;  /* 0x000000ffff397224 */ /* 0x000fe400078e0086 */
.L_x_11110:
[----:B------:R-:W-:Y:S05]  /*3200*/  BSYNC B0 ;  /* 0x0000000000007941 */ /* 0x000fea0003800000 */
.L_x_11108:
        /* <DEDUP_REMOVED lines=18> */
.L_x_11114:
[----:B------:R-:W-:Y:S05]  /*3330*/  BSYNC B1 ;  /* 0x0000000000017941 */ /* 0x000fea0003800000 */
.L_x_11113:
        /* <DEDUP_REMOVED lines=44> */
.L_x_11112:
[----:B------:R-:W-:Y:S05]  /*3600*/  BSYNC B0 ;  /* 0x0000000000007941 */ /* 0x000fea0003800000 */
.L_x_11111:
[----:B------:R-:W0:Y:S01]  /*3610*/  I2F.U32 R49, R57 ;  /* 0x0000003900317306 */ /* 0x000e220000201000 */
[----:B------:R-:W-:Y:S01]  /*3620*/  PRMT R48, RZ, 0x7610, R47 ;  /* 0x00007610ff307816 */ /* 0x000fe2000000002f */
[----:B------:R-:W-:Y:S01]  /*3630*/  HFMA2.MMA R145, -RZ, RZ, 0, 1.9073486328125e-06 ;  /* 0x00000020ff917435 */ /* 0x000fe200000001ff */
[----:B------:R-:W-:Y:S01]  /*3640*/  SEL R50, RZ, 0x1, P2 ;  /* 0x00000001ff327807 */ /* 0x000fe20001000000 */
[----:B------:R-:W-:Y:S01]  /*3650*/  IMAD.MOV.U32 R143, RZ, RZ, 0x8 ;  /* 0x00000008ff8f7424 */ /* 0x000fe200078e00ff */
[----:B------:R-:W-:Y:S01]  /*3660*/  SEL R51, RZ, 0x1, P1 ;  /* 0x00000001ff337807 */ /* 0x000fe20000800000 */
[----:B------:R-:W-:Y:S01]  /*3670*/  FMUL.FTZ R47, R48, R141 ;  /* 0x0000008d302f7220 */ /* 0x000fe20000410000 */
[----:B------:R-:W-:Y:S02]  /*3680*/  SEL R52, RZ, 0x1, P0 ;  /* 0x00000001ff347807 */ /* 0x000fe40000000000 */
[----:B------:R-:W-:Y:S01]  /*3690*/  SEL R54, RZ, 0x100, P4 ;  /* 0x00000100ff367807 */ /* 0x000fe20002000000 */
[----:B------:R-:W-:Y:S01]  /*36a0*/  FMUL.FTZ R47, R47, c[0x0][0x1e8] ;  /* 0x00007a002f2f7a20 */ /* 0x000fe20000410000 */
[----:B------:R-:W-:Y:S01]  /*36b0*/  ISETP.NE.AND P4, PT, R56, RZ, PT ;  /* 0x000000ff3800720c */ /* 0x000fe20003f85270 */
[----:B------:R-:W-:Y:S01]  /*36c0*/  IMAD.WIDE.U32 R52, R52, 0x100, RZ ;  /* 0x0000010034347825 */ /* 0x000fe200078e00ff */
[----:B------:R-:W-:-:S02]  /*36d0*/  ISETP.NE.AND P6, PT, R152, RZ, PT ;  /* 0x000000ff9800720c */ /* 0x000fc40003fc5270 */
[----:B------:R-:W-:Y:S01]  /*36e0*/  SEL R55, RZ, 0x10000, P5 ;  /* 0x00010000ff377807 */ /* 0x000fe20002800000 */
[----:B0-----:R-:W-:Y:S01]  /*36f0*/  FFMA.FTZ R49, R49, R142, 1.1641532182693481445e-10 ;  /* 0x2f00000031317423 */ /* 0x001fe2000001008e */
[----:B------:R-:W-:Y:S02]  /*3700*/  ISETP.NE.AND P5, PT, R70, RZ, PT ;  /* 0x000000ff4600720c */ /* 0x000fe40003fa5270 */
[----:B------:R-:W-:Y:S02]  /*3710*/  SEL R61, RZ, 0x1, P4 ;  /* 0x00000001ff3d7807 */ /* 0x000fe40002000000 */
[----:B------:R-:W-:Y:S01]  /*3720*/  FSETP.GTU.FTZ.AND P2, PT, R49, c[0x0][0x1e4], PT ;  /* 0x0000790031007a0b */ /* 0x000fe20003f5c000 */
[----:B------:R-:W-:-:S03]  /*3730*/  IMAD.WIDE.U32 R48, R50, 0x1000000, RZ ;  /* 0x0100000032307825 */ /* 0x000fc600078e00ff */
[----:B------:R-:W-:Y:S01]  /*3740*/  SEL R56, RZ, 0x1000000, P2 ;  /* 0x01000000ff387807 */ /* 0x000fe20001000000 */
[----:B------:R-:W-:Y:S01]  /*3750*/  IMAD.WIDE.U32 R50, R51, 0x10000, RZ ;  /* 0x0001000033327825 */ /* 0x000fe200078e00ff */
[----:B------:R-:W-:Y:S02]  /*3760*/  FSEL R47, R47, RZ, !P2 ;  /* 0x000000ff2f2f7208 */ /* 0x000fe40005000000 */
[----:B------:R-:W-:Y:S02]  /*3770*/  LOP3.LUT R54, R54, R56, R55, 0xfe, !PT ;  /* 0x0000003836367212 */ /* 0x000fe400078efe37 */
[----:B------:R-:W-:Y:S02]  /*3780*/  LOP3.LUT R60, R52, R48, R50, 0xfe, !PT ;  /* 0x00000030343c7212 */ /* 0x000fe400078efe32 */
[----:B------:R-:W-:Y:S02]  /*3790*/  PRMT R48, RZ, 0x7610, R31 ;  /* 0x00007610ff307816 */ /* 0x000fe4000000001f */
[----:B------:R-:W-:-:S02]  /*37a0*/  SEL R55, RZ, 0x1, P3 ;  /* 0x00000001ff377807 */ /* 0x000fc40001800000 */
[C---:B------:R-:W-:Y:S01]  /*37b0*/  IADD3 R56, R140.reuse, 0x100, RZ ;  /* 0x000001008c387810 */ /* 0x040fe20007ffe0ff */
[----:B------:R-:W-:Y:S01]  /*37c0*/  FMUL.FTZ R47, R47, R48 ;  /* 0x000000302f2f7220 */ /* 0x000fe20000410000 */
[----:B------:R-:W-:Y:S01]  /*37d0*/  LOP3.LUT R55, R49, R54, R55, 0xfe, !PT ;  /* 0x0000003631377212 */ /* 0x000fe200078efe37 */
[----:B------:R-:W-:Y:S01]  /*37e0*/  IMAD.WIDE.U32 R48, R140, R145, c[0x0][0x188] ;  /* 0x000062008c307625 */ /* 0x000fe200078e0091 */
[----:B------:R-:W-:Y:S02]  /*37f0*/  LOP3.LUT R60, R60, R61, RZ, 0xfc, !PT ;  /* 0x0000003d3c3c7212 */ /* 0x000fe400078efcff */
[----:B------:R-:W-:Y:S01]  /*3800*/  LOP3.LUT R61, R53, R55, R51, 0xfe, !PT ;  /* 0x00000037353d7212 */ /* 0x000fe200078efe33 */
[----:B------:R-:W-:Y:S01]  /*3810*/  @P6 FADD.FTZ R47, R39, R47 ;  /* 0x0000002f272f6221 */ /* 0x000fe20000010000 */
[----:B------:R0:W-:Y:S01]  /*3820*/  STG.E.128 [R48.64], R40 ;  /* 0x0000002830007986 */ /* 0x0001e2000c101d04 */
[----:B------:R-:W-:-:S03]  /*3830*/  IMAD.WIDE.U32 R50, R140, R143, c[0x0][0x190] ;  /* 0x000064008c327625 */ /* 0x000fc600078e008f */
[----:B------:R0:W-:Y:S01]  /*3840*/  STG.E.128 [R48.64+0x10], R44 ;  /* 0x0000102c30007986 */ /* 0x0001e2000c101d04 */
[----:B------:R-:W-:-:S03]  /*3850*/  IMAD.WIDE.U32 R52, R56, R65, c[0x0][0x170] ;  /* 0x00005c0038347625 */ /* 0x000fc600078e0041 */
[----:B------:R0:W-:Y:S01]  /*3860*/  STG.E.64 [R50.64], R60 ;  /* 0x0000003c32007986 */ /* 0x0001e2000c101b04 */
[----:B------:R-:W-:-:S03]  /*3870*/  @P5 IMAD.WIDE.U32 R58, R56, R145, c[0x0][0x180] ;  /* 0x00006000383a5625 */ /* 0x000fc600078e0091 */
[----:B------:R-:W5:Y:S04]  /*3880*/  LDG.E.128 R52, [R52.64] ;  /* 0x0000000434347981 */ /* 0x000f68000c1e1d00 */
        /* <DEDUP_REMOVED lines=14> */
.L_x_11116:
[----:B0-----:R-:W-:Y:S02]  /*3970*/  IMAD.MOV.U32 R57, RZ, RZ, R134 ;  /* 0x000000ffff397224 */ /* 0x001fe400078e0086 */
.L_x_11117:
[----:B------:R-:W-:Y:S05]  /*3980*/  BSYNC B0 ;  /* 0x0000000000007941 */ /* 0x000fea0003800000 */
.L_x_11115:
        /* <DEDUP_REMOVED lines=16> */
.L_x_11121:
[----:B------:R-:W-:Y:S05]  /*3a90*/  BSYNC B1 ;  /* 0x0000000000017941 */ /* 0x000fea0003800000 */
.L_x_11120:
        /* <DEDUP_REMOVED lines=44> */
.L_x_11119:
[----:B------:R-:W-:Y:S05]  /*3d60*/  BSYNC B0 ;  /* 0x0000000000007941 */ /* 0x000fea0003800000 */
.L_x_11118:
        /* <DEDUP_REMOVED lines=23> */
.L_x_11123:
[----:B------:R-:W-:Y:S02]  /*3ee0*/  IMAD.MOV.U32 R64, RZ, RZ, R134 ;  /* 0x000000ffff407224 */ /* 0x000fe400078e0086 */
.L_x_11124:
[----:B------:R-:W-:Y:S05]  /*3ef0*/  BSYNC B0 ;  /* 0x0000000000007941 */ /* 0x000fea0003800000 */
.L_x_11122:
        /* <DEDUP_REMOVED lines=16> */
.L_x_11128:
[----:B------:R-:W-:Y:S05]  /*4000*/  BSYNC B1 ;  /* 0x0000000000017941 */ /* 0x000fea0003800000 */
.L_x_11127:
        /* <DEDUP_REMOVED lines=44> */
.L_x_11126:
[----:B------:R-:W-:Y:S05]  /*42d0*/  BSYNC B0 ;  /* 0x0000000000007941 */ /* 0x000fea0003800000 */
.L_x_11125:
        /* <DEDUP_REMOVED lines=22> */
.L_x_11130:
[----:B------:R-:W-:Y:S02]  /*4440*/  IMAD.MOV.U32 R52, RZ, RZ, R134 ;  /* 0x000000ffff347224 */ /* 0x000fe400078e0086 */
.L_x_11131:
[----:B------:R-:W-:Y:S05]  /*4450*/  BSYNC B0 ;  /* 0x0000000000007941 */ /* 0x000fea0003800000 */
.L_x_11129:
        /* <DEDUP_REMOVED lines=16> */
.L_x_11135:
[----:B------:R-:W-:Y:S05]  /*4560*/  BSYNC B1 ;  /* 0x0000000000017941 */ /* 0x000fea0003800000 */
.L_x_11134:
        /* <DEDUP_REMOVED lines=44> */
.L_x_11133:
[----:B------:R-:W-:Y:S05]  /*4830*/  BSYNC B0 ;  /* 0x0000000000007941 */ /* 0x000fea0003800000 */
.L_x_11132:
        /* <DEDUP_REMOVED lines=22> */
.L_x_11137:
[----:B------:R-:W-:Y:S02]  /*49a0*/  IMAD.MOV.U32 R52, RZ, RZ, R134 ;  /* 0x000000ffff347224 */ /* 0x000fe400078e0086 */
.L_x_11138:
[----:B------:R-:W-:Y:S05]  /*49b0*/  BSYNC B0 ;  /* 0x0000000000007941 */ /* 0x000fea0003800000 */
.L_x_11136:
        /* <DEDUP_REMOVED lines=16> */
.L_x_11142:
[----:B------:R-:W-:Y:S05]  /*4ac0*/  BSYNC B1 ;  /* 0x0000000000017941 */ /* 0x000fea0003800000 */
.L_x_11141:
        /* <DEDUP_REMOVED lines=44> */
.L_x_11140:
[----:B------:R-:W-:Y:S05]  /*4d90*/  BSYNC B0 ;  /* 0x0000000000007941 */ /* 0x000fea0003800000 */
.L_x_11139:
        /* <DEDUP_REMOVED lines=22> */
.L_x_11144:
[----:B------:R-:W-:Y:S02]  /*4f00*/  IMAD.MOV.U32 R64, RZ, RZ, R134 ;  /* 0x000000ffff407224 */ /* 0x000fe400078e0086 */
.L_x_11145:
[----:B------:R-:W-:Y:S05]  /*4f10*/  BSYNC B0 ;  /* 0x0000000000007941 */ /* 0x000fea0003800000 */
.L_x_11143:
        /* <DEDUP_REMOVED lines=16> */
.L_x_11149:
[----:B------:R-:W-:Y:S05]  /*5020*/  BSYNC B1 ;  /* 0x0000000000017941 */ /* 0x000fea0003800000 */
.L_x_11148:
        /* <DEDUP_REMOVED lines=44> */
.L_x_11147:
[----:B------:R-:W-:Y:S05]  /*52f0*/  BSYNC B0 ;  /* 0x0000000000007941 */ /* 0x000fea0003800000 */
.L_x_11146:
        /* <DEDUP_REMOVED lines=22> */
.L_x_11151:
[----:B------:R-:W-:Y:S02]  /*5460*/  IMAD.MOV.U32 R64, RZ, RZ, R134 ;  /* 0x000000ffff407224 */ /* 0x000fe400078e0086 */
.L_x_11152:
[----:B------:R-:W-:Y:S05]  /*5470*/  BSYNC B0 ;  /* 0x0000000000007941 */ /* 0x000fea0003800000 */
.L_x_11150:
        /* <DEDUP_REMOVED lines=16> */
.L_x_11156:
[----:B------:R-:W-:Y:S05]  /*5580*/  BSYNC B1 ;  /* 0x0000000000017941 */ /* 0x000fea0003800000 */
.L_x_11155:
        /* <DEDUP_REMOVED lines=44> */
.L_x_11154:
[----:B------:R-:W-:Y:S05]  /*5850*/  BSYNC B0 ;  /* 0x0000000000007941 */ /* 0x000fea0003800000 */
.L_x_11153:
        /* <DEDUP_REMOVED lines=22> */
.L_x_11158:
[----:B------:R-:W-:Y:S02]  /*59c0*/  IMAD.MOV.U32 R64, RZ, RZ, R134 ;  /* 0x000000ffff407224 */ /* 0x000fe400078e0086 */
.L_x_11159:
[----:B------:R-:W-:Y:S05]  /*59d0*/  BSYNC B0 ;  /* 0x0000000000007941 */ /* 0x000fea0003800000 */
.L_x_11157:
        /* <DEDUP_REMOVED lines=16> */
.L_x_11163:
[----:B------:R-:W-:Y:S05]  /*5ae0*/  BSYNC B1 ;  /* 0x0000000000017941 */ /* 0x000fea0003800000 */
.L_x_11162:
        /* <DEDUP_REMOVED lines=44> */
.L_x_11161:
[----:B------:R-:W-:Y:S05]  /*5db0*/  BSYNC B0 ;  /* 0x0000000000007941 */ /* 0x000fea0003800000 */
.L_x_11160:
        /* <DEDUP_REMOVED lines=23> */
.L_x_11165:
[----:B------:R-:W-:Y:S02]  /*5f30*/  IMAD.MOV.U32 R64, RZ, RZ, R134 ;  /* 0x000000ffff407224 */ /* 0x000fe400078e0086 */
.L_x_11166:
[----:B------:R-:W-:Y:S05]  /*5f40*/  BSYNC B0 ;  /* 0x0000000000007941 */ /* 0x000fea0003800000 */
.L_x_11164:
        /* <DEDUP_REMOVED lines=18> */
.L_x_11170:
[----:B------:R-:W-:Y:S05]  /*6070*/  BSYNC B1 ;  /* 0x0000000000017941 */ /* 0x000fea0003800000 */
.L_x_11169:
        /* <DEDUP_REMOVED lines=44> */
.L_x_11168:
[----:B------:R-:W-:Y:S05]  /*6340*/  BSYNC B0 ;  /* 0x0000000000007941 */ /* 0x000fea0003800000 */
.L_x_11167:
[----:B------:R-:W-:Y:S02]  /*6350*/  SEL R59, RZ, 0x1, P2 ;  /* 0x00000001ff3b7807 */ /* 0x000fe40001000000 */
[----:B------:R-:W-:Y:S02]  /*6360*/  ISETP.NE.AND P2, PT, R57, RZ, PT ;  /* 0x000000ff3900720c */ /* 0x000fe40003f45270 */
[----:B------:R-:W0:Y:S01]  /*6370*/  I2F.U32 R57, R64 ;  /* 0x0000004000397306 */ /* 0x000e220000201000 */
[----:B------:R-:W-:Y:S02]  /*6380*/  PRMT R58, RZ, 0x7610, R55 ;  /* 0x00007610ff3a7816 */ /* 0x000fe40000000037 */
[----:B------:R-:W-:-:S02]  /*6390*/  SEL R60, RZ, 0x1, P1 ;  /* 0x00000001ff3c7807 */ /* 0x000fc40000800000 */
[----:B------:R-:W-:Y:S01]  /*63a0*/  SEL R62, RZ, 0x1, P0 ;  /* 0x00000001ff3e7807 */ /* 0x000fe20000000000 */
[----:B------:R-:W-:Y:S01]  /*63b0*/  FMUL.FTZ R55, R58, R141 ;  /* 0x0000008d3a377220 */ /* 0x000fe20000410000 */
[----:B------:R-:W-:Y:S01]  /*63c0*/  ISETP.NE.AND P6, PT, R152, RZ, PT ;  /* 0x000000ff9800720c */ /* 0x000fe20003fc5270 */
[----:B------:R-:W-:Y:S01]  /*63d0*/  IMAD.WIDE.U32 R58, R59, 0x1000000, RZ ;  /* 0x010000003b3a7825 */ /* 0x000fe200078e00ff */
[----:B------:R-:W-:Y:S02]  /*63e0*/  SEL R66, RZ, 0x10000, P5 ;  /* 0x00010000ff427807 */ /* 0x000fe40002800000 */
[----:B------:R-:W-:Y:S01]  /*63f0*/  ISETP.NE.AND P5, PT, R70, RZ, PT ;  /* 0x000000ff4600720c */ /* 0x000fe20003fa5270 */
[----:B------:R-:W-:Y:S01]  /*6400*/  IMAD.WIDE.U32 R60, R60, 0x10000, RZ ;  /* 0x000100003c3c7825 */ /* 0x000fe200078e00ff */
[----:B------:R-:W-:-:S03]  /*6410*/  SEL R69, RZ, 0x1, P2 ;  /* 0x00000001ff457807 */ /* 0x000fc60001000000 */
[----:B0-----:R-:W-:Y:S02]  /*6420*/  FFMA.FTZ R57, R57, R142, 1.1641532182693481445e-10 ;  /* 0x2f00000039397423 */ /* 0x001fe4000001008e */
[----:B------:R-:W-:-:S03]  /*6430*/  IMAD.WIDE.U32 R62, R62, 0x100, RZ ;  /* 0x000001003e3e7825 */ /* 0x000fc600078e00ff */
[----:B------:R-:W-:Y:S01]  /*6440*/  FSETP.GTU.FTZ.AND P0, PT, R57, c[0x0][0x1e4], PT ;  /* 0x0000790039007a0b */ /* 0x000fe20003f1c000 */
[----:B------:R-:W-:Y:S01]  /*6450*/  FMUL.FTZ R55, R55, c[0x0][0x1e8] ;  /* 0x00007a0037377a20 */ /* 0x000fe20000410000 */
[----:B------:R-:W-:Y:S02]  /*6460*/  SEL R57, RZ, 0x100, P4 ;  /* 0x00000100ff397807 */ /* 0x000fe40002000000 */
[----:B------:R-:W-:Y:S02]  /*6470*/  SEL R64, RZ, 0x1000000, P0 ;  /* 0x01000000ff407807 */ /* 0x000fe40000000000 */
[----:B------:R-:W-:Y:S02]  /*6480*/  LOP3.LUT R68, R62, R58, R60, 0xfe, !PT ;  /* 0x0000003a3e447212 */ /* 0x000fe400078efe3c */
[----:B------:R-:W-:Y:S02]  /*6490*/  FSEL R55, R55, RZ, !P0 ;  /* 0x000000ff37377208 */ /* 0x000fe40004000000 */
[----:B------:R-:W-:-:S02]  /*64a0*/  LOP3.LUT R60, R57, R64, R66, 0xfe, !PT ;  /* 0x00000040393c7212 */ /* 0x000fc400078efe42 */
[----:B------:R-:W-:Y:S02]  /*64b0*/  PRMT R58, RZ, 0x7610, R27 ;  /* 0x00007610ff3a7816 */ /* 0x000fe4000000001b */
[----:B------:R-:W-:Y:S02]  /*64c0*/  SEL R57, RZ, 0x1, P3 ;  /* 0x00000001ff397807 */ /* 0x000fe40001800000 */
[----:B------:R-:W-:Y:S01]  /*64d0*/  IADD3 R64, R140, 0x200, RZ ;  /* 0x000002008c407810 */ /* 0x000fe20007ffe0ff */
        /* <DEDUP_REMOVED lines=27> */
.L_x_11172:
[----:B0-----:R-:W-:Y:S02]  /*6690*/  IMAD.MOV.U32 R146, RZ, RZ, R134 ;  /* 0x000000ffff927224 */ /* 0x001fe400078e0086 */
.L_x_11173:
[----:B------:R-:W-:Y:S05]  /*66a0*/  BSYNC B0 ;  /* 0x0000000000007941 */ /* 0x000fea0003800000 */
.L_x_11171:
        /* <DEDUP_REMOVED lines=16> */
.L_x_11177:
[----:B------:R-:W-:Y:S05]  /*67b0*/  BSYNC B1 ;  /* 0x0000000000017941 */ /* 0x000fea0003800000 */
.L_x_11176:
        /* <DEDUP_REMOVED lines=44> */
.L_x_11175:
[----:B------:R-:W-:Y:S05]  /*6a80*/  BSYNC B0 ;  /* 0x0000000000007941 */ /* 0x000fea0003800000 */
.L_x_11174:
        /* <DEDUP_REMOVED lines=23> */
.L_x_11179:
[----:B------:R-:W-:Y:S02]  /*6c00*/  IMAD.MOV.U32 R148, RZ, RZ, R134 ;  /* 0x000000ffff947224 */ /* 0x000fe400078e0086 */
.L_x_11180:
[----:B------:R-:W-:Y:S05]  /*6c10*/  BSYNC B0 ;  /* 0x0000000000007941 */ /* 0x000fea0003800000 */
.L_x_11178:
        /* <DEDUP_REMOVED lines=16> */
.L_x_11184:
[----:B------:R-:W-:Y:S05]  /*6d20*/  BSYNC B1 ;  /* 0x0000000000017941 */ /* 0x000fea0003800000 */
.L_x_11183:
        /* <DEDUP_REMOVED lines=44> */
.L_x_11182:
[----:B------:R-:W-:Y:S05]  /*6ff0*/  BSYNC B0 ;  /* 0x0000000000007941 */ /* 0x000fea0003800000 */
.L_x_11181:
        /* <DEDUP_REMOVED lines=22> */
.L_x_11186:
[----:B------:R-:W-:Y:S02]  /*7160*/  IMAD.MOV.U32 R60, RZ, RZ, R134 ;  /* 0x000000ffff3c7224 */ /* 0x000fe400078e0086 */
.L_x_11187:
[----:B------:R-:W-:Y:S05]  /*7170*/  BSYNC B0 ;  /* 0x0000000000007941 */ /* 0x000fea0003800000 */
.L_x_11185:
        /* <DEDUP_REMOVED lines=16> */
.L_x_11191:
[----:B------:R-:W-:Y:S05]  /*7280*/  BSYNC B1 ;  /* 0x0000000000017941 */ /* 0x000fea0003800000 */
.L_x_11190:
        /* <DEDUP_REMOVED lines=44> */
.L_x_11189:
[----:B------:R-:W-:Y:S05]  /*7550*/  BSYNC B0 ;  /* 0x0000000000007941 */ /* 0x000fea0003800000 */
.L_x_11188:
        /* <DEDUP_REMOVED lines=22> */
.L_x_11193:
[----:B------:R-:W-:Y:S02]  /*76c0*/  IMAD.MOV.U32 R60, RZ, RZ, R134 ;  /* 0x000000ffff3c7224 */ /* 0x000fe400078e0086 */
.L_x_11194:
[----:B------:R-:W-:Y:S05]  /*76d0*/  BSYNC B0 ;  /* 0x0000000000007941 */ /* 0x000fea0003800000 */
.L_x_11192:
        /* <DEDUP_REMOVED lines=16> */
.L_x_11198:
[----:B------:R-:W-:Y:S05]  /*77e0*/  BSYNC B1 ;  /* 0x0000000000017941 */ /* 0x000fea0003800000 */
.L_x_11197:
        /* <DEDUP_REMOVED lines=44> */
.L_x_11196:
[----:B------:R-:W-:Y:S05]  /*7ab0*/  BSYNC B0 ;  /* 0x0000000000007941 */ /* 0x000fea0003800000 */
.L_x_11195:
        /* <DEDUP_REMOVED lines=22> */
.L_x_11200:
[----:B------:R-:W-:Y:S02]  /*7c20*/  IMAD.MOV.U32 R144, RZ, RZ, R134 ;  /* 0x000000ffff907224 */ /* 0x000fe400078e0086 */
.L_x_11201:
[----:B------:R-:W-:Y:S05]  /*7c30*/  BSYNC B0 ;  /* 0x0000000000007941 */ /* 0x000fea0003800000 */
.L_x_11199:
        /* <DEDUP_REMOVED lines=16> */
.L_x_11205:
[----:B------:R-:W-:Y:S05]  /*7d40*/  BSYNC B1 ;  /* 0x0000000000017941 */ /* 0x000fea0003800000 */
.L_x_11204:
        /* <DEDUP_REMOVED lines=44> */
.L_x_11203:
[----:B------:R-:W-:Y:S05]  /*8010*/  BSYNC B0 ;  /* 0x0000000000007941 */ /* 0x000fea0003800000 */
.L_x_11202:
        /* <DEDUP_REMOVED lines=22> */
.L_x_11207:
[----:B------:R-:W-:Y:S02]  /*8180*/  IMAD.MOV.U32 R144, RZ, RZ, R134 ;  /* 0x000000ffff907224 */ /* 0x000fe400078e0086 */
.L_x_11208:
[----:B------:R-:W-:Y:S05]  /*8190*/  BSYNC B0 ;  /* 0x0000000000007941 */ /* 0x000fea0003800000 */
.L_x_11206:
        /* <DEDUP_REMOVED lines=16> */
.L_x_11212:
[----:B------:R-:W-:Y:S05]  /*82a0*/  BSYNC B1 ;  /* 0x0000000000017941 */ /* 0x000fea0003800000 */
.L_x_11211:
        /* <DEDUP_REMOVED lines=44> */
.L_x_11210:
[----:B------:R-:W-:Y:S05]  /*8570*/  BSYNC B0 ;  /* 0x0000000000007941 */ /* 0x000fea0003800000 */
.L_x_11209:
        /* <DEDUP_REMOVED lines=22> */
.L_x_11214:
[----:B------:R-:W-:Y:S02]  /*86e0*/  IMAD.MOV.U32 R144, RZ, RZ, R134 ;  /* 0x000000ffff907224 */ /* 0x000fe400078e0086 */
.L_x_11215:
[----:B------:R-:W-:Y:S05]  /*86f0*/  BSYNC B0 ;  /* 0x0000000000007941 */ /* 0x000fea0003800000 */
.L_x_11213:
        /* <DEDUP_REMOVED lines=16> */
.L_x_11219:
[----:B------:R-:W-:Y:S05]  /*8800*/  BSYNC B1 ;  /* 0x0000000000017941 */ /* 0x000fea0003800000 */
.L_x_11218:
        /* <DEDUP_REMOVED lines=44> */
.L_x_11217:
[----:B------:R-:W-:Y:S05]  /*8ad0*/  BSYNC B0 ;  /* 0x0000000000007941 */ /* 0x000fea0003800000 */
.L_x_11216:
        /* <DEDUP_REMOVED lines=23> */
.L_x_11221:
[----:B------:R-:W-:Y:S02]  /*8c50*/  IMAD.MOV.U32 R144, RZ, RZ, R134 ;  /* 0x000000ffff907224 */ /* 0x000fe400078e0086 */
.L_x_11222:
[----:B------:R-:W-:Y:S05]  /*8c60*/  BSYNC B0 ;  /* 0x0000000000007941 */ /* 0x000fea0003800000 */
.L_x_11220:
        /* <DEDUP_REMOVED lines=18> */
.L_x_11226:
[----:B------:R-:W-:Y:S05]  /*8d90*/  BSYNC B1 ;  /* 0x0000000000017941 */ /* 0x000fea0003800000 */
.L_x_11225:
        /* <DEDUP_REMOVED lines=44> */
.L_x_11224:
[----:B------:R-:W-:Y:S05]  /*9060*/  BSYNC B0 ;  /* 0x0000000000007941 */ /* 0x000fea0003800000 */
.L_x_11223:
        /* <DEDUP_REMOVED lines=8> */
[----:B------:R-:W-:Y:S02]  /*90f0*/  SEL R69, RZ, 0x1, P0 ;  /* 0x00000001ff457807 */ /* 0x000fe40000000000 */
[----:B------:R-:W-:Y:S01]  /*9100*/  ISETP.NE.AND P2, PT, R71, RZ, PT ;  /* 0x000000ff4700720c */ /* 0x000fe20003f45270 */
[----:B------:R-:W-:Y:S01]  /*9110*/  IMAD.WIDE.U32 R70, R70, 0x1000000, RZ ;  /* 0x0100000046467825 */ /* 0x000fe200078e00ff */
[----:B------:R-:W-:Y:S02]  /*9120*/  ISETP.NE.AND P6, PT, R152, RZ, PT ;  /* 0x000000ff9800720c */ /* 0x000fe40003fc5270 */
[----:B------:R-:W-:Y:S01]  /*9130*/  SEL R147, RZ, 0x100, P4 ;  /* 0x00000100ff937807 */ /* 0x000fe20002000000 */
[----:B0-----:R-:W-:Y:S01]  /*9140*/  FFMA.FTZ R67, R67, R142, 1.1641532182693481445e-10 ;  /* 0x2f00000043437423 */ /* 0x001fe2000001008e */
[----:B------:R-:W-:-:S04]  /*9150*/  SEL R151, RZ, 0x1, P2 ;  /* 0x00000001ff977807 */ /* 0x000fc80001000000 */
        /* <DEDUP_REMOVED lines=37> */
.L_x_11228:
[----:B0-----:R-:W-:Y:S02]  /*93b0*/  IMAD.MOV.U32 R150, RZ, RZ, R134 ;  /* 0x000000ffff967224 */ /* 0x001fe400078e0086 */
.L_x_11229:
[----:B------:R-:W-:Y:S05]  /*93c0*/  BSYNC B0 ;  /* 0x0000000000007941 */ /* 0x000fea0003800000 */
.L_x_11227:
        /* <DEDUP_REMOVED lines=16> */
.L_x_11233:
[----:B------:R-:W-:Y:S05]  /*94d0*/  BSYNC B1 ;  /* 0x0000000000017941 */ /* 0x000fea0003800000 */
.L_x_11232:
        /* <DEDUP_REMOVED lines=44> */
.L_x_11231:
[----:B------:R-:W-:Y:S05]  /*97a0*/  BSYNC B0 ;  /* 0x0000000000007941 */ /* 0x000fea0003800000 */
.L_x_11230:
        /* <DEDUP_REMOVED lines=22> */
.L_x_11235:
[----:B------:R-:W-:Y:S02]  /*9910*/  IMAD.MOV.U32 R154, RZ, RZ, R134 ;  /* 0x000000ffff9a7224 */ /* 0x000fe400078e0086 */
.L_x_11236:
[----:B------:R-:W-:Y:S05]  /*9920*/  BSYNC B0 ;  /* 0x0000000000007941 */ /* 0x000fea0003800000 */
.L_x_11234:
        /* <DEDUP_REMOVED lines=16> */
.L_x_11240:
[----:B------:R-:W-:Y:S05]  /*9a30*/  BSYNC B1 ;  /* 0x0000000000017941 */ /* 0x000fea0003800000 */
.L_x_11239:
        /* <DEDUP_REMOVED lines=44> */
.L_x_11238:
[----:B------:R-:W-:Y:S05]  /*9d00*/  BSYNC B0 ;  /* 0x0000000000007941 */ /* 0x000fea0003800000 */
.L_x_11237:
        /* <DEDUP_REMOVED lines=21> */
.L_x_11242:
[----:B------:R-:W-:Y:S02]  /*9e60*/  IMAD.MOV.U32 R68, RZ, RZ, R134 ;  /* 0x000000ffff447224 */ /* 0x000fe400078e0086 */
.L_x_11243:
[----:B------:R-:W-:Y:S05]  /*9e70*/  BSYNC B0 ;  /* 0x0000000000007941 */ /* 0x000fea0003800000 */
.L_x_11241:
        /* <DEDUP_REMOVED lines=16> */
.L_x_11247:
[----:B------:R-:W-:Y:S05]  /*9f80*/  BSYNC B1 ;  /* 0x0000000000017941 */ /* 0x000fea0003800000 */
.L_x_11246:
        /* <DEDUP_REMOVED lines=44> */
.L_x_11245:
[----:B------:R-:W-:Y:S05]  /*a250*/  BSYNC B0 ;  /* 0x0000000000007941 */ /* 0x000fea0003800000 */
.L_x_11244:
        /* <DEDUP_REMOVED lines=21> */
.L_x_11249:
[----:B------:R-:W-:Y:S02]  /*a3b0*/  IMAD.MOV.U32 R68, RZ, RZ, R134 ;  /* 0x000000ffff447224 */ /* 0x000fe400078e0086 */
.L_x_11250:
[----:B------:R-:W-:Y:S05]  /*a3c0*/  BSYNC B0 ;  /* 0x0000000000007941 */ /* 0x000fea0003800000 */
.L_x_11248:
        /* <DEDUP_REMOVED lines=16> */
.L_x_11254:
[----:B------:R-:W-:Y:S05]  /*a4d0*/  BSYNC B1 ;  /* 0x0000000000017941 */ /* 0x000fea0003800000 */
.L_x_11253:
        /* <DEDUP_REMOVED lines=44> */
.L_x_11252:
[----:B------:R-:W-:Y:S05]  /*a7a0*/  BSYNC B0 ;  /* 0x0000000000007941 */ /* 0x000fea0003800000 */
.L_x_11251:
        /* <DEDUP_REMOVED lines=21> */
.L_x_11256:
[----:B------:R-:W-:Y:S02]  /*a900*/  IMAD.MOV.U32 R154, RZ, RZ, R134 ;  /* 0x000000ffff9a7224 */ /* 0x000fe400078e0086 */
.L_x_11257:
[----:B------:R-:W-:Y:S05]  /*a910*/  BSYNC B0 ;  /* 0x0000000000007941 */ /* 0x000fea0003800000 */
.L_x_11255:
        /* <DEDUP_REMOVED lines=16> */
.L_x_11261:
[----:B------:R-:W-:Y:S05]  /*aa20*/  BSYNC B1 ;  /* 0x0000000000017941 */ /* 0x000fea0003800000 */
.L_x_11260:
        /* <DEDUP_REMOVED lines=44> */
.L_x_11259:
[----:B------:R-:W-:Y:S05]  /*acf0*/  BSYNC B0 ;  /* 0x0000000000007941 */ /* 0x000fea0003800000 */
.L_x_11258:
        /* <DEDUP_REMOVED lines=21> */
.L_x_11263:
[----:B------:R-:W-:Y:S02]  /*ae50*/  IMAD.MOV.U32 R156, RZ, RZ, R134 ;  /* 0x000000ffff9c7224 */ /* 0x000fe400078e0086 */
.L_x_11264:
[----:B------:R-:W-:Y:S05]  /*ae60*/  BSYNC B0 ;  /* 0x0000000000007941 */ /* 0x000fea0003800000 */
.L_x_11262:
        /* <DEDUP_REMOVED lines=16> */
.L_x_11268:
[----:B------:R-:W-:Y:S05]  /*af70*/  BSYNC B1 ;  /* 0x0000000000017941 */ /* 0x000fea0003800000 */
.L_x_11267:
        /* <DEDUP_REMOVED lines=44> */
.L_x_11266:
[----:B------:R-:W-:Y:S05]  /*b240*/  BSYNC B0 ;  /* 0x0000000000007941 */ /* 0x000fea0003800000 */
.L_x_11265:
        /* <DEDUP_REMOVED lines=21> */
.L_x_11270:
[----:B------:R-:W-:Y:S02]  /*b3a0*/  IMAD.MOV.U32 R156, RZ, RZ, R134 ;  /* 0x000000ffff9c7224 */ /* 0x000fe400078e0086 */
.L_x_11271:
[----:B------:R-:W-:Y:S05]  /*b3b0*/  BSYNC B0 ;  /* 0x0000000000007941 */ /* 0x000fea0003800000 */
.L_x_11269:
        /* <DEDUP_REMOVED lines=16> */
.L_x_11275:
[----:B------:R-:W-:Y:S05]  /*b4c0*/  BSYNC B1 ;  /* 0x0000000000017941 */ /* 0x000fea0003800000 */
.L_x_11274:
        /* <DEDUP_REMOVED lines=44> */
.L_x_11273:
[----:B------:R-:W-:Y:S05]  /*b790*/  BSYNC B0 ;  /* 0x0000000000007941 */ /* 0x000fea0003800000 */
.L_x_11272:
        /* <DEDUP_REMOVED lines=22> */
.L_x_11277:
[----:B------:R-:W-:Y:S02]  /*b900*/  MOV R156, R134 ;  /* 0x00000086009c7202 */ /* 0x000fe40000000f00 */
.L_x_11278:
[----:B------:R-:W-:Y:S05]  /*b910*/  BSYNC B0 ;  /* 0x0000000000007941 */ /* 0x000fea0003800000 */
.L_x_11276:
        /* <DEDUP_REMOVED lines=18> */
.L_x_11282:
[----:B------:R-:W-:Y:S05]  /*ba40*/  BSYNC B1 ;  /* 0x0000000000017941 */ /* 0x000fea0003800000 */
.L_x_11281:
        /* <DEDUP_REMOVED lines=42> */
[----:B------:R-:W-:Y:S01]  /*bcf0*/  LOP3.LUT R123, R147, R150, R119, 0x96, !PT ;  /* 0x00000096937b7212 */ /* 0x000fe200078e9677 */
[----:B------:R-:W-:-:S04]  /*bd00*/  IMAD.MOV.U32 R132, RZ, RZ, R146 ;  /* 0x000000ffff847224 */ /* 0x000fc800078e0092 */
.L_x_11280:
[----:B------:R-:W-:Y:S05]  /*bd10*/  BSYNC B0 ;  /* 0x0000000000007941 */ /* 0x000fea0003800000 */
.L_x_11279:
[----:B------:R-:W0:Y:S01]  /*bd20*/  I2F.U32 R147, R156 ;  /* 0x0000009c00937306 */ /* 0x000e220000201000 */
[----:B------:R-:W-:Y:S02]  /*bd30*/  SEL R149, RZ, 0x10000, P5 ;  /* 0x00010000ff957807 */ /* 0x000fe40002800000 */
[----:B------:R-:W-:Y:S02]  /*bd40*/  SEL R146, RZ, 0x1, P2 ;  /* 0x00000001ff927807 */ /* 0x000fe40001000000 */
[----:B------:R-:W-:Y:S02]  /*bd50*/  ISETP.NE.AND P6, PT, R152, RZ, PT ;  /* 0x000000ff9800720c */ /* 0x000fe40003fc5270 */
[----:B------:R-:W-:-:S02]  /*bd60*/  SEL R150, RZ, 0x1, P1 ;  /* 0x00000001ff967807 */ /* 0x000fc40000800000 */
[----:B------:R-:W-:Y:S02]  /*bd70*/  SEL R152, RZ, 0x1, P0 ;  /* 0x00000001ff987807 */ /* 0x000fe40000000000 */
[----:B------:R-:W-:Y:S01]  /*bd80*/  ISETP.NE.AND P5, PT, R153, RZ, PT ;  /* 0x000000ff9900720c */ /* 0x000fe20003fa5270 */
[----:B------:R-:W-:Y:S01]  /*bd90*/  IMAD.WIDE.U32 R150, R150, 0x10000, RZ ;  /* 0x0001000096967825 */ /* 0x000fe200078e00ff */
[----:B------:R-:W-:-:S03]  /*bda0*/  LOP3.LUT P1, RZ, R128, 0xff, RZ, 0xc0, !PT ;  /* 0x000000ff80ff7812 */ /* 0x000fc6000782c0ff */
[----:B0-----:R-:W-:Y:S01]  /*bdb0*/  FFMA.FTZ R147, R147, R142, 1.1641532182693481445e-10 ;  /* 0x2f00000093937423 */ /* 0x001fe2000001008e */
[----:B------:R-:W-:Y:S01]  /*bdc0*/  SEL R142, RZ, 0x100, P4 ;  /* 0x00000100ff8e7807 */ /* 0x000fe20002000000 */
[----:B------:R-:W-:-:S03]  /*bdd0*/  IMAD.WIDE.U32 R152, R152, 0x100, RZ ;  /* 0x0000010098987825 */ /* 0x000fc600078e00ff */
[----:B------:R-:W-:-:S04]  /*bde0*/  FSETP.GTU.FTZ.AND P4, PT, R147, c[0x0][0x1e4], PT ;  /* 0x0000790093007a0b */ /* 0x000fc80003f9c000 */
[----:B------:R-:W-:-:S04]  /*bdf0*/  SEL R147, RZ, 0x1000000, P4 ;  /* 0x01000000ff937807 */ /* 0x000fc80002000000 */
[----:B------:R-:W-:Y:S01]  /*be00*/  LOP3.LUT R142, R142, R147, R149, 0xfe, !PT ;  /* 0x000000938e8e7212 */ /* 0x000fe200078efe95 */
[----:B------:R-:W-:Y:S01]  /*be10*/  IMAD.WIDE.U32 R146, R146, 0x1000000, RZ ;  /* 0x0100000092927825 */ /* 0x000fe200078e00ff */
[----:B------:R-:W-:-:S04]  /*be20*/  SEL R149, RZ, 0x1, P3 ;  /* 0x00000001ff957807 */ /* 0x000fc80001800000 */
[----:B------:R-:W-:Y:S01]  /*be30*/  LOP3.LUT R147, R147, R142, R149, 0xfe, !PT ;  /* 0x0000008e93937212 */ /* 0x000fe200078efe95 */
[----:B------:R-:W-:Y:S01]  /*be40*/  FADD.FTZ R142, RZ, R40 ;  /* 0x00000028ff8e7221 */ /* 0x000fe20000010000 */
[----:B------:R-:W-:Y:S02]  /*be50*/  LOP3.LUT R152, R152, R146, R150, 0xfe, !PT ;  /* 0x0000009298987212 */ /* 0x000fe400078efe96 */
[----:B------:R-:W-:Y:S01]  /*be60*/  LOP3.LUT R147, R153, R147, R151, 0xfe, !PT ;  /* 0x0000009399937212 */ /* 0x000fe200078efe97 */
[----:B------:R-:W-:Y:S02]  /*be70*/  FADD.FTZ R149, R41, R142 ;  /* 0x0000008e29957221 */ /* 0x000fe40000010000 */
[----:B------:R-:W-:Y:S01]  /*be80*/  IMAD.WIDE.U32 R150, R144, R145, c[0x0][0x188] ;  /* 0x0000620090967625 */ /* 0x000fe200078e0091 */
[----:B------:R-:W-:-:S03]  /*be90*/  SEL R145, RZ, 0x1, P5 ;  /* 0x00000001ff917807 */ /* 0x000fc60002800000 */
[----:B------:R-:W-:Y:S01]  /*bea0*/  FADD.FTZ R142, R42, R149 ;  /* 0x000000952a8e7221 */ /* 0x000fe20000010000 */
[----:B------:R-:W-:Y:S03]  /*beb0*/  STG.E.128 [R150.64], R64 ;  /* 0x0000004096007986 */ /* 0x000fe6000c101d04 */
        /* <DEDUP_REMOVED lines=15> */
[----:B------:R-:W-:-:S03]  /*bfb0*/  PRMT R142, RZ, 0x7610, R71 ;  /* 0x00007610ff8e7816 */ /* 0x000fc60000000047 */
[----:B------:R-:W-:Y:S02]  /*bfc0*/  FADD.FTZ R146, R58, R149 ;  /* 0x000000953a927221 */ /* 0x000fe40000010000 */
[----:B------:R-:W-:Y:S02]  /*bfd0*/  FMUL.FTZ R142, R142, R141 ;  /* 0x0000008d8e8e7220 */ /* 0x000fe40000410000 */
[----:B------:R-:W-:Y:S01]  /*bfe0*/  FADD.FTZ R71, R59, R146 ;  /* 0x000000923b477221 */ /* 0x000fe20000010000 */
[----:B------:R-:W0:Y:S01]  /*bff0*/  S2R R141, SR_TID.X ;  /* 0x00000000008d7919 */ /* 0x000e220000002100 */
[----:B------:R-:W-:Y:S02]  /*c000*/  FMUL.FTZ R142, R142, c[0x0][0x1e8] ;  /* 0x00007a008e8e7a20 */ /* 0x000fe40000410000 */
[----:B------:R-:W-:-:S03]  /*c010*/  FADD.FTZ R146, R60, R71 ;  /* 0x000000473c927221 */ /* 0x000fc60000010000 */
[----:B------:R-:W-:Y:S01]  /*c020*/  FSEL R142, R142, RZ, !P4 ;  /* 0x000000ff8e8e7208 */ /* 0x000fe20006000000 */
[----:B------:R-:W-:-:S04]  /*c030*/  FADD.FTZ R71, R61, R146 ;  /* 0x000000923d477221 */ /* 0x000fc80000010000 */
[----:B------:R-:W-:Y:S02]  /*c040*/  FADD.FTZ R146, R62, R71 ;  /* 0x000000473e927221 */ /* 0x000fe40000010000 */
[----:B------:R-:W-:Y:S02]  /*c050*/  FMUL.FTZ R71, R139, R142 ;  /* 0x0000008e8b477220 */ /* 0x000fe40000410000 */
[----:B------:R-:W-:Y:S01]  /*c060*/  FADD.FTZ R149, R63, R146 ;  /* 0x000000923f957221 */ /* 0x000fe20000010000 */
[----:B------:R-:W-:Y:S01]  /*c070*/  LOP3.LUT R146, R152, R145, RZ, 0xfc, !PT ;  /* 0x0000009198927212 */ /* 0x000fe200078efcff */
[----:B------:R-:W-:Y:S02]  /*c080*/  @P6 FADD.FTZ R71, R39, R71 ;  /* 0x0000004727476221 */ /* 0x000fe40000010000 */
[----:B------:R-:W-:-:S03]  /*c090*/  FADD.FTZ R142, R64, R149 ;  /* 0x00000095408e7221 */ /* 0x000fc60000010000 */
[----:B------:R1:W-:Y:S01]  /*c0a0*/  STG.E.128 [R150.64+0x10], R68 ;  /* 0x0000104496007986 */ /* 0x0003e2000c101d04 */
[----:B------:R-:W-:Y:S01]  /*c0b0*/  FADD.FTZ R145, R65, R142 ;  /* 0x0000008e41917221 */ /* 0x000fe20000010000 */
[----:B0-----:R-:W-:Y:S01]  /*c0c0*/  LOP3.LUT P0, RZ, R141, 0x1f, RZ, 0xc0, !PT ;  /* 0x0000001f8dff7812 */ /* 0x001fe2000780c0ff */
[----:B------:R-:W-:-:S04]  /*c0d0*/  IMAD.WIDE.U32 R142, R144, R143, c[0x0][0x190] ;  /* 0x00006400908e7625 */ /* 0x000fc800078e008f */
[----:B------:R-:W-:Y:S01]  /*c0e0*/  FADD.FTZ R152, R66, R145 ;  /* 0x0000009142987221 */ /* 0x000fe20000010000 */
[----:B------:R0:W-:Y:S03]  /*c0f0*/  STG.E.64 [R142.64], R146 ;  /* 0x000000928e007986 */ /* 0x0001e6000c101b04 */
[----:B------:R-:W-:-:S04]  /*c100*/  FADD.FTZ R145, R67, R152 ;  /* 0x0000009843917221 */ /* 0x000fc80000010000 */
[----:B------:R-:W-:Y:S01]  /*c110*/  FADD.FTZ R152, R68, R145 ;  /* 0x0000009144987221 */ /* 0x000fe20000010000 */
[----:B------:R-:W-:-:S03]  /*c120*/  SHF.R.U32.HI R145, RZ, 0x5, R141 ;  /* 0x00000005ff917819 */ /* 0x000fc6000001168d */
[----:B------:R-:W-:Y:S01]  /*c130*/  FADD.FTZ R149, R69, R152 ;  /* 0x0000009845957221 */ /* 0x000fe20000010000 */
[----:B------:R-:W-:-:S03]  /*c140*/  LOP3.LUT R145, R145, 0x7fffff8, RZ, 0xc0, !PT ;  /* 0x07fffff891917812 */ /* 0x000fc600078ec0ff */
[----:B-1----:R-:W-:Y:S01]  /*c150*/  FADD.FTZ R150, R70, R149 ;  /* 0x0000009546967221 */ /* 0x002fe20000010000 */
[----:B------:R-:W-:-:S03]  /*c160*/  @!P1 IADD3 R145, R145, 0x8, RZ ;  /* 0x0000000891919810 */ /* 0x000fc60007ffe0ff */
[----:B------:R-:W-:Y:S01]  /*c170*/  FADD.FTZ R151, R71, R150 ;  /* 0x0000009647977221 */ /* 0x000fe20000010000 */
[----:B------:R-:W-:Y:S05]  /*c180*/  BRA.DIV ~URZ, `(.L_x_11283) ;  /* 0x000014d27f007947 */ /* 0x000fea000b800000 */
[----:B0-----:R0:W1:Y:S02]  /*c190*/  SHFL.BFLY PT, R142, R151, 0x1, 0x1f ;  /* 0x0c201f00978e7f89 */ /* 0x00106400000e0000 */
.L_x_11287:
        /* <DEDUP_REMOVED lines=84> */
.L_x_11288:
[----:B------:R-:W2:Y:S01]  /*c6e0*/  S2R R155, SR_TID.X ;  /* 0x00000000009b7919 */ /* 0x000ea20000002100 */
[----:B------:R-:W-:Y:S01]  /*c6f0*/  @!P0 SHF.R.U32.HI R146, RZ, 0x5, R141 ;  /* 0x00000005ff928819 */ /* 0x000fe2000001168d */
[----:B-1----:R-:W-:Y:S01]  /*c700*/  FADD.FTZ R143, R152, R151 ;  /* 0x00000097988f7221 */ /* 0x002fe20000010000 */
[----:B------:R-:W-:Y:S01]  /*c710*/  WARPSYNC 0xffffffff ;  /* 0xffffffff00007948 */ /* 0x000fe20003800000 */
[----:B------:R-:W-:Y:S01]  /*c720*/  ULDC.U8 UR6, c[0x0][0x1f0] ;  /* 0x00007c0000067ab9 */ /* 0x000fe20000000000 */
[----:B------:R-:W-:-:S05]  /*c730*/  @!P0 LOP3.LUT R146, R146, 0x7, RZ, 0xc0, !PT ;  /* 0x0000000792928812 */ /* 0x000fca00078ec0ff */
[----:B------:R-:W-:Y:S02]  /*c740*/  @!P0 IMAD.IADD R141, R145, 0x1, R146 ;  /* 0x00000001918d8824 */ /* 0x000fe400078e0292 */
[----:B------:R-:W-:-:S03]  /*c750*/  CS2R R146, SRZ ;  /* 0x0000000000927805 */ /* 0x000fc6000001ff00 */
[----:B------:R1:W-:Y:S01]  /*c760*/  @!P0 STS.64 [R141.X8], R142 ;  /* 0x0000008e8d008388 */ /* 0x0003e20000008a00 */
[----:B--2---:R-:W-:-:S03]  /*c770*/  LOP3.LUT R150, R155, 0x1f, RZ, 0xc0, !PT ;  /* 0x0000001f9b967812 */ /* 0x004fc600078ec0ff */
[----:B------:R-:W-:Y:S01]  /*c780*/  BAR.SYNC.DEFER_BLOCKING 0x0 ;  /* 0x0000000000007b1d */ /* 0x000fe20000010000 */
[----:B------:R-:W-:-:S13]  /*c790*/  ISETP.GT.U32.AND P1, PT, R150, 0x7, PT ;  /* 0x000000079600780c */ /* 0x000fda0003f24070 */
[----:B------:R-:W-:Y:S01]  /*c7a0*/  @!P1 IMAD.IADD R150, R145, 0x1, R150 ;  /* 0x0000000191969824 */ /* 0x000fe200078e0296 */
[----:B------:R-:W-:Y:S01]  /*c7b0*/  MOV R145, RZ ;  /* 0x000000ff00917202 */ /* 0x000fe20000000f00 */
[----:B------:R-:W-:-:S04]  /*c7c0*/  @!P1 IMAD.MOV.U32 R145, RZ, RZ, 0x400 ;  /* 0x00000400ff919424 */ /* 0x000fc800078e00ff */
[----:B-1----:R-:W-:Y:S01]  /*c7d0*/  I2F R143, R145 ;  /* 0x00000091008f7306 */ /* 0x002fe20000201400 */
[----:B------:R-:W1:Y:S04]  /*c7e0*/  SHFL.DOWN PT, R152, R145, 0x4, 0x1f ;  /* 0x08801f0091987f89 */ /* 0x000e6800000e0000 */
[----:B------:R-:W2:Y:S01]  /*c7f0*/  @!P1 LDS.64 R146, [R150.X8] ;  /* 0x0000000096929984 */ /* 0x000ea20000008a00 */
[----:B------:R-:W-:Y:S01]  /*c800*/  ISETP.NE.AND P1, PT, RZ, UR6, PT ;  /* 0x00000006ff007c0c */ /* 0x000fe2000bf25270 */
[----:B01----:R-:W-:Y:S01]  /*c810*/  IMAD.IADD R151, R152, 0x1, R145 ;  /* 0x0000000198977824 */ /* 0x003fe200078e0291 */
[----:B------:R-:W-:Y:S04]  /*c820*/  I2F R154, R152 ;  /* 0x00000098009a7306 */ /* 0x000fe80000201400 */
[----:B------:R-:W0:Y:S04]  /*c830*/  SHFL.DOWN PT, R156, R151, 0x2, 0x1f ;  /* 0x08401f00979c7f89 */ /* 0x000e2800000e0000 */
[----:B------:R-:W1:Y:S01]  /*c840*/  I2F R153, R151 ;  /* 0x0000009700997306 */ /* 0x000e620000201400 */
[----:B--2---:R-:W2:Y:S07]  /*c850*/  SHFL.DOWN PT, R149, R146, 0x4, 0x1f ;  /* 0x08801f0092957f89 */ /* 0x004eae00000e0000 */
[----:B-1----:R-:W-:Y:S01]  /*c860*/  MUFU.RCP R141, R153 ;  /* 0x00000099008d7308 */ /* 0x002fe20000001000 */
[----:B0-----:R-:W-:-:S07]  /*c870*/  IADD3 R152, R151, R156, RZ ;  /* 0x0000009c97987210 */ /* 0x001fce0007ffe0ff */
[----:B------:R-:W0:Y:S01]  /*c880*/  I2F R145, R152 ;  /* 0x0000009800917306 */ /* 0x000e220000201400 */
[----:B------:R-:W-:Y:S07]  /*c890*/  SHFL.DOWN PT, R151, R152, 0x1, 0x1f ;  /* 0x08201f0098977f89 */ /* 0x000fee00000e0000 */
[----:B------:R-:W1:Y:S01]  /*c8a0*/  I2F R156, R156 ;  /* 0x0000009c009c7306 */ /* 0x000e620000201400 */
[C---:B--2---:R-:W-:Y:S02]  /*c8b0*/  FMUL.FTZ R142, R149.reuse, R154 ;  /* 0x0000009a958e7220 */ /* 0x044fe40000410000 */
[----:B------:R-:W-:-:S02]  /*c8c0*/  FADD.FTZ R149, -R149, R146 ;  /* 0x0000009295957221 */ /* 0x000fc40000010100 */
[----:B------:R-:W-:Y:S02]  /*c8d0*/  FFMA.FTZ R150, R143, R146, R142 ;  /* 0x000000928f967223 */ /* 0x000fe4000001008e */
[----:B------:R-:W2:Y:S01]  /*c8e0*/  SHFL.DOWN PT, R142, R147, 0x4, 0x1f ;  /* 0x08801f00938e7f89 */ /* 0x000ea200000e0000 */
[----:B------:R-:W-:Y:S01]  /*c8f0*/  FMUL.FTZ R149, R149, R149 ;  /* 0x0000009595957220 */ /* 0x000fe20000410000 */
[----:B0-----:R-:W0:Y:S01]  /*c900*/  MUFU.RCP R146, R145 ;  /* 0x0000009100927308 */ /* 0x001e220000001000 */
[----:B------:R-:W-:Y:S02]  /*c910*/  FMUL.FTZ R150, R141, R150 ;  /* 0x000000968d967220 */ /* 0x000fe40000410000 */
[----:B------:R-:W-:-:S03]  /*c920*/  FMUL.FTZ R149, R149, R143 ;  /* 0x0000008f95957220 */ /* 0x000fc60000410000 */
[----:B------:R-:W1:Y:S01]  /*c930*/  SHFL.DOWN PT, R143, R150, 0x2, 0x1f ;  /* 0x08401f00968f7f89 */ /* 0x000e6200000e0000 */
[----:B------:R-:W-:Y:S02]  /*c940*/  FMUL.FTZ R149, R149, R154 ;  /* 0x0000009a95957220 */ /* 0x000fe40000410000 */
[----:B--2---:R-:W-:-:S04]  /*c950*/  FADD.FTZ R142, R142, R147 ;  /* 0x000000938e8e7221 */ /* 0x004fc80000010000 */
[----:B------:R-:W-:Y:S02]  /*c960*/  FFMA.FTZ R142, R141, R149, R142 ;  /* 0x000000958d8e7223 */ /* 0x000fe4000001008e */
[----:B------:R-:W-:Y:S02]  /*c970*/  IMAD.IADD R149, R152, 0x1, R151 ;  /* 0x0000000198957824 */ /* 0x000fe400078e0297 */
[----:B-1----:R-:W-:Y:S01]  /*c980*/  FMUL.FTZ R147, R143, R156 ;  /* 0x0000009c8f937220 */ /* 0x002fe20000410000 */
[----:B------:R-:W1:Y:S01]  /*c990*/  SHFL.DOWN PT, R141, R142, 0x2, 0x1f ;  /* 0x08401f008e8d7f89 */ /* 0x000e6200000e0000 */
[----:B------:R-:W-:Y:S01]  /*c9a0*/  FADD.FTZ R143, R150, -R143 ;  /* 0x8000008f968f7221 */ /* 0x000fe20000010000 */
[----:B------:R-:W-:Y:S01]  /*c9b0*/  I2F R151, R151 ;  /* 0x0000009700977306 */ /* 0x000fe20000201400 */
[----:B------:R-:W-:Y:S02]  /*c9c0*/  FFMA.FTZ R147, R153, R150, R147 ;  /* 0x0000009699937223 */ /* 0x000fe40000010093 */
[----:B------:R-:W-:-:S02]  /*c9d0*/  FMUL.FTZ R150, R143, R143 ;  /* 0x0000008f8f967220 */ /* 0x000fc40000410000 */
[----:B0-----:R-:W-:Y:S02]  /*c9e0*/  FMUL.FTZ R152, R146, R147 ;  /* 0x0000009392987220 */ /* 0x001fe40000410000 */
[----:B------:R-:W-:Y:S01]  /*c9f0*/  FMUL.FTZ R150, R153, R150 ;  /* 0x0000009699967220 */ /* 0x000fe20000410000 */
[----:B------:R-:W0:Y:S02]  /*ca00*/  I2F R149, R149 ;  /* 0x0000009500957306 */ /* 0x000e240000201400 */
[----:B------:R-:W2:Y:S01]  /*ca10*/  SHFL.DOWN PT, R143, R152, 0x1, 0x1f ;  /* 0x08201f00988f7f89 */ /* 0x000ea200000e0000 */
[----:B------:R-:W-:Y:S02]  /*ca20*/  FMUL.FTZ R150, R150, R156 ;  /* 0x0000009c96967220 */ /* 0x000fe40000410000 */
[----:B-1----:R-:W-:Y:S01]  /*ca30*/  FADD.FTZ R141, R142, R141 ;  /* 0x0000008d8e8d7221 */ /* 0x002fe20000010000 */
[----:B------:R-:W-:-:S03]  /*ca40*/  SHF.R.U32.HI R142, RZ, 0x5, R155 ;  /* 0x00000005ff8e7819 */ /* 0x000fc6000001169b */
[----:B------:R-:W-:Y:S01]  /*ca50*/  FFMA.FTZ R141, R146, R150, R141 ;  /* 0x00000096928d7223 */ /* 0x000fe2000001008d */
[----:B------:R-:W-:Y:S01]  /*ca60*/  LOP3.LUT R142, R142, 0x7, RZ, 0xc0, !PT ;  /* 0x000000078e8e7812 */ /* 0x000fe200078ec0ff */
[----:B0-----:R-:W0:Y:S03]  /*ca70*/  MUFU.RCP R146, R149 ;  /* 0x0000009500927308 */ /* 0x001e260000001000 */
[----:B------:R-:W-:Y:S02]  /*ca80*/  LOP3.LUT P0, RZ, R142, 0x1f, R155, 0xf8, !PT ;  /* 0x0000001f8eff7812 */ /* 0x000fe4000780f89b */
[----:B------:R-:W1:Y:S01]  /*ca90*/  SHFL.DOWN PT, R142, R141, 0x1, 0x1f ;  /* 0x08201f008d8e7f89 */ /* 0x000e6200000e0000 */
[----:B--2---:R-:W-:Y:S02]  /*caa0*/  FMUL.FTZ R147, R143, R151 ;  /* 0x000000978f937220 */ /* 0x004fe40000410000 */
[----:B------:R-:W-:-:S02]  /*cab0*/  FADD.FTZ R143, R152, -R143 ;  /* 0x8000008f988f7221 */ /* 0x000fc40000010000 */
[----:B------:R-:W-:Y:S02]  /*cac0*/  FFMA.FTZ R147, R145, R152, R147 ;  /* 0x0000009891937223 */ /* 0x000fe40000010093 */
[----:B------:R-:W-:Y:S02]  /*cad0*/  FMUL.FTZ R150, R143, R143 ;  /* 0x0000008f8f967220 */ /* 0x000fe40000410000 */
[----:B0-----:R-:W-:Y:S02]  /*cae0*/  FMUL.FTZ R147, R146, R147 ;  /* 0x0000009392937220 */ /* 0x001fe40000410000 */
[----:B------:R-:W-:-:S03]  /*caf0*/  FMUL.FTZ R150, R145, R150 ;  /* 0x0000009691967220 */ /* 0x000fc60000410000 */
[----:B------:R-:W0:Y:S01]  /*cb00*/  SHFL.IDX PT, R153, R147, RZ, 0x1f ;  /* 0x00001fff93997589 */ /* 0x000e2200000e0000 */
[----:B------:R-:W-:Y:S02]  /*cb10*/  FMUL.FTZ R150, R150, R151 ;  /* 0x0000009796967220 */ /* 0x000fe40000410000 */
[----:B-1----:R-:W-:-:S04]  /*cb20*/  FADD.FTZ R143, R141, R142 ;  /* 0x0000008e8d8f7221 */ /* 0x002fc80000010000 */
[----:B------:R-:W-:Y:S02]  /*cb30*/  FFMA.FTZ R150, R146, R150, R143 ;  /* 0x0000009692967223 */ /* 0x000fe4000001008f */
[----:B------:R-:W-:-:S03]  /*cb40*/  @!P0 IMAD.MOV.U32 R143, RZ, RZ, 0x4 ;  /* 0x00000004ff8f8424 */ /* 0x000fc600078e00ff */
[----:B------:R1:W2:Y:S01]  /*cb50*/  SHFL.IDX PT, R155, R150, RZ, 0x1f ;  /* 0x00001fff969b7589 */ /* 0x0002a200000e0000 */
[----:B------:R-:W-:Y:S01]  /*cb60*/  @!P0 IMAD.WIDE R142, R72, R143, c[0x0][0x1a0] ;  /* 0x00006800488e8625 */ /* 0x000fe200078e028f */
[----:B0-----:R-:W-:-:S04]  /*cb70*/  FSEL R141, R153, RZ, !P1 ;  /* 0x000000ff998d7208 */ /* 0x001fc80004800000 */
[----:B------:R0:W-:Y:S01]  /*cb80*/  @!P0 STG.E [R142.64], R153 ;  /* 0x000000998e008986 */ /* 0x0001e2000c101904 */
[--C-:B------:R-:W-:Y:S02]  /*cb90*/  FADD.FTZ R146, R41, -R141.reuse ;  /* 0x8000008d29927221 */ /* 0x100fe40000010000 */
[--C-:B------:R-:W-:Y:S01]  /*cba0*/  FADD.FTZ R145, R40, -R141.reuse ;  /* 0x8000008d28917221 */ /* 0x100fe20000010000 */
[----:B------:R-:W-:Y:S01]  /*cbb0*/  MOV R40, c[0x0][0x1e0] ;  /* 0x0000780000287a02 */ /* 0x000fe20000000f00 */
[----:B------:R-:W-:Y:S02]  /*cbc0*/  FMUL.FTZ R41, R153, R153 ;  /* 0x0000009999297220 */ /* 0x000fe40000410000 */
[--C-:B-1----:R-:W-:Y:S02]  /*cbd0*/  FADD.FTZ R150, R46, -R141.reuse ;  /* 0x8000008d2e967221 */ /* 0x102fe40000010000 */
[--C-:B------:R-:W-:Y:S01]  /*cbe0*/  FADD.FTZ R47, R47, -R141.reuse ;  /* 0x8000008d2f2f7221 */ /* 0x100fe20000010000 */
[----:B------:R-:W-:Y:S01]  /*cbf0*/  FSEL R41, R41, RZ, P1 ;  /* 0x000000ff29297208 */ /* 0x000fe20000800000 */
[----:B------:R-:W-:-:S02]  /*cc00*/  FADD.FTZ R49, R49, -R141 ;  /* 0x8000008d31317221 */ /* 0x000fc40000010000 */
[----:B--2---:R-:W-:Y:S02]  /*cc10*/  FFMA.FTZ R40, R155, R40, c[0x0][0x228] ;  /* 0x00008a009b287623 */ /* 0x004fe40000010028 */
[----:B------:R-:W-:Y:S02]  /*cc20*/  FADD.FTZ R151, R44, -R141 ;  /* 0x8000008d2c977221 */ /* 0x000fe40000010000 */
[----:B------:R-:W-:Y:S02]  /*cc30*/  FADD.FTZ R40, R40, R41 ;  /* 0x0000002928287221 */ /* 0x000fe40000010000 */
[----:B------:R-:W-:Y:S02]  /*cc40*/  @!P0 IMAD.MOV.U32 R41, RZ, RZ, 0x4 ;  /* 0x00000004ff298424 */ /* 0x000fe400078e00ff */
[----:B------:R1:W2:Y:S01]  /*cc50*/  MUFU.RSQ R152, R40 ;  /* 0x0000002800987308 */ /* 0x0002a20000001400 */
[--C-:B0-----:R-:W-:Y:S02]  /*cc60*/  FADD.FTZ R142, R51, -R141.reuse ;  /* 0x8000008d338e7221 */ /* 0x101fe40000010000 */
[----:B------:R-:W-:-:S02]  /*cc70*/  FADD.FTZ R45, R45, -R141 ;  /* 0x8000008d2d2d7221 */ /* 0x000fc40000010000 */
[--C-:B------:R-:W-:Y:S02]  /*cc80*/  FADD.FTZ R149, R43, -R141.reuse ;  /* 0x8000008d2b957221 */ /* 0x100fe40000010000 */
[----:B------:R-:W-:Y:S02]  /*cc90*/  FADD.FTZ R54, R54, -R141 ;  /* 0x8000008d36367221 */ /* 0x000fe40000010000 */
[C---:B-1----:R-:W-:Y:S01]  /*cca0*/  @!P0 IMAD.WIDE R40, R72.reuse, R41, c[0x0][0x1a8] ;  /* 0x00006a0048288625 */ /* 0x042fe200078e0229 */
[----:B------:R-:W-:-:S03]  /*ccb0*/  IADD3 R72, R72, c[0x0][0x160], RZ ;  /* 0x0000580048487a10 */ /* 0x000fc60007ffe0ff */
[--C-:B------:R-:W-:Y:S02]  /*ccc0*/  FADD.FTZ R55, R55, -R141.reuse ;  /* 0x8000008d37377221 */ /* 0x100fe40000010000 */
[----:B------:R-:W-:Y:S01]  /*ccd0*/  FADD.FTZ R52, R52, -R141 ;  /* 0x8000008d34347221 */ /* 0x000fe20000010000 */
[----:B--2---:R0:W-:Y:S01]  /*cce0*/  @!P0 STG.E [R40.64], R152 ;  /* 0x0000009828008986 */ /* 0x0041e2000c101904 */
        /* <DEDUP_REMOVED lines=13> */
[--C-:B------:R-:W-:Y:S02]  /*cdc0*/  FADD.FTZ R143, R53, -R141.reuse ;  /* 0x8000008d358f7221 */ /* 0x100fe40000010000 */
[----:B------:R-:W-:Y:S01]  /*cdd0*/  FFMA.FTZ R49, R47, R40, R96 ;  /* 0x000000282f317223 */ /* 0x000fe20000010060 */
[--C-:B------:R-:W-:Y:S01]  /*cde0*/  PRMT R40, RZ, 0x5410, R18.reuse ;  /* 0x00005410ff287816 */ /* 0x100fe20000000012 */
[----:B------:R-:W-:Y:S02]  /*cdf0*/  FMUL.FTZ R143, R152, R143 ;  /* 0x0000008f988f7220 */ /* 0x000fe40000410000 */
[----:B------:R-:W-:Y:S02]  /*ce00*/  FADD.FTZ R50, R50, -R141 ;  /* 0x8000008d32327221 */ /* 0x000fe40000010000 */
[----:B------:R-:W-:Y:S01]  /*ce10*/  FFMA.FTZ R46, R46, R40, R93 ;  /* 0x000000282e2e7223 */ /* 0x000fe2000001005d */
[----:B------:R-:W-:Y:S01]  /*ce20*/  PRMT R40, RZ, 0x7610, R18 ;  /* 0x00007610ff287816 */ /* 0x000fe20000000012 */
[----:B------:R-:W-:-:S02]  /*ce30*/  FMUL.FTZ R50, R152, R50 ;  /* 0x0000003298327220 */ /* 0x000fc40000410000 */
[----:B------:R-:W-:Y:S02]  /*ce40*/  FMUL.FTZ R53, R152, R142 ;  /* 0x0000008e98357220 */ /* 0x000fe40000410000 */
[----:B------:R-:W-:Y:S01]  /*ce50*/  FFMA.FTZ R47, R45, R40, R94 ;  /* 0x000000282d2f7223 */ /* 0x000fe2000001005e */
[----:B------:R-:W-:Y:S01]  /*ce60*/  PRMT R40, RZ, 0x5410, R17 ;  /* 0x00005410ff287816 */ /* 0x000fe20000000011 */
[----:B------:R-:W-:Y:S01]  /*ce70*/  FFMA.FTZ R45, R43, R41, R90 ;  /* 0x000000292b2d7223 */ /* 0x000fe2000001005a */
[----:B------:R-:W-:Y:S01]  /*ce80*/  PRMT R41, RZ, 0x5410, R15 ;  /* 0x00005410ff297816 */ /* 0x000fe2000000000f */
[--C-:B------:R-:W-:Y:S01]  /*ce90*/  FADD.FTZ R48, R48, -R141.reuse ;  /* 0x8000008d30307221 */ /* 0x100fe20000010000 */
[----:B------:R-:W-:Y:S01]  /*cea0*/  F2FP.BF16.PACK_AB R43, R49, R150 ;  /* 0x00000096312b723e */ /* 0x000fe200000010ff */
[----:B------:R-:W-:Y:S02]  /*ceb0*/  FADD.FTZ R62, R62, -R141 ;  /* 0x8000008d3e3e7221 */ /* 0x000fe40000010000 */
[----:B------:R-:W-:Y:S01]  /*cec0*/  FFMA.FTZ R54, R54, R41, R103 ;  /* 0x0000002936367223 */ /* 0x000fe20000010067 */
[----:B------:R-:W-:Y:S01]  /*ced0*/  PRMT R41, RZ, 0x7610, R15 ;  /* 0x00007610ff297816 */ /* 0x000fe2000000000f */
[----:B------:R-:W-:-:S02]  /*cee0*/  FMUL.FTZ R48, R152, R48 ;  /* 0x0000003098307220 */ /* 0x000fc40000410000 */
[----:B------:R-:W-:Y:S02]  /*cef0*/  FMUL.FTZ R62, R152, R62 ;  /* 0x0000003e983e7220 */ /* 0x000fe40000410000 */
[----:B------:R-:W-:Y:S01]  /*cf00*/  FFMA.FTZ R55, R55, R41, R104 ;  /* 0x0000002937377223 */ /* 0x000fe20000010068 */
[--C-:B------:R-:W-:Y:S01]  /*cf10*/  PRMT R41, RZ, 0x5410, R14.reuse ;  /* 0x00005410ff297816 */ /* 0x100fe2000000000e */
[--C-:B------:R-:W-:Y:S02]  /*cf20*/  FADD.FTZ R63, R63, -R141.reuse ;  /* 0x8000008d3f3f7221 */ /* 0x100fe40000010000 */
[----:B------:R-:W-:Y:S02]  /*cf30*/  FADD.FTZ R60, R60, -R141 ;  /* 0x8000008d3c3c7221 */ /* 0x000fe40000010000 */
        /* <DEDUP_REMOVED lines=43> */
[--C-:B------:R-:W-:Y:S02]  /*d1f0*/  FADD.FTZ R147, R42, -R141.reuse ;  /* 0x8000008d2a937221 */ /* 0x100fe40000010000 */
[----:B------:R-:W-:Y:S01]  /*d200*/  FFMA.FTZ R59, R59, R41, R108 ;  /* 0x000000293b3b7223 */ /* 0x000fe2000001006c */
[--C-:B------:R-:W-:Y:S01]  /*d210*/  PRMT R41, RZ, 0x5410, R8.reuse ;  /* 0x00005410ff297816 */ /* 0x100fe20000000008 */
[----:B------:R-:W-:Y:S02]  /*d220*/  FMUL.FTZ R66, R152, R66 ;  /* 0x0000004298427220 */ /* 0x000fe40000410000 */
[----:B------:R-:W-:Y:S01]  /*d230*/  FADD.FTZ R67, R67, -R141 ;  /* 0x8000008d43437221 */ /* 0x000fe20000010000 */
[----:B------:R-:W-:Y:S01]  /*d240*/  F2FP.BF16.PACK_AB R49, R59, R58 ;  /* 0x0000003a3b31723e */ /* 0x000fe200000010ff */
[----:B------:R-:W-:Y:S01]  /*d250*/  FFMA.FTZ R56, R56, R41, R105 ;  /* 0x0000002938387223 */ /* 0x000fe20000010069 */
[----:B------:R-:W-:Y:S01]  /*d260*/  PRMT R41, RZ, 0x7610, R8 ;  /* 0x00007610ff297816 */ /* 0x000fe20000000008 */
[----:B------:R-:W-:Y:S01]  /*d270*/  FMUL.FTZ R44, R152, R147 ;  /* 0x00000093982c7220 */ /* 0x000fe20000410000 */
[----:B------:R-:W-:Y:S01]  /*d280*/  IADD3 R58, R140, 0x200, RZ ;  /* 0x000002008c3a7810 */ /* 0x000fe20007ffe0ff */
[----:B------:R-:W-:-:S02]  /*d290*/  FMUL.FTZ R67, R152, R67 ;  /* 0x0000004398437220 */ /* 0x000fc40000410000 */
[----:B------:R-:W-:Y:S01]  /*d2a0*/  FFMA.FTZ R57, R57, R41, R106 ;  /* 0x0000002939397223 */ /* 0x000fe2000001006a */
[----:B------:R-:W-:Y:S01]  /*d2b0*/  PRMT R41, RZ, 0x5410, R7 ;  /* 0x00005410ff297816 */ /* 0x000fe20000000007 */
[----:B------:R-:W-:Y:S01]  /*d2c0*/  FFMA.FTZ R44, R44, R40, R91 ;  /* 0x000000282c2c7223 */ /* 0x000fe2000001005b */
[----:B------:R-:W-:Y:S01]  /*d2d0*/  PRMT R40, RZ, 0x7610, R17 ;  /* 0x00007610ff287816 */ /* 0x000fe20000000011 */
[----:B------:R-:W-:Y:S02]  /*d2e0*/  FADD.FTZ R64, R64, -R141 ;  /* 0x8000008d40407221 */ /* 0x000fe40000010000 */
[----:B------:R-:W-:Y:S01]  /*d2f0*/  FFMA.FTZ R70, R70, R41, R121 ;  /* 0x0000002946467223 */ /* 0x000fe20000010079 */
[----:B------:R-:W-:Y:S01]  /*d300*/  PRMT R41, RZ, 0x7610, R7 ;  /* 0x00007610ff297816 */ /* 0x000fe20000000007 */
[C---:B------:R-:W-:Y:S02]  /*d310*/  FMUL.FTZ R149, R152.reuse, R149 ;  /* 0x0000009598957220 */ /* 0x040fe40000410000 */
        /* <DEDUP_REMOVED lines=13> */
[----:B------:R-:W-:Y:S01]  /*d3f0*/  F2FP.BF16.PACK_AB R42, R47, R46 ;  /* 0x0000002e2f2a723e */ /* 0x000fe200000010ff */
[----:B------:R-:W-:Y:S01]  /*d400*/  IMAD.MOV.U32 R59, RZ, RZ, 0x10 ;  /* 0x00000010ff3b7424 */ /* 0x000fe200078e00ff */
[----:B------:R-:W-:Y:S01]  /*d410*/  F2FP.BF16.PACK_AB R47, R55, R54 ;  /* 0x00000036372f723e */ /* 0x000fe200000010ff */
[----:B------:R-:W-:Y:S01]  /*d420*/  FFMA.FTZ R66, R66, R41, R115 ;  /* 0x0000002942427223 */ /* 0x000fe20000010073 */
[----:B------:R-:W-:Y:S02]  /*d430*/  PRMT R41, RZ, 0x7610, R5 ;  /* 0x00007610ff297816 */ /* 0x000fe40000000005 */
[----:B------:R-:W-:Y:S02]  /*d440*/  F2FP.BF16.PACK_AB R40, R45, R40 ;  /* 0x000000282d28723e */ /* 0x000fe400000010ff */
[----:B------:R-:W-:Y:S01]  /*d450*/  F2FP.BF16.PACK_AB R45, R53, R50 ;  /* 0x00000032352d723e */ /* 0x000fe200000010ff */
[----:B------:R-:W-:Y:S01]  /*d460*/  FFMA.FTZ R67, R67, R41, R116 ;  /* 0x0000002943437223 */ /* 0x000fe20000010074 */
[----:B------:R-:W-:-:S02]  /*d470*/  PRMT R41, RZ, 0x5410, R4 ;  /* 0x00005410ff297816 */ /* 0x000fc40000000004 */
[----:B------:R-:W-:Y:S02]  /*d480*/  F2FP.BF16.PACK_AB R50, R61, R60 ;  /* 0x0000003c3d32723e */ /* 0x000fe400000010ff */
[----:B------:R-:W-:Y:S01]  /*d490*/  LEA R60, P0, R140, c[0x0][0x208], 0x4 ;  /* 0x000082008c3c7a11 */ /* 0x000fe200078020ff */
[----:B------:R-:W-:Y:S01]  /*d4a0*/  FFMA.FTZ R64, R64, R41, R113 ;  /* 0x0000002940407223 */ /* 0x000fe20000010071 */
[----:B------:R-:W-:Y:S02]  /*d4b0*/  PRMT R41, RZ, 0x7610, R4 ;  /* 0x00007610ff297816 */ /* 0x000fe40000000004 */
[----:B------:R-:W-:Y:S02]  /*d4c0*/  LEA.HI.X R61, R140, c[0x0][0x20c], RZ, 0x4, P0 ;  /* 0x000083008c3d7a11 */ /* 0x000fe400000f24ff */
[----:B------:R-:W-:Y:S01]  /*d4d0*/  F2FP.BF16.PACK_AB R46, R143, R52 ;  /* 0x000000348f2e723e */ /* 0x000fe200000010ff */
[----:B------:R-:W-:Y:S01]  /*d4e0*/  FFMA.FTZ R65, R65, R41, R114 ;  /* 0x0000002941417223 */ /* 0x000fe20000010072 */
[----:B------:R-:W-:-:S02]  /*d4f0*/  F2FP.BF16.PACK_AB R41, R149, R44 ;  /* 0x0000002c9529723e */ /* 0x000fc400000010ff */
[----:B------:R-:W-:Y:S02]  /*d500*/  F2FP.BF16.PACK_AB R44, R51, R48 ;  /* 0x00000030332c723e */ /* 0x000fe400000010ff */
[----:B------:R-:W-:Y:S01]  /*d510*/  F2FP.BF16.PACK_AB R48, R57, R56 ;  /* 0x000000383930723e */ /* 0x000fe200000010ff */
[----:B------:R0:W-:Y:S01]  /*d520*/  STG.E.128 [R60.64], R40 ;  /* 0x000000283c007986 */ /* 0x0001e2000c101d04 */
[----:B------:R-:W-:Y:S02]  /*d530*/  IADD3 R56, R140, 0x100, RZ ;  /* 0x000001008c387810 */ /* 0x000fe40007ffe0ff */
[----:B------:R-:W-:Y:S02]  /*d540*/  F2FP.BF16.PACK_AB R51, R63, R62 ;  /* 0x0000003e3f33723e */ /* 0x000fe400000010ff */
[----:B------:R-:W-:Y:S01]  /*d550*/  LEA R62, P1, R144, c[0x0][0x208], 0x4 ;  /* 0x00008200903e7a11 */ /* 0x000fe200078220ff */
[----:B------:R-:W-:Y:S01]  /*d560*/  IMAD.WIDE.U32 R56, R56, R59, c[0x0][0x208] ;  /* 0x0000820038387625 */ /* 0x000fe200078e003b */
[----:B------:R-:W-:-:S02]  /*d570*/  F2FP.BF16.PACK_AB R55, R71, R70 ;  /* 0x000000464737723e */ /* 0x000fc400000010ff */
        /* <DEDUP_REMOVED lines=10> */
[----:B------:R-:W-:-:S07]  /*d620*/  SEL R128, RZ, 0x1, P1 ;  /* 0x00000001ff807807 */ /* 0x000fce0000800000 */
[----:B0-----:R-:W-:Y:S01]  /*d630*/  @P0 CALL.REL.NOINC `(.L_x_11285) ;  /* 0x0000001000000944 */ /* 0x001fe20003c00000 */
[----:B------:R-:W-:Y:S05]  /*d640*/  BRA `(.L_x_11286) ;  /* 0xffff339000007947 */ /* 0x000fea000383ffff */
.L_x_11285:
[----:B------:R-:W-:Y:S05]  /*d650*/  EXIT ;  /* 0x000000000000794d */ /* 0x000fea0003800000 */
.L_x_11283:
[----:B0-----:R-:W-:Y:S01]  /*d660*/  HFMA2.MMA R152, -RZ, RZ, 0, 5.9604644775390625e-08 ;  /* 0x00000001ff987435 */ /* 0x001fe200000001ff */
[----:B------:R-:W-:Y:S01]  /*d670*/  IMAD.MOV.U32 R143, RZ, RZ, 0x1f ;  /* 0x0000001fff8f7424 */ /* 0x000fe200078e00ff */
[----:B------:R-:W-:Y:S01]  /*d680*/  MOV R146, 0xd6b0 ;  /* 0x0000d6b000927802 */ /* 0x000fe20000000f00 */
[----:B------:R-:W-:-:S03]  /*d690*/  IMAD.MOV.U32 R150, RZ, RZ, -0x1 ;  /* 0xffffffffff967424 */ /* 0x000fc600078e00ff */
[----:B------:R-:W-:Y:S05]  /*d6a0*/  CALL.REL.NOINC `($__internal_61_$__cuda_sm70_shflsync_bfly_p) ;  /* 0x0000079000007944 */ /* 0x000fea0003c00000 */
[----:B-1----:R-:W-:Y:S01]  /*d6b0*/  MOV R142, R152 ;  /* 0x00000098008e7202 */ /* 0x002fe20000000f00 */
[----:B0-----:R-:W-:Y:S05]  /*d6c0*/  BRA `(.L_x_11287) ;  /* 0xffffead000007947 */ /* 0x001fea000383ffff */
.L_x_11284:
[----:B------:R-:W-:Y:S01]  /*d6d0*/  IMAD.MOV.U32 R152, RZ, RZ, 0x2 ;  /* 0x00000002ff987424 */ /* 0x000fe200078e00ff */
[----:B------:R-:W-:Y:S01]  /*d6e0*/  MOV R150, 0xffffffff ;  /* 0xffffffff00967802 */ /* 0x000fe20000000f00 */
[----:B------:R-:W-:Y:S01]  /*d6f0*/  IMAD.MOV.U32 R143, RZ, RZ, 0x1f ;  /* 0x0000001fff8f7424 */ /* 0x000fe200078e00ff */
[----:B------:R-:W-:Y:S02]  /*d700*/  MOV R146, 0xd720 ;  /* 0x0000d72000927802 */ /* 0x000fe40000000f00 */
[----:B------:R-:W-:Y:S05]  /*d710*/  CALL.REL.NOINC `($__internal_61_$__cuda_sm70_shflsync_bfly_p) ;  /* 0x0000072000007944 */ /* 0x000fea0003c00000 */
[----:B01----:R-:W-:Y:S01]  /*d720*/  FADD.FTZ R151, R151, R152 ;  /* 0x0000009897977221 */ /* 0x003fe20000010000 */
[----:B------:R-:W-:Y:S01]  /*d730*/  MOV R150, 0xffffffff ;  /* 0xffffffff00967802 */ /* 0x000fe20000000f00 */
[----:B------:R-:W-:Y:S01]  /*d740*/  IMAD.MOV.U32 R152, RZ, RZ, 0x4 ;  /* 0x00000004ff987424 */ /* 0x000fe200078e00ff */
[----:B------:R-:W-:Y:S01]  /*d750*/  MOV R146, 0xd780 ;  /* 0x0000d78000927802 */ /* 0x000fe20000000f00 */
[----:B------:R-:W-:-:S02]  /*d760*/  IMAD.MOV.U32 R143, RZ, RZ, 0x1f ;  /* 0x0000001fff8f7424 */ /* 0x000fc400078e00ff */
        /* <DEDUP_REMOVED lines=83> */
[----:B------:R-:W-:Y:S05]  /*dca0*/  CALL.REL.NOINC `($__internal_61_$__cuda_sm70_shflsync_bfly_p) ;  /* 0x0000019000007944 */ /* 0x000fea0003c00000 */
[----:B01----:R-:W-:Y:S01]  /*dcb0*/  FADD.FTZ R151, R151, R152 ;  /* 0x0000009897977221 */ /* 0x003fe20000010000 */
[----:B------:R-:W-:Y:S01]  /*dcc0*/  MOV R150, 0xffffffff ;  /* 0xffffffff00967802 */ /* 0x000fe20000000f00 */
[----:B------:R-:W-:Y:S01]  /*dcd0*/  IMAD.MOV.U32 R152, RZ, RZ, 0x2 ;  /* 0x00000002ff987424 */ /* 0x000fe200078e00ff */
[----:B------:R-:W-:Y:S01]  /*dce0*/  MOV R146, 0xdd10 ;  /* 0x0000dd1000927802 */ /* 0x000fe20000000f00 */
[----:B------:R-:W-:Y:S02]  /*dcf0*/  IMAD.MOV.U32 R143, RZ, RZ, 0x1f ;  /* 0x0000001fff8f7424 */ /* 0x000fe400078e00ff */
        /* <DEDUP_REMOVED lines=19> */
[----:B01----:R-:W-:Y:S05]  /*de30*/  BRA `(.L_x_11288) ;  /* 0xffffe8a000007947 */ /* 0x003fea000383ffff */
        .weak           $__internal_61_$__cuda_sm70_shflsync_bfly_p
        .type           $__internal_61_$__cuda_sm70_shflsync_bfly_p,@function
        .size           $__internal_61_$__cuda_sm70_shflsync_bfly_p,(.L_x_29125 - $__internal_61_$__cuda_sm70_shflsync_bfly_p)
$__internal_61_$__cuda_sm70_shflsync_bfly_p:
[----:B------:R-:W-:Y:S01]  /*de40*/  IMAD.MOV.U32 R147, RZ, RZ, 0x0 ;  /* 0x00000000ff937424 */ /* 0x000fe200078e00ff */
[----:B------:R-:W-:Y:S04]  /*de50*/  WARPSYNC R150 ;  /* 0x0000009600007348 */ /* 0x000fe80003800000 */
[----:B------:R0:W1:Y:S01]  /*de60*/  SHFL.BFLY PT, R152, R151, R152, R143 ;  /* 0x0c00009897987389 */ /* 0x00006200000e008f */
[----:B------:R-:W-:Y:S05]  /*de70*/  RET.REL.NODEC R146 `(_ZN10layer_norm13ln_fwd_kernelINS_13Kernel_traitsI13__nv_bfloat16S2_fS2_fjLj8192ELj1ELj1ELj8ELj16ENS_18Kernel_traits_baseILj8192ES2_S2_fS2_fjLj256EEEEELb1ELb1ELb0ELb1EEEvNS_9FwdParamsE) ;  /* 0xffff218092007950 */ /* 0x000fea0003c3ffff */
.L_x_11289:
        /* <DEDUP_REMOVED lines=16> */
.L_x_29125:


//--------------------- .text._ZN10layer_norm13ln_fwd_kernelINS_13Kernel_traitsI13__nv_bfloat16S2_fS2_fjLj8192ELj1ELj1ELj8ELj16ENS_18Kernel_traits_baseILj8192ES2_S2_fS2_fjLj256EEEEELb1ELb1ELb1ELb0EEEvNS_9FwdParamsE --------------------------
	.section	.text._ZN10layer_norm13ln_fwd_kernelINS_13Kernel_traitsI13__nv_bfloat16S2_fS2_fjLj8192ELj1ELj1ELj8ELj16ENS_18Kernel_traits_baseILj8192ES2_S2_fS2_fjLj256EEEEELb1ELb1ELb1ELb0EEEvNS_9FwdParamsE,"ax",@progbits
	.sectioninfo	@"SHI_REGISTERS=207"
	.align	128
        .global         _ZN10layer_norm13ln_fwd_kernelINS_13Kernel_traitsI13__nv_bfloat16S2_fS2_fjLj8192ELj1ELj1ELj8ELj16ENS_18Kernel_traits_baseILj8192ES2_S2_fS2_fjLj256EEEEELb1ELb1ELb1ELb0EEEvNS_9FwdParamsE
        .type           _ZN10layer_norm13ln_fwd_kernelINS_13Kernel_traitsI13__nv_bfloat16S2_fS2_fjLj8192ELj1ELj1ELj8ELj16ENS_18Kernel_traits_baseILj8192ES2_S2_fS2_fjLj256EEEEELb1ELb1ELb1ELb0EEEvNS_9FwdParamsE,@function
        .size           _ZN10layer_norm13ln_fwd_kernelINS_13Kernel_traitsI13__nv_bfloat16S2_fS2_fjLj8192ELj1ELj1ELj8ELj16ENS_18Kernel_traits_baseILj8192ES2_S2_fS2_fjLj256EEEEELb1ELb1ELb1ELb0EEEvNS_9FwdParamsE,(.L_x_29126 - _ZN10layer_norm13ln_fwd_kernelINS_13Kernel_traitsI13__nv_bfloat16S2_fS2_fjLj8192ELj1ELj1ELj8ELj16ENS_18Kernel_traits_baseILj8192ES2_S2_fS2_fjLj256EEEEELb1ELb1ELb1ELb0EEEvNS_9FwdParamsE)
        .other          _ZN10layer_norm13ln_fwd_kernelINS_13Kernel_traitsI13__nv_bfloat16S2_fS2_fjLj8192ELj1ELj1ELj8ELj16ENS_18Kernel_traits_baseILj8192ES2_S2_fS2_fjLj256EEEEELb1ELb1ELb1ELb0EEEvNS_9FwdParamsE,@"STO_CUDA_ENTRY STV_DEFAULT"
_ZN10layer_norm13ln_fwd_kernelINS_13Kernel_traitsI13__nv_bfloat16S2_fS2_fjLj8192ELj1ELj1ELj8ELj16ENS_18Kernel_traits_baseILj8192ES2_S2_fS2_fjLj256EEEEELb1ELb1ELb1ELb0EEEvNS_9FwdParamsE:
.text._ZN10layer_norm13ln_fwd_kernelINS_13Kernel_traitsI13__nv_bfloat16S2_fS2_fjLj8192ELj1ELj1ELj8ELj16ENS_18Kernel_traits_baseILj8192ES2_S2_fS2_fjLj256EEEEELb1ELb1ELb1ELb0EEEvNS_9FwdParamsE:
        /* <DEDUP_REMOVED lines=28> */
[C---:B------:R-:W-:Y:S01]  /*01c0*/  IADD3 R42, R128.reuse, -0x61c88647, RZ ;  /* 0x9e3779b9802a7810 */ /* 0x040fe20007ffe0ff */
[----:B------:R-:W-:Y:S01]  /*01d0*/  IMAD.WIDE.U32 R2, R45, -0x2daee0ad, RZ ;  /* 0xd2511f532d027825 */ /* 0x000fe200078e00ff */
[----:B------:R-:W-:Y:S02]  /*01e0*/  LOP3.LUT R6, R5, R44, R128, 0x96, !PT ;  /* 0x0000002c05067212 */ /* 0x000fe400078e9680 */
[----:B------:R-:W-:Y:S02]  /*01f0*/  IADD3 R41, R128, 0x3c6ef372, RZ ;  /* 0x3c6ef37280297810 */ /* 0x000fe40007ffe0ff */
[----:B------:R-:W-:Y:S01]  /*0200*/  LOP3.LUT R8, R3, R129, RZ, 0x3c, !PT ;  /* 0x0000008103087212 */ /* 0x000fe200078e3cff */
[----:B------:R-:W-:Y:S01]  /*0210*/  IMAD.WIDE.U32 R6, R6, -0x2daee0ad, RZ ;  /* 0xd2511f5306067825 */ /* 0x000fe200078e00ff */
[----:B------:R-:W-:-:S02]  /*0220*/  IADD3 R40, R129, 0x76cf5d0a, RZ ;  /* 0x76cf5d0a81287810 */ /* 0x000fc40007ffe0ff */
[----:B------:R-:W-:Y:S01]  /*0230*/  IADD3 R37, R129, 0x32370b8f, RZ ;  /* 0x32370b8f81257810 */ /* 0x000fe20007ffe0ff */
[----:B------:R-:W-:Y:S01]  /*0240*/  IMAD.WIDE.U32 R8, R8, -0x326172a9, RZ ;  /* 0xcd9e8d5708087825 */ /* 0x000fe200078e00ff */
[----:B------:R-:W-:Y:S02]  /*0250*/  LOP3.LUT R5, R7, R2, R43, 0x96, !PT ;  /* 0x0000000207057212 */ /* 0x000fe400078e962b */
[----:B------:R-:W-:Y:S02]  /*0260*/  LOP3.LUT R7, R52, 0xff, RZ, 0x3c, !PT ;  /* 0x000000ff34077812 */ /* 0x000fe400078e3cff */
[----:B------:R-:W-:Y:S01]  /*0270*/  LOP3.LUT R2, R9, R42, R4, 0x96, !PT ;  /* 0x0000002a09027212 */ /* 0x000fe200078e9604 */
[----:B------:R-:W-:Y:S01]  /*0280*/  IMAD.WIDE.U32 R4, R5, -0x326172a9, RZ ;  /* 0xcd9e8d5705047825 */ /* 0x000fe200078e00ff */
[----:B------:R-:W-:Y:S02]  /*0290*/  LEA.HI.SX32 R38, R90, R7, 0x1d ;  /* 0x000000075a267211 */ /* 0x000fe400078feaff */
[----:B------:R-:W-:Y:S01]  /*02a0*/  IADD3 R36, R128, -0x255992d5, RZ ;  /* 0xdaa66d2b80247810 */ /* 0x000fe20007ffe0ff */
[----:B------:R-:W-:Y:S01]  /*02b0*/  IMAD.WIDE.U32 R2, R2, -0x2daee0ad, RZ ;  /* 0xd2511f5302027825 */ /* 0x000fe200078e00ff */
[----:B------:R-:W-:-:S02]  /*02c0*/  LOP3.LUT R8, R5, R8, R41, 0x96, !PT ;  /* 0x0000000805087212 */ /* 0x000fc400078e9629 */
[----:B------:R-:W-:Y:S02]  /*02d0*/  LOP3.LUT P0, RZ, R38, 0xffffff00, RZ, 0xc0, !PT ;  /* 0xffffff0026ff7812 */ /* 0x000fe4000780c0ff */
[----:B------:R-:W-:Y:S01]  /*02e0*/  LOP3.LUT R10, R3, R6, R40, 0x96, !PT ;  /* 0x00000006030a7212 */ /* 0x000fe200078e9628 */
[----:B------:R-:W-:Y:S01]  /*02f0*/  IMAD.WIDE.U32 R8, R8, -0x2daee0ad, RZ ;  /* 0xd2511f5308087825 */ /* 0x000fe200078e00ff */
[C---:B------:R-:W-:Y:S02]  /*0300*/  ISETP.GE.U32.AND P6, PT, R38.reuse, 0x200, PT ;  /* 0x000002002600780c */ /* 0x040fe40003fc6070 */
[----:B------:R-:W-:Y:S01]  /*0310*/  ISETP.GE.U32.AND P5, PT, R38, 0x300, PT ;  /* 0x000003002600780c */ /* 0x000fe20003fa6070 */
[----:B------:R-:W-:Y:S01]  /*0320*/  IMAD.WIDE.U32 R10, R10, -0x326172a9, RZ ;  /* 0xcd9e8d570a0a7825 */ /* 0x000fe200078e00ff */
[----:B------:R-:W-:Y:S02]  /*0330*/  LOP3.LUT R84, R9, R2, R37, 0x96, !PT ;  /* 0x0000000209547212 */ /* 0x000fe400078e9625 */
[----:B------:R-:W-:-:S02]  /*0340*/  ISETP.GE.U32.AND P1, PT, R38, 0x400, PT ;  /* 0x000004002600780c */ /* 0x000fc40003f26070 */
[----:B------:R-:W-:Y:S01]  /*0350*/  P2R R48, PR, RZ, 0x40 ;  /* 0x00000040ff307803 */ /* 0x000fe20000000000 */
[----:B------:R-:W-:Y:S01]  /*0360*/  IMAD.WIDE.U32 R84, R84, -0x326172a9, RZ ;  /* 0xcd9e8d5754547825 */ /* 0x000fe200078e00ff */
[----:B------:R-:W-:Y:S02]  /*0370*/  P2R R49, PR, RZ, 0x20 ;  /* 0x00000020ff317803 */ /* 0x000fe40000000000 */
[----:B------:R-:W-:Y:S02]  /*0380*/  LOP3.LUT R88, R11, R4, R36, 0x96, !PT ;  /* 0x000000040b587212 */ /* 0x000fe400078e9624 */
[----:B------:R-:W-:Y:S01]  /*0390*/  IADD3 R35, R128, 0x78dde6e4, RZ ;  /* 0x78dde6e480237810 */ /* 0x000fe20007ffe0ff */
        /* <DEDUP_REMOVED lines=15> */
.L_x_11291:
[----:B0-----:R-:W-:Y:S05]  /*0490*/  BSYNC B0 ;  /* 0x0000000000007941 */ /* 0x001fea0003800000 */
.L_x_11290:
        /* <DEDUP_REMOVED lines=16> */
.L_x_11293:
[----:B0-----:R-:W-:Y:S05]  /*05a0*/  BSYNC B0 ;  /* 0x0000000000007941 */ /* 0x001fea0003800000 */
.L_x_11292:
        /* <DEDUP_REMOVED lines=16> */
.L_x_11295:
[----:B0-----:R-:W-:Y:S05]  /*06b0*/  BSYNC B0 ;  /* 0x0000000000007941 */ /* 0x001fea0003800000 */
.L_x_11294:
        /* <DEDUP_REMOVED lines=15> */
.L_x_11297:
[----:B0-----:R-:W-:Y:S05]  /*07b0*/  BSYNC B0 ;  /* 0x0000000000007941 */ /* 0x001fea0003800000 */
.L_x_11296:
[----:B------:R-:W-:Y:S01]  /*07c0*/  LOP3.LUT R87, R85, R10, R35, 0x96, !PT ;  /* 0x0000000a55577212 */ /* 0x000fe200078e9623 */
[----:B------:R-:W-:Y:S01]  /*07d0*/  IMAD.WIDE.U32 R88, R88, -0x2daee0ad, RZ ;  /* 0xd2511f5358587825 */ /* 0x000fe200078e00ff */
[----:B------:R-:W-:Y:S01]  /*07e0*/  IADD3 R34, R129, -0x126145ec, RZ ;  /* 0xed9eba1481227810 */ /* 0x000fe20007ffe0ff */
[----:B------:R-:W-:Y:S06]  /*07f0*/  @P3 EXIT ;  /* 0x000000000000394d */ /* 0x000fec0003800000 */
[----:B------:R-:W-:Y:S01]  /*0800*/  SHF.R.S32.HI R90, RZ, 0x3, R90 ;  /* 0x00000003ff5a7819 */ /* 0x000fe2000001145a */
[----:B------:R-:W-:Y:S01]  /*0810*/  IMAD.MOV.U32 R175, RZ, RZ, RZ ;  /* 0x000000ffffaf7224 */ /* 0x000fe200078e00ff */
[--C-:B-----5:R-:W-:Y:S01]  /*0820*/  PRMT R143, RZ, 0x5410, R64.reuse ;  /* 0x00005410ff8f7816 */ /* 0x120fe20000000040 */
[----:B------:R-:W-:Y:S01]  /*0830*/  ULDC.U8 UR6, c[0x0][0x1f0] ;  /* 0x00007c0000067ab9 */ /* 0x000fe20000000000 */
[----:B------:R-:W-:-:S02]  /*0840*/  PRMT R148, RZ, 0x7610, R64 ;  /* 0x00007610ff947816 */ /* 0x000fc40000000040 */
[--C-:B------:R-:W-:Y:S02]  /*0850*/  PRMT R146, RZ, 0x5410, R65.reuse ;  /* 0x00005410ff927816 */ /* 0x100fe40000000041 */
        /* <DEDUP_REMOVED lines=25> */
[----:B------:R-:W-:Y:S02]  /*09f0*/  IADD3 R133, R128, -0x4ab325aa, RZ ;  /* 0xb54cda5680857810 */ /* 0x000fe40007ffe0ff */
[----:B------:R-:W-:Y:S02]  /*0a00*/  LOP3.LUT R90, R90, 0x1fffffe0, RZ, 0xc0, !PT ;  /* 0x1fffffe05a5a7812 */ /* 0x000fe400078ec0ff */
[----:B------:R-:W-:Y:S02]  /*0a10*/  IMNMX R65, R65, 0x20, PT ;  /* 0x0000002041417817 */ /* 0x000fe40003800200 */
[----:B------:R-:W-:-:S02]  /*0a20*/  PRMT R126, RZ, 0x5410, R74 ;  /* 0x00005410ff7e7816 */ /* 0x000fc4000000004a */
[----:B------:R-:W-:Y:S01]  /*0a30*/  PRMT R130, RZ, 0x7610, R74 ;  /* 0x00007610ff827816 */ /* 0x000fe2000000004a */
[----:B------:R-:W-:Y:S01]  /*0a40*/  IMAD.IADD R65, R65, 0x1, R90 ;  /* 0x0000000141417824 */ /* 0x000fe200078e025a */
[----:B------:R-:W-:Y:S02]  /*0a50*/  LOP3.LUT R74, R73, R84, R120, 0x96, !PT ;  /* 0x00000054494a7212 */ /* 0x000fe400078e9678 */
[--C-:B------:R-:W-:Y:S01]  /*0a60*/  PRMT R132, RZ, 0x5410, R60.reuse ;  /* 0x00005410ff847816 */ /* 0x100fe2000000003c */
[----:B------:R-:W-:Y:S01]  /*0a70*/  IMAD.SHL.U32 R65, R65, 0x8, RZ ;  /* 0x0000000841417824 */ /* 0x000fe200078e00ff */
[----:B------:R-:W-:Y:S02]  /*0a80*/  PRMT R137, RZ, 0x7610, R60 ;  /* 0x00007610ff897816 */ /* 0x000fe4000000003c */
[----:B------:R-:W-:Y:S02]  /*0a90*/  LOP3.LUT R60, R69, R72, R133, 0x96, !PT ;  /* 0x00000048453c7212 */ /* 0x000fe400078e9685 */
[--C-:B------:R-:W-:Y:S01]  /*0aa0*/  PRMT R131, RZ, 0x5410, R75.reuse ;  /* 0x00005410ff837816 */ /* 0x100fe2000000004b */
[----:B------:R-:W0:Y:S01]  /*0ab0*/  I2F.U32 R65, R65 ;  /* 0x0000004100417306 */ /* 0x000e220000201000 */
[----:B------:R-:W-:Y:S01]  /*0ac0*/  PRMT R136, RZ, 0x7610, R75 ;  /* 0x00007610ff887816 */ /* 0x000fe2000000004b */
[----:B------:R-:W-:Y:S01]  /*0ad0*/  IMAD.WIDE.U32 R74, R74, -0x2daee0ad, RZ ;  /* 0xd2511f534a4a7825 */ /* 0x000fe200078e00ff */
[----:B------:R-:W-:-:S02]  /*0ae0*/  PRMT R135, RZ, 0x5410, R61 ;  /* 0x00005410ff877816 */ /* 0x000fc4000000003d */
[----:B------:R-:W-:Y:S01]  /*0af0*/  PRMT R139, RZ, 0x7610, R61 ;  /* 0x00007610ff8b7816 */ /* 0x000fe2000000003d */
[----:B------:R-:W-:Y:S01]  /*0b00*/  IMAD.WIDE.U32 R60, R60, -0x2daee0ad, RZ ;  /* 0xd2511f533c3c7825 */ /* 0x000fe200078e00ff */
[C---:B------:R-:W-:Y:S02]  /*0b10*/  IADD3 R134, R129.reuse, 0x646e171e, RZ ;  /* 0x646e171e81867810 */ /* 0x040fe40007ffe0ff */
[----:B------:R-:W-:Y:S02]  /*0b20*/  IADD3 R144, R129, 0x1fd5c5a3, RZ ;  /* 0x1fd5c5a381907810 */ /* 0x000fe40007ffe0ff */
[--C-:B------:R-:W-:Y:S02]  /*0b30*/  PRMT R138, RZ, 0x5410, R62.reuse ;  /* 0x00005410ff8a7816 */ /* 0x100fe4000000003e */
[----:B------:R-:W-:Y:S02]  /*0b40*/  PRMT R141, RZ, 0x7610, R62 ;  /* 0x00007610ff8d7816 */ /* 0x000fe4000000003e */
[----:B------:R-:W-:Y:S01]  /*0b50*/  LOP3.LUT R62, R75, R70, R134, 0x96, !PT ;  /* 0x000000464b3e7212 */ /* 0x000fe200078e9686 */
[----:B0-----:R0:W1:Y:S01]  /*0b60*/  MUFU.RCP R167, R65 ;  /* 0x0000004100a77308 */ /* 0x0010620000001000 */
[----:B------:R-:W-:Y:S01]  /*0b70*/  LOP3.LUT R74, R61, R74, R144, 0x96, !PT ;  /* 0x0000004a3d4a7212 */ /* 0x000fe200078e9690 */
[----:B------:R-:W-:Y:S01]  /*0b80*/  IMAD.SHL.U32 R61, R47, 0x20, RZ ;  /* 0x000000202f3d7824 */ /* 0x000fe200078e00ff */
[----:B------:R-:W-:-:S02]  /*0b90*/  PRMT R140, RZ, 0x5410, R63 ;  /* 0x00005410ff8c7816 */ /* 0x000fc4000000003f */
[----:B------:R-:W-:Y:S01]  /*0ba0*/  PRMT R145, RZ, 0x7610, R63 ;  /* 0x00007610ff917816 */ /* 0x000fe2000000003f */
[----:B------:R-:W-:Y:S01]  /*0bb0*/  IMAD.WIDE.U32 R62, R62, -0x326172a9, RZ ;  /* 0xcd9e8d573e3e7825 */ /* 0x000fe200078e00ff */
[----:B------:R-:W-:Y:S02]  /*0bc0*/  IADD3 R142, R128, 0x5384540f, RZ ;  /* 0x5384540f808e7810 */ /* 0x000fe40007ffe0ff */
[--C-:B------:R-:W-:Y:S02]  /*0bd0*/  PRMT R149, RZ, 0x5410, R67.reuse ;  /* 0x00005410ff957816 */ /* 0x100fe40000000043 */
[----:B------:R-:W-:Y:S02]  /*0be0*/  PRMT R156, RZ, 0x7610, R67 ;  /* 0x00007610ff9c7816 */ /* 0x000fe40000000043 */
[----:B------:R-:W-:Y:S02]  /*0bf0*/  LOP3.LUT R67, R61, 0x3e0, RZ, 0xc0, !PT ;  /* 0x000003e03d437812 */ /* 0x000fe400078ec0ff */
[----:B------:R-:W-:Y:S01]  /*0c00*/  LOP3.LUT R68, R63, R68, R142, 0x96, !PT ;  /* 0x000000443f447212 */ /* 0x000fe200078e968e */
[----:B------:R-:W-:Y:S01]  /*0c10*/  IMAD.HI.U32 R63, R74, -0x326172a9, RZ ;  /* 0xcd9e8d574a3f7827 */ /* 0x000fe200078e00ff */
[----:B------:R-:W-:-:S02]  /*0c20*/  IADD3 R151, R128, -0xe443238, RZ ;  /* 0xf1bbcdc880977810 */ /* 0x000fc40007ffe0ff */
[----:B------:R-:W-:Y:S01]  /*0c30*/  IADD3 R155, R129, -0x24c28bd8, RZ ;  /* 0xdb3d7428819b7810 */ /* 0x000fe20007ffe0ff */
[----:B------:R-:W-:Y:S01]  /*0c40*/  IMAD.IADD R67, R64, 0x1, -R67 ;  /* 0x0000000140437824 */ /* 0x000fe200078e0a43 */
[----:B------:R-:W-:Y:S01]  /*0c50*/  LOP3.LUT R63, R63, R62, R151, 0x96, !PT ;  /* 0x0000003e3f3f7212 */ /* 0x000fe200078e9697 */
[----:B------:R-:W-:Y:S01]  /*0c60*/  IMAD.HI.U32 R61, R68, -0x2daee0ad, RZ ;  /* 0xd2511f53443d7827 */ /* 0x000fe200078e00ff */
[--C-:B------:R-:W-:Y:S02]  /*0c70*/  PRMT R159, RZ, 0x5410, R52.reuse ;  /* 0x00005410ff9f7816 */ /* 0x100fe40000000034 */
[----:B------:R-:W-:Y:S01]  /*0c80*/  IMNMX R67, RZ, R67, !PT ;  /* 0x00000043ff437217 */ /* 0x000fe20007800200 */
[----:B------:R-:W-:Y:S01]  /*0c90*/  IMAD.HI.U32 R170, R63, -0x2daee0ad, RZ ;  /* 0xd2511f533faa7827 */ /* 0x000fe200078e00ff */
[----:B------:R-:W-:Y:S02]  /*0ca0*/  LOP3.LUT R61, R61, R60, R155, 0x96, !PT ;  /* 0x0000003c3d3d7212 */ /* 0x000fe400078e969b */
[----:B------:R-:W-:Y:S01]  /*0cb0*/  IMNMX R67, R67, 0x20, PT ;  /* 0x0000002043437817 */ /* 0x000fe20003800200 */
[----:B------:R-:W-:Y:S01]  /*0cc0*/  IMAD R178, R63, -0x2daee0ad, RZ ;  /* 0xd2511f533fb27824 */ /* 0x000fe200078e02ff */
[----:B------:R-:W-:Y:S01]  /*0cd0*/  PRMT R160, RZ, 0x7610, R52 ;  /* 0x00007610ffa07816 */ /* 0x000fe20000000034 */
[----:B------:R-:W-:Y:S01]  /*0ce0*/  IMAD R52, R74, -0x326172a9, RZ ;  /* 0xcd9e8d574a347824 */ /* 0x000fe200078e02ff */
[--C-:B------:R-:W-:Y:S01]  /*0cf0*/  PRMT R161, RZ, 0x5410, R53.reuse ;  /* 0x00005410ffa17816 */ /* 0x100fe20000000035 */
[----:B------:R-:W-:Y:S01]  /*0d00*/  IMAD.HI.U32 R169, R61, -0x326172a9, RZ ;  /* 0xcd9e8d573da97827 */ /* 0x000fe200078e00ff */
[----:B------:R-:W-:-:S02]  /*0d10*/  PRMT R162, RZ, 0x7610, R53 ;  /* 0x00007610ffa27816 */ /* 0x000fc40000000035 */
[----:B------:R-:W-:Y:S01]  /*0d20*/  IADD3 R157, R128, -0x700cb87f, RZ ;  /* 0x8ff34781809d7810 */ /* 0x000fe20007ffe0ff */
[----:B------:R-:W-:Y:S01]  /*0d30*/  IMAD R53, R68, -0x2daee0ad, RZ ;  /* 0xd2511f5344357824 */ /* 0x000fe200078e02ff */
[----:B------:R-:W-:Y:S01]  /*0d40*/  IADD3 R158, R129, -0x695add53, RZ ;  /* 0x96a522ad819e7810 */ /* 0x000fe20007ffe0ff */
[----:B------:R-:W-:Y:S01]  /*0d50*/  IMAD.IADD R67, R90, 0x1, R67 ;  /* 0x000000015a437824 */ /* 0x000fe200078e0243 */
[--C-:B------:R-:W-:Y:S01]  /*0d60*/  PRMT R0, RZ, 0x5410, R100.reuse ;  /* 0x00005410ff007816 */ /* 0x100fe20000000064 */
[----:B------:R-:W-:Y:S01]  /*0d70*/  IMAD R176, R61, -0x326172a9, RZ ;  /* 0xcd9e8d573db07824 */ /* 0x000fe200078e02ff */
[----:B------:R-:W-:Y:S01]  /*0d80*/  PRMT R51, RZ, 0x7610, R100 ;  /* 0x00007610ff337816 */ /* 0x000fe20000000064 */
[----:B------:R-:W-:Y:S01]  /*0d90*/  IMAD.SHL.U32 R172, R67, 0x8, RZ ;  /* 0x0000000843ac7824 */ /* 0x000fe200078e00ff */
        /* <DEDUP_REMOVED lines=54> */
[----:B------:R-:W-:Y:S02]  /*1100*/  PRMT R168, RZ, 0x5410, R56 ;  /* 0x00005410ffa87816 */ /* 0x000fe40000000038 */
[----:B------:R-:W-:-:S02]  /*1110*/  MOV R171, 0x1 ;  /* 0x0000000100ab7802 */ /* 0x000fc40000000f00 */
[----:B------:R-:W-:Y:S02]  /*1120*/  PRMT R173, RZ, 0x7610, R56 ;  /* 0x00007610ffad7816 */ /* 0x000fe40000000038 */
[----:B------:R-:W-:Y:S02]  /*1130*/  LOP3.LUT R177, R86, 0x3, RZ, 0xc0, !PT ;  /* 0x0000000356b17812 */ /* 0x000fe400078ec0ff */
[--C-:B------:R-:W-:Y:S02]  /*1140*/  PRMT R174, RZ, 0x5410, R57.reuse ;  /* 0x00005410ffae7816 */ /* 0x100fe40000000039 */
[----:B------:R-:W-:Y:S02]  /*1150*/  PRMT R179, RZ, 0x7610, R57 ;  /* 0x00007610ffb37816 */ /* 0x000fe40000000039 */
[--C-:B------:R-:W-:Y:S02]  /*1160*/  PRMT R180, RZ, 0x5410, R58.reuse ;  /* 0x00005410ffb47816 */ /* 0x100fe4000000003a */
[----:B------:R-:W-:-:S02]  /*1170*/  PRMT R181, RZ, 0x7610, R58 ;  /* 0x00007610ffb57816 */ /* 0x000fc4000000003a */
[--C-:B------:R-:W-:Y:S02]  /*1180*/  PRMT R182, RZ, 0x5410, R59.reuse ;  /* 0x00005410ffb67816 */ /* 0x100fe4000000003b */
[----:B01----:R-:W-:Y:S02]  /*1190*/  PRMT R183, RZ, 0x7610, R59 ;  /* 0x00007610ffb77816 */ /* 0x003fe4000000003b */
.L_x_11611:
        /* <DEDUP_REMOVED lines=20> */
[----:B-1----:R-:W-:-:S04]  /*12e0*/  ISETP.NE.U32.AND P3, PT, RZ, c[0x0][0x180], PT ;  /* 0x00006000ff007a0c */ /* 0x002fc80003f65070 */
        /* <DEDUP_REMOVED lines=27> */
.L_x_11303:
[----:B------:R-:W-:Y:S02]  /*14a0*/  IMAD.MOV.U32 R96, RZ, RZ, R176 ;  /* 0x000000ffff607224 */ /* 0x000fe400078e00b0 */
.L_x_11304:
[----:B------:R-:W-:Y:S05]  /*14b0*/  BSYNC B2 ;  /* 0x0000000000027941 */ /* 0x000fea0003800000 */
.L_x_11302:
        /* <DEDUP_REMOVED lines=16> */
.L_x_11308:
[----:B------:R-:W-:Y:S05]  /*15c0*/  BSYNC B3 ;  /* 0x0000000000037941 */ /* 0x000fea0003800000 */
.L_x_11307:
        /* <DEDUP_REMOVED lines=43> */
.L_x_11306:
[----:B------:R-:W-:Y:S05]  /*1880*/  BSYNC B2 ;  /* 0x0000000000027941 */ /* 0x000fea0003800000 */
.L_x_11305:
        /* <DEDUP_REMOVED lines=9> */
[----:B------:R-:W-:-:S04]  /*1920*/  FMUL.FTZ R56, R33, R56 ;  /* 0x0000003821387220 */ /* 0x000fc80000410000 */
[----:B------:R-:W-:Y:S02]  /*1930*/  @P3 FADD.FTZ R56, R52, R56 ;  /* 0x0000003834383221 */ /* 0x000fe40000010000 */
.L_x_11301:
[----:B0-----:R-:W-:Y:S05]  /*1940*/  BSYNC B1 ;  /* 0x0000000000017941 */ /* 0x001fea0003800000 */
.L_x_11300:
        /* <DEDUP_REMOVED lines=18> */
.L_x_11312:
[----:B------:R-:W-:Y:S02]  /*1a70*/  IMAD.MOV.U32 R98, RZ, RZ, R176 ;  /* 0x000000ffff627224 */ /* 0x000fe400078e00b0 */
.L_x_11313:
[----:B------:R-:W-:Y:S05]  /*1a80*/  BSYNC B2 ;  /* 0x0000000000027941 */ /* 0x000fea0003800000 */
.L_x_11311:
        /* <DEDUP_REMOVED lines=16> */
.L_x_11317:
[----:B------:R-:W-:Y:S05]  /*1b90*/  BSYNC B3 ;  /* 0x0000000000037941 */ /* 0x000fea0003800000 */
.L_x_11316:
        /* <DEDUP_REMOVED lines=43> */
.L_x_11315:
[----:B------:R-:W-:Y:S05]  /*1e50*/  BSYNC B2 ;  /* 0x0000000000027941 */ /* 0x000fea0003800000 */
.L_x_11314:
        /* <DEDUP_REMOVED lines=11> */
.L_x_11310:
[----:B------:R-:W-:Y:S05]  /*1f10*/  BSYNC B1 ;  /* 0x0000000000017941 */ /* 0x000fea0003800000 */
.L_x_11309:
        /* <DEDUP_REMOVED lines=18> */
.L_x_11321:
[----:B------:R-:W-:Y:S02]  /*2040*/  IMAD.MOV.U32 R98, RZ, RZ, R176 ;  /* 0x000000ffff627224 */ /* 0x000fe400078e00b0 */
.L_x_11322:
[----:B------:R-:W-:Y:S05]  /*2050*/  BSYNC B2 ;  /* 0x0000000000027941 */ /* 0x000fea0003800000 */
.L_x_11320:
        /* <DEDUP_REMOVED lines=16> */
.L_x_11326:
[----:B------:R-:W-:Y:S05]  /*2160*/  BSYNC B3 ;  /* 0x0000000000037941 */ /* 0x000fea0003800000 */
.L_x_11325:
        /* <DEDUP_REMOVED lines=43> */
.L_x_11324:
[----:B------:R-:W-:Y:S05]  /*2420*/  BSYNC B2 ;  /* 0x0000000000027941 */ /* 0x000fea0003800000 */
.L_x_11323:
        /* <DEDUP_REMOVED lines=11> */
.L_x_11319:
[----:B------:R-:W-:Y:S05]  /*24e0*/  BSYNC B1 ;  /* 0x0000000000017941 */ /* 0x000fea0003800000 */
.L_x_11318:
        /* <DEDUP_REMOVED lines=18> */
.L_x_11330:
[----:B------:R-:W-:Y:S02]  /*2610*/  IMAD.MOV.U32 R152, RZ, RZ, R176 ;  /* 0x000000ffff987224 */ /* 0x000fe400078e00b0 */
.L_x_11331:
[----:B------:R-:W-:Y:S05]  /*2620*/  BSYNC B2 ;  /* 0x0000000000027941 */ /* 0x000fea0003800000 */
.L_x_11329:
        /* <DEDUP_REMOVED lines=16> */
.L_x_11335:
[----:B------:R-:W-:Y:S05]  /*2730*/  BSYNC B3 ;  /* 0x0000000000037941 */ /* 0x000fea0003800000 */
.L_x_11334:
        /* <DEDUP_REMOVED lines=43> */
.L_x_11333:
[----:B------:R-:W-:Y:S05]  /*29f0*/  BSYNC B2 ;  /* 0x0000000000027941 */ /* 0x000fea0003800000 */
.L_x_11332:
        /* <DEDUP_REMOVED lines=11> */
.L_x_11328:
[----:B------:R-:W-:Y:S05]  /*2ab0*/  BSYNC B1 ;  /* 0x0000000000017941 */ /* 0x000fea0003800000 */
.L_x_11327:
        /* <DEDUP_REMOVED lines=18> */
.L_x_11339:
[----:B------:R-:W-:Y:S02]  /*2be0*/  IMAD.MOV.U32 R152, RZ, RZ, R176 ;  /* 0x000000ffff987224 */ /* 0x000fe400078e00b0 */
.L_x_11340:
[----:B------:R-:W-:Y:S05]  /*2bf0*/  BSYNC B2 ;  /* 0x0000000000027941 */ /* 0x000fea0003800000 */
.L_x_11338:
        /* <DEDUP_REMOVED lines=16> */
.L_x_11344:
[----:B------:R-:W-:Y:S05]  /*2d00*/  BSYNC B3 ;  /* 0x0000000000037941 */ /* 0x000fea0003800000 */
.L_x_11343:
        /* <DEDUP_REMOVED lines=43> */
.L_x_11342:
[----:B------:R-:W-:Y:S05]  /*2fc0*/  BSYNC B2 ;  /* 0x0000000000027941 */ /* 0x000fea0003800000 */
.L_x_11341:
        /* <DEDUP_REMOVED lines=11> */
.L_x_11337:
[----:B------:R-:W-:Y:S05]  /*3080*/  BSYNC B1 ;  /* 0x0000000000017941 */ /* 0x000fea0003800000 */
.L_x_11336:
        /* <DEDUP_REMOVED lines=18> */
.L_x_11348:
[----:B------:R-:W-:Y:S02]  /*31b0*/  IMAD.MOV.U32 R197, RZ, RZ, R176 ;  /* 0x000000ffffc57224 */ /* 0x000fe400078e00b0 */
.L_x_11349:
[----:B------:R-:W-:Y:S05]  /*31c0*/  BSYNC B2 ;  /* 0x0000000000027941 */ /* 0x000fea0003800000 */
.L_x_11347:
        /* <DEDUP_REMOVED lines=16> */
.L_x_11353:
[----:B------:R-:W-:Y:S05]  /*32d0*/  BSYNC B3 ;  /* 0x0000000000037941 */ /* 0x000fea0003800000 */
.L_x_11352:
        /* <DEDUP_REMOVED lines=43> */
.L_x_11351:
[----:B------:R-:W-:Y:S05]  /*3590*/  BSYNC B2 ;  /* 0x0000000000027941 */ /* 0x000fea0003800000 */
.L_x_11350:
[----:B------:R-:W0:Y:S01]  /*35a0*/  I2F.U32 R69, R197 ;  /* 0x000000c500457306 */ /* 0x000e220000201000 */
[----:B------:R-:W-:Y:S01]  /*35b0*/  HFMA2.MMA R96, -RZ, RZ, 0.1171875, 0 ;  /* 0x2f800000ff607435 */ /* 0x000fe200000001ff */
[----:B------:R-:W-:-:S05]  /*35c0*/  PRMT R70, RZ, 0x7610, R62 ;  /* 0x00007610ff467816 */ /* 0x000fca000000003e */
        /* <DEDUP_REMOVED lines=8> */
.L_x_11346:
[----:B------:R-:W-:Y:S05]  /*3650*/  BSYNC B1 ;  /* 0x0000000000017941 */ /* 0x000fea0003800000 */
.L_x_11345:
        /* <DEDUP_REMOVED lines=18> */
.L_x_11357:
[----:B------:R-:W-:Y:S02]  /*3780*/  IMAD.MOV.U32 R197, RZ, RZ, R176 ;  /* 0x000000ffffc57224 */ /* 0x000fe400078e00b0 */
.L_x_11358:
[----:B------:R-:W-:Y:S05]  /*3790*/  BSYNC B2 ;  /* 0x0000000000027941 */ /* 0x000fea0003800000 */
.L_x_11356:
        /* <DEDUP_REMOVED lines=16> */
.L_x_11362:
[----:B------:R-:W-:Y:S05]  /*38a0*/  BSYNC B3 ;  /* 0x0000000000037941 */ /* 0x000fea0003800000 */
.L_x_11361:
        /* <DEDUP_REMOVED lines=43> */
.L_x_11360:
[----:B------:R-:W-:Y:S05]  /*3b60*/  BSYNC B2 ;  /* 0x0000000000027941 */ /* 0x000fea0003800000 */
.L_x_11359:
        /* <DEDUP_REMOVED lines=11> */
.L_x_11355:
[----:B------:R-:W-:Y:S05]  /*3c20*/  BSYNC B1 ;  /* 0x0000000000017941 */ /* 0x000fea0003800000 */
.L_x_11354:
        /* <DEDUP_REMOVED lines=18> */
.L_x_11366:
[----:B------:R-:W-:Y:S02]  /*3d50*/  IMAD.MOV.U32 R197, RZ, RZ, R176 ;  /* 0x000000ffffc57224 */ /* 0x000fe400078e00b0 */
.L_x_11367:
[----:B------:R-:W-:Y:S05]  /*3d60*/  BSYNC B2 ;  /* 0x0000000000027941 */ /* 0x000fea0003800000 */
.L_x_11365:
        /* <DEDUP_REMOVED lines=16> */
.L_x_11371:
[----:B------:R-:W-:Y:S05]  /*3e70*/  BSYNC B3 ;  /* 0x0000000000037941 */ /* 0x000fea0003800000 */
.L_x_11370:
        /* <DEDUP_REMOVED lines=43> */
.L_x_11369:
[----:B------:R-:W-:Y:S05]  /*4130*/  BSYNC B2 ;  /* 0x0000000000027941 */ /* 0x000fea0003800000 */
.L_x_11368:
        /* <DEDUP_REMOVED lines=11> */
.L_x_11364:
[----:B------:R-:W-:Y:S05]  /*41f0*/  BSYNC B1 ;  /* 0x0000000000017941 */ /* 0x000fea0003800000 */
.L_x_11363:
        /* <DEDUP_REMOVED lines=8> */
[----:B------:R-:W-:Y:S02]  /*4280*/  PRMT R99, R189, 0x7104, RZ ;  /* 0x00007104bd637816 */ /* 0x000fe400000000ff */
[----:B------:R-:W-:-:S02]  /*4290*/  LOP3.LUT R198, R96, 0xff0000, RZ, 0xc0, !PT ;  /* 0x00ff000060c67812 */ /* 0x000fc400078ec0ff */
[----:B------:R-:W-:Y:S02]  /*42a0*/  LOP3.LUT R96, R187, 0xff, RZ, 0xc0, !PT ;  /* 0x000000ffbb607812 */ /* 0x000fe400078ec0ff */
[----:B------:R-:W-:Y:S02]  /*42b0*/  PRMT R198, R198, 0x4210, R97 ;  /* 0x00004210c6c67816 */ /* 0x000fe40000000061 */
[----:B------:R-:W-:Y:S01]  /*42c0*/  LOP3.LUT R98, R186, 0xff, RZ, 0xc0, !PT ;  /* 0x000000ffba627812 */ /* 0x000fe200078ec0ff */
[----:B------:R-:W-:Y:S01]  /*42d0*/  IMAD.WIDE.U32 R96, R96, 0x1000000, RZ ;  /* 0x0100000060607825 */ /* 0x000fe200078e00ff */
        /* <DEDUP_REMOVED lines=12> */
.L_x_11373:
[----:B------:R-:W-:Y:S05]  /*43a0*/  BSYNC B1 ;  /* 0x0000000000017941 */ /* 0x000fea0003800000 */
.L_x_11372:
[----:B------:R-:W-:Y:S02]  /*43b0*/  IADD3 R196, R196, 0x100, RZ ;  /* 0x00000100c4c47810 */ /* 0x000fe40007ffe0ff */
[----:B------:R-:W-:Y:S02]  /*43c0*/  IADD3 R193, R193, 0x100, RZ ;  /* 0x00000100c1c17810 */ /* 0x000fe40007ffe0ff */
.L_x_11299:
[----:B-1----:R-:W-:Y:S05]  /*43d0*/  BSYNC B0 ;  /* 0x0000000000007941 */ /* 0x002fea0003800000 */
.L_x_11298:
[----:B------:R-:W-:Y:S01]  /*43e0*/  ISETP.NE.AND P3, PT, R48, RZ, PT ;  /* 0x000000ff3000720c */ /* 0x000fe20003f65270 */
[----:B------:R-:W-:-:S12]  /*43f0*/  BSSY B0, `(.L_x_11374) ;  /* 0x0000311000007945 */ /* 0x000fd80003800000 */
[----:B------:R-:W-:Y:S05]  /*4400*/  @!P3 BRA `(.L_x_11375) ;  /* 0x000030f00000b947 */ /* 0x000fea0003800000 */
[----:B------:R-:W-:-:S04]  /*4410*/  ISETP.NE.U32.AND P3, PT, RZ, c[0x0][0x180], PT ;  /* 0x00006000ff007a0c */ /* 0x000fc80003f65070 */
[----:B------:R-:W-:Y:S02]  /*4420*/  ISETP.NE.AND.EX P3, PT, RZ, c[0x0][0x184], PT, P3 ;  /* 0x00006100ff007a0c */ /* 0x000fe40003f65330 */
[----:B------:R-:W-:-:S11]  /*4430*/  @P2 MOV R76, 0x10 ;  /* 0x00000010004c2802 */ /* 0x000fd60000000f00 */
[----:B------:R-:W-:-:S04]  /*4440*/  @P3 IMAD.MOV.U32 R75, RZ, RZ, 0x20 ;  /* 0x00000020ff4b3424 */ /* 0x000fc800078e00ff */
[----:B------:R-:W-:-:S04]  /*4450*/  @P3 IMAD.WIDE.U32 R74, R196, R75, c[0x0][0x180] ;  /* 0x00006000c44a3625 */ /* 0x000fc800078e004b */
[----:B------:R-:W-:Y:S01]  /*4460*/  @P2 IMAD.WIDE.U32 R76, R193, R76, c[0x0][0x170] ;  /* 0x00005c00c14c2625 */ /* 0x000fe200078e004c */
[----:B------:R-:W2:Y:S01]  /*4470*/  @P3 LDG.E.128 R52, [R74.64] ;  /* 0x000000044a343981 */ /* 0x000ea2000c1e1d00 */
[----:B------:R-:W-:-:S03]  /*4480*/  ISETP.GT.AND P4, PT, R195, RZ, PT ;  /* 0x000000ffc300720c */ /* 0x000fc60003f84270 */
[----:B------:R1:W5:Y:S04]  /*4490*/  @P2 LDG.E.128 R60, [R76.64] ;  /* 0x000000044c3c2981 */ /* 0x000368000c1e1d00 */
[----:B------:R1:W5:Y:S01]  /*44a0*/  @P3 LDG.E.128 R64, [R74.64+0x10] ;  /* 0x000010044a403981 */ /* 0x000362000c1e1d00 */
[----:B------:R-:W-:Y:S05]  /*44b0*/  BSSY B1, `(.L_x_11376) ;  /* 0x000005c000017945 */ /* 0x000fea0003800000 */
        /* <DEDUP_REMOVED lines=17> */
.L_x_11379:
[----:B0-----:R-:W-:Y:S02]  /*45d0*/  IMAD.MOV.U32 R96, RZ, RZ, R176 ;  /* 0x000000ffff607224 */ /* 0x001fe400078e00b0 */
.L_x_11380:
[----:B------:R-:W-:Y:S05]  /*45e0*/  BSYNC B2 ;  /* 0x0000000000027941 */ /* 0x000fea0003800000 */
.L_x_11378:
        /* <DEDUP_REMOVED lines=16> */
.L_x_11384:
[----:B------:R-:W-:Y:S05]  /*46f0*/  BSYNC B3 ;  /* 0x0000000000037941 */ /* 0x000fea0003800000 */
.L_x_11383:
        /* <DEDUP_REMOVED lines=42> */
[----:B------:R-:W-:Y:S02]  /*49a0*/  MOV R178, R72 ;  /* 0x0000004800b27202 */ /* 0x000fe40000000f00 */
.L_x_11382:
[----:B------:R-:W-:Y:S05]  /*49b0*/  BSYNC B2 ;  /* 0x0000000000027941 */ /* 0x000fea0003800000 */
.L_x_11381:
        /* <DEDUP_REMOVED lines=11> */
.L_x_11377:
[----:B-1----:R-:W-:Y:S05]  /*4a70*/  BSYNC B1 ;  /* 0x0000000000017941 */ /* 0x002fea0003800000 */
.L_x_11376:
        /* <DEDUP_REMOVED lines=18> */
.L_x_11388:
[----:B0-----:R-:W-:Y:S02]  /*4ba0*/  IMAD.MOV.U32 R98, RZ, RZ, R176 ;  /* 0x000000ffff627224 */ /* 0x001fe400078e00b0 */
.L_x_11389:
[----:B------:R-:W-:Y:S05]  /*4bb0*/  BSYNC B2 ;  /* 0x0000000000027941 */ /* 0x000fea0003800000 */
.L_x_11387:
        /* <DEDUP_REMOVED lines=16> */
.L_x_11393:
[----:B------:R-:W-:Y:S05]  /*4cc0*/  BSYNC B3 ;  /* 0x0000000000037941 */ /* 0x000fea0003800000 */
.L_x_11392:
        /* <DEDUP_REMOVED lines=43> */
.L_x_11391:
[----:B------:R-:W-:Y:S05]  /*4f80*/  BSYNC B2 ;  /* 0x0000000000027941 */ /* 0x000fea0003800000 */
.L_x_11390:
        /* <DEDUP_REMOVED lines=11> */
.L_x_11386:
[----:B------:R-:W-:Y:S05]  /*5040*/  BSYNC B1 ;  /* 0x0000000000017941 */ /* 0x000fea0003800000 */
.L_x_11385:
        /* <DEDUP_REMOVED lines=18> */
.L_x_11397:
[----:B0-----:R-:W-:Y:S02]  /*5170*/  MOV R98, R176 ;  /* 0x000000b000627202 */ /* 0x001fe40000000f00 */
.L_x_11398:
[----:B------:R-:W-:Y:S05]  /*5180*/  BSYNC B2 ;  /* 0x0000000000027941 */ /* 0x000fea0003800000 */
.L_x_11396:
        /* <DEDUP_REMOVED lines=16> */
.L_x_11402:
[----:B------:R-:W-:Y:S05]  /*5290*/  BSYNC B3 ;  /* 0x0000000000037941 */ /* 0x000fea0003800000 */
.L_x_11401:
        /* <DEDUP_REMOVED lines=43> */
.L_x_11400:
[----:B------:R-:W-:Y:S05]  /*5550*/  BSYNC B2 ;  /* 0x0000000000027941 */ /* 0x000fea0003800000 */
.L_x_11399:
        /* <DEDUP_REMOVED lines=11> */
.L_x_11395:
[----:B------:R-:W-:Y:S05]  /*5610*/  BSYNC B1 ;  /* 0x0000000000017941 */ /* 0x000fea0003800000 */
.L_x_11394:
        /* <DEDUP_REMOVED lines=18> */
.L_x_11406:
[----:B------:R-:W-:Y:S02]  /*5740*/  IMAD.MOV.U32 R152, RZ, RZ, R176 ;  /* 0x000000ffff987224 */ /* 0x000fe400078e00b0 */
.L_x_11407:
[----:B------:R-:W-:Y:S05]  /*5750*/  BSYNC B2 ;  /* 0x0000000000027941 */ /* 0x000fea0003800000 */
.L_x_11405:
        /* <DEDUP_REMOVED lines=16> */
.L_x_11411:
[----:B------:R-:W-:Y:S05]  /*5860*/  BSYNC B3 ;  /* 0x0000000000037941 */ /* 0x000fea0003800000 */
.L_x_11410:
        /* <DEDUP_REMOVED lines=43> */
.L_x_11409:
[----:B------:R-:W-:Y:S05]  /*5b20*/  BSYNC B2 ;  /* 0x0000000000027941 */ /* 0x000fea0003800000 */
.L_x_11408:
[----:B------:R-:W1:Y:S01]  /*5b30*/  I2F.U32 R75, R152 ;  /* 0x00000098004b7306 */ /* 0x000e620000201000 */
[----:B-----5:R-:W-:Y:S01]  /*5b40*/  PRMT R78, RZ, 0x7610, R61 ;  /* 0x00007610ff4e7816 */ /* 0x020fe2000000003d */
[----:B------:R-:W-:-:S04]  /*5b50*/  IMAD.MOV.U32 R76, RZ, RZ, 0x2f800000 ;  /* 0x2f800000ff4c7424 */ /* 0x000fc800078e00ff */
[----:B------:R-:W-:-:S04]  /*5b60*/  FMUL.FTZ R78, R78, c[0x0][0x1ec] ;  /* 0x00007b004e4e7a20 */ /* 0x000fc80000410000 */
[----:B------:R-:W-:Y:S02]  /*5b70*/  FMUL.FTZ R78, R78, c[0x0][0x1e8] ;  /* 0x00007a004e4e7a20 */ /* 0x000fe40000410000 */
[----:B-1----:R-:W-:-:S05]  /*5b80*/  FFMA.FTZ R75, R75, R76, 1.1641532182693481445e-10 ;  /* 0x2f0000004b4b7423 */ /* 0x002fca000001004c */
[----:B------:R-:W-:-:S04]  /*5b90*/  FSETP.GTU.FTZ.AND P5, PT, R75, c[0x0][0x1e4], PT ;  /* 0x000079004b007a0b */ /* 0x000fc80003fbc000 */
[----:B------:R-:W-:Y:S02]  /*5ba0*/  FSEL R75, R78, RZ, !P5 ;  /* 0x000000ff4e4b7208 */ /* 0x000fe40006800000 */
[----:B------:R-:W-:-:S03]  /*5bb0*/  SEL R187, RZ, 0x1, P5 ;  /* 0x00000001ffbb7807 */ /* 0x000fc60002800000 */
[----:B------:R-:W-:-:S04]  /*5bc0*/  FMUL.FTZ R75, R22, R75 ;  /* 0x0000004b164b7220 */ /* 0x000fc80000410000 */
[----:B------:R-:W-:Y:S02]  /*5bd0*/  @P3 FADD.FTZ R75, R55, R75 ;  /* 0x0000004b374b3221 */ /* 0x000fe40000010000 */
.L_x_11404:
[----:B------:R-:W-:Y:S05]  /*5be0*/  BSYNC B1 ;  /* 0x0000000000017941 */ /* 0x000fea0003800000 */
.L_x_11403:
        /* <DEDUP_REMOVED lines=18> */
.L_x_11415:
[----:B------:R-:W-:Y:S02]  /*5d10*/  IMAD.MOV.U32 R152, RZ, RZ, R176 ;  /* 0x000000ffff987224 */ /* 0x000fe400078e00b0 */
.L_x_11416:
[----:B------:R-:W-:Y:S05]  /*5d20*/  BSYNC B2 ;  /* 0x0000000000027941 */ /* 0x000fea0003800000 */
.L_x_11414:
        /* <DEDUP_REMOVED lines=16> */
.L_x_11420:
[----:B------:R-:W-:Y:S05]  /*5e30*/  BSYNC B3 ;  /* 0x0000000000037941 */ /* 0x000fea0003800000 */
.L_x_11419:
        /* <DEDUP_REMOVED lines=43> */
.L_x_11418:
[----:B------:R-:W-:Y:S05]  /*60f0*/  BSYNC B2 ;  /* 0x0000000000027941 */ /* 0x000fea0003800000 */
.L_x_11417:
[----:B------:R-:W1:Y:S01]  /*6100*/  I2F.U32 R76, R152 ;  /* 0x00000098004c7306 */ /* 0x000e620000201000 */
[----:B------:R-:W-:Y:S01]  /*6110*/  PRMT R79, RZ, 0x5410, R62 ;  /* 0x00005410ff4f7816 */ /* 0x000fe2000000003e */
        /* <DEDUP_REMOVED lines=9> */
.L_x_11413:
[----:B------:R-:W-:Y:S05]  /*61b0*/  BSYNC B1 ;  /* 0x0000000000017941 */ /* 0x000fea0003800000 */
.L_x_11412:
        /* <DEDUP_REMOVED lines=18> */
.L_x_11424:
[----:B------:R-:W-:Y:S02]  /*62e0*/  IMAD.MOV.U32 R197, RZ, RZ, R176 ;  /* 0x000000ffffc57224 */ /* 0x000fe400078e00b0 */
.L_x_11425:
[----:B------:R-:W-:Y:S05]  /*62f0*/  BSYNC B2 ;  /* 0x0000000000027941 */ /* 0x000fea0003800000 */
.L_x_11423:
        /* <DEDUP_REMOVED lines=16> */
.L_x_11429:
[----:B------:R-:W-:Y:S05]  /*6400*/  BSYNC B3 ;  /* 0x0000000000037941 */ /* 0x000fea0003800000 */
.L_x_11428:
[----:B------:R-:W-:Y:S01]  /*6410*/  IMAD.HI.U32 R77, R46, -0x326172a9, RZ ;  /* 0xcd9e8d572e4d7827 */ /* 0x000fe200078e00ff */
[----:B------:R-:W-:-:S03]  /*6420*/  LOP3.LUT R78, R78, R175, R129, 0x96, !PT ;  /* 0x000000af4e4e7212 */ /* 0x000fc600078e9681 */
[----:B0-----:R-:W-:Y:S01]  /*6430*/  IMAD R97, R46, -0x326172a9, RZ ;  /* 0xcd9e8d572e617824 */ /* 0x001fe200078e02ff */
        /* <DEDUP_REMOVED lines=40> */
.L_x_11427:
[----:B------:R-:W-:Y:S05]  /*66c0*/  BSYNC B2 ;  /* 0x0000000000027941 */ /* 0x000fea0003800000 */
.L_x_11426:
[----:B------:R-:W1:Y:S01]  /*66d0*/  I2F.U32 R77, R197 ;  /* 0x000000c5004d7306 */ /* 0x000e620000201000 */
[----:B0-----:R-:W-:Y:S01]  /*66e0*/  PRMT R96, RZ, 0x7610, R62 ;  /* 0x00007610ff607816 */ /* 0x001fe2000000003e */
        /* <DEDUP_REMOVED lines=9> */
.L_x_11422:
[----:B------:R-:W-:Y:S05]  /*6780*/  BSYNC B1 ;  /* 0x0000000000017941 */ /* 0x000fea0003800000 */
.L_x_11421:
        /* <DEDUP_REMOVED lines=18> */
.L_x_11433:
[----:B------:R-:W-:Y:S02]  /*68b0*/  IMAD.MOV.U32 R197, RZ, RZ, R176 ;  /* 0x000000ffffc57224 */ /* 0x000fe400078e00b0 */
.L_x_11434:
[----:B------:R-:W-:Y:S05]  /*68c0*/  BSYNC B2 ;  /* 0x0000000000027941 */ /* 0x000fea0003800000 */
.L_x_11432:
        /* <DEDUP_REMOVED lines=16> */
.L_x_11438:
[----:B------:R-:W-:Y:S05]  /*69d0*/  BSYNC B3 ;  /* 0x0000000000037941 */ /* 0x000fea0003800000 */
.L_x_11437:
        /* <DEDUP_REMOVED lines=43> */
.L_x_11436:
[----:B------:R-:W-:Y:S05]  /*6c90*/  BSYNC B2 ;  /* 0x0000000000027941 */ /* 0x000fea0003800000 */
.L_x_11435:
        /* <DEDUP_REMOVED lines=11> */
.L_x_11431:
[----:B------:R-:W-:Y:S05]  /*6d50*/  BSYNC B1 ;  /* 0x0000000000017941 */ /* 0x000fea0003800000 */
.L_x_11430:
        /* <DEDUP_REMOVED lines=18> */
.L_x_11442:
[----:B------:R-:W-:Y:S02]  /*6e80*/  IMAD.MOV.U32 R197, RZ, RZ, R176 ;  /* 0x000000ffffc57224 */ /* 0x000fe400078e00b0 */
.L_x_11443:
[----:B------:R-:W-:Y:S05]  /*6e90*/  BSYNC B2 ;  /* 0x0000000000027941 */ /* 0x000fea0003800000 */
.L_x_11441:
        /* <DEDUP_REMOVED lines=16> */
.L_x_11447:
[----:B------:R-:W-:Y:S05]  /*6fa0*/  BSYNC B3 ;  /* 0x0000000000037941 */ /* 0x000fea0003800000 */
.L_x_11446:
        /* <DEDUP_REMOVED lines=43> */
.L_x_11445:
[----:B------:R-:W-:Y:S05]  /*7260*/  BSYNC B2 ;  /* 0x0000000000027941 */ /* 0x000fea0003800000 */
.L_x_11444:
        /* <DEDUP_REMOVED lines=11> */
.L_x_11440:
[----:B------:R-:W-:Y:S05]  /*7320*/  BSYNC B1 ;  /* 0x0000000000017941 */ /* 0x000fea0003800000 */
.L_x_11439:
[----:B------:R-:W-:Y:S01]  /*7330*/  IMAD.MOV.U32 R97, RZ, RZ, 0x20 ;  /* 0x00000020ff617424 */ /* 0x000fe200078e00ff */
[----:B------:R-:W-:Y:S03]  /*7340*/  BSSY B1, `(.L_x_11448) ;  /* 0x0000019000017945 */ /* 0x000fe60003800000 */
[----:B------:R-:W-:-:S05]  /*7350*/  IMAD.WIDE.U32 R96, R196, R97, c[0x0][0x188] ;  /* 0x00006200c4607625 */ /* 0x000fca00078e0061 */
[----:B------:R0:W-:Y:S04]  /*7360*/  STG.E.128 [R96.64], R72 ;  /* 0x0000004860007986 */ /* 0x0001e8000c101d04 */
[----:B------:R0:W-:Y:S01]  /*7370*/  STG.E.128 [R96.64+0x10], R76 ;  /* 0x0000104c60007986 */ /* 0x0001e2000c101d04 */
[----:B------:R-:W-:Y:S05]  /*7380*/  @!P2 BRA `(.L_x_11449) ;  /* 0x000001400000a947 */ /* 0x000fea0003800000 */
[----:B0-----:R-:W-:Y:S01]  /*7390*/  SHF.L.U32 R97, R190, 0x10, RZ ;  /* 0x00000010be617819 */ /* 0x001fe200000006ff */
[----:B------:R-:W-:Y:S01]  /*73a0*/  IMAD.MOV.U32 R198, RZ, RZ, 0x8 ;  /* 0x00000008ffc67424 */ /* 0x000fe200078e00ff */
[----:B------:R-:W-:Y:S02]  /*73b0*/  LOP3.LUT R96, R191, 0xffff, RZ, 0xc0, !PT ;  /* 0x0000ffffbf607812 */ /* 0x000fe400078ec0ff */
[----:B------:R-:W-:Y:S02]  /*73c0*/  LOP3.LUT R97, R97, 0xff0000, RZ, 0xc0, !PT ;  /* 0x00ff000061617812 */ /* 0x000fe400078ec0ff */
[----:B------:R-:W-:-:S02]  /*73d0*/  PRMT R99, R189, 0x7104, RZ ;  /* 0x00007104bd637816 */ /* 0x000fc400000000ff */
[----:B------:R-:W-:Y:S02]  /*73e0*/  LOP3.LUT R98, R187, 0xff, RZ, 0xc0, !PT ;  /* 0x000000ffbb627812 */ /* 0x000fe400078ec0ff */
[----:B------:R-:W-:Y:S02]  /*73f0*/  PRMT R96, R97, 0x4210, R96 ;  /* 0x0000421061607816 */ /* 0x000fe40000000060 */
        /* <DEDUP_REMOVED lines=13> */
.L_x_11449:
[----:B------:R-:W-:Y:S05]  /*74d0*/  BSYNC B1 ;  /* 0x0000000000017941 */ /* 0x000fea0003800000 */
.L_x_11448:
[----:B------:R-:W-:Y:S02]  /*74e0*/  IADD3 R196, R196, 0x100, RZ ;  /* 0x00000100c4c47810 */ /* 0x000fe40007ffe0ff */
[----:B------:R-:W-:Y:S02]  /*74f0*/  IADD3 R193, R193, 0x100, RZ ;  /* 0x00000100c1c17810 */ /* 0x000fe40007ffe0ff */
.L_x_11375:
[----:B------:R-:W-:Y:S05]  /*7500*/  BSYNC B0 ;  /* 0x0000000000007941 */ /* 0x000fea0003800000 */
.L_x_11374:
        /* <DEDUP_REMOVED lines=31> */
.L_x_11455:
[----:B0-----:R-:W-:Y:S02]  /*7700*/  IMAD.MOV.U32 R96, RZ, RZ, R176 ;  /* 0x000000ffff607224 */ /* 0x001fe400078e00b0 */
.L_x_11456:
[----:B------:R-:W-:Y:S05]  /*7710*/  BSYNC B2 ;  /* 0x0000000000027941 */ /* 0x000fea0003800000 */
.L_x_11454:
        /* <DEDUP_REMOVED lines=16> */
.L_x_11460:
[----:B------:R-:W-:Y:S05]  /*7820*/  BSYNC B3 ;  /* 0x0000000000037941 */ /* 0x000fea0003800000 */
.L_x_11459:
        /* <DEDUP_REMOVED lines=43> */
.L_x_11458:
[----:B------:R-:W-:Y:S05]  /*7ae0*/  BSYNC B2 ;  /* 0x0000000000027941 */ /* 0x000fea0003800000 */
.L_x_11457:
        /* <DEDUP_REMOVED lines=11> */
.L_x_11453:
[----:B-1----:R-:W-:Y:S05]  /*7ba0*/  BSYNC B1 ;  /* 0x0000000000017941 */ /* 0x002fea0003800000 */
.L_x_11452:
        /* <DEDUP_REMOVED lines=18> */
.L_x_11464:
[----:B0-----:R-:W-:Y:S02]  /*7cd0*/  IMAD.MOV.U32 R98, RZ, RZ, R176 ;  /* 0x000000ffff627224 */ /* 0x001fe400078e00b0 */
.L_x_11465:
[----:B------:R-:W-:Y:S05]  /*7ce0*/  BSYNC B2 ;  /* 0x0000000000027941 */ /* 0x000fea0003800000 */
.L_x_11463:
        /* <DEDUP_REMOVED lines=16> */
.L_x_11469:
[----:B------:R-:W-:Y:S05]  /*7df0*/  BSYNC B3 ;  /* 0x0000000000037941 */ /* 0x000fea0003800000 */
.L_x_11468:
        /* <DEDUP_REMOVED lines=43> */
.L_x_11467:
[----:B------:R-:W-:Y:S05]  /*80b0*/  BSYNC B2 ;  /* 0x0000000000027941 */ /* 0x000fea0003800000 */
.L_x_11466:
        /* <DEDUP_REMOVED lines=11> */
.L_x_11462:
[----:B------:R-:W-:Y:S05]  /*8170*/  BSYNC B1 ;  /* 0x0000000000017941 */ /* 0x000fea0003800000 */
.L_x_11461:
        /* <DEDUP_REMOVED lines=18> */
.L_x_11473:
[----:B0-----:R-:W-:Y:S02]  /*82a0*/  IMAD.MOV.U32 R98, RZ, RZ, R176 ;  /* 0x000000ffff627224 */ /* 0x001fe400078e00b0 */
.L_x_11474:
[----:B------:R-:W-:Y:S05]  /*82b0*/  BSYNC B2 ;  /* 0x0000000000027941 */ /* 0x000fea0003800000 */
.L_x_11472:
        /* <DEDUP_REMOVED lines=16> */
.L_x_11478:
[----:B------:R-:W-:Y:S05]  /*83c0*/  BSYNC B3 ;  /* 0x0000000000037941 */ /* 0x000fea0003800000 */
.L_x_11477:
        /* <DEDUP_REMOVED lines=43> */
.L_x_11476:
[----:B------:R-:W-:Y:S05]  /*8680*/  BSYNC B2 ;  /* 0x0000000000027941 */ /* 0x000fea0003800000 */
.L_x_11475:
        /* <DEDUP_REMOVED lines=11> */
.L_x_11471:
[----:B------:R-:W-:Y:S05]  /*8740*/  BSYNC B1 ;  /* 0x0000000000017941 */ /* 0x000fea0003800000 */
.L_x_11470:
        /* <DEDUP_REMOVED lines=18> */
.L_x_11482:
[----:B------:R-:W-:Y:S02]  /*8870*/  IMAD.MOV.U32 R152, RZ, RZ, R176 ;  /* 0x000000ffff987224 */ /* 0x000fe400078e00b0 */
.L_x_11483:
[----:B------:R-:W-:Y:S05]  /*8880*/  BSYNC B2 ;  /* 0x0000000000027941 */ /* 0x000fea0003800000 */
.L_x_11481:
        /* <DEDUP_REMOVED lines=16> */
.L_x_11487:
[----:B------:R-:W-:Y:S05]  /*8990*/  BSYNC B3 ;  /* 0x0000000000037941 */ /* 0x000fea0003800000 */
.L_x_11486:
        /* <DEDUP_REMOVED lines=43> */
.L_x_11485:
[----:B------:R-:W-:Y:S05]  /*8c50*/  BSYNC B2 ;  /* 0x0000000000027941 */ /* 0x000fea0003800000 */
.L_x_11484:
        /* <DEDUP_REMOVED lines=11> */
.L_x_11480:
[----:B------:R-:W-:Y:S05]  /*8d10*/  BSYNC B1 ;  /* 0x0000000000017941 */ /* 0x000fea0003800000 */
.L_x_11479:
        /* <DEDUP_REMOVED lines=18> */
.L_x_11491:
[----:B------:R-:W-:Y:S02]  /*8e40*/  IMAD.MOV.U32 R152, RZ, RZ, R176 ;  /* 0x000000ffff987224 */ /* 0x000fe400078e00b0 */
.L_x_11492:
[----:B------:R-:W-:Y:S05]  /*8e50*/  BSYNC B2 ;  /* 0x0000000000027941 */ /* 0x000fea0003800000 */
.L_x_11490:
        /* <DEDUP_REMOVED lines=16> */
.L_x_11496:
[----:B------:R-:W-:Y:S05]  /*8f60*/  BSYNC B3 ;  /* 0x0000000000037941 */ /* 0x000fea0003800000 */
.L_x_11495:
        /* <DEDUP_REMOVED lines=43> */
.L_x_11494:
[----:B------:R-:W-:Y:S05]  /*9220*/  BSYNC B2 ;  /* 0x0000000000027941 */ /* 0x000fea0003800000 */
.L_x_11493:
        /* <DEDUP_REMOVED lines=11> */
.L_x_11489:
[----:B------:R-:W-:Y:S05]  /*92e0*/  BSYNC B1 ;  /* 0x0000000000017941 */ /* 0x000fea0003800000 */
.L_x_11488:
        /* <DEDUP_REMOVED lines=18> */
.L_x_11500:
[----:B------:R-:W-:Y:S02]  /*9410*/  MOV R197, R176 ;  /* 0x000000b000c57202 */ /* 0x000fe40000000f00 */
.L_x_11501:
[----:B------:R-:W-:Y:S05]  /*9420*/  BSYNC B2 ;  /* 0x0000000000027941 */ /* 0x000fea0003800000 */
.L_x_11499:
        /* <DEDUP_REMOVED lines=16> */
.L_x_11505:
[----:B------:R-:W-:Y:S05]  /*9530*/  BSYNC B3 ;  /* 0x0000000000037941 */ /* 0x000fea0003800000 */
.L_x_11504:
        /* <DEDUP_REMOVED lines=43> */
.L_x_11503:
[----:B------:R-:W-:Y:S05]  /*97f0*/  BSYNC B2 ;  /* 0x0000000000027941 */ /* 0x000fea0003800000 */
.L_x_11502:
        /* <DEDUP_REMOVED lines=11> */
.L_x_11498:
[----:B------:R-:W-:Y:S05]  /*98b0*/  BSYNC B1 ;  /* 0x0000000000017941 */ /* 0x000fea0003800000 */
.L_x_11497:
        /* <DEDUP_REMOVED lines=18> */
.L_x_11509:
[----:B------:R-:W-:Y:S02]  /*99e0*/  IMAD.MOV.U32 R197, RZ, RZ, R176 ;  /* 0x000000ffffc57224 */ /* 0x000fe400078e00b0 */
.L_x_11510:
[----:B------:R-:W-:Y:S05]  /*99f0*/  BSYNC B2 ;  /* 0x0000000000027941 */ /* 0x000fea0003800000 */
.L_x_11508:
        /* <DEDUP_REMOVED lines=16> */
.L_x_11514:
[----:B------:R-:W-:Y:S05]  /*9b00*/  BSYNC B3 ;  /* 0x0000000000037941 */ /* 0x000fea0003800000 */
.L_x_11513:
        /* <DEDUP_REMOVED lines=43> */
.L_x_11512:
[----:B------:R-:W-:Y:S05]  /*9dc0*/  BSYNC B2 ;  /* 0x0000000000027941 */ /* 0x000fea0003800000 */
.L_x_11511:
        /* <DEDUP_REMOVED lines=11> */
.L_x_11507:
[----:B------:R-:W-:Y:S05]  /*9e80*/  BSYNC B1 ;  /* 0x0000000000017941 */ /* 0x000fea0003800000 */
.L_x_11506:
        /* <DEDUP_REMOVED lines=18> */
.L_x_11518:
[----:B------:R-:W-:Y:S02]  /*9fb0*/  IMAD.MOV.U32 R197, RZ, RZ, R176 ;  /* 0x000000ffffc57224 */ /* 0x000fe400078e00b0 */
.L_x_11519:
[----:B------:R-:W-:Y:S05]  /*9fc0*/  BSYNC B2 ;  /* 0x0000000000027941 */ /* 0x000fea0003800000 */
.L_x_11517:
        /* <DEDUP_REMOVED lines=16> */
.L_x_11523:
[----:B------:R-:W-:Y:S05]  /*a0d0*/  BSYNC B3 ;  /* 0x0000000000037941 */ /* 0x000fea0003800000 */
.L_x_11522:
        /* <DEDUP_REMOVED lines=43> */
.L_x_11521:
[----:B------:R-:W-:Y:S05]  /*a390*/  BSYNC B2 ;  /* 0x0000000000027941 */ /* 0x000fea0003800000 */
.L_x_11520:
        /* <DEDUP_REMOVED lines=11> */
.L_x_11516:
[----:B------:R-:W-:Y:S05]  /*a450*/  BSYNC B1 ;  /* 0x0000000000017941 */ /* 0x000fea0003800000 */
.L_x_11515:
[----:B------:R-:W-:Y:S01]  /*a460*/  IMAD.MOV.U32 R97, RZ, RZ, 0x20 ;  /* 0x00000020ff617424 */ /* 0x000fe200078e00ff */
[----:B------:R-:W-:Y:S03]  /*a470*/  BSSY B1, `(.L_x_11524) ;  /* 0x0000019000017945 */ /* 0x000fe60003800000 */
[----:B------:R-:W-:-:S05]  /*a480*/  IMAD.WIDE.U32 R96, R196, R97, c[0x0][0x188] ;  /* 0x00006200c4607625 */ /* 0x000fca00078e0061 */
[----:B------:R0:W-:Y:S04]  /*a490*/  STG.E.128 [R96.64], R80 ;  /* 0x0000005060007986 */ /* 0x0001e8000c101d04 */
[----:B------:R0:W-:Y:S01]  /*a4a0*/  STG.E.128 [R96.64+0x10], R84 ;  /* 0x0000105460007986 */ /* 0x0001e2000c101d04 */
[----:B------:R-:W-:Y:S05]  /*a4b0*/  @!P2 BRA `(.L_x_11525) ;  /* 0x000001400000a947 */ /* 0x000fea0003800000 */
[----:B0-----:R-:W-:Y:S01]  /*a4c0*/  IMAD.U32 R97, R190, 0x10000, RZ ;  /* 0x00010000be617824 */ /* 0x001fe200078e00ff */
[----:B------:R-:W-:Y:S01]  /*a4d0*/  LOP3.LUT R96, R191, 0xffff, RZ, 0xc0, !PT ;  /* 0x0000ffffbf607812 */ /* 0x000fe200078ec0ff */
[----:B------:R-:W-:Y:S01]  /*a4e0*/  IMAD.MOV.U32 R198, RZ, RZ, 0x8 ;  /* 0x00000008ffc67424 */ /* 0x000fe200078e00ff */
[----:B------:R-:W-:Y:S02]  /*a4f0*/  PRMT R99, R189, 0x7104, RZ ;  /* 0x00007104bd637816 */ /* 0x000fe400000000ff */
[----:B------:R-:W-:-:S02]  /*a500*/  LOP3.LUT R97, R97, 0xff0000, RZ, 0xc0, !PT ;  /* 0x00ff000061617812 */ /* 0x000fc400078ec0ff */
        /* <DEDUP_REMOVED lines=15> */
.L_x_11525:
[----:B------:R-:W-:Y:S05]  /*a600*/  BSYNC B1 ;  /* 0x0000000000017941 */ /* 0x000fea0003800000 */
.L_x_11524:
[----:B------:R-:W-:Y:S02]  /*a610*/  IADD3 R196, R196, 0x100, RZ ;  /* 0x00000100c4c47810 */ /* 0x000fe40007ffe0ff */
[----:B------:R-:W-:Y:S02]  /*a620*/  IADD3 R193, R193, 0x100, RZ ;  /* 0x00000100c1c17810 */ /* 0x000fe40007ffe0ff */
.L_x_11451:
[----:B------:R-:W-:Y:S05]  /*a630*/  BSYNC B0 ;  /* 0x0000000000007941 */ /* 0x000fea0003800000 */
.L_x_11450:
        /* <DEDUP_REMOVED lines=30> */
.L_x_11531:
[----:B0-----:R-:W-:Y:S02]  /*a820*/  IMAD.MOV.U32 R96, RZ, RZ, R176 ;  /* 0x000000ffff607224 */ /* 0x001fe400078e00b0 */
.L_x_11532:
[----:B------:R-:W-:Y:S05]  /*a830*/  BSYNC B2 ;  /* 0x0000000000027941 */ /* 0x000fea0003800000 */
.L_x_11530:
        /* <DEDUP_REMOVED lines=16> */
.L_x_11536:
[----:B------:R-:W-:Y:S05]  /*a940*/  BSYNC B3 ;  /* 0x0000000000037941 */ /* 0x000fea0003800000 */
.L_x_11535:
        /* <DEDUP_REMOVED lines=43> */
.L_x_11534:
[----:B------:R-:W-:Y:S05]  /*ac00*/  BSYNC B2 ;  /* 0x0000000000027941 */ /* 0x000fea0003800000 */
.L_x_11533:
        /* <DEDUP_REMOVED lines=11> */
.L_x_11529:
[----:B-1----:R-:W-:Y:S05]  /*acc0*/  BSYNC B1 ;  /* 0x0000000000017941 */ /* 0x002fea0003800000 */
.L_x_11528:
        /* <DEDUP_REMOVED lines=18> */
.L_x_11540:
[----:B0-----:R-:W-:Y:S02]  /*adf0*/  IMAD.MOV.U32 R98, RZ, RZ, R176 ;  /* 0x000000ffff627224 */ /* 0x001fe400078e00b0 */
.L_x_11541:
[----:B------:R-:W-:Y:S05]  /*ae00*/  BSYNC B2 ;  /* 0x0000000000027941 */ /* 0x000fea0003800000 */
.L_x_11539:
        /* <DEDUP_REMOVED lines=16> */
.L_x_11545:
[----:B------:R-:W-:Y:S05]  /*af10*/  BSYNC B3 ;  /* 0x0000000000037941 */ /* 0x000fea0003800000 */
.L_x_11544:
        /* <DEDUP_REMOVED lines=43> */
.L_x_11543:
[----:B------:R-:W-:Y:S05]  /*b1d0*/  BSYNC B2 ;  /* 0x0000000000027941 */ /* 0x000fea0003800000 */
.L_x_11542:
        /* <DEDUP_REMOVED lines=11> */
.L_x_11538:
[----:B------:R-:W-:Y:S05]  /*b290*/  BSYNC B1 ;  /* 0x0000000000017941 */ /* 0x000fea0003800000 */
.L_x_11537:
        /* <DEDUP_REMOVED lines=18> */
.L_x_11549:
[----:B0-----:R-:W-:Y:S02]  /*b3c0*/  IMAD.MOV.U32 R98, RZ, RZ, R176 ;  /* 0x000000ffff627224 */ /* 0x001fe400078e00b0 */
.L_x_11550:
[----:B------:R-:W-:Y:S05]  /*b3d0*/  BSYNC B2 ;  /* 0x0000000000027941 */ /* 0x000fea0003800000 */
.L_x_11548:
        /* <DEDUP_REMOVED lines=16> */
.L_x_11554:
[----:B------:R-:W-:Y:S05]  /*b4e0*/  BSYNC B3 ;  /* 0x0000000000037941 */ /* 0x000fea0003800000 */
.L_x_11553:
        /* <DEDUP_REMOVED lines=43> */
.L_x_11552:
[----:B------:R-:W-:Y:S05]  /*b7a0*/  BSYNC B2 ;  /* 0x0000000000027941 */ /* 0x000fea0003800000 */
.L_x_11551:
        /* <DEDUP_REMOVED lines=11> */
.L_x_11547:
[----:B------:R-:W-:Y:S05]  /*b860*/  BSYNC B1 ;  /* 0x0000000000017941 */ /* 0x000fea0003800000 */
.L_x_11546:
        /* <DEDUP_REMOVED lines=18> */
.L_x_11558:
[----:B------:R-:W-:Y:S02]  /*b990*/  IMAD.MOV.U32 R152, RZ, RZ, R176 ;  /* 0x000000ffff987224 */ /* 0x000fe400078e00b0 */
.L_x_11559:
[----:B------:R-:W-:Y:S05]  /*b9a0*/  BSYNC B2 ;  /* 0x0000000000027941 */ /* 0x000fea0003800000 */
.L_x_11557:
        /* <DEDUP_REMOVED lines=16> */
.L_x_11563:
[----:B------:R-:W-:Y:S05]  /*bab0*/  BSYNC B3 ;  /* 0x0000000000037941 */ /* 0x000fea0003800000 */
.L_x_11562:
        /* <DEDUP_REMOVED lines=43> */
.L_x_11561:
[----:B------:R-:W-:Y:S05]  /*bd70*/  BSYNC B2 ;  /* 0x0000000000027941 */ /* 0x000fea0003800000 */
.L_x_11560:
        /* <DEDUP_REMOVED lines=11> */
.L_x_11556:
[----:B------:R-:W-:Y:S05]  /*be30*/  BSYNC B1 ;  /* 0x0000000000017941 */ /* 0x000fea0003800000 */
.L_x_11555:
        /* <DEDUP_REMOVED lines=18> */
.L_x_11567:
[----:B------:R-:W-:Y:S02]  /*bf60*/  IMAD.MOV.U32 R152, RZ, RZ, R176 ;  /* 0x000000ffff987224 */ /* 0x000fe400078e00b0 */
.L_x_11568:
[----:B------:R-:W-:Y:S05]  /*bf70*/  BSYNC B2 ;  /* 0x0000000000027941 */ /* 0x000fea0003800000 */
.L_x_11566:
        /* <DEDUP_REMOVED lines=16> */
.L_x_11572:
[----:B------:R-:W-:Y:S05]  /*c080*/  BSYNC B3 ;  /* 0x0000000000037941 */ /* 0x000fea0003800000 */
.L_x_11571:
        /* <DEDUP_REMOVED lines=43> */
.L_x_11570:
[----:B------:R-:W-:Y:S05]  /*c340*/  BSYNC B2 ;  /* 0x0000000000027941 */ /* 0x000fea0003800000 */
.L_x_11569:
        /* <DEDUP_REMOVED lines=11> */
.L_x_11565:
[----:B------:R-:W-:Y:S05]  /*c400*/  BSYNC B1 ;  /* 0x0000000000017941 */ /* 0x000fea0003800000 */
.L_x_11564:
        /* <DEDUP_REMOVED lines=18> */
.L_x_11576:
[----:B------:R-:W-:Y:S02]  /*c530*/  IMAD.MOV.U32 R195, RZ, RZ, R176 ;  /* 0x000000ffffc37224 */ /* 0x000fe400078e00b0 */
.L_x_11577:
[----:B------:R-:W-:Y:S05]  /*c540*/  BSYNC B2 ;  /* 0x0000000000027941 */ /* 0x000fea0003800000 */
.L_x_11575:
        /* <DEDUP_REMOVED lines=16> */
.L_x_11581:
[----:B------:R-:W-:Y:S05]  /*c650*/  BSYNC B3 ;  /* 0x0000000000037941 */ /* 0x000fea0003800000 */
.L_x_11580:
        /* <DEDUP_REMOVED lines=43> */
.L_x_11579:
[----:B------:R-:W-:Y:S05]  /*c910*/  BSYNC B2 ;  /* 0x0000000000027941 */ /* 0x000fea0003800000 */
.L_x_11578:
[----:B------:R-:W1:Y:S01]  /*c920*/  I2F.U32 R93, R195 ;  /* 0x000000c3005d7306 */ /* 0x000e620000201000 */
[----:B------:R-:W-:Y:S01]  /*c930*/  HFMA2.MMA R94, -RZ, RZ, 0.1171875, 0 ;  /* 0x2f800000ff5e7435 */ /* 0x000fe200000001ff */
[----:B0-----:R-:W-:-:S05]  /*c940*/  PRMT R96, RZ, 0x7610, R62 ;  /* 0x00007610ff607816 */ /* 0x001fca000000003e */
        /* <DEDUP_REMOVED lines=8> */
.L_x_11574:
[----:B------:R-:W-:Y:S05]  /*c9d0*/  BSYNC B1 ;  /* 0x0000000000017941 */ /* 0x000fea0003800000 */
.L_x_11573:
        /* <DEDUP_REMOVED lines=18> */
.L_x_11585:
[----:B------:R-:W-:Y:S02]  /*cb00*/  IMAD.MOV.U32 R195, RZ, RZ, R176 ;  /* 0x000000ffffc37224 */ /* 0x000fe400078e00b0 */
.L_x_11586:
[----:B------:R-:W-:Y:S05]  /*cb10*/  BSYNC B2 ;  /* 0x0000000000027941 */ /* 0x000fea0003800000 */
.L_x_11584:
        /* <DEDUP_REMOVED lines=16> */
.L_x_11590:
[----:B------:R-:W-:Y:S05]  /*cc20*/  BSYNC B3 ;  /* 0x0000000000037941 */ /* 0x000fea0003800000 */
.L_x_11589:
        /* <DEDUP_REMOVED lines=43> */
.L_x_11588:
[----:B------:R-:W-:Y:S05]  /*cee0*/  BSYNC B2 ;  /* 0x0000000000027941 */ /* 0x000fea0003800000 */
.L_x_11587:
        /* <DEDUP_REMOVED lines=11> */
.L_x_11583:
[----:B------:R-:W-:Y:S05]  /*cfa0*/  BSYNC B1 ;  /* 0x0000000000017941 */ /* 0x000fea0003800000 */
.L_x_11582:
        /* <DEDUP_REMOVED lines=18> */
.L_x_11594:
[----:B------:R-:W-:Y:S02]  /*d0d0*/  IMAD.MOV.U32 R195, RZ, RZ, R176 ;  /* 0x000000ffffc37224 */ /* 0x000fe400078e00b0 */
.L_x_11595:
[----:B------:R-:W-:Y:S05]  /*d0e0*/  BSYNC B2 ;  /* 0x0000000000027941 */ /* 0x000fea0003800000 */
.L_x_11593:
        /* <DEDUP_REMOVED lines=16> */
.L_x_11599:
[----:B------:R-:W-:Y:S05]  /*d1f0*/  BSYNC B3 ;  /* 0x0000000000037941 */ /* 0x000fea0003800000 */
.L_x_11598:
        /* <DEDUP_REMOVED lines=43> */
.L_x_11597:
[----:B------:R-:W-:Y:S05]  /*d4b0*/  BSYNC B2 ;  /* 0x0000000000027941 */ /* 0x000fea0003800000 */
.L_x_11596:
        /* <DEDUP_REMOVED lines=11> */
.L_x_11592:
[----:B------:R-:W-:Y:S05]  /*d570*/  BSYNC B1 ;  /* 0x0000000000017941 */ /* 0x000fea0003800000 */
.L_x_11591:
[----:B------:R-:W-:-:S04]  /*d580*/  IMAD.MOV.U32 R97, RZ, RZ, 0x20 ;  /* 0x00000020ff617424 */ /* 0x000fc800078e00ff */
        /* <DEDUP_REMOVED lines=24> */
.L_x_11527:
[----:B------:R-:W-:Y:S05]  /*d710*/  BSYNC B0 ;  /* 0x0000000000007941 */ /* 0x000fea0003800000 */
.L_x_11526:
        /* <DEDUP_REMOVED lines=42> */
.L_x_11612:
        /* <DEDUP_REMOVED lines=85> */
.L_x_11613:
        /* <DEDUP_REMOVED lines=13> */
[----:B------:R-:W-:Y:S01]  /*dfe0*/  LOP3.LUT P3, RZ, R98, 0x1f, R47, 0xf8, !PT ;  /* 0x0000001f62ff7812 */ /* 0x000fe2000786f82f */
[----:B------:R-:W-:Y:S01]  /*dff0*/  @!P2 IMAD.MOV.U32 R99, RZ, RZ, R172 ;  /* 0x000000ffff63a224 */ /* 0x000fe200078e00ac */
[----:B------:R-:W-:Y:S01]  /*e000*/  BSSY B0, `(.L_x_11602) ;  /* 0x00000d6000007945 */ /* 0x000fe20003800000 */
[----:B------:R-:W-:Y:S02]  /*e010*/  IMAD.MOV.U32 R98, RZ, RZ, c[0x0][0x1e0] ;  /* 0x00007800ff627624 */ /* 0x000fe400078e00ff */
[----:B------:R-:W-:Y:S01]  /*e020*/  I2F R197, R99 ;  /* 0x0000006300c57306 */ /* 0x000fe20000201400 */
[----:B------:R-:W1:Y:S04]  /*e030*/  SHFL.DOWN PT, R196, R99, 0x4, 0x1f ;  /* 0x08801f0063c47f89 */ /* 0x000e6800000e0000 */
[----:B------:R2:W-:Y:S01]  /*e040*/  @!P2 LDS.64 R96, [R152.X8] ;  /* 0x000000009860a984 */ /* 0x0005e20000008a00 */
[----:B------:R-:W-:Y:S01]  /*e050*/  ISETP.NE.AND P2, PT, RZ, UR6, PT ;  /* 0x00000006ff007c0c */ /* 0x000fe2000bf45270 */
[----:B01----:R-:W-:-:S02]  /*e060*/  IMAD.IADD R193, R196, 0x1, R99 ;  /* 0x00000001c4c17824 */ /* 0x003fc400078e0263 */
[----:B------:R-:W-:Y:S03]  /*e070*/  I2F R196, R196 ;  /* 0x000000c400c47306 */ /* 0x000fe60000201400 */
[----:B------:R-:W0:Y:S05]  /*e080*/  SHFL.DOWN PT, R200, R193, 0x2, 0x1f ;  /* 0x08401f00c1c87f89 */ /* 0x000e2a00000e0000 */
        /* <DEDUP_REMOVED lines=12> */
[----:B------:R-:W-:Y:S02]  /*e150*/  FMUL.FTZ R153, R153, R197 ;  /* 0x000000c599997220 */ /* 0x000fe40000410000 */
[----:B--2---:R-:W-:Y:S01]  /*e160*/  FADD.FTZ R97, R198, R97 ;  /* 0x00000061c6617221 */ /* 0x004fe20000010000 */
[----:B------:R-:W4:Y:S01]  /*e170*/  SHFL.DOWN PT, R99, R96, 0x2, 0x1f ;  /* 0x08401f0060637f89 */ /* 0x000f2200000e0000 */
[----:B------:R-:W-:-:S03]  /*e180*/  FMUL.FTZ R153, R153, R196 ;  /* 0x000000c499997220 */ /* 0x000fc60000410000 */
[----:B------:R-:W0:Y:S01]  /*e190*/  SHFL.DOWN PT, R198, R201, 0x1, 0x1f ;  /* 0x08201f00c9c67f89 */ /* 0x000e2200000e0000 */
[----:B------:R-:W-:Y:S02]  /*e1a0*/  FFMA.FTZ R97, R152, R153, R97 ;  /* 0x0000009998617223 */ /* 0x000fe40000010061 */
[----:B---3--:R-:W1:Y:S03]  /*e1b0*/  MUFU.RCP R153, R193 ;  /* 0x000000c100997308 */ /* 0x008e660000001000 */
[----:B------:R-:W2:Y:S01]  /*e1c0*/  SHFL.DOWN PT, R152, R97, 0x2, 0x1f ;  /* 0x08401f0061987f89 */ /* 0x000ea200000e0000 */
[----:B----4-:R-:W-:Y:S02]  /*e1d0*/  FMUL.FTZ R196, R99, R200 ;  /* 0x000000c863c47220 */ /* 0x010fe40000410000 */
[----:B------:R-:W-:Y:S02]  /*e1e0*/  FADD.FTZ R99, R96, -R99 ;  /* 0x8000006360637221 */ /* 0x000fe40000010000 */
[----:B------:R-:W-:-:S02]  /*e1f0*/  FFMA.FTZ R196, R195, R96, R196 ;  /* 0x00000060c3c47223 */ /* 0x000fc400000100c4 */
[----:B------:R-:W-:Y:S02]  /*e200*/  FMUL.FTZ R96, R99, R99 ;  /* 0x0000006363607220 */ /* 0x000fe40000410000 */
[----:B-1----:R-:W-:Y:S02]  /*e210*/  FMUL.FTZ R196, R153, R196 ;  /* 0x000000c499c47220 */ /* 0x002fe40000410000 */
[----:B------:R-:W-:Y:S02]  /*e220*/  FMUL.FTZ R96, R195, R96 ;  /* 0x00000060c3607220 */ /* 0x000fe40000410000 */
[----:B0-----:R-:W-:Y:S01]  /*e230*/  IMAD.IADD R195, R201, 0x1, R198 ;  /* 0x00000001c9c37824 */ /* 0x001fe200078e02c6 */
[----:B------:R-:W0:Y:S01]  /*e240*/  SHFL.DOWN PT, R99, R196, 0x1, 0x1f ;  /* 0x08201f00c4637f89 */ /* 0x000e2200000e0000 */
[----:B--2---:R-:W-:Y:S01]  /*e250*/  FADD.FTZ R152, R97, R152 ;  /* 0x0000009861987221 */ /* 0x004fe20000010000 */
        /* <DEDUP_REMOVED lines=10> */
[----:B------:R-:W-:Y:S02]  /*e300*/  FMUL.FTZ R200, R193, R200 ;  /* 0x000000c8c1c87220 */ /* 0x000fe40000410000 */
[----:B--2---:R-:W-:Y:S02]  /*e310*/  FADD.FTZ R97, R96, R97 ;  /* 0x0000006160617221 */ /* 0x004fe40000010000 */
[----:B------:R-:W-:-:S02]  /*e320*/  FMUL.FTZ R200, R200, R198 ;  /* 0x000000c6c8c87220 */ /* 0x000fc40000410000 */
[C---:B0-----:R-:W-:Y:S02]  /*e330*/  FMUL.FTZ R99, R152.reuse, R99 ;  /* 0x0000006398637220 */ /* 0x041fe40000410000 */
[----:B------:R-:W-:-:S03]  /*e340*/  FFMA.FTZ R200, R152, R200, R97 ;  /* 0x000000c898c87223 */ /* 0x000fc60000010061 */
[----:B------:R-:W0:Y:S04]  /*e350*/  SHFL.IDX PT, R153, R99, RZ, 0x1f ;  /* 0x00001fff63997589 */ /* 0x000e2800000e0000 */
        /* <DEDUP_REMOVED lines=55> */
.L_x_11605:
[----:B------:R-:W-:Y:S05]  /*e6d0*/  BSYNC B1 ;  /* 0x0000000000017941 */ /* 0x000fea0003800000 */
.L_x_11604:
        /* <DEDUP_REMOVED lines=35> */
.L_x_11607:
[----:B------:R-:W-:Y:S05]  /*e910*/  BSYNC B1 ;  /* 0x0000000000017941 */ /* 0x000fea0003800000 */
.L_x_11606:
        /* <DEDUP_REMOVED lines=35> */
.L_x_11609:
[----:B------:R-:W-:Y:S05]  /*eb50*/  BSYNC B1 ;  /* 0x0000000000017941 */ /* 0x000fea0003800000 */
.L_x_11608:
        /* <DEDUP_REMOVED lines=32> */
.L_x_11603:
[----:B-1----:R-:W-:Y:S05]  /*ed60*/  BSYNC B0 ;  /* 0x0000000000007941 */ /* 0x002fea0003800000 */
.L_x_11602:
[----:B------:R-:W-:Y:S02]  /*ed70*/  IADD3 R39, R39, c[0x0][0x160], RZ ;  /* 0x0000580027277a10 */ /* 0x000fe40007ffe0ff */
[----:B------:R-:W-:Y:S02]  /*ed80*/  LOP3.LUT P3, RZ, R171, 0xff, RZ, 0xc0, !PT ;  /* 0x000000ffabff7812 */ /* 0x000fe4000786c0ff */
[----:B------:R-:W-:Y:S02]  /*ed90*/  ISETP.GE.AND P2, PT, R39, c[0x0][0x164], PT ;  /* 0x0000590027007a0c */ /* 0x000fe40003f46270 */
[----:B------:R-:W-:-:S11]  /*eda0*/  SEL R171, RZ, 0x1, P3 ;  /* 0x00000001ffab7807 */ /* 0x000fd60001800000 */
[----:B0-----:R-:W-:Y:S01]  /*edb0*/  @P2 CALL.REL.NOINC `(.L_x_11610) ;  /* 0x0000001000002944 */ /* 0x001fe20003c00000 */
[----:B------:R-:W-:Y:S05]  /*edc0*/  BRA `(.L_x_11611) ;  /* 0xffff23d000007947 */ /* 0x000fea000383ffff */
.L_x_11610:
[----:B------:R-:W-:Y:S05]  /*edd0*/  EXIT ;  /* 0x000000000000794d */ /* 0x000fea0003800000 */
.L_x_11600:
[----:B------:R-:W-:Y:S01]  /*ede0*/  IMAD.MOV.U32 R198, RZ, RZ, 0x1 ;  /* 0x00000001ffc67424 */ /* 0x000fe200078e00ff */
[----:B------:R-:W-:Y:S01]  /*edf0*/  MOV R98, 0xee30 ;  /* 0x0000ee3000627802 */ /* 0x000fe20000000f00 */
[----:B------:R-:W-:Y:S02]  /*ee00*/  IMAD.MOV.U32 R153, RZ, RZ, 0x1f ;  /* 0x0000001fff997424 */ /* 0x000fe400078e00ff */
[----:B------:R-:W-:Y:S02]  /*ee10*/  IMAD.MOV.U32 R196, RZ, RZ, -0x1 ;  /* 0xffffffffffc47424 */ /* 0x000fe400078e00ff */
[----:B-----5:R-:W-:Y:S05]  /*ee20*/  CALL.REL.NOINC `($__internal_62_$__cuda_sm70_shflsync_bfly_p) ;  /* 0x000007b000007944 */ /* 0x020fea0003c00000 */
[----:B-1----:R-:W-:Y:S01]  /*ee30*/  IMAD.MOV.U32 R96, RZ, RZ, R198 ;  /* 0x000000ffff607224 */ /* 0x002fe200078e00c6 */
[----:B0-----:R-:W-:Y:S05]  /*ee40*/  BRA `(.L_x_11612) ;  /* 0xffffeb7000007947 */ /* 0x001fea000383ffff */
.L_x_11601:
[----:B------:R-:W-:Y:S01]  /*ee50*/  IMAD.MOV.U32 R198, RZ, RZ, 0x2 ;  /* 0x00000002ffc67424 */ /* 0x000fe200078e00ff */
[----:B------:R-:W-:Y:S01]  /*ee60*/  MOV R98, 0xeea0 ;  /* 0x0000eea000627802 */ /* 0x000fe20000000f00 */
[----:B------:R-:W-:Y:S02]  /*ee70*/  IMAD.MOV.U32 R153, RZ, RZ, 0x1f ;  /* 0x0000001fff997424 */ /* 0x000fe400078e00ff */
[----:B------:R-:W-:Y:S02]  /*ee80*/  IMAD.MOV.U32 R196, RZ, RZ, -0x1 ;  /* 0xffffffffffc47424 */ /* 0x000fe400078e00ff */
[----:B-----5:R-:W-:Y:S05]  /*ee90*/  CALL.REL.NOINC `($__internal_62_$__cuda_sm70_shflsync_bfly_p) ;  /* 0x0000074000007944 */ /* 0x020fea0003c00000 */
[----:B01----:R-:W-:Y:S01]  /*eea0*/  FADD.FTZ R97, R97, R198 ;  /* 0x000000c661617221 */ /* 0x003fe20000010000 */
[----:B------:R-:W-:Y:S01]  /*eeb0*/  MOV R198, 0x4 ;  /* 0x0000000400c67802 */ /* 0x000fe20000000f00 */
[----:B------:R-:W-:Y:S01]  /*eec0*/  IMAD.MOV.U32 R153, RZ, RZ, 0x1f ;  /* 0x0000001fff997424 */ /* 0x000fe200078e00ff */
[----:B------:R-:W-:Y:S01]  /*eed0*/  MOV R98, 0xef00 ;  /* 0x0000ef0000627802 */ /* 0x000fe20000000f00 */
[----:B------:R-:W-:-:S02]  /*eee0*/  IMAD.MOV.U32 R196, RZ, RZ, -0x1 ;  /* 0xffffffffffc47424 */ /* 0x000fc400078e00ff */
[----:B------:R-:W-:Y:S05]  /*eef0*/  CALL.REL.NOINC `($__internal_62_$__cuda_sm70_shflsync_bfly_p) ;  /* 0x000006e000007944 */ /* 0x000fea0003c00000 */
[----:B01----:R-:W-:Y:S01]  /*ef00*/  FADD.FTZ R97, R97, R198 ;  /* 0x000000c661617221 */ /* 0x003fe20000010000 */
[----:B------:R-:W-:Y:S01]  /*ef10*/  MOV R98, 0xef60 ;  /* 0x0000ef6000627802 */ /* 0x000fe20000000f00 */
[----:B------:R-:W-:-:S02]  /*ef20*/  IMAD.MOV.U32 R198, RZ, RZ, 0x8 ;  /* 0x00000008ffc67424 */ /* 0x000fc400078e00ff */
[----:B------:R-:W-:Y:S02]  /*ef30*/  IMAD.MOV.U32 R153, RZ, RZ, 0x1f ;  /* 0x0000001fff997424 */ /* 0x000fe400078e00ff */
[----:B------:R-:W-:Y:S02]  /*ef40*/  IMAD.MOV.U32 R196, RZ, RZ, -0x1 ;  /* 0xffffffffffc47424 */ /* 0x000fe400078e00ff */
[----:B------:R-:W-:Y:S05]  /*ef50*/  CALL.REL.NOINC `($__internal_62_$__cuda_sm70_shflsync_bfly_p) ;  /* 0x0000068000007944 */ /* 0x000fea0003c00000 */
[----:B01----:R-:W-:Y:S01]  /*ef60*/  FADD.FTZ R97, R97, R198 ;  /* 0x000000c661617221 */ /* 0x003fe20000010000 */
[----:B------:R-:W-:Y:S01]  /*ef70*/  MOV R98, 0xefc0 ;  /* 0x0000efc000627802 */ /* 0x000fe20000000f00 */
[----:B------:R-:W-:Y:S02]  /*ef80*/  IMAD.MOV.U32 R198, RZ, RZ, 0x10 ;  /* 0x00000010ffc67424 */ /* 0x000fe400078e00ff */
[----:B------:R-:W-:Y:S02]  /*ef90*/  IMAD.MOV.U32 R153, RZ, RZ, 0x1f ;  /* 0x0000001fff997424 */ /* 0x000fe400078e00ff */
[----:B------:R-:W-:Y:S02]  /*efa0*/  IMAD.MOV.U32 R196, RZ, RZ, -0x1 ;  /* 0xffffffffffc47424 */ /* 0x000fe400078e00ff */
[----:B------:R-:W-:Y:S05]  /*efb0*/  CALL.REL.NOINC `($__internal_62_$__cuda_sm70_shflsync_bfly_p) ;  /* 0x0000062000007944 */ /* 0x000fea0003c00000 */
        /* <DEDUP_REMOVED lines=71> */
[----:B------:R-:W-:Y:S05]  /*f430*/  CALL.REL.NOINC `($__internal_62_$__cuda_sm70_shflsync_bfly_p) ;  /* 0x000001a000007944 */ /* 0x000fea0003c00000 */
[----:B01----:R-:W-:Y:S01]  /*f440*/  FADD.FTZ R97, R97, R198 ;  /* 0x000000c661617221 */ /* 0x003fe20000010000 */
[----:B------:R-:W-:Y:S01]  /*f450*/  MOV R98, 0xf4a0 ;  /* 0x0000f4a000627802 */ /* 0x000fe20000000f00 */
[----:B------:R-:W-:Y:S02]  /*f460*/  IMAD.MOV.U32 R198, RZ, RZ, 0x2 ;  /* 0x00000002ffc67424 */ /* 0x000fe400078e00ff */
[----:B------:R-:W-:Y:S02]  /*f470*/  IMAD.MOV.U32 R153, RZ, RZ, 0x1f ;  /* 0x0000001fff997424 */ /* 0x000fe400078e00ff */
        /* <DEDUP_REMOVED lines=10> */
[----:B------:R-:W-:Y:S01]  /*f520*/  IMAD.MOV.U32 R153, RZ, RZ, 0x1f ;  /* 0x0000001fff997424 */ /* 0x000fe200078e00ff */
[----:B------:R-:W-:Y:S01]  /*f530*/  MOV R98, 0xf560 ;  /* 0x0000f56000627802 */ /* 0x000fe20000000f00 */
[----:B------:R-:W-:Y:S02]  /*f540*/  IMAD.MOV.U32 R196, RZ, RZ, -0x1 ;  /* 0xffffffffffc47424 */ /* 0x000fe400078e00ff */
[----:B------:R-:W-:Y:S05]  /*f550*/  CALL.REL.NOINC `($__internal_62_$__cuda_sm70_shflsync_bfly_p) ;  /* 0x0000008000007944 */ /* 0x000fea0003c00000 */
[----:B-1----:R-:W-:Y:S01]  /*f560*/  FADD.FTZ R193, R97, R198 ;  /* 0x000000c661c17221 */ /* 0x002fe20000010000 */
[----:B------:R-:W-:Y:S01]  /*f570*/  MOV R98, 0xf5d0 ;  /* 0x0000f5d000627802 */ /* 0x000fe20000000f00 */
[----:B------:R-:W-:Y:S02]  /*f580*/  IMAD.MOV.U32 R198, RZ, RZ, 0x10 ;  /* 0x00000010ffc67424 */ /* 0x000fe400078e00ff */
[----:B0-----:R-:W-:-:S02]  /*f590*/  IMAD.MOV.U32 R153, RZ, RZ, 0x1f ;  /* 0x0000001fff997424 */ /* 0x001fc400078e00ff */
[----:B------:R-:W-:Y:S02]  /*f5a0*/  IMAD.MOV.U32 R196, RZ, RZ, -0x1 ;  /* 0xffffffffffc47424 */ /* 0x000fe400078e00ff */
[----:B------:R-:W-:Y:S02]  /*f5b0*/  IMAD.MOV.U32 R97, RZ, RZ, R193 ;  /* 0x000000ffff617224 */ /* 0x000fe400078e00c1 */
[----:B------:R-:W-:Y:S05]  /*f5c0*/  CALL.REL.NOINC `($__internal_62_$__cuda_sm70_shflsync_bfly_p) ;  /* 0x0000001000007944 */ /* 0x000fea0003c00000 */
[----:B01----:R-:W-:Y:S05]  /*f5d0*/  BRA `(.L_x_11613) ;  /* 0xffffe93000007947 */ /* 0x003fea000383ffff */
        .weak           $__internal_62_$__cuda_sm70_shflsync_bfly_p
        .type           $__internal_62_$__cuda_sm70_shflsync_bfly_p,@function
        .size           $__internal_62_$__cuda_sm70_shflsync_bfly_p,(.L_x_29126 - $__internal_62_$__cuda_sm70_shflsync_bfly_p)
$__internal_62_$__cuda_sm70_shflsync_bfly_p:
[----:B------:R-:W-:Y:S01]  /*f5e0*/  IMAD.MOV.U32 R99, RZ, RZ, 0x0 ;  /* 0x00000000ff637424 */ /* 0x000fe200078e00ff */
[----:B------:R-:W-:Y:S04]  /*f5f0*/  WARPSYNC R196 ;  /* 0x000000c400007348 */ /* 0x000fe80003800000 */
[----:B------:R0:W1:Y:S01]  /*f600*/  SHFL.BFLY PT, R198, R97, R198, R153 ;  /* 0x0c0000c661c67389 */ /* 0x00006200000e0099 */
[----:B------:R-:W-:Y:S05]  /*f610*/  RET.REL.NODEC R98 `(_ZN10layer_norm13ln_fwd_kernelINS_13Kernel_traitsI13__nv_bfloat16S2_fS2_fjLj8192ELj1ELj1ELj8ELj16ENS_18Kernel_traits_baseILj8192ES2_S2_fS2_fjLj256EEEEELb1ELb1ELb1ELb0EEEvNS_9FwdParamsE) ;  /* 0xffff09e062007950 */ /* 0x000fea0003c3ffff */
.L_x_11614:
        /* <DEDUP_REMOVED lines=14> */
.L_x_29126:


//--------------------- .text._ZN10layer_norm13ln_fwd_kernelINS_13Kernel_traitsI13__nv_bfloat16S2_fS2_fjLj8192ELj1ELj1ELj8ELj16ENS_18Kernel_traits_baseILj8192ES2_S2_fS2_fjLj256EEEEELb1ELb1ELb1ELb1EEEvNS_9FwdParamsE --------------------------
	.section	.text._ZN10layer_norm13ln_fwd_kernelINS_13Kernel_traitsI13__nv_bfloat16S2_fS2_fjLj8192ELj1ELj1ELj8ELj16ENS_18Kernel_traits_baseILj8192ES2_S2_fS2_fjLj256EEEEELb1ELb1ELb1ELb1EEEvNS_9FwdParamsE,"ax",@progbits
	.sectioninfo	@"SHI_REGISTERS=167"
	.align	128
        .global         _ZN10layer_norm13ln_fwd_kernelINS_13Kernel_traitsI13__nv_bfloat16S2_fS2_fjLj8192ELj1ELj1ELj8ELj16ENS_18Kernel_traits_baseILj8192ES2_S2_fS2_fjLj256EEEEELb1ELb1ELb1ELb1EEEvNS_9FwdParamsE
        .type           _ZN10layer_norm13ln_fwd_kernelINS_13Kernel_traitsI13__nv_bfloat16S2_fS2_fjLj8192ELj1ELj1ELj8ELj16ENS_18Kernel_traits_baseILj8192ES2_S2_fS2_fjLj256EEEEELb1ELb1ELb1ELb1EEEvNS_9FwdParamsE,@function
        .size           _ZN10layer_norm13ln_fwd_kernelINS_13Kernel_traitsI13__nv_bfloat16S2_fS2_fjLj8192ELj1ELj1ELj8ELj16ENS_18Kernel_traits_baseILj8192ES2_S2_fS2_fjLj256EEEEELb1ELb1ELb1ELb1EEEvNS_9FwdParamsE,(.L_x_29127 - _ZN10layer_norm13ln_fwd_kernelINS_13Kernel_traitsI13__nv_bfloat16S2_fS2_fjLj8192ELj1ELj1ELj8ELj16ENS_18Kernel_traits_baseILj8192ES2_S2_fS2_fjLj256EEEEELb1ELb1ELb1ELb1EEEvNS_9FwdParamsE)
        .other          _ZN10layer_norm13ln_fwd_kernelINS_13Kernel_traitsI13__nv_bfloat16S2_fS2_fjLj8192ELj1ELj1ELj8ELj16ENS_18Kernel_traits_baseILj8192ES2_S2_fS2_fjLj256EEEEELb1ELb1ELb1ELb1EEEvNS_9FwdParamsE,@"STO_CUDA_ENTRY STV_DEFAULT"
_ZN10layer_norm13ln_fwd_kernelINS_13Kernel_traitsI13__nv_bfloat16S2_fS2_fjLj8192ELj1ELj1ELj8ELj16ENS_18Kernel_traits_baseILj8192ES2_S2_fS2_fjLj256EEEEELb1ELb1ELb1ELb1EEEvNS_9FwdParamsE:
.text._ZN10layer_norm13ln_fwd_kernelINS_13Kernel_traitsI13__nv_bfloat16S2_fS2_fjLj8192ELj1ELj1ELj8ELj16ENS_18Kernel_traits_baseILj8192ES2_S2_fS2_fjLj256EEEEELb1ELb1ELb1ELb1EEEvNS_9FwdParamsE:
        /* <DEDUP_REMOVED lines=33> */
[----:B------:R0:W5:Y:S04]  /*0210*/  LDG.E.128 R112, [R48.64] ;  /* 0x0000000430707981 */ /* 0x000168000c1e1d00 */
[----:B------:R-:W-:Y:S01]  /*0220*/  @P1 IMAD.X R54, RZ, RZ, R57, P2 ;  /* 0x000000ffff361224 */ /* 0x000fe200010e0639 */
[----:B------:R0:W5:Y:S01]  /*0230*/  LDG.E.128 R28, [R48.64+0x1000] ;  /* 0x00100004301c7981 */ /* 0x000162000c1e1d00 */
[----:B------:R-:W-:-:S03]  /*0240*/  IMAD R125, R52, c[0x0][0x0], R125 ;  /* 0x00000000347d7a24 */ /* 0x000fc600078e027d */
[--C-:B------:R-:W-:Y:S01]  /*0250*/  SHF.R.U64 R126, R153, 0x2, R54.reuse ;  /* 0x00000002997e7819 */ /* 0x100fe20000001236 */
[----:B------:R0:W5:Y:S01]  /*0260*/  LDG.E.128 R24, [R48.64+0x2000] ;  /* 0x0020000430187981 */ /* 0x000162000c1e1d00 */
[----:B------:R-:W-:Y:S01]  /*0270*/  IMAD.WIDE.U32 R52, R125, -0x326172a9, RZ ;  /* 0xcd9e8d577d347825 */ /* 0x000fe200078e00ff */
[----:B------:R-:W-:Y:S02]  /*0280*/  SHF.R.U32.HI R127, RZ, 0x2, R54 ;  /* 0x00000002ff7f7819 */ /* 0x000fe40000011636 */
[----:B------:R0:W5:Y:S02]  /*0290*/  LDG.E.128 R20, [R48.64+0x3000] ;  /* 0x0030000430147981 */ /* 0x000164000c1e1d00 */
[----:B------:R-:W-:Y:S02]  /*02a0*/  LOP3.LUT R54, R53, R127, R2, 0x96, !PT ;  /* 0x0000007f35367212 */ /* 0x000fe400078e9602 */
        /* <DEDUP_REMOVED lines=29> */
[----:B------:R-:W-:Y:S01]  /*0480*/  HFMA2.MMA R129, -RZ, RZ, 0, 0 ;  /* 0x00000000ff817435 */ /* 0x000fe200000001ff */
        /* <DEDUP_REMOVED lines=22> */
[--C-:B------:R-:W-:Y:S02]  /*05f0*/  PRMT R109, RZ, 0x5410, R36.reuse ;  /* 0x00005410ff6d7816 */ /* 0x100fe40000000024 */
        /* <DEDUP_REMOVED lines=13> */
[--C-:B------:R-:W-:Y:S02]  /*06d0*/  PRMT R93, RZ, 0x5410, R44.reuse ;  /* 0x00005410ff5d7816 */ /* 0x100fe4000000002c */
[----:B------:R-:W-:Y:S01]  /*06e0*/  LOP3.LUT R52, R55, R52, R89, 0x96, !PT ;  /* 0x0000003437347212 */ /* 0x000fe200078e9659 */
[----:B------:R-:W-:Y:S01]  /*06f0*/  IMAD.HI.U32 R49, R146, -0x326172a9, RZ ;  /* 0xcd9e8d5792317827 */ /* 0x000fe200078e00ff */
[----:B------:R-:W-:Y:S02]  /*0700*/  PRMT R94, RZ, 0x7610, R44 ;  /* 0x00007610ff5e7816 */ /* 0x000fe4000000002c */
[--C-:B------:R-:W-:Y:S01]  /*0710*/  PRMT R95, RZ, 0x5410, R45.reuse ;  /* 0x00005410ff5f7816 */ /* 0x100fe2000000002d */
[C---:B------:R-:W-:Y:S01]  /*0720*/  IMAD.HI.U32 R48, R52.reuse, -0x2daee0ad, RZ ;  /* 0xd2511f5334307827 */ /* 0x040fe200078e00ff */
        /* <DEDUP_REMOVED lines=36> */
.L_x_11916:
[----:B------:R-:W-:-:S04]  /*0970*/  IMAD.MOV.U32 R53, RZ, RZ, 0x4 ;  /* 0x00000004ff357424 */ /* 0x000fc800078e00ff */
[----:B------:R-:W-:-:S06]  /*0980*/  IMAD.WIDE R44, R0, R53, c[0x0][0x1d0] ;  /* 0x00007400002c7625 */ /* 0x000fcc00078e0235 */
[----:B------:R-:W2:Y:S01]  /*0990*/  LDG.E R44, [R44.64] ;  /* 0x000000042c2c7981 */ /* 0x000ea2000c1e1900 */
[----:B------:R-:W-:Y:S01]  /*09a0*/  ISETP.NE.U32.AND P0, PT, RZ, c[0x0][0x180], PT ;  /* 0x00006000ff007a0c */ /* 0x000fe20003f05070 */
[----:B------:R-:W-:Y:S02]  /*09b0*/  IMAD R46, R0, c[0x0][0x168], RZ ;  /* 0x00005a00002e7a24 */ /* 0x000fe400078e02ff */
[----:B------:R-:W-:Y:S01]  /*09c0*/  IMAD.MOV.U32 R69, RZ, RZ, RZ ;  /* 0x000000ffff457224 */ /* 0x000fe200078e00ff */
[----:B------:R-:W-:Y:S02]  /*09d0*/  ISETP.NE.AND.EX P0, PT, RZ, c[0x0][0x184], PT, P0 ;  /* 0x00006100ff007a0c */ /* 0x000fe40003f05300 */
[----:B------:R-:W-:-:S04]  /*09e0*/  SHF.R.S32.HI R47, RZ, 0x1f, R46 ;  /* 0x0000001fff2f7819 */ /* 0x000fc8000001142e */
[----:B------:R-:W-:-:S04]  /*09f0*/  LEA.HI R47, R47, R46, RZ, 0x3 ;  /* 0x0000002e2f2f7211 */ /* 0x000fc800078f18ff */
[----:B------:R-:W-:Y:S01]  /*0a00*/  LEA.HI.SX32 R68, R47, R76, 0x1d ;  /* 0x0000004c2f447211 */ /* 0x000fe200078feaff */
[----:B------:R-:W-:-:S04]  /*0a10*/  IMAD.WIDE R46, R0, R53, c[0x0][0x1d8] ;  /* 0x00007600002e7625 */ /* 0x000fc800078e0235 */
[----:B------:R-:W-:Y:S01]  /*0a20*/  @P0 IMAD.MOV.U32 R51, RZ, RZ, 0x20 ;  /* 0x00000020ff330424 */ /* 0x000fe200078e00ff */
[----:B-----5:R0:W5:Y:S03]  /*0a30*/  LDG.E R143, [R46.64] ;  /* 0x000000042e8f7981 */ /* 0x020166000c1e1900 */
[----:B------:R-:W-:-:S05]  /*0a40*/  @P0 IMAD.WIDE.U32 R50, R68, R51, c[0x0][0x180] ;  /* 0x0000600044320625 */ /* 0x000fca00078e0033 */
[----:B------:R-:W3:Y:S04]  /*0a50*/  @P0 LDG.E.128 R32, [R50.64] ;  /* 0x0000000432200981 */ /* 0x000ee8000c1e1d00 */
[----:B------:R0:W5:Y:S01]  /*0a60*/  @P0 LDG.E.128 R36, [R50.64+0x10] ;  /* 0x0000100432240981 */ /* 0x000162000c1e1d00 */
[----:B--2---:R-:W-:-:S13]  /*0a70*/  ISETP.GE.AND P2, PT, R44, 0x1, PT ;  /* 0x000000012c00780c */ /* 0x004fda0003f46270 */
[----:B------:R-:W-:-:S05]  /*0a80*/  @P2 IADD3 R48, R44, -0x1, RZ ;  /* 0xffffffff2c302810 */ /* 0x000fca0007ffe0ff */
[----:B------:R-:W-:-:S05]  /*0a90*/  @P2 IMAD R48, R48, c[0x0][0x168], RZ ;  /* 0x00005a0030302a24 */ /* 0x000fca00078e02ff */
[----:B------:R-:W-:-:S04]  /*0aa0*/  @P2 SHF.R.S32.HI R49, RZ, 0x1f, R48 ;  /* 0x0000001fff312819 */ /* 0x000fc80000011430 */
[----:B------:R-:W-:Y:S01]  /*0ab0*/  @P2 LEA.HI R49, R49, R48, RZ, 0x3 ;  /* 0x0000003031312211 */ /* 0x000fe200078f18ff */
[----:B------:R-:W-:-:S03]  /*0ac0*/  @P2 IMAD.MOV.U32 R48, RZ, RZ, 0x10 ;  /* 0x00000010ff302424 */ /* 0x000fc600078e00ff */
[----:B------:R-:W-:-:S05]  /*0ad0*/  @P2 LEA.HI.SX32 R69, R49, R76, 0x1d ;  /* 0x0000004c31452211 */ /* 0x000fca00078feaff */
[----:B------:R-:W-:-:S05]  /*0ae0*/  @P2 IMAD.WIDE.U32 R48, R69, R48, c[0x0][0x170] ;  /* 0x00005c0045302625 */ /* 0x000fca00078e0030 */
[----:B------:R0:W5:Y:S01]  /*0af0*/  @P2 LDG.E.128 R40, [R48.64] ;  /* 0x0000000430282981 */ /* 0x000162000c1e1d00 */
[----:B------:R-:W-:Y:S01]  /*0b00*/  ISETP.GT.AND P3, PT, R44, RZ, PT ;  /* 0x000000ff2c00720c */ /* 0x000fe20003f64270 */
[----:B------:R-:W-:Y:S01]  /*0b10*/  BSSY B0, `(.L_x_11615) ;  /* 0x000005d000007945 */ /* 0x000fe20003800000 */
[----:B------:R-:W-:-:S11]  /*0b20*/  SHF.R.S32.HI R145, RZ, 0x1f, R0 ;  /* 0x0000001fff917819 */ /* 0x000fd60000011400 */
[----:B------:R-:W-:-:S04]  /*0b30*/  @!P3 ISETP.NE.U32.AND P1, PT, RZ, c[0x0][0x180], PT ;  /* 0x00006000ff00ba0c */ /* 0x000fc80003f25070 */
[----:B------:R-:W-:Y:S01]  /*0b40*/  @!P3 ISETP.NE.AND.EX P1, PT, RZ, c[0x0][0x184], PT, P1 ;  /* 0x00006100ff00ba0c */ /* 0x000fe20003f25310 */
[----:B------:R-:W-:-:S03]  /*0b50*/  @!P3 IMAD.MOV.U32 R52, RZ, RZ, R153 ;  /* 0x000000ffff34b224 */ /* 0x000fc600078e0099 */
[----:B---3--:R-:W-:Y:S01]  /*0b60*/  @!P3 FSEL R44, R32, RZ, P1 ;  /* 0x000000ff202cb208 */ /* 0x008fe20000800000 */
        /* <DEDUP_REMOVED lines=13> */
.L_x_11618:
[----:B------:R-:W-:Y:S02]  /*0c40*/  IMAD.MOV.U32 R53, RZ, RZ, R148 ;  /* 0x000000ffff357224 */ /* 0x000fe400078e0094 */
.L_x_11619:
[----:B------:R-:W-:Y:S05]  /*0c50*/  BSYNC B1 ;  /* 0x0000000000017941 */ /* 0x000fea0003800000 */
.L_x_11617:
        /* <DEDUP_REMOVED lines=16> */
.L_x_11623:
[----:B------:R-:W-:Y:S05]  /*0d60*/  BSYNC B2 ;  /* 0x0000000000027941 */ /* 0x000fea0003800000 */
.L_x_11622:
        /* <DEDUP_REMOVED lines=42> */
.L_x_11621:
[----:B------:R-:W-:Y:S05]  /*1010*/  BSYNC B1 ;  /* 0x0000000000017941 */ /* 0x000fea0003800000 */
.L_x_11620:
        /* <DEDUP_REMOVED lines=10> */
[----:B------:R-:W-:-:S04]  /*10c0*/  FMUL.FTZ R44, R45, R44 ;  /* 0x0000002c2d2c7220 */ /* 0x000fc80000410000 */
[----:B------:R-:W-:Y:S02]  /*10d0*/  @P0 FADD.FTZ R44, R32, R44 ;  /* 0x0000002c202c0221 */ /* 0x000fe40000010000 */
.L_x_11616:
[----:B0-----:R-:W-:Y:S05]  /*10e0*/  BSYNC B0 ;  /* 0x0000000000007941 */ /* 0x001fea0003800000 */
.L_x_11615:
        /* <DEDUP_REMOVED lines=18> */
.L_x_11627:
[----:B------:R-:W-:Y:S02]  /*1210*/  IMAD.MOV.U32 R54, RZ, RZ, R148 ;  /* 0x000000ffff367224 */ /* 0x000fe400078e0094 */
.L_x_11628:
[----:B------:R-:W-:Y:S05]  /*1220*/  BSYNC B1 ;  /* 0x0000000000017941 */ /* 0x000fea0003800000 */
.L_x_11626:
        /* <DEDUP_REMOVED lines=16> */
.L_x_11632:
[----:B------:R-:W-:Y:S05]  /*1330*/  BSYNC B2 ;  /* 0x0000000000027941 */ /* 0x000fea0003800000 */
.L_x_11631:
        /* <DEDUP_REMOVED lines=42> */
.L_x_11630:
[----:B------:R-:W-:Y:S05]  /*15e0*/  BSYNC B1 ;  /* 0x0000000000017941 */ /* 0x000fea0003800000 */
.L_x_11629:
        /* <DEDUP_REMOVED lines=12> */
.L_x_11625:
[----:B------:R-:W-:Y:S05]  /*16b0*/  BSYNC B0 ;  /* 0x0000000000007941 */ /* 0x000fea0003800000 */
.L_x_11624:
        /* <DEDUP_REMOVED lines=18> */
.L_x_11636:
[----:B------:R-:W-:Y:S02]  /*17e0*/  IMAD.MOV.U32 R54, RZ, RZ, R148 ;  /* 0x000000ffff367224 */ /* 0x000fe400078e0094 */
.L_x_11637:
[----:B------:R-:W-:Y:S05]  /*17f0*/  BSYNC B1 ;  /* 0x0000000000017941 */ /* 0x000fea0003800000 */
.L_x_11635:
        /* <DEDUP_REMOVED lines=16> */
.L_x_11641:
[----:B------:R-:W-:Y:S05]  /*1900*/  BSYNC B2 ;  /* 0x0000000000027941 */ /* 0x000fea0003800000 */
.L_x_11640:
        /* <DEDUP_REMOVED lines=42> */
.L_x_11639:
[----:B------:R-:W-:Y:S05]  /*1bb0*/  BSYNC B1 ;  /* 0x0000000000017941 */ /* 0x000fea0003800000 */
.L_x_11638:
        /* <DEDUP_REMOVED lines=12> */
.L_x_11634:
[----:B------:R-:W-:Y:S05]  /*1c80*/  BSYNC B0 ;  /* 0x0000000000007941 */ /* 0x000fea0003800000 */
.L_x_11633:
        /* <DEDUP_REMOVED lines=18> */
.L_x_11645:
[----:B------:R-:W-:Y:S02]  /*1db0*/  IMAD.MOV.U32 R56, RZ, RZ, R148 ;  /* 0x000000ffff387224 */ /* 0x000fe400078e0094 */
.L_x_11646:
[----:B------:R-:W-:Y:S05]  /*1dc0*/  BSYNC B1 ;  /* 0x0000000000017941 */ /* 0x000fea0003800000 */
.L_x_11644:
        /* <DEDUP_REMOVED lines=16> */
.L_x_11650:
[----:B------:R-:W-:Y:S05]  /*1ed0*/  BSYNC B2 ;  /* 0x0000000000027941 */ /* 0x000fea0003800000 */
.L_x_11649:
        /* <DEDUP_REMOVED lines=42> */
.L_x_11648:
[----:B------:R-:W-:Y:S05]  /*2180*/  BSYNC B1 ;  /* 0x0000000000017941 */ /* 0x000fea0003800000 */
.L_x_11647:
        /* <DEDUP_REMOVED lines=12> */
.L_x_11643:
[----:B------:R-:W-:Y:S05]  /*2250*/  BSYNC B0 ;  /* 0x0000000000007941 */ /* 0x000fea0003800000 */
.L_x_11642:
        /* <DEDUP_REMOVED lines=18> */
.L_x_11654:
[----:B------:R-:W-:Y:S02]  /*2380*/  MOV R56, R148 ;  /* 0x0000009400387202 */ /* 0x000fe40000000f00 */
.L_x_11655:
[----:B------:R-:W-:Y:S05]  /*2390*/  BSYNC B1 ;  /* 0x0000000000017941 */ /* 0x000fea0003800000 */
.L_x_11653:
        /* <DEDUP_REMOVED lines=16> */
.L_x_11659:
[----:B------:R-:W-:Y:S05]  /*24a0*/  BSYNC B2 ;  /* 0x0000000000027941 */ /* 0x000fea0003800000 */
.L_x_11658:
        /* <DEDUP_REMOVED lines=42> */
.L_x_11657:
[----:B------:R-:W-:Y:S05]  /*2750*/  BSYNC B1 ;  /* 0x0000000000017941 */ /* 0x000fea0003800000 */
.L_x_11656:
[----:B------:R-:W0:Y:S01]  /*2760*/  I2F.U32 R48, R56 ;  /* 0x0000003800307306 */ /* 0x000e220000201000 */
[----:B------:R-:W-:Y:S01]  /*2770*/  PRMT R49, RZ, 0x5410, R42 ;  /* 0x00005410ff317816 */ /* 0x000fe2000000002a */
        /* <DEDUP_REMOVED lines=10> */
.L_x_11652:
[----:B------:R-:W-:Y:S05]  /*2820*/  BSYNC B0 ;  /* 0x0000000000007941 */ /* 0x000fea0003800000 */
.L_x_11651:
        /* <DEDUP_REMOVED lines=18> */
.L_x_11663:
[----:B------:R-:W-:Y:S02]  /*2950*/  IMAD.MOV.U32 R58, RZ, RZ, R148 ;  /* 0x000000ffff3a7224 */ /* 0x000fe400078e0094 */
.L_x_11664:
[----:B------:R-:W-:Y:S05]  /*2960*/  BSYNC B1 ;  /* 0x0000000000017941 */ /* 0x000fea0003800000 */
.L_x_11662:
        /* <DEDUP_REMOVED lines=16> */
.L_x_11668:
[----:B------:R-:W-:Y:S05]  /*2a70*/  BSYNC B2 ;  /* 0x0000000000027941 */ /* 0x000fea0003800000 */
.L_x_11667:
        /* <DEDUP_REMOVED lines=42> */
.L_x_11666:
[----:B------:R-:W-:Y:S05]  /*2d20*/  BSYNC B1 ;  /* 0x0000000000017941 */ /* 0x000fea0003800000 */
.L_x_11665:
        /* <DEDUP_REMOVED lines=12> */
.L_x_11661:
[----:B------:R-:W-:Y:S05]  /*2df0*/  BSYNC B0 ;  /* 0x0000000000007941 */ /* 0x000fea0003800000 */
.L_x_11660:
        /* <DEDUP_REMOVED lines=18> */
.L_x_11672:
[----:B------:R-:W-:Y:S02]  /*2f20*/  IMAD.MOV.U32 R58, RZ, RZ, R148 ;  /* 0x000000ffff3a7224 */ /* 0x000fe400078e0094 */
.L_x_11673:
[----:B------:R-:W-:Y:S05]  /*2f30*/  BSYNC B1 ;  /* 0x0000000000017941 */ /* 0x000fea0003800000 */
.L_x_11671:
        /* <DEDUP_REMOVED lines=16> */
.L_x_11677:
[----:B------:R-:W-:Y:S05]  /*3040*/  BSYNC B2 ;  /* 0x0000000000027941 */ /* 0x000fea0003800000 */
.L_x_11676:
        /* <DEDUP_REMOVED lines=42> */
.L_x_11675:
[----:B------:R-:W-:Y:S05]  /*32f0*/  BSYNC B1 ;  /* 0x0000000000017941 */ /* 0x000fea0003800000 */
.L_x_11674:
        /* <DEDUP_REMOVED lines=12> */
.L_x_11670:
[----:B------:R-:W-:Y:S05]  /*33c0*/  BSYNC B0 ;  /* 0x0000000000007941 */ /* 0x000fea0003800000 */
.L_x_11669:
        /* <DEDUP_REMOVED lines=18> */
.L_x_11681:
[----:B------:R-:W-:Y:S02]  /*34f0*/  IMAD.MOV.U32 R60, RZ, RZ, R148 ;  /* 0x000000ffff3c7224 */ /* 0x000fe400078e0094 */
.L_x_11682:
[----:B------:R-:W-:Y:S05]  /*3500*/  BSYNC B1 ;  /* 0x0000000000017941 */ /* 0x000fea0003800000 */
.L_x_11680:
        /* <DEDUP_REMOVED lines=16> */
.L_x_11686:
[----:B------:R-:W-:Y:S05]  /*3610*/  BSYNC B2 ;  /* 0x0000000000027941 */ /* 0x000fea0003800000 */
.L_x_11685:
        /* <DEDUP_REMOVED lines=42> */
.L_x_11684:
[----:B------:R-:W-:Y:S05]  /*38c0*/  BSYNC B1 ;  /* 0x0000000000017941 */ /* 0x000fea0003800000 */
.L_x_11683:
[----:B------:R-:W0:Y:S01]  /*38d0*/  I2F.U32 R51, R60 ;  /* 0x0000003c00337306 */ /* 0x000e220000201000 */
[----:B------:R-:W-:Y:S01]  /*38e0*/  HFMA2.MMA R54, -RZ, RZ, 0.1171875, 0 ;  /* 0x2f800000ff367435 */ /* 0x000fe200000001ff */
[----:B------:R-:W-:-:S05]  /*38f0*/  PRMT R52, RZ, 0x7610, R43 ;  /* 0x00007610ff347816 */ /* 0x000fca000000002b */
        /* <DEDUP_REMOVED lines=9> */
.L_x_11679:
[----:B------:R-:W-:Y:S05]  /*3990*/  BSYNC B0 ;  /* 0x0000000000007941 */ /* 0x000fea0003800000 */
.L_x_11678:
[----:B------:R-:W-:Y:S01]  /*39a0*/  IMAD.MOV.U32 R149, RZ, RZ, 0x20 ;  /* 0x00000020ff957424 */ /* 0x000fe200078e00ff */
[C---:B------:R-:W-:Y:S01]  /*39b0*/  IADD3 R62, R68.reuse, 0x100, RZ ;  /* 0x00000100443e7810 */ /* 0x040fe20007ffe0ff */
[----:B------:R-:W-:Y:S01]  /*39c0*/  BSSY B0, `(.L_x_11687) ;  /* 0x000001c000007945 */ /* 0x000fe20003800000 */
[----:B------:R-:W-:Y:S01]  /*39d0*/  IADD3 R60, R69, 0x100, RZ ;  /* 0x00000100453c7810 */ /* 0x000fe20007ffe0ff */
[----:B------:R-:W-:-:S04]  /*39e0*/  IMAD.WIDE.U32 R52, R68, R149, c[0x0][0x188] ;  /* 0x0000620044347625 */ /* 0x000fc800078e0095 */
[----:B------:R-:W-:Y:S01]  /*39f0*/  @P2 IMAD.MOV.U32 R67, RZ, RZ, 0x10 ;  /* 0x00000010ff432424 */ /* 0x000fe200078e00ff */
[----:B------:R0:W-:Y:S01]  /*3a00*/  STG.E.128 [R52.64], R44 ;  /* 0x0000002c34007986 */ /* 0x0001e2000c101d04 */
[----:B------:R-:W-:-:S03]  /*3a10*/  @P0 IMAD.WIDE.U32 R54, R62, R149, c[0x0][0x180] ;  /* 0x000060003e360625 */ /* 0x000fc600078e0095 */
[----:B------:R0:W-:Y:S01]  /*3a20*/  STG.E.128 [R52.64+0x10], R48 ;  /* 0x0000103034007986 */ /* 0x0001e2000c101d04 */
        /* <DEDUP_REMOVED lines=21> */
.L_x_11688:
[----:B------:R-:W-:Y:S05]  /*3b80*/  BSYNC B0 ;  /* 0x0000000000007941 */ /* 0x000fea0003800000 */
.L_x_11687:
        /* <DEDUP_REMOVED lines=22> */
.L_x_11692:
[----:B------:R-:W-:Y:S02]  /*3cf0*/  IMAD.MOV.U32 R63, RZ, RZ, R148 ;  /* 0x000000ffff3f7224 */ /* 0x000fe400078e0094 */
.L_x_11693:
[----:B------:R-:W-:Y:S05]  /*3d00*/  BSYNC B1 ;  /* 0x0000000000017941 */ /* 0x000fea0003800000 */
.L_x_11691:
        /* <DEDUP_REMOVED lines=16> */
.L_x_11697:
[----:B------:R-:W-:Y:S05]  /*3e10*/  BSYNC B2 ;  /* 0x0000000000027941 */ /* 0x000fea0003800000 */
.L_x_11696:
        /* <DEDUP_REMOVED lines=43> */
.L_x_11695:
[----:B------:R-:W-:Y:S05]  /*40d0*/  BSYNC B1 ;  /* 0x0000000000017941 */ /* 0x000fea0003800000 */
.L_x_11694:
        /* <DEDUP_REMOVED lines=10> */
[----:B------:R-:W-:-:S04]  /*4180*/  FMUL.FTZ R52, R52, R53 ;  /* 0x0000003534347220 */ /* 0x000fc80000410000 */
[----:B------:R-:W-:Y:S02]  /*4190*/  @P0 FADD.FTZ R52, R32, R52 ;  /* 0x0000003420340221 */ /* 0x000fe40000010000 */
.L_x_11690:
[----:B0-----:R-:W-:Y:S05]  /*41a0*/  BSYNC B0 ;  /* 0x0000000000007941 */ /* 0x001fea0003800000 */
.L_x_11689:
        /* <DEDUP_REMOVED lines=18> */
.L_x_11701:
[----:B------:R-:W-:Y:S02]  /*42d0*/  IMAD.MOV.U32 R61, RZ, RZ, R148 ;  /* 0x000000ffff3d7224 */ /* 0x000fe400078e0094 */
.L_x_11702:
[----:B------:R-:W-:Y:S05]  /*42e0*/  BSYNC B1 ;  /* 0x0000000000017941 */ /* 0x000fea0003800000 */
.L_x_11700:
        /* <DEDUP_REMOVED lines=16> */
.L_x_11706:
[----:B------:R-:W-:Y:S05]  /*43f0*/  BSYNC B2 ;  /* 0x0000000000027941 */ /* 0x000fea0003800000 */
.L_x_11705:
        /* <DEDUP_REMOVED lines=43> */
.L_x_11704:
[----:B------:R-:W-:Y:S05]  /*46b0*/  BSYNC B1 ;  /* 0x0000000000017941 */ /* 0x000fea0003800000 */
.L_x_11703:
        /* <DEDUP_REMOVED lines=12> */
.L_x_11699:
[----:B------:R-:W-:Y:S05]  /*4780*/  BSYNC B0 ;  /* 0x0000000000007941 */ /* 0x000fea0003800000 */
.L_x_11698:
        /* <DEDUP_REMOVED lines=18> */
.L_x_11710:
[----:B------:R-:W-:Y:S02]  /*48b0*/  IMAD.MOV.U32 R61, RZ, RZ, R148 ;  /* 0x000000ffff3d7224 */ /* 0x000fe400078e0094 */
.L_x_11711:
[----:B------:R-:W-:Y:S05]  /*48c0*/  BSYNC B1 ;  /* 0x0000000000017941 */ /* 0x000fea0003800000 */
.L_x_11709:
        /* <DEDUP_REMOVED lines=16> */
.L_x_11715:
[----:B------:R-:W-:Y:S05]  /*49d0*/  BSYNC B2 ;  /* 0x0000000000027941 */ /* 0x000fea0003800000 */
.L_x_11714:
        /* <DEDUP_REMOVED lines=43> */
.L_x_11713:
[----:B------:R-:W-:Y:S05]  /*4c90*/  BSYNC B1 ;  /* 0x0000000000017941 */ /* 0x000fea0003800000 */
.L_x_11712:
        /* <DEDUP_REMOVED lines=12> */
.L_x_11708:
[----:B------:R-:W-:Y:S05]  /*4d60*/  BSYNC B0 ;  /* 0x0000000000007941 */ /* 0x000fea0003800000 */
.L_x_11707:
        /* <DEDUP_REMOVED lines=18> */
.L_x_11719:
[----:B------:R-:W-:Y:S02]  /*4e90*/  MOV R61, R148 ;  /* 0x00000094003d7202 */ /* 0x000fe40000000f00 */
.L_x_11720:
[----:B------:R-:W-:Y:S05]  /*4ea0*/  BSYNC B1 ;  /* 0x0000000000017941 */ /* 0x000fea0003800000 */
.L_x_11718:
        /* <DEDUP_REMOVED lines=16> */
.L_x_11724:
[----:B------:R-:W-:Y:S05]  /*4fb0*/  BSYNC B2 ;  /* 0x0000000000027941 */ /* 0x000fea0003800000 */
.L_x_11723:
        /* <DEDUP_REMOVED lines=43> */
.L_x_11722:
[----:B------:R-:W-:Y:S05]  /*5270*/  BSYNC B1 ;  /* 0x0000000000017941 */ /* 0x000fea0003800000 */
.L_x_11721:
        /* <DEDUP_REMOVED lines=12> */
.L_x_11717:
[----:B------:R-:W-:Y:S05]  /*5340*/  BSYNC B0 ;  /* 0x0000000000007941 */ /* 0x000fea0003800000 */
.L_x_11716:
        /* <DEDUP_REMOVED lines=18> */
.L_x_11728:
[----:B------:R-:W-:Y:S02]  /*5470*/  IMAD.MOV.U32 R61, RZ, RZ, R148 ;  /* 0x000000ffff3d7224 */ /* 0x000fe400078e0094 */
.L_x_11729:
[----:B------:R-:W-:Y:S05]  /*5480*/  BSYNC B1 ;  /* 0x0000000000017941 */ /* 0x000fea0003800000 */
.L_x_11727:
        /* <DEDUP_REMOVED lines=16> */
.L_x_11733:
[----:B------:R-:W-:Y:S05]  /*5590*/  BSYNC B2 ;  /* 0x0000000000027941 */ /* 0x000fea0003800000 */
.L_x_11732:
        /* <DEDUP_REMOVED lines=43> */
.L_x_11731:
[----:B------:R-:W-:Y:S05]  /*5850*/  BSYNC B1 ;  /* 0x0000000000017941 */ /* 0x000fea0003800000 */
.L_x_11730:
[----:B------:R-:W0:Y:S01]  /*5860*/  I2F.U32 R56, R61 ;  /* 0x0000003d00387306 */ /* 0x000e220000201000 */
[----:B------:R-:W-:Y:S01]  /*5870*/  PRMT R59, RZ, 0x5410, R42 ;  /* 0x00005410ff3b7816 */ /* 0x000fe2000000002a */
        /* <DEDUP_REMOVED lines=10> */
.L_x_11726:
[----:B------:R-:W-:Y:S05]  /*5920*/  BSYNC B0 ;  /* 0x0000000000007941 */ /* 0x000fea0003800000 */
.L_x_11725:
        /* <DEDUP_REMOVED lines=18> */
.L_x_11737:
[----:B------:R-:W-:Y:S02]  /*5a50*/  IMAD.MOV.U32 R61, RZ, RZ, R148 ;  /* 0x000000ffff3d7224 */ /* 0x000fe400078e0094 */
.L_x_11738:
[----:B------:R-:W-:Y:S05]  /*5a60*/  BSYNC B1 ;  /* 0x0000000000017941 */ /* 0x000fea0003800000 */
.L_x_11736:
        /* <DEDUP_REMOVED lines=16> */
.L_x_11742:
[----:B------:R-:W-:Y:S05]  /*5b70*/  BSYNC B2 ;  /* 0x0000000000027941 */ /* 0x000fea0003800000 */
.L_x_11741:
        /* <DEDUP_REMOVED lines=43> */
.L_x_11740:
[----:B------:R-:W-:Y:S05]  /*5e30*/  BSYNC B1 ;  /* 0x0000000000017941 */ /* 0x000fea0003800000 */
.L_x_11739:
[----:B------:R0:W1:Y:S01]  /*5e40*/  I2F.U32 R57, R61 ;  /* 0x0000003d00397306 */ /* 0x0000620000201000 */
[----:B------:R-:W-:Y:S01]  /*5e50*/  HFMA2.MMA R58, -RZ, RZ, 0.1171875, 0 ;  /* 0x2f800000ff3a7435 */ /* 0x000fe200000001ff */
[----:B0-----:R-:W-:-:S09]  /*5e60*/  PRMT R61, RZ, 0x7610, R42 ;  /* 0x00007610ff3d7816 */ /* 0x001fd2000000002a */
[----:B-1----:R-:W-:Y:S02]  /*5e70*/  FFMA.FTZ R57, R57, R58, 1.1641532182693481445e-10 ;  /* 0x2f00000039397423 */ /* 0x002fe4000001003a */
[----:B------:R-:W-:-:S03]  /*5e80*/  FMUL.FTZ R58, R61, c[0x0][0x1ec] ;  /* 0x00007b003d3a7a20 */ /* 0x000fc60000410000 */
[----:B------:R-:W-:Y:S01]  /*5e90*/  FSETP.GTU.FTZ.AND P1, PT, R57, c[0x0][0x1e4], PT ;  /* 0x0000790039007a0b */ /* 0x000fe20003f3c000 */
[----:B------:R-:W-:-:S03]  /*5ea0*/  FMUL.FTZ R58, R58, c[0x0][0x1e8] ;  /* 0x00007a003a3a7a20 */ /* 0x000fc60000410000 */
[----:B------:R-:W-:Y:S02]  /*5eb0*/  SEL R142, RZ, 0x1, P1 ;  /* 0x00000001ff8e7807 */ /* 0x000fe40000800000 */
[----:B------:R-:W-:Y:S02]  /*5ec0*/  FSEL R57, R58, RZ, !P1 ;  /* 0x000000ff3a397208 */ /* 0x000fe40004800000 */
[----:B------:R-:W-:-:S05]  /*5ed0*/  PRMT R58, RZ, 0x7610, R14 ;  /* 0x00007610ff3a7816 */ /* 0x000fca000000000e */
[----:B------:R-:W-:-:S04]  /*5ee0*/  FMUL.FTZ R57, R57, R58 ;  /* 0x0000003a39397220 */ /* 0x000fc80000410000 */
[----:B------:R-:W-:Y:S02]  /*5ef0*/  @P0 FADD.FTZ R57, R37, R57 ;  /* 0x0000003925390221 */ /* 0x000fe40000010000 */
.L_x_11735:
[----:B------:R-:W-:Y:S05]  /*5f00*/  BSYNC B0 ;  /* 0x0000000000007941 */ /* 0x000fea0003800000 */
.L_x_11734:
        /* <DEDUP_REMOVED lines=18> */
.L_x_11746:
[----:B------:R-:W-:Y:S02]  /*6030*/  IMAD.MOV.U32 R63, RZ, RZ, R148 ;  /* 0x000000ffff3f7224 */ /* 0x000fe400078e0094 */
.L_x_11747:
[----:B------:R-:W-:Y:S05]  /*6040*/  BSYNC B1 ;  /* 0x0000000000017941 */ /* 0x000fea0003800000 */
.L_x_11745:
        /* <DEDUP_REMOVED lines=16> */
.L_x_11751:
[----:B------:R-:W-:Y:S05]  /*6150*/  BSYNC B2 ;  /* 0x0000000000027941 */ /* 0x000fea0003800000 */
.L_x_11750:
        /* <DEDUP_REMOVED lines=43> */
.L_x_11749:
[----:B------:R-:W-:Y:S05]  /*6410*/  BSYNC B1 ;  /* 0x0000000000017941 */ /* 0x000fea0003800000 */
.L_x_11748:
[----:B------:R0:W1:Y:S01]  /*6420*/  I2F.U32 R58, R63 ;  /* 0x0000003f003a7306 */ /* 0x0000620000201000 */
[----:B------:R-:W-:Y:S01]  /*6430*/  IMAD.MOV.U32 R59, RZ, RZ, 0x2f800000 ;  /* 0x2f800000ff3b7424 */ /* 0x000fe200078e00ff */
[----:B0-----:R-:W-:-:S03]  /*6440*/  PRMT R63, RZ, 0x5410, R43 ;  /* 0x00005410ff3f7816 */ /* 0x001fc6000000002b */
        /* <DEDUP_REMOVED lines=9> */
.L_x_11744:
[----:B------:R-:W-:Y:S05]  /*64e0*/  BSYNC B0 ;  /* 0x0000000000007941 */ /* 0x000fea0003800000 */
.L_x_11743:
        /* <DEDUP_REMOVED lines=18> */
.L_x_11755:
[----:B------:R-:W-:Y:S02]  /*6610*/  IMAD.MOV.U32 R63, RZ, RZ, R148 ;  /* 0x000000ffff3f7224 */ /* 0x000fe400078e0094 */
.L_x_11756:
[----:B------:R-:W-:Y:S05]  /*6620*/  BSYNC B1 ;  /* 0x0000000000017941 */ /* 0x000fea0003800000 */
.L_x_11754:
        /* <DEDUP_REMOVED lines=16> */
.L_x_11760:
[----:B------:R-:W-:Y:S05]  /*6730*/  BSYNC B2 ;  /* 0x0000000000027941 */ /* 0x000fea0003800000 */
.L_x_11759:
        /* <DEDUP_REMOVED lines=43> */
.L_x_11758:
[----:B------:R-:W-:Y:S05]  /*69f0*/  BSYNC B1 ;  /* 0x0000000000017941 */ /* 0x000fea0003800000 */
.L_x_11757:
        /* <DEDUP_REMOVED lines=12> */
.L_x_11753:
[----:B------:R-:W-:Y:S05]  /*6ac0*/  BSYNC B0 ;  /* 0x0000000000007941 */ /* 0x000fea0003800000 */
.L_x_11752:
        /* <DEDUP_REMOVED lines=24> */
[----:B------:R-:W-:-:S04]  /*6c50*/  LOP3.LUT R65, R74, R64, R66, 0xfe, !PT ;  /* 0x000000404a417212 */ /* 0x000fc800078efe42 */
[----:B------:R-:W-:Y:S02]  /*6c60*/  LOP3.LUT R64, R65, 0xff, R144, 0xf8, !PT ;  /* 0x000000ff41407812 */ /* 0x000fe400078ef890 */
[----:B------:R-:W-:Y:S01]  /*6c70*/  LOP3.LUT R65, R61, R75, RZ, 0xfc, !PT ;  /* 0x0000004b3d417212 */ /* 0x000fe200078efcff */
[----:B------:R-:W-:-:S05]  /*6c80*/  IMAD.WIDE.U32 R60, R60, R67, c[0x0][0x190] ;  /* 0x000064003c3c7625 */ /* 0x000fca00078e0043 */
[----:B------:R0:W-:Y:S02]  /*6c90*/  STG.E.64 [R60.64], R64 ;  /* 0x000000403c007986 */ /* 0x0001e4000c101b04 */
.L_x_11762:
[----:B------:R-:W-:Y:S05]  /*6ca0*/  BSYNC B0 ;  /* 0x0000000000007941 */ /* 0x000fea0003800000 */
.L_x_11761:
        /* <DEDUP_REMOVED lines=22> */
.L_x_11766:
[----:B------:R-:W-:Y:S02]  /*6e10*/  IMAD.MOV.U32 R73, RZ, RZ, R148 ;  /* 0x000000ffff497224 */ /* 0x000fe400078e0094 */
.L_x_11767:
[----:B------:R-:W-:Y:S05]  /*6e20*/  BSYNC B1 ;  /* 0x0000000000017941 */ /* 0x000fea0003800000 */
.L_x_11765:
        /* <DEDUP_REMOVED lines=16> */
.L_x_11771:
[----:B------:R-:W-:Y:S05]  /*6f30*/  BSYNC B2 ;  /* 0x0000000000027941 */ /* 0x000fea0003800000 */
.L_x_11770:
        /* <DEDUP_REMOVED lines=43> */
.L_x_11769:
[----:B------:R-:W-:Y:S05]  /*71f0*/  BSYNC B1 ;  /* 0x0000000000017941 */ /* 0x000fea0003800000 */
.L_x_11768:
        /* <DEDUP_REMOVED lines=12> */
.L_x_11764:
[----:B0-----:R-:W-:Y:S05]  /*72c0*/  BSYNC B0 ;  /* 0x0000000000007941 */ /* 0x001fea0003800000 */
.L_x_11763:
        /* <DEDUP_REMOVED lines=18> */
.L_x_11775:
[----:B------:R-:W-:Y:S02]  /*73f0*/  IMAD.MOV.U32 R71, RZ, RZ, R148 ;  /* 0x000000ffff477224 */ /* 0x000fe400078e0094 */
.L_x_11776:
[----:B------:R-:W-:Y:S05]  /*7400*/  BSYNC B1 ;  /* 0x0000000000017941 */ /* 0x000fea0003800000 */
.L_x_11774:
        /* <DEDUP_REMOVED lines=16> */
.L_x_11780:
[----:B------:R-:W-:Y:S05]  /*7510*/  BSYNC B2 ;  /* 0x0000000000027941 */ /* 0x000fea0003800000 */
.L_x_11779:
        /* <DEDUP_REMOVED lines=43> */
.L_x_11778:
[----:B------:R-:W-:Y:S05]  /*77d0*/  BSYNC B1 ;  /* 0x0000000000017941 */ /* 0x000fea0003800000 */
.L_x_11777:
        /* <DEDUP_REMOVED lines=12> */
.L_x_11773:
[----:B------:R-:W-:Y:S05]  /*78a0*/  BSYNC B0 ;  /* 0x0000000000007941 */ /* 0x000fea0003800000 */
.L_x_11772:
        /* <DEDUP_REMOVED lines=18> */
.L_x_11784:
[----:B------:R-:W-:Y:S02]  /*79d0*/  IMAD.MOV.U32 R71, RZ, RZ, R148 ;  /* 0x000000ffff477224 */ /* 0x000fe400078e0094 */
.L_x_11785:
[----:B------:R-:W-:Y:S05]  /*79e0*/  BSYNC B1 ;  /* 0x0000000000017941 */ /* 0x000fea0003800000 */
.L_x_11783:
        /* <DEDUP_REMOVED lines=16> */
.L_x_11789:
[----:B------:R-:W-:Y:S05]  /*7af0*/  BSYNC B2 ;  /* 0x0000000000027941 */ /* 0x000fea0003800000 */
.L_x_11788:
        /* <DEDUP_REMOVED lines=43> */
.L_x_11787:
[----:B------:R-:W-:Y:S05]  /*7db0*/  BSYNC B1 ;  /* 0x0000000000017941 */ /* 0x000fea0003800000 */
.L_x_11786:
        /* <DEDUP_REMOVED lines=12> */
.L_x_11782:
[----:B------:R-:W-:Y:S05]  /*7e80*/  BSYNC B0 ;  /* 0x0000000000007941 */ /* 0x000fea0003800000 */
.L_x_11781:
        /* <DEDUP_REMOVED lines=18> */
.L_x_11793:
[----:B------:R-:W-:Y:S02]  /*7fb0*/  IMAD.MOV.U32 R71, RZ, RZ, R148 ;  /* 0x000000ffff477224 */ /* 0x000fe400078e0094 */
.L_x_11794:
[----:B------:R-:W-:Y:S05]  /*7fc0*/  BSYNC B1 ;  /* 0x0000000000017941 */ /* 0x000fea0003800000 */
.L_x_11792:
        /* <DEDUP_REMOVED lines=16> */
.L_x_11798:
[----:B------:R-:W-:Y:S05]  /*80d0*/  BSYNC B2 ;  /* 0x0000000000027941 */ /* 0x000fea0003800000 */
.L_x_11797:
        /* <DEDUP_REMOVED lines=43> */
.L_x_11796:
[----:B------:R-:W-:Y:S05]  /*8390*/  BSYNC B1 ;  /* 0x0000000000017941 */ /* 0x000fea0003800000 */
.L_x_11795:
        /* <DEDUP_REMOVED lines=12> */
.L_x_11791:
[----:B------:R-:W-:Y:S05]  /*8460*/  BSYNC B0 ;  /* 0x0000000000007941 */ /* 0x000fea0003800000 */
.L_x_11790:
        /* <DEDUP_REMOVED lines=18> */
.L_x_11802:
[----:B------:R-:W-:Y:S02]  /*8590*/  MOV R71, R148 ;  /* 0x0000009400477202 */ /* 0x000fe40000000f00 */
.L_x_11803:
[----:B------:R-:W-:Y:S05]  /*85a0*/  BSYNC B1 ;  /* 0x0000000000017941 */ /* 0x000fea0003800000 */
.L_x_11801:
        /* <DEDUP_REMOVED lines=16> */
.L_x_11807:
[----:B------:R-:W-:Y:S05]  /*86b0*/  BSYNC B2 ;  /* 0x0000000000027941 */ /* 0x000fea0003800000 */
.L_x_11806:
        /* <DEDUP_REMOVED lines=43> */
.L_x_11805:
[----:B------:R-:W-:Y:S05]  /*8970*/  BSYNC B1 ;  /* 0x0000000000017941 */ /* 0x000fea0003800000 */
.L_x_11804:
[----:B------:R-:W0:Y:S01]  /*8980*/  I2F.U32 R64, R71 ;  /* 0x0000004700407306 */ /* 0x000e220000201000 */
[----:B------:R-:W-:Y:S01]  /*8990*/  HFMA2.MMA R65, -RZ, RZ, 0.1171875, 0 ;  /* 0x2f800000ff417435 */ /* 0x000fe200000001ff */
[----:B------:R-:W-:-:S05]  /*89a0*/  PRMT R67, RZ, 0x5410, R42 ;  /* 0x00005410ff437816 */ /* 0x000fca000000002a */
        /* <DEDUP_REMOVED lines=9> */
.L_x_11800:
[----:B------:R-:W-:Y:S05]  /*8a40*/  BSYNC B0 ;  /* 0x0000000000007941 */ /* 0x000fea0003800000 */
.L_x_11799:
        /* <DEDUP_REMOVED lines=18> */
.L_x_11811:
[----:B------:R-:W-:Y:S02]  /*8b70*/  IMAD.MOV.U32 R71, RZ, RZ, R148 ;  /* 0x000000ffff477224 */ /* 0x000fe400078e0094 */
.L_x_11812:
[----:B------:R-:W-:Y:S05]  /*8b80*/  BSYNC B1 ;  /* 0x0000000000017941 */ /* 0x000fea0003800000 */
.L_x_11810:
        /* <DEDUP_REMOVED lines=16> */
.L_x_11816:
[----:B------:R-:W-:Y:S05]  /*8c90*/  BSYNC B2 ;  /* 0x0000000000027941 */ /* 0x000fea0003800000 */
.L_x_11815:
        /* <DEDUP_REMOVED lines=44> */
.L_x_11814:
[----:B------:R-:W-:Y:S05]  /*8f60*/  BSYNC B1 ;  /* 0x0000000000017941 */ /* 0x000fea0003800000 */
.L_x_11813:
[----:B------:R0:W1:Y:S01]  /*8f70*/  I2F.U32 R65, R71 ;  /* 0x0000004700417306 */ /* 0x0000620000201000 */
[----:B------:R-:W-:Y:S02]  /*8f80*/  MOV R66, 0x2f800000 ;  /* 0x2f80000000427802 */ /* 0x000fe40000000f00 */
        /* <DEDUP_REMOVED lines=10> */
.L_x_11809:
[----:B------:R-:W-:Y:S05]  /*9030*/  BSYNC B0 ;  /* 0x0000000000007941 */ /* 0x000fea0003800000 */
.L_x_11808:
        /* <DEDUP_REMOVED lines=18> */
.L_x_11820:
[----:B------:R-:W-:Y:S02]  /*9160*/  IMAD.MOV.U32 R73, RZ, RZ, R148 ;  /* 0x000000ffff497224 */ /* 0x000fe400078e0094 */
.L_x_11821:
[----:B------:R-:W-:Y:S05]  /*9170*/  BSYNC B1 ;  /* 0x0000000000017941 */ /* 0x000fea0003800000 */
.L_x_11819:
        /* <DEDUP_REMOVED lines=16> */
.L_x_11825:
[----:B------:R-:W-:Y:S05]  /*9280*/  BSYNC B2 ;  /* 0x0000000000027941 */ /* 0x000fea0003800000 */
.L_x_11824:
        /* <DEDUP_REMOVED lines=44> */
.L_x_11823:
[----:B------:R-:W-:Y:S05]  /*9550*/  BSYNC B1 ;  /* 0x0000000000017941 */ /* 0x000fea0003800000 */
.L_x_11822:
        /* <DEDUP_REMOVED lines=12> */
.L_x_11818:
[----:B------:R-:W-:Y:S05]  /*9620*/  BSYNC B0 ;  /* 0x0000000000007941 */ /* 0x000fea0003800000 */
.L_x_11817:
        /* <DEDUP_REMOVED lines=18> */
.L_x_11829:
[----:B------:R-:W-:Y:S02]  /*9750*/  IMAD.MOV.U32 R73, RZ, RZ, R148 ;  /* 0x000000ffff497224 */ /* 0x000fe400078e0094 */
.L_x_11830:
[----:B------:R-:W-:Y:S05]  /*9760*/  BSYNC B1 ;  /* 0x0000000000017941 */ /* 0x000fea0003800000 */
.L_x_11828:
        /* <DEDUP_REMOVED lines=16> */
.L_x_11834:
[----:B------:R-:W-:Y:S05]  /*9870*/  BSYNC B2 ;  /* 0x0000000000027941 */ /* 0x000fea0003800000 */
.L_x_11833:
        /* <DEDUP_REMOVED lines=44> */
.L_x_11832:
[----:B------:R-:W-:Y:S05]  /*9b40*/  BSYNC B1 ;  /* 0x0000000000017941 */ /* 0x000fea0003800000 */
.L_x_11831:
[----:B------:R-:W0:Y:S01]  /*9b50*/  I2F.U32 R67, R73 ;  /* 0x0000004900437306 */ /* 0x000e220000201000 */
[----:B------:R-:W-:Y:S02]  /*9b60*/  MOV R74, 0x2f800000 ;  /* 0x2f800000004a7802 */ /* 0x000fe40000000f00 */
        /* <DEDUP_REMOVED lines=10> */
.L_x_11827:
[----:B------:R-:W-:Y:S05]  /*9c10*/  BSYNC B0 ;  /* 0x0000000000007941 */ /* 0x000fea0003800000 */
.L_x_11826:
        /* <DEDUP_REMOVED lines=9> */
[----:B------:R-:W-:Y:S01]  /*9cb0*/  IMAD.U32 R68, R133, 0x10000, RZ ;  /* 0x0001000085447824 */ /* 0x000fe200078e00ff */
[----:B0-----:R-:W-:Y:S02]  /*9cc0*/  LOP3.LUT R74, R139, 0xff, RZ, 0xc0, !PT ;  /* 0x000000ff8b4a7812 */ /* 0x001fe400078ec0ff */
        /* <DEDUP_REMOVED lines=18> */
.L_x_11836:
[----:B------:R-:W-:Y:S05]  /*9df0*/  BSYNC B0 ;  /* 0x0000000000007941 */ /* 0x000fea0003800000 */
.L_x_11835:
        /* <DEDUP_REMOVED lines=22> */
.L_x_11840:
[----:B------:R-:W-:Y:S02]  /*9f60*/  IMAD.MOV.U32 R144, RZ, RZ, R148 ;  /* 0x000000ffff907224 */ /* 0x000fe400078e0094 */
.L_x_11841:
[----:B------:R-:W-:Y:S05]  /*9f70*/  BSYNC B1 ;  /* 0x0000000000017941 */ /* 0x000fea0003800000 */
.L_x_11839:
        /* <DEDUP_REMOVED lines=16> */
.L_x_11845:
[----:B------:R-:W-:Y:S05]  /*a080*/  BSYNC B2 ;  /* 0x0000000000027941 */ /* 0x000fea0003800000 */
.L_x_11844:
        /* <DEDUP_REMOVED lines=44> */
.L_x_11843:
[----:B------:R-:W-:Y:S05]  /*a350*/  BSYNC B1 ;  /* 0x0000000000017941 */ /* 0x000fea0003800000 */
.L_x_11842:
[----:B------:R-:W0:Y:S01]  /*a360*/  I2F.U32 R68, R144 ;  /* 0x0000009000447306 */ /* 0x000e220000201000 */
[----:B-----5:R-:W-:Y:S01]  /*a370*/  PRMT R70, RZ, 0x5410, R40 ;  /* 0x00005410ff467816 */ /* 0x020fe20000000028 */
[----:B------:R-:W-:Y:S01]  /*a380*/  IMAD.MOV.U32 R69, RZ, RZ, 0x2f800000 ;  /* 0x2f800000ff457424 */ /* 0x000fe200078e00ff */
        /* <DEDUP_REMOVED lines=10> */
.L_x_11838:
[----:B0-----:R-:W-:Y:S05]  /*a430*/  BSYNC B0 ;  /* 0x0000000000007941 */ /* 0x001fea0003800000 */
.L_x_11837:
        /* <DEDUP_REMOVED lines=18> */
.L_x_11849:
[----:B------:R-:W-:Y:S02]  /*a560*/  IMAD.MOV.U32 R138, RZ, RZ, R148 ;  /* 0x000000ffff8a7224 */ /* 0x000fe400078e0094 */
.L_x_11850:
[----:B------:R-:W-:Y:S05]  /*a570*/  BSYNC B1 ;  /* 0x0000000000017941 */ /* 0x000fea0003800000 */
.L_x_11848:
        /* <DEDUP_REMOVED lines=16> */
.L_x_11854:
[----:B------:R-:W-:Y:S05]  /*a680*/  BSYNC B2 ;  /* 0x0000000000027941 */ /* 0x000fea0003800000 */
.L_x_11853:
        /* <DEDUP_REMOVED lines=44> */
.L_x_11852:
[----:B------:R-:W-:Y:S05]  /*a950*/  BSYNC B1 ;  /* 0x0000000000017941 */ /* 0x000fea0003800000 */
.L_x_11851:
        /* <DEDUP_REMOVED lines=11> */
[----:B------:R-:W-:-:S03]  /*aa10*/  PRMT R138, R70, 0x7610, R138 ;  /* 0x00007610468a7816 */ /* 0x000fc6000000008a */
[----:B------:R-:W-:Y:S02]  /*aa20*/  @P0 FADD.FTZ R69, R33, R69 ;  /* 0x0000004521450221 */ /* 0x000fe40000010000 */
.L_x_11847:
[----:B------:R-:W-:Y:S05]  /*aa30*/  BSYNC B0 ;  /* 0x0000000000007941 */ /* 0x000fea0003800000 */
.L_x_11846:
        /* <DEDUP_REMOVED lines=18> */
.L_x_11858:
[----:B------:R-:W-:Y:S02]  /*ab60*/  IMAD.MOV.U32 R139, RZ, RZ, R148 ;  /* 0x000000ffff8b7224 */ /* 0x000fe400078e0094 */
.L_x_11859:
[----:B------:R-:W-:Y:S05]  /*ab70*/  BSYNC B1 ;  /* 0x0000000000017941 */ /* 0x000fea0003800000 */
.L_x_11857:
        /* <DEDUP_REMOVED lines=16> */
.L_x_11863:
[----:B------:R-:W-:Y:S05]  /*ac80*/  BSYNC B2 ;  /* 0x0000000000027941 */ /* 0x000fea0003800000 */
.L_x_11862:
        /* <DEDUP_REMOVED lines=44> */
.L_x_11861:
[----:B------:R-:W-:Y:S05]  /*af50*/  BSYNC B1 ;  /* 0x0000000000017941 */ /* 0x000fea0003800000 */
.L_x_11860:
        /* <DEDUP_REMOVED lines=13> */
.L_x_11856:
[----:B------:R-:W-:Y:S05]  /*b030*/  BSYNC B0 ;  /* 0x0000000000007941 */ /* 0x000fea0003800000 */
.L_x_11855:
        /* <DEDUP_REMOVED lines=18> */
.L_x_11867:
[----:B------:R-:W-:Y:S02]  /*b160*/  IMAD.MOV.U32 R140, RZ, RZ, R148 ;  /* 0x000000ffff8c7224 */ /* 0x000fe400078e0094 */
.L_x_11868:
[----:B------:R-:W-:Y:S05]  /*b170*/  BSYNC B1 ;  /* 0x0000000000017941 */ /* 0x000fea0003800000 */
.L_x_11866:
        /* <DEDUP_REMOVED lines=16> */
.L_x_11872:
[----:B------:R-:W-:Y:S05]  /*b280*/  BSYNC B2 ;  /* 0x0000000000027941 */ /* 0x000fea0003800000 */
.L_x_11871:
        /* <DEDUP_REMOVED lines=44> */
.L_x_11870:
[----:B------:R-:W-:Y:S05]  /*b550*/  BSYNC B1 ;  /* 0x0000000000017941 */ /* 0x000fea0003800000 */
.L_x_11869:
[----:B------:R-:W0:Y:S01]  /*b560*/  I2F.U32 R71, R140 ;  /* 0x0000008c00477306 */ /* 0x000e220000201000 */
[----:B------:R-:W-:Y:S01]  /*b570*/  IMAD.MOV.U32 R72, RZ, RZ, 0x2f800000 ;  /* 0x2f800000ff487424 */ /* 0x000fe200078e00ff */
[----:B------:R-:W-:-:S03]  /*b580*/  PRMT R74, RZ, 0x7610, R5 ;  /* 0x00007610ff4a7816 */ /* 0x000fc60000000005 */
[----:B0-----:R-:W-:Y:S01]  /*b590*/  FFMA.FTZ R71, R71, R72, 1.1641532182693481445e-10 ;  /* 0x2f00000047477423 */ /* 0x001fe20000010048 */
[----:B-----5:R-:W-:-:S04]  /*b5a0*/  PRMT R72, RZ, 0x7610, R41 ;  /* 0x00007610ff487816 */ /* 0x020fc80000000029 */
[----:B------:R-:W-:Y:S01]  /*b5b0*/  FSETP.GTU.FTZ.AND P1, PT, R71, c[0x0][0x1e4], PT ;  /* 0x0000790047007a0b */ /* 0x000fe20003f3c000 */
[----:B------:R-:W-:-:S04]  /*b5c0*/  FMUL.FTZ R72, R72, c[0x0][0x1ec] ;  /* 0x00007b0048487a20 */ /* 0x000fc80000410000 */
[----:B------:R-:W-:-:S05]  /*b5d0*/  FMUL.FTZ R72, R72, c[0x0][0x1e8] ;  /* 0x00007a0048487a20 */ /* 0x000fca0000410000 */
[----:B------:R-:W-:Y:S02]  /*b5e0*/  FSEL R71, R72, RZ, !P1 ;  /* 0x000000ff48477208 */ /* 0x000fe40004800000 */
[----:B------:R-:W-:-:S03]  /*b5f0*/  SEL R72, RZ, 0x1, P1 ;  /* 0x00000001ff487807 */ /* 0x000fc60000800000 */
[----:B------:R-:W-:Y:S01]  /*b600*/  FMUL.FTZ R71, R71, R74 ;  /* 0x0000004a47477220 */ /* 0x000fe20000410000 */
[----:B------:R-:W-:-:S03]  /*b610*/  PRMT R140, R72, 0x7610, R140 ;  /* 0x00007610488c7816 */ /* 0x000fc6000000008c */
[----:B------:R-:W-:Y:S02]  /*b620*/  @P0 FADD.FTZ R71, R35, R71 ;  /* 0x0000004723470221 */ /* 0x000fe40000010000 */
.L_x_11865:
[----:B------:R-:W-:Y:S05]  /*b630*/  BSYNC B0 ;  /* 0x0000000000007941 */ /* 0x000fea0003800000 */
.L_x_11864:
        /* <DEDUP_REMOVED lines=18> */
.L_x_11876:
[----:B------:R-:W-:Y:S02]  /*b760*/  IMAD.MOV.U32 R141, RZ, RZ, R148 ;  /* 0x000000ffff8d7224 */ /* 0x000fe400078e0094 */
.L_x_11877:
[----:B------:R-:W-:Y:S05]  /*b770*/  BSYNC B1 ;  /* 0x0000000000017941 */ /* 0x000fea0003800000 */
.L_x_11875:
        /* <DEDUP_REMOVED lines=16> */
.L_x_11881:
[----:B------:R-:W-:Y:S05]  /*b880*/  BSYNC B2 ;  /* 0x0000000000027941 */ /* 0x000fea0003800000 */
.L_x_11880:
        /* <DEDUP_REMOVED lines=44> */
.L_x_11879:
[----:B------:R-:W-:Y:S05]  /*bb50*/  BSYNC B1 ;  /* 0x0000000000017941 */ /* 0x000fea0003800000 */
.L_x_11878:
[----:B------:R-:W0:Y:S01]  /*bb60*/  I2F.U32 R72, R141 ;  /* 0x0000008d00487306 */ /* 0x000e220000201000 */
[----:B------:R-:W-:-:S04]  /*bb70*/  IMAD.MOV.U32 R73, RZ, RZ, 0x2f800000 ;  /* 0x2f800000ff497424 */ /* 0x000fc800078e00ff */
[----:B0-----:R-:W-:Y:S01]  /*bb80*/  FFMA.FTZ R72, R72, R73, 1.1641532182693481445e-10 ;  /* 0x2f00000048487423 */ /* 0x001fe20000010049 */
[----:B------:R-:W-:-:S04]  /*bb90*/  PRMT R73, RZ, 0x5410, R42 ;  /* 0x00005410ff497816 */ /* 0x000fc8000000002a */
[----:B------:R-:W-:Y:S01]  /*bba0*/  FSETP.GTU.FTZ.AND P1, PT, R72, c[0x0][0x1e4], PT ;  /* 0x0000790048007a0b */ /* 0x000fe20003f3c000 */
[----:B------:R-:W-:-:S04]  /*bbb0*/  FMUL.FTZ R73, R73, c[0x0][0x1ec] ;  /* 0x00007b0049497a20 */ /* 0x000fc80000410000 */
[----:B------:R-:W-:Y:S01]  /*bbc0*/  FMUL.FTZ R72, R73, c[0x0][0x1e8] ;  /* 0x00007a0049487a20 */ /* 0x000fe20000410000 */
[----:B------:R-:W-:-:S04]  /*bbd0*/  PRMT R73, RZ, 0x5410, R6 ;  /* 0x00005410ff497816 */ /* 0x000fc80000000006 */
[----:B------:R-:W-:-:S05]  /*bbe0*/  FSEL R72, R72, RZ, !P1 ;  /* 0x000000ff48487208 */ /* 0x000fca0004800000 */
[----:B------:R-:W-:Y:S01]  /*bbf0*/  FMUL.FTZ R72, R72, R73 ;  /* 0x0000004948487220 */ /* 0x000fe20000410000 */
[----:B------:R-:W-:-:S03]  /*bc00*/  SEL R73, RZ, 0x1, P1 ;  /* 0x00000001ff497807 */ /* 0x000fc60000800000 */
[----:B------:R-:W-:Y:S01]  /*bc10*/  @P0 FADD.FTZ R72, R36, R72 ;  /* 0x0000004824480221 */ /* 0x000fe20000010000 */
[----:B------:R-:W-:Y:S02]  /*bc20*/  PRMT R141, R73, 0x7610, R141 ;  /* 0x00007610498d7816 */ /* 0x000fe4000000008d */
.L_x_11874:
[----:B------:R-:W-:Y:S05]  /*bc30*/  BSYNC B0 ;  /* 0x0000000000007941 */ /* 0x000fea0003800000 */
.L_x_11873:
        /* <DEDUP_REMOVED lines=18> */
.L_x_11885:
[----:B------:R-:W-:Y:S02]  /*bd60*/  IMAD.MOV.U32 R142, RZ, RZ, R148 ;  /* 0x000000ffff8e7224 */ /* 0x000fe400078e0094 */
.L_x_11886:
[----:B------:R-:W-:Y:S05]  /*bd70*/  BSYNC B1 ;  /* 0x0000000000017941 */ /* 0x000fea0003800000 */
.L_x_11884:
        /* <DEDUP_REMOVED lines=16> */
.L_x_11890:
[----:B------:R-:W-:Y:S05]  /*be80*/  BSYNC B2 ;  /* 0x0000000000027941 */ /* 0x000fea0003800000 */
.L_x_11889:
        /* <DEDUP_REMOVED lines=39> */
[----:B------:R-:W-:Y:S01]  /*c100*/  IMAD.WIDE.U32 R74, R75, -0x2daee0ad, RZ ;  /* 0xd2511f534b4a7825 */ /* 0x000fe200078e00ff */
[----:B------:R-:W-:-:S03]  /*c110*/  MOV R148, R156 ;  /* 0x0000009c00947202 */ /* 0x000fc60000000f00 */
[----:B------:R-:W-:Y:S01]  /*c120*/  IMAD.MOV.U32 R150, RZ, RZ, R74 ;  /* 0x000000ffff967224 */ /* 0x000fe200078e004a */
[----:B------:R-:W-:Y:S01]  /*c130*/  LOP3.LUT R147, R75, R154, R120, 0x96, !PT ;  /* 0x0000009a4b937212 */ /* 0x000fe200078e9678 */
[----:B------:R-:W-:Y:S02]  /*c140*/  IMAD.MOV.U32 R75, RZ, RZ, RZ ;  /* 0x000000ffff4b7224 */ /* 0x000fe400078e00ff */
.L_x_11888:
[----:B------:R-:W-:Y:S05]  /*c150*/  BSYNC B1 ;  /* 0x0000000000017941 */ /* 0x000fea0003800000 */
.L_x_11887:
        /* <DEDUP_REMOVED lines=13> */
.L_x_11883:
[----:B------:R-:W-:Y:S05]  /*c230*/  BSYNC B0 ;  /* 0x0000000000007941 */ /* 0x000fea0003800000 */
.L_x_11882:
        /* <DEDUP_REMOVED lines=18> */
.L_x_11894:
[----:B------:R-:W-:Y:S02]  /*c360*/  IMAD.MOV.U32 R133, RZ, RZ, R148 ;  /* 0x000000ffff857224 */ /* 0x000fe400078e0094 */
.L_x_11895:
[----:B------:R-:W-:Y:S05]  /*c370*/  BSYNC B1 ;  /* 0x0000000000017941 */ /* 0x000fea0003800000 */
.L_x_11893:
        /* <DEDUP_REMOVED lines=16> */
.L_x_11899:
[----:B------:R-:W-:Y:S05]  /*c480*/  BSYNC B2 ;  /* 0x0000000000027941 */ /* 0x000fea0003800000 */
.L_x_11898:
        /* <DEDUP_REMOVED lines=44> */
.L_x_11897:
[----:B------:R-:W-:Y:S05]  /*c750*/  BSYNC B1 ;  /* 0x0000000000017941 */ /* 0x000fea0003800000 */
.L_x_11896:
        /* <DEDUP_REMOVED lines=13> */
.L_x_11892:
[----:B------:R-:W-:Y:S05]  /*c830*/  BSYNC B0 ;  /* 0x0000000000007941 */ /* 0x000fea0003800000 */
.L_x_11891:
        /* <DEDUP_REMOVED lines=18> */
.L_x_11903:
[----:B------:R-:W-:Y:S02]  /*c960*/  IMAD.MOV.U32 R137, RZ, RZ, R148 ;  /* 0x000000ffff897224 */ /* 0x000fe400078e0094 */
.L_x_11904:
[----:B------:R-:W-:Y:S05]  /*c970*/  BSYNC B1 ;  /* 0x0000000000017941 */ /* 0x000fea0003800000 */
.L_x_11902:
        /* <DEDUP_REMOVED lines=16> */
.L_x_11908:
[----:B------:R-:W-:Y:S05]  /*ca80*/  BSYNC B2 ;  /* 0x0000000000027941 */ /* 0x000fea0003800000 */
.L_x_11907:
[----:B------:R-:W-:Y:S01]  /*ca90*/  LOP3.LUT R154, R75, R129, R3, 0x96, !PT ;  /* 0x000000814b9a7212 */ /* 0x000fe200078e9603 */
[----:B------:R-:W-:-:S04]  /*caa0*/  IMAD.HI.U32 R75, R125, -0x326172a9, RZ ;  /* 0xcd9e8d577d4b7827 */ /* 0x000fc800078e00ff */
        /* <DEDUP_REMOVED lines=42> */
.L_x_11906:
[----:B------:R-:W-:Y:S05]  /*cd50*/  BSYNC B1 ;  /* 0x0000000000017941 */ /* 0x000fea0003800000 */
.L_x_11905:
[----:B------:R0:W1:Y:S01]  /*cd60*/  I2F.U32 R75, R137 ;  /* 0x00000089004b7306 */ /* 0x0000620000201000 */
[----:B------:R-:W-:Y:S01]  /*cd70*/  IMAD.MOV.U32 R154, RZ, RZ, 0x2f800000 ;  /* 0x2f800000ff9a7424 */ /* 0x000fe200078e00ff */
[----:B0-----:R-:W-:-:S03]  /*cd80*/  PRMT R137, RZ, 0x7610, R43 ;  /* 0x00007610ff897816 */ /* 0x001fc6000000002b */
[----:B-1----:R-:W-:Y:S02]  /*cd90*/  FFMA.FTZ R75, R75, R154, 1.1641532182693481445e-10 ;  /* 0x2f0000004b4b7423 */ /* 0x002fe4000001009a */
[----:B------:R-:W-:-:S03]  /*cda0*/  FMUL.FTZ R154, R137, c[0x0][0x1ec] ;  /* 0x00007b00899a7a20 */ /* 0x000fc60000410000 */
[----:B------:R-:W-:Y:S01]  /*cdb0*/  FSETP.GTU.FTZ.AND P1, PT, R75, c[0x0][0x1e4], PT ;  /* 0x000079004b007a0b */ /* 0x000fe20003f3c000 */
[----:B------:R-:W-:Y:S01]  /*cdc0*/  FMUL.FTZ R75, R154, c[0x0][0x1e8] ;  /* 0x00007a009a4b7a20 */ /* 0x000fe20000410000 */
[----:B------:R-:W-:-:S04]  /*cdd0*/  PRMT R154, RZ, 0x7610, R7 ;  /* 0x00007610ff9a7816 */ /* 0x000fc80000000007 */
[----:B------:R-:W-:-:S05]  /*cde0*/  FSEL R75, R75, RZ, !P1 ;  /* 0x000000ff4b4b7208 */ /* 0x000fca0004800000 */
[----:B------:R-:W-:Y:S01]  /*cdf0*/  FMUL.FTZ R75, R75, R154 ;  /* 0x0000009a4b4b7220 */ /* 0x000fe20000410000 */
[----:B------:R-:W-:-:S03]  /*ce00*/  SEL R154, RZ, 0x1, P1 ;  /* 0x00000001ff9a7807 */ /* 0x000fc60000800000 */
[----:B------:R-:W-:Y:S01]  /*ce10*/  @P0 FADD.FTZ R75, R39, R75 ;  /* 0x0000004b274b0221 */ /* 0x000fe20000010000 */
[----:B------:R-:W-:Y:S02]  /*ce20*/  PRMT R137, R154, 0x7610, R137 ;  /* 0x000076109a897816 */ /* 0x000fe40000000089 */
.L_x_11901:
[----:B------:R-:W-:Y:S05]  /*ce30*/  BSYNC B0 ;  /* 0x0000000000007941 */ /* 0x000fea0003800000 */
.L_x_11900:
[----:B------:R-:W-:Y:S01]  /*ce40*/  IMAD.WIDE.U32 R154, R152, R149, c[0x0][0x188] ;  /* 0x00006200989a7625 */ /* 0x000fe200078e0095 */
[----:B------:R-:W-:Y:S01]  /*ce50*/  BSSY B0, `(.L_x_11909) ;  /* 0x0000037000007945 */ /* 0x000fe20003800000 */
[----:B------:R-:W-:Y:S02]  /*ce60*/  LOP3.LUT P1, RZ, R128, 0xff, RZ, 0xc0, !PT ;  /* 0x000000ff80ff7812 */ /* 0x000fe4000782c0ff */
[----:B------:R-:W-:Y:S01]  /*ce70*/  FADD.FTZ R152, RZ, R44 ;  /* 0x0000002cff987221 */ /* 0x000fe20000010000 */
[----:B------:R-:W-:Y:S03]  /*ce80*/  STG.E.128 [R154.64], R68 ;  /* 0x000000449a007986 */ /* 0x000fe6000c101d04 */
[----:B------:R-:W-:Y:S01]  /*ce90*/  FADD.FTZ R149, R152, R45 ;  /* 0x0000002d98957221 */ /* 0x000fe20000010000 */
[----:B------:R0:W-:Y:S03]  /*cea0*/  STG.E.128 [R154.64+0x10], R72 ;  /* 0x000010489a007986 */ /* 0x0001e6000c101d04 */
        /* <DEDUP_REMOVED lines=49> */
.L_x_11910:
[----:B------:R-:W-:Y:S05]  /*d1c0*/  BSYNC B0 ;  /* 0x0000000000007941 */ /* 0x000fea0003800000 */
.L_x_11909:
[----:B0-----:R-:W-:Y:S01]  /*d1d0*/  FADD.FTZ R155, R152, R73 ;  /* 0x00000049989b7221 */ /* 0x001fe20000010000 */
[----:B-1----:R-:W-:Y:S02]  /*d1e0*/  SHF.R.U32.HI R151, RZ, 0x5, R149 ;  /* 0x00000005ff977819 */ /* 0x002fe40000011695 */
[----:B------:R-:W-:Y:S01]  /*d1f0*/  LOP3.LUT P0, RZ, R149, 0x1f, RZ, 0xc0, !PT ;  /* 0x0000001f95ff7812 */ /* 0x000fe2000780c0ff */
[----:B------:R-:W-:Y:S01]  /*d200*/  FADD.FTZ R152, R155, R74 ;  /* 0x0000004a9b987221 */ /* 0x000fe20000010000 */
[----:B------:R-:W-:-:S03]  /*d210*/  LOP3.LUT R151, R151, 0x7fffff8, RZ, 0xc0, !PT ;  /* 0x07fffff897977812 */ /* 0x000fc600078ec0ff */
[----:B------:R-:W-:Y:S01]  /*d220*/  FADD.FTZ R159, R152, R75 ;  /* 0x0000004b989f7221 */ /* 0x000fe20000010000 */
[----:B------:R-:W-:Y:S01]  /*d230*/  @!P1 IADD3 R151, R151, 0x8, RZ ;  /* 0x0000000897979810 */ /* 0x000fe20007ffe0ff */
[----:B------:R-:W-:Y:S05]  /*d240*/  BRA.DIV ~URZ, `(.L_x_11911) ;  /* 0x000015427f007947 */ /* 0x000fea000b800000 */
[----:B------:R0:W1:Y:S02]  /*d250*/  SHFL.BFLY PT, R152, R159, 0x1, 0x1f ;  /* 0x0c201f009f987f89 */ /* 0x00006400000e0000 */
.L_x_11917:
        /* <DEDUP_REMOVED lines=84> */
.L_x_11918:
        /* <DEDUP_REMOVED lines=13> */
[----:B------:R-:W-:Y:S02]  /*d870*/  IMAD.MOV.U32 R149, RZ, RZ, RZ ;  /* 0x000000ffff957224 */ /* 0x000fe400078e00ff */
[----:B------:R-:W-:Y:S01]  /*d880*/  @!P0 IMAD.MOV.U32 R149, RZ, RZ, 0x400 ;  /* 0x00000400ff958424 */ /* 0x000fe200078e00ff */
[----:B------:R-:W-:Y:S03]  /*d890*/  BSSY B0, `(.L_x_11913) ;  /* 0x00000e8000007945 */ /* 0x000fe60003800000 */
[----:B------:R-:W-:Y:S01]  /*d8a0*/  I2F R160, R149 ;  /* 0x0000009500a07306 */ /* 0x000fe20000201400 */
[----:B------:R-:W1:Y:S04]  /*d8b0*/  SHFL.DOWN PT, R152, R149, 0x4, 0x1f ;  /* 0x08801f0095987f89 */ /* 0x000e6800000e0000 */
[----:B------:R2:W3:Y:S01]  /*d8c0*/  @!P0 LDS.64 R154, [R151.X8] ;  /* 0x00000000979a8984 */ /* 0x0004e20000008a00 */
[----:B-1----:R-:W-:-:S02]  /*d8d0*/  IMAD.IADD R156, R152, 0x1, R149 ;  /* 0x00000001989c7824 */ /* 0x002fc400078e0295 */
[----:B------:R-:W-:Y:S03]  /*d8e0*/  I2F R162, R152 ;  /* 0x0000009800a27306 */ /* 0x000fe60000201400 */
[----:B------:R-:W-:Y:S05]  /*d8f0*/  SHFL.DOWN PT, R161, R156, 0x2, 0x1f ;  /* 0x08401f009ca17f89 */ /* 0x000fea00000e0000 */
[----:B------:R-:W2:Y:S08]  /*d900*/  I2F R158, R156 ;  /* 0x0000009c009e7306 */ /* 0x000eb00000201400 */
[----:B--2---:R-:W1:Y:S01]  /*d910*/  MUFU.RCP R151, R158 ;  /* 0x0000009e00977308 */ /* 0x004e620000001000 */
[----:B---3--:R-:W2:Y:S02]  /*d920*/  SHFL.DOWN PT, R157, R154, 0x4, 0x1f ;  /* 0x08801f009a9d7f89 */ /* 0x008ea400000e0000 */
[----:B0-2---:R-:W-:-:S02]  /*d930*/  FADD.FTZ R159, -R157, R154 ;  /* 0x0000009a9d9f7221 */ /* 0x005fc40000010100 */
[----:B------:R-:W-:Y:S02]  /*d940*/  FMUL.FTZ R157, R157, R162 ;  /* 0x000000a29d9d7220 */ /* 0x000fe40000410000 */
[----:B------:R-:W-:Y:S02]  /*d950*/  FMUL.FTZ R159, R159, R159 ;  /* 0x0000009f9f9f7220 */ /* 0x000fe40000410000 */
[----:B------:R-:W-:Y:S02]  /*d960*/  FFMA.FTZ R164, R160, R154, R157 ;  /* 0x0000009aa0a47223 */ /* 0x000fe4000001009d */
[----:B------:R-:W0:Y:S01]  /*d970*/  SHFL.DOWN PT, R154, R155, 0x4, 0x1f ;  /* 0x08801f009b9a7f89 */ /* 0x000e2200000e0000 */
[----:B------:R-:W-:Y:S02]  /*d980*/  FMUL.FTZ R159, R159, R160 ;  /* 0x000000a09f9f7220 */ /* 0x000fe40000410000 */
[----:B-1----:R-:W-:Y:S02]  /*d990*/  FMUL.FTZ R157, R151, R164 ;  /* 0x000000a4979d7220 */ /* 0x002fe40000410000 */
[----:B------:R-:W-:-:S02]  /*d9a0*/  FMUL.FTZ R159, R159, R162 ;  /* 0x000000a29f9f7220 */ /* 0x000fc40000410000 */
[----:B------:R-:W1:Y:S01]  /*d9b0*/  I2F R162, R161 ;  /* 0x000000a100a27306 */ /* 0x000e620000201400 */
[----:B------:R-:W2:Y:S01]  /*d9c0*/  SHFL.DOWN PT, R152, R157, 0x2, 0x1f ;  /* 0x08401f009d987f89 */ /* 0x000ea200000e0000 */
[----:B------:R-:W-:Y:S02]  /*d9d0*/  IMAD.IADD R160, R156, 0x1, R161 ;  /* 0x000000019ca07824 */ /* 0x000fe400078e02a1 */
[----:B0-----:R-:W-:-:S04]  /*d9e0*/  FADD.FTZ R154, R154, R155 ;  /* 0x0000009b9a9a7221 */ /* 0x001fc80000010000 */
[----:B------:R-:W-:Y:S02]  /*d9f0*/  FFMA.FTZ R154, R151, R159, R154 ;  /* 0x0000009f979a7223 */ /* 0x000fe4000001009a */
[----:B------:R-:W0:Y:S01]  /*da00*/  I2F R151, R160 ;  /* 0x000000a000977306 */ /* 0x000e220000201400 */
[----:B--2---:R-:W-:Y:S02]  /*da10*/  FADD.FTZ R159, R157, -R152 ;  /* 0x800000989d9f7221 */ /* 0x004fe40000010000 */
[----:B------:R-:W2:Y:S01]  /*da20*/  SHFL.DOWN PT, R149, R154, 0x2, 0x1f ;  /* 0x08401f009a957f89 */ /* 0x000ea200000e0000 */
[----:B-1----:R-:W-:Y:S02]  /*da30*/  FMUL.FTZ R152, R152, R162 ;  /* 0x000000a298987220 */ /* 0x002fe40000410000 */
[----:B------:R-:W-:Y:S02]  /*da40*/  FMUL.FTZ R159, R159, R159 ;  /* 0x0000009f9f9f7220 */ /* 0x000fe40000410000 */
[----:B------:R-:W-:-:S02]  /*da50*/  FFMA.FTZ R155, R158, R157, R152 ;  /* 0x0000009d9e9b7223 */ /* 0x000fc40000010098 */
[----:B------:R-:W1:Y:S01]  /*da60*/  SHFL.DOWN PT, R157, R160, 0x1, 0x1f ;  /* 0x08201f00a09d7f89 */ /* 0x000e6200000e0000 */
[----:B------:R-:W-:-:S04]  /*da70*/  FMUL.FTZ R159, R158, R159 ;  /* 0x0000009f9e9f7220 */ /* 0x000fc80000410000 */
[----:B------:R-:W-:Y:S01]  /*da80*/  FMUL.FTZ R159, R159, R162 ;  /* 0x000000a29f9f7220 */ /* 0x000fe20000410000 */
[----:B0-----:R-:W0:Y:S01]  /*da90*/  MUFU.RCP R152, R151 ;  /* 0x0000009700987308 */ /* 0x001e220000001000 */
[----:B--2---:R-:W-:Y:S02]  /*daa0*/  FADD.FTZ R149, R154, R149 ;  /* 0x000000959a957221 */ /* 0x004fe40000010000 */
[----:B0-----:R-:W-:Y:S01]  /*dab0*/  FMUL.FTZ R156, R152, R155 ;  /* 0x0000009b989c7220 */ /* 0x001fe20000410000 */
[----:B-1----:R-:W-:Y:S01]  /*dac0*/  IADD3 R154, R160, R157, RZ ;  /* 0x0000009da09a7210 */ /* 0x002fe20007ffe0ff */
[----:B------:R-:W-:-:S03]  /*dad0*/  FFMA.FTZ R149, R152, R159, R149 ;  /* 0x0000009f98957223 */ /* 0x000fc60000010095 */
[----:B------:R-:W-:Y:S01]  /*dae0*/  I2F R157, R157 ;  /* 0x0000009d009d7306 */ /* 0x000fe20000201400 */
[----:B------:R-:W0:Y:S04]  /*daf0*/  SHFL.DOWN PT, R155, R156, 0x1, 0x1f ;  /* 0x08201f009c9b7f89 */ /* 0x000e2800000e0000 */
[----:B------:R-:W1:Y:S03]  /*db00*/  SHFL.DOWN PT, R152, R149, 0x1, 0x1f ;  /* 0x08201f0095987f89 */ /* 0x000e6600000e0000 */
[----:B------:R-:W2:Y:S08]  /*db10*/  I2F R154, R154 ;  /* 0x0000009a009a7306 */ /* 0x000eb00000201400 */
[----:B--2---:R-:W2:Y:S01]  /*db20*/  MUFU.RCP R158, R154 ;  /* 0x0000009a009e7308 */ /* 0x004ea20000001000 */
[----:B0-----:R-:W-:-:S02]  /*db30*/  FADD.FTZ R159, R156, -R155 ;  /* 0x8000009b9c9f7221 */ /* 0x001fc40000010000 */
[----:B------:R-:W-:Y:S02]  /*db40*/  FMUL.FTZ R155, R155, R157 ;  /* 0x0000009d9b9b7220 */ /* 0x000fe40000410000 */
[----:B------:R-:W-:Y:S02]  /*db50*/  FMUL.FTZ R160, R159, R159 ;  /* 0x0000009f9fa07220 */ /* 0x000fe40000410000 */
[C---:B------:R-:W-:Y:S02]  /*db60*/  FFMA.FTZ R155, R151.reuse, R156, R155 ;  /* 0x0000009c979b7223 */ /* 0x040fe4000001009b */
[----:B------:R-:W-:Y:S02]  /*db70*/  FMUL.FTZ R160, R151, R160 ;  /* 0x000000a097a07220 */ /* 0x000fe40000410000 */
[----:B-1----:R-:W-:Y:S01]  /*db80*/  FADD.FTZ R151, R149, R152 ;  /* 0x0000009895977221 */ /* 0x002fe20000010000 */
[----:B------:R-:W-:Y:S01]  /*db90*/  SHF.R.U32.HI R149, RZ, 0x5, R163 ;  /* 0x00000005ff957819 */ /* 0x000fe200000116a3 */
[----:B------:R-:W-:-:S02]  /*dba0*/  FMUL.FTZ R160, R160, R157 ;  /* 0x0000009da0a07220 */ /* 0x000fc40000410000 */
[C---:B--2---:R-:W-:Y:S01]  /*dbb0*/  FMUL.FTZ R155, R158.reuse, R155 ;  /* 0x0000009b9e9b7220 */ /* 0x044fe20000410000 */
[----:B------:R-:W-:Y:S01]  /*dbc0*/  LOP3.LUT R152, R149, 0x7, RZ, 0xc0, !PT ;  /* 0x0000000795987812 */ /* 0x000fe200078ec0ff */
[----:B------:R-:W-:Y:S02]  /*dbd0*/  FFMA.FTZ R151, R158, R160, R151 ;  /* 0x000000a09e977223 */ /* 0x000fe40000010097 */
[----:B------:R-:W-:Y:S01]  /*dbe0*/  IMAD.MOV.U32 R149, RZ, RZ, c[0x0][0x1e0] ;  /* 0x00007800ff957624 */ /* 0x000fe200078e00ff */
[----:B------:R-:W0:Y:S01]  /*dbf0*/  SHFL.IDX PT, R159, R155, RZ, 0x1f ;  /* 0x00001fff9b9f7589 */ /* 0x000e2200000e0000 */
[----:B------:R-:W-:-:S03]  /*dc00*/  LOP3.LUT P0, RZ, R152, 0x1f, R163, 0xf8, !PT ;  /* 0x0000001f98ff7812 */ /* 0x000fc6000780f8a3 */
[----:B------:R-:W1:Y:S01]  /*dc10*/  SHFL.IDX PT, R154, R151, RZ, 0x1f ;  /* 0x00001fff979a7589 */ /* 0x000e6200000e0000 */
[----:B0-----:R-:W-:Y:S02]  /*dc20*/  FMUL.FTZ R152, R159, R159 ;  /* 0x0000009f9f987220 */ /* 0x001fe40000410000 */
[----:B-1----:R-:W-:-:S03]  /*dc30*/  FFMA.FTZ R149, R154, R149, c[0x0][0x228] ;  /* 0x00008a009a957623 */ /* 0x002fc60000010095 */
[----:B------:R-:W-:-:S04]  /*dc40*/  FSEL R152, R152, RZ, P1 ;  /* 0x000000ff98987208 */ /* 0x000fc80000800000 */
[----:B------:R-:W-:Y:S01]  /*dc50*/  @!P0 LEA R154, P2, R0, c[0x0][0x1a0], 0x2 ;  /* 0x00006800009a8a11 */ /* 0x000fe200078410ff */
[----:B------:R-:W-:-:S03]  /*dc60*/  FADD.FTZ R149, R149, R152 ;  /* 0x0000009895957221 */ /* 0x000fc60000010000 */
[C-C-:B------:R-:W-:Y:S02]  /*dc70*/  @!P0 LEA.HI.X R155, R0.reuse, c[0x0][0x1a4], R145.reuse, 0x2, P2 ;  /* 0x00006900009b8a11 */ /* 0x140fe400010f1491 */
[C---:B------:R-:W-:Y:S01]  /*dc80*/  @!P0 LEA R156, P2, R0.reuse, c[0x0][0x1a8], 0x2 ;  /* 0x00006a00009c8a11 */ /* 0x040fe200078410ff */
[----:B------:R-:W0:Y:S02]  /*dc90*/  MUFU.RSQ R161, R149 ;  /* 0x0000009500a17308 */ /* 0x000e240000001400 */
        /* <DEDUP_REMOVED lines=9> */
[----:B------:R-:W-:Y:S02]  /*dd30*/  FADD.FTZ R149, -R145, R47 ;  /* 0x0000002f91957221 */ /* 0x000fe40000010100 */
[----:B------:R-:W-:Y:S01]  /*dd40*/  FMUL.FTZ R47, R161, R45 ;  /* 0x0000002da12f7220 */ /* 0x000fe20000410000 */
[----:B------:R-:W-:Y:S01]  /*dd50*/  PRMT R45, RZ, 0x5410, R115 ;  /* 0x00005410ff2d7816 */ /* 0x000fe20000000073 */
[----:B------:R-:W-:Y:S02]  /*dd60*/  FADD.FTZ R53, -R145, R53 ;  /* 0x0000003591357221 */ /* 0x000fe40000010100 */
[----:B------:R-:W-:-:S02]  /*dd70*/  FMUL.FTZ R50, R161, R50 ;  /* 0x00000032a1327220 */ /* 0x000fc40000410000 */
[C---:B------:R-:W-:Y:S02]  /*dd80*/  FADD.FTZ R51, -R145.reuse, R51 ;  /* 0x0000003391337221 */ /* 0x040fe40000010100 */
[----:B------:R-:W-:Y:S02]  /*dd90*/  FADD.FTZ R151, -R145, R55 ;  /* 0x0000003791977221 */ /* 0x000fe40000010100 */
[----:B------:R-:W-:Y:S02]  /*dda0*/  FMUL.FTZ R55, R161, R53 ;  /* 0x00000035a1377220 */ /* 0x000fe40000410000 */
[----:B------:R-:W-:Y:S01]  /*ddb0*/  FFMA.FTZ R53, R50, R45, R99 ;  /* 0x0000002d32357223 */ /* 0x000fe20000010063 */
        /* <DEDUP_REMOVED lines=8> */
[----:B------:R-:W-:Y:S02]  /*de40*/  FMUL.FTZ R48, R161, R48 ;  /* 0x00000030a1307220 */ /* 0x000fe40000410000 */
[----:B------:R-:W-:-:S02]  /*de50*/  FADD.FTZ R49, -R145, R49 ;  /* 0x0000003191317221 */ /* 0x000fc40000010100 */
[----:B------:R-:W-:Y:S01]  /*de60*/  FFMA.FTZ R51, R48, R45, R97 ;  /* 0x0000002d30337223 */ /* 0x000fe20000010061 */
[----:B------:R-:W-:Y:S01]  /*de70*/  PRMT R45, RZ, 0x7610, R114 ;  /* 0x00007610ff2d7816 */ /* 0x000fe20000000072 */
[----:B------:R-:W-:Y:S02]  /*de80*/  FADD.FTZ R52, -R145, R52 ;  /* 0x0000003491347221 */ /* 0x000fe40000010100 */
[----:B------:R-:W-:Y:S02]  /*de90*/  FMUL.FTZ R49, R161, R49 ;  /* 0x00000031a1317220 */ /* 0x000fe40000410000 */
[C---:B------:R-:W-:Y:S02]  /*dea0*/  FADD.FTZ R46, -R145.reuse, R46 ;  /* 0x0000002e912e7221 */ /* 0x040fe40000010100 */
[----:B------:R-:W-:Y:S02]  /*deb0*/  FADD.FTZ R152, -R145, R56 ;  /* 0x0000003891987221 */ /* 0x000fe40000010100 */
[----:B------:R-:W-:-:S02]  /*dec0*/  FMUL.FTZ R56, R161, R52 ;  /* 0x00000034a1387220 */ /* 0x000fc40000410000 */
[----:B------:R-:W-:Y:S01]  /*ded0*/  FFMA.FTZ R52, R49, R45, R98 ;  /* 0x0000002d31347223 */ /* 0x000fe20000010062 */
[----:B------:R-:W-:Y:S01]  /*dee0*/  PRMT R45, RZ, 0x5410, R113 ;  /* 0x00005410ff2d7816 */ /* 0x000fe20000000071 */
[C---:B------:R-:W-:Y:S02]  /*def0*/  FMUL.FTZ R46, R161.reuse, R46 ;  /* 0x0000002ea12e7220 */ /* 0x040fe40000410000 */
[----:B------:R-:W-:Y:S02]  /*df00*/  FMUL.FTZ R149, R161, R149 ;  /* 0x00000095a1957220 */ /* 0x000fe40000410000 */
[----:B------:R-:W-:Y:S01]  /*df10*/  FFMA.FTZ R50, R46, R45, R95 ;  /* 0x0000002d2e327223 */ /* 0x000fe2000001005f */
[----:B------:R-:W-:Y:S01]  /*df20*/  PRMT R45, RZ, 0x7610, R113 ;  /* 0x00007610ff2d7816 */ /* 0x000fe20000000071 */
[----:B------:R-:W-:Y:S01]  /*df30*/  FADD.FTZ R44, -R145, R44 ;  /* 0x0000002c912c7221 */ /* 0x000fe20000010100 */
[----:B------:R-:W-:Y:S01]  /*df40*/  F2FP.BF16.PACK_AB R46, R52, R51 ;  /* 0x00000033342e723e */ /* 0x000fe200000010ff */
[----:B------:R-:W-:-:S02]  /*df50*/  IMAD R143, R143, c[0x0][0x168], RZ ;  /* 0x00005a008f8f7a24 */ /* 0x000fc400078e02ff */
[----:B------:R-:W-:Y:S01]  /*df60*/  FFMA.FTZ R149, R149, R45, R96 ;  /* 0x0000002d95957223 */ /* 0x000fe20000010060 */
[--C-:B------:R-:W-:Y:S01]  /*df70*/  PRMT R45, RZ, 0x5410, R112.reuse ;  /* 0x00005410ff2d7816 */ /* 0x100fe20000000070 */
[C---:B------:R-:W-:Y:S02]  /*df80*/  FMUL.FTZ R44, R161.reuse, R44 ;  /* 0x0000002ca12c7220 */ /* 0x040fe40000410000 */
[----:B------:R-:W-:Y:S02]  /*df90*/  FMUL.FTZ R154, R161, R154 ;  /* 0x0000009aa19a7220 */ /* 0x000fe40000410000 */
[----:B------:R-:W-:Y:S01]  /*dfa0*/  FFMA.FTZ R48, R44, R45, R93 ;  /* 0x0000002d2c307223 */ /* 0x000fe2000001005d */
[----:B------:R-:W-:Y:S01]  /*dfb0*/  SHF.R.S32.HI R44, RZ, 0x1f, R143 ;  /* 0x0000001fff2c7819 */ /* 0x000fe2000001148f */
[----:B------:R-:W-:Y:S01]  /*dfc0*/  FADD.FTZ R59, -R145, R59 ;  /* 0x0000003b913b7221 */ /* 0x000fe20000010100 */
[----:B------:R-:W-:Y:S01]  /*dfd0*/  PRMT R45, RZ, 0x7610, R112 ;  /* 0x00007610ff2d7816 */ /* 0x000fe20000000070 */
[C---:B------:R-:W-:Y:S01]  /*dfe0*/  FMUL.FTZ R152, R161.reuse, R152 ;  /* 0x00000098a1987220 */ /* 0x040fe20000410000 */
[----:B------:R-:W-:Y:S01]  /*dff0*/  LEA.HI R143, R44, R143, RZ, 0x3 ;  /* 0x0000008f2c8f7211 */ /* 0x000fe200078f18ff */
[----:B------:R-:W-:Y:S01]  /*e000*/  FMUL.FTZ R59, R161, R59 ;  /* 0x0000003ba13b7220 */ /* 0x000fe20000410000 */
[----:B------:R-:W-:Y:S01]  /*e010*/  PRMT R44, RZ, 0x5410, R31 ;  /* 0x00005410ff2c7816 */ /* 0x000fe2000000001f */
[----:B------:R-:W-:Y:S01]  /*e020*/  FADD.FTZ R57, -R145, R57 ;  /* 0x0000003991397221 */ /* 0x000fe20000010100 */
[----:B------:R-:W-:Y:S01]  /*e030*/  LEA.HI.SX32 R143, R143, R76, 0x1d ;  /* 0x0000004c8f8f7211 */ /* 0x000fe200078feaff */
[----:B------:R-:W-:-:S02]  /*e040*/  FMUL.FTZ R151, R161, R151 ;  /* 0x00000097a1977220 */ /* 0x000fc40000410000 */
[----:B------:R-:W-:Y:S01]  /*e050*/  FFMA.FTZ R154, R154, R44, R107 ;  /* 0x0000002c9a9a7223 */ /* 0x000fe2000001006b */
[----:B------:R-:W-:Y:S01]  /*e060*/  PRMT R44, RZ, 0x7610, R31 ;  /* 0x00007610ff2c7816 */ /* 0x000fe2000000001f */
[----:B------:R-:W-:Y:S02]  /*e070*/  FMUL.FTZ R57, R161, R57 ;  /* 0x00000039a1397220 */ /* 0x000fe40000410000 */
[----:B------:R-:W-:Y:S02]  /*e080*/  FADD.FTZ R66, -R145, R66 ;  /* 0x0000004291427221 */ /* 0x000fe40000010100 */
[----:B------:R-:W-:Y:S01]  /*e090*/  FFMA.FTZ R59, R59, R44, R108 ;  /* 0x0000002c3b3b7223 */ /* 0x000fe2000001006c */
[--C-:B------:R-:W-:Y:S01]  /*e0a0*/  PRMT R44, RZ, 0x5410, R30.reuse ;  /* 0x00005410ff2c7816 */ /* 0x100fe2000000001e */
[----:B------:R-:W-:Y:S02]  /*e0b0*/  FMUL.FTZ R66, R161, R66 ;  /* 0x00000042a1427220 */ /* 0x000fe40000410000 */
[----:B------:R-:W-:Y:S01]  /*e0c0*/  FADD.FTZ R67, -R145, R67 ;  /* 0x0000004391437221 */ /* 0x000fe20000010100 */
[----:B------:R-:W-:Y:S01]  /*e0d0*/  F2FP.BF16.PACK_AB R51, R59, R154 ;  /* 0x0000009a3b33723e */ /* 0x000fe200000010ff */
[----:B------:R-:W-:Y:S01]  /*e0e0*/  FFMA.FTZ R152, R152, R44, R105 ;  /* 0x0000002c98987223 */ /* 0x000fe20000010069 */
[----:B------:R-:W-:Y:S01]  /*e0f0*/  PRMT R44, RZ, 0x7610, R30 ;  /* 0x00007610ff2c7816 */ /* 0x000fe2000000001e */
[----:B------:R-:W-:-:S02]  /*e100*/  FMUL.FTZ R67, R161, R67 ;  /* 0x00000043a1437220 */ /* 0x000fc40000410000 */
[----:B------:R-:W-:Y:S02]  /*e110*/  FADD.FTZ R64, -R145, R64 ;  /* 0x0000004091407221 */ /* 0x000fe40000010100 */
[----:B------:R-:W-:Y:S01]  /*e120*/  FFMA.FTZ R57, R57, R44, R106 ;  /* 0x0000002c39397223 */ /* 0x000fe2000001006a */
[----:B------:R-:W-:Y:S01]  /*e130*/  PRMT R44, RZ, 0x5410, R29 ;  /* 0x00005410ff2c7816 */ /* 0x000fe2000000001d */
[----:B------:R-:W-:Y:S02]  /*e140*/  FMUL.FTZ R64, R161, R64 ;  /* 0x00000040a1407220 */ /* 0x000fe40000410000 */
[----:B------:R-:W-:Y:S02]  /*e150*/  FADD.FTZ R65, -R145, R65 ;  /* 0x0000004191417221 */ /* 0x000fe40000010100 */
[----:B------:R-:W-:Y:S01]  /*e160*/  FFMA.FTZ R58, R58, R44, R103 ;  /* 0x0000002c3a3a7223 */ /* 0x000fe20000010067 */
[----:B------:R-:W-:Y:S01]  /*e170*/  PRMT R44, RZ, 0x7610, R29 ;  /* 0x00007610ff2c7816 */ /* 0x000fe2000000001d */
[----:B------:R-:W-:-:S02]  /*e180*/  FMUL.FTZ R65, R161, R65 ;  /* 0x00000041a1417220 */ /* 0x000fc40000410000 */
[----:B------:R-:W-:Y:S02]  /*e190*/  FADD.FTZ R62, -R145, R62 ;  /* 0x0000003e913e7221 */ /* 0x000fe40000010100 */
[----:B------:R-:W-:Y:S01]  /*e1a0*/  FFMA.FTZ R151, R151, R44, R104 ;  /* 0x0000002c97977223 */ /* 0x000fe20000010068 */
[--C-:B------:R-:W-:Y:S01]  /*e1b0*/  PRMT R44, RZ, 0x5410, R28.reuse ;  /* 0x00005410ff2c7816 */ /* 0x100fe2000000001c */
[----:B------:R-:W-:Y:S02]  /*e1c0*/  FMUL.FTZ R62, R161, R62 ;  /* 0x0000003ea13e7220 */ /* 0x000fe40000410000 */
[----:B------:R-:W-:Y:S02]  /*e1d0*/  FADD.FTZ R63, -R145, R63 ;  /* 0x0000003f913f7221 */ /* 0x000fe40000010100 */
        /* <DEDUP_REMOVED lines=38> */
[C---:B------:R-:W-:Y:S02]  /*e440*/  FMUL.FTZ R70, R161.reuse, R155 ;  /* 0x0000009ba1467220 */ /* 0x040fe40000410000 */
[----:B------:R-:W-:Y:S01]  /*e450*/  FMUL.FTZ R68, R161, R68 ;  /* 0x00000044a1447220 */ /* 0x000fe20000410000 */
[----:B------:R-:W-:Y:S01]  /*e460*/  F2FP.BF16.PACK_AB R52, R61, R60 ;  /* 0x0000003c3d34723e */ /* 0x000fe200000010ff */
[----:B------:R-:W-:Y:S01]  /*e470*/  FFMA.FTZ R74, R74, R44, R135 ;  /* 0x0000002c4a4a7223 */ /* 0x000fe20000010087 */
[----:B------:R-:W-:Y:S01]  /*e480*/  PRMT R44, RZ, 0x7610, R23 ;  /* 0x00007610ff2c7816 */ /* 0x000fe20000000017 */
[----:B------:R-:W-:-:S02]  /*e490*/  FMUL.FTZ R69, R161, R69 ;  /* 0x00000045a1457220 */ /* 0x000fc40000410000 */
[----:B------:R-:W-:Y:S01]  /*e4a0*/  FFMA.FTZ R49, R47, R45, R94 ;  /* 0x0000002d2f317223 */ /* 0x000fe2000001005e */
[----:B------:R-:W-:Y:S01]  /*e4b0*/  F2FP.BF16.PACK_AB R47, R54, R53 ;  /* 0x00000035362f723e */ /* 0x000fe200000010ff */
[----:B------:R-:W-:Y:S01]  /*e4c0*/  FFMA.FTZ R145, R145, R44, R136 ;  /* 0x0000002c91917223 */ /* 0x000fe20000010088 */
[----:B------:R-:W-:Y:S02]  /*e4d0*/  PRMT R44, RZ, 0x5410, R22 ;  /* 0x00005410ff2c7816 */ /* 0x000fe40000000016 */
[----:B------:R-:W-:Y:S02]  /*e4e0*/  F2FP.BF16.PACK_AB R53, R63, R62 ;  /* 0x0000003e3f35723e */ /* 0x000fe400000010ff */
[----:B------:R-:W-:Y:S01]  /*e4f0*/  F2FP.BF16.PACK_AB R54, R65, R64 ;  /* 0x000000404136723e */ /* 0x000fe200000010ff */
[----:B------:R-:W-:Y:S01]  /*e500*/  FFMA.FTZ R73, R73, R44, R132 ;  /* 0x0000002c49497223 */ /* 0x000fe20000010084 */
[----:B------:R-:W-:Y:S02]  /*e510*/  PRMT R44, RZ, 0x7610, R22 ;  /* 0x00007610ff2c7816 */ /* 0x000fe40000000016 */
[----:B------:R-:W-:-:S02]  /*e520*/  IADD3 R62, R143, 0x100, RZ ;  /* 0x000001008f3e7810 */ /* 0x000fc40007ffe0ff */
[----:B------:R-:W-:Y:S01]  /*e530*/  IADD3 R64, R143, 0x200, RZ ;  /* 0x000002008f407810 */ /* 0x000fe20007ffe0ff */
[----:B------:R-:W-:Y:S01]  /*e540*/  FFMA.FTZ R72, R75, R44, R134 ;  /* 0x0000002c4b487223 */ /* 0x000fe20000010086 */
[--C-:B------:R-:W-:Y:S02]  /*e550*/  PRMT R44, RZ, 0x5410, R21.reuse ;  /* 0x00005410ff2c7816 */ /* 0x100fe40000000015 */
[----:B------:R-:W-:Y:S02]  /*e560*/  F2FP.BF16.PACK_AB R45, R149, R50 ;  /* 0x00000032952d723e */ /* 0x000fe400000010ff */
        /* <DEDUP_REMOVED lines=12> */
[----:B------:R-:W-:Y:S01]  /*e630*/  F2FP.BF16.PACK_AB R55, R67, R66 ;  /* 0x000000424337723e */ /* 0x000fe200000010ff */
[----:B------:R-:W-:Y:S01]  /*e640*/  IMAD.MOV.U32 R67, RZ, RZ, 0x10 ;  /* 0x00000010ff437424 */ /* 0x000fe200078e00ff */
[----:B------:R-:W-:Y:S02]  /*e650*/  IADD3 R66, R143, 0x300, RZ ;  /* 0x000003008f427810 */ /* 0x000fe40007ffe0ff */
[----:B------:R-:W-:Y:S01]  /*e660*/  F2FP.BF16.PACK_AB R49, R151, R58 ;  /* 0x0000003a9731723e */ /* 0x000fe200000010ff */
[----:B------:R-:W-:Y:S01]  /*e670*/  IMAD.WIDE.U32 R60, R143, R67, c[0x0][0x208] ;  /* 0x000082008f3c7625 */ /* 0x000fe200078e0043 */
[----:B------:R-:W-:-:S02]  /*e680*/  F2FP.BF16.PACK_AB R58, R72, R73 ;  /* 0x00000049483a723e */ /* 0x000fc400000010ff */
        /* <DEDUP_REMOVED lines=8> */
.L_x_11914:
[----:B-1----:R-:W-:Y:S05]  /*e710*/  BSYNC B0 ;  /* 0x0000000000007941 */ /* 0x002fea0003800000 */
.L_x_11913:
[----:B------:R-:W-:Y:S02]  /*e720*/  IADD3 R0, R0, c[0x0][0x160], RZ ;  /* 0x0000580000007a10 */ /* 0x000fe40007ffe0ff */
[----:B------:R-:W-:-:S02]  /*e730*/  LOP3.LUT P1, RZ, R128, 0xff, RZ, 0xc0, !PT ;  /* 0x000000ff80ff7812 */ /* 0x000fc4000782c0ff */
[----:B------:R-:W-:Y:S02]  /*e740*/  ISETP.GE.AND P0, PT, R0, c[0x0][0x164], PT ;  /* 0x0000590000007a0c */ /* 0x000fe40003f06270 */
[----:B------:R-:W-:-:S11]  /*e750*/  SEL R128, RZ, 0x1, P1 ;  /* 0x00000001ff807807 */ /* 0x000fd60000800000 */
[----:B0-----:R-:W-:Y:S01]  /*e760*/  @P0 CALL.REL.NOINC `(.L_x_11915) ;  /* 0x0000001000000944 */ /* 0x001fe20003c00000 */
[----:B------:R-:W-:Y:S05]  /*e770*/  BRA `(.L_x_11916) ;  /* 0xffff21f000007947 */ /* 0x000fea000383ffff */
.L_x_11915:
[----:B------:R-:W-:Y:S05]  /*e780*/  EXIT ;  /* 0x000000000000794d */ /* 0x000fea0003800000 */
.L_x_11911:
[----:B------:R-:W-:Y:S01]  /*e790*/  IMAD.MOV.U32 R152, RZ, RZ, 0x1 ;  /* 0x00000001ff987424 */ /* 0x000fe200078e00ff */
[----:B------:R-:W-:Y:S01]  /*e7a0*/  MOV R156, 0xe7e0 ;  /* 0x0000e7e0009c7802 */ /* 0x000fe20000000f00 */
[----:B------:R-:W-:Y:S02]  /*e7b0*/  IMAD.MOV.U32 R155, RZ, RZ, 0x1f ;  /* 0x0000001fff9b7424 */ /* 0x000fe400078e00ff */
[----:B------:R-:W-:Y:S02]  /*e7c0*/  IMAD.MOV.U32 R158, RZ, RZ, -0x1 ;  /* 0xffffffffff9e7424 */ /* 0x000fe400078e00ff */
[----:B------:R-:W-:Y:S05]  /*e7d0*/  CALL.REL.NOINC `($__internal_63_$__cuda_sm70_shflsync_bfly_p) ;  /* 0x0000079000007944 */ /* 0x000fea0003c00000 */
[----:B01----:R-:W-:Y:S05]  /*e7e0*/  BRA `(.L_x_11917) ;  /* 0xffffea7000007947 */ /* 0x003fea000383ffff */
.L_x_11912:
[----:B------:R-:W-:Y:S01]  /*e7f0*/  HFMA2.MMA R152, -RZ, RZ, 0, 1.1920928955078125e-07 ;  /* 0x00000002ff987435 */ /* 0x000fe200000001ff */
[----:B------:R-:W-:Y:S01]  /*e800*/  IMAD.MOV.U32 R155, RZ, RZ, 0x1f ;  /* 0x0000001fff9b7424 */ /* 0x000fe200078e00ff */
[----:B------:R-:W-:Y:S01]  /*e810*/  MOV R156, 0xe840 ;  /* 0x0000e840009c7802 */ /* 0x000fe20000000f00 */
[----:B------:R-:W-:-:S03]  /*e820*/  IMAD.MOV.U32 R158, RZ, RZ, -0x1 ;  /* 0xffffffffff9e7424 */ /* 0x000fc600078e00ff */
[----:B------:R-:W-:Y:S05]  /*e830*/  CALL.REL.NOINC `($__internal_63_$__cuda_sm70_shflsync_bfly_p) ;  /* 0x0000073000007944 */ /* 0x000fea0003c00000 */
[----:B01----:R-:W-:Y:S01]  /*e840*/  FADD.FTZ R159, R159, R152 ;  /* 0x000000989f9f7221 */ /* 0x003fe20000010000 */
[----:B------:R-:W-:Y:S01]  /*e850*/  MOV R156, 0xe8a0 ;  /* 0x0000e8a0009c7802 */ /* 0x000fe20000000f00 */
[----:B------:R-:W-:Y:S02]  /*e860*/  IMAD.MOV.U32 R152, RZ, RZ, 0x4 ;  /* 0x00000004ff987424 */ /* 0x000fe400078e00ff */
[----:B------:R-:W-:-:S02]  /*e870*/  IMAD.MOV.U32 R155, RZ, RZ, 0x1f ;  /* 0x0000001fff9b7424 */ /* 0x000fc400078e00ff */
[----:B------:R-:W-:Y:S02]  /*e880*/  IMAD.MOV.U32 R158, RZ, RZ, -0x1 ;  /* 0xffffffffff9e7424 */ /* 0x000fe400078e00ff */
[----:B------:R-:W-:Y:S05]  /*e890*/  CALL.REL.NOINC `($__internal_63_$__cuda_sm70_shflsync_bfly_p) ;  /* 0x000006d000007944 */ /* 0x000fea0003c00000 */
[----:B01----:R-:W-:Y:S01]  /*e8a0*/  FADD.FTZ R159, R159, R152 ;  /* 0x000000989f9f7221 */ /* 0x003fe20000010000 */
[----:B------:R-:W-:Y:S01]  /*e8b0*/  MOV R152, 0x8 ;  /* 0x0000000800987802 */ /* 0x000fe20000000f00 */
[----:B------:R-:W-:Y:S01]  /*e8c0*/  IMAD.MOV.U32 R155, RZ, RZ, 0x1f ;  /* 0x0000001fff9b7424 */ /* 0x000fe200078e00ff */
[----:B------:R-:W-:Y:S01]  /*e8d0*/  MOV R156, 0xe900 ;  /* 0x0000e900009c7802 */ /* 0x000fe20000000f00 */
[----:B------:R-:W-:Y:S02]  /*e8e0*/  IMAD.MOV.U32 R158, RZ, RZ, -0x1 ;  /* 0xffffffffff9e7424 */ /* 0x000fe400078e00ff */
[----:B------:R-:W-:Y:S05]  /*e8f0*/  CALL.REL.NOINC `($__internal_63_$__cuda_sm70_shflsync_bfly_p) ;  /* 0x0000067000007944 */ /* 0x000fea0003c00000 */
[----:B01----:R-:W-:Y:S01]  /*e900*/  FADD.FTZ R159, R159, R152 ;  /* 0x000000989f9f7221 */ /* 0x003fe20000010000 */
[----:B------:R-:W-:Y:S01]  /*e910*/  MOV R156, 0xe960 ;  /* 0x0000e960009c7802 */ /* 0x000fe20000000f00 */
[----:B------:R-:W-:Y:S02]  /*e920*/  IMAD.MOV.U32 R152, RZ, RZ, 0x10 ;  /* 0x00000010ff987424 */ /* 0x000fe400078e00ff */
[----:B------:R-:W-:Y:S02]  /*e930*/  IMAD.MOV.U32 R155, RZ, RZ, 0x1f ;  /* 0x0000001fff9b7424 */ /* 0x000fe400078e00ff */
[----:B------:R-:W-:-:S02]  /*e940*/  IMAD.MOV.U32 R158, RZ, RZ, -0x1 ;  /* 0xffffffffff9e7424 */ /* 0x000fc400078e00ff */
[----:B------:R-:W-:Y:S05]  /*e950*/  CALL.REL.NOINC `($__internal_63_$__cuda_sm70_shflsync_bfly_p) ;  /* 0x0000061000007944 */ /* 0x000fea0003c00000 */
[----:B-1----:R-:W-:Y:S01]  /*e960*/  FADD.FTZ R152, R159, R152 ;  /* 0x000000989f987221 */ /* 0x002fe20000010000 */
[----:B------:R-:W-:Y:S01]  /*e970*/  MOV R156, 0xedd0 ;  /* 0x0000edd0009c7802 */ /* 0x000fe20000000f00 */
[----:B0-----:R-:W-:-:S02]  /*e980*/  IMAD.MOV.U32 R158, RZ, RZ, -0x1 ;  /* 0xffffffffff9e7424 */ /* 0x001fc400078e00ff */
        /* <DEDUP_REMOVED lines=66> */
[----:B------:R-:W-:-:S05]  /*edb0*/  IMAD.MOV.U32 R155, RZ, RZ, 0x1f ;  /* 0x0000001fff9b7424 */ /* 0x000fca00078e00ff */
[----:B------:R-:W-:Y:S05]  /*edc0*/  CALL.REL.NOINC `($__internal_63_$__cuda_sm70_shflsync_bfly_p) ;  /* 0x000001a000007944 */ /* 0x000fea0003c00000 */
[----:B01----:R-:W-:Y:S01]  /*edd0*/  FADD.FTZ R159, R159, R152 ;  /* 0x000000989f9f7221 */ /* 0x003fe20000010000 */
[----:B------:R-:W-:Y:S01]  /*ede0*/  MOV R156, 0xee30 ;  /* 0x0000ee30009c7802 */ /* 0x000fe20000000f00 */
[----:B------:R-:W-:Y:S02]  /*edf0*/  IMAD.MOV.U32 R152, RZ, RZ, 0x2 ;  /* 0x00000002ff987424 */ /* 0x000fe400078e00ff */
[----:B------:R-:W-:Y:S02]  /*ee00*/  IMAD.MOV.U32 R155, RZ, RZ, 0x1f ;  /* 0x0000001fff9b7424 */ /* 0x000fe400078e00ff */
[----:B------:R-:W-:Y:S02]  /*ee10*/  IMAD.MOV.U32 R158, RZ, RZ, -0x1 ;  /* 0xffffffffff9e7424 */ /* 0x000fe400078e00ff */
[----:B------:R-:W-:Y:S05]  /*ee20*/  CALL.REL.NOINC `($__internal_63_$__cuda_sm70_shflsync_bfly_p) ;  /* 0x0000014000007944 */ /* 0x000fea0003c00000 */
[----:B01----:R-:W-:Y:S01]  /*ee30*/  FADD.FTZ R159, R159, R152 ;  /* 0x000000989f9f7221 */ /* 0x003fe20000010000 */
[----:B------:R-:W-:Y:S01]  /*ee40*/  MOV R152, 0x4 ;  /* 0x0000000400987802 */ /* 0x000fe20000000f00 */
[----:B------:R-:W-:Y:S01]  /*ee50*/  IMAD.MOV.U32 R155, RZ, RZ, 0x1f ;  /* 0x0000001fff9b7424 */ /* 0x000fe200078e00ff */
[----:B------:R-:W-:Y:S01]  /*ee60*/  MOV R156, 0xee90 ;  /* 0x0000ee90009c7802 */ /* 0x000fe20000000f00 */
[----:B------:R-:W-:-:S02]  /*ee70*/  IMAD.MOV.U32 R158, RZ, RZ, -0x1 ;  /* 0xffffffffff9e7424 */ /* 0x000fc400078e00ff */
[----:B------:R-:W-:Y:S05]  /*ee80*/  CALL.REL.NOINC `($__internal_63_$__cuda_sm70_shflsync_bfly_p) ;  /* 0x000000e000007944 */ /* 0x000fea0003c00000 */
[----:B01----:R-:W-:Y:S01]  /*ee90*/  FADD.FTZ R159, R159, R152 ;  /* 0x000000989f9f7221 */ /* 0x003fe20000010000 */
[----:B------:R-:W-:Y:S01]  /*eea0*/  MOV R156, 0xeef0 ;  /* 0x0000eef0009c7802 */ /* 0x000fe20000000f00 */
[----:B------:R-:W-:-:S02]  /*eeb0*/  IMAD.MOV.U32 R152, RZ, RZ, 0x8 ;  /* 0x00000008ff987424 */ /* 0x000fc400078e00ff */
[----:B------:R-:W-:Y:S02]  /*eec0*/  IMAD.MOV.U32 R155, RZ, RZ, 0x1f ;  /* 0x0000001fff9b7424 */ /* 0x000fe400078e00ff */
[----:B------:R-:W-:Y:S02]  /*eed0*/  IMAD.MOV.U32 R158, RZ, RZ, -0x1 ;  /* 0xffffffffff9e7424 */ /* 0x000fe400078e00ff */
[----:B------:R-:W-:Y:S05]  /*eee0*/  CALL.REL.NOINC `($__internal_63_$__cuda_sm70_shflsync_bfly_p) ;  /* 0x0000008000007944 */ /* 0x000fea0003c00000 */
[----:B01----:R-:W-:Y:S01]  /*eef0*/  FADD.FTZ R159, R159, R152 ;  /* 0x000000989f9f7221 */ /* 0x003fe20000010000 */
[----:B------:R-:W-:Y:S01]  /*ef00*/  HFMA2.MMA R152, -RZ, RZ, 0, 9.5367431640625e-07 ;  /* 0x00000010ff987435 */ /* 0x000fe200000001ff */
[----:B------:R-:W-:Y:S01]  /*ef10*/  IMAD.MOV.U32 R155, RZ, RZ, 0x1f ;  /* 0x0000001fff9b7424 */ /* 0x000fe200078e00ff */
[----:B------:R-:W-:Y:S01]  /*ef20*/  MOV R156, 0xef50 ;  /* 0x0000ef50009c7802 */ /* 0x000fe20000000f00 */
[----:B------:R-:W-:-:S03]  /*ef30*/  IMAD.MOV.U32 R158, RZ, RZ, -0x1 ;  /* 0xffffffffff9e7424 */ /* 0x000fc600078e00ff */
[----:B------:R-:W-:Y:S05]  /*ef40*/  CALL.REL.NOINC `($__internal_63_$__cuda_sm70_shflsync_bfly_p) ;  /* 0x0000002000007944 */ /* 0x000fea0003c00000 */
[----:B01----:R-:W-:Y:S01]  /*ef50*/  IMAD.MOV.U32 R158, RZ, RZ, R152 ;  /* 0x000000ffff9e7224 */ /* 0x003fe200078e0098 */
[----:B------:R-:W-:Y:S05]  /*ef60*/  BRA `(.L_x_11918) ;  /* 0xffffe83000007947 */ /* 0x000fea000383ffff */
        .weak           $__internal_63_$__cuda_sm70_shflsync_bfly_p
        .type           $__internal_63_$__cuda_sm70_shflsync_bfly_p,@function
        .size           $__internal_63_$__cuda_sm70_shflsync_bfly_p,(.L_x_29127 - $__internal_63_$__cuda_sm70_shflsync_bfly_p)
$__internal_63_$__cuda_sm70_shflsync_bfly_p:
[----:B------:R-:W-:Y:S01]  /*ef70*/  IMAD.MOV.U32 R157, RZ, RZ, 0x0 ;  /* 0x00000000ff9d7424 */ /* 0x000fe200078e00ff */
[----:B------:R-:W-:Y:S04]  /*ef80*/  WARPSYNC R158 ;  /* 0x0000009e00007348 */ /* 0x000fe80003800000 */
[----:B------:R0:W1:Y:S01]  /*ef90*/  SHFL.BFLY PT, R152, R159, R152, R155 ;  /* 0x0c0000989f987389 */ /* 0x00006200000e009b */
[----:B------:R-:W-:Y:S05]  /*efa0*/  RET.REL.NODEC R156 `(_ZN10layer_norm13ln_fwd_kernelINS_13Kernel_traitsI13__nv_bfloat16S2_fS2_fjLj8192ELj1ELj1ELj8ELj16ENS_18Kernel_traits_baseILj8192ES2_S2_fS2_fjLj256EEEEELb1ELb1ELb1ELb1EEEvNS_9FwdParamsE) ;  /* 0xffff10509c007950 */ /* 0x000fea0003c3ffff */
.L_x_11919:
        /* <DEDUP_REMOVED lines=13> */
.L_x_29127:


//--------------------- .text._ZN10layer_norm13ln_fwd_kernelINS_13Kernel_traitsIf13__nv_bfloat16fS2_fjLj8192ELj1ELj1ELj8ELj16ENS_18Kernel_traits_baseILj8192EfS2_fS2_fjLj256EEEEELb0ELb0ELb0ELb0EEEvNS_9FwdParamsE --------------------------
	.section	.text._ZN10layer_norm13ln_fwd_kernelINS_13Kernel_traitsIf13__nv_bfloat16fS2_fjLj8192ELj1ELj1ELj8ELj16ENS_18Kernel_traits_baseILj8192EfS2_fS2_fjLj256EEEEELb0ELb0ELb0ELb0EEEvNS_9FwdParamsE,"ax",@progbits
	.sectioninfo	@"SHI_REGISTERS=128"
	.align	128
        .global         _ZN10layer_norm13ln_fwd_kernelINS_13Kernel_traitsIf13__nv_bfloat16fS2_fjLj8192ELj1ELj1ELj8ELj16ENS_18Kernel_traits_baseILj8192EfS2_fS2_fjLj256EEEEELb0ELb0ELb0ELb0EEEvNS_9FwdParamsE
        .type           _ZN10layer_norm13ln_fwd_kernelINS_13Kernel_traitsIf13__nv_bfloat16fS2_fjLj8192ELj1ELj1ELj8ELj16ENS_18Kernel_traits_baseILj8192EfS2_fS2_fjLj256EEEEELb0ELb0ELb0ELb0EEEvNS_9FwdParamsE,@function
        .size           _ZN10layer_norm13ln_fwd_kernelINS_13Kernel_traitsIf13__nv_bfloat16fS2_fjLj8192ELj1ELj1ELj8ELj16ENS_18Kernel_traits_baseILj8192EfS2_fS2_fjLj256EEEEELb0ELb0ELb0ELb0EEEvNS_9FwdParamsE,(.L_x_29128 - _ZN10layer_norm13ln_fwd_kernelINS_13Kernel_traitsIf13__nv_bfloat16fS2_fjLj8192ELj1ELj1ELj8ELj16ENS_18Kernel_traits_baseILj8192EfS2_fS2_fjLj256EEEEELb0ELb0ELb0ELb0EEEvNS_9FwdParamsE)
        .other          _ZN10layer_norm13ln_fwd_kernelINS_13Kernel_traitsIf13__nv_bfloat16fS2_fjLj8192ELj1ELj1ELj8ELj16ENS_18Kernel_traits_baseILj8192EfS2_fS2_fjLj256EEEEELb0ELb0ELb0ELb0EEEvNS_9FwdParamsE,@"STO_CUDA_ENTRY STV_DEFAULT"
_ZN10layer_norm13ln_fwd_kernelINS_13Kernel_traitsIf13__nv_bfloat16fS2_fjLj8192ELj1ELj1ELj8ELj16ENS_18Kernel_traits_baseILj8192EfS2_fS2_fjLj256EEEEELb0ELb0ELb0ELb0EEEvNS_9FwdParamsE:
.text._ZN10layer_norm13ln_fwd_kernelINS_13Kernel_traitsIf13__nv_bfloat16fS2_fjLj8192ELj1ELj1ELj8ELj16ENS_18Kernel_traits_baseILj8192EfS2_fS2_fjLj256EEEEELb0ELb0ELb0ELb0EEEvNS_9FwdParamsE:
        /* <DEDUP_REMOVED lines=30> */
.L_x_11921:
[----:B------:R-:W-:Y:S05]  /*01e0*/  BSYNC B0 ;  /* 0x0000000000007941 */ /* 0x000fea0003800000 */
.L_x_11920:
[----:B------:R-:W-:Y:S01]  /*01f0*/  BSSY B0, `(.L_x_11922) ;  /* 0x0000011000007945 */ /* 0x000fe20003800000 */
[----:B------:R-:W-:Y:S05]  /*0200*/  @!P2 BRA `(.L_x_11923) ;  /* 0x000000f00000a947 */ /* 0x000fea0003800000 */
[----:B------:R-:W-:Y:S01]  /*0210*/  ISETP.NE.U32.AND P0, PT, RZ, c[0x0][0x218], PT ;  /* 0x00008600ff007a0c */ /* 0x000fe20003f05070 */
[----:B------:R-:W-:Y:S01]  /*0220*/  CS2R R22, SRZ ;  /* 0x0000000000167805 */ /* 0x000fe2000001ff00 */
[----:B------:R-:W-:Y:S01]  /*0230*/  MOV R37, 0x20 ;  /* 0x0000002000257802 */ /* 0x000fe20000000f00 */
[----:B0-----:R-:W-:Y:S01]  /*0240*/  CS2R R20, SRZ ;  /* 0x0000000000147805 */ /* 0x001fe2000001ff00 */
        /* <DEDUP_REMOVED lines=11> */
.L_x_11923:
[----:B------:R-:W-:Y:S05]  /*0300*/  BSYNC B0 ;  /* 0x0000000000007941 */ /* 0x000fea0003800000 */
.L_x_11922:
[----:B------:R-:W-:Y:S01]  /*0310*/  BSSY B0, `(.L_x_11924) ;  /* 0x0000011000007945 */ /* 0x000fe20003800000 */
[----:B------:R-:W-:Y:S05]  /*0320*/  @!P3 BRA `(.L_x_11925) ;  /* 0x000000f00000b947 */ /* 0x000fea0003800000 */
[----:B------:R-:W-:Y:S01]  /*0330*/  ISETP.NE.U32.AND P0, PT, RZ, c[0x0][0x218], PT ;  /* 0x00008600ff007a0c */ /* 0x000fe20003f05070 */
[----:B------:R-:W-:Y:S01]  /*0340*/  HFMA2.MMA R53, -RZ, RZ, 0, 1.9073486328125e-06 ;  /* 0x00000020ff357435 */ /* 0x000fe200000001ff */
[----:B------:R-:W-:Y:S01]  /*0350*/  CS2R R38, SRZ ;  /* 0x0000000000267805 */ /* 0x000fe2000001ff00 */
[----:B0-----:R-:W-:Y:S01]  /*0360*/  CS2R R36, SRZ ;  /* 0x0000000000247805 */ /* 0x001fe2000001ff00 */
        /* <DEDUP_REMOVED lines=11> */
.L_x_11925:
[----:B------:R-:W-:Y:S05]  /*0420*/  BSYNC B0 ;  /* 0x0000000000007941 */ /* 0x000fea0003800000 */
.L_x_11924:
[----:B------:R-:W-:Y:S01]  /*0430*/  BSSY B0, `(.L_x_11926) ;  /* 0x0000010000007945 */ /* 0x000fe20003800000 */
[----:B------:R-:W-:Y:S05]  /*0440*/  @!P4 BRA `(.L_x_11927) ;  /* 0x000000e00000c947 */ /* 0x000fea0003800000 */
[----:B------:R-:W-:Y:S01]  /*0450*/  ISETP.NE.U32.AND P0, PT, RZ, c[0x0][0x218], PT ;  /* 0x00008600ff007a0c */ /* 0x000fe20003f05070 */
[----:B------:R-:W-:Y:S01]  /*0460*/  CS2R R54, SRZ ;  /* 0x0000000000367805 */ /* 0x000fe2000001ff00 */
[----:B0-----:R-:W-:Y:S01]  /*0470*/  MOV R3, 0x20 ;  /* 0x0000002000037802 */ /* 0x001fe20000000f00 */
[----:B------:R-:W-:Y:S01]  /*0480*/  CS2R R52, SRZ ;  /* 0x0000000000347805 */ /* 0x000fe2000001ff00 */
[----:B------:R-:W-:Y:S01]  /*0490*/  ISETP.NE.AND.EX P0, PT, RZ, c[0x0][0x21c], PT, P0 ;  /* 0x00008700ff007a0c */ /* 0x000fe20003f05300 */
[----:B------:R-:W-:-:S02]  /*04a0*/  CS2R R58, SRZ ;  /* 0x00000000003a7805 */ /* 0x000fc4000001ff00 */
[----:B------:R-:W-:-:S05]  /*04b0*/  IMAD.WIDE.U32 R2, R56, R3, c[0x0][0x1b0] ;  /* 0x00006c0038027625 */ /* 0x000fca00078e0003 */
[----:B------:R0:W5:Y:S04]  /*04c0*/  LDG.E.128 R60, [R2.64] ;  /* 0x00000004023c7981 */ /* 0x000168000c1e1d00 */
[----:B------:R0:W5:Y:S01]  /*04d0*/  LDG.E.128 R64, [R2.64+0x10] ;  /* 0x0000100402407981 */ /* 0x000162000c1e1d00 */
[----:B------:R-:W-:-:S04]  /*04e0*/  @P0 LEA R68, P5, R56, c[0x0][0x218], 0x5 ;  /* 0x0000860038440a11 */ /* 0x000fc800078a28ff */
[----:B------:R-:W-:Y:S02]  /*04f0*/  @P0 LEA.HI.X R69, R56, c[0x0][0x21c], RZ, 0x5, P5 ;  /* 0x0000870038450a11 */ /* 0x000fe400028f2cff */
[----:B------:R-:W-:-:S03]  /*0500*/  CS2R R56, SRZ ;  /* 0x0000000000387805 */ /* 0x000fc6000001ff00 */
[----:B------:R0:W5:Y:S04]  /*0510*/  @P0 LDG.E.128 R52, [R68.64] ;  /* 0x0000000444340981 */ /* 0x000168000c1e1d00 */
[----:B------:R0:W5:Y:S02]  /*0520*/  @P0 LDG.E.128 R56, [R68.64+0x10] ;  /* 0x0000100444380981 */ /* 0x000164000c1e1d00 */
.L_x_11927:
[----:B------:R-:W-:Y:S05]  /*0530*/  BSYNC B0 ;  /* 0x0000000000007941 */ /* 0x000fea0003800000 */
.L_x_11926:
[----:B------:R-:W1:Y:S02]  /*0540*/  S2UR UR6, SR_CTAID.X ;  /* 0x00000000000679c3 */ /* 0x000e640000002500 */
[----:B-1----:R-:W-:-:S04]  /*0550*/  LEA.HI R114, R0, UR6, RZ, 0x18 ;  /* 0x0000000600727c11 */ /* 0x002fc8000f8fc0ff */
[----:B------:R-:W-:-:S13]  /*0560*/  ISETP.GE.AND P0, PT, R114, c[0x0][0x164], PT ;  /* 0x0000590072007a0c */ /* 0x000fda0003f06270 */
[----:B------:R-:W-:Y:S05]  /*0570*/  @P0 EXIT ;  /* 0x000000000000094d */ /* 0x000fea0003800000 */
[----:B------:R-:W-:Y:S01]  /*0580*/  SHF.R.S32.HI R70, RZ, 0x3, R70 ;  /* 0x00000003ff467819 */ /* 0x000fe20000011446 */
[----:B0-----:R-:W-:Y:S01]  /*0590*/  HFMA2.MMA R69, -RZ, RZ, 0, 5.9604644775390625e-08 ;  /* 0x00000001ff457435 */ /* 0x001fe200000001ff */
[----:B------:R-:W-:Y:S01]  /*05a0*/  LOP3.LUT R3, R0, 0xe0, RZ, 0xc0, !PT ;  /* 0x000000e000037812 */ /* 0x000fe200078ec0ff */
[----:B------:R-:W-:Y:S01]  /*05b0*/  ULDC.U8 UR6, c[0x0][0x1f0] ;  /* 0x00007c0000067ab9 */ /* 0x000fe20000000000 */
[----:B------:R-:W-:Y:S02]  /*05c0*/  LOP3.LUT R2, R70, 0xff, RZ, 0xc0, !PT ;  /* 0x000000ff46027812 */ /* 0x000fe400078ec0ff */
[----:B------:R-:W-:Y:S02]  /*05d0*/  SHF.R.U32.HI R70, RZ, 0x3, R70 ;  /* 0x00000003ff467819 */ /* 0x000fe40000011646 */
[----:B------:R-:W-:Y:S02]  /*05e0*/  IADD3 R3, R2, -R3, RZ ;  /* 0x8000000302037210 */ /* 0x000fe40007ffe0ff */
[----:B------:R-:W-:-:S02]  /*05f0*/  LOP3.LUT R70, R70, 0x1fffffe0, RZ, 0xc0, !PT ;  /* 0x1fffffe046467812 */ /* 0x000fc400078ec0ff */
[----:B------:R-:W-:-:S04]  /*0600*/  IMNMX R3, RZ, R3, !PT ;  /* 0x00000003ff037217 */ /* 0x000fc80007800200 */
[----:B------:R-:W-:-:S04]  /*0610*/  IMNMX R3, R3, 0x20, PT ;  /* 0x0000002003037817 */ /* 0x000fc80003800200 */
[----:B------:R-:W-:-:S04]  /*0620*/  IADD3 R3, R3, R70, RZ ;  /* 0x0000004603037210 */ /* 0x000fc80007ffe0ff */
[----:B------:R-:W-:Y:S02]  /*0630*/  SHF.L.U32 R68, R3, 0x3, RZ ;  /* 0x0000000303447819 */ /* 0x000fe400000006ff */
[----:B------:R-:W-:-:S04]  /*0640*/  SHF.L.U32 R3, R0, 0x5, RZ ;  /* 0x0000000500037819 */ /* 0x000fc800000006ff */
[----:B------:R-:W0:Y:S01]  /*0650*/  I2F.U32 R68, R68 ;  /* 0x0000004400447306 */ /* 0x000e220000201000 */
[----:B------:R-:W-:-:S04]  /*0660*/  LOP3.LUT R3, R3, 0x3e0, RZ, 0xc0, !PT ;  /* 0x000003e003037812 */ /* 0x000fc800078ec0ff */
[----:B------:R-:W-:-:S04]  /*0670*/  IADD3 R3, R2, -R3, RZ ;  /* 0x8000000302037210 */ /* 0x000fc80007ffe0ff */
[----:B------:R-:W-:-:S04]  /*0680*/  IMNMX R3, RZ, R3, !PT ;  /* 0x00000003ff037217 */ /* 0x000fc80007800200 */
[----:B------:R-:W-:Y:S01]  /*0690*/  IMNMX R3, R3, 0x20, PT ;  /* 0x0000002003037817 */ /* 0x000fe20003800200 */
[----:B0-----:R0:W1:Y:S03]  /*06a0*/  MUFU.RCP R2, R68 ;  /* 0x0000004400027308 */ /* 0x0010660000001000 */
[----:B------:R-:W-:Y:S02]  /*06b0*/  IADD3 R112, R70, R3, RZ ;  /* 0x0000000346707210 */ /* 0x000fe40007ffe0ff */
[----:B------:R-:W-:Y:S02]  /*06c0*/  PRMT R3, R69, 0x7610, R3 ;  /* 0x0000761045037816 */ /* 0x000fe40000000003 */
[----:B------:R-:W-:Y:S02]  /*06d0*/  SHF.L.U32 R112, R112, 0x3, RZ ;  /* 0x0000000370707819 */ /* 0x000fe400000006ff */
.L_x_11947:
        /* <DEDUP_REMOVED lines=22> */
[----:B0-----:R2:W3:Y:S04]  /*0840*/  @P0 LDG.E.128 R68, [R80.64] ;  /* 0x0000000450440981 */ /* 0x0014e8000c1e1d00 */
        /* <DEDUP_REMOVED lines=32> */
.L_x_11929:
[----:B------:R-:W-:Y:S05]  /*0a50*/  BSYNC B0 ;  /* 0x0000000000007941 */ /* 0x000fea0003800000 */
.L_x_11928:
        /* <DEDUP_REMOVED lines=42> */
.L_x_11931:
[----:B------:R-:W-:Y:S05]  /*0d00*/  BSYNC B0 ;  /* 0x0000000000007941 */ /* 0x000fea0003800000 */
.L_x_11930:
        /* <DEDUP_REMOVED lines=42> */
.L_x_11933:
[----:B------:R-:W-:Y:S05]  /*0fb0*/  BSYNC B0 ;  /* 0x0000000000007941 */ /* 0x000fea0003800000 */
.L_x_11932:
        /* <DEDUP_REMOVED lines=41> */
.L_x_11935:
[----:B------:R-:W-:Y:S05]  /*1250*/  BSYNC B0 ;  /* 0x0000000000007941 */ /* 0x000fea0003800000 */
.L_x_11934:
        /* <DEDUP_REMOVED lines=42> */
.L_x_11948:
        /* <DEDUP_REMOVED lines=85> */
.L_x_11949:
        /* <DEDUP_REMOVED lines=21> */
[----:B------:R0:W2:Y:S10]  /*1ba0*/  I2F R119, R121 ;  /* 0x0000007900777306 */ /* 0x0000b40000201400 */
[----:B------:R-:W-:Y:S01]  /*1bb0*/  @!P0 MOV R111, 0x4 ;  /* 0x00000004006f8802 */ /* 0x000fe20000000f00 */
        /* <DEDUP_REMOVED lines=31> */
[----:B0-----:R-:W-:Y:S02]  /*1db0*/  IADD3 R121, R120, R117, RZ ;  /* 0x0000007578797210 */ /* 0x001fe40007ffe0ff */
[----:B------:R-:W0:Y:S01]  /*1dc0*/  I2F R117, R117 ;  /* 0x0000007500757306 */ /* 0x000e220000201400 */
[----:B------:R-:W2:Y:S07]  /*1dd0*/  SHFL.DOWN PT, R119, R108, 0x1, 0x1f ;  /* 0x08201f006c777f89 */ /* 0x000eae00000e0000 */
[----:B------:R-:W3:Y:S01]  /*1de0*/  I2F R110, R121 ;  /* 0x00000079006e7306 */ /* 0x000ee20000201400 */
[----:B-1----:R-:W-:-:S02]  /*1df0*/  FADD.FTZ R120, R109, -R116 ;  /* 0x800000746d787221 */ /* 0x002fc40000010000 */
[----:B0-----:R-:W-:-:S05]  /*1e00*/  FMUL.FTZ R116, R116, R117 ;  /* 0x0000007574747220 */ /* 0x001fca0000410000 */
[----:B---3--:R-:W0:Y:S01]  /*1e10*/  MUFU.RCP R110, R110 ;  /* 0x0000006e006e7308 */ /* 0x008e220000001000 */
[----:B------:R-:W-:Y:S02]  /*1e20*/  FMUL.FTZ R123, R120, R120 ;  /* 0x00000078787b7220 */ /* 0x000fe40000410000 */
[C---:B------:R-:W-:Y:S01]  /*1e30*/  FFMA.FTZ R125, R118.reuse, R109, R116 ;  /* 0x0000006d767d7223 */ /* 0x040fe20000010074 */
[----:B------:R-:W-:Y:S01]  /*1e40*/  MOV R109, c[0x0][0x1e0] ;  /* 0x00007800006d7a02 */ /* 0x000fe20000000f00 */
[----:B------:R-:W-:Y:S02]  /*1e50*/  FMUL.FTZ R123, R118, R123 ;  /* 0x0000007b767b7220 */ /* 0x000fe40000410000 */
[----:B--2---:R-:W-:Y:S02]  /*1e60*/  FADD.FTZ R119, R108, R119 ;  /* 0x000000776c777221 */ /* 0x004fe40000010000 */
[----:B------:R-:W-:Y:S02]  /*1e70*/  FMUL.FTZ R123, R123, R117 ;  /* 0x000000757b7b7220 */ /* 0x000fe40000410000 */
[----:B0-----:R-:W-:-:S02]  /*1e80*/  FMUL.FTZ R125, R110, R125 ;  /* 0x0000007d6e7d7220 */ /* 0x001fc40000410000 */
[----:B------:R-:W-:-:S03]  /*1e90*/  FFMA.FTZ R119, R110, R123, R119 ;  /* 0x0000007b6e777223 */ /* 0x000fc60000010077 */
[----:B------:R-:W0:Y:S04]  /*1ea0*/  SHFL.IDX PT, R108, R125, RZ, 0x1f ;  /* 0x00001fff7d6c7589 */ /* 0x000e2800000e0000 */
[----:B------:R1:W2:Y:S02]  /*1eb0*/  SHFL.IDX PT, R116, R119, RZ, 0x1f ;  /* 0x00001fff77747589 */ /* 0x0002a400000e0000 */
[----:B-1----:R-:W-:-:S05]  /*1ec0*/  @!P0 MOV R119, 0x4 ;  /* 0x0000000400778802 */ /* 0x002fca0000000f00 */
[----:B------:R-:W-:-:S04]  /*1ed0*/  @!P0 IMAD.WIDE R118, R114, R119, c[0x0][0x1a8] ;  /* 0x00006a0072768625 */ /* 0x000fc800078e0277 */
[----:B0-----:R-:W-:Y:S02]  /*1ee0*/  FMUL.FTZ R110, R108, R108 ;  /* 0x0000006c6c6e7220 */ /* 0x001fe40000410000 */
[----:B--2---:R-:W-:-:S03]  /*1ef0*/  FFMA.FTZ R109, R116, R109, c[0x0][0x228] ;  /* 0x00008a00746d7623 */ /* 0x004fc6000001006d */
[----:B------:R-:W-:Y:S02]  /*1f00*/  FSEL R110, R110, RZ, P5 ;  /* 0x000000ff6e6e7208 */ /* 0x000fe40002800000 */
[----:B------:R-:W-:-:S03]  /*1f10*/  FSEL R116, R108, RZ, !P5 ;  /* 0x000000ff6c747208 */ /* 0x000fc60006800000 */
[----:B------:R-:W-:Y:S02]  /*1f20*/  FADD.FTZ R109, R109, R110 ;  /* 0x0000006e6d6d7221 */ /* 0x000fe40000010000 */
[----:B------:R-:W-:Y:S02]  /*1f30*/  @!P0 IMAD.WIDE R110, R114, R111, c[0x0][0x1a0] ;  /* 0x00006800726e8625 */ /* 0x000fe400078e026f */
[----:B------:R-:W0:Y:S03]  /*1f40*/  MUFU.RSQ R117, R109 ;  /* 0x0000006d00757308 */ /* 0x000e260000001400 */
[----:B------:R1:W-:Y:S04]  /*1f50*/  @!P0 STG.E [R110.64], R108 ;  /* 0x0000006c6e008986 */ /* 0x0003e8000c101904 */
[----:B0-----:R1:W-:Y:S01]  /*1f60*/  @!P0 STG.E [R118.64], R117 ;  /* 0x0000007576008986 */ /* 0x0013e2000c101904 */
[----:B------:R-:W-:Y:S05]  /*1f70*/  @!P1 BRA `(.L_x_11939) ;  /* 0x0000020000009947 */ /* 0x000fea0003800000 */
[--C-:B-1----:R-:W-:Y:S02]  /*1f80*/  FADD.FTZ R108, R76, -R116.reuse ;  /* 0x800000744c6c7221 */ /* 0x102fe40000010000 */
[----:B------:R-:W-:-:S02]  /*1f90*/  FADD.FTZ R110, R77, -R116 ;  /* 0x800000744d6e7221 */ /* 0x000fc40000010000 */
[C---:B------:R-:W-:Y:S02]  /*1fa0*/  FMUL.FTZ R109, R117.reuse, R108 ;  /* 0x0000006c756d7220 */ /* 0x040fe40000410000 */
[----:B------:R-:W-:Y:S02]  /*1fb0*/  FMUL.FTZ R110, R117, R110 ;  /* 0x0000006e756e7220 */ /* 0x000fe40000410000 */
[----:B-----5:R-:W-:Y:S02]  /*1fc0*/  FFMA.FTZ R108, R12, R109, R4 ;  /* 0x0000006d0c6c7223 */ /* 0x020fe40000010004 */
[----:B------:R-:W-:Y:S02]  /*1fd0*/  FFMA.FTZ R109, R13, R110, R5 ;  /* 0x0000006e0d6d7223 */ /* 0x000fe40000010005 */
[--C-:B------:R-:W-:Y:S02]  /*1fe0*/  FADD.FTZ R110, R78, -R116.reuse ;  /* 0x800000744e6e7221 */ /* 0x100fe40000010000 */
[--C-:B------:R-:W-:Y:S01]  /*1ff0*/  FADD.FTZ R118, R79, -R116.reuse ;  /* 0x800000744f767221 */ /* 0x100fe20000010000 */
[----:B------:R-:W-:Y:S01]  /*2000*/  F2FP.BF16.PACK_AB R108, R109, R108 ;  /* 0x0000006c6d6c723e */ /* 0x000fe200000010ff */
[----:B------:R-:W-:-:S02]  /*2010*/  FADD.FTZ R120, R80, -R116 ;  /* 0x8000007450787221 */ /* 0x000fc40000010000 */
[C---:B------:R-:W-:Y:S02]  /*2020*/  FMUL.FTZ R109, R117.reuse, R110 ;  /* 0x0000006e756d7220 */ /* 0x040fe40000410000 */
[----:B------:R-:W-:Y:S02]  /*2030*/  FMUL.FTZ R118, R117, R118 ;  /* 0x0000007675767220 */ /* 0x000fe40000410000 */
[--C-:B------:R-:W-:Y:S02]  /*2040*/  FADD.FTZ R110, R81, -R116.reuse ;  /* 0x80000074516e7221 */ /* 0x100fe40000010000 */
[--C-:B------:R-:W-:Y:S02]  /*2050*/  FADD.FTZ R122, R82, -R116.reuse ;  /* 0x80000074527a7221 */ /* 0x100fe40000010000 */
[----:B------:R-:W-:Y:S02]  /*2060*/  FADD.FTZ R124, R83, -R116 ;  /* 0x80000074537c7221 */ /* 0x000fe40000010000 */
[----:B------:R-:W-:-:S02]  /*2070*/  FMUL.FTZ R111, R117, R120 ;  /* 0x00000078756f7220 */ /* 0x000fc40000410000 */
[----:B------:R-:W-:Y:S02]  /*2080*/  FMUL.FTZ R120, R117, R110 ;  /* 0x0000006e75787220 */ /* 0x000fe40000410000 */
[----:B------:R-:W-:Y:S02]  /*2090*/  FFMA.FTZ R109, R14, R109, R6 ;  /* 0x0000006d0e6d7223 */ /* 0x000fe40000010006 */
[----:B------:R-:W-:Y:S02]  /*20a0*/  FFMA.FTZ R118, R15, R118, R7 ;  /* 0x000000760f767223 */ /* 0x000fe40000010007 */
[C---:B------:R-:W-:Y:S02]  /*20b0*/  FMUL.FTZ R119, R117.reuse, R122 ;  /* 0x0000007a75777220 */ /* 0x040fe40000410000 */
[----:B------:R-:W-:Y:S01]  /*20c0*/  FMUL.FTZ R124, R117, R124 ;  /* 0x0000007c757c7220 */ /* 0x000fe20000410000 */
[----:B------:R-:W-:Y:S01]  /*20d0*/  F2FP.BF16.PACK_AB R109, R118, R109 ;  /* 0x0000006d766d723e */ /* 0x000fe200000010ff */
[----:B------:R-:W-:Y:S01]  /*20e0*/  FFMA.FTZ R110, R16, R111, R8 ;  /* 0x0000006f106e7223 */ /* 0x000fe20000010008 */
[----:B------:R-:W-:Y:S01]  /*20f0*/  MOV R118, 0x10 ;  /* 0x0000001000767802 */ /* 0x000fe20000000f00 */
[----:B------:R-:W-:-:S02]  /*2100*/  FFMA.FTZ R111, R17, R120, R9 ;  /* 0x00000078116f7223 */ /* 0x000fc40000010009 */
[----:B------:R-:W-:Y:S02]  /*2110*/  FFMA.FTZ R119, R18, R119, R10 ;  /* 0x0000007712777223 */ /* 0x000fe4000001000a */
[----:B------:R-:W-:Y:S01]  /*2120*/  FFMA.FTZ R124, R19, R124, R11 ;  /* 0x0000007c137c7223 */ /* 0x000fe2000001000b */
[----:B------:R-:W-:-:S04]  /*2130*/  F2FP.BF16.PACK_AB R110, R111, R110 ;  /* 0x0000006e6f6e723e */ /* 0x000fc800000010ff */
[----:B------:R-:W-:Y:S01]  /*2140*/  F2FP.BF16.PACK_AB R111, R124, R119 ;  /* 0x000000777c6f723e */ /* 0x000fe200000010ff */
[C---:B------:R-:W-:Y:S01]  /*2150*/  IMAD.WIDE.U32 R118, R113.reuse, R118, c[0x0][0x208] ;  /* 0x0000820071767625 */ /* 0x040fe200078e0076 */
[----:B------:R-:W-:-:S04]  /*2160*/  IADD3 R113, R113, 0x100, RZ ;  /* 0x0000010071717810 */ /* 0x000fc80007ffe0ff */
[----:B------:R0:W-:Y:S03]  /*2170*/  STG.E.128 [R118.64], R108 ;  /* 0x0000006c76007986 */ /* 0x0001e6000c101d04 */
.L_x_11939:
[----:B------:R-:W-:Y:S05]  /*2180*/  BSYNC B0 ;  /* 0x0000000000007941 */ /* 0x000fea0003800000 */
.L_x_11938:
[----:B------:R-:W-:Y:S01]  /*2190*/  BSSY B0, `(.L_x_11940) ;  /* 0x0000022000007945 */ /* 0x000fe20003800000 */
        /* <DEDUP_REMOVED lines=10> */
[C---:B------:R-:W-:Y:S02]  /*2240*/  FMUL.FTZ R109, R117.reuse, R110 ;  /* 0x0000006e756d7220 */ /* 0x040fe40000410000 */
[----:B------:R-:W-:Y:S02]  /*2250*/  FMUL.FTZ R118, R117, R118 ;  /* 0x0000007675767220 */ /* 0x000fe40000410000 */
[----:B------:R-:W-:Y:S02]  /*2260*/  FADD.FTZ R120, R88, -R116 ;  /* 0x8000007458787221 */ /* 0x000fe40000010000 */
[----:B------:R-:W-:-:S02]  /*2270*/  FFMA.FTZ R109, R30, R109, R22 ;  /* 0x0000006d1e6d7223 */ /* 0x000fc40000010016 */
[----:B------:R-:W-:Y:S02]  /*2280*/  FFMA.FTZ R118, R31, R118, R23 ;  /* 0x000000761f767223 */ /* 0x000fe40000010017 */
[--C-:B------:R-:W-:Y:S02]  /*2290*/  FADD.FTZ R110, R89, -R116.reuse ;  /* 0x80000074596e7221 */ /* 0x100fe40000010000 */
[--C-:B------:R-:W-:Y:S01]  /*22a0*/  FADD.FTZ R122, R90, -R116.reuse ;  /* 0x800000745a7a7221 */ /* 0x100fe20000010000 */
[----:B------:R-:W-:Y:S01]  /*22b0*/  F2FP.BF16.PACK_AB R109, R118, R109 ;  /* 0x0000006d766d723e */ /* 0x000fe200000010ff */
[----:B------:R-:W-:Y:S01]  /*22c0*/  FADD.FTZ R124, R91, -R116 ;  /* 0x800000745b7c7221 */ /* 0x000fe20000010000 */
[----:B------:R-:W-:Y:S01]  /*22d0*/  HFMA2.MMA R118, -RZ, RZ, 0, 9.5367431640625e-07 ;  /* 0x00000010ff767435 */ /* 0x000fe200000001ff */
        /* <DEDUP_REMOVED lines=13> */
.L_x_11941:
[----:B------:R-:W-:Y:S05]  /*23b0*/  BSYNC B0 ;  /* 0x0000000000007941 */ /* 0x000fea0003800000 */
.L_x_11940:
        /* <DEDUP_REMOVED lines=12> */
[C---:B------:R-:W-:Y:S02]  /*2480*/  FMUL.FTZ R109, R117.reuse, R110 ;  /* 0x0000006e756d7220 */ /* 0x040fe40000410000 */
        /* <DEDUP_REMOVED lines=21> */
.L_x_11943:
[----:B------:R-:W-:Y:S05]  /*25e0*/  BSYNC B0 ;  /* 0x0000000000007941 */ /* 0x000fea0003800000 */
.L_x_11942:
[----:B------:R-:W-:Y:S01]  /*25f0*/  BSSY B0, `(.L_x_11944) ;  /* 0x0000021000007945 */ /* 0x000fe20003800000 */
[----:B------:R-:W-:Y:S05]  /*2600*/  @!P4 BRA `(.L_x_11945) ;  /* 0x000001f00000c947 */ /* 0x000fea0003800000 */
[--C-:B------:R-:W-:Y:S02]  /*2610*/  FADD.FTZ R124, R106, -R116.reuse ;  /* 0x800000746a7c7221 */ /* 0x100fe40000010000 */
[--C-:B0-----:R-:W-:Y:S02]  /*2620*/  FADD.FTZ R109, R107, -R116.reuse ;  /* 0x800000746b6d7221 */ /* 0x101fe40000010000 */
[--C-:B-1----:R-:W-:Y:S02]  /*2630*/  FADD.FTZ R108, R100, -R116.reuse ;  /* 0x80000074646c7221 */ /* 0x102fe40000010000 */
[--C-:B------:R-:W-:Y:S02]  /*2640*/  FADD.FTZ R122, R101, -R116.reuse ;  /* 0x80000074657a7221 */ /* 0x100fe40000010000 */
[----:B------:R-:W-:Y:S02]  /*2650*/  FMUL.FTZ R111, R117, R124 ;  /* 0x0000007c756f7220 */ /* 0x000fe40000410000 */
[----:B------:R-:W-:-:S02]  /*2660*/  FADD.FTZ R120, R102, -R116 ;  /* 0x8000007466787221 */ /* 0x000fc40000010000 */
[--C-:B------:R-:W-:Y:S02]  /*2670*/  FADD.FTZ R118, R103, -R116.reuse ;  /* 0x8000007467767221 */ /* 0x100fe40000010000 */
[--C-:B------:R-:W-:Y:S02]  /*2680*/  FADD.FTZ R110, R104, -R116.reuse ;  /* 0x80000074686e7221 */ /* 0x100fe40000010000 */
[----:B------:R-:W-:Y:S02]  /*2690*/  FMUL.FTZ R124, R117, R109 ;  /* 0x0000006d757c7220 */ /* 0x000fe40000410000 */
        /* <DEDUP_REMOVED lines=22> */
.L_x_11945:
[----:B------:R-:W-:Y:S05]  /*2800*/  BSYNC B0 ;  /* 0x0000000000007941 */ /* 0x000fea0003800000 */
.L_x_11944:
[----:B------:R-:W-:Y:S02]  /*2810*/  IADD3 R114, R114, c[0x0][0x160], RZ ;  /* 0x0000580072727a10 */ /* 0x000fe40007ffe0ff */
[----:B------:R-:W-:Y:S02]  /*2820*/  LOP3.LUT P5, RZ, R3, 0xff, RZ, 0xc0, !PT ;  /* 0x000000ff03ff7812 */ /* 0x000fe400078ac0ff */
[----:B------:R-:W-:Y:S02]  /*2830*/  ISETP.GE.AND P0, PT, R114, c[0x0][0x164], PT ;  /* 0x0000590072007a0c */ /* 0x000fe40003f06270 */
[----:B------:R-:W-:-:S11]  /*2840*/  SEL R3, RZ, 0x1, P5 ;  /* 0x00000001ff037807 */ /* 0x000fd60002800000 */
[----:B01---5:R-:W-:Y:S01]  /*2850*/  @P0 CALL.REL.NOINC `(.L_x_11946) ;  /* 0x0000001000000944 */ /* 0x023fe20003c00000 */
[----:B------:R-:W-:Y:S05]  /*2860*/  BRA `(.L_x_11947) ;  /* 0xffffde7000007947 */ /* 0x000fea000383ffff */
.L_x_11946:
[----:B------:R-:W-:Y:S05]  /*2870*/  EXIT ;  /* 0x000000000000794d */ /* 0x000fea0003800000 */
.L_x_11936:
[----:B------:R-:W-:Y:S01]  /*2880*/  HFMA2.MMA R117, -RZ, RZ, 0, 1.847743988037109375e-06 ;  /* 0x0000001fff757435 */ /* 0x000fe200000001ff */
[----:B------:R-:W-:Y:S02]  /*2890*/  MOV R119, 0x1 ;  /* 0x0000000100777802 */ /* 0x000fe40000000f00 */
[----:B------:R-:W-:Y:S02]  /*28a0*/  MOV R118, 0xffffffff ;  /* 0xffffffff00767802 */ /* 0x000fe40000000f00 */
[----:B------:R-:W-:Y:S02]  /*28b0*/  MOV R110, 0x28d0 ;  /* 0x000028d0006e7802 */ /* 0x000fe40000000f00 */
[----:B-1---5:R-:W-:Y:S05]  /*28c0*/  CALL.REL.NOINC `($__internal_64_$__cuda_sm70_shflsync_bfly_p) ;  /* 0x000007b000007944 */ /* 0x022fea0003c00000 */
[----:B01----:R-:W-:Y:S05]  /*28d0*/  BRA `(.L_x_11948) ;  /* 0xffffec2000007947 */ /* 0x003fea000383ffff */
.L_x_11937:
[----:B------:R-:W-:Y:S01]  /*28e0*/  HFMA2.MMA R119, -RZ, RZ, 0, 1.1920928955078125e-07 ;  /* 0x00000002ff777435 */ /* 0x000fe200000001ff */
[----:B------:R-:W-:Y:S02]  /*28f0*/  MOV R117, 0x1f ;  /* 0x0000001f00757802 */ /* 0x000fe40000000f00 */
[----:B------:R-:W-:Y:S02]  /*2900*/  MOV R118, 0xffffffff ;  /* 0xffffffff00767802 */ /* 0x000fe40000000f00 */
[----:B------:R-:W-:-:S02]  /*2910*/  MOV R110, 0x2930 ;  /* 0x00002930006e7802 */ /* 0x000fc40000000f00 */
[----:B-1---5:R-:W-:Y:S05]  /*2920*/  CALL.REL.NOINC `($__internal_64_$__cuda_sm70_shflsync_bfly_p) ;  /* 0x0000075000007944 */ /* 0x022fea0003c00000 */
[----:B0-----:R-:W-:Y:S01]  /*2930*/  HFMA2.MMA R119, -RZ, RZ, 0, 2.384185791015625e-07 ;  /* 0x00000004ff777435 */ /* 0x001fe200000001ff */
[----:B-1----:R-:W-:Y:S01]  /*2940*/  FADD.FTZ R109, R109, R118 ;  /* 0x000000766d6d7221 */ /* 0x002fe20000010000 */
[----:B------:R-:W-:-:S02]  /*2950*/  MOV R117, 0x1f ;  /* 0x0000001f00757802 */ /* 0x000fc40000000f00 */
[----:B------:R-:W-:Y:S02]  /*2960*/  MOV R118, 0xffffffff ;  /* 0xffffffff00767802 */ /* 0x000fe40000000f00 */
[----:B------:R-:W-:Y:S02]  /*2970*/  MOV R110, 0x2990 ;  /* 0x00002990006e7802 */ /* 0x000fe40000000f00 */
[----:B------:R-:W-:Y:S05]  /*2980*/  CALL.REL.NOINC `($__internal_64_$__cuda_sm70_shflsync_bfly_p) ;  /* 0x000006f000007944 */ /* 0x000fea0003c00000 */
[----:B0-----:R-:W-:Y:S01]  /*2990*/  HFMA2.MMA R119, -RZ, RZ, 0, 4.76837158203125e-07 ;  /* 0x00000008ff777435 */ /* 0x001fe200000001ff */
[----:B-1----:R-:W-:Y:S01]  /*29a0*/  FADD.FTZ R109, R109, R118 ;  /* 0x000000766d6d7221 */ /* 0x002fe20000010000 */
[----:B------:R-:W-:Y:S02]  /*29b0*/  MOV R117, 0x1f ;  /* 0x0000001f00757802 */ /* 0x000fe40000000f00 */
[----:B------:R-:W-:Y:S02]  /*29c0*/  MOV R118, 0xffffffff ;  /* 0xffffffff00767802 */ /* 0x000fe40000000f00 */
[----:B------:R-:W-:Y:S02]  /*29d0*/  MOV R110, 0x29f0 ;  /* 0x000029f0006e7802 */ /* 0x000fe40000000f00 */
[----:B------:R-:W-:Y:S05]  /*29e0*/  CALL.REL.NOINC `($__internal_64_$__cuda_sm70_shflsync_bfly_p) ;  /* 0x0000069000007944 */ /* 0x000fea0003c00000 */
[----:B0-----:R-:W-:Y:S01]  /*29f0*/  HFMA2.MMA R119, -RZ, RZ, 0, 9.5367431640625e-07 ;  /* 0x00000010ff777435 */ /* 0x001fe200000001ff */
[----:B-1----:R-:W-:Y:S01]  /*2a00*/  FADD.FTZ R109, R109, R118 ;  /* 0x000000766d6d7221 */ /* 0x002fe20000010000 */
[----:B------:R-:W-:-:S02]  /*2a10*/  MOV R117, 0x1f ;  /* 0x0000001f00757802 */ /* 0x000fc40000000f00 */
[----:B------:R-:W-:Y:S02]  /*2a20*/  MOV R118, 0xffffffff ;  /* 0xffffffff00767802 */ /* 0x000fe40000000f00 */
[----:B------:R-:W-:Y:S02]  /*2a30*/  MOV R110, 0x2a50 ;  /* 0x00002a50006e7802 */ /* 0x000fe40000000f00 */
[----:B------:R-:W-:Y:S05]  /*2a40*/  CALL.REL.NOINC `($__internal_64_$__cuda_sm70_shflsync_bfly_p) ;  /* 0x0000063000007944 */ /* 0x000fea0003c00000 */
        /* <DEDUP_REMOVED lines=71> */
[----:B------:R-:W-:Y:S05]  /*2ec0*/  CALL.REL.NOINC `($__internal_64_$__cuda_sm70_shflsync_bfly_p) ;  /* 0x000001b000007944 */ /* 0x000fea0003c00000 */
[----:B0-----:R-:W-:Y:S01]  /*2ed0*/  HFMA2.MMA R119, -RZ, RZ, 0, 1.1920928955078125e-07 ;  /* 0x00000002ff777435 */ /* 0x001fe200000001ff */
[----:B-1----:R-:W-:Y:S01]  /*2ee0*/  FADD.FTZ R109, R109, R118 ;  /* 0x000000766d6d7221 */ /* 0x002fe20000010000 */
[----:B------:R-:W-:Y:S02]  /*2ef0*/  MOV R117, 0x1f ;  /* 0x0000001f00757802 */ /* 0x000fe40000000f00 */
[----:B------:R-:W-:Y:S02]  /*2f00*/  MOV R118, 0xffffffff ;  /* 0xffffffff00767802 */ /* 0x000fe40000000f00 */
[----:B------:R-:W-:Y:S02]  /*2f10*/  MOV R110, 0x2f30 ;  /* 0x00002f30006e7802 */ /* 0x000fe40000000f00 */
[----:B------:R-:W-:Y:S05]  /*2f20*/  CALL.REL.NOINC `($__internal_64_$__cuda_sm70_shflsync_bfly_p) ;  /* 0x0000015000007944 */ /* 0x000fea0003c00000 */
[----:B0-----:R-:W-:Y:S01]  /*2f30*/  HFMA2.MMA R119, -RZ, RZ, 0, 2.384185791015625e-07 ;  /* 0x00000004ff777435 */ /* 0x001fe200000001ff */
[----:B-1----:R-:W-:Y:S01]  /*2f40*/  FADD.FTZ R109, R109, R118 ;  /* 0x000000766d6d7221 */ /* 0x002fe20000010000 */
[----:B------:R-:W-:Y:S02]  /*2f50*/  MOV R117, 0x1f ;  /* 0x0000001f00757802 */ /* 0x000fe40000000f00 */
[----:B------:R-:W-:-:S02]  /*2f60*/  MOV R118, 0xffffffff ;  /* 0xffffffff00767802 */ /* 0x000fc40000000f00 */
        /* <DEDUP_REMOVED lines=8> */
[----:B-1----:R-:W-:Y:S01]  /*2ff0*/  FADD.FTZ R120, R109, R118 ;  /* 0x000000766d787221 */ /* 0x002fe20000010000 */
[----:B0-----:R-:W-:Y:S01]  /*3000*/  HFMA2.MMA R119, -RZ, RZ, 0, 9.5367431640625e-07 ;  /* 0x00000010ff777435 */ /* 0x001fe200000001ff */
[----:B------:R-:W-:Y:S02]  /*3010*/  MOV R117, 0x1f ;  /* 0x0000001f00757802 */ /* 0x000fe40000000f00 */
[----:B------:R-:W-:-:S02]  /*3020*/  MOV R118, 0xffffffff ;  /* 0xffffffff00767802 */ /* 0x000fc40000000f00 */
[----:B------:R-:W-:Y:S02]  /*3030*/  MOV R109, R120 ;  /* 0x00000078006d7202 */ /* 0x000fe40000000f00 */
[----:B------:R-:W-:Y:S02]  /*3040*/  MOV R110, 0x3060 ;  /* 0x00003060006e7802 */ /* 0x000fe40000000f00 */
[----:B------:R-:W-:Y:S05]  /*3050*/  CALL.REL.NOINC `($__internal_64_$__cuda_sm70_shflsync_bfly_p) ;  /* 0x0000002000007944 */ /* 0x000fea0003c00000 */
[----:B01----:R-:W-:Y:S01]  /*3060*/  MOV R117, R118 ;  /* 0x0000007600757202 */ /* 0x003fe20000000f00 */
[----:B------:R-:W-:Y:S05]  /*3070*/  BRA `(.L_x_11949) ;  /* 0xffffe9d000007947 */ /* 0x000fea000383ffff */
        .weak           $__internal_64_$__cuda_sm70_shflsync_bfly_p
        .type           $__internal_64_$__cuda_sm70_shflsync_bfly_p,@function
        .size           $__internal_64_$__cuda_sm70_shflsync_bfly_p,(.L_x_29128 - $__internal_64_$__cuda_sm70_shflsync_bfly_p)
$__internal_64_$__cuda_sm70_shflsync_bfly_p:
[----:B------:R-:W-:Y:S01]  /*3080*/  HFMA2.MMA R111, -RZ, RZ, 0, 0 ;  /* 0x00000000ff6f7435 */ /* 0x000fe200000001ff */
[----:B------:R-:W-:Y:S04]  /*3090*/  WARPSYNC R118 ;  /* 0x0000007600007348 */ /* 0x000fe80003800000 */
[----:B------:R0:W1:Y:S01]  /*30a0*/  SHFL.BFLY PT, R118, R109, R119, R117 ;  /* 0x0c0000776d767389 */ /* 0x00006200000e0075 */
[----:B------:R-:W-:Y:S05]  /*30b0*/  RET.REL.NODEC R110 `(_ZN10layer_norm13ln_fwd_kernelINS_13Kernel_traitsIf13__nv_bfloat16fS2_fjLj8192ELj1ELj1ELj8ELj16ENS_18Kernel_traits_baseILj8192EfS2_fS2_fjLj256EEEEELb0ELb0ELb0ELb0EEEvNS_9FwdParamsE) ;  /* 0xffffcf406e007950 */ /* 0x000fea0003c3ffff */
.L_x_11950:
        /* <DEDUP_REMOVED lines=12> */
.L_x_29128:


//--------------------- .text._ZN10layer_norm13ln_fwd_kernelINS_13Kernel_traitsIf13__nv_bfloat16fS2_fjLj8192ELj1ELj1ELj8ELj16ENS_18Kernel_traits_baseILj8192EfS2_fS2_fjLj256EEEEELb0ELb0ELb0ELb1EEEvNS_9FwdParamsE --------------------------
	.section	.text._ZN10layer_norm13ln_fwd_kernelINS_13Kernel_traitsIf13__nv_bfloat16fS2_fjLj8192ELj1ELj1ELj8ELj16ENS_18Kernel_traits_baseILj8192EfS2_fS2_fjLj256EEEEELb0ELb0ELb0ELb1EEEvNS_9FwdParamsE,"ax",@progbits
	.sectioninfo	@"SHI_REGISTERS=128"
	.align	128
        .global         _ZN10layer_norm13ln_fwd_kernelINS_13Kernel_traitsIf13__nv_bfloat16fS2_fjLj8192ELj1ELj1ELj8ELj16ENS_18Kernel_traits_baseILj8192EfS2_fS2_fjLj256EEEEELb0ELb0ELb0ELb1EEEvNS_9FwdParamsE
        .type           _ZN10layer_norm13ln_fwd_kernelINS_13Kernel_traitsIf13__nv_bfloat16fS2_fjLj8192ELj1ELj1ELj8ELj16ENS_18Kernel_traits_baseILj8192EfS2_fS2_fjLj256EEEEELb0ELb0ELb0ELb1EEEvNS_9FwdParamsE,@function
        .size           _ZN10layer_norm13ln_fwd_kernelINS_13Kernel_traitsIf13__nv_bfloat16fS2_fjLj8192ELj1ELj1ELj8ELj16ENS_18Kernel_traits_baseILj8192EfS2_fS2_fjLj256EEEEELb0ELb0ELb0ELb1EEEvNS_9FwdParamsE,(.L_x_29129 - _ZN10layer_norm13ln_fwd_kernelINS_13Kernel_traitsIf13__nv_bfloat16fS2_fjLj8192ELj1ELj1ELj8ELj16ENS_18Kernel_traits_baseILj8192EfS2_fS2_fjLj256EEEEELb0ELb0ELb0ELb1EEEvNS_9FwdParamsE)
        .other          _ZN10layer_norm13ln_fwd_kernelINS_13Kernel_traitsIf13__nv_bfloat16fS2_fjLj8192ELj1ELj1ELj8ELj16ENS_18Kernel_traits_baseILj8192EfS2_fS2_fjLj256EEEEELb0ELb0ELb0ELb1EEEvNS_9FwdParamsE,@"STO_CUDA_ENTRY STV_DEFAULT"
_ZN10layer_norm13ln_fwd_kernelINS_13Kernel_traitsIf13__nv_bfloat16fS2_fjLj8192ELj1ELj1ELj8ELj16ENS_18Kernel_traits_baseILj8192EfS2_fS2_fjLj256EEEEELb0ELb0ELb0ELb1EEEvNS_9FwdParamsE:
.text._ZN10layer_norm13ln_fwd_kernelINS_13Kernel_traitsIf13__nv_bfloat16fS2_fjLj8192ELj1ELj1ELj8ELj16ENS_18Kernel_traits_baseILj8192EfS2_fS2_fjLj256EEEEELb0ELb0ELb0ELb1EEEvNS_9FwdParamsE:
        /* <DEDUP_REMOVED lines=47> */
[----:B0-----:R-:W-:Y:S01]  /*02f0*/  HFMA2.MMA R2, -RZ, RZ, 0, 5.9604644775390625e-08 ;  /* 0x00000001ff027435 */ /* 0x001fe200000001ff */
[----:B------:R-:W-:-:S02]  /*0300*/  ULDC.U8 UR6, c[0x0][0x1f0] ;  /* 0x00007c0000067ab9 */ /* 0x000fc40000000000 */
.L_x_11954:
[----:B------:R-:W-:Y:S01]  /*0310*/  ISETP.NE.U32.AND P1, PT, RZ, c[0x0][0x1c0], PT ;  /* 0x00007000ff007a0c */ /* 0x000fe20003f25070 */
[----:B------:R-:W-:Y:S01]  /*0320*/  IMAD R76, R118, c[0x0][0x168], RZ ;  /* 0x00005a00764c7a24 */ /* 0x000fe200078e02ff */
[----:B------:R-:W-:-:S02]  /*0330*/  LOP3.LUT R3, R0, 0xff, RZ, 0xc0, !PT ;  /* 0x000000ff00037812 */ /* 0x000fc400078ec0ff */
[----:B------:R-:W-:Y:S02]  /*0340*/  ISETP.NE.AND.EX P1, PT, RZ, c[0x0][0x1c4], PT, P1 ;  /* 0x00007100ff007a0c */ /* 0x000fe40003f25310 */
[----:B------:R-:W-:Y:S02]  /*0350*/  SHF.R.S32.HI R77, RZ, 0x1f, R76 ;  /* 0x0000001fff4d7819 */ /* 0x000fe4000001144c */
[----:B------:R-:W-:Y:S02]  /*0360*/  ISETP.NE.U32.AND P0, PT, RZ, c[0x0][0x180], PT ;  /* 0x00006000ff007a0c */ /* 0x000fe40003f05070 */
[----:B------:R-:W-:Y:S02]  /*0370*/  LEA.HI R76, R77, R76, RZ, 0x3 ;  /* 0x0000004c4d4c7211 */ /* 0x000fe400078f18ff */
[----:B------:R-:W-:Y:S02]  /*0380*/  MOV R108, 0x10 ;  /* 0x00000010006c7802 */ /* 0x000fe40000000f00 */
[----:B------:R-:W-:-:S03]  /*0390*/  LEA.HI.SX32 R3, R76, R3, 0x1d ;  /* 0x000000034c037211 */ /* 0x000fc600078feaff */
[----:B------:R-:W-:Y:S02]  /*03a0*/  @P1 MOV R81, 0x2 ;  /* 0x0000000200511802 */ /* 0x000fe40000000f00 */
[----:B------:R-:W-:Y:S01]  /*03b0*/  ISETP.NE.AND.EX P0, PT, RZ, c[0x0][0x184], PT, P0 ;  /* 0x00006100ff007a0c */ /* 0x000fe20003f05300 */
[----:B------:R-:W-:-:S04]  /*03c0*/  IMAD.WIDE.U32 R76, R3, R108, c[0x0][0x170] ;  /* 0x00005c00034c7625 */ /* 0x000fc800078e006c */
[----:B------:R-:W-:Y:S01]  /*03d0*/  @P1 IMAD.WIDE R80, R118, R81, c[0x0][0x1c0] ;  /* 0x0000700076501625 */ /* 0x000fe200078e0251 */
[----:B------:R-:W-:Y:S01]  /*03e0*/  MOV R96, 0x20 ;  /* 0x0000002000607802 */ /* 0x000fe20000000f00 */
[----:B------:R-:W2:Y:S04]  /*03f0*/  LDG.E.128 R76, [R76.64] ;  /* 0x000000044c4c7981 */ /* 0x000ea8000c1e1d00 */
[----:B------:R-:W3:Y:S02]  /*0400*/  @P1 LDG.E.U16 R80, [R80.64] ;  /* 0x0000000450501981 */ /* 0x000ee4000c1e1500 */
[----:B------:R-:W-:-:S05]  /*0410*/  @P0 IMAD.WIDE.U32 R82, R3, R96, c[0x0][0x180] ;  /* 0x0000600003520625 */ /* 0x000fca00078e0060 */
[----:B-1----:R2:W4:Y:S04]  /*0420*/  @P0 LDG.E.128 R68, [R82.64] ;  /* 0x0000000452440981 */ /* 0x002528000c1e1d00 */
[----:B------:R2:W4:Y:S01]  /*0430*/  @P0 LDG.E.128 R72, [R82.64+0x10] ;  /* 0x0000100452480981 */ /* 0x000522000c1e1d00 */
[----:B------:R-:W-:Y:S02]  /*0440*/  ISETP.NE.U32.AND P2, PT, RZ, c[0x0][0x180], PT ;  /* 0x00006000ff007a0c */ /* 0x000fe40003f45070 */
[----:B------:R-:W-:Y:S02]  /*0450*/  MOV R115, 0x3f800000 ;  /* 0x3f80000000737802 */ /* 0x000fe40000000f00 */
[C---:B------:R-:W-:Y:S01]  /*0460*/  IADD3 R116, R3.reuse, 0x100, RZ ;  /* 0x0000010003747810 */ /* 0x040fe20007ffe0ff */
[----:B------:R-:W-:Y:S01]  /*0470*/  IMAD.WIDE.U32 R96, R3, R96, c[0x0][0x188] ;  /* 0x0000620003607625 */ /* 0x000fe200078e0060 */
[----:B--2---:R-:W-:-:S02]  /*0480*/  PRMT R82, RZ, 0x7610, R76 ;  /* 0x00007610ff527816 */ /* 0x004fc4000000004c */
[----:B---3--:R-:W-:Y:S02]  /*0490*/  @P1 PRMT R115, RZ, 0x5410, R80 ;  /* 0x00005410ff731816 */ /* 0x008fe40000000050 */
[----:B------:R-:W-:Y:S02]  /*04a0*/  ISETP.NE.AND.EX P1, PT, RZ, c[0x0][0x184], PT, P2 ;  /* 0x00006100ff007a0c */ /* 0x000fe40003f25320 */
[----:B------:R-:W-:Y:S02]  /*04b0*/  PRMT R80, RZ, 0x5410, R76 ;  /* 0x00005410ff507816 */ /* 0x000fe4000000004c */
        /* <DEDUP_REMOVED lines=14> */
[----:B----4-:R-:W-:Y:S02]  /*05a0*/  @P1 FADD.FTZ R76, R68, R76 ;  /* 0x0000004c444c1221 */ /* 0x010fe40000010000 */
[----:B------:R-:W-:-:S02]  /*05b0*/  @P1 FADD.FTZ R77, R69, R77 ;  /* 0x0000004d454d1221 */ /* 0x000fc40000010000 */
[----:B------:R-:W-:Y:S02]  /*05c0*/  @P1 FADD.FTZ R78, R70, R78 ;  /* 0x0000004e464e1221 */ /* 0x000fe40000010000 */
[----:B------:R-:W-:Y:S02]  /*05d0*/  @P1 FADD.FTZ R79, R71, R79 ;  /* 0x0000004f474f1221 */ /* 0x000fe40000010000 */
[----:B------:R-:W-:Y:S02]  /*05e0*/  @P1 FADD.FTZ R80, R72, R80 ;  /* 0x0000005048501221 */ /* 0x000fe40000010000 */
[----:B------:R-:W-:Y:S02]  /*05f0*/  @P1 FADD.FTZ R81, R73, R81 ;  /* 0x0000005149511221 */ /* 0x000fe40000010000 */
[----:B------:R-:W-:Y:S02]  /*0600*/  @P1 FADD.FTZ R82, R74, R82 ;  /* 0x000000524a521221 */ /* 0x000fe40000010000 */
[----:B------:R-:W-:-:S02]  /*0610*/  @P1 FADD.FTZ R83, R75, R83 ;  /* 0x000000534b531221 */ /* 0x000fc40000010000 */
[C---:B------:R-:W-:Y:S01]  /*0620*/  IMAD.WIDE.U32 R92, R116.reuse, R108, c[0x0][0x170] ;  /* 0x00005c00745c7625 */ /* 0x040fe200078e006c */
[----:B------:R-:W-:Y:S01]  /*0630*/  STG.E.128 [R96.64], R76 ;  /* 0x0000004c60007986 */ /* 0x000fe2000c101d04 */
[----:B------:R-:W-:-:S03]  /*0640*/  @P0 LEA R98, P2, R116, c[0x0][0x180], 0x5 ;  /* 0x0000600074620a11 */ /* 0x000fc600078428ff */
[----:B------:R0:W-:Y:S04]  /*0650*/  STG.E.128 [R96.64+0x10], R80 ;  /* 0x0000105060007986 */ /* 0x0001e8000c101d04 */
[----:B------:R-:W0:Y:S01]  /*0660*/  LDG.E.128 R92, [R92.64] ;  /* 0x000000045c5c7981 */ /* 0x000e22000c1e1d00 */
        /* <DEDUP_REMOVED lines=9> */
[----:B------:R1:W2:Y:S04]  /*0700*/  @P0 LDG.E.128 R84, [R98.64] ;  /* 0x0000000462540981 */ /* 0x0002a8000c1e1d00 */
[----:B------:R1:W3:Y:S01]  /*0710*/  @P0 LDG.E.128 R88, [R98.64+0x10] ;  /* 0x0000100462580981 */ /* 0x0002e2000c1e1d00 */
[----:B------:R-:W-:Y:S02]  /*0720*/  IADD3 R117, R3, 0x200, RZ ;  /* 0x0000020003757810 */ /* 0x000fe40007ffe0ff */
[----:B------:R-:W-:-:S04]  /*0730*/  LEA R104, P2, R116, c[0x0][0x188], 0x5 ;  /* 0x0000620074687a11 */ /* 0x000fc800078428ff */
[----:B------:R-:W-:Y:S02]  /*0740*/  LEA.HI.X R105, R116, c[0x0][0x18c], RZ, 0x5, P2 ;  /* 0x0000630074697a11 */ /* 0x000fe400010f2cff */
[--C-:B0-----:R-:W-:Y:S02]  /*0750*/  PRMT R96, RZ, 0x5410, R92.reuse ;  /* 0x00005410ff607816 */ /* 0x101fe4000000005c */
[----:B-1----:R-:W-:Y:S02]  /*0760*/  PRMT R98, RZ, 0x7610, R92 ;  /* 0x00007610ff627816 */ /* 0x002fe4000000005c */
        /* <DEDUP_REMOVED lines=14> */
[----:B--2---:R-:W-:Y:S02]  /*0850*/  @P1 FADD.FTZ R92, R84, R92 ;  /* 0x0000005c545c1221 */ /* 0x004fe40000010000 */
[----:B------:R-:W-:-:S02]  /*0860*/  @P1 FADD.FTZ R93, R85, R93 ;  /* 0x0000005d555d1221 */ /* 0x000fc40000010000 */
[----:B------:R-:W-:Y:S02]  /*0870*/  @P1 FADD.FTZ R94, R86, R94 ;  /* 0x0000005e565e1221 */ /* 0x000fe40000010000 */
[----:B------:R-:W-:Y:S02]  /*0880*/  @P1 FADD.FTZ R95, R87, R95 ;  /* 0x0000005f575f1221 */ /* 0x000fe40000010000 */
[----:B---3--:R-:W-:Y:S02]  /*0890*/  @P1 FADD.FTZ R96, R88, R96 ;  /* 0x0000006058601221 */ /* 0x008fe40000010000 */
        /* <DEDUP_REMOVED lines=8> */
[----:B------:R-:W-:Y:S02]  /*0920*/  @P0 LEA.HI.X R107, R117, c[0x0][0x184], RZ, 0x5, P2 ;  /* 0x00006100756b0a11 */ /* 0x000fe400010f2cff */
[----:B------:R-:W-:Y:S02]  /*0930*/  @P0 MOV R68, R84 ;  /* 0x0000005400440202 */ /* 0x000fe40000000f00 */
[----:B------:R-:W-:Y:S02]  /*0940*/  @P0 MOV R69, R85 ;  /* 0x0000005500450202 */ /* 0x000fe40000000f00 */
[----:B------:R-:W-:-:S02]  /*0950*/  @P0 MOV R70, R86 ;  /* 0x0000005600460202 */ /* 0x000fc40000000f00 */
[----:B------:R-:W-:Y:S02]  /*0960*/  @P0 MOV R71, R87 ;  /* 0x0000005700470202 */ /* 0x000fe40000000f00 */
[----:B------:R-:W-:Y:S01]  /*0970*/  @P0 MOV R72, R88 ;  /* 0x0000005800480202 */ /* 0x000fe20000000f00 */
[----:B------:R1:W2:Y:S01]  /*0980*/  @P0 LDG.E.128 R84, [R106.64] ;  /* 0x000000046a540981 */ /* 0x0002a2000c1e1d00 */
[----:B------:R-:W-:Y:S02]  /*0990*/  @P0 MOV R73, R89 ;  /* 0x0000005900490202 */ /* 0x000fe40000000f00 */
[----:B------:R-:W-:Y:S02]  /*09a0*/  @P0 MOV R74, R90 ;  /* 0x0000005a004a0202 */ /* 0x000fe40000000f00 */
[----:B------:R-:W-:Y:S02]  /*09b0*/  @P0 MOV R75, R91 ;  /* 0x0000005b004b0202 */ /* 0x000fe40000000f00 */
[----:B------:R1:W3:Y:S01]  /*09c0*/  @P0 LDG.E.128 R88, [R106.64+0x10] ;  /* 0x000010046a580981 */ /* 0x0002e2000c1e1d00 */
[----:B------:R-:W-:-:S02]  /*09d0*/  IADD3 R119, R3, 0x300, RZ ;  /* 0x0000030003777810 */ /* 0x000fc40007ffe0ff */
[----:B------:R-:W-:-:S03]  /*09e0*/  LEA R120, P2, R117, c[0x0][0x188], 0x5 ;  /* 0x0000620075787a11 */ /* 0x000fc600078428ff */
[----:B------:R-:W-:Y:S01]  /*09f0*/  IMAD.WIDE.U32 R108, R119, R108, c[0x0][0x170] ;  /* 0x00005c00776c7625 */ /* 0x000fe200078e006c */
        /* <DEDUP_REMOVED lines=24> */
[----:B------:R-:W-:Y:S01]  /*0b80*/  @P1 FADD.FTZ R107, R91, R107 ;  /* 0x0000006b5b6b1221 */ /* 0x000fe20000010000 */
[----:B------:R-:W-:Y:S04]  /*0b90*/  STG.E.128 [R120.64], R100 ;  /* 0x0000006478007986 */ /* 0x000fe8000c101d04 */
[----:B------:R0:W-:Y:S01]  /*0ba0*/  STG.E.128 [R120.64+0x10], R104 ;  /* 0x0000106878007986 */ /* 0x0001e2000c101d04 */
[----:B------:R-:W-:-:S03]  /*0bb0*/  @P0 LEA R112, P2, R119, c[0x0][0x180], 0x5 ;  /* 0x0000600077700a11 */ /* 0x000fc600078428ff */
[----:B------:R-:W2:Y:S01]  /*0bc0*/  LDG.E.128 R108, [R108.64] ;  /* 0x000000046c6c7981 */ /* 0x000ea2000c1e1d00 */
[----:B------:R-:W-:Y:S02]  /*0bd0*/  @P0 MOV R68, R84 ;  /* 0x0000005400440202 */ /* 0x000fe40000000f00 */
[----:B------:R-:W-:Y:S02]  /*0be0*/  @P0 MOV R69, R85 ;  /* 0x0000005500450202 */ /* 0x000fe40000000f00 */
[----:B------:R-:W-:Y:S02]  /*0bf0*/  @P0 MOV R70, R86 ;  /* 0x0000005600460202 */ /* 0x000fe40000000f00 */
[----:B------:R-:W-:Y:S02]  /*0c00*/  @P0 MOV R71, R87 ;  /* 0x0000005700470202 */ /* 0x000fe40000000f00 */
[----:B------:R-:W-:-:S05]  /*0c10*/  @P0 LEA.HI.X R113, R119, c[0x0][0x184], RZ, 0x5, P2 ;  /* 0x0000610077710a11 */ /* 0x000fca00010f2cff */
[----:B------:R-:W3:Y:S01]  /*0c20*/  @P0 LDG.E.128 R68, [R112.64] ;  /* 0x0000000470440981 */ /* 0x000ee2000c1e1d00 */
        /* <DEDUP_REMOVED lines=13> */
[----:B------:R-:W-:Y:S01]  /*0d00*/  FADD.FTZ R120, R92, R120 ;  /* 0x000000785c787221 */ /* 0x000fe20000010000 */
[----:B--2---:R-:W-:Y:S02]  /*0d10*/  PRMT R121, RZ, 0x7610, R109 ;  /* 0x00007610ff797816 */ /* 0x004fe4000000006d */
[--C-:B------:R-:W-:Y:S02]  /*0d20*/  PRMT R114, RZ, 0x5410, R111.reuse ;  /* 0x00005410ff727816 */ /* 0x100fe4000000006f */
[----:B------:R-:W-:Y:S01]  /*0d30*/  PRMT R122, RZ, 0x7610, R111 ;  /* 0x00007610ff7a7816 */ /* 0x000fe2000000006f */
[----:B------:R-:W-:Y:S02]  /*0d40*/  FMUL.FTZ R111, R121, R115 ;  /* 0x00000073796f7220 */ /* 0x000fe40000410000 */
[----:B------:R-:W-:Y:S01]  /*0d50*/  FADD.FTZ R121, R93, R120 ;  /* 0x000000785d797221 */ /* 0x000fe20000010000 */
[----:B------:R-:W-:-:S03]  /*0d60*/  PRMT R123, RZ, 0x5410, R108 ;  /* 0x00005410ff7b7816 */ /* 0x000fc6000000006c */
[----:B------:R-:W-:Y:S01]  /*0d70*/  FADD.FTZ R120, R94, R121 ;  /* 0x000000795e787221 */ /* 0x000fe20000010000 */
[----:B------:R-:W-:Y:S01]  /*0d80*/  PRMT R125, RZ, 0x7610, R108 ;  /* 0x00007610ff7d7816 */ /* 0x000fe2000000006c */
[-C--:B------:R-:W-:Y:S01]  /*0d90*/  FMUL.FTZ R108, R123, R115.reuse ;  /* 0x000000737b6c7220 */ /* 0x080fe20000410000 */
[----:B---3--:R-:W-:Y:S01]  /*0da0*/  @P0 MOV R84, R68 ;  /* 0x0000004400540202 */ /* 0x008fe20000000f00 */
[----:B------:R-:W-:Y:S01]  /*0db0*/  FADD.FTZ R121, R95, R120 ;  /* 0x000000785f797221 */ /* 0x000fe20000010000 */
[----:B-1----:R-:W-:Y:S01]  /*0dc0*/  PRMT R113, RZ, 0x5410, R109 ;  /* 0x00005410ff717816 */ /* 0x002fe2000000006d */
[----:B------:R-:W-:Y:S01]  /*0dd0*/  FMUL.FTZ R109, R125, R115 ;  /* 0x000000737d6d7220 */ /* 0x000fe20000410000 */
[----:B------:R-:W-:Y:S01]  /*0de0*/  @P0 MOV R85, R69 ;  /* 0x0000004500550202 */ /* 0x000fe20000000f00 */
[----:B------:R-:W-:Y:S02]  /*0df0*/  @P1 FADD.FTZ R108, R108, R84 ;  /* 0x000000546c6c1221 */ /* 0x000fe40000010000 */
[----:B------:R-:W-:-:S02]  /*0e00*/  FADD.FTZ R84, R96, R121 ;  /* 0x0000007960547221 */ /* 0x000fc40000010000 */
[----:B------:R-:W-:Y:S02]  /*0e10*/  @P1 FADD.FTZ R109, R109, R85 ;  /* 0x000000556d6d1221 */ /* 0x000fe40000010000 */
        /* <DEDUP_REMOVED lines=9> */
[--C-:B------:R-:W-:Y:S02]  /*0eb0*/  PRMT R112, RZ, 0x5410, R110.reuse ;  /* 0x00005410ff707816 */ /* 0x100fe4000000006e */
[----:B------:R-:W-:Y:S01]  /*0ec0*/  PRMT R124, RZ, 0x7610, R110 ;  /* 0x00007610ff7c7816 */ /* 0x000fe2000000006e */
[----:B------:R-:W-:Y:S01]  /*0ed0*/  FADD.FTZ R84, R106, R85 ;  /* 0x000000556a547221 */ /* 0x000fe20000010000 */
[----:B------:R-:W-:Y:S01]  /*0ee0*/  @P0 MOV R86, R70 ;  /* 0x0000004600560202 */ /* 0x000fe20000000f00 */
[----:B------:R-:W-:Y:S02]  /*0ef0*/  FMUL.FTZ R110, R113, R115 ;  /* 0x00000073716e7220 */ /* 0x000fe40000410000 */
        /* <DEDUP_REMOVED lines=10> */
[----:B------:R-:W-:Y:S01]  /*0fa0*/  @P1 FADD.FTZ R110, R110, R86 ;  /* 0x000000566e6e1221 */ /* 0x000fe20000010000 */
[----:B------:R-:W-:Y:S01]  /*0fb0*/  LEA R84, P0, R119, c[0x0][0x188], 0x5 ;  /* 0x0000620077547a11 */ /* 0x000fe200078028ff */
[----:B------:R-:W-:-:S02]  /*0fc0*/  FADD.FTZ R86, R108, R85 ;  /* 0x000000556c567221 */ /* 0x000fc40000010000 */
[----:B------:R-:W-:Y:S01]  /*0fd0*/  @P1 FADD.FTZ R111, R111, R87 ;  /* 0x000000576f6f1221 */ /* 0x000fe20000010000 */
[----:B------:R-:W-:Y:S01]  /*0fe0*/  LEA.HI.X R85, R119, c[0x0][0x18c], RZ, 0x5, P0 ;  /* 0x0000630077557a11 */ /* 0x000fe200000f2cff */
[----:B------:R-:W-:Y:S02]  /*0ff0*/  @P1 FADD.FTZ R112, R112, R88 ;  /* 0x0000005870701221 */ /* 0x000fe40000010000 */
[----:B------:R-:W-:Y:S02]  /*1000*/  @P1 FADD.FTZ R113, R113, R89 ;  /* 0x0000005971711221 */ /* 0x000fe40000010000 */
[----:B------:R-:W-:Y:S02]  /*1010*/  @P1 FADD.FTZ R114, R114, R90 ;  /* 0x0000005a72721221 */ /* 0x000fe40000010000 */
[----:B------:R-:W-:Y:S02]  /*1020*/  @P1 FADD.FTZ R115, R115, R91 ;  /* 0x0000005b73731221 */ /* 0x000fe40000010000 */
[----:B------:R-:W-:Y:S01]  /*1030*/  FADD.FTZ R87, R109, R86 ;  /* 0x000000566d577221 */ /* 0x000fe20000010000 */
[----:B------:R0:W-:Y:S03]  /*1040*/  STG.E.128 [R84.64], R108 ;  /* 0x0000006c54007986 */ /* 0x0001e6000c101d04 */
[----:B------:R-:W-:Y:S01]  /*1050*/  FADD.FTZ R86, R110, R87 ;  /* 0x000000576e567221 */ /* 0x000fe20000010000 */
[----:B------:R0:W-:Y:S03]  /*1060*/  STG.E.128 [R84.64+0x10], R112 ;  /* 0x0000107054007986 */ /* 0x0001e6000c101d04 */
[----:B------:R-:W-:Y:S01]  /*1070*/  FADD.FTZ R87, R111, R86 ;  /* 0x000000566f577221 */ /* 0x000fe20000010000 */
[----:B------:R-:W-:-:S03]  /*1080*/  LOP3.LUT P1, RZ, R2, 0xff, RZ, 0xc0, !PT ;  /* 0x000000ff02ff7812 */ /* 0x000fc6000782c0ff */
[----:B------:R-:W-:Y:S01]  /*1090*/  FADD.FTZ R86, R112, R87 ;  /* 0x0000005770567221 */ /* 0x000fe20000010000 */
[----:B------:R-:W-:-:S03]  /*10a0*/  SHF.R.U32.HI R88, RZ, 0x5, R0 ;  /* 0x00000005ff587819 */ /* 0x000fc60000011600 */
[----:B------:R-:W-:Y:S01]  /*10b0*/  FADD.FTZ R87, R113, R86 ;  /* 0x0000005671577221 */ /* 0x000fe20000010000 */
[----:B------:R-:W-:-:S03]  /*10c0*/  LOP3.LUT R88, R88, 0x7fffff8, RZ, 0xc0, !PT ;  /* 0x07fffff858587812 */ /* 0x000fc600078ec0ff */
[----:B------:R-:W-:Y:S01]  /*10d0*/  FADD.FTZ R86, R114, R87 ;  /* 0x0000005772567221 */ /* 0x000fe20000010000 */
[----:B------:R-:W-:Y:S02]  /*10e0*/  LOP3.LUT P0, RZ, R0, 0x1f, RZ, 0xc0, !PT ;  /* 0x0000001f00ff7812 */ /* 0x000fe4000780c0ff */
[----:B------:R-:W-:Y:S01]  /*10f0*/  @!P1 IADD3 R88, R88, 0x8, RZ ;  /* 0x0000000858589810 */ /* 0x000fe20007ffe0ff */
[----:B------:R-:W-:Y:S01]  /*1100*/  FADD.FTZ R120, R115, R86 ;  /* 0x0000005673787221 */ /* 0x000fe20000010000 */
[----:B------:R-:W-:Y:S07]  /*1110*/  BRA.DIV ~URZ, `(.L_x_11951) ;  /* 0x000012727f007947 */ /* 0x000fee000b800000 */
[----:B0-----:R0:W1:Y:S02]  /*1120*/  SHFL.BFLY PT, R89, R120, 0x1, 0x1f ;  /* 0x0c201f0078597f89 */ /* 0x00106400000e0000 */
.L_x_11955:
        /* <DEDUP_REMOVED lines=11> */
[--C-:B------:R-:W-:Y:S02]  /*11e0*/  FADD.FTZ R89, R76, -R84.reuse ;  /* 0x800000544c597221 */ /* 0x100fe40000010000 */
[--C-:B------:R-:W-:Y:S02]  /*11f0*/  FADD.FTZ R90, R77, -R84.reuse ;  /* 0x800000544d5a7221 */ /* 0x100fe40000010000 */
[----:B------:R-:W-:Y:S02]  /*1200*/  FFMA.FTZ R89, R89, R89, RZ ;  /* 0x0000005959597223 */ /* 0x000fe400000100ff */
        /* <DEDUP_REMOVED lines=69> */
[----:B0-----:R0:W1:Y:S02]  /*1660*/  SHFL.BFLY PT, R120, R85, 0x10, 0x1f ;  /* 0x0e001f0055787f89 */ /* 0x00106400000e0000 */
.L_x_11956:
[----:B------:R-:W-:Y:S01]  /*1670*/  SHF.R.U32.HI R89, RZ, 0x5, R0 ;  /* 0x00000005ff597819 */ /* 0x000fe20000011600 */
[----:B01----:R-:W-:Y:S01]  /*1680*/  FADD.FTZ R85, R120, R85 ;  /* 0x0000005578557221 */ /* 0x003fe20000010000 */
[----:B------:R-:W-:Y:S01]  /*1690*/  WARPSYNC 0xffffffff ;  /* 0xffffffff00007948 */ /* 0x000fe20003800000 */
[----:B------:R-:W-:Y:S01]  /*16a0*/  LOP3.LUT R87, R0, 0x1f, RZ, 0xc0, !PT ;  /* 0x0000001f00577812 */ /* 0x000fe200078ec0ff */
[----:B------:R-:W-:Y:S01]  /*16b0*/  HFMA2.MMA R120, -RZ, RZ, 0, 0 ;  /* 0x00000000ff787435 */ /* 0x000fe200000001ff */
[----:B------:R-:W-:Y:S02]  /*16c0*/  LOP3.LUT R89, R89, 0x7, RZ, 0xc0, !PT ;  /* 0x0000000759597812 */ /* 0x000fe400078ec0ff */
[----:B------:R-:W-:Y:S02]  /*16d0*/  ISETP.GT.U32.AND P1, PT, R87, 0x7, PT ;  /* 0x000000075700780c */ /* 0x000fe40003f24070 */
[----:B------:R-:W-:-:S05]  /*16e0*/  @!P0 IADD3 R90, R88, R89, RZ ;  /* 0x00000059585a8210 */ /* 0x000fca0007ffe0ff */
[----:B------:R-:W-:Y:S04]  /*16f0*/  @!P0 STS.64 [R90.X8], R84 ;  /* 0x000000545a008388 */ /* 0x000fe80000008a00 */
[----:B------:R-:W-:Y:S01]  /*1700*/  BAR.SYNC.DEFER_BLOCKING 0x0 ;  /* 0x0000000000007b1d */ /* 0x000fe20000010000 */
[----:B------:R-:W-:Y:S02]  /*1710*/  LOP3.LUT P0, RZ, R89, 0x1f, R0, 0xf8, !PT ;  /* 0x0000001f59ff7812 */ /* 0x000fe4000780f800 */
[----:B------:R-:W-:Y:S02]  /*1720*/  @!P1 IADD3 R121, R88, R87, RZ ;  /* 0x0000005758799210 */ /* 0x000fe40007ffe0ff */
[----:B------:R-:W-:Y:S01]  /*1730*/  CS2R R86, SRZ ;  /* 0x0000000000567805 */ /* 0x000fe2000001ff00 */
[----:B------:R-:W-:-:S04]  /*1740*/  @!P1 MOV R120, 0x400 ;  /* 0x0000040000789802 */ /* 0x000fc80000000f00 */
[----:B------:R-:W-:Y:S01]  /*1750*/  I2F R124, R120 ;  /* 0x00000078007c7306 */ /* 0x000fe20000201400 */
[----:B------:R-:W0:Y:S04]  /*1760*/  SHFL.DOWN PT, R123, R120, 0x4, 0x1f ;  /* 0x08801f00787b7f89 */ /* 0x000e2800000e0000 */
[----:B------:R-:W1:Y:S01]  /*1770*/  @!P1 LDS.64 R86, [R121.X8] ;  /* 0x0000000079569984 */ /* 0x000e620000008a00 */
[----:B------:R-:W-:Y:S02]  /*1780*/  ISETP.NE.AND P1, PT, RZ, UR6, PT ;  /* 0x00000006ff007c0c */ /* 0x000fe4000bf25270 */
[----:B0-----:R-:W-:Y:S01]  /*1790*/  IADD3 R88, R123, R120, RZ ;  /* 0x000000787b587210 */ /* 0x001fe20007ffe0ff */
[----:B------:R-:W-:Y:S04]  /*17a0*/  I2F R91, R123 ;  /* 0x0000007b005b7306 */ /* 0x000fe80000201400 */
[----:B------:R-:W0:Y:S04]  /*17b0*/  SHFL.DOWN PT, R121, R88, 0x2, 0x1f ;  /* 0x08401f0058797f89 */ /* 0x000e2800000e0000 */
[----:B------:R-:W2:Y:S08]  /*17c0*/  I2F R84, R88 ;  /* 0x0000005800547306 */ /* 0x000eb00000201400 */
[----:B--2---:R-:W2:Y:S01]  /*17d0*/  MUFU.RCP R90, R84 ;  /* 0x00000054005a7308 */ /* 0x004ea20000001000 */
[----:B-1----:R-:W1:Y:S01]  /*17e0*/  SHFL.DOWN PT, R122, R86, 0x4, 0x1f ;  /* 0x08801f00567a7f89 */ /* 0x002e6200000e0000 */
[----:B0-----:R-:W-:Y:S01]  /*17f0*/  IADD3 R120, R88, R121, RZ ;  /* 0x0000007958787210 */ /* 0x001fe20007ffe0ff */
[----:B-1----:R-:W-:-:S02]  /*1800*/  FADD.FTZ R85, -R122, R86 ;  /* 0x000000567a557221 */ /* 0x002fc40000010100 */
[----:B------:R-:W-:Y:S02]  /*1810*/  FMUL.FTZ R125, R122, R91 ;  /* 0x0000005b7a7d7220 */ /* 0x000fe40000410000 */
[----:B------:R-:W-:Y:S01]  /*1820*/  FMUL.FTZ R85, R85, R85 ;  /* 0x0000005555557220 */ /* 0x000fe20000410000 */
[----:B------:R-:W0:Y:S01]  /*1830*/  SHFL.DOWN PT, R122, R87, 0x4, 0x1f ;  /* 0x08801f00577a7f89 */ /* 0x000e2200000e0000 */
[----:B------:R-:W-:Y:S02]  /*1840*/  FFMA.FTZ R125, R124, R86, R125 ;  /* 0x000000567c7d7223 */ /* 0x000fe4000001007d */
[----:B------:R-:W-:Y:S02]  /*1850*/  FMUL.FTZ R124, R85, R124 ;  /* 0x0000007c557c7220 */ /* 0x000fe40000410000 */
[----:B--2---:R-:W-:Y:S02]  /*1860*/  FMUL.FTZ R85, R90, R125 ;  /* 0x0000007d5a557220 */ /* 0x004fe40000410000 */
[----:B------:R-:W-:-:S02]  /*1870*/  FMUL.FTZ R124, R124, R91 ;  /* 0x0000005b7c7c7220 */ /* 0x000fc40000410000 */
[----:B------:R-:W1:Y:S01]  /*1880*/  I2F R91, R121 ;  /* 0x00000079005b7306 */ /* 0x000e620000201400 */
[----:B------:R-:W2:Y:S01]  /*1890*/  SHFL.DOWN PT, R86, R85, 0x2, 0x1f ;  /* 0x08401f0055567f89 */ /* 0x000ea200000e0000 */
[----:B0-----:R-:W-:-:S04]  /*18a0*/  FADD.FTZ R123, R122, R87 ;  /* 0x000000577a7b7221 */ /* 0x001fc80000010000 */
[----:B------:R-:W-:Y:S02]  /*18b0*/  FFMA.FTZ R122, R90, R124, R123 ;  /* 0x0000007c5a7a7223 */ /* 0x000fe4000001007b */
[----:B------:R-:W0:Y:S03]  /*18c0*/  I2F R90, R120 ;  /* 0x00000078005a7306 */ /* 0x000e260000201400 */
[----:B------:R-:W3:Y:S01]  /*18d0*/  SHFL.DOWN PT, R87, R122, 0x2, 0x1f ;  /* 0x08401f007a577f89 */ /* 0x000ee200000e0000 */
[----:B--2---:R-:W-:Y:S02]  /*18e0*/  FADD.FTZ R123, R85, -R86 ;  /* 0x80000056557b7221 */ /* 0x004fe40000010000 */
[----:B-1----:R-:W-:Y:S02]  /*18f0*/  FMUL.FTZ R86, R86, R91 ;  /* 0x0000005b56567220 */ /* 0x002fe40000410000 */
[----:B------:R-:W-:-:S02]  /*1900*/  FMUL.FTZ R123, R123, R123 ;  /* 0x0000007b7b7b7220 */ /* 0x000fc40000410000 */
[C---:B------:R-:W-:Y:S02]  /*1910*/  FFMA.FTZ R125, R84.reuse, R85, R86 ;  /* 0x00000055547d7223 */ /* 0x040fe40000010056 */
[----:B------:R-:W1:Y:S01]  /*1920*/  SHFL.DOWN PT, R85, R120, 0x1, 0x1f ;  /* 0x08201f0078557f89 */ /* 0x000e6200000e0000 */
[----:B------:R-:W-:Y:S02]  /*1930*/  FMUL.FTZ R86, R84, R123 ;  /* 0x0000007b54567220 */ /* 0x000fe40000410000 */
[----:B0-----:R-:W0:Y:S02]  /*1940*/  MUFU.RCP R84, R90 ;  /* 0x0000005a00547308 */ /* 0x001e240000001000 */
[----:B------:R-:W-:Y:S02]  /*1950*/  FMUL.FTZ R86, R86, R91 ;  /* 0x0000005b56567220 */ /* 0x000fe40000410000 */
[----:B---3--:R-:W-:Y:S02]  /*1960*/  FADD.FTZ R91, R122, R87 ;  /* 0x000000577a5b7221 */ /* 0x008fe40000010000 */
        /* <DEDUP_REMOVED lines=11> */
[C---:B------:R-:W-:Y:S01]  /*1a20*/  FFMA.FTZ R125, R90.reuse, R87, R88 ;  /* 0x000000575a7d7223 */ /* 0x040fe20000010058 */
[----:B------:R-:W-:Y:S01]  /*1a30*/  @!P0 MOV R87, 0x4 ;  /* 0x0000000400578802 */ /* 0x000fe20000000f00 */
[----:B------:R-:W-:Y:S02]  /*1a40*/  FMUL.FTZ R123, R90, R123 ;  /* 0x0000007b5a7b7220 */ /* 0x000fe40000410000 */
[----:B-1----:R-:W-:Y:S01]  /*1a50*/  FADD.FTZ R91, R84, R91 ;  /* 0x0000005b545b7221 */ /* 0x002fe20000010000 */
[----:B------:R-:W-:Y:S01]  /*1a60*/  MOV R84, c[0x0][0x1e0] ;  /* 0x0000780000547a02 */ /* 0x000fe20000000f00 */
[----:B------:R-:W-:-:S02]  /*1a70*/  FMUL.FTZ R123, R123, R85 ;  /* 0x000000557b7b7220 */ /* 0x000fc40000410000 */
[C---:B0-----:R-:W-:Y:S02]  /*1a80*/  FMUL.FTZ R125, R86.reuse, R125 ;  /* 0x0000007d567d7220 */ /* 0x041fe40000410000 */
[----:B------:R-:W-:Y:S01]  /*1a90*/  FFMA.FTZ R91, R86, R123, R91 ;  /* 0x0000007b565b7223 */ /* 0x000fe2000001005b */
[----:B------:R-:W-:Y:S01]  /*1aa0*/  @!P0 MOV R123, 0x4 ;  /* 0x00000004007b8802 */ /* 0x000fe20000000f00 */
[C---:B------:R-:W-:Y:S02]  /*1ab0*/  @!P0 IMAD.WIDE R86, R118.reuse, R87, c[0x0][0x1a8] ;  /* 0x00006a0076568625 */ /* 0x040fe400078e0257 */
[----:B------:R-:W0:Y:S02]  /*1ac0*/  SHFL.IDX PT, R125, R125, RZ, 0x1f ;  /* 0x00001fff7d7d7589 */ /* 0x000e2400000e0000 */
[C---:B------:R-:W-:Y:S01]  /*1ad0*/  @!P0 IMAD.WIDE R122, R118.reuse, R123, c[0x0][0x1a0] ;  /* 0x00006800767a8625 */ /* 0x040fe200078e027b */
[----:B------:R-:W-:Y:S01]  /*1ae0*/  IADD3 R118, R118, c[0x0][0x160], RZ ;  /* 0x0000580076767a10 */ /* 0x000fe20007ffe0ff */
[----:B------:R-:W1:Y:S02]  /*1af0*/  SHFL.IDX PT, R91, R91, RZ, 0x1f ;  /* 0x00001fff5b5b7589 */ /* 0x000e6400000e0000 */
[----:B0-----:R-:W-:-:S02]  /*1b00*/  FMUL.FTZ R85, R125, R125 ;  /* 0x0000007d7d557220 */ /* 0x001fc40000410000 */
[----:B------:R0:W-:Y:S01]  /*1b10*/  @!P0 STG.E [R122.64], R125 ;  /* 0x0000007d7a008986 */ /* 0x0001e2000c101904 */
[----:B-1----:R-:W-:Y:S02]  /*1b20*/  FFMA.FTZ R84, R91, R84, c[0x0][0x228] ;  /* 0x00008a005b547623 */ /* 0x002fe40000010054 */
[----:B------:R-:W-:-:S05]  /*1b30*/  FSEL R85, R85, RZ, P1 ;  /* 0x000000ff55557208 */ /* 0x000fca0000800000 */
[----:B------:R-:W-:Y:S01]  /*1b40*/  FADD.FTZ R84, R84, R85 ;  /* 0x0000005554547221 */ /* 0x000fe20000010000 */
[----:B------:R-:W-:-:S05]  /*1b50*/  FSEL R85, R125, RZ, !P1 ;  /* 0x000000ff7d557208 */ /* 0x000fca0004800000 */
[----:B------:R-:W1:Y:S01]  /*1b60*/  MUFU.RSQ R84, R84 ;  /* 0x0000005400547308 */ /* 0x000e620000001400 */
[--C-:B------:R-:W-:Y:S02]  /*1b70*/  FADD.FTZ R121, R81, -R85.reuse ;  /* 0x8000005551797221 */ /* 0x100fe40000010000 */
[--C-:B------:R-:W-:Y:S02]  /*1b80*/  FADD.FTZ R79, R79, -R85.reuse ;  /* 0x800000554f4f7221 */ /* 0x100fe40000010000 */
[--C-:B------:R-:W-:Y:S02]  /*1b90*/  FADD.FTZ R89, R78, -R85.reuse ;  /* 0x800000554e597221 */ /* 0x100fe40000010000 */
[--C-:B0-----:R-:W-:Y:S02]  /*1ba0*/  FADD.FTZ R125, R82, -R85.reuse ;  /* 0x80000055527d7221 */ /* 0x101fe40000010000 */
[--C-:B------:R-:W-:Y:S02]  /*1bb0*/  FADD.FTZ R91, R80, -R85.reuse ;  /* 0x80000055505b7221 */ /* 0x100fe40000010000 */
[----:B------:R-:W-:-:S02]  /*1bc0*/  FADD.FTZ R77, R77, -R85 ;  /* 0x800000554d4d7221 */ /* 0x000fc40000010000 */
        /* <DEDUP_REMOVED lines=8> */
[----:B------:R-:W-:Y:S02]  /*1c50*/  FMUL.FTZ R125, R84, R125 ;  /* 0x0000007d547d7220 */ /* 0x000fe40000410000 */
[--C-:B0-----:R-:W-:Y:S02]  /*1c60*/  FADD.FTZ R87, R76, -R85.reuse ;  /* 0x800000554c577221 */ /* 0x101fe40000010000 */
[----:B------:R-:W-:Y:S02]  /*1c70*/  FADD.FTZ R76, R83, -R85 ;  /* 0x80000055534c7221 */ /* 0x000fe40000010000 */
[C---:B------:R-:W-:Y:S02]  /*1c80*/  FMUL.FTZ R87, R84.reuse, R87 ;  /* 0x0000005754577220 */ /* 0x040fe40000410000 */
[----:B------:R-:W-:-:S02]  /*1c90*/  FMUL.FTZ R86, R84, R76 ;  /* 0x0000004c54567220 */ /* 0x000fc40000410000 */
[----:B-----5:R-:W-:Y:S02]  /*1ca0*/  FFMA.FTZ R77, R34, R89, R66 ;  /* 0x00000059224d7223 */ /* 0x020fe40000010042 */
[----:B------:R-:W-:Y:S02]  /*1cb0*/  FFMA.FTZ R88, R31, R86, R63 ;  /* 0x000000561f587223 */ /* 0x000fe4000001003f */
[----:B------:R-:W-:Y:S02]  /*1cc0*/  FFMA.FTZ R86, R29, R82, R61 ;  /* 0x000000521d567223 */ /* 0x000fe4000001003d */
[----:B------:R-:W-:Y:S01]  /*1cd0*/  FFMA.FTZ R82, R35, R80, R67 ;  /* 0x0000005023527223 */ /* 0x000fe20000010043 */
[----:B------:R-:W-:Y:S01]  /*1ce0*/  HFMA2.MMA R80, -RZ, RZ, 0, 9.5367431640625e-07 ;  /* 0x00000010ff507435 */ /* 0x000fe200000001ff */
[----:B------:R-:W-:Y:S02]  /*1cf0*/  FFMA.FTZ R76, R32, R87, R64 ;  /* 0x00000057204c7223 */ /* 0x000fe40000010040 */
[----:B------:R-:W-:Y:S01]  /*1d00*/  FFMA.FTZ R91, R28, R91, R60 ;  /* 0x0000005b1c5b7223 */ /* 0x000fe2000001003c */
[----:B------:R-:W-:Y:S01]  /*1d10*/  F2FP.BF16.PACK_AB R77, R82, R77 ;  /* 0x0000004d524d723e */ /* 0x000fe200000010ff */
[----:B------:R-:W-:-:S02]  /*1d20*/  FFMA.FTZ R79, R30, R125, R62 ;  /* 0x0000007d1e4f7223 */ /* 0x000fc4000001003e */
[----:B------:R-:W-:Y:S01]  /*1d30*/  FFMA.FTZ R87, R33, R78, R65 ;  /* 0x0000004e21577223 */ /* 0x000fe20000010041 */
[----:B------:R-:W-:Y:S01]  /*1d40*/  F2FP.BF16.PACK_AB R78, R86, R91 ;  /* 0x0000005b564e723e */ /* 0x000fe200000010ff */
[--C-:B------:R-:W-:Y:S01]  /*1d50*/  FADD.FTZ R83, R94, -R85.reuse ;  /* 0x800000555e537221 */ /* 0x100fe20000010000 */
[----:B------:R-:W-:Y:S01]  /*1d60*/  F2FP.BF16.PACK_AB R79, R88, R79 ;  /* 0x0000004f584f723e */ /* 0x000fe200000010ff */
[--C-:B------:R-:W-:Y:S01]  /*1d70*/  FADD.FTZ R95, R95, -R85.reuse ;  /* 0x800000555f5f7221 */ /* 0x100fe20000010000 */
[----:B------:R-:W-:Y:S01]  /*1d80*/  F2FP.BF16.PACK_AB R76, R87, R76 ;  /* 0x0000004c574c723e */ /* 0x000fe200000010ff */
[C---:B------:R-:W-:Y:S02]  /*1d90*/  FMUL.FTZ R81, R84.reuse, R81 ;  /* 0x0000005154517220 */ /* 0x040fe40000410000 */
[----:B------:R-:W-:Y:S02]  /*1da0*/  FMUL.FTZ R82, R84, R93 ;  /* 0x0000005d54527220 */ /* 0x000fe40000410000 */
        /* <DEDUP_REMOVED lines=10> */
[----:B------:R-:W-:Y:S02]  /*1e50*/  FADD.FTZ R106, R106, -R85 ;  /* 0x800000556a6a7221 */ /* 0x000fe40000010000 */
[----:B------:R-:W-:-:S04]  /*1e60*/  IMAD.WIDE.U32 R86, R3, R80, c[0x0][0x208] ;  /* 0x0000820003567625 */ /* 0x000fc800078e0050 */
[C---:B------:R-:W-:Y:S01]  /*1e70*/  FMUL.FTZ R83, R84.reuse, R83 ;  /* 0x0000005354537220 */ /* 0x040fe20000410000 */
[----:B------:R0:W-:Y:S01]  /*1e80*/  STG.E.128 [R86.64], R76 ;  /* 0x0000004c56007986 */ /* 0x0001e2000c101d04 */
[----:B------:R-:W-:Y:S02]  /*1e90*/  FMUL.FTZ R88, R84, R95 ;  /* 0x0000005f54587220 */ /* 0x000fe40000410000 */
        /* <DEDUP_REMOVED lines=10> */
[----:B------:R-:W-:Y:S02]  /*1f40*/  FADD.FTZ R85, R115, -R85 ;  /* 0x8000005573557221 */ /* 0x000fe40000010000 */
[----:B------:R-:W-:Y:S01]  /*1f50*/  FMUL.FTZ R93, R84, R98 ;  /* 0x00000062545d7220 */ /* 0x000fe20000410000 */
[----:B0-----:R-:W-:Y:S01]  /*1f60*/  F2FP.BF16.PACK_AB R76, R82, R81 ;  /* 0x00000051524c723e */ /* 0x001fe200000010ff */
        /* <DEDUP_REMOVED lines=55> */
[----:B------:R-:W-:Y:S01]  /*22e0*/  IMAD.WIDE.U32 R88, R116, R80, c[0x0][0x208] ;  /* 0x0000820074587625 */ /* 0x000fe200078e0050 */
[----:B------:R-:W-:-:S02]  /*22f0*/  ISETP.GE.AND P0, PT, R118, c[0x0][0x164], PT ;  /* 0x0000590076007a0c */ /* 0x000fc40003f06270 */
[----:B------:R-:W-:Y:S02]  /*2300*/  F2FP.BF16.PACK_AB R80, R96, R3 ;  /* 0x000000036050723e */ /* 0x000fe400000010ff */
[----:B------:R0:W-:Y:S01]  /*2310*/  STG.E.128 [R88.64], R76 ;  /* 0x0000004c58007986 */ /* 0x0001e2000c101d04 */
[----:B------:R-:W-:-:S03]  /*2320*/  LOP3.LUT P1, RZ, R2, 0xff, RZ, 0xc0, !PT ;  /* 0x000000ff02ff7812 */ /* 0x000fc6000782c0ff */
[----:B------:R0:W-:Y:S01]  /*2330*/  STG.E.128 [R90.64], R84 ;  /* 0x000000545a007986 */ /* 0x0001e2000c101d04 */
[----:B------:R-:W-:-:S03]  /*2340*/  SEL R2, RZ, 0x1, P1 ;  /* 0x00000001ff027807 */ /* 0x000fc60000800000 */
[----:B------:R0:W-:Y:S02]  /*2350*/  STG.E.128 [R92.64], R80 ;  /* 0x000000505c007986 */ /* 0x0001e4000c101d04 */
[----:B0-----:R-:W-:Y:S01]  /*2360*/  @P0 CALL.REL.NOINC `(.L_x_11953) ;  /* 0x0000001000000944 */ /* 0x001fe20003c00000 */
[----:B------:R-:W-:Y:S05]  /*2370*/  BRA `(.L_x_11954) ;  /* 0xffffdf9000007947 */ /* 0x000fea000383ffff */
.L_x_11953:
[----:B------:R-:W-:Y:S05]  /*2380*/  EXIT ;  /* 0x000000000000794d */ /* 0x000fea0003800000 */
.L_x_11951:
[----:B0-----:R-:W-:Y:S01]  /*2390*/  HFMA2.MMA R91, -RZ, RZ, 0, 5.9604644775390625e-08 ;  /* 0x00000001ff5b7435 */ /* 0x001fe200000001ff */
[----:B------:R-:W-:Y:S02]  /*23a0*/  MOV R85, R120 ;  /* 0x0000007800557202 */ /* 0x000fe40000000f00 */
[----:B------:R-:W-:Y:S02]  /*23b0*/  MOV R90, 0x1f ;  /* 0x0000001f005a7802 */ /* 0x000fe40000000f00 */
[----:B------:R-:W-:Y:S02]  /*23c0*/  MOV R89, 0xffffffff ;  /* 0xffffffff00597802 */ /* 0x000fe40000000f00 */
[----:B------:R-:W-:Y:S02]  /*23d0*/  MOV R86, 0x23f0 ;  /* 0x000023f000567802 */ /* 0x000fe40000000f00 */
[----:B-----5:R-:W-:Y:S05]  /*23e0*/  CALL.REL.NOINC `($__internal_65_$__cuda_sm70_shflsync_bfly_p) ;  /* 0x0000079000007944 */ /* 0x020fea0003c00000 */
[----:B01----:R-:W-:Y:S05]  /*23f0*/  BRA `(.L_x_11955) ;  /* 0xffffed3000007947 */ /* 0x003fea000383ffff */
.L_x_11952:
[----:B------:R-:W-:Y:S01]  /*2400*/  HFMA2.MMA R91, -RZ, RZ, 0, 1.1920928955078125e-07 ;  /* 0x00000002ff5b7435 */ /* 0x000fe200000001ff */
[----:B------:R-:W-:-:S02]  /*2410*/  MOV R90, 0x1f ;  /* 0x0000001f005a7802 */ /* 0x000fc40000000f00 */
[----:B------:R-:W-:Y:S02]  /*2420*/  MOV R89, 0xffffffff ;  /* 0xffffffff00597802 */ /* 0x000fe40000000f00 */
[----:B------:R-:W-:Y:S02]  /*2430*/  MOV R86, 0x2450 ;  /* 0x0000245000567802 */ /* 0x000fe40000000f00 */
[----:B0----5:R-:W-:Y:S05]  /*2440*/  CALL.REL.NOINC `($__internal_65_$__cuda_sm70_shflsync_bfly_p) ;  /* 0x0000073000007944 */ /* 0x021fea0003c00000 */
[----:B0-----:R-:W-:Y:S01]  /*2450*/  HFMA2.MMA R91, -RZ, RZ, 0, 2.384185791015625e-07 ;  /* 0x00000004ff5b7435 */ /* 0x001fe200000001ff */
[----:B-1----:R-:W-:Y:S01]  /*2460*/  FADD.FTZ R85, R85, R89 ;  /* 0x0000005955557221 */ /* 0x002fe20000010000 */
[----:B------:R-:W-:Y:S02]  /*2470*/  MOV R90, 0x1f ;  /* 0x0000001f005a7802 */ /* 0x000fe40000000f00 */
[----:B------:R-:W-:Y:S02]  /*2480*/  MOV R89, 0xffffffff ;  /* 0xffffffff00597802 */ /* 0x000fe40000000f00 */
[----:B------:R-:W-:Y:S02]  /*2490*/  MOV R86, 0x24b0 ;  /* 0x000024b000567802 */ /* 0x000fe40000000f00 */
[----:B------:R-:W-:Y:S05]  /*24a0*/  CALL.REL.NOINC `($__internal_65_$__cuda_sm70_shflsync_bfly_p) ;  /* 0x000006d000007944 */ /* 0x000fea0003c00000 */
[----:B0-----:R-:W-:Y:S01]  /*24b0*/  HFMA2.MMA R91, -RZ, RZ, 0, 4.76837158203125e-07 ;  /* 0x00000008ff5b7435 */ /* 0x001fe200000001ff */
[----:B-1----:R-:W-:Y:S01]  /*24c0*/  FADD.FTZ R85, R85, R89 ;  /* 0x0000005955557221 */ /* 0x002fe20000010000 */
[----:B------:R-:W-:-:S02]  /*24d0*/  MOV R90, 0x1f ;  /* 0x0000001f005a7802 */ /* 0x000fc40000000f00 */
[----:B------:R-:W-:Y:S02]  /*24e0*/  MOV R89, 0xffffffff ;  /* 0xffffffff00597802 */ /* 0x000fe40000000f00 */
[----:B------:R-:W-:Y:S02]  /*24f0*/  MOV R86, 0x2510 ;  /* 0x0000251000567802 */ /* 0x000fe40000000f00 */
[----:B------:R-:W-:Y:S05]  /*2500*/  CALL.REL.NOINC `($__internal_65_$__cuda_sm70_shflsync_bfly_p) ;  /* 0x0000067000007944 */ /* 0x000fea0003c00000 */
[----:B0-----:R-:W-:Y:S01]  /*2510*/  HFMA2.MMA R91, -RZ, RZ, 0, 9.5367431640625e-07 ;  /* 0x00000010ff5b7435 */ /* 0x001fe200000001ff */
[----:B-1----:R-:W-:Y:S01]  /*2520*/  FADD.FTZ R85, R85, R89 ;  /* 0x0000005955557221 */ /* 0x002fe20000010000 */
[----:B------:R-:W-:Y:S02]  /*2530*/  MOV R90, 0x1f ;  /* 0x0000001f005a7802 */ /* 0x000fe40000000f00 */
[----:B------:R-:W-:Y:S02]  /*2540*/  MOV R89, 0xffffffff ;  /* 0xffffffff00597802 */ /* 0x000fe40000000f00 */
[----:B------:R-:W-:Y:S02]  /*2550*/  MOV R86, 0x2570 ;  /* 0x0000257000567802 */ /* 0x000fe40000000f00 */
[----:B------:R-:W-:Y:S05]  /*2560*/  CALL.REL.NOINC `($__internal_65_$__cuda_sm70_shflsync_bfly_p) ;  /* 0x0000061000007944 */ /* 0x000fea0003c00000 */
[----:B-1----:R-:W-:Y:S01]  /*2570*/  FADD.FTZ R84, R85, R89 ;  /* 0x0000005955547221 */ /* 0x002fe20000010000 */
[----:B0-----:R-:W-:Y:S01]  /*2580*/  HFMA2.MMA R91, -RZ, RZ, 0, 5.9604644775390625e-08 ;  /* 0x00000001ff5b7435 */ /* 0x001fe200000001ff */
[----:B------:R-:W-:-:S02]  /*2590*/  MOV R90, 0x1f ;  /* 0x0000001f005a7802 */ /* 0x000fc40000000f00 */
[----:B------:R-:W-:Y:S01]  /*25a0*/  FMUL.FTZ R84, R84, 0.0009765625 ;  /* 0x3a80000054547820 */ /* 0x000fe20000410000 */
        /* <DEDUP_REMOVED lines=64> */
[----:B------:R-:W-:Y:S01]  /*29b0*/  FFMA.FTZ R85, R86, R86, R85 ;  /* 0x0000005656557223 */ /* 0x000fe20000010055 */
[----:B------:R-:W-:Y:S02]  /*29c0*/  MOV R86, 0x29e0 ;  /* 0x000029e000567802 */ /* 0x000fe40000000f00 */
[----:B------:R-:W-:Y:S05]  /*29d0*/  CALL.REL.NOINC `($__internal_65_$__cuda_sm70_shflsync_bfly_p) ;  /* 0x000001a000007944 */ /* 0x000fea0003c00000 */
[----:B0-----:R-:W-:Y:S01]  /*29e0*/  HFMA2.MMA R91, -RZ, RZ, 0, 1.1920928955078125e-07 ;  /* 0x00000002ff5b7435 */ /* 0x001fe200000001ff */
[----:B-1----:R-:W-:Y:S01]  /*29f0*/  FADD.FTZ R85, R85, R89 ;  /* 0x0000005955557221 */ /* 0x002fe20000010000 */
[----:B------:R-:W-:Y:S02]  /*2a00*/  MOV R90, 0x1f ;  /* 0x0000001f005a7802 */ /* 0x000fe40000000f00 */
[----:B------:R-:W-:Y:S02]  /*2a10*/  MOV R89, 0xffffffff ;  /* 0xffffffff00597802 */ /* 0x000fe40000000f00 */
[----:B------:R-:W-:Y:S02]  /*2a20*/  MOV R86, 0x2a40 ;  /* 0x00002a4000567802 */ /* 0x000fe40000000f00 */
[----:B------:R-:W-:Y:S05]  /*2a30*/  CALL.REL.NOINC `($__internal_65_$__cuda_sm70_shflsync_bfly_p) ;  /* 0x0000014000007944 */ /* 0x000fea0003c00000 */
[----:B0-----:R-:W-:Y:S01]  /*2a40*/  HFMA2.MMA R91, -RZ, RZ, 0, 2.384185791015625e-07 ;  /* 0x00000004ff5b7435 */ /* 0x001fe200000001ff */
[----:B-1----:R-:W-:Y:S01]  /*2a50*/  FADD.FTZ R85, R85, R89 ;  /* 0x0000005955557221 */ /* 0x002fe20000010000 */
[----:B------:R-:W-:Y:S02]  /*2a60*/  MOV R90, 0x1f ;  /* 0x0000001f005a7802 */ /* 0x000fe40000000f00 */
[----:B------:R-:W-:-:S02]  /*2a70*/  MOV R89, 0xffffffff ;  /* 0xffffffff00597802 */ /* 0x000fc40000000f00 */
[----:B------:R-:W-:Y:S02]  /*2a80*/  MOV R86, 0x2aa0 ;  /* 0x00002aa000567802 */ /* 0x000fe40000000f00 */
[----:B------:R-:W-:Y:S05]  /*2a90*/  CALL.REL.NOINC `($__internal_65_$__cuda_sm70_shflsync_bfly_p) ;  /* 0x000000e000007944 */ /* 0x000fea0003c00000 */
[----:B0-----:R-:W-:Y:S01]  /*2aa0*/  HFMA2.MMA R91, -RZ, RZ, 0, 4.76837158203125e-07 ;  /* 0x00000008ff5b7435 */ /* 0x001fe200000001ff */
[----:B-1----:R-:W-:Y:S01]  /*2ab0*/  FADD.FTZ R85, R85, R89 ;  /* 0x0000005955557221 */ /* 0x002fe20000010000 */
[----:B------:R-:W-:Y:S02]  /*2ac0*/  MOV R90, 0x1f ;  /* 0x0000001f005a7802 */ /* 0x000fe40000000f00 */
[----:B------:R-:W-:Y:S02]  /*2ad0*/  MOV R89, 0xffffffff ;  /* 0xffffffff00597802 */ /* 0x000fe40000000f00 */
[----:B------:R-:W-:Y:S02]  /*2ae0*/  MOV R86, 0x2b00 ;  /* 0x00002b0000567802 */ /* 0x000fe40000000f00 */
[----:B------:R-:W-:Y:S05]  /*2af0*/  CALL.REL.NOINC `($__internal_65_$__cuda_sm70_shflsync_bfly_p) ;  /* 0x0000008000007944 */ /* 0x000fea0003c00000 */
[----:B0-----:R-:W-:Y:S01]  /*2b00*/  HFMA2.MMA R91, -RZ, RZ, 0, 9.5367431640625e-07 ;  /* 0x00000010ff5b7435 */ /* 0x001fe200000001ff */
[----:B-1----:R-:W-:Y:S01]  /*2b10*/  FADD.FTZ R85, R85, R89 ;  /* 0x0000005955557221 */ /* 0x002fe20000010000 */
[----:B------:R-:W-:Y:S02]  /*2b20*/  MOV R90, 0x1f ;  /* 0x0000001f005a7802 */ /* 0x000fe40000000f00 */
[----:B------:R-:W-:-:S02]  /*2b30*/  MOV R89, 0xffffffff ;  /* 0xffffffff00597802 */ /* 0x000fc40000000f00 */
[----:B------:R-:W-:Y:S02]  /*2b40*/  MOV R86, 0x2b60 ;  /* 0x00002b6000567802 */ /* 0x000fe40000000f00 */
[----:B------:R-:W-:Y:S05]  /*2b50*/  CALL.REL.NOINC `($__internal_65_$__cuda_sm70_shflsync_bfly_p) ;  /* 0x0000002000007944 */ /* 0x000fea0003c00000 */
[----:B-1----:R-:W-:Y:S01]  /*2b60*/  MOV R120, R89 ;  /* 0x0000005900787202 */ /* 0x002fe20000000f00 */
[----:B0-----:R-:W-:Y:S05]  /*2b70*/  BRA `(.L_x_11956) ;  /* 0xffffeaf000007947 */ /* 0x001fea000383ffff */
        .weak           $__internal_65_$__cuda_sm70_shflsync_bfly_p
        .type           $__internal_65_$__cuda_sm70_shflsync_bfly_p,@function
        .size           $__internal_65_$__cuda_sm70_shflsync_bfly_p,(.L_x_29129 - $__internal_65_$__cuda_sm70_shflsync_bfly_p)
$__internal_65_$__cuda_sm70_shflsync_bfly_p:
[----:B------:R-:W-:Y:S01]  /*2b80*/  HFMA2.MMA R87, -RZ, RZ, 0, 0 ;  /* 0x00000000ff577435 */ /* 0x000fe200000001ff */
[----:B------:R-:W-:Y:S04]  /*2b90*/  WARPSYNC R89 ;  /* 0x0000005900007348 */ /* 0x000fe80003800000 */
[----:B------:R0:W1:Y:S01]  /*2ba0*/  SHFL.BFLY PT, R89, R85, R91, R90 ;  /* 0x0c00005b55597389 */ /* 0x00006200000e005a */
[----:B------:R-:W-:Y:S05]  /*2bb0*/  RET.REL.NODEC R86 `(_ZN10layer_norm13ln_fwd_kernelINS_13Kernel_traitsIf13__nv_bfloat16fS2_fjLj8192ELj1ELj1ELj8ELj16ENS_18Kernel_traits_baseILj8192EfS2_fS2_fjLj256EEEEELb0ELb0ELb0ELb1EEEvNS_9FwdParamsE) ;  /* 0xffffd44056007950 */ /* 0x000fea0003c3ffff */
.L_x_11957:
        /* <DEDUP_REMOVED lines=12> */
.L_x_29129:


//--------------------- .text._ZN10layer_norm13ln_fwd_kernelINS_13Kernel_traitsIf13__nv_bfloat16fS2_fjLj8192ELj1ELj1ELj8ELj16ENS_18Kernel_traits_baseILj8192EfS2_fS2_fjLj256EEEEELb0ELb0ELb1ELb0EEEvNS_9FwdParamsE --------------------------
	.section	.text._ZN10layer_norm13ln_fwd_kernelINS_13Kernel_traitsIf13__nv_bfloat16fS2_fjLj8192ELj1ELj1ELj8ELj16ENS_18Kernel_traits_baseILj8192EfS2_fS2_fjLj256EEEEELb0ELb0ELb1ELb0EEEvNS_9FwdParamsE,"ax",@progbits
	.sectioninfo	@"SHI_REGISTERS=128"
	.align	128
        .global         _ZN10layer_norm13ln_fwd_kernelINS_13Kernel_traitsIf13__nv_bfloat16fS2_fjLj8192ELj1ELj1ELj8ELj16ENS_18Kernel_traits_baseILj8192EfS2_fS2_fjLj256EEEEELb0ELb0ELb1ELb0EEEvNS_9FwdParamsE
        .type           _ZN10layer_norm13ln_fwd_kernelINS_13Kernel_traitsIf13__nv_bfloat16fS2_fjLj8192ELj1ELj1ELj8ELj16ENS_18Kernel_traits_baseILj8192EfS2_fS2_fjLj256EEEEELb0ELb0ELb1ELb0EEEvNS_9FwdParamsE,@function
        .size           _ZN10layer_norm13ln_fwd_kernelINS_13Kernel_traitsIf13__nv_bfloat16fS2_fjLj8192ELj1ELj1ELj8ELj16ENS_18Kernel_traits_baseILj8192EfS2_fS2_fjLj256EEEEELb0ELb0ELb1ELb0EEEvNS_9FwdParamsE,(.L_x_29130 - _ZN10layer_norm13ln_fwd_kernelINS_13Kernel_traitsIf13__nv_bfloat16fS2_fjLj8192ELj1ELj1ELj8ELj16ENS_18Kernel_traits_baseILj8192EfS2_fS2_fjLj256EEEEELb0ELb0ELb1ELb0EEEvNS_9FwdParamsE)
        .other          _ZN10layer_norm13ln_fwd_kernelINS_13Kernel_traitsIf13__nv_bfloat16fS2_fjLj8192ELj1ELj1ELj8ELj16ENS_18Kernel_traits_baseILj8192EfS2_fS2_fjLj256EEEEELb0ELb0ELb1ELb0EEEvNS_9FwdParamsE,@"STO_CUDA_ENTRY STV_DEFAULT"
_ZN10layer_norm13ln_fwd_kernelINS_13Kernel_traitsIf13__nv_bfloat16fS2_fjLj8192ELj1ELj1ELj8ELj16ENS_18Kernel_traits_baseILj8192EfS2_fS2_fjLj256EEEEELb0ELb0ELb1ELb0EEEvNS_9FwdParamsE:
.text._ZN10layer_norm13ln_fwd_kernelINS_13Kernel_traitsIf13__nv_bfloat16fS2_fjLj8192ELj1ELj1ELj8ELj16ENS_18Kernel_traits_baseILj8192EfS2_fS2_fjLj256EEEEELb0ELb0ELb1ELb0EEEvNS_9FwdParamsE:
        /* <DEDUP_REMOVED lines=31> */
.L_x_11959:
[----:B------:R-:W-:Y:S05]  /*01f0*/  BSYNC B0 ;  /* 0x0000000000007941 */ /* 0x000fea0003800000 */
.L_x_11958:
        /* <DEDUP_REMOVED lines=17> */
.L_x_11961:
[----:B------:R-:W-:Y:S05]  /*0310*/  BSYNC B0 ;  /* 0x0000000000007941 */ /* 0x000fea0003800000 */
.L_x_11960:
        /* <DEDUP_REMOVED lines=17> */
.L_x_11963:
[----:B------:R-:W-:Y:S05]  /*0430*/  BSYNC B0 ;  /* 0x0000000000007941 */ /* 0x000fea0003800000 */
.L_x_11962:
        /* <DEDUP_REMOVED lines=16> */
.L_x_11965:
[----:B------:R-:W-:Y:S05]  /*0540*/  BSYNC B0 ;  /* 0x0000000000007941 */ /* 0x000fea0003800000 */
.L_x_11964:
[----:B------:R-:W1:Y:S02]  /*0550*/  S2UR UR6, SR_CTAID.X ;  /* 0x00000000000679c3 */ /* 0x000e640000002500 */
[----:B-1----:R-:W-:-:S04]  /*0560*/  LEA.HI R118, R0, UR6, RZ, 0x18 ;  /* 0x0000000600767c11 */ /* 0x002fc8000f8fc0ff */
[----:B------:R-:W-:-:S13]  /*0570*/  ISETP.GE.AND P0, PT, R118, c[0x0][0x164], PT ;  /* 0x0000590076007a0c */ /* 0x000fda0003f06270 */
[----:B------:R-:W-:Y:S05]  /*0580*/  @P0 EXIT ;  /* 0x000000000000094d */ /* 0x000fea0003800000 */
[----:B------:R-:W-:Y:S01]  /*0590*/  SHF.R.S32.HI R70, RZ, 0x3, R70 ;  /* 0x00000003ff467819 */ /* 0x000fe20000011446 */
[----:B------:R-:W-:Y:S01]  /*05a0*/  ULDC.U8 UR6, c[0x0][0x1f0] ;  /* 0x00007c0000067ab9 */ /* 0x000fe20000000000 */
[----:B0-----:R-:W-:Y:S02]  /*05b0*/  LOP3.LUT R3, R0, 0xe0, RZ, 0xc0, !PT ;  /* 0x000000e000037812 */ /* 0x001fe400078ec0ff */
        /* <DEDUP_REMOVED lines=11> */
[----:B------:R-:W-:Y:S01]  /*0670*/  IADD3 R3, R2, -R3, RZ ;  /* 0x8000000302037210 */ /* 0x000fe20007ffe0ff */
[----:B------:R-:W-:-:S03]  /*0680*/  HFMA2.MMA R2, -RZ, RZ, 0, 5.9604644775390625e-08 ;  /* 0x00000001ff027435 */ /* 0x000fc600000001ff */
[----:B------:R-:W-:-:S04]  /*0690*/  IMNMX R3, RZ, R3, !PT ;  /* 0x00000003ff037217 */ /* 0x000fc80007800200 */
[----:B------:R-:W-:Y:S01]  /*06a0*/  IMNMX R3, R3, 0x20, PT ;  /* 0x0000002003037817 */ /* 0x000fe20003800200 */
[----:B0-----:R0:W1:Y:S03]  /*06b0*/  MUFU.RCP R117, R68 ;  /* 0x0000004400757308 */ /* 0x0010660000001000 */
[----:B------:R-:W-:Y:S02]  /*06c0*/  IADD3 R116, R70, R3, RZ ;  /* 0x0000000346747210 */ /* 0x000fe40007ffe0ff */
[----:B------:R-:W-:Y:S02]  /*06d0*/  PRMT R3, R2, 0x7610, R3 ;  /* 0x0000761002037816 */ /* 0x000fe40000000003 */
[----:B------:R-:W-:Y:S02]  /*06e0*/  SHF.L.U32 R116, R116, 0x3, RZ ;  /* 0x0000000374747819 */ /* 0x000fe400000006ff */
.L_x_12049:
        /* <DEDUP_REMOVED lines=20> */
[----:B----4-:R-:W-:-:S04]  /*0830*/  ISETP.NE.U32.AND P5, PT, RZ, c[0x0][0x180], PT ;  /* 0x00006000ff007a0c */ /* 0x010fc80003fa5070 */
[----:B------:R-:W-:-:S13]  /*0840*/  ISETP.NE.AND.EX P5, PT, RZ, c[0x0][0x184], PT, P5 ;  /* 0x00006100ff007a0c */ /* 0x000fda0003fa5350 */
[----:B------:R-:W-:-:S05]  /*0850*/  @P5 MOV R114, 0x20 ;  /* 0x0000002000725802 */ /* 0x000fca0000000f00 */
[----:B------:R-:W-:-:S05]  /*0860*/  @P5 IMAD.WIDE.U32 R114, R121, R114, c[0x0][0x180] ;  /* 0x0000600079725625 */ /* 0x000fca00078e0072 */
[----:B0-----:R0:W2:Y:S01]  /*0870*/  @P5 LDG.E.128 R68, [R114.64] ;  /* 0x0000000472445981 */ /* 0x0010a2000c1e1d00 */
        /* <DEDUP_REMOVED lines=34> */
.L_x_11969:
[----:B0-----:R-:W-:Y:S05]  /*0aa0*/  BSYNC B1 ;  /* 0x0000000000017941 */ /* 0x001fea0003800000 */
.L_x_11968:
[----:B------:R-:W-:Y:S01]  /*0ab0*/  BSSY B1, `(.L_x_11970) ;  /* 0x0000005000017945 */ /* 0x000fe20003800000 */
[----:B------:R-:W-:Y:S05]  /*0ac0*/  @!P6 BRA `(.L_x_11971) ;  /* 0x000000300000e947 */ /* 0x000fea0003800000 */
[----:B-----5:R-:W-:-:S05]  /*0ad0*/  PRMT R73, RZ, 0x7610, R84 ;  /* 0x00007610ff497816 */ /* 0x020fca0000000054 */
[----:B------:R-:W-:-:S04]  /*0ae0*/  FMUL.FTZ R73, R73, c[0x0][0x1ec] ;  /* 0x00007b0049497a20 */ /* 0x000fc80000410000 */
[----:B------:R-:W-:Y:S02]  /*0af0*/  @P5 FADD.FTZ R73, R69, R73 ;  /* 0x0000004945495221 */ /* 0x000fe40000010000 */
.L_x_11971:
[----:B------:R-:W-:Y:S05]  /*0b00*/  BSYNC B1 ;  /* 0x0000000000017941 */ /* 0x000fea0003800000 */
.L_x_11970:
[----:B------:R-:W-:Y:S01]  /*0b10*/  BSSY B1, `(.L_x_11972) ;  /* 0x0000005000017945 */ /* 0x000fe20003800000 */
[----:B------:R-:W-:Y:S05]  /*0b20*/  @!P6 BRA `(.L_x_11973) ;  /* 0x000000300000e947 */ /* 0x000fea0003800000 */
[----:B-----5:R-:W-:-:S05]  /*0b30*/  PRMT R74, RZ, 0x5410, R85 ;  /* 0x00005410ff4a7816 */ /* 0x020fca0000000055 */
[----:B------:R-:W-:-:S04]  /*0b40*/  FMUL.FTZ R74, R74, c[0x0][0x1ec] ;  /* 0x00007b004a4a7a20 */ /* 0x000fc80000410000 */
[----:B------:R-:W-:Y:S02]  /*0b50*/  @P5 FADD.FTZ R74, R70, R74 ;  /* 0x0000004a464a5221 */ /* 0x000fe40000010000 */
.L_x_11973:
[----:B------:R-:W-:Y:S05]  /*0b60*/  BSYNC B1 ;  /* 0x0000000000017941 */ /* 0x000fea0003800000 */
.L_x_11972:
[----:B------:R-:W-:Y:S01]  /*0b70*/  BSSY B1, `(.L_x_11974) ;  /* 0x0000005000017945 */ /* 0x000fe20003800000 */
[----:B------:R-:W-:Y:S05]  /*0b80*/  @!P6 BRA `(.L_x_11975) ;  /* 0x000000300000e947 */ /* 0x000fea0003800000 */
[----:B-----5:R-:W-:-:S05]  /*0b90*/  PRMT R75, RZ, 0x7610, R85 ;  /* 0x00007610ff4b7816 */ /* 0x020fca0000000055 */
[----:B------:R-:W-:-:S04]  /*0ba0*/  FMUL.FTZ R75, R75, c[0x0][0x1ec] ;  /* 0x00007b004b4b7a20 */ /* 0x000fc80000410000 */
[----:B------:R-:W-:Y:S02]  /*0bb0*/  @P5 FADD.FTZ R75, R71, R75 ;  /* 0x0000004b474b5221 */ /* 0x000fe40000010000 */
.L_x_11975:
[----:B------:R-:W-:Y:S05]  /*0bc0*/  BSYNC B1 ;  /* 0x0000000000017941 */ /* 0x000fea0003800000 */
.L_x_11974:
[----:B------:R-:W-:Y:S01]  /*0bd0*/  BSSY B1, `(.L_x_11976) ;  /* 0x0000005000017945 */ /* 0x000fe20003800000 */
[----:B------:R-:W-:Y:S05]  /*0be0*/  @!P6 BRA `(.L_x_11977) ;  /* 0x000000300000e947 */ /* 0x000fea0003800000 */
[----:B-----5:R-:W-:-:S05]  /*0bf0*/  PRMT R80, RZ, 0x5410, R86 ;  /* 0x00005410ff507816 */ /* 0x020fca0000000056 */
[----:B------:R-:W-:-:S04]  /*0c00*/  FMUL.FTZ R80, R80, c[0x0][0x1ec] ;  /* 0x00007b0050507a20 */ /* 0x000fc80000410000 */
[----:B------:R-:W-:Y:S02]  /*0c10*/  @P5 FADD.FTZ R80, R76, R80 ;  /* 0x000000504c505221 */ /* 0x000fe40000010000 */
.L_x_11977:
[----:B------:R-:W-:Y:S05]  /*0c20*/  BSYNC B1 ;  /* 0x0000000000017941 */ /* 0x000fea0003800000 */
.L_x_11976:
[----:B------:R-:W-:Y:S01]  /*0c30*/  BSSY B1, `(.L_x_11978) ;  /* 0x0000005000017945 */ /* 0x000fe20003800000 */
[----:B------:R-:W-:Y:S05]  /*0c40*/  @!P6 BRA `(.L_x_11979) ;  /* 0x000000300000e947 */ /* 0x000fea0003800000 */
[----:B-----5:R-:W-:-:S05]  /*0c50*/  PRMT R81, RZ, 0x7610, R86 ;  /* 0x00007610ff517816 */ /* 0x020fca0000000056 */
[----:B------:R-:W-:-:S04]  /*0c60*/  FMUL.FTZ R81, R81, c[0x0][0x1ec] ;  /* 0x00007b0051517a20 */ /* 0x000fc80000410000 */
[----:B------:R-:W-:Y:S02]  /*0c70*/  @P5 FADD.FTZ R81, R77, R81 ;  /* 0x000000514d515221 */ /* 0x000fe40000010000 */
.L_x_11979:
[----:B------:R-:W-:Y:S05]  /*0c80*/  BSYNC B1 ;  /* 0x0000000000017941 */ /* 0x000fea0003800000 */
.L_x_11978:
[----:B------:R-:W-:Y:S01]  /*0c90*/  BSSY B1, `(.L_x_11980) ;  /* 0x0000006000017945 */ /* 0x000fe20003800000 */
[----:B------:R-:W-:Y:S01]  /*0ca0*/  HFMA2.MMA R114, -RZ, RZ, 0, 1.9073486328125e-06 ;  /* 0x00000020ff727435 */ /* 0x000fe200000001ff */
[----:B------:R-:W-:Y:S05]  /*0cb0*/  @!P6 BRA `(.L_x_11981) ;  /* 0x000000300000e947 */ /* 0x000fea0003800000 */
[----:B-----5:R-:W-:-:S05]  /*0cc0*/  PRMT R82, RZ, 0x5410, R87 ;  /* 0x00005410ff527816 */ /* 0x020fca0000000057 */
[----:B------:R-:W-:-:S04]  /*0cd0*/  FMUL.FTZ R82, R82, c[0x0][0x1ec] ;  /* 0x00007b0052527a20 */ /* 0x000fc80000410000 */
[----:B------:R-:W-:Y:S02]  /*0ce0*/  @P5 FADD.FTZ R82, R78, R82 ;  /* 0x000000524e525221 */ /* 0x000fe40000010000 */
.L_x_11981:
[----:B------:R-:W-:Y:S05]  /*0cf0*/  BSYNC B1 ;  /* 0x0000000000017941 */ /* 0x000fea0003800000 */
.L_x_11980:
[----:B------:R-:W-:Y:S01]  /*0d00*/  BSSY B1, `(.L_x_11982) ;  /* 0x0000006000017945 */ /* 0x000fe20003800000 */
[----:B------:R-:W-:Y:S01]  /*0d10*/  IMAD.WIDE.U32 R114, R121, R114, c[0x0][0x188] ;  /* 0x0000620079727625 */ /* 0x000fe200078e0072 */
[----:B------:R-:W-:Y:S05]  /*0d20*/  @!P6 BRA `(.L_x_11983) ;  /* 0x000000300000e947 */ /* 0x000fea0003800000 */
[----:B-----5:R-:W-:-:S05]  /*0d30*/  PRMT R83, RZ, 0x7610, R87 ;  /* 0x00007610ff537816 */ /* 0x020fca0000000057 */
[----:B------:R-:W-:-:S04]  /*0d40*/  FMUL.FTZ R83, R83, c[0x0][0x1ec] ;  /* 0x00007b0053537a20 */ /* 0x000fc80000410000 */
[----:B------:R-:W-:Y:S02]  /*0d50*/  @P5 FADD.FTZ R83, R79, R83 ;  /* 0x000000534f535221 */ /* 0x000fe40000010000 */
.L_x_11983:
[----:B------:R-:W-:Y:S05]  /*0d60*/  BSYNC B1 ;  /* 0x0000000000017941 */ /* 0x000fea0003800000 */
.L_x_11982:
[----:B------:R0:W-:Y:S01]  /*0d70*/  STG.E.128 [R114.64], R72 ;  /* 0x0000004872007986 */ /* 0x0001e2000c101d04 */
[----:B------:R-:W-:Y:S02]  /*0d80*/  IADD3 R120, R120, 0x100, RZ ;  /* 0x0000010078787810 */ /* 0x000fe40007ffe0ff */
[----:B------:R-:W-:Y:S01]  /*0d90*/  IADD3 R121, R121, 0x100, RZ ;  /* 0x0000010079797810 */ /* 0x000fe20007ffe0ff */
[----:B------:R0:W-:Y:S04]  /*0da0*/  STG.E.128 [R114.64+0x10], R80 ;  /* 0x0000105072007986 */ /* 0x0001e8000c101d04 */
.L_x_11967:
[----:B----4-:R-:W-:Y:S05]  /*0db0*/  BSYNC B0 ;  /* 0x0000000000007941 */ /* 0x010fea0003800000 */
.L_x_11966:
        /* <DEDUP_REMOVED lines=42> */
.L_x_11987:
[----:B0-----:R-:W-:Y:S05]  /*1060*/  BSYNC B1 ;  /* 0x0000000000017941 */ /* 0x001fea0003800000 */
.L_x_11986:
[----:B------:R-:W-:Y:S01]  /*1070*/  BSSY B1, `(.L_x_11988) ;  /* 0x0000005000017945 */ /* 0x000fe20003800000 */
[----:B------:R-:W-:Y:S05]  /*1080*/  @!P6 BRA `(.L_x_11989) ;  /* 0x000000300000e947 */ /* 0x000fea0003800000 */
[----:B-----5:R-:W-:-:S05]  /*1090*/  PRMT R89, RZ, 0x7610, R84 ;  /* 0x00007610ff597816 */ /* 0x020fca0000000054 */
[----:B------:R-:W-:-:S04]  /*10a0*/  FMUL.FTZ R89, R89, c[0x0][0x1ec] ;  /* 0x00007b0059597a20 */ /* 0x000fc80000410000 */
[----:B------:R-:W-:Y:S02]  /*10b0*/  @P5 FADD.FTZ R89, R69, R89 ;  /* 0x0000005945595221 */ /* 0x000fe40000010000 */
.L_x_11989:
[----:B------:R-:W-:Y:S05]  /*10c0*/  BSYNC B1 ;  /* 0x0000000000017941 */ /* 0x000fea0003800000 */
.L_x_11988:
[----:B------:R-:W-:Y:S01]  /*10d0*/  BSSY B1, `(.L_x_11990) ;  /* 0x0000005000017945 */ /* 0x000fe20003800000 */
[----:B------:R-:W-:Y:S05]  /*10e0*/  @!P6 BRA `(.L_x_11991) ;  /* 0x000000300000e947 */ /* 0x000fea0003800000 */
[----:B-----5:R-:W-:-:S05]  /*10f0*/  PRMT R90, RZ, 0x5410, R85 ;  /* 0x00005410ff5a7816 */ /* 0x020fca0000000055 */
[----:B------:R-:W-:-:S04]  /*1100*/  FMUL.FTZ R90, R90, c[0x0][0x1ec] ;  /* 0x00007b005a5a7a20 */ /* 0x000fc80000410000 */
[----:B------:R-:W-:Y:S02]  /*1110*/  @P5 FADD.FTZ R90, R70, R90 ;  /* 0x0000005a465a5221 */ /* 0x000fe40000010000 */
.L_x_11991:
[----:B------:R-:W-:Y:S05]  /*1120*/  BSYNC B1 ;  /* 0x0000000000017941 */ /* 0x000fea0003800000 */
.L_x_11990:
[----:B------:R-:W-:Y:S01]  /*1130*/  BSSY B1, `(.L_x_11992) ;  /* 0x0000005000017945 */ /* 0x000fe20003800000 */
[----:B------:R-:W-:Y:S05]  /*1140*/  @!P6 BRA `(.L_x_11993) ;  /* 0x000000300000e947 */ /* 0x000fea0003800000 */
[----:B-----5:R-:W-:-:S05]  /*1150*/  PRMT R91, RZ, 0x7610, R85 ;  /* 0x00007610ff5b7816 */ /* 0x020fca0000000055 */
[----:B------:R-:W-:-:S04]  /*1160*/  FMUL.FTZ R91, R91, c[0x0][0x1ec] ;  /* 0x00007b005b5b7a20 */ /* 0x000fc80000410000 */
[----:B------:R-:W-:Y:S02]  /*1170*/  @P5 FADD.FTZ R91, R71, R91 ;  /* 0x0000005b475b5221 */ /* 0x000fe40000010000 */
.L_x_11993:
[----:B------:R-:W-:Y:S05]  /*1180*/  BSYNC B1 ;  /* 0x0000000000017941 */ /* 0x000fea0003800000 */
.L_x_11992:
[----:B------:R-:W-:Y:S01]  /*1190*/  BSSY B1, `(.L_x_11994) ;  /* 0x0000005000017945 */ /* 0x000fe20003800000 */
[----:B------:R-:W-:Y:S05]  /*11a0*/  @!P6 BRA `(.L_x_11995) ;  /* 0x000000300000e947 */ /* 0x000fea0003800000 */
[----:B-----5:R-:W-:-:S05]  /*11b0*/  PRMT R92, RZ, 0x5410, R86 ;  /* 0x00005410ff5c7816 */ /* 0x020fca0000000056 */
[----:B------:R-:W-:-:S04]  /*11c0*/  FMUL.FTZ R92, R92, c[0x0][0x1ec] ;  /* 0x00007b005c5c7a20 */ /* 0x000fc80000410000 */
[----:B------:R-:W-:Y:S02]  /*11d0*/  @P5 FADD.FTZ R92, R76, R92 ;  /* 0x0000005c4c5c5221 */ /* 0x000fe40000010000 */
.L_x_11995:
[----:B------:R-:W-:Y:S05]  /*11e0*/  BSYNC B1 ;  /* 0x0000000000017941 */ /* 0x000fea0003800000 */
.L_x_11994:
[----:B------:R-:W-:Y:S01]  /*11f0*/  BSSY B1, `(.L_x_11996) ;  /* 0x0000005000017945 */ /* 0x000fe20003800000 */
[----:B------:R-:W-:Y:S05]  /*1200*/  @!P6 BRA `(.L_x_11997) ;  /* 0x000000300000e947 */ /* 0x000fea0003800000 */
[----:B-----5:R-:W-:-:S05]  /*1210*/  PRMT R93, RZ, 0x7610, R86 ;  /* 0x00007610ff5d7816 */ /* 0x020fca0000000056 */
[----:B------:R-:W-:-:S04]  /*1220*/  FMUL.FTZ R93, R93, c[0x0][0x1ec] ;  /* 0x00007b005d5d7a20 */ /* 0x000fc80000410000 */
[----:B------:R-:W-:Y:S02]  /*1230*/  @P5 FADD.FTZ R93, R77, R93 ;  /* 0x0000005d4d5d5221 */ /* 0x000fe40000010000 */
.L_x_11997:
[----:B------:R-:W-:Y:S05]  /*1240*/  BSYNC B1 ;  /* 0x0000000000017941 */ /* 0x000fea0003800000 */
.L_x_11996:
[----:B------:R-:W-:Y:S01]  /*1250*/  BSSY B1, `(.L_x_11998) ;  /* 0x0000006000017945 */ /* 0x000fe20003800000 */
[----:B------:R-:W-:Y:S01]  /*1260*/  HFMA2.MMA R114, -RZ, RZ, 0, 1.9073486328125e-06 ;  /* 0x00000020ff727435 */ /* 0x000fe200000001ff */
[----:B------:R-:W-:Y:S05]  /*1270*/  @!P6 BRA `(.L_x_11999) ;  /* 0x000000300000e947 */ /* 0x000fea0003800000 */
[----:B-----5:R-:W-:-:S05]  /*1280*/  PRMT R94, RZ, 0x5410, R87 ;  /* 0x00005410ff5e7816 */ /* 0x020fca0000000057 */
[----:B------:R-:W-:-:S04]  /*1290*/  FMUL.FTZ R94, R94, c[0x0][0x1ec] ;  /* 0x00007b005e5e7a20 */ /* 0x000fc80000410000 */
[----:B------:R-:W-:Y:S02]  /*12a0*/  @P5 FADD.FTZ R94, R78, R94 ;  /* 0x0000005e4e5e5221 */ /* 0x000fe40000010000 */
.L_x_11999:
[----:B------:R-:W-:Y:S05]  /*12b0*/  BSYNC B1 ;  /* 0x0000000000017941 */ /* 0x000fea0003800000 */
.L_x_11998:
[----:B------:R-:W-:Y:S01]  /*12c0*/  BSSY B1, `(.L_x_12000) ;  /* 0x0000006000017945 */ /* 0x000fe20003800000 */
[----:B------:R-:W-:Y:S01]  /*12d0*/  IMAD.WIDE.U32 R114, R121, R114, c[0x0][0x188] ;  /* 0x0000620079727625 */ /* 0x000fe200078e0072 */
[----:B------:R-:W-:Y:S05]  /*12e0*/  @!P6 BRA `(.L_x_12001) ;  /* 0x000000300000e947 */ /* 0x000fea0003800000 */
[----:B-----5:R-:W-:-:S05]  /*12f0*/  PRMT R95, RZ, 0x7610, R87 ;  /* 0x00007610ff5f7816 */ /* 0x020fca0000000057 */
[----:B------:R-:W-:-:S04]  /*1300*/  FMUL.FTZ R95, R95, c[0x0][0x1ec] ;  /* 0x00007b005f5f7a20 */ /* 0x000fc80000410000 */
[----:B------:R-:W-:Y:S02]  /*1310*/  @P5 FADD.FTZ R95, R79, R95 ;  /* 0x0000005f4f5f5221 */ /* 0x000fe40000010000 */
.L_x_12001:
[----:B------:R-:W-:Y:S05]  /*1320*/  BSYNC B1 ;  /* 0x0000000000017941 */ /* 0x000fea0003800000 */
.L_x_12000:
[----:B------:R0:W-:Y:S01]  /*1330*/  STG.E.128 [R114.64], R88 ;  /* 0x0000005872007986 */ /* 0x0001e2000c101d04 */
[----:B------:R-:W-:Y:S02]  /*1340*/  IADD3 R120, R120, 0x100, RZ ;  /* 0x0000010078787810 */ /* 0x000fe40007ffe0ff */
[----:B------:R-:W-:Y:S01]  /*1350*/  IADD3 R121, R121, 0x100, RZ ;  /* 0x0000010079797810 */ /* 0x000fe20007ffe0ff */
[----:B------:R0:W-:Y:S04]  /*1360*/  STG.E.128 [R114.64+0x10], R92 ;  /* 0x0000105c72007986 */ /* 0x0001e8000c101d04 */
.L_x_11985:
[----:B------:R-:W-:Y:S05]  /*1370*/  BSYNC B0 ;  /* 0x0000000000007941 */ /* 0x000fea0003800000 */
.L_x_11984:
        /* <DEDUP_REMOVED lines=41> */
.L_x_12005:
[----:B0-----:R-:W-:Y:S05]  /*1610*/  BSYNC B1 ;  /* 0x0000000000017941 */ /* 0x001fea0003800000 */
.L_x_12004:
[----:B------:R-:W-:Y:S01]  /*1620*/  BSSY B1, `(.L_x_12006) ;  /* 0x0000005000017945 */ /* 0x000fe20003800000 */
[----:B------:R-:W-:Y:S05]  /*1630*/  @!P6 BRA `(.L_x_12007) ;  /* 0x000000300000e947 */ /* 0x000fea0003800000 */
[----:B-----5:R-:W-:-:S05]  /*1640*/  PRMT R97, RZ, 0x7610, R84 ;  /* 0x00007610ff617816 */ /* 0x020fca0000000054 */
[----:B------:R-:W-:-:S04]  /*1650*/  FMUL.FTZ R97, R97, c[0x0][0x1ec] ;  /* 0x00007b0061617a20 */ /* 0x000fc80000410000 */
[----:B------:R-:W-:Y:S02]  /*1660*/  @P5 FADD.FTZ R97, R69, R97 ;  /* 0x0000006145615221 */ /* 0x000fe40000010000 */
.L_x_12007:
[----:B------:R-:W-:Y:S05]  /*1670*/  BSYNC B1 ;  /* 0x0000000000017941 */ /* 0x000fea0003800000 */
.L_x_12006:
[----:B------:R-:W-:Y:S01]  /*1680*/  BSSY B1, `(.L_x_12008) ;  /* 0x0000005000017945 */ /* 0x000fe20003800000 */
[----:B------:R-:W-:Y:S05]  /*1690*/  @!P6 BRA `(.L_x_12009) ;  /* 0x000000300000e947 */ /* 0x000fea0003800000 */
[----:B-----5:R-:W-:-:S05]  /*16a0*/  PRMT R98, RZ, 0x5410, R85 ;  /* 0x00005410ff627816 */ /* 0x020fca0000000055 */
[----:B------:R-:W-:-:S04]  /*16b0*/  FMUL.FTZ R98, R98, c[0x0][0x1ec] ;  /* 0x00007b0062627a20 */ /* 0x000fc80000410000 */
[----:B------:R-:W-:Y:S02]  /*16c0*/  @P5 FADD.FTZ R98, R70, R98 ;  /* 0x0000006246625221 */ /* 0x000fe40000010000 */
.L_x_12009:
[----:B------:R-:W-:Y:S05]  /*16d0*/  BSYNC B1 ;  /* 0x0000000000017941 */ /* 0x000fea0003800000 */
.L_x_12008:
[----:B------:R-:W-:Y:S01]  /*16e0*/  BSSY B1, `(.L_x_12010) ;  /* 0x0000005000017945 */ /* 0x000fe20003800000 */
[----:B------:R-:W-:Y:S05]  /*16f0*/  @!P6 BRA `(.L_x_12011) ;  /* 0x000000300000e947 */ /* 0x000fea0003800000 */
[----:B-----5:R-:W-:-:S05]  /*1700*/  PRMT R99, RZ, 0x7610, R85 ;  /* 0x00007610ff637816 */ /* 0x020fca0000000055 */
[----:B------:R-:W-:-:S04]  /*1710*/  FMUL.FTZ R99, R99, c[0x0][0x1ec] ;  /* 0x00007b0063637a20 */ /* 0x000fc80000410000 */
[----:B------:R-:W-:Y:S02]  /*1720*/  @P5 FADD.FTZ R99, R71, R99 ;  /* 0x0000006347635221 */ /* 0x000fe40000010000 */
.L_x_12011:
[----:B------:R-:W-:Y:S05]  /*1730*/  BSYNC B1 ;  /* 0x0000000000017941 */ /* 0x000fea0003800000 */
.L_x_12010:
[----:B------:R-:W-:Y:S01]  /*1740*/  BSSY B1, `(.L_x_12012) ;  /* 0x0000005000017945 */ /* 0x000fe20003800000 */
[----:B------:R-:W-:Y:S05]  /*1750*/  @!P6 BRA `(.L_x_12013) ;  /* 0x000000300000e947 */ /* 0x000fea0003800000 */
[----:B-----5:R-:W-:-:S05]  /*1760*/  PRMT R100, RZ, 0x5410, R86 ;  /* 0x00005410ff647816 */ /* 0x020fca0000000056 */
[----:B------:R-:W-:-:S04]  /*1770*/  FMUL.FTZ R100, R100, c[0x0][0x1ec] ;  /* 0x00007b0064647a20 */ /* 0x000fc80000410000 */
[----:B------:R-:W-:Y:S02]  /*1780*/  @P5 FADD.FTZ R100, R76, R100 ;  /* 0x000000644c645221 */ /* 0x000fe40000010000 */
.L_x_12013:
[----:B------:R-:W-:Y:S05]  /*1790*/  BSYNC B1 ;  /* 0x0000000000017941 */ /* 0x000fea0003800000 */
.L_x_12012:
[----:B------:R-:W-:Y:S01]  /*17a0*/  BSSY B1, `(.L_x_12014) ;  /* 0x0000005000017945 */ /* 0x000fe20003800000 */
[----:B------:R-:W-:Y:S05]  /*17b0*/  @!P6 BRA `(.L_x_12015) ;  /* 0x000000300000e947 */ /* 0x000fea0003800000 */
[----:B-----5:R-:W-:-:S05]  /*17c0*/  PRMT R101, RZ, 0x7610, R86 ;  /* 0x00007610ff657816 */ /* 0x020fca0000000056 */
[----:B------:R-:W-:-:S04]  /*17d0*/  FMUL.FTZ R101, R101, c[0x0][0x1ec] ;  /* 0x00007b0065657a20 */ /* 0x000fc80000410000 */
[----:B------:R-:W-:Y:S02]  /*17e0*/  @P5 FADD.FTZ R101, R77, R101 ;  /* 0x000000654d655221 */ /* 0x000fe40000010000 */
.L_x_12015:
[----:B------:R-:W-:Y:S05]  /*17f0*/  BSYNC B1 ;  /* 0x0000000000017941 */ /* 0x000fea0003800000 */
.L_x_12014:
[----:B------:R-:W-:Y:S01]  /*1800*/  BSSY B1, `(.L_x_12016) ;  /* 0x0000006000017945 */ /* 0x000fe20003800000 */
[----:B------:R-:W-:Y:S01]  /*1810*/  HFMA2.MMA R114, -RZ, RZ, 0, 1.9073486328125e-06 ;  /* 0x00000020ff727435 */ /* 0x000fe200000001ff */
[----:B------:R-:W-:Y:S05]  /*1820*/  @!P6 BRA `(.L_x_12017) ;  /* 0x000000300000e947 */ /* 0x000fea0003800000 */
[----:B-----5:R-:W-:-:S05]  /*1830*/  PRMT R102, RZ, 0x5410, R87 ;  /* 0x00005410ff667816 */ /* 0x020fca0000000057 */
[----:B------:R-:W-:-:S04]  /*1840*/  FMUL.FTZ R102, R102, c[0x0][0x1ec] ;  /* 0x00007b0066667a20 */ /* 0x000fc80000410000 */
[----:B------:R-:W-:Y:S02]  /*1850*/  @P5 FADD.FTZ R102, R78, R102 ;  /* 0x000000664e665221 */ /* 0x000fe40000010000 */
.L_x_12017:
[----:B------:R-:W-:Y:S05]  /*1860*/  BSYNC B1 ;  /* 0x0000000000017941 */ /* 0x000fea0003800000 */
.L_x_12016:
[----:B------:R-:W-:Y:S01]  /*1870*/  BSSY B1, `(.L_x_12018) ;  /* 0x0000006000017945 */ /* 0x000fe20003800000 */
[----:B------:R-:W-:Y:S01]  /*1880*/  IMAD.WIDE.U32 R114, R121, R114, c[0x0][0x188] ;  /* 0x0000620079727625 */ /* 0x000fe200078e0072 */
[----:B------:R-:W-:Y:S05]  /*1890*/  @!P6 BRA `(.L_x_12019) ;  /* 0x000000300000e947 */ /* 0x000fea0003800000 */
[----:B-----5:R-:W-:-:S05]  /*18a0*/  PRMT R103, RZ, 0x7610, R87 ;  /* 0x00007610ff677816 */ /* 0x020fca0000000057 */
[----:B------:R-:W-:-:S04]  /*18b0*/  FMUL.FTZ R103, R103, c[0x0][0x1ec] ;  /* 0x00007b0067677a20 */ /* 0x000fc80000410000 */
[----:B------:R-:W-:Y:S02]  /*18c0*/  @P5 FADD.FTZ R103, R79, R103 ;  /* 0x000000674f675221 */ /* 0x000fe40000010000 */
.L_x_12019:
[----:B------:R-:W-:Y:S05]  /*18d0*/  BSYNC B1 ;  /* 0x0000000000017941 */ /* 0x000fea0003800000 */
.L_x_12018:
[----:B------:R0:W-:Y:S01]  /*18e0*/  STG.E.128 [R114.64], R96 ;  /* 0x0000006072007986 */ /* 0x0001e2000c101d04 */
[----:B------:R-:W-:Y:S02]  /*18f0*/  IADD3 R120, R120, 0x100, RZ ;  /* 0x0000010078787810 */ /* 0x000fe40007ffe0ff */
[----:B------:R-:W-:Y:S01]  /*1900*/  IADD3 R121, R121, 0x100, RZ ;  /* 0x0000010079797810 */ /* 0x000fe20007ffe0ff */
[----:B------:R0:W-:Y:S04]  /*1910*/  STG.E.128 [R114.64+0x10], R100 ;  /* 0x0000106472007986 */ /* 0x0001e8000c101d04 */
.L_x_12003:
[----:B------:R-:W-:Y:S05]  /*1920*/  BSYNC B0 ;  /* 0x0000000000007941 */ /* 0x000fea0003800000 */
.L_x_12002:
[----:B------:R-:W-:Y:S01]  /*1930*/  BSSY B0, `(.L_x_12020) ;  /* 0x0000058000007945 */ /* 0x000fe20003800000 */
[----:B------:R-:W-:Y:S05]  /*1940*/  @!P3 BRA `(.L_x_12021) ;  /* 0x000005600000b947 */ /* 0x000fea0003800000 */
[----:B------:R-:W-:-:S04]  /*1950*/  ISETP.NE.U32.AND P0, PT, RZ, c[0x0][0x180], PT ;  /* 0x00006000ff007a0c */ /* 0x000fc80003f05070 */
[----:B------:R-:W-:-:S13]  /*1960*/  ISETP.NE.AND.EX P0, PT, RZ, c[0x0][0x184], PT, P0 ;  /* 0x00006100ff007a0c */ /* 0x000fda0003f05300 */
[----:B------:R-:W-:-:S05]  /*1970*/  @P0 MOV R106, 0x20 ;  /* 0x00000020006a0802 */ /* 0x000fca0000000f00 */
[----:B------:R-:W-:-:S05]  /*1980*/  @P0 IMAD.WIDE.U32 R106, R121, R106, c[0x0][0x180] ;  /* 0x00006000796a0625 */ /* 0x000fca00078e006a */
[----:B0-----:R-:W2:Y:S04]  /*1990*/  @P0 LDG.E.128 R68, [R106.64] ;  /* 0x000000046a440981 */ /* 0x001ea8000c1e1d00 */
[----:B------:R0:W3:Y:S01]  /*19a0*/  @P0 LDG.E.128 R76, [R106.64+0x10] ;  /* 0x000010046a4c0981 */ /* 0x0000e2000c1e1d00 */
[----:B------:R-:W-:Y:S02]  /*19b0*/  ISETP.GT.AND P5, PT, R112, RZ, PT ;  /* 0x000000ff7000720c */ /* 0x000fe40003fa4270 */
[----:B------:R-:W-:-:S05]  /*19c0*/  @P4 MOV R109, 0x10 ;  /* 0x00000010006d4802 */ /* 0x000fca0000000f00 */
[----:B------:R-:W-:-:S05]  /*19d0*/  @P4 IMAD.WIDE.U32 R108, R120, R109, c[0x0][0x170] ;  /* 0x00005c00786c4625 */ /* 0x000fca00078e006d */
[----:B-----5:R3:W5:Y:S01]  /*19e0*/  @P4 LDG.E.128 R84, [R108.64] ;  /* 0x000000046c544981 */ /* 0x020762000c1e1d00 */
[----:B------:R-:W-:Y:S01]  /*19f0*/  @!P5 ISETP.NE.U32.AND P4, PT, RZ, c[0x0][0x180], PT ;  /* 0x00006000ff00da0c */ /* 0x000fe20003f85070 */
[----:B------:R-:W-:Y:S01]  /*1a00*/  HFMA2.MMA R114, -RZ, RZ, 0, 1.9073486328125e-06 ;  /* 0x00000020ff727435 */ /* 0x000fe200000001ff */
        /* <DEDUP_REMOVED lines=9> */
[----:B0-----:R-:W-:Y:S02]  /*1aa0*/  @!P5 FSEL R106, R70, RZ, P4 ;  /* 0x000000ff466ad208 */ /* 0x001fe40002000000 */
        /* <DEDUP_REMOVED lines=18> */
.L_x_12023:
[----:B------:R-:W-:Y:S05]  /*1bd0*/  BSYNC B1 ;  /* 0x0000000000017941 */ /* 0x000fea0003800000 */
.L_x_12022:
[----:B------:R-:W-:Y:S01]  /*1be0*/  BSSY B1, `(.L_x_12024) ;  /* 0x0000005000017945 */ /* 0x000fe20003800000 */
[----:B------:R-:W-:Y:S05]  /*1bf0*/  @!P5 BRA `(.L_x_12025) ;  /* 0x000000300000d947 */ /* 0x000fea0003800000 */
[----:B-----5:R-:W-:-:S05]  /*1c00*/  PRMT R105, RZ, 0x7610, R84 ;  /* 0x00007610ff697816 */ /* 0x020fca0000000054 */
[----:B------:R-:W-:-:S04]  /*1c10*/  FMUL.FTZ R105, R105, c[0x0][0x1ec] ;  /* 0x00007b0069697a20 */ /* 0x000fc80000410000 */
[----:B------:R-:W-:Y:S02]  /*1c20*/  @P0 FADD.FTZ R105, R69, R105 ;  /* 0x0000006945690221 */ /* 0x000fe40000010000 */
.L_x_12025:
[----:B------:R-:W-:Y:S05]  /*1c30*/  BSYNC B1 ;  /* 0x0000000000017941 */ /* 0x000fea0003800000 */
.L_x_12024:
[----:B------:R-:W-:Y:S01]  /*1c40*/  BSSY B1, `(.L_x_12026) ;  /* 0x0000005000017945 */ /* 0x000fe20003800000 */
[----:B------:R-:W-:Y:S05]  /*1c50*/  @!P5 BRA `(.L_x_12027) ;  /* 0x000000300000d947 */ /* 0x000fea0003800000 */
[----:B-----5:R-:W-:-:S05]  /*1c60*/  PRMT R106, RZ, 0x5410, R85 ;  /* 0x00005410ff6a7816 */ /* 0x020fca0000000055 */
[----:B------:R-:W-:-:S04]  /*1c70*/  FMUL.FTZ R106, R106, c[0x0][0x1ec] ;  /* 0x00007b006a6a7a20 */ /* 0x000fc80000410000 */
[----:B------:R-:W-:Y:S02]  /*1c80*/  @P0 FADD.FTZ R106, R70, R106 ;  /* 0x0000006a466a0221 */ /* 0x000fe40000010000 */
.L_x_12027:
[----:B------:R-:W-:Y:S05]  /*1c90*/  BSYNC B1 ;  /* 0x0000000000017941 */ /* 0x000fea0003800000 */
.L_x_12026:
[----:B------:R-:W-:Y:S01]  /*1ca0*/  BSSY B1, `(.L_x_12028) ;  /* 0x0000005000017945 */ /* 0x000fe20003800000 */
[----:B------:R-:W-:Y:S05]  /*1cb0*/  @!P5 BRA `(.L_x_12029) ;  /* 0x000000300000d947 */ /* 0x000fea0003800000 */
[----:B-----5:R-:W-:-:S05]  /*1cc0*/  PRMT R107, RZ, 0x7610, R85 ;  /* 0x00007610ff6b7816 */ /* 0x020fca0000000055 */
[----:B------:R-:W-:-:S04]  /*1cd0*/  FMUL.FTZ R107, R107, c[0x0][0x1ec] ;  /* 0x00007b006b6b7a20 */ /* 0x000fc80000410000 */
[----:B------:R-:W-:Y:S02]  /*1ce0*/  @P0 FADD.FTZ R107, R71, R107 ;  /* 0x0000006b476b0221 */ /* 0x000fe40000010000 */
.L_x_12029:
[----:B------:R-:W-:Y:S05]  /*1cf0*/  BSYNC B1 ;  /* 0x0000000000017941 */ /* 0x000fea0003800000 */
.L_x_12028:
[----:B------:R-:W-:Y:S01]  /*1d00*/  BSSY B1, `(.L_x_12030) ;  /* 0x0000005000017945 */ /* 0x000fe20003800000 */
[----:B------:R-:W-:Y:S05]  /*1d10*/  @!P5 BRA `(.L_x_12031) ;  /* 0x000000300000d947 */ /* 0x000fea0003800000 */
[----:B-----5:R-:W-:-:S05]  /*1d20*/  PRMT R108, RZ, 0x5410, R86 ;  /* 0x00005410ff6c7816 */ /* 0x020fca0000000056 */
[----:B------:R-:W-:-:S04]  /*1d30*/  FMUL.FTZ R108, R108, c[0x0][0x1ec] ;  /* 0x00007b006c6c7a20 */ /* 0x000fc80000410000 */
[----:B------:R-:W-:Y:S02]  /*1d40*/  @P0 FADD.FTZ R108, R76, R108 ;  /* 0x0000006c4c6c0221 */ /* 0x000fe40000010000 */
.L_x_12031:
[----:B------:R-:W-:Y:S05]  /*1d50*/  BSYNC B1 ;  /* 0x0000000000017941 */ /* 0x000fea0003800000 */
.L_x_12030:
[----:B------:R-:W-:Y:S01]  /*1d60*/  BSSY B1, `(.L_x_12032) ;  /* 0x0000005000017945 */ /* 0x000fe20003800000 */
[----:B------:R-:W-:Y:S05]  /*1d70*/  @!P5 BRA `(.L_x_12033) ;  /* 0x000000300000d947 */ /* 0x000fea0003800000 */
[----:B-----5:R-:W-:-:S05]  /*1d80*/  PRMT R109, RZ, 0x7610, R86 ;  /* 0x00007610ff6d7816 */ /* 0x020fca0000000056 */
[----:B------:R-:W-:-:S04]  /*1d90*/  FMUL.FTZ R109, R109, c[0x0][0x1ec] ;  /* 0x00007b006d6d7a20 */ /* 0x000fc80000410000 */
[----:B------:R-:W-:Y:S02]  /*1da0*/  @P0 FADD.FTZ R109, R77, R109 ;  /* 0x0000006d4d6d0221 */ /* 0x000fe40000010000 */
.L_x_12033:
[----:B------:R-:W-:Y:S05]  /*1db0*/  BSYNC B1 ;  /* 0x0000000000017941 */ /* 0x000fea0003800000 */
.L_x_12032:
[----:B------:R-:W-:Y:S01]  /*1dc0*/  BSSY B1, `(.L_x_12034) ;  /* 0x0000005000017945 */ /* 0x000fe20003800000 */
[----:B------:R-:W-:Y:S05]  /*1dd0*/  @!P5 BRA `(.L_x_12035) ;  /* 0x000000300000d947 */ /* 0x000fea0003800000 */
[----:B-----5:R-:W-:-:S05]  /*1de0*/  PRMT R110, RZ, 0x5410, R87 ;  /* 0x00005410ff6e7816 */ /* 0x020fca0000000057 */
[----:B------:R-:W-:-:S04]  /*1df0*/  FMUL.FTZ R110, R110, c[0x0][0x1ec] ;  /* 0x00007b006e6e7a20 */ /* 0x000fc80000410000 */
[----:B------:R-:W-:Y:S02]  /*1e00*/  @P0 FADD.FTZ R110, R78, R110 ;  /* 0x0000006e4e6e0221 */ /* 0x000fe40000010000 */
.L_x_12035:
[----:B------:R-:W-:Y:S05]  /*1e10*/  BSYNC B1 ;  /* 0x0000000000017941 */ /* 0x000fea0003800000 */
.L_x_12034:
[----:B------:R-:W-:Y:S01]  /*1e20*/  BSSY B1, `(.L_x_12036) ;  /* 0x0000006000017945 */ /* 0x000fe20003800000 */
[----:B------:R-:W-:Y:S01]  /*1e30*/  @!P5 FSEL R111, R79, RZ, P4 ;  /* 0x000000ff4f6fd208 */ /* 0x000fe20002000000 */
[----:B------:R-:W-:Y:S05]  /*1e40*/  @!P5 BRA `(.L_x_12037) ;  /* 0x000000300000d947 */ /* 0x000fea0003800000 */
[----:B-----5:R-:W-:-:S05]  /*1e50*/  PRMT R111, RZ, 0x7610, R87 ;  /* 0x00007610ff6f7816 */ /* 0x020fca0000000057 */
[----:B------:R-:W-:-:S04]  /*1e60*/  FMUL.FTZ R111, R111, c[0x0][0x1ec] ;  /* 0x00007b006f6f7a20 */ /* 0x000fc80000410000 */
[----:B------:R-:W-:Y:S02]  /*1e70*/  @P0 FADD.FTZ R111, R79, R111 ;  /* 0x0000006f4f6f0221 */ /* 0x000fe40000010000 */
.L_x_12037:
[----:B------:R-:W-:Y:S05]  /*1e80*/  BSYNC B1 ;  /* 0x0000000000017941 */ /* 0x000fea0003800000 */
.L_x_12036:
[----:B------:R0:W-:Y:S04]  /*1e90*/  STG.E.128 [R114.64], R104 ;  /* 0x0000006872007986 */ /* 0x0001e8000c101d04 */
[----:B------:R0:W-:Y:S02]  /*1ea0*/  STG.E.128 [R114.64+0x10], R108 ;  /* 0x0000106c72007986 */ /* 0x0001e4000c101d04 */
.L_x_12021:
[----:B------:R-:W-:Y:S05]  /*1eb0*/  BSYNC B0 ;  /* 0x0000000000007941 */ /* 0x000fea0003800000 */
.L_x_12020:
[----:B------:R-:W-:Y:S01]  /*1ec0*/  FADD.FTZ R112, RZ, R72 ;  /* 0x00000048ff707221 */ /* 0x000fe20000010000 */
[C---:B------:R-:W-:Y:S02]  /*1ed0*/  ISETP.GT.U32.AND P0, PT, R119.reuse, 0x1ff, PT ;  /* 0x000001ff7700780c */ /* 0x040fe40003f04070 */
[----:B------:R-:W-:Y:S01]  /*1ee0*/  ISETP.GT.U32.AND P4, PT, R119, 0x2ff, PT ;  /* 0x000002ff7700780c */ /* 0x000fe20003f84070 */
[----:B0-----:R-:W-:Y:S01]  /*1ef0*/  FADD.FTZ R115, R73, R112 ;  /* 0x0000007049737221 */ /* 0x001fe20000010000 */
        /* <DEDUP_REMOVED lines=25> */
[----:B------:R-:W-:Y:S01]  /*2090*/  FADD.FTZ R115, R105, R112 ;  /* 0x0000007069737221 */ /* 0x000fe20000010000 */
        /* <DEDUP_REMOVED lines=9> */
[----:B------:R-:W-:Y:S01]  /*2130*/  @P5 FADD.FTZ R123, R111, R114 ;  /* 0x000000726f7b5221 */ /* 0x000fe20000010000 */
[----:B------:R-:W-:Y:S05]  /*2140*/  BRA.DIV ~URZ, `(.L_x_12038) ;  /* 0x000014227f007947 */ /* 0x000fea000b800000 */
[----:B------:R0:W2:Y:S02]  /*2150*/  SHFL.BFLY PT, R122, R123, 0x1, 0x1f ;  /* 0x0c201f007b7a7f89 */ /* 0x0000a400000e0000 */
.L_x_12050:
        /* <DEDUP_REMOVED lines=85> */
.L_x_12051:
[----:B------:R-:W-:Y:S01]  /*26b0*/  LOP3.LUT P0, RZ, R0, 0x1f, RZ, 0xc0, !PT ;  /* 0x0000001f00ff7812 */ /* 0x000fe2000780c0ff */
        /* <DEDUP_REMOVED lines=15> */
[----:B------:R-:W0:Y:S01]  /*27b0*/  I2F R123, R122 ;  /* 0x0000007a007b7306 */ /* 0x000e220000201400 */
[----:B------:R-:W1:Y:S04]  /*27c0*/  SHFL.DOWN PT, R121, R122, 0x4, 0x1f ;  /* 0x08801f007a797f89 */ /* 0x000e6800000e0000 */
[----:B------:R-:W2:Y:S01]  /*27d0*/  @!P0 LDS.64 R114, [R124.X8] ;  /* 0x000000007c728984 */ /* 0x000ea20000008a00 */
[----:B------:R-:W-:-:S02]  /*27e0*/  ISETP.NE.AND P0, PT, RZ, UR6, PT ;  /* 0x00000006ff007c0c */ /* 0x000fc4000bf05270 */
[----:B-1----:R1:W3:Y:S01]  /*27f0*/  I2F R120, R121 ;  /* 0x0000007900787306 */ /* 0x0022e20000201400 */
[----:B------:R-:W-:Y:S01]  /*2800*/  IADD3 R112, R121, R122, RZ ;  /* 0x0000007a79707210 */ /* 0x000fe20007ffe0ff */
[----:B--2---:R-:W1:Y:S02]  /*2810*/  SHFL.DOWN PT, R125, R114, 0x4, 0x1f ;  /* 0x08801f00727d7f89 */ /* 0x004e6400000e0000 */
[----:B-1----:R-:W-:-:S04]  /*2820*/  FADD.FTZ R121, -R125, R114 ;  /* 0x000000727d797221 */ /* 0x002fc80000010100 */
[----:B------:R-:W-:-:S04]  /*2830*/  FMUL.FTZ R124, R121, R121 ;  /* 0x00000079797c7220 */ /* 0x000fc80000410000 */
        /* <DEDUP_REMOVED lines=15> */
[----:B------:R-:W-:-:S03]  /*2930*/  FMUL.FTZ R115, R124, R124 ;  /* 0x0000007c7c737220 */ /* 0x000fc60000410000 */
[----:B------:R-:W1:Y:S01]  /*2940*/  I2F R112, R114 ;  /* 0x0000007200707306 */ /* 0x000e620000201400 */
[----:B------:R-:W-:Y:S02]  /*2950*/  FMUL.FTZ R124, R120, R115 ;  /* 0x00000073787c7220 */ /* 0x000fe40000410000 */
[-C--:B0-----:R-:W-:Y:S02]  /*2960*/  FMUL.FTZ R122, R122, R125.reuse ;  /* 0x0000007d7a7a7220 */ /* 0x081fe40000410000 */
[----:B------:R-:W-:Y:S02]  /*2970*/  FMUL.FTZ R115, R124, R125 ;  /* 0x0000007d7c737220 */ /* 0x000fe40000410000 */
[----:B------:R-:W-:Y:S01]  /*2980*/  FFMA.FTZ R124, R120, R123, R122 ;  /* 0x0000007b787c7223 */ /* 0x000fe2000001007a */
[----:B------:R-:W-:Y:S04]  /*2990*/  SHFL.DOWN PT, R125, R114, 0x1, 0x1f ;  /* 0x08201f00727d7f89 */ /* 0x000fe800000e0000 */
[----:B------:R-:W0:Y:S02]  /*29a0*/  SHFL.DOWN PT, R120, R121, 0x2, 0x1f ;  /* 0x08401f0079787f89 */ /* 0x000e2400000e0000 */
[----:B0-----:R-:W-:-:S02]  /*29b0*/  FADD.FTZ R122, R121, R120 ;  /* 0x00000078797a7221 */ /* 0x001fc40000010000 */
[----:B-1----:R-:W0:Y:S02]  /*29c0*/  MUFU.RCP R120, R112 ;  /* 0x0000007000787308 */ /* 0x002e240000001000 */
[----:B0-----:R-:W-:Y:S01]  /*29d0*/  FMUL.FTZ R123, R120, R124 ;  /* 0x0000007c787b7220 */ /* 0x001fe20000410000 */
[----:B------:R-:W-:Y:S01]  /*29e0*/  IADD3 R124, R114, R125, RZ ;  /* 0x0000007d727c7210 */ /* 0x000fe20007ffe0ff */
[----:B------:R-:W-:-:S04]  /*29f0*/  FFMA.FTZ R115, R120, R115, R122 ;  /* 0x0000007378737223 */ /* 0x000fc8000001007a */
[----:B------:R-:W0:Y:S01]  /*2a00*/  I2F R125, R125 ;  /* 0x0000007d007d7306 */ /* 0x000e220000201400 */
[----:B------:R-:W-:Y:S01]  /*2a10*/  MOV R114, c[0x0][0x1e0] ;  /* 0x0000780000727a02 */ /* 0x000fe20000000f00 */
[----:B------:R-:W1:Y:S06]  /*2a20*/  SHFL.DOWN PT, R122, R123, 0x1, 0x1f ;  /* 0x08201f007b7a7f89 */ /* 0x000e6c00000e0000 */
[----:B------:R-:W2:Y:S01]  /*2a30*/  I2F R124, R124 ;  /* 0x0000007c007c7306 */ /* 0x000ea20000201400 */
[----:B-1----:R-:W-:Y:S02]  /*2a40*/  FADD.FTZ R120, R123, -R122 ;  /* 0x8000007a7b787221 */ /* 0x002fe40000010000 */
[----:B0-----:R-:W-:-:S02]  /*2a50*/  FMUL.FTZ R122, R122, R125 ;  /* 0x0000007d7a7a7220 */ /* 0x001fc40000410000 */
[----:B------:R-:W-:Y:S02]  /*2a60*/  FMUL.FTZ R121, R120, R120 ;  /* 0x0000007878797220 */ /* 0x000fe40000410000 */
[C---:B------:R-:W-:Y:S02]  /*2a70*/  FFMA.FTZ R122, R112.reuse, R123, R122 ;  /* 0x0000007b707a7223 */ /* 0x040fe4000001007a */
[----:B------:R-:W-:Y:S02]  /*2a80*/  FMUL.FTZ R120, R112, R121 ;  /* 0x0000007970787220 */ /* 0x000fe40000410000 */
[----:B------:R-:W0:Y:S01]  /*2a90*/  SHFL.DOWN PT, R112, R115, 0x1, 0x1f ;  /* 0x08201f0073707f89 */ /* 0x000e2200000e0000 */
[----:B--2---:R-:W1:Y:S01]  /*2aa0*/  MUFU.RCP R121, R124 ;  /* 0x0000007c00797308 */ /* 0x004e620000001000 */
[----:B------:R-:W-:Y:S02]  /*2ab0*/  FMUL.FTZ R120, R120, R125 ;  /* 0x0000007d78787220 */ /* 0x000fe40000410000 */
[----:B-1----:R-:W-:-:S05]  /*2ac0*/  FMUL.FTZ R122, R121, R122 ;  /* 0x0000007a797a7220 */ /* 0x002fca0000410000 */
[----:B------:R-:W1:Y:S01]  /*2ad0*/  SHFL.IDX PT, R123, R122, RZ, 0x1f ;  /* 0x00001fff7a7b7589 */ /* 0x000e6200000e0000 */
[----:B0-----:R-:W-:-:S04]  /*2ae0*/  FADD.FTZ R112, R115, R112 ;  /* 0x0000007073707221 */ /* 0x001fc80000010000 */
[----:B------:R-:W-:-:S05]  /*2af0*/  FFMA.FTZ R112, R121, R120, R112 ;  /* 0x0000007879707223 */ /* 0x000fca0000010070 */
        /* <DEDUP_REMOVED lines=23> */
[--C-:B------:R-:W-:Y:S01]  /*2c70*/  FADD.FTZ R112, R72, -R120.reuse ;  /* 0x8000007848707221 */ /* 0x100fe20000010000 */
[----:B------:R-:W-:Y:S01]  /*2c80*/  HFMA2.MMA R123, -RZ, RZ, 0, 9.5367431640625e-07 ;  /* 0x00000010ff7b7435 */ /* 0x000fe200000001ff */
[--C-:B------:R-:W-:Y:S02]  /*2c90*/  FADD.FTZ R122, R74, -R120.reuse ;  /* 0x800000784a7a7221 */ /* 0x100fe40000010000 */
        /* <DEDUP_REMOVED lines=12> */
[----:B------:R-:W-:Y:S01]  /*2d60*/  FADD.FTZ R122, R81, -R120 ;  /* 0x80000078517a7221 */ /* 0x000fe20000010000 */
[----:B------:R-:W-:Y:S01]  /*2d70*/  F2FP.BF16.PACK_AB R113, R124, R115 ;  /* 0x000000737c71723e */ /* 0x000fe200000010ff */
[C---:B------:R-:W-:Y:S02]  /*2d80*/  FMUL.FTZ R115, R121.reuse, R114 ;  /* 0x0000007279737220 */ /* 0x040fe40000410000 */
[----:B------:R-:W-:Y:S02]  /*2d90*/  FMUL.FTZ R122, R121, R122 ;  /* 0x0000007a797a7220 */ /* 0x000fe40000410000 */
[----:B------:R-:W-:Y:S02]  /*2da0*/  FFMA.FTZ R114, R16, R115, R8 ;  /* 0x0000007310727223 */ /* 0x000fe40000010008 */
[----:B------:R-:W-:Y:S02]  /*2db0*/  FFMA.FTZ R115, R17, R122, R9 ;  /* 0x0000007a11737223 */ /* 0x000fe40000010009 */
[----:B------:R-:W-:-:S02]  /*2dc0*/  FADD.FTZ R122, R82, -R120 ;  /* 0x80000078527a7221 */ /* 0x000fc40000010000 */
[----:B------:R-:W-:Y:S01]  /*2dd0*/  FADD.FTZ R124, R83, -R120 ;  /* 0x80000078537c7221 */ /* 0x000fe20000010000 */
[----:B------:R-:W-:Y:S01]  /*2de0*/  F2FP.BF16.PACK_AB R114, R115, R114 ;  /* 0x000000727372723e */ /* 0x000fe200000010ff */
[C---:B------:R-:W-:Y:S02]  /*2df0*/  FMUL.FTZ R115, R121.reuse, R122 ;  /* 0x0000007a79737220 */ /* 0x040fe40000410000 */
[----:B------:R-:W-:Y:S02]  /*2e00*/  FMUL.FTZ R124, R121, R124 ;  /* 0x0000007c797c7220 */ /* 0x000fe40000410000 */
[----:B------:R-:W-:Y:S02]  /*2e10*/  FFMA.FTZ R115, R18, R115, R10 ;  /* 0x0000007312737223 */ /* 0x000fe4000001000a */
[----:B------:R-:W-:Y:S02]  /*2e20*/  FFMA.FTZ R124, R19, R124, R11 ;  /* 0x0000007c137c7223 */ /* 0x000fe4000001000b */
[C---:B------:R-:W-:Y:S01]  /*2e30*/  IMAD.WIDE.U32 R122, R2.reuse, R123, c[0x0][0x208] ;  /* 0x00008200027a7625 */ /* 0x040fe200078e007b */
[----:B------:R-:W-:-:S02]  /*2e40*/  IADD3 R2, R2, 0x100, RZ ;  /* 0x0000010002027810 */ /* 0x000fc40007ffe0ff */
[----:B------:R-:W-:-:S05]  /*2e50*/  F2FP.BF16.PACK_AB R115, R124, R115 ;  /* 0x000000737c73723e */ /* 0x000fca00000010ff */
[----:B------:R0:W-:Y:S02]  /*2e60*/  STG.E.128 [R122.64], R112 ;  /* 0x000000707a007986 */ /* 0x0001e4000c101d04 */
.L_x_12043:
[----:B------:R-:W-:Y:S05]  /*2e70*/  BSYNC B1 ;  /* 0x0000000000017941 */ /* 0x000fea0003800000 */
.L_x_12042:
[----:B------:R-:W-:Y:S01]  /*2e80*/  ISETP.GE.U32.AND P0, PT, R119, 0x200, PT ;  /* 0x000002007700780c */ /* 0x000fe20003f06070 */
[----:B------:R-:W-:-:S12]  /*2e90*/  BSSY B1, `(.L_x_12044) ;  /* 0x0000022000017945 */ /* 0x000fd80003800000 */
[----:B------:R-:W-:Y:S05]  /*2ea0*/  @!P0 BRA `(.L_x_12045) ;  /* 0x0000020000008947 */ /* 0x000fea0003800000 */
[--C-:B0-----:R-:W-:Y:S01]  /*2eb0*/  FADD.FTZ R112, R88, -R120.reuse ;  /* 0x8000007858707221 */ /* 0x101fe20000010000 */
[----:B------:R-:W-:Y:S01]  /*2ec0*/  MOV R123, 0x10 ;  /* 0x00000010007b7802 */ /* 0x000fe20000000f00 */
        /* <DEDUP_REMOVED lines=30> */
.L_x_12045:
[----:B------:R-:W-:Y:S05]  /*30b0*/  BSYNC B1 ;  /* 0x0000000000017941 */ /* 0x000fea0003800000 */
.L_x_12044:
[----:B------:R-:W-:Y:S01]  /*30c0*/  BSSY B1, `(.L_x_12046) ;  /* 0x0000022000017945 */ /* 0x000fe20003800000 */
[----:B------:R-:W-:Y:S05]  /*30d0*/  @!P2 BRA `(.L_x_12047) ;  /* 0x000002000000a947 */ /* 0x000fea0003800000 */
[--C-:B0-----:R-:W-:Y:S01]  /*30e0*/  FADD.FTZ R112, R96, -R120.reuse ;  /* 0x8000007860707221 */ /* 0x101fe20000010000 */
        /* <DEDUP_REMOVED lines=31> */
.L_x_12047:
[----:B------:R-:W-:Y:S05]  /*32e0*/  BSYNC B1 ;  /* 0x0000000000017941 */ /* 0x000fea0003800000 */
.L_x_12046:
[----:B------:R-:W-:Y:S05]  /*32f0*/  @!P3 BRA `(.L_x_12041) ;  /* 0x000001f00000b947 */ /* 0x000fea0003800000 */
[--C-:B------:R-:W-:Y:S02]  /*3300*/  FADD.FTZ R125, R105, -R120.reuse ;  /* 0x80000078697d7221 */ /* 0x100fe40000010000 */
[--C-:B0-----:R-:W-:Y:S02]  /*3310*/  FADD.FTZ R112, R108, -R120.reuse ;  /* 0x800000786c707221 */ /* 0x101fe40000010000 */
        /* <DEDUP_REMOVED lines=29> */
.L_x_12041:
[----:B-1----:R-:W-:Y:S05]  /*34f0*/  BSYNC B0 ;  /* 0x0000000000007941 */ /* 0x002fea0003800000 */
.L_x_12040:
[----:B------:R-:W-:Y:S02]  /*3500*/  IADD3 R118, R118, c[0x0][0x160], RZ ;  /* 0x0000580076767a10 */ /* 0x000fe40007ffe0ff */
[----:B------:R-:W-:Y:S02]  /*3510*/  LOP3.LUT P4, RZ, R3, 0xff, RZ, 0xc0, !PT ;  /* 0x000000ff03ff7812 */ /* 0x000fe4000788c0ff */
[----:B------:R-:W-:Y:S02]  /*3520*/  ISETP.GE.AND P0, PT, R118, c[0x0][0x164], PT ;  /* 0x0000590076007a0c */ /* 0x000fe40003f06270 */
[----:B------:R-:W-:-:S11]  /*3530*/  SEL R3, RZ, 0x1, P4 ;  /* 0x00000001ff037807 */ /* 0x000fd60002000000 */
[----:B0-----:R-:W-:Y:S01]  /*3540*/  @P0 CALL.REL.NOINC `(.L_x_12048) ;  /* 0x0000001000000944 */ /* 0x001fe20003c00000 */
[----:B------:R-:W-:Y:S05]  /*3550*/  BRA `(.L_x_12049) ;  /* 0xffffd19000007947 */ /* 0x000fea000383ffff */
.L_x_12048:
[----:B------:R-:W-:Y:S05]  /*3560*/  EXIT ;  /* 0x000000000000794d */ /* 0x000fea0003800000 */
.L_x_12038:
[----:B------:R-:W-:Y:S01]  /*3570*/  HFMA2.MMA R121, -RZ, RZ, 0, 5.9604644775390625e-08 ;  /* 0x00000001ff797435 */ /* 0x000fe200000001ff */
[----:B------:R-:W-:Y:S02]  /*3580*/  MOV R122, 0x1f ;  /* 0x0000001f007a7802 */ /* 0x000fe40000000f00 */
[----:B------:R-:W-:Y:S02]  /*3590*/  MOV R115, 0xffffffff ;  /* 0xffffffff00737802 */ /* 0x000fe40000000f00 */
[----:B------:R-:W-:Y:S02]  /*35a0*/  MOV R120, 0x35c0 ;  /* 0x000035c000787802 */ /* 0x000fe40000000f00 */
[----:B-1---5:R-:W-:Y:S05]  /*35b0*/  CALL.REL.NOINC `($__internal_66_$__cuda_sm70_shflsync_bfly_p) ;  /* 0x0000079000007944 */ /* 0x022fea0003c00000 */
[----:B01----:R-:W-:Y:S05]  /*35c0*/  BRA `(.L_x_12050) ;  /* 0xffffeb9000007947 */ /* 0x003fea000383ffff */
.L_x_12039:
[----:B------:R-:W-:Y:S01]  /*35d0*/  HFMA2.MMA R121, -RZ, RZ, 0, 1.1920928955078125e-07 ;  /* 0x00000002ff797435 */ /* 0x000fe200000001ff */
[----:B------:R-:W-:Y:S02]  /*35e0*/  MOV R122, 0x1f ;  /* 0x0000001f007a7802 */ /* 0x000fe40000000f00 */
[----:B------:R-:W-:Y:S02]  /*35f0*/  MOV R115, 0xffffffff ;  /* 0xffffffff00737802 */ /* 0x000fe40000000f00 */
[----:B------:R-:W-:-:S02]  /*3600*/  MOV R120, 0x3620 ;  /* 0x0000362000787802 */ /* 0x000fc40000000f00 */
[----:B-1---5:R-:W-:Y:S05]  /*3610*/  CALL.REL.NOINC `($__internal_66_$__cuda_sm70_shflsync_bfly_p) ;  /* 0x0000073000007944 */ /* 0x022fea0003c00000 */
[----:B0-----:R-:W-:Y:S01]  /*3620*/  HFMA2.MMA R121, -RZ, RZ, 0, 2.384185791015625e-07 ;  /* 0x00000004ff797435 */ /* 0x001fe200000001ff */
[----:B-1----:R-:W-:Y:S01]  /*3630*/  FADD.FTZ R123, R123, R122 ;  /* 0x0000007a7b7b7221 */ /* 0x002fe20000010000 */
[----:B------:R-:W-:-:S02]  /*3640*/  MOV R122, 0x1f ;  /* 0x0000001f007a7802 */ /* 0x000fc40000000f00 */
[----:B------:R-:W-:Y:S02]  /*3650*/  MOV R115, 0xffffffff ;  /* 0xffffffff00737802 */ /* 0x000fe40000000f00 */
[----:B------:R-:W-:Y:S02]  /*3660*/  MOV R120, 0x3680 ;  /* 0x0000368000787802 */ /* 0x000fe40000000f00 */
[----:B------:R-:W-:Y:S05]  /*3670*/  CALL.REL.NOINC `($__internal_66_$__cuda_sm70_shflsync_bfly_p) ;  /* 0x000006d000007944 */ /* 0x000fea0003c00000 */
[----:B0-----:R-:W-:Y:S01]  /*3680*/  HFMA2.MMA R121, -RZ, RZ, 0, 4.76837158203125e-07 ;  /* 0x00000008ff797435 */ /* 0x001fe200000001ff */
[----:B-1----:R-:W-:Y:S01]  /*3690*/  FADD.FTZ R123, R123, R122 ;  /* 0x0000007a7b7b7221 */ /* 0x002fe20000010000 */
[----:B------:R-:W-:Y:S02]  /*36a0*/  MOV R122, 0x1f ;  /* 0x0000001f007a7802 */ /* 0x000fe40000000f00 */
[----:B------:R-:W-:Y:S02]  /*36b0*/  MOV R115, 0xffffffff ;  /* 0xffffffff00737802 */ /* 0x000fe40000000f00 */
[----:B------:R-:W-:Y:S02]  /*36c0*/  MOV R120, 0x36e0 ;  /* 0x000036e000787802 */ /* 0x000fe40000000f00 */
[----:B------:R-:W-:Y:S05]  /*36d0*/  CALL.REL.NOINC `($__internal_66_$__cuda_sm70_shflsync_bfly_p) ;  /* 0x0000067000007944 */ /* 0x000fea0003c00000 */
[----:B0-----:R-:W-:Y:S01]  /*36e0*/  HFMA2.MMA R121, -RZ, RZ, 0, 9.5367431640625e-07 ;  /* 0x00000010ff797435 */ /* 0x001fe200000001ff */
[----:B-1----:R-:W-:Y:S01]  /*36f0*/  FADD.FTZ R123, R123, R122 ;  /* 0x0000007a7b7b7221 */ /* 0x002fe20000010000 */
[----:B------:R-:W-:-:S02]  /*3700*/  MOV R122, 0x1f ;  /* 0x0000001f007a7802 */ /* 0x000fc40000000f00 */
[----:B------:R-:W-:Y:S02]  /*3710*/  MOV R115, 0xffffffff ;  /* 0xffffffff00737802 */ /* 0x000fe40000000f00 */
[----:B------:R-:W-:Y:S02]  /*3720*/  MOV R120, 0x3740 ;  /* 0x0000374000787802 */ /* 0x000fe40000000f00 */
[----:B------:R-:W-:Y:S05]  /*3730*/  CALL.REL.NOINC `($__internal_66_$__cuda_sm70_shflsync_bfly_p) ;  /* 0x0000061000007944 */ /* 0x000fea0003c00000 */
[----:B-1----:R-:W-:Y:S01]  /*3740*/  FADD.FTZ R114, R123, R122 ;  /* 0x0000007a7b727221 */ /* 0x002fe20000010000 */
[----:B0-----:R-:W-:Y:S01]  /*3750*/  HFMA2.MMA R121, -RZ, RZ, 0, 5.9604644775390625e-08 ;  /* 0x00000001ff797435 */ /* 0x001fe200000001ff */
        /* <DEDUP_REMOVED lines=69> */
[----:B------:R-:W-:Y:S05]  /*3bb0*/  CALL.REL.NOINC `($__internal_66_$__cuda_sm70_shflsync_bfly_p) ;  /* 0x0000019000007944 */ /* 0x000fea0003c00000 */
[----:B0-----:R-:W-:Y:S01]  /*3bc0*/  HFMA2.MMA R121, -RZ, RZ, 0, 1.1920928955078125e-07 ;  /* 0x00000002ff797435 */ /* 0x001fe200000001ff */
[----:B-1----:R-:W-:Y:S01]  /*3bd0*/  FADD.FTZ R123, R123, R122 ;  /* 0x0000007a7b7b7221 */ /* 0x002fe20000010000 */
[----:B------:R-:W-:Y:S02]  /*3be0*/  MOV R122, 0x1f ;  /* 0x0000001f007a7802 */ /* 0x000fe40000000f00 */
[----:B------:R-:W-:Y:S02]  /*3bf0*/  MOV R115, 0xffffffff ;  /* 0xffffffff00737802 */ /* 0x000fe40000000f00 */
[----:B------:R-:W-:Y:S02]  /*3c00*/  MOV R120, 0x3c20 ;  /* 0x00003c2000787802 */ /* 0x000fe40000000f00 */
[----:B------:R-:W-:Y:S05]  /*3c10*/  CALL.REL.NOINC `($__internal_66_$__cuda_sm70_shflsync_bfly_p) ;  /* 0x0000013000007944 */ /* 0x000fea0003c00000 */
        /* <DEDUP_REMOVED lines=18> */
[----:B01----:R-:W-:Y:S05]  /*3d40*/  BRA `(.L_x_12051) ;  /* 0xffffe96000007947 */ /* 0x003fea000383ffff */
        .weak           $__internal_66_$__cuda_sm70_shflsync_bfly_p
        .type           $__internal_66_$__cuda_sm70_shflsync_bfly_p,@function
        .size           $__internal_66_$__cuda_sm70_shflsync_bfly_p,(.L_x_29130 - $__internal_66_$__cuda_sm70_shflsync_bfly_p)
$__internal_66_$__cuda_sm70_shflsync_bfly_p:
[----:B------:R-:W-:Y:S01]  /*3d50*/  HFMA2.MMA R125, -RZ, RZ, 0, 0 ;  /* 0x00000000ff7d7435 */ /* 0x000fe200000001ff */
[----:B------:R-:W-:Y:S01]  /*3d60*/  MOV R124, R120 ;  /* 0x00000078007c7202 */ /* 0x000fe20000000f00 */
[----:B------:R-:W-:Y:S04]  /*3d70*/  WARPSYNC R115 ;  /* 0x0000007300007348 */ /* 0x000fe80003800000 */
[----:B------:R0:W1:Y:S01]  /*3d80*/  SHFL.BFLY PT, R122, R123, R121, R122 ;  /* 0x0c0000797b7a7389 */ /* 0x00006200000e007a */
[----:B------:R-:W-:Y:S05]  /*3d90*/  RET.REL.NODEC R124 `(_ZN10layer_norm13ln_fwd_kernelINS_13Kernel_traitsIf13__nv_bfloat16fS2_fjLj8192ELj1ELj1ELj8ELj16ENS_18Kernel_traits_baseILj8192EfS2_fS2_fjLj256EEEEELb0ELb0ELb1ELb0EEEvNS_9FwdParamsE) ;  /* 0xffffc2607c007950 */ /* 0x000fea0003c3ffff */
.L_x_12052:
        /* <DEDUP_REMOVED lines=14> */
.L_x_29130:


//--------------------- .text._ZN10layer_norm13ln_fwd_kernelINS_13Kernel_traitsIf13__nv_bfloat16fS2_fjLj8192ELj1ELj1ELj8ELj16ENS_18Kernel_traits_baseILj8192EfS2_fS2_fjLj256EEEEELb0ELb0ELb1ELb1EEEvNS_9FwdParamsE --------------------------
	.section	.text._ZN10layer_norm13ln_fwd_kernelINS_13Kernel_traitsIf13__nv_bfloat16fS2_fjLj8192ELj1ELj1ELj8ELj16ENS_18Kernel_traits_baseILj8192EfS2_fS2_fjLj256EEEEELb0ELb0ELb1ELb1EEEvNS_9FwdParamsE,"ax",@progbits
	.sectioninfo	@"SHI_REGISTERS=128"
	.align	128
        .global         _ZN10layer_norm13ln_fwd_kernelINS_13Kernel_traitsIf13__nv_bfloat16fS2_fjLj8192ELj1ELj1ELj8ELj16ENS_18Kernel_traits_baseILj8192EfS2_fS2_fjLj256EEEEELb0ELb0ELb1ELb1EEEvNS_9FwdParamsE
        .type           _ZN10layer_norm13ln_fwd_kernelINS_13Kernel_traitsIf13__nv_bfloat16fS2_fjLj8192ELj1ELj1ELj8ELj16ENS_18Kernel_traits_baseILj8192EfS2_fS2_fjLj256EEEEELb0ELb0ELb1ELb1EEEvNS_9FwdParamsE,@function
        .size           _ZN10layer_norm13ln_fwd_kernelINS_13Kernel_traitsIf13__nv_bfloat16fS2_fjLj8192ELj1ELj1ELj8ELj16ENS_18Kernel_traits_baseILj8192EfS2_fS2_fjLj256EEEEELb0ELb0ELb1ELb1EEEvNS_9FwdParamsE,(.L_x_29131 - _ZN10layer_norm13ln_fwd_kernelINS_13Kernel_traitsIf13__nv_bfloat16fS2_fjLj8192ELj1ELj1ELj8ELj16ENS_18Kernel_traits_baseILj8192EfS2_fS2_fjLj256EEEEELb0ELb0ELb1ELb1EEEvNS_9FwdParamsE)
        .other          _ZN10layer_norm13ln_fwd_kernelINS_13Kernel_traitsIf13__nv_bfloat16fS2_fjLj8192ELj1ELj1ELj8ELj16ENS_18Kernel_traits_baseILj8192EfS2_fS2_fjLj256EEEEELb0ELb0ELb1ELb1EEEvNS_9FwdParamsE,@"STO_CUDA_ENTRY STV_DEFAULT"
_ZN10layer_norm13ln_fwd_kernelINS_13Kernel_traitsIf13__nv_bfloat16fS2_fjLj8192ELj1ELj1ELj8ELj16ENS_18Kernel_traits_baseILj8192EfS2_fS2_fjLj256EEEEELb0ELb0ELb1ELb1EEEvNS_9FwdParamsE:
.text._ZN10layer_norm13ln_fwd_kernelINS_13Kernel_traitsIf13__nv_bfloat16fS2_fjLj8192ELj1ELj1ELj8ELj16ENS_18Kernel_traits_baseILj8192EfS2_fS2_fjLj256EEEEELb0ELb0ELb1ELb1EEEvNS_9FwdParamsE:
        /* <DEDUP_REMOVED lines=48> */
[----:B------:R-:W-:Y:S01]  /*0300*/  MOV R2, R6 ;  /* 0x0000000600027202 */ /* 0x000fe20000000f00 */
[----:B------:R-:W-:-:S02]  /*0310*/  ULDC.U8 UR6, c[0x0][0x1f0] ;  /* 0x00007c0000067ab9 */ /* 0x000fc40000000000 */
.L_x_12122:
[----:B------:R-:W-:-:S05]  /*0320*/  MOV R9, 0x4 ;  /* 0x0000000400097802 */ /* 0x000fca0000000f00 */
[----:B-1----:R-:W-:-:S05]  /*0330*/  IMAD.WIDE R4, R2, R9, c[0x0][0x1d0] ;  /* 0x0000740002047625 */ /* 0x002fca00078e0209 */
[----:B------:R-:W2:Y:S01]  /*0340*/  LDG.E R12, [R4.64] ;  /* 0x00000004040c7981 */ /* 0x000ea2000c1e1900 */
[----:B------:R-:W-:Y:S01]  /*0350*/  ISETP.NE.U32.AND P0, PT, RZ, c[0x0][0x180], PT ;  /* 0x00006000ff007a0c */ /* 0x000fe20003f05070 */
[----:B------:R-:W-:-:S03]  /*0360*/  IMAD R6, R2, c[0x0][0x168], RZ ;  /* 0x00005a0002067a24 */ /* 0x000fc600078e02ff */
[----:B------:R-:W-:Y:S02]  /*0370*/  ISETP.NE.AND.EX P0, PT, RZ, c[0x0][0x184], PT, P0 ;  /* 0x00006100ff007a0c */ /* 0x000fe40003f05300 */
[----:B------:R-:W-:-:S04]  /*0380*/  SHF.R.S32.HI R7, RZ, 0x1f, R6 ;  /* 0x0000001fff077819 */ /* 0x000fc80000011406 */
[----:B------:R-:W-:Y:S02]  /*0390*/  LEA.HI R7, R7, R6, RZ, 0x3 ;  /* 0x0000000607077211 */ /* 0x000fe400078f18ff */
[----:B------:R-:W-:-:S04]  /*03a0*/  LOP3.LUT R6, R0, 0xff, RZ, 0xc0, !PT ;  /* 0x000000ff00067812 */ /* 0x000fc800078ec0ff */
[----:B------:R-:W-:Y:S02]  /*03b0*/  LEA.HI.SX32 R7, R7, R6, 0x1d ;  /* 0x0000000607077211 */ /* 0x000fe400078feaff */
[----:B------:R-:W-:-:S05]  /*03c0*/  @P0 MOV R10, 0x20 ;  /* 0x00000020000a0802 */ /* 0x000fca0000000f00 */
[----:B------:R-:W-:-:S05]  /*03d0*/  @P0 IMAD.WIDE.U32 R10, R7, R10, c[0x0][0x180] ;  /* 0x00006000070a0625 */ /* 0x000fca00078e000a */
[----:B------:R0:W3:Y:S04]  /*03e0*/  @P0 LDG.E.128 R44, [R10.64] ;  /* 0x000000040a2c0981 */ /* 0x0000e8000c1e1d00 */
[----:B------:R0:W4:Y:S01]  /*03f0*/  @P0 LDG.E.128 R40, [R10.64+0x10] ;  /* 0x000010040a280981 */ /* 0x000122000c1e1d00 */
[----:B------:R-:W-:Y:S01]  /*0400*/  IMAD.WIDE R8, R2, R9, c[0x0][0x1d8] ;  /* 0x0000760002087625 */ /* 0x000fe200078e0209 */
[C---:B--2---:R-:W-:Y:S01]  /*0410*/  ISETP.GE.AND P5, PT, R12.reuse, 0x1, PT ;  /* 0x000000010c00780c */ /* 0x044fe20003fa6270 */
[----:B------:R-:W-:Y:S01]  /*0420*/  BSSY B0, `(.L_x_12053) ;  /* 0x000002c000007945 */ /* 0x000fe20003800000 */
[C---:B------:R-:W-:Y:S02]  /*0430*/  ISETP.GT.AND P6, PT, R12.reuse, RZ, PT ;  /* 0x000000ff0c00720c */ /* 0x040fe40003fc4270 */
[----:B-----5:R1:W5:Y:S09]  /*0440*/  LDG.E R113, [R8.64] ;  /* 0x0000000408717981 */ /* 0x020372000c1e1900 */
[----:B------:R-:W-:-:S02]  /*0450*/  @P5 IADD3 R4, R12, -0x1, RZ ;  /* 0xffffffff0c045810 */ /* 0x000fc40007ffe0ff */
[----:B0-----:R-:W-:-:S03]  /*0460*/  @P5 MOV R10, 0x10 ;  /* 0x00000010000a5802 */ /* 0x001fc60000000f00 */
[----:B------:R-:W-:-:S05]  /*0470*/  @P5 IMAD R4, R4, c[0x0][0x168], RZ ;  /* 0x00005a0004045a24 */ /* 0x000fca00078e02ff */
[----:B------:R-:W-:-:S04]  /*0480*/  @P5 SHF.R.S32.HI R5, RZ, 0x1f, R4 ;  /* 0x0000001fff055819 */ /* 0x000fc80000011404 */
[----:B------:R-:W-:Y:S02]  /*0490*/  @P5 LEA.HI R13, R5, R4, RZ, 0x3 ;  /* 0x00000004050d5211 */ /* 0x000fe400078f18ff */
[----:B------:R-:W-:Y:S02]  /*04a0*/  MOV R5, RZ ;  /* 0x000000ff00057202 */ /* 0x000fe40000000f00 */
[----:B------:R-:W-:Y:S02]  /*04b0*/  @P5 LEA.HI.SX32 R5, R13, R6, 0x1d ;  /* 0x000000060d055211 */ /* 0x000fe400078feaff */
[----:B------:R-:W-:Y:S02]  /*04c0*/  @!P6 ISETP.NE.U32.AND P1, PT, RZ, c[0x0][0x180], PT ;  /* 0x00006000ff00ea0c */ /* 0x000fe40003f25070 */
[----:B------:R-:W-:Y:S01]  /*04d0*/  @!P6 ISETP.NE.U32.AND P2, PT, RZ, c[0x0][0x180], PT ;  /* 0x00006000ff00ea0c */ /* 0x000fe20003f45070 */
[----:B------:R-:W-:Y:S01]  /*04e0*/  @P5 IMAD.WIDE.U32 R10, R5, R10, c[0x0][0x170] ;  /* 0x00005c00050a5625 */ /* 0x000fe200078e000a */
[----:B------:R-:W-:-:S02]  /*04f0*/  @!P6 ISETP.NE.U32.AND P4, PT, RZ, c[0x0][0x180], PT ;  /* 0x00006000ff00ea0c */ /* 0x000fc40003f85070 */
[----:B------:R-:W-:Y:S02]  /*0500*/  @!P6 ISETP.NE.U32.AND P3, PT, RZ, c[0x0][0x180], PT ;  /* 0x00006000ff00ea0c */ /* 0x000fe40003f65070 */
[----:B------:R0:W5:Y:S01]  /*0510*/  @P5 LDG.E.128 R36, [R10.64] ;  /* 0x000000040a245981 */ /* 0x000162000c1e1d00 */
[----:B------:R-:W-:Y:S02]  /*0520*/  @!P6 ISETP.NE.AND.EX P1, PT, RZ, c[0x0][0x184], PT, P1 ;  /* 0x00006100ff00ea0c */ /* 0x000fe40003f25310 */
[----:B------:R-:W-:Y:S02]  /*0530*/  @!P6 ISETP.NE.AND.EX P2, PT, RZ, c[0x0][0x184], PT, P2 ;  /* 0x00006100ff00ea0c */ /* 0x000fe40003f45320 */
[----:B------:R-:W-:Y:S02]  /*0540*/  @!P6 ISETP.NE.AND.EX P4, PT, RZ, c[0x0][0x184], PT, P4 ;  /* 0x00006100ff00ea0c */ /* 0x000fe40003f85340 */
[----:B------:R-:W-:Y:S02]  /*0550*/  @!P6 ISETP.NE.AND.EX P3, PT, RZ, c[0x0][0x184], PT, P3 ;  /* 0x00006100ff00ea0c */ /* 0x000fe40003f65330 */
[----:B---3--:R-:W-:-:S02]  /*0560*/  @!P6 FSEL R33, R45, RZ, P1 ;  /* 0x000000ff2d21e208 */ /* 0x008fc40000800000 */
[----:B------:R-:W-:Y:S02]  /*0570*/  @!P6 FSEL R34, R46, RZ, P2 ;  /* 0x000000ff2e22e208 */ /* 0x000fe40001000000 */
[----:B------:R-:W-:Y:S02]  /*0580*/  @!P6 FSEL R35, R47, RZ, P4 ;  /* 0x000000ff2f23e208 */ /* 0x000fe40002000000 */
[----:B----4-:R-:W-:Y:S02]  /*0590*/  @!P6 FSEL R28, R40, RZ, P3 ;  /* 0x000000ff281ce208 */ /* 0x010fe40001800000 */
[----:B------:R-:W-:Y:S02]  /*05a0*/  @!P6 ISETP.NE.U32.AND P1, PT, RZ, c[0x0][0x180], PT ;  /* 0x00006000ff00ea0c */ /* 0x000fe40003f25070 */
[----:B------:R-:W-:Y:S02]  /*05b0*/  @!P6 ISETP.NE.U32.AND P2, PT, RZ, c[0x0][0x180], PT ;  /* 0x00006000ff00ea0c */ /* 0x000fe40003f45070 */
[----:B------:R-:W-:-:S02]  /*05c0*/  @!P6 ISETP.NE.U32.AND P4, PT, RZ, c[0x0][0x180], PT ;  /* 0x00006000ff00ea0c */ /* 0x000fc40003f85070 */
[----:B------:R-:W-:Y:S02]  /*05d0*/  @!P6 ISETP.NE.U32.AND P3, PT, RZ, c[0x0][0x180], PT ;  /* 0x00006000ff00ea0c */ /* 0x000fe40003f65070 */
[----:B------:R-:W-:Y:S02]  /*05e0*/  MOV R4, 0x20 ;  /* 0x0000002000047802 */ /* 0x000fe40000000f00 */
[----:B------:R-:W-:Y:S02]  /*05f0*/  IADD3 R15, R7, 0x100, RZ ;  /* 0x00000100070f7810 */ /* 0x000fe40007ffe0ff */
[----:B------:R-:W-:Y:S02]  /*0600*/  @!P6 ISETP.NE.AND.EX P2, PT, RZ, c[0x0][0x184], PT, P2 ;  /* 0x00006100ff00ea0c */ /* 0x000fe40003f45320 */
[----:B------:R-:W-:Y:S02]  /*0610*/  @!P6 ISETP.NE.AND.EX P4, PT, RZ, c[0x0][0x184], PT, P4 ;  /* 0x00006100ff00ea0c */ /* 0x000fe40003f85340 */
[----:B------:R-:W-:-:S02]  /*0620*/  @!P6 ISETP.NE.AND.EX P3, PT, RZ, c[0x0][0x184], PT, P3 ;  /* 0x00006100ff00ea0c */ /* 0x000fc40003f65330 */
[----:B------:R-:W-:Y:S01]  /*0630*/  @!P6 ISETP.NE.AND.EX P1, PT, RZ, c[0x0][0x184], PT, P1 ;  /* 0x00006100ff00ea0c */ /* 0x000fe20003f25310 */
[-C--:B-1----:R-:W-:Y:S01]  /*0640*/  IMAD.WIDE.U32 R8, R7, R4.reuse, c[0x0][0x188] ;  /* 0x0000620007087625 */ /* 0x082fe200078e0004 */
[----:B------:R-:W-:Y:S02]  /*0650*/  @!P6 FSEL R29, R41, RZ, P2 ;  /* 0x000000ff291de208 */ /* 0x000fe40001000000 */
[----:B------:R-:W-:Y:S01]  /*0660*/  @!P6 FSEL R30, R42, RZ, P4 ;  /* 0x000000ff2a1ee208 */ /* 0x000fe20002000000 */
[----:B------:R-:W-:Y:S01]  /*0670*/  @P0 IMAD.WIDE.U32 R12, R15, R4, c[0x0][0x180] ;  /* 0x000060000f0c0625 */ /* 0x000fe200078e0004 */
[----:B------:R-:W-:Y:S02]  /*0680*/  @!P6 FSEL R31, R43, RZ, P3 ;  /* 0x000000ff2b1fe208 */ /* 0x000fe40001800000 */
[----:B------:R-:W-:Y:S01]  /*0690*/  @!P6 FSEL R32, R44, RZ, P1 ;  /* 0x000000ff2c20e208 */ /* 0x000fe20000800000 */
[----:B------:R-:W-:Y:S05]  /*06a0*/  @!P6 BRA `(.L_x_12054) ;  /* 0x000000300000e947 */ /* 0x000fea0003800000 */
[----:B0----5:R-:W-:-:S05]  /*06b0*/  PRMT R32, RZ, 0x5410, R36 ;  /* 0x00005410ff207816 */ /* 0x021fca0000000024 */
[----:B------:R-:W-:-:S04]  /*06c0*/  FMUL.FTZ R32, R32, c[0x0][0x1ec] ;  /* 0x00007b0020207a20 */ /* 0x000fc80000410000 */
[----:B------:R-:W-:Y:S02]  /*06d0*/  @P0 FADD.FTZ R32, R44, R32 ;  /* 0x000000202c200221 */ /* 0x000fe40000010000 */
.L_x_12054:
[----:B0-----:R-:W-:Y:S05]  /*06e0*/  BSYNC B0 ;  /* 0x0000000000007941 */ /* 0x001fea0003800000 */
.L_x_12053:
[----:B------:R-:W-:Y:S01]  /*06f0*/  BSSY B0, `(.L_x_12055) ;  /* 0x0000005000007945 */ /* 0x000fe20003800000 */
[----:B------:R-:W-:Y:S05]  /*0700*/  @!P6 BRA `(.L_x_12056) ;  /* 0x000000300000e947 */ /* 0x000fea0003800000 */
[----:B-----5:R-:W-:-:S05]  /*0710*/  PRMT R33, RZ, 0x7610, R36 ;  /* 0x00007610ff217816 */ /* 0x020fca0000000024 */
[----:B------:R-:W-:-:S04]  /*0720*/  FMUL.FTZ R33, R33, c[0x0][0x1ec] ;  /* 0x00007b0021217a20 */ /* 0x000fc80000410000 */
[----:B------:R-:W-:Y:S02]  /*0730*/  @P0 FADD.FTZ R33, R45, R33 ;  /* 0x000000212d210221 */ /* 0x000fe40000010000 */
.L_x_12056:
[----:B------:R-:W-:Y:S05]  /*0740*/  BSYNC B0 ;  /* 0x0000000000007941 */ /* 0x000fea0003800000 */
.L_x_12055:
[----:B------:R-:W-:Y:S01]  /*0750*/  BSSY B0, `(.L_x_12057) ;  /* 0x0000005000007945 */ /* 0x000fe20003800000 */
[----:B------:R-:W-:Y:S05]  /*0760*/  @!P6 BRA `(.L_x_12058) ;  /* 0x000000300000e947 */ /* 0x000fea0003800000 */
[----:B-----5:R-:W-:-:S05]  /*0770*/  PRMT R34, RZ, 0x5410, R37 ;  /* 0x00005410ff227816 */ /* 0x020fca0000000025 */
[----:B------:R-:W-:-:S04]  /*0780*/  FMUL.FTZ R34, R34, c[0x0][0x1ec] ;  /* 0x00007b0022227a20 */ /* 0x000fc80000410000 */
[----:B------:R-:W-:Y:S02]  /*0790*/  @P0 FADD.FTZ R34, R46, R34 ;  /* 0x000000222e220221 */ /* 0x000fe40000010000 */
.L_x_12058:
[----:B------:R-:W-:Y:S05]  /*07a0*/  BSYNC B0 ;  /* 0x0000000000007941 */ /* 0x000fea0003800000 */
.L_x_12057:
[----:B------:R-:W-:Y:S01]  /*07b0*/  BSSY B0, `(.L_x_12059) ;  /* 0x0000005000007945 */ /* 0x000fe20003800000 */
[----:B------:R-:W-:Y:S05]  /*07c0*/  @!P6 BRA `(.L_x_12060) ;  /* 0x000000300000e947 */ /* 0x000fea0003800000 */
[----:B-----5:R-:W-:-:S05]  /*07d0*/  PRMT R35, RZ, 0x7610, R37 ;  /* 0x00007610ff237816 */ /* 0x020fca0000000025 */
[----:B------:R-:W-:-:S04]  /*07e0*/  FMUL.FTZ R35, R35, c[0x0][0x1ec] ;  /* 0x00007b0023237a20 */ /* 0x000fc80000410000 */
[----:B------:R-:W-:Y:S02]  /*07f0*/  @P0 FADD.FTZ R35, R47, R35 ;  /* 0x000000232f230221 */ /* 0x000fe40000010000 */
.L_x_12060:
[----:B------:R-:W-:Y:S05]  /*0800*/  BSYNC B0 ;  /* 0x0000000000007941 */ /* 0x000fea0003800000 */
.L_x_12059:
[----:B------:R-:W-:Y:S01]  /*0810*/  BSSY B0, `(.L_x_12061) ;  /* 0x0000005000007945 */ /* 0x000fe20003800000 */
[----:B------:R-:W-:Y:S05]  /*0820*/  @!P6 BRA `(.L_x_12062) ;  /* 0x000000300000e947 */ /* 0x000fea0003800000 */
[----:B-----5:R-:W-:-:S05]  /*0830*/  PRMT R28, RZ, 0x5410, R38 ;  /* 0x00005410ff1c7816 */ /* 0x020fca0000000026 */
[----:B------:R-:W-:-:S04]  /*0840*/  FMUL.FTZ R28, R28, c[0x0][0x1ec] ;  /* 0x00007b001c1c7a20 */ /* 0x000fc80000410000 */
[----:B------:R-:W-:Y:S02]  /*0850*/  @P0 FADD.FTZ R28, R40, R28 ;  /* 0x0000001c281c0221 */ /* 0x000fe40000010000 */
.L_x_12062:
[----:B------:R-:W-:Y:S05]  /*0860*/  BSYNC B0 ;  /* 0x0000000000007941 */ /* 0x000fea0003800000 */
.L_x_12061:
[----:B------:R-:W-:Y:S01]  /*0870*/  BSSY B0, `(.L_x_12063) ;  /* 0x0000005000007945 */ /* 0x000fe20003800000 */
[----:B------:R-:W-:Y:S05]  /*0880*/  @!P6 BRA `(.L_x_12064) ;  /* 0x000000300000e947 */ /* 0x000fea0003800000 */
[----:B-----5:R-:W-:-:S05]  /*0890*/  PRMT R29, RZ, 0x7610, R38 ;  /* 0x00007610ff1d7816 */ /* 0x020fca0000000026 */
[----:B------:R-:W-:-:S04]  /*08a0*/  FMUL.FTZ R29, R29, c[0x0][0x1ec] ;  /* 0x00007b001d1d7a20 */ /* 0x000fc80000410000 */
[----:B------:R-:W-:Y:S02]  /*08b0*/  @P0 FADD.FTZ R29, R41, R29 ;  /* 0x0000001d291d0221 */ /* 0x000fe40000010000 */
.L_x_12064:
[----:B------:R-:W-:Y:S05]  /*08c0*/  BSYNC B0 ;  /* 0x0000000000007941 */ /* 0x000fea0003800000 */
.L_x_12063:
[----:B------:R-:W-:Y:S01]  /*08d0*/  BSSY B0, `(.L_x_12065) ;  /* 0x0000005000007945 */ /* 0x000fe20003800000 */
[----:B------:R-:W-:Y:S05]  /*08e0*/  @!P6 BRA `(.L_x_12066) ;  /* 0x000000300000e947 */ /* 0x000fea0003800000 */
[----:B-----5:R-:W-:-:S05]  /*08f0*/  PRMT R30, RZ, 0x5410, R39 ;  /* 0x00005410ff1e7816 */ /* 0x020fca0000000027 */
[----:B------:R-:W-:-:S04]  /*0900*/  FMUL.FTZ R30, R30, c[0x0][0x1ec] ;  /* 0x00007b001e1e7a20 */ /* 0x000fc80000410000 */
[----:B------:R-:W-:Y:S02]  /*0910*/  @P0 FADD.FTZ R30, R42, R30 ;  /* 0x0000001e2a1e0221 */ /* 0x000fe40000010000 */
.L_x_12066:
[----:B------:R-:W-:Y:S05]  /*0920*/  BSYNC B0 ;  /* 0x0000000000007941 */ /* 0x000fea0003800000 */
.L_x_12065:
[----:B------:R-:W-:Y:S01]  /*0930*/  BSSY B0, `(.L_x_12067) ;  /* 0x0000005000007945 */ /* 0x000fe20003800000 */
[----:B------:R-:W-:Y:S05]  /*0940*/  @!P6 BRA `(.L_x_12068) ;  /* 0x000000300000e947 */ /* 0x000fea0003800000 */
[----:B-----5:R-:W-:-:S05]  /*0950*/  PRMT R31, RZ, 0x7610, R39 ;  /* 0x00007610ff1f7816 */ /* 0x020fca0000000027 */
[----:B------:R-:W-:-:S04]  /*0960*/  FMUL.FTZ R31, R31, c[0x0][0x1ec] ;  /* 0x00007b001f1f7a20 */ /* 0x000fc80000410000 */
[----:B------:R-:W-:Y:S02]  /*0970*/  @P0 FADD.FTZ R31, R43, R31 ;  /* 0x0000001f2b1f0221 */ /* 0x000fe40000010000 */
.L_x_12068:
[----:B------:R-:W-:Y:S05]  /*0980*/  BSYNC B0 ;  /* 0x0000000000007941 */ /* 0x000fea0003800000 */
.L_x_12067:
        /* <DEDUP_REMOVED lines=33> */
[----:B------:R-:W-:-:S02]  /*0ba0*/  @!P6 FSEL R22, R42, RZ, P4 ;  /* 0x000000ff2a16e208 */ /* 0x000fc40002000000 */
[----:B------:R-:W-:Y:S02]  /*0bb0*/  @!P6 FSEL R23, R43, RZ, P3 ;  /* 0x000000ff2b17e208 */ /* 0x000fe40001800000 */
[----:B------:R-:W-:Y:S01]  /*0bc0*/  @!P6 FSEL R24, R44, RZ, P1 ;  /* 0x000000ff2c18e208 */ /* 0x000fe20000800000 */
[----:B------:R-:W-:Y:S05]  /*0bd0*/  @!P6 BRA `(.L_x_12070) ;  /* 0x000000300000e947 */ /* 0x000fea0003800000 */
[----:B-----5:R-:W-:-:S05]  /*0be0*/  PRMT R24, RZ, 0x5410, R36 ;  /* 0x00005410ff187816 */ /* 0x020fca0000000024 */
[----:B------:R-:W-:-:S04]  /*0bf0*/  FMUL.FTZ R24, R24, c[0x0][0x1ec] ;  /* 0x00007b0018187a20 */ /* 0x000fc80000410000 */
[----:B------:R-:W-:Y:S02]  /*0c00*/  @P0 FADD.FTZ R24, R44, R24 ;  /* 0x000000182c180221 */ /* 0x000fe40000010000 */
.L_x_12070:
[----:B------:R-:W-:Y:S05]  /*0c10*/  BSYNC B0 ;  /* 0x0000000000007941 */ /* 0x000fea0003800000 */
.L_x_12069:
[----:B------:R-:W-:Y:S01]  /*0c20*/  BSSY B0, `(.L_x_12071) ;  /* 0x0000005000007945 */ /* 0x000fe20003800000 */
[----:B------:R-:W-:Y:S05]  /*0c30*/  @!P6 BRA `(.L_x_12072) ;  /* 0x000000300000e947 */ /* 0x000fea0003800000 */
[----:B-----5:R-:W-:-:S05]  /*0c40*/  PRMT R25, RZ, 0x7610, R36 ;  /* 0x00007610ff197816 */ /* 0x020fca0000000024 */
[----:B------:R-:W-:-:S04]  /*0c50*/  FMUL.FTZ R25, R25, c[0x0][0x1ec] ;  /* 0x00007b0019197a20 */ /* 0x000fc80000410000 */
[----:B------:R-:W-:Y:S02]  /*0c60*/  @P0 FADD.FTZ R25, R45, R25 ;  /* 0x000000192d190221 */ /* 0x000fe40000010000 */
.L_x_12072:
[----:B------:R-:W-:Y:S05]  /*0c70*/  BSYNC B0 ;  /* 0x0000000000007941 */ /* 0x000fea0003800000 */
.L_x_12071:
[----:B------:R-:W-:Y:S01]  /*0c80*/  BSSY B0, `(.L_x_12073) ;  /* 0x0000005000007945 */ /* 0x000fe20003800000 */
[----:B------:R-:W-:Y:S05]  /*0c90*/  @!P6 BRA `(.L_x_12074) ;  /* 0x000000300000e947 */ /* 0x000fea0003800000 */
[----:B-----5:R-:W-:-:S05]  /*0ca0*/  PRMT R26, RZ, 0x5410, R37 ;  /* 0x00005410ff1a7816 */ /* 0x020fca0000000025 */
[----:B------:R-:W-:-:S04]  /*0cb0*/  FMUL.FTZ R26, R26, c[0x0][0x1ec] ;  /* 0x00007b001a1a7a20 */ /* 0x000fc80000410000 */
[----:B------:R-:W-:Y:S02]  /*0cc0*/  @P0 FADD.FTZ R26, R46, R26 ;  /* 0x0000001a2e1a0221 */ /* 0x000fe40000010000 */
.L_x_12074:
[----:B------:R-:W-:Y:S05]  /*0cd0*/  BSYNC B0 ;  /* 0x0000000000007941 */ /* 0x000fea0003800000 */
.L_x_12073:
[----:B------:R-:W-:Y:S01]  /*0ce0*/  BSSY B0, `(.L_x_12075) ;  /* 0x0000005000007945 */ /* 0x000fe20003800000 */
[----:B------:R-:W-:Y:S05]  /*0cf0*/  @!P6 BRA `(.L_x_12076) ;  /* 0x000000300000e947 */ /* 0x000fea0003800000 */
[----:B-----5:R-:W-:-:S05]  /*0d00*/  PRMT R27, RZ, 0x7610, R37 ;  /* 0x00007610ff1b7816 */ /* 0x020fca0000000025 */
[----:B------:R-:W-:-:S04]  /*0d10*/  FMUL.FTZ R27, R27, c[0x0][0x1ec] ;  /* 0x00007b001b1b7a20 */ /* 0x000fc80000410000 */
[----:B------:R-:W-:Y:S02]  /*0d20*/  @P0 FADD.FTZ R27, R47, R27 ;  /* 0x0000001b2f1b0221 */ /* 0x000fe40000010000 */
.L_x_12076:
[----:B------:R-:W-:Y:S05]  /*0d30*/  BSYNC B0 ;  /* 0x0000000000007941 */ /* 0x000fea0003800000 */
.L_x_12075:
[----:B------:R-:W-:Y:S01]  /*0d40*/  BSSY B0, `(.L_x_12077) ;  /* 0x0000005000007945 */ /* 0x000fe20003800000 */
[----:B------:R-:W-:Y:S05]  /*0d50*/  @!P6 BRA `(.L_x_12078) ;  /* 0x000000300000e947 */ /* 0x000fea0003800000 */
[----:B-----5:R-:W-:-:S05]  /*0d60*/  PRMT R20, RZ, 0x5410, R38 ;  /* 0x00005410ff147816 */ /* 0x020fca0000000026 */
[----:B------:R-:W-:-:S04]  /*0d70*/  FMUL.FTZ R20, R20, c[0x0][0x1ec] ;  /* 0x00007b0014147a20 */ /* 0x000fc80000410000 */
[----:B------:R-:W-:Y:S02]  /*0d80*/  @P0 FADD.FTZ R20, R40, R20 ;  /* 0x0000001428140221 */ /* 0x000fe40000010000 */
.L_x_12078:
[----:B------:R-:W-:Y:S05]  /*0d90*/  BSYNC B0 ;  /* 0x0000000000007941 */ /* 0x000fea0003800000 */
.L_x_12077:
[----:B------:R-:W-:Y:S01]  /*0da0*/  BSSY B0, `(.L_x_12079) ;  /* 0x0000005000007945 */ /* 0x000fe20003800000 */
[----:B------:R-:W-:Y:S05]  /*0db0*/  @!P6 BRA `(.L_x_12080) ;  /* 0x000000300000e947 */ /* 0x000fea0003800000 */
[----:B-----5:R-:W-:-:S05]  /*0dc0*/  PRMT R21, RZ, 0x7610, R38 ;  /* 0x00007610ff157816 */ /* 0x020fca0000000026 */
[----:B------:R-:W-:-:S04]  /*0dd0*/  FMUL.FTZ R21, R21, c[0x0][0x1ec] ;  /* 0x00007b0015157a20 */ /* 0x000fc80000410000 */
[----:B------:R-:W-:Y:S02]  /*0de0*/  @P0 FADD.FTZ R21, R41, R21 ;  /* 0x0000001529150221 */ /* 0x000fe40000010000 */
.L_x_12080:
[----:B------:R-:W-:Y:S05]  /*0df0*/  BSYNC B0 ;  /* 0x0000000000007941 */ /* 0x000fea0003800000 */
.L_x_12079:
[----:B------:R-:W-:Y:S01]  /*0e00*/  BSSY B0, `(.L_x_12081) ;  /* 0x0000005000007945 */ /* 0x000fe20003800000 */
[----:B------:R-:W-:Y:S05]  /*0e10*/  @!P6 BRA `(.L_x_12082) ;  /* 0x000000300000e947 */ /* 0x000fea0003800000 */
[----:B-----5:R-:W-:-:S05]  /*0e20*/  PRMT R22, RZ, 0x5410, R39 ;  /* 0x00005410ff167816 */ /* 0x020fca0000000027 */
[----:B------:R-:W-:-:S04]  /*0e30*/  FMUL.FTZ R22, R22, c[0x0][0x1ec] ;  /* 0x00007b0016167a20 */ /* 0x000fc80000410000 */
[----:B------:R-:W-:Y:S02]  /*0e40*/  @P0 FADD.FTZ R22, R42, R22 ;  /* 0x000000162a160221 */ /* 0x000fe40000010000 */
.L_x_12082:
[----:B------:R-:W-:Y:S05]  /*0e50*/  BSYNC B0 ;  /* 0x0000000000007941 */ /* 0x000fea0003800000 */
.L_x_12081:
[----:B------:R-:W-:Y:S01]  /*0e60*/  BSSY B0, `(.L_x_12083) ;  /* 0x0000005000007945 */ /* 0x000fe20003800000 */
[----:B------:R-:W-:Y:S05]  /*0e70*/  @!P6 BRA `(.L_x_12084) ;  /* 0x000000300000e947 */ /* 0x000fea0003800000 */
[----:B-----5:R-:W-:-:S05]  /*0e80*/  PRMT R23, RZ, 0x7610, R39 ;  /* 0x00007610ff177816 */ /* 0x020fca0000000027 */
[----:B------:R-:W-:-:S04]  /*0e90*/  FMUL.FTZ R23, R23, c[0x0][0x1ec] ;  /* 0x00007b0017177a20 */ /* 0x000fc80000410000 */
[----:B------:R-:W-:Y:S02]  /*0ea0*/  @P0 FADD.FTZ R23, R43, R23 ;  /* 0x000000172b170221 */ /* 0x000fe40000010000 */
.L_x_12084:
[----:B------:R-:W-:Y:S05]  /*0eb0*/  BSYNC B0 ;  /* 0x0000000000007941 */ /* 0x000fea0003800000 */
.L_x_12083:
[----:B------:R-:W-:Y:S04]  /*0ec0*/  STG.E.128 [R8.64], R24 ;  /* 0x0000001808007986 */ /* 0x000fe8000c101d04 */
[----:B------:R0:W-:Y:S04]  /*0ed0*/  STG.E.128 [R8.64+0x10], R20 ;  /* 0x0000101408007986 */ /* 0x0001e8000c101d04 */
[----:B------:R-:W2:Y:S04]  /*0ee0*/  @P0 LDG.E.128 R44, [R10.64] ;  /* 0x000000040a2c0981 */ /* 0x000ea8000c1e1d00 */
[----:B------:R-:W3:Y:S01]  /*0ef0*/  @P0 LDG.E.128 R40, [R10.64+0x10] ;  /* 0x000010040a280981 */ /* 0x000ee2000c1e1d00 */
[----:B------:R-:W-:-:S02]  /*0f00*/  @P5 MOV R13, 0x10 ;  /* 0x00000010000d5802 */ /* 0x000fc40000000f00 */
[----:B------:R-:W-:Y:S02]  /*0f10*/  @P5 IADD3 R12, R5, 0x200, RZ ;  /* 0x00000200050c5810 */ /* 0x000fe40007ffe0ff */
[----:B------:R-:W-:Y:S02]  /*0f20*/  @!P6 ISETP.NE.U32.AND P1, PT, RZ, c[0x0][0x180], PT ;  /* 0x00006000ff00ea0c */ /* 0x000fe40003f25070 */
[----:B------:R-:W-:Y:S01]  /*0f30*/  @!P6 ISETP.NE.U32.AND P2, PT, RZ, c[0x0][0x180], PT ;  /* 0x00006000ff00ea0c */ /* 0x000fe20003f45070 */
[----:B------:R-:W-:Y:S01]  /*0f40*/  @P5 IMAD.WIDE.U32 R12, R12, R13, c[0x0][0x170] ;  /* 0x00005c000c0c5625 */ /* 0x000fe200078e000d */
[----:B------:R-:W-:Y:S02]  /*0f50*/  @!P6 ISETP.NE.U32.AND P4, PT, RZ, c[0x0][0x180], PT ;  /* 0x00006000ff00ea0c */ /* 0x000fe40003f85070 */
[----:B------:R-:W-:Y:S02]  /*0f60*/  @!P6 ISETP.NE.U32.AND P3, PT, RZ, c[0x0][0x180], PT ;  /* 0x00006000ff00ea0c */ /* 0x000fe40003f65070 */
[----:B------:R-:W-:Y:S01]  /*0f70*/  @!P6 ISETP.NE.AND.EX P1, PT, RZ, c[0x0][0x184], PT, P1 ;  /* 0x00006100ff00ea0c */ /* 0x000fe20003f25310 */
[----:B-----5:R3:W5:Y:S01]  /*0f80*/  @P5 LDG.E.128 R36, [R12.64] ;  /* 0x000000040c245981 */ /* 0x020762000c1e1d00 */
[----:B------:R-:W-:Y:S01]  /*0f90*/  @!P6 ISETP.NE.AND.EX P2, PT, RZ, c[0x0][0x184], PT, P2 ;  /* 0x00006100ff00ea0c */ /* 0x000fe20003f45320 */
[----:B------:R-:W-:Y:S01]  /*0fa0*/  BSSY B0, `(.L_x_12085) ;  /* 0x000001a000007945 */ /* 0x000fe20003800000 */
[----:B------:R-:W-:-:S02]  /*0fb0*/  @!P6 ISETP.NE.AND.EX P4, PT, RZ, c[0x0][0x184], PT, P4 ;  /* 0x00006100ff00ea0c */ /* 0x000fc40003f85340 */
[----:B------:R-:W-:Y:S02]  /*0fc0*/  @!P6 ISETP.NE.AND.EX P3, PT, RZ, c[0x0][0x184], PT, P3 ;  /* 0x00006100ff00ea0c */ /* 0x000fe40003f65330 */
[----:B------:R-:W-:Y:S01]  /*0fd0*/  IADD3 R115, R7, 0x300, RZ ;  /* 0x0000030007737810 */ /* 0x000fe20007ffe0ff */
[----:B------:R-:W-:-:S04]  /*0fe0*/  IMAD.WIDE.U32 R6, R117, R4, c[0x0][0x188] ;  /* 0x0000620075067625 */ /* 0x000fc800078e0004 */
[----:B0-----:R-:W-:Y:S01]  /*0ff0*/  @P0 IMAD.WIDE.U32 R8, R115, R4, c[0x0][0x180] ;  /* 0x0000600073080625 */ /* 0x001fe200078e0004 */
[----:B--2---:R-:W-:Y:S02]  /*1000*/  @!P6 FSEL R17, R45, RZ, P1 ;  /* 0x000000ff2d11e208 */ /* 0x004fe40000800000 */
[----:B------:R-:W-:Y:S02]  /*1010*/  @!P6 FSEL R18, R46, RZ, P2 ;  /* 0x000000ff2e12e208 */ /* 0x000fe40001000000 */
[----:B------:R-:W-:Y:S02]  /*1020*/  @!P6 FSEL R19, R47, RZ, P4 ;  /* 0x000000ff2f13e208 */ /* 0x000fe40002000000 */
[----:B---3--:R-:W-:Y:S02]  /*1030*/  @!P6 FSEL R12, R40, RZ, P3 ;  /* 0x000000ff280ce208 */ /* 0x008fe40001800000 */
[----:B------:R-:W-:Y:S02]  /*1040*/  @!P6 ISETP.NE.U32.AND P1, PT, RZ, c[0x0][0x180], PT ;  /* 0x00006000ff00ea0c */ /* 0x000fe40003f25070 */
[----:B------:R-:W-:-:S02]  /*1050*/  @!P6 ISETP.NE.U32.AND P2, PT, RZ, c[0x0][0x180], PT ;  /* 0x00006000ff00ea0c */ /* 0x000fc40003f45070 */
[----:B------:R-:W-:Y:S02]  /*1060*/  @!P6 ISETP.NE.U32.AND P4, PT, RZ, c[0x0][0x180], PT ;  /* 0x00006000ff00ea0c */ /* 0x000fe40003f85070 */
[----:B------:R-:W-:Y:S02]  /*1070*/  @!P6 ISETP.NE.U32.AND P3, PT, RZ, c[0x0][0x180], PT ;  /* 0x00006000ff00ea0c */ /* 0x000fe40003f65070 */
[----:B------:R-:W-:Y:S02]  /*1080*/  @!P6 ISETP.NE.AND.EX P2, PT, RZ, c[0x0][0x184], PT, P2 ;  /* 0x00006100ff00ea0c */ /* 0x000fe40003f45320 */
[----:B------:R-:W-:Y:S02]  /*1090*/  @!P6 ISETP.NE.AND.EX P4, PT, RZ, c[0x0][0x184], PT, P4 ;  /* 0x00006100ff00ea0c */ /* 0x000fe40003f85340 */
[----:B------:R-:W-:Y:S02]  /*10a0*/  @!P6 ISETP.NE.AND.EX P3, PT, RZ, c[0x0][0x184], PT, P3 ;  /* 0x00006100ff00ea0c */ /* 0x000fe40003f65330 */
[----:B------:R-:W-:-:S02]  /*10b0*/  @!P6 ISETP.NE.AND.EX P1, PT, RZ, c[0x0][0x184], PT, P1 ;  /* 0x00006100ff00ea0c */ /* 0x000fc40003f25310 */
[----:B------:R-:W-:Y:S02]  /*10c0*/  @!P6 FSEL R13, R41, RZ, P2 ;  /* 0x000000ff290de208 */ /* 0x000fe40001000000 */
[----:B------:R-:W-:Y:S02]  /*10d0*/  @!P6 FSEL R14, R42, RZ, P4 ;  /* 0x000000ff2a0ee208 */ /* 0x000fe40002000000 */
[----:B------:R-:W-:Y:S02]  /*10e0*/  @!P6 FSEL R15, R43, RZ, P3 ;  /* 0x000000ff2b0fe208 */ /* 0x000fe40001800000 */
[----:B------:R-:W-:Y:S01]  /*10f0*/  @!P6 FSEL R16, R44, RZ, P1 ;  /* 0x000000ff2c10e208 */ /* 0x000fe20000800000 */
[----:B------:R-:W-:Y:S05]  /*1100*/  @!P6 BRA `(.L_x_12086) ;  /* 0x000000300000e947 */ /* 0x000fea0003800000 */
[----:B-----5:R-:W-:-:S05]  /*1110*/  PRMT R16, RZ, 0x5410, R36 ;  /* 0x00005410ff107816 */ /* 0x020fca0000000024 */
[----:B------:R-:W-:-:S04]  /*1120*/  FMUL.FTZ R16, R16, c[0x0][0x1ec] ;  /* 0x00007b0010107a20 */ /* 0x000fc80000410000 */
[----:B------:R-:W-:Y:S02]  /*1130*/  @P0 FADD.FTZ R16, R44, R16 ;  /* 0x000000102c100221 */ /* 0x000fe40000010000 */
.L_x_12086:
[----:B------:R-:W-:Y:S05]  /*1140*/  BSYNC B0 ;  /* 0x0000000000007941 */ /* 0x000fea0003800000 */
.L_x_12085:
[----:B------:R-:W-:Y:S01]  /*1150*/  BSSY B0, `(.L_x_12087) ;  /* 0x0000005000007945 */ /* 0x000fe20003800000 */
[----:B------:R-:W-:Y:S05]  /*1160*/  @!P6 BRA `(.L_x_12088) ;  /* 0x000000300000e947 */ /* 0x000fea0003800000 */
[----:B-----5:R-:W-:-:S05]  /*1170*/  PRMT R17, RZ, 0x7610, R36 ;  /* 0x00007610ff117816 */ /* 0x020fca0000000024 */
[----:B------:R-:W-:-:S04]  /*1180*/  FMUL.FTZ R17, R17, c[0x0][0x1ec] ;  /* 0x00007b0011117a20 */ /* 0x000fc80000410000 */
[----:B------:R-:W-:Y:S02]  /*1190*/  @P0 FADD.FTZ R17, R45, R17 ;  /* 0x000000112d110221 */ /* 0x000fe40000010000 */
.L_x_12088:
[----:B------:R-:W-:Y:S05]  /*11a0*/  BSYNC B0 ;  /* 0x0000000000007941 */ /* 0x000fea0003800000 */
.L_x_12087:
[----:B------:R-:W-:Y:S01]  /*11b0*/  BSSY B0, `(.L_x_12089) ;  /* 0x0000005000007945 */ /* 0x000fe20003800000 */
[----:B------:R-:W-:Y:S05]  /*11c0*/  @!P6 BRA `(.L_x_12090) ;  /* 0x000000300000e947 */ /* 0x000fea0003800000 */
[----:B-----5:R-:W-:-:S05]  /*11d0*/  PRMT R18, RZ, 0x5410, R37 ;  /* 0x00005410ff127816 */ /* 0x020fca0000000025 */
[----:B------:R-:W-:-:S04]  /*11e0*/  FMUL.FTZ R18, R18, c[0x0][0x1ec] ;  /* 0x00007b0012127a20 */ /* 0x000fc80000410000 */
[----:B------:R-:W-:Y:S02]  /*11f0*/  @P0 FADD.FTZ R18, R46, R18 ;  /* 0x000000122e120221 */ /* 0x000fe40000010000 */
.L_x_12090:
[----:B------:R-:W-:Y:S05]  /*1200*/  BSYNC B0 ;  /* 0x0000000000007941 */ /* 0x000fea0003800000 */
.L_x_12089:
[----:B------:R-:W-:Y:S01]  /*1210*/  BSSY B0, `(.L_x_12091) ;  /* 0x0000005000007945 */ /* 0x000fe20003800000 */
[----:B------:R-:W-:Y:S05]  /*1220*/  @!P6 BRA `(.L_x_12092) ;  /* 0x000000300000e947 */ /* 0x000fea0003800000 */
[----:B-----5:R-:W-:-:S05]  /*1230*/  PRMT R19, RZ, 0x7610, R37 ;  /* 0x00007610ff137816 */ /* 0x020fca0000000025 */
[----:B------:R-:W-:-:S04]  /*1240*/  FMUL.FTZ R19, R19, c[0x0][0x1ec] ;  /* 0x00007b0013137a20 */ /* 0x000fc80000410000 */
[----:B------:R-:W-:Y:S02]  /*1250*/  @P0 FADD.FTZ R19, R47, R19 ;  /* 0x000000132f130221 */ /* 0x000fe40000010000 */
.L_x_12092:
[----:B------:R-:W-:Y:S05]  /*1260*/  BSYNC B0 ;  /* 0x0000000000007941 */ /* 0x000fea0003800000 */
.L_x_12091:
[----:B------:R-:W-:Y:S01]  /*1270*/  BSSY B0, `(.L_x_12093) ;  /* 0x0000005000007945 */ /* 0x000fe20003800000 */
[----:B------:R-:W-:Y:S05]  /*1280*/  @!P6 BRA `(.L_x_12094) ;  /* 0x000000300000e947 */ /* 0x000fea0003800000 */
[----:B-----5:R-:W-:-:S05]  /*1290*/  PRMT R12, RZ, 0x5410, R38 ;  /* 0x00005410ff0c7816 */ /* 0x020fca0000000026 */
[----:B------:R-:W-:-:S04]  /*12a0*/  FMUL.FTZ R12, R12, c[0x0][0x1ec] ;  /* 0x00007b000c0c7a20 */ /* 0x000fc80000410000 */
[----:B------:R-:W-:Y:S02]  /*12b0*/  @P0 FADD.FTZ R12, R40, R12 ;  /* 0x0000000c280c0221 */ /* 0x000fe40000010000 */
.L_x_12094:
[----:B------:R-:W-:Y:S05]  /*12c0*/  BSYNC B0 ;  /* 0x0000000000007941 */ /* 0x000fea0003800000 */
.L_x_12093:
[----:B------:R-:W-:Y:S01]  /*12d0*/  BSSY B0, `(.L_x_12095) ;  /* 0x0000005000007945 */ /* 0x000fe20003800000 */
[----:B------:R-:W-:Y:S05]  /*12e0*/  @!P6 BRA `(.L_x_12096) ;  /* 0x000000300000e947 */ /* 0x000fea0003800000 */
[----:B-----5:R-:W-:-:S05]  /*12f0*/  PRMT R13, RZ, 0x7610, R38 ;  /* 0x00007610ff0d7816 */ /* 0x020fca0000000026 */
[----:B------:R-:W-:-:S04]  /*1300*/  FMUL.FTZ R13, R13, c[0x0][0x1ec] ;  /* 0x00007b000d0d7a20 */ /* 0x000fc80000410000 */
[----:B------:R-:W-:Y:S02]  /*1310*/  @P0 FADD.FTZ R13, R41, R13 ;  /* 0x0000000d290d0221 */ /* 0x000fe40000010000 */
.L_x_12096:
[----:B------:R-:W-:Y:S05]  /*1320*/  BSYNC B0 ;  /* 0x0000000000007941 */ /* 0x000fea0003800000 */
.L_x_12095:
[----:B------:R-:W-:Y:S01]  /*1330*/  BSSY B0, `(.L_x_12097) ;  /* 0x0000005000007945 */ /* 0x000fe20003800000 */
[----:B------:R-:W-:Y:S05]  /*1340*/  @!P6 BRA `(.L_x_12098) ;  /* 0x000000300000e947 */ /* 0x000fea0003800000 */
[----:B-----5:R-:W-:-:S05]  /*1350*/  PRMT R14, RZ, 0x5410, R39 ;  /* 0x00005410ff0e7816 */ /* 0x020fca0000000027 */
[----:B------:R-:W-:-:S04]  /*1360*/  FMUL.FTZ R14, R14, c[0x0][0x1ec] ;  /* 0x00007b000e0e7a20 */ /* 0x000fc80000410000 */
[----:B------:R-:W-:Y:S02]  /*1370*/  @P0 FADD.FTZ R14, R42, R14 ;  /* 0x0000000e2a0e0221 */ /* 0x000fe40000010000 */
.L_x_12098:
[----:B------:R-:W-:Y:S05]  /*1380*/  BSYNC B0 ;  /* 0x0000000000007941 */ /* 0x000fea0003800000 */
.L_x_12097:
[----:B------:R-:W-:Y:S01]  /*1390*/  BSSY B0, `(.L_x_12099) ;  /* 0x0000005000007945 */ /* 0x000fe20003800000 */
[----:B------:R-:W-:Y:S05]  /*13a0*/  @!P6 BRA `(.L_x_12100) ;  /* 0x000000300000e947 */ /* 0x000fea0003800000 */
[----:B-----5:R-:W-:-:S05]  /*13b0*/  PRMT R15, RZ, 0x7610, R39 ;  /* 0x00007610ff0f7816 */ /* 0x020fca0000000027 */
[----:B------:R-:W-:-:S04]  /*13c0*/  FMUL.FTZ R15, R15, c[0x0][0x1ec] ;  /* 0x00007b000f0f7a20 */ /* 0x000fc80000410000 */
[----:B------:R-:W-:Y:S02]  /*13d0*/  @P0 FADD.FTZ R15, R43, R15 ;  /* 0x0000000f2b0f0221 */ /* 0x000fe40000010000 */
.L_x_12100:
[----:B------:R-:W-:Y:S05]  /*13e0*/  BSYNC B0 ;  /* 0x0000000000007941 */ /* 0x000fea0003800000 */
.L_x_12099:
[----:B------:R-:W-:Y:S04]  /*13f0*/  STG.E.128 [R6.64], R16 ;  /* 0x0000001006007986 */ /* 0x000fe8000c101d04 */
[----:B------:R0:W-:Y:S04]  /*1400*/  STG.E.128 [R6.64+0x10], R12 ;  /* 0x0000100c06007986 */ /* 0x0001e8000c101d04 */
[----:B------:R-:W2:Y:S04]  /*1410*/  @P0 LDG.E.128 R44, [R8.64] ;  /* 0x00000004082c0981 */ /* 0x000ea8000c1e1d00 */
[----:B------:R2:W3:Y:S01]  /*1420*/  @P0 LDG.E.128 R40, [R8.64+0x10] ;  /* 0x0000100408280981 */ /* 0x0004e2000c1e1d00 */
[----:B------:R-:W-:-:S02]  /*1430*/  @P5 MOV R11, 0x10 ;  /* 0x00000010000b5802 */ /* 0x000fc40000000f00 */
[----:B------:R-:W-:-:S05]  /*1440*/  @P5 IADD3 R10, R5, 0x300, RZ ;  /* 0x00000300050a5810 */ /* 0x000fca0007ffe0ff */
[----:B------:R-:W-:Y:S01]  /*1450*/  @P5 IMAD.WIDE.U32 R10, R10, R11, c[0x0][0x170] ;  /* 0x00005c000a0a5625 */ /* 0x000fe200078e000b */
[----:B------:R-:W-:-:S04]  /*1460*/  @!P6 ISETP.NE.U32.AND P3, PT, RZ, c[0x0][0x180], PT ;  /* 0x00006000ff00ea0c */ /* 0x000fc80003f65070 */
[----:B-----5:R1:W5:Y:S01]  /*1470*/  @P5 LDG.E.128 R36, [R10.64] ;  /* 0x000000040a245981 */ /* 0x020362000c1e1d00 */
[----:B------:R-:W-:Y:S01]  /*1480*/  @!P6 ISETP.NE.U32.AND P5, PT, RZ, c[0x0][0x180], PT ;  /* 0x00006000ff00ea0c */ /* 0x000fe20003fa5070 */
[----:B------:R-:W-:Y:S01]  /*1490*/  BSSY B0, `(.L_x_12101) ;  /* 0x000001b000007945 */ /* 0x000fe20003800000 */
[----:B------:R-:W-:Y:S01]  /*14a0*/  @!P6 ISETP.NE.U32.AND P4, PT, RZ, c[0x0][0x180], PT ;  /* 0x00006000ff00ea0c */ /* 0x000fe20003f85070 */
[----:B------:R-:W-:Y:S01]  /*14b0*/  IMAD.WIDE.U32 R114, R115, R4, c[0x0][0x188] ;  /* 0x0000620073727625 */ /* 0x000fe200078e0004 */
[----:B------:R-:W-:Y:S02]  /*14c0*/  @!P6 ISETP.NE.AND.EX P3, PT, RZ, c[0x0][0x184], PT, P3 ;  /* 0x00006100ff00ea0c */ /* 0x000fe40003f65330 */
[----:B------:R-:W-:Y:S02]  /*14d0*/  @!P6 ISETP.NE.AND.EX P5, PT, RZ, c[0x0][0x184], PT, P5 ;  /* 0x00006100ff00ea0c */ /* 0x000fe40003fa5350 */
[----:B------:R-:W-:Y:S02]  /*14e0*/  @!P6 ISETP.NE.AND.EX P4, PT, RZ, c[0x0][0x184], PT, P4 ;  /* 0x00006100ff00ea0c */ /* 0x000fe40003f85340 */
[----:B------:R-:W-:-:S02]  /*14f0*/  @!P6 ISETP.NE.U32.AND P1, PT, RZ, c[0x0][0x180], PT ;  /* 0x00006000ff00ea0c */ /* 0x000fc40003f25070 */
[----:B------:R-:W-:Y:S02]  /*1500*/  @!P6 ISETP.NE.U32.AND P2, PT, RZ, c[0x0][0x180], PT ;  /* 0x00006000ff00ea0c */ /* 0x000fe40003f45070 */
[----:B------:R-:W-:Y:S02]  /*1510*/  @!P6 ISETP.NE.AND.EX P1, PT, RZ, c[0x0][0x184], PT, P1 ;  /* 0x00006100ff00ea0c */ /* 0x000fe40003f25310 */
[----:B------:R-:W-:Y:S02]  /*1520*/  @!P6 ISETP.NE.AND.EX P2, PT, RZ, c[0x0][0x184], PT, P2 ;  /* 0x00006100ff00ea0c */ /* 0x000fe40003f45320 */
[----:B--2---:R-:W-:Y:S02]  /*1530*/  @!P6 FSEL R9, R45, RZ, P3 ;  /* 0x000000ff2d09e208 */ /* 0x004fe40001800000 */
[----:B-1----:R-:W-:Y:S02]  /*1540*/  @!P6 FSEL R11, R47, RZ, P5 ;  /* 0x000000ff2f0be208 */ /* 0x002fe40002800000 */
[----:B------:R-:W-:-:S02]  /*1550*/  @!P6 ISETP.NE.U32.AND P3, PT, RZ, c[0x0][0x180], PT ;  /* 0x00006000ff00ea0c */ /* 0x000fc40003f65070 */
[----:B------:R-:W-:Y:S02]  /*1560*/  @!P6 ISETP.NE.U32.AND P5, PT, RZ, c[0x0][0x180], PT ;  /* 0x00006000ff00ea0c */ /* 0x000fe40003fa5070 */
[----:B------:R-:W-:Y:S02]  /*1570*/  @!P6 FSEL R10, R46, RZ, P4 ;  /* 0x000000ff2e0ae208 */ /* 0x000fe40002000000 */
[----:B------:R-:W-:Y:S02]  /*1580*/  @!P6 ISETP.NE.U32.AND P4, PT, RZ, c[0x0][0x180], PT ;  /* 0x00006000ff00ea0c */ /* 0x000fe40003f85070 */
[----:B------:R-:W-:Y:S02]  /*1590*/  @!P6 ISETP.NE.AND.EX P3, PT, RZ, c[0x0][0x184], PT, P3 ;  /* 0x00006100ff00ea0c */ /* 0x000fe40003f65330 */
[----:B------:R-:W-:Y:S02]  /*15a0*/  @!P6 ISETP.NE.AND.EX P5, PT, RZ, c[0x0][0x184], PT, P5 ;  /* 0x00006100ff00ea0c */ /* 0x000fe40003fa5350 */
[----:B------:R-:W-:-:S02]  /*15b0*/  @!P6 ISETP.NE.AND.EX P4, PT, RZ, c[0x0][0x184], PT, P4 ;  /* 0x00006100ff00ea0c */ /* 0x000fc40003f85340 */
[----:B---3--:R-:W-:Y:S02]  /*15c0*/  @!P6 FSEL R4, R40, RZ, P2 ;  /* 0x000000ff2804e208 */ /* 0x008fe40001000000 */
[----:B------:R-:W-:Y:S02]  /*15d0*/  @!P6 FSEL R5, R41, RZ, P3 ;  /* 0x000000ff2905e208 */ /* 0x000fe40001800000 */
[----:B0-----:R-:W-:Y:S02]  /*15e0*/  @!P6 FSEL R6, R42, RZ, P5 ;  /* 0x000000ff2a06e208 */ /* 0x001fe40002800000 */
[----:B------:R-:W-:Y:S01]  /*15f0*/  @!P6 FSEL R8, R44, RZ, P1 ;  /* 0x000000ff2c08e208 */ /* 0x000fe20000800000 */
[----:B------:R-:W-:Y:S05]  /*1600*/  @!P6 BRA `(.L_x_12102) ;  /* 0x000000300000e947 */ /* 0x000fea0003800000 */
[----:B-----5:R-:W-:-:S05]  /*1610*/  PRMT R8, RZ, 0x5410, R36 ;  /* 0x00005410ff087816 */ /* 0x020fca0000000024 */
[----:B------:R-:W-:-:S04]  /*1620*/  FMUL.FTZ R8, R8, c[0x0][0x1ec] ;  /* 0x00007b0008087a20 */ /* 0x000fc80000410000 */
[----:B------:R-:W-:Y:S02]  /*1630*/  @P0 FADD.FTZ R8, R44, R8 ;  /* 0x000000082c080221 */ /* 0x000fe40000010000 */
.L_x_12102:
[----:B------:R-:W-:Y:S05]  /*1640*/  BSYNC B0 ;  /* 0x0000000000007941 */ /* 0x000fea0003800000 */
.L_x_12101:
[----:B------:R-:W-:Y:S01]  /*1650*/  BSSY B0, `(.L_x_12103) ;  /* 0x0000005000007945 */ /* 0x000fe20003800000 */
[----:B------:R-:W-:Y:S05]  /*1660*/  @!P6 BRA `(.L_x_12104) ;  /* 0x000000300000e947 */ /* 0x000fea0003800000 */
[----:B-----5:R-:W-:-:S05]  /*1670*/  PRMT R9, RZ, 0x7610, R36 ;  /* 0x00007610ff097816 */ /* 0x020fca0000000024 */
[----:B------:R-:W-:-:S04]  /*1680*/  FMUL.FTZ R9, R9, c[0x0][0x1ec] ;  /* 0x00007b0009097a20 */ /* 0x000fc80000410000 */
[----:B------:R-:W-:Y:S02]  /*1690*/  @P0 FADD.FTZ R9, R45, R9 ;  /* 0x000000092d090221 */ /* 0x000fe40000010000 */
.L_x_12104:
[----:B------:R-:W-:Y:S05]  /*16a0*/  BSYNC B0 ;  /* 0x0000000000007941 */ /* 0x000fea0003800000 */
.L_x_12103:
[----:B------:R-:W-:Y:S01]  /*16b0*/  BSSY B0, `(.L_x_12105) ;  /* 0x0000005000007945 */ /* 0x000fe20003800000 */
[----:B------:R-:W-:Y:S05]  /*16c0*/  @!P6 BRA `(.L_x_12106) ;  /* 0x000000300000e947 */ /* 0x000fea0003800000 */
[----:B-----5:R-:W-:-:S05]  /*16d0*/  PRMT R10, RZ, 0x5410, R37 ;  /* 0x00005410ff0a7816 */ /* 0x020fca0000000025 */
[----:B------:R-:W-:-:S04]  /*16e0*/  FMUL.FTZ R10, R10, c[0x0][0x1ec] ;  /* 0x00007b000a0a7a20 */ /* 0x000fc80000410000 */
[----:B------:R-:W-:Y:S02]  /*16f0*/  @P0 FADD.FTZ R10, R46, R10 ;  /* 0x0000000a2e0a0221 */ /* 0x000fe40000010000 */
.L_x_12106:
[----:B------:R-:W-:Y:S05]  /*1700*/  BSYNC B0 ;  /* 0x0000000000007941 */ /* 0x000fea0003800000 */
.L_x_12105:
[----:B------:R-:W-:Y:S01]  /*1710*/  BSSY B0, `(.L_x_12107) ;  /* 0x0000005000007945 */ /* 0x000fe20003800000 */
[----:B------:R-:W-:Y:S05]  /*1720*/  @!P6 BRA `(.L_x_12108) ;  /* 0x000000300000e947 */ /* 0x000fea0003800000 */
[----:B-----5:R-:W-:-:S05]  /*1730*/  PRMT R11, RZ, 0x7610, R37 ;  /* 0x00007610ff0b7816 */ /* 0x020fca0000000025 */
[----:B------:R-:W-:-:S04]  /*1740*/  FMUL.FTZ R11, R11, c[0x0][0x1ec] ;  /* 0x00007b000b0b7a20 */ /* 0x000fc80000410000 */
[----:B------:R-:W-:Y:S02]  /*1750*/  @P0 FADD.FTZ R11, R47, R11 ;  /* 0x0000000b2f0b0221 */ /* 0x000fe40000010000 */
.L_x_12108:
[----:B------:R-:W-:Y:S05]  /*1760*/  BSYNC B0 ;  /* 0x0000000000007941 */ /* 0x000fea0003800000 */
.L_x_12107:
[----:B------:R-:W-:Y:S01]  /*1770*/  BSSY B0, `(.L_x_12109) ;  /* 0x0000005000007945 */ /* 0x000fe20003800000 */
[----:B------:R-:W-:Y:S05]  /*1780*/  @!P6 BRA `(.L_x_12110) ;  /* 0x000000300000e947 */ /* 0x000fea0003800000 */
[----:B-----5:R-:W-:-:S05]  /*1790*/  PRMT R4, RZ, 0x5410, R38 ;  /* 0x00005410ff047816 */ /* 0x020fca0000000026 */
[----:B------:R-:W-:-:S04]  /*17a0*/  FMUL.FTZ R4, R4, c[0x0][0x1ec] ;  /* 0x00007b0004047a20 */ /* 0x000fc80000410000 */
[----:B------:R-:W-:Y:S02]  /*17b0*/  @P0 FADD.FTZ R4, R40, R4 ;  /* 0x0000000428040221 */ /* 0x000fe40000010000 */
.L_x_12110:
[----:B------:R-:W-:Y:S05]  /*17c0*/  BSYNC B0 ;  /* 0x0000000000007941 */ /* 0x000fea0003800000 */
.L_x_12109:
[----:B------:R-:W-:Y:S01]  /*17d0*/  BSSY B0, `(.L_x_12111) ;  /* 0x0000005000007945 */ /* 0x000fe20003800000 */
[----:B------:R-:W-:Y:S05]  /*17e0*/  @!P6 BRA `(.L_x_12112) ;  /* 0x000000300000e947 */ /* 0x000fea0003800000 */
[----:B-----5:R-:W-:-:S05]  /*17f0*/  PRMT R5, RZ, 0x7610, R38 ;  /* 0x00007610ff057816 */ /* 0x020fca0000000026 */
[----:B------:R-:W-:-:S04]  /*1800*/  FMUL.FTZ R5, R5, c[0x0][0x1ec] ;  /* 0x00007b0005057a20 */ /* 0x000fc80000410000 */
[----:B------:R-:W-:Y:S02]  /*1810*/  @P0 FADD.FTZ R5, R41, R5 ;  /* 0x0000000529050221 */ /* 0x000fe40000010000 */
.L_x_12112:
[----:B------:R-:W-:Y:S05]  /*1820*/  BSYNC B0 ;  /* 0x0000000000007941 */ /* 0x000fea0003800000 */
.L_x_12111:
[----:B------:R-:W-:Y:S01]  /*1830*/  BSSY B0, `(.L_x_12113) ;  /* 0x0000005000007945 */ /* 0x000fe20003800000 */
[----:B------:R-:W-:Y:S05]  /*1840*/  @!P6 BRA `(.L_x_12114) ;  /* 0x000000300000e947 */ /* 0x000fea0003800000 */
[----:B-----5:R-:W-:-:S05]  /*1850*/  PRMT R6, RZ, 0x5410, R39 ;  /* 0x00005410ff067816 */ /* 0x020fca0000000027 */
[----:B------:R-:W-:-:S04]  /*1860*/  FMUL.FTZ R6, R6, c[0x0][0x1ec] ;  /* 0x00007b0006067a20 */ /* 0x000fc80000410000 */
[----:B------:R-:W-:Y:S02]  /*1870*/  @P0 FADD.FTZ R6, R42, R6 ;  /* 0x000000062a060221 */ /* 0x000fe40000010000 */
.L_x_12114:
[----:B------:R-:W-:Y:S05]  /*1880*/  BSYNC B0 ;  /* 0x0000000000007941 */ /* 0x000fea0003800000 */
.L_x_12113:
[----:B------:R-:W-:Y:S01]  /*1890*/  BSSY B0, `(.L_x_12115) ;  /* 0x0000006000007945 */ /* 0x000fe20003800000 */
[----:B------:R-:W-:Y:S01]  /*18a0*/  @!P6 FSEL R7, R43, RZ, P4 ;  /* 0x000000ff2b07e208 */ /* 0x000fe20002000000 */
[----:B------:R-:W-:Y:S05]  /*18b0*/  @!P6 BRA `(.L_x_12116) ;  /* 0x000000300000e947 */ /* 0x000fea0003800000 */
[----:B-----5:R-:W-:-:S05]  /*18c0*/  PRMT R7, RZ, 0x7610, R39 ;  /* 0x00007610ff077816 */ /* 0x020fca0000000027 */
[----:B------:R-:W-:-:S04]  /*18d0*/  FMUL.FTZ R7, R7, c[0x0][0x1ec] ;  /* 0x00007b0007077a20 */ /* 0x000fc80000410000 */
[----:B------:R-:W-:Y:S02]  /*18e0*/  @P0 FADD.FTZ R7, R43, R7 ;  /* 0x000000072b070221 */ /* 0x000fe40000010000 */
.L_x_12116:
[----:B------:R-:W-:Y:S05]  /*18f0*/  BSYNC B0 ;  /* 0x0000000000007941 */ /* 0x000fea0003800000 */
.L_x_12115:
[----:B------:R-:W-:Y:S01]  /*1900*/  FADD.FTZ R112, RZ, R32 ;  /* 0x00000020ff707221 */ /* 0x000fe20000010000 */
[----:B------:R-:W-:Y:S01]  /*1910*/  STG.E.128 [R114.64], R8 ;  /* 0x0000000872007986 */ /* 0x000fe2000c101d04 */
[----:B------:R-:W-:Y:S02]  /*1920*/  LOP3.LUT P1, RZ, R3, 0xff, RZ, 0xc0, !PT ;  /* 0x000000ff03ff7812 */ /* 0x000fe4000782c0ff */
[----:B------:R-:W-:Y:S01]  /*1930*/  FADD.FTZ R117, R112, R33 ;  /* 0x0000002170757221 */ /* 0x000fe20000010000 */
[----:B------:R0:W-:Y:S01]  /*1940*/  STG.E.128 [R114.64+0x10], R4 ;  /* 0x0000100472007986 */ /* 0x0001e2000c101d04 */
[----:B------:R-:W-:Y:S02]  /*1950*/  LOP3.LUT P0, RZ, R0, 0x1f, RZ, 0xc0, !PT ;  /* 0x0000001f00ff7812 */ /* 0x000fe4000780c0ff */
        /* <DEDUP_REMOVED lines=28> */
[----:B------:R-:W-:Y:S01]  /*1b20*/  FADD.FTZ R114, R115, R4 ;  /* 0x0000000473727221 */ /* 0x000fe20000010000 */
[----:B------:R-:W-:-:S03]  /*1b30*/  LOP3.LUT R112, R112, 0x7fffff8, RZ, 0xc0, !PT ;  /* 0x07fffff870707812 */ /* 0x000fc600078ec0ff */
[----:B------:R-:W-:Y:S01]  /*1b40*/  FADD.FTZ R115, R114, R5 ;  /* 0x0000000572737221 */ /* 0x000fe20000010000 */
[----:B------:R-:W-:-:S03]  /*1b50*/  @!P1 IADD3 R112, R112, 0x8, RZ ;  /* 0x0000000870709810 */ /* 0x000fc60007ffe0ff */
[----:B------:R-:W-:-:S04]  /*1b60*/  FADD.FTZ R114, R115, R6 ;  /* 0x0000000673727221 */ /* 0x000fc80000010000 */
[----:B------:R-:W-:Y:S01]  /*1b70*/  FADD.FTZ R115, R114, R7 ;  /* 0x0000000772737221 */ /* 0x000fe20000010000 */
[----:B------:R-:W-:Y:S05]  /*1b80*/  BRA.DIV ~URZ, `(.L_x_12117) ;  /* 0x000013227f007947 */ /* 0x000fea000b800000 */
[----:B------:R0:W1:Y:S02]  /*1b90*/  SHFL.BFLY PT, R118, R115, 0x1, 0x1f ;  /* 0x0c201f0073767f89 */ /* 0x00006400000e0000 */
.L_x_12123:
        /* <DEDUP_REMOVED lines=84> */
.L_x_12124:
[----:B------:R-:W-:Y:S01]  /*20e0*/  SHF.R.U32.HI R117, RZ, 0x5, R0 ;  /* 0x00000005ff757819 */ /* 0x000fe20000011600 */
[----:B01----:R-:W-:Y:S01]  /*20f0*/  FADD.FTZ R115, R118, R115 ;  /* 0x0000007376737221 */ /* 0x003fe20000010000 */
[----:B------:R-:W-:Y:S01]  /*2100*/  LOP3.LUT R121, R0, 0x1f, RZ, 0xc0, !PT ;  /* 0x0000001f00797812 */ /* 0x000fe200078ec0ff */
[----:B------:R-:W-:Y:S01]  /*2110*/  WARPSYNC 0xffffffff ;  /* 0xffffffff00007948 */ /* 0x000fe20003800000 */
[----:B------:R-:W-:-:S04]  /*2120*/  LOP3.LUT R117, R117, 0x7, RZ, 0xc0, !PT ;  /* 0x0000000775757812 */ /* 0x000fc800078ec0ff */
[----:B------:R-:W-:-:S05]  /*2130*/  @!P0 IADD3 R116, R112, R117, RZ ;  /* 0x0000007570748210 */ /* 0x000fca0007ffe0ff */
        /* <DEDUP_REMOVED lines=8> */
[----:B------:R-:W-:-:S04]  /*21c0*/  @!P0 MOV R122, 0x400 ;  /* 0x00000400007a8802 */ /* 0x000fc80000000f00 */
[----:B------:R-:W-:Y:S01]  /*21d0*/  I2F R121, R122 ;  /* 0x0000007a00797306 */ /* 0x000fe20000201400 */
[----:B------:R-:W0:Y:S04]  /*21e0*/  SHFL.DOWN PT, R123, R122, 0x4, 0x1f ;  /* 0x08801f007a7b7f89 */ /* 0x000e2800000e0000 */
[----:B------:R1:W2:Y:S01]  /*21f0*/  @!P0 LDS.64 R114, [R116.X8] ;  /* 0x0000000074728984 */ /* 0x0002a20000008a00 */
[----:B------:R-:W-:Y:S02]  /*2200*/  LOP3.LUT P0, RZ, R117, 0x1f, R0, 0xf8, !PT ;  /* 0x0000001f75ff7812 */ /* 0x000fe4000780f800 */
[----:B0-----:R-:W-:Y:S01]  /*2210*/  IADD3 R112, R123, R122, RZ ;  /* 0x0000007a7b707210 */ /* 0x001fe20007ffe0ff */
[----:B------:R-:W-:Y:S08]  /*2220*/  I2F R118, R123 ;  /* 0x0000007b00767306 */ /* 0x000ff00000201400 */
[----:B-1----:R-:W0:Y:S08]  /*2230*/  I2F R116, R112 ;  /* 0x0000007000747306 */ /* 0x002e300000201400 */
[----:B0-----:R-:W0:Y:S01]  /*2240*/  MUFU.RCP R123, R116 ;  /* 0x00000074007b7308 */ /* 0x001e220000001000 */
[----:B--2---:R-:W1:Y:S02]  /*2250*/  SHFL.DOWN PT, R125, R114, 0x4, 0x1f ;  /* 0x08801f00727d7f89 */ /* 0x004e6400000e0000 */
[----:B-1----:R-:W-:-:S02]  /*2260*/  FADD.FTZ R120, -R125, R114 ;  /* 0x000000727d787221 */ /* 0x002fc40000010100 */
[----:B------:R-:W-:Y:S02]  /*2270*/  FMUL.FTZ R125, R125, R118 ;  /* 0x000000767d7d7220 */ /* 0x000fe40000410000 */
[----:B------:R-:W-:Y:S02]  /*2280*/  FMUL.FTZ R124, R120, R120 ;  /* 0x00000078787c7220 */ /* 0x000fe40000410000 */
[----:B------:R-:W-:Y:S02]  /*2290*/  FFMA.FTZ R120, R121, R114, R125 ;  /* 0x0000007279787223 */ /* 0x000fe4000001007d */
[----:B------:R-:W1:Y:S01]  /*22a0*/  SHFL.DOWN PT, R125, R112, 0x2, 0x1f ;  /* 0x08401f00707d7f89 */ /* 0x000e6200000e0000 */
[----:B------:R-:W-:-:S03]  /*22b0*/  FMUL.FTZ R121, R124, R121 ;  /* 0x000000797c797220 */ /* 0x000fc60000410000 */
[----:B------:R-:W2:Y:S01]  /*22c0*/  SHFL.DOWN PT, R124, R115, 0x4, 0x1f ;  /* 0x08801f00737c7f89 */ /* 0x000ea200000e0000 */
[----:B------:R-:W-:Y:S02]  /*22d0*/  FMUL.FTZ R114, R121, R118 ;  /* 0x0000007679727220 */ /* 0x000fe40000410000 */
[----:B0-----:R-:W-:-:S05]  /*22e0*/  FMUL.FTZ R121, R123, R120 ;  /* 0x000000787b797220 */ /* 0x001fca0000410000 */
[----:B------:R-:W0:Y:S01]  /*22f0*/  SHFL.DOWN PT, R122, R121, 0x2, 0x1f ;  /* 0x08401f00797a7f89 */ /* 0x000e2200000e0000 */
[----:B-1----:R1:W3:Y:S01]  /*2300*/  I2F R120, R125 ;  /* 0x0000007d00787306 */ /* 0x0022e20000201400 */
[----:B--2---:R-:W-:-:S04]  /*2310*/  FADD.FTZ R118, R124, R115 ;  /* 0x000000737c767221 */ /* 0x004fc80000010000 */
[----:B------:R-:W-:Y:S01]  /*2320*/  FFMA.FTZ R118, R123, R114, R118 ;  /* 0x000000727b767223 */ /* 0x000fe20000010076 */
[----:B------:R-:W-:Y:S01]  /*2330*/  IADD3 R114, R112, R125, RZ ;  /* 0x0000007d70727210 */ /* 0x000fe20007ffe0ff */
[----:B0-----:R-:W-:-:S03]  /*2340*/  FADD.FTZ R115, R121, -R122 ;  /* 0x8000007a79737221 */ /* 0x001fc60000010000 */
[----:B------:R-:W0:Y:S01]  /*2350*/  I2F R112, R114 ;  /* 0x0000007200707306 */ /* 0x000e220000201400 */
[----:B-1----:R-:W1:Y:S01]  /*2360*/  SHFL.DOWN PT, R125, R114, 0x1, 0x1f ;  /* 0x08201f00727d7f89 */ /* 0x002e6200000e0000 */
[-C--:B---3--:R-:W-:Y:S02]  /*2370*/  FMUL.FTZ R122, R122, R120.reuse ;  /* 0x000000787a7a7220 */ /* 0x088fe40000410000 */
[----:B------:R-:W-:Y:S02]  /*2380*/  FMUL.FTZ R123, R115, R115 ;  /* 0x00000073737b7220 */ /* 0x000fe40000410000 */
[C---:B------:R-:W-:Y:S02]  /*2390*/  FFMA.FTZ R115, R116.reuse, R121, R122 ;  /* 0x0000007974737223 */ /* 0x040fe4000001007a */
[----:B------:R-:W-:Y:S02]  /*23a0*/  FMUL.FTZ R116, R116, R123 ;  /* 0x0000007b74747220 */ /* 0x000fe40000410000 */
[----:B------:R-:W2:Y:S02]  /*23b0*/  SHFL.DOWN PT, R123, R118, 0x2, 0x1f ;  /* 0x08401f00767b7f89 */ /* 0x000ea400000e0000 */
[----:B------:R-:W-:-:S02]  /*23c0*/  FMUL.FTZ R120, R116, R120 ;  /* 0x0000007874787220 */ /* 0x000fc40000410000 */
[----:B0-----:R-:W0:Y:S01]  /*23d0*/  MUFU.RCP R116, R112 ;  /* 0x0000007000747308 */ /* 0x001e220000001000 */
[----:B-1----:R-:W-:-:S07]  /*23e0*/  IADD3 R122, R114, R125, RZ ;  /* 0x0000007d727a7210 */ /* 0x002fce0007ffe0ff */
[----:B------:R-:W1:Y:S01]  /*23f0*/  I2F R122, R122 ;  /* 0x0000007a007a7306 */ /* 0x000e620000201400 */
[----:B0-----:R-:W-:Y:S02]  /*2400*/  FMUL.FTZ R121, R116, R115 ;  /* 0x0000007374797220 */ /* 0x001fe40000410000 */
[----:B--2---:R-:W-:-:S04]  /*2410*/  FADD.FTZ R123, R118, R123 ;  /* 0x0000007b767b7221 */ /* 0x004fc80000010000 */
[----:B------:R-:W-:Y:S02]  /*2420*/  FFMA.FTZ R115, R116, R120, R123 ;  /* 0x0000007874737223 */ /* 0x000fe4000001007b */
[----:B------:R-:W0:Y:S01]  /*2430*/  SHFL.DOWN PT, R120, R121, 0x1, 0x1f ;  /* 0x08201f0079787f89 */ /* 0x000e2200000e0000 */
[----:B------:R-:W0:Y:S08]  /*2440*/  I2F R116, R125 ;  /* 0x0000007d00747306 */ /* 0x000e300000201400 */
[----:B-1----:R-:W1:Y:S01]  /*2450*/  MUFU.RCP R123, R122 ;  /* 0x0000007a007b7308 */ /* 0x002e620000001000 */
[----:B0-----:R-:W-:-:S02]  /*2460*/  FMUL.FTZ R118, R120, R116 ;  /* 0x0000007478767220 */ /* 0x001fc40000410000 */
[----:B------:R-:W-:Y:S02]  /*2470*/  FADD.FTZ R124, R121, -R120 ;  /* 0x80000078797c7221 */ /* 0x000fe40000010000 */
[----:B------:R-:W0:Y:S01]  /*2480*/  SHFL.DOWN PT, R120, R115, 0x1, 0x1f ;  /* 0x08201f0073787f89 */ /* 0x000e2200000e0000 */
[----:B------:R-:W-:Y:S02]  /*2490*/  FFMA.FTZ R118, R112, R121, R118 ;  /* 0x0000007970767223 */ /* 0x000fe40000010076 */
[----:B------:R-:W-:Y:S02]  /*24a0*/  FMUL.FTZ R124, R124, R124 ;  /* 0x0000007c7c7c7220 */ /* 0x000fe40000410000 */
[----:B-1----:R-:W-:Y:S02]  /*24b0*/  FMUL.FTZ R118, R123, R118 ;  /* 0x000000767b767220 */ /* 0x002fe40000410000 */
[----:B------:R-:W-:Y:S01]  /*24c0*/  FMUL.FTZ R124, R112, R124 ;  /* 0x0000007c707c7220 */ /* 0x000fe20000410000 */
[----:B------:R-:W-:-:S02]  /*24d0*/  MOV R112, c[0x0][0x1e0] ;  /* 0x0000780000707a02 */ /* 0x000fc40000000f00 */
[----:B------:R-:W1:Y:S01]  /*24e0*/  SHFL.IDX PT, R121, R118, RZ, 0x1f ;  /* 0x00001fff76797589 */ /* 0x000e6200000e0000 */
[----:B------:R-:W-:Y:S02]  /*24f0*/  FMUL.FTZ R124, R124, R116 ;  /* 0x000000747c7c7220 */ /* 0x000fe40000410000 */
[----:B0-----:R-:W-:-:S04]  /*2500*/  FADD.FTZ R120, R115, R120 ;  /* 0x0000007873787221 */ /* 0x001fc80000010000 */
[----:B------:R-:W-:-:S05]  /*2510*/  FFMA.FTZ R120, R123, R124, R120 ;  /* 0x0000007c7b787223 */ /* 0x000fca0000010078 */
[----:B------:R-:W0:Y:S01]  /*2520*/  SHFL.IDX PT, R123, R120, RZ, 0x1f ;  /* 0x00001fff787b7589 */ /* 0x000e2200000e0000 */
[----:B-1----:R-:W-:-:S05]  /*2530*/  FMUL.FTZ R114, R121, R121 ;  /* 0x0000007979727220 */ /* 0x002fca0000410000 */
[----:B------:R-:W-:Y:S02]  /*2540*/  FSEL R115, R114, RZ, P1 ;  /* 0x000000ff72737208 */ /* 0x000fe40000800000 */
[----:B------:R-:W-:Y:S01]  /*2550*/  @!P0 LEA R114, P2, R2, c[0x0][0x1a0], 0x2 ;  /* 0x0000680002728a11 */ /* 0x000fe200078410ff */
[----:B0-----:R-:W-:-:S04]  /*2560*/  FFMA.FTZ R112, R123, R112, c[0x0][0x228] ;  /* 0x00008a007b707623 */ /* 0x001fc80000010070 */
[----:B------:R-:W-:Y:S01]  /*2570*/  FADD.FTZ R112, R112, R115 ;  /* 0x0000007370707221 */ /* 0x000fe20000010000 */
[C---:B------:R-:W-:Y:S02]  /*2580*/  @!P0 LEA.HI.X R115, R2.reuse, c[0x0][0x1a4], R119, 0x2, P2 ;  /* 0x0000690002738a11 */ /* 0x040fe400010f1477 */
[----:B------:R-:W-:-:S03]  /*2590*/  @!P0 LEA R116, P2, R2, c[0x0][0x1a8], 0x2 ;  /* 0x00006a0002748a11 */ /* 0x000fc600078410ff */
[----:B------:R-:W0:Y:S01]  /*25a0*/  MUFU.RSQ R112, R112 ;  /* 0x0000007000707308 */ /* 0x000e220000001400 */
[----:B------:R-:W-:Y:S01]  /*25b0*/  @!P0 LEA.HI.X R117, R2, c[0x0][0x1ac], R119, 0x2, P2 ;  /* 0x00006b0002758a11 */ /* 0x000fe200010f1477 */
[----:B------:R1:W-:Y:S04]  /*25c0*/  @!P0 STG.E [R114.64], R121 ;  /* 0x0000007972008986 */ /* 0x0003e8000c101904 */
[----:B0-----:R1:W-:Y:S01]  /*25d0*/  @!P0 STG.E [R116.64], R112 ;  /* 0x0000007074008986 */ /* 0x0013e2000c101904 */
[----:B------:R-:W-:-:S13]  /*25e0*/  ISETP.GE.AND P0, PT, R113, 0x1, PT ;  /* 0x000000017100780c */ /* 0x000fda0003f06270 */
[----:B------:R-:W-:Y:S05]  /*25f0*/  @!P0 BRA `(.L_x_12120) ;  /* 0x0000083000008947 */ /* 0x000fea0003800000 */
[----:B-1----:R-:W-:-:S05]  /*2600*/  FSEL R114, R121, RZ, !P1 ;  /* 0x000000ff79727208 */ /* 0x002fca0004800000 */
[C---:B------:R-:W-:Y:S01]  /*2610*/  FADD.FTZ R123, -R114.reuse, R24 ;  /* 0x00000018727b7221 */ /* 0x040fe20000010100 */
[----:B------:R-:W-:Y:S01]  /*2620*/  IADD3 R24, R113, -0x1, RZ ;  /* 0xffffffff71187810 */ /* 0x000fe20007ffe0ff */
[C---:B------:R-:W-:Y:S02]  /*2630*/  FADD.FTZ R25, -R114.reuse, R25 ;  /* 0x0000001972197221 */ /* 0x040fe40000010100 */
[----:B------:R-:W-:Y:S02]  /*2640*/  FADD.FTZ R20, -R114, R20 ;  /* 0x0000001472147221 */ /* 0x000fe40000010100 */
[----:B------:R-:W-:Y:S02]  /*2650*/  IMAD R24, R24, c[0x0][0x168], RZ ;  /* 0x00005a0018187a24 */ /* 0x000fe400078e02ff */
[C---:B------:R-:W-:Y:S02]  /*2660*/  FADD.FTZ R21, -R114.reuse, R21 ;  /* 0x0000001572157221 */ /* 0x040fe40000010100 */
[----:B------:R-:W-:-:S02]  /*2670*/  FADD.FTZ R119, -R114, R28 ;  /* 0x0000001c72777221 */ /* 0x000fc40000010100 */
[C---:B------:R-:W-:Y:S02]  /*2680*/  FADD.FTZ R16, -R114.reuse, R16 ;  /* 0x0000001072107221 */ /* 0x040fe40000010100 */
[C---:B------:R-:W-:Y:S02]  /*2690*/  FADD.FTZ R29, -R114.reuse, R29 ;  /* 0x0000001d721d7221 */ /* 0x040fe40000010100 */
[C---:B------:R-:W-:Y:S02]  /*26a0*/  FADD.FTZ R17, -R114.reuse, R17 ;  /* 0x0000001172117221 */ /* 0x040fe40000010100 */
[----:B------:R-:W-:Y:S01]  /*26b0*/  FADD.FTZ R113, -R114, R8 ;  /* 0x0000000872717221 */ /* 0x000fe20000010100 */
[----:B------:R-:W-:Y:S01]  /*26c0*/  SHF.R.S32.HI R8, RZ, 0x1f, R24 ;  /* 0x0000001fff087819 */ /* 0x000fe20000011418 */
[----:B------:R-:W-:Y:S02]  /*26d0*/  FMUL.FTZ R28, R112, R25 ;  /* 0x00000019701c7220 */ /* 0x000fe40000410000 */
[----:B------:R-:W-:Y:S01]  /*26e0*/  FADD.FTZ R23, -R114, R23 ;  /* 0x0000001772177221 */ /* 0x000fe20000010100 */
[----:B------:R-:W-:Y:S01]  /*26f0*/  LEA.HI R8, R8, R24, RZ, 0x3 ;  /* 0x0000001808087211 */ /* 0x000fe200078f18ff */
[----:B------:R-:W-:-:S02]  /*2700*/  FADD.FTZ R18, -R114, R18 ;  /* 0x0000001272127221 */ /* 0x000fc40000010100 */
[----:B------:R-:W-:Y:S02]  /*2710*/  FMUL.FTZ R25, R112, R20 ;  /* 0x0000001470197220 */ /* 0x000fe40000410000 */
[C---:B------:R-:W-:Y:S02]  /*2720*/  FADD.FTZ R19, -R114.reuse, R19 ;  /* 0x0000001372137221 */ /* 0x040fe40000010100 */
[----:B------:R-:W-:Y:S02]  /*2730*/  FADD.FTZ R14, -R114, R14 ;  /* 0x0000000e720e7221 */ /* 0x000fe40000010100 */
[----:B------:R-:W-:Y:S02]  /*2740*/  FMUL.FTZ R20, R112, R21 ;  /* 0x0000001570147220 */ /* 0x000fe40000410000 */
[C---:B------:R-:W-:Y:S02]  /*2750*/  FADD.FTZ R121, -R114.reuse, R30 ;  /* 0x0000001e72797221 */ /* 0x040fe40000010100 */
[----:B------:R-:W-:-:S02]  /*2760*/  FADD.FTZ R12, -R114, R12 ;  /* 0x0000000c720c7221 */ /* 0x000fc40000010100 */
[----:B------:R-:W-:Y:S02]  /*2770*/  FADD.FTZ R15, -R114, R15 ;  /* 0x0000000f720f7221 */ /* 0x000fe40000010100 */
[----:B------:R-:W-:Y:S02]  /*2780*/  FMUL.FTZ R21, R112, R16 ;  /* 0x0000001070157220 */ /* 0x000fe40000410000 */
        /* <DEDUP_REMOVED lines=16> */
[----:B------:R-:W-:Y:S01]  /*2890*/  FMUL.FTZ R30, R112, R29 ;  /* 0x0000001d701e7220 */ /* 0x000fe20000410000 */
[----:B------:R-:W-:Y:S01]  /*28a0*/  LOP3.LUT R29, R0, 0xff, RZ, 0xc0, !PT ;  /* 0x000000ff001d7812 */ /* 0x000fe200078ec0ff */
[C---:B------:R-:W-:Y:S02]  /*28b0*/  FMUL.FTZ R16, R112.reuse, R17 ;  /* 0x0000001170107220 */ /* 0x040fe40000410000 */
[----:B------:R-:W-:Y:S01]  /*28c0*/  FMUL.FTZ R114, R112, R23 ;  /* 0x0000001770727220 */ /* 0x000fe20000410000 */
[----:B------:R-:W-:Y:S01]  /*28d0*/  LEA.HI.SX32 R29, R8, R29, 0x1d ;  /* 0x0000001d081d7211 */ /* 0x000fe200078feaff */
        /* <DEDUP_REMOVED lines=37> */
[----:B------:R-:W-:Y:S01]  /*2b30*/  F2FP.BF16.PACK_AB R6, R11, R6 ;  /* 0x000000060b06723e */ /* 0x000fe200000010ff */
[C---:B------:R-:W-:Y:S02]  /*2b40*/  FMUL.FTZ R22, R112.reuse, R9 ;  /* 0x0000000970167220 */ /* 0x040fe40000410000 */
[----:B------:R-:W-:Y:S01]  /*2b50*/  FMUL.FTZ R31, R112, R4 ;  /* 0x00000004701f7220 */ /* 0x000fe20000410000 */
[----:B------:R-:W-:Y:S01]  /*2b60*/  F2FP.BF16.PACK_AB R17, R21, R16 ;  /* 0x000000101511723e */ /* 0x000fe200000010ff */
[----:B------:R-:W-:-:S02]  /*2b70*/  FFMA.FTZ R27, R66, R27, R98 ;  /* 0x0000001b421b7223 */ /* 0x000fc40000010062 */
[----:B------:R-:W-:Y:S02]  /*2b80*/  FFMA.FTZ R114, R67, R114, R99 ;  /* 0x0000007243727223 */ /* 0x000fe40000010063 */
[----:B------:R-:W-:Y:S02]  /*2b90*/  FMUL.FTZ R113, R112, R113 ;  /* 0x0000007170717220 */ /* 0x000fe40000410000 */
[----:B------:R-:W-:Y:S01]  /*2ba0*/  FFMA.FTZ R4, R76, R115, R108 ;  /* 0x000000734c047223 */ /* 0x000fe2000001006c */
[----:B------:R-:W-:Y:S01]  /*2bb0*/  F2FP.BF16.PACK_AB R11, R114, R27 ;  /* 0x0000001b720b723e */ /* 0x000fe200000010ff */
[----:B------:R-:W-:Y:S01]  /*2bc0*/  FFMA.FTZ R9, R77, R24, R109 ;  /* 0x000000184d097223 */ /* 0x000fe2000001006d */
[----:B------:R-:W-:Y:S01]  /*2bd0*/  MOV R27, 0x10 ;  /* 0x00000010001b7802 */ /* 0x000fe20000000f00 */
[C---:B------:R-:W-:Y:S01]  /*2be0*/  FMUL.FTZ R121, R112.reuse, R121 ;  /* 0x0000007970797220 */ /* 0x040fe20000410000 */
[----:B------:R-:W-:Y:S01]  /*2bf0*/  IADD3 R24, R29, 0x200, RZ ;  /* 0x000002001d187810 */ /* 0x000fe20007ffe0ff */
[C---:B------:R-:W-:Y:S01]  /*2c00*/  FMUL.FTZ R118, R112.reuse, R5 ;  /* 0x0000000570767220 */ /* 0x040fe20000410000 */
[----:B------:R-:W-:Y:S01]  /*2c10*/  F2FP.BF16.PACK_AB R4, R9, R4 ;  /* 0x000000040904723e */ /* 0x000fe200000010ff */
[----:B------:R-:W-:-:S02]  /*2c20*/  FMUL.FTZ R125, R112, R125 ;  /* 0x0000007d707d7220 */ /* 0x000fc40000410000 */
[----:B------:R-:W-:Y:S02]  /*2c30*/  FFMA.FTZ R5, R78, R117, R110 ;  /* 0x000000754e057223 */ /* 0x000fe4000001006e */
[----:B------:R-:W-:Y:S02]  /*2c40*/  FFMA.FTZ R26, R79, R26, R111 ;  /* 0x0000001a4f1a7223 */ /* 0x000fe4000001006f */
[----:B------:R-:W-:Y:S02]  /*2c50*/  FMUL.FTZ R112, R112, R7 ;  /* 0x0000000770707220 */ /* 0x000fe40000410000 */
[----:B------:R-:W-:Y:S01]  /*2c60*/  FFMA.FTZ R16, R52, R113, R84 ;  /* 0x0000007134107223 */ /* 0x000fe20000010054 */
[----:B------:R-:W-:Y:S01]  /*2c70*/  F2FP.BF16.PACK_AB R5, R26, R5 ;  /* 0x000000051a05723e */ /* 0x000fe200000010ff */
[----:B------:R-:W-:Y:S01]  /*2c80*/  FFMA.FTZ R21, R53, R22, R85 ;  /* 0x0000001635157223 */ /* 0x000fe20000010055 */
[C---:B------:R-:W-:Y:S01]  /*2c90*/  IADD3 R22, R29.reuse, 0x100, RZ ;  /* 0x000001001d167810 */ /* 0x040fe20007ffe0ff */
[----:B------:R-:W-:Y:S01]  /*2ca0*/  FFMA.FTZ R7, R74, R121, R106 ;  /* 0x000000794a077223 */ /* 0x000fe2000001006a */
[----:B------:R-:W-:Y:S01]  /*2cb0*/  IADD3 R26, R29, 0x300, RZ ;  /* 0x000003001d1a7810 */ /* 0x000fe20007ffe0ff */
        /* <DEDUP_REMOVED lines=23> */
.L_x_12120:
[----:B-1----:R-:W-:Y:S05]  /*2e30*/  BSYNC B0 ;  /* 0x0000000000007941 */ /* 0x002fea0003800000 */
.L_x_12119:
[----:B------:R-:W-:Y:S02]  /*2e40*/  IADD3 R2, R2, c[0x0][0x160], RZ ;  /* 0x0000580002027a10 */ /* 0x000fe40007ffe0ff */
[----:B------:R-:W-:-:S02]  /*2e50*/  LOP3.LUT P1, RZ, R3, 0xff, RZ, 0xc0, !PT ;  /* 0x000000ff03ff7812 */ /* 0x000fc4000782c0ff */
[----:B------:R-:W-:Y:S02]  /*2e60*/  ISETP.GE.AND P0, PT, R2, c[0x0][0x164], PT ;  /* 0x0000590002007a0c */ /* 0x000fe40003f06270 */
[----:B------:R-:W-:-:S11]  /*2e70*/  SEL R3, RZ, 0x1, P1 ;  /* 0x00000001ff037807 */ /* 0x000fd60000800000 */
[----:B0----5:R-:W-:Y:S01]  /*2e80*/  @P0 CALL.REL.NOINC `(.L_x_12121) ;  /* 0x0000001000000944 */ /* 0x021fe20003c00000 */
[----:B------:R-:W-:Y:S05]  /*2e90*/  BRA `(.L_x_12122) ;  /* 0xffffd48000007947 */ /* 0x000fea000383ffff */
.L_x_12121:
[----:B------:R-:W-:Y:S05]  /*2ea0*/  EXIT ;  /* 0x000000000000794d */ /* 0x000fea0003800000 */
.L_x_12117:
[----:B------:R-:W-:Y:S01]  /*2eb0*/  HFMA2.MMA R120, -RZ, RZ, 0, 5.9604644775390625e-08 ;  /* 0x00000001ff787435 */ /* 0x000fe200000001ff */
[----:B------:R-:W-:Y:S02]  /*2ec0*/  MOV R121, 0x1f ;  /* 0x0000001f00797802 */ /* 0x000fe40000000f00 */
[----:B------:R-:W-:Y:S02]  /*2ed0*/  MOV R118, 0xffffffff ;  /* 0xffffffff00767802 */ /* 0x000fe40000000f00 */
[----:B------:R-:W-:Y:S02]  /*2ee0*/  MOV R116, 0x2f00 ;  /* 0x00002f0000747802 */ /* 0x000fe40000000f00 */
[----:B-----5:R-:W-:Y:S05]  /*2ef0*/  CALL.REL.NOINC `($__internal_67_$__cuda_sm70_shflsync_bfly_p) ;  /* 0x0000078000007944 */ /* 0x020fea0003c00000 */
[----:B01----:R-:W-:Y:S05]  /*2f00*/  BRA `(.L_x_12123) ;  /* 0xffffec9000007947 */ /* 0x003fea000383ffff */
.L_x_12118:
[----:B------:R-:W-:Y:S01]  /*2f10*/  HFMA2.MMA R120, -RZ, RZ, 0, 1.1920928955078125e-07 ;  /* 0x00000002ff787435 */ /* 0x000fe200000001ff */
[----:B------:R-:W-:Y:S02]  /*2f20*/  MOV R121, 0x1f ;  /* 0x0000001f00797802 */ /* 0x000fe40000000f00 */
[----:B------:R-:W-:Y:S02]  /*2f30*/  MOV R118, 0xffffffff ;  /* 0xffffffff00767802 */ /* 0x000fe40000000f00 */
[----:B------:R-:W-:-:S02]  /*2f40*/  MOV R116, 0x2f60 ;  /* 0x00002f6000747802 */ /* 0x000fc40000000f00 */
[----:B-----5:R-:W-:Y:S05]  /*2f50*/  CALL.REL.NOINC `($__internal_67_$__cuda_sm70_shflsync_bfly_p) ;  /* 0x0000072000007944 */ /* 0x020fea0003c00000 */
[----:B0-----:R-:W-:Y:S01]  /*2f60*/  HFMA2.MMA R120, -RZ, RZ, 0, 2.384185791015625e-07 ;  /* 0x00000004ff787435 */ /* 0x001fe200000001ff */
[----:B-1----:R-:W-:Y:S01]  /*2f70*/  FADD.FTZ R115, R115, R118 ;  /* 0x0000007673737221 */ /* 0x002fe20000010000 */
[----:B------:R-:W-:-:S02]  /*2f80*/  MOV R121, 0x1f ;  /* 0x0000001f00797802 */ /* 0x000fc40000000f00 */
[----:B------:R-:W-:Y:S02]  /*2f90*/  MOV R118, 0xffffffff ;  /* 0xffffffff00767802 */ /* 0x000fe40000000f00 */
[----:B------:R-:W-:Y:S02]  /*2fa0*/  MOV R116, 0x2fc0 ;  /* 0x00002fc000747802 */ /* 0x000fe40000000f00 */
[----:B------:R-:W-:Y:S05]  /*2fb0*/  CALL.REL.NOINC `($__internal_67_$__cuda_sm70_shflsync_bfly_p) ;  /* 0x000006c000007944 */ /* 0x000fea0003c00000 */
[----:B0-----:R-:W-:Y:S01]  /*2fc0*/  HFMA2.MMA R120, -RZ, RZ, 0, 4.76837158203125e-07 ;  /* 0x00000008ff787435 */ /* 0x001fe200000001ff */
[----:B-1----:R-:W-:Y:S01]  /*2fd0*/  FADD.FTZ R115, R115, R118 ;  /* 0x0000007673737221 */ /* 0x002fe20000010000 */
[----:B------:R-:W-:Y:S02]  /*2fe0*/  MOV R121, 0x1f ;  /* 0x0000001f00797802 */ /* 0x000fe40000000f00 */
[----:B------:R-:W-:Y:S02]  /*2ff0*/  MOV R118, 0xffffffff ;  /* 0xffffffff00767802 */ /* 0x000fe40000000f00 */
[----:B------:R-:W-:Y:S02]  /*3000*/  MOV R116, 0x3020 ;  /* 0x0000302000747802 */ /* 0x000fe40000000f00 */
[----:B------:R-:W-:Y:S05]  /*3010*/  CALL.REL.NOINC `($__internal_67_$__cuda_sm70_shflsync_bfly_p) ;  /* 0x0000066000007944 */ /* 0x000fea0003c00000 */
[----:B0-----:R-:W-:Y:S01]  /*3020*/  HFMA2.MMA R120, -RZ, RZ, 0, 9.5367431640625e-07 ;  /* 0x00000010ff787435 */ /* 0x001fe200000001ff */
[----:B-1----:R-:W-:Y:S01]  /*3030*/  FADD.FTZ R115, R115, R118 ;  /* 0x0000007673737221 */ /* 0x002fe20000010000 */
[----:B------:R-:W-:-:S02]  /*3040*/  MOV R121, 0x1f ;  /* 0x0000001f00797802 */ /* 0x000fc40000000f00 */
[----:B------:R-:W-:Y:S02]  /*3050*/  MOV R118, 0xffffffff ;  /* 0xffffffff00767802 */ /* 0x000fe40000000f00 */
[----:B------:R-:W-:Y:S02]  /*3060*/  MOV R116, 0x3080 ;  /* 0x0000308000747802 */ /* 0x000fe40000000f00 */
[----:B------:R-:W-:Y:S05]  /*3070*/  CALL.REL.NOINC `($__internal_67_$__cuda_sm70_shflsync_bfly_p) ;  /* 0x0000060000007944 */ /* 0x000fea0003c00000 */
[----:B-1----:R-:W-:Y:S01]  /*3080*/  FADD.FTZ R114, R115, R118 ;  /* 0x0000007673727221 */ /* 0x002fe20000010000 */
[----:B0-----:R-:W-:Y:S01]  /*3090*/  HFMA2.MMA R120, -RZ, RZ, 0, 5.9604644775390625e-08 ;  /* 0x00000001ff787435 */ /* 0x001fe200000001ff */
[----:B------:R-:W-:Y:S02]  /*30a0*/  MOV R121, 0x1f ;  /* 0x0000001f00797802 */ /* 0x000fe40000000f00 */
[----:B------:R-:W-:Y:S01]  /*30b0*/  FMUL.FTZ R114, R114, 0.0009765625 ;  /* 0x3a80000072727820 */ /* 0x000fe20000410000 */
[----:B------:R-:W-:-:S03]  /*30c0*/  MOV R118, 0xffffffff ;  /* 0xffffffff00767802 */ /* 0x000fc60000000f00 */
        /* <DEDUP_REMOVED lines=65> */
[----:B------:R-:W-:Y:S05]  /*34e0*/  CALL.REL.NOINC `($__internal_67_$__cuda_sm70_shflsync_bfly_p) ;  /* 0x0000019000007944 */ /* 0x000fea0003c00000 */
[----:B0-----:R-:W-:Y:S01]  /*34f0*/  HFMA2.MMA R120, -RZ, RZ, 0, 1.1920928955078125e-07 ;  /* 0x00000002ff787435 */ /* 0x001fe200000001ff */
[----:B-1----:R-:W-:Y:S01]  /*3500*/  FADD.FTZ R115, R115, R118 ;  /* 0x0000007673737221 */ /* 0x002fe20000010000 */
[----:B------:R-:W-:Y:S02]  /*3510*/  MOV R121, 0x1f ;  /* 0x0000001f00797802 */ /* 0x000fe40000000f00 */
[----:B------:R-:W-:Y:S02]  /*3520*/  MOV R118, 0xffffffff ;  /* 0xffffffff00767802 */ /* 0x000fe40000000f00 */
[----:B------:R-:W-:Y:S02]  /*3530*/  MOV R116, 0x3550 ;  /* 0x0000355000747802 */ /* 0x000fe40000000f00 */
[----:B------:R-:W-:Y:S05]  /*3540*/  CALL.REL.NOINC `($__internal_67_$__cuda_sm70_shflsync_bfly_p) ;  /* 0x0000013000007944 */ /* 0x000fea0003c00000 */
[----:B0-----:R-:W-:Y:S01]  /*3550*/  HFMA2.MMA R120, -RZ, RZ, 0, 2.384185791015625e-07 ;  /* 0x00000004ff787435 */ /* 0x001fe200000001ff */
[----:B-1----:R-:W-:Y:S01]  /*3560*/  FADD.FTZ R115, R115, R118 ;  /* 0x0000007673737221 */ /* 0x002fe20000010000 */
[----:B------:R-:W-:Y:S02]  /*3570*/  MOV R121, 0x1f ;  /* 0x0000001f00797802 */ /* 0x000fe40000000f00 */
[----:B------:R-:W-:-:S02]  /*3580*/  MOV R118, 0xffffffff ;  /* 0xffffffff00767802 */ /* 0x000fc40000000f00 */
        /* <DEDUP_REMOVED lines=10> */
[----:B------:R-:W-:Y:S02]  /*3630*/  MOV R121, 0x1f ;  /* 0x0000001f00797802 */ /* 0x000fe40000000f00 */
[----:B------:R-:W-:-:S02]  /*3640*/  MOV R118, 0xffffffff ;  /* 0xffffffff00767802 */ /* 0x000fc40000000f00 */
[----:B------:R-:W-:Y:S02]  /*3650*/  MOV R116, 0x3670 ;  /* 0x0000367000747802 */ /* 0x000fe40000000f00 */
[----:B------:R-:W-:Y:S05]  /*3660*/  CALL.REL.NOINC `($__internal_67_$__cuda_sm70_shflsync_bfly_p) ;  /* 0x0000001000007944 */ /* 0x000fea0003c00000 */
[----:B01----:R-:W-:Y:S05]  /*3670*/  BRA `(.L_x_12124) ;  /* 0xffffea6000007947 */ /* 0x003fea000383ffff */
        .weak           $__internal_67_$__cuda_sm70_shflsync_bfly_p
        .type           $__internal_67_$__cuda_sm70_shflsync_bfly_p,@function
        .size           $__internal_67_$__cuda_sm70_shflsync_bfly_p,(.L_x_29131 - $__internal_67_$__cuda_sm70_shflsync_bfly_p)
$__internal_67_$__cuda_sm70_shflsync_bfly_p:
[----:B------:R-:W-:Y:S01]  /*3680*/  HFMA2.MMA R117, -RZ, RZ, 0, 0 ;  /* 0x00000000ff757435 */ /* 0x000fe200000001ff */
[----:B------:R-:W-:Y:S04]  /*3690*/  WARPSYNC R118 ;  /* 0x0000007600007348 */ /* 0x000fe80003800000 */
[----:B------:R0:W1:Y:S01]  /*36a0*/  SHFL.BFLY PT, R118, R115, R120, R121 ;  /* 0x0c00007873767389 */ /* 0x00006200000e0079 */
[----:B------:R-:W-:Y:S05]  /*36b0*/  RET.REL.NODEC R116 `(_ZN10layer_norm13ln_fwd_kernelINS_13Kernel_traitsIf13__nv_bfloat16fS2_fjLj8192ELj1ELj1ELj8ELj16ENS_18Kernel_traits_baseILj8192EfS2_fS2_fjLj256EEEEELb0ELb0ELb1ELb1EEEvNS_9FwdParamsE) ;  /* 0xffffc94074007950 */ /* 0x000fea0003c3ffff */
.L_x_12125:
        /* <DEDUP_REMOVED lines=12> */
.L_x_29131:


//--------------------- .text._ZN10layer_norm13ln_fwd_kernelINS_13Kernel_traitsIf13__nv_bfloat16fS2_fjLj8192ELj1ELj1ELj8ELj16ENS_18Kernel_traits_baseILj8192EfS2_fS2_fjLj256EEEEELb0ELb1ELb0ELb0EEEvNS_9FwdParamsE --------------------------
	.section	.text._ZN10layer_norm13ln_fwd_kernelINS_13Kernel_traitsIf13__nv_bfloat16fS2_fjLj8192ELj1ELj1ELj8ELj16ENS_18Kernel_traits_baseILj8192EfS2_fS2_fjLj256EEEEELb0ELb1ELb0ELb0EEEvNS_9FwdParamsE,"ax",@progbits
	.sectioninfo	@"SHI_REGISTERS=162"
	.align	128
        .global         _ZN10layer_norm13ln_fwd_kernelINS_13Kernel_traitsIf13__nv_bfloat16fS2_fjLj8192ELj1ELj1ELj8ELj16ENS_18Kernel_traits_baseILj8192EfS2_fS2_fjLj256EEEEELb0ELb1ELb0ELb0EEEvNS_9FwdParamsE
        .type           _ZN10layer_norm13ln_fwd_kernelINS_13Kernel_traitsIf13__nv_bfloat16fS2_fjLj8192ELj1ELj1ELj8ELj16ENS_18Kernel_traits_baseILj8192EfS2_fS2_fjLj256EEEEELb0ELb1ELb0ELb0EEEvNS_9FwdParamsE,@function
        .size           _ZN10layer_norm13ln_fwd_kernelINS_13Kernel_traitsIf13__nv_bfloat16fS2_fjLj8192ELj1ELj1ELj8ELj16ENS_18Kernel_traits_baseILj8192EfS2_fS2_fjLj256EEEEELb0ELb1ELb0ELb0EEEvNS_9FwdParamsE,(.L_x_29132 - _ZN10layer_norm13ln_fwd_kernelINS_13Kernel_traitsIf13__nv_bfloat16fS2_fjLj8192ELj1ELj1ELj8ELj16ENS_18Kernel_traits_baseILj8192EfS2_fS2_fjLj256EEEEELb0ELb1ELb0ELb0EEEvNS_9FwdParamsE)
        .other          _ZN10layer_norm13ln_fwd_kernelINS_13Kernel_traitsIf13__nv_bfloat16fS2_fjLj8192ELj1ELj1ELj8ELj16ENS_18Kernel_traits_baseILj8192EfS2_fS2_fjLj256EEEEELb0ELb1ELb0ELb0EEEvNS_9FwdParamsE,@"STO_CUDA_ENTRY STV_DEFAULT"
_ZN10layer_norm13ln_fwd_kernelINS_13Kernel_traitsIf13__nv_bfloat16fS2_fjLj8192ELj1ELj1ELj8ELj16ENS_18Kernel_traits_baseILj8192EfS2_fS2_fjLj256EEEEELb0ELb1ELb0ELb0EEEvNS_9FwdParamsE:
.text._ZN10layer_norm13ln_fwd_kernelINS_13Kernel_traitsIf13__nv_bfloat16fS2_fjLj8192ELj1ELj1ELj8ELj16ENS_18Kernel_traits_baseILj8192EfS2_fS2_fjLj256EEEEELb0ELb1ELb0ELb0EEEvNS_9FwdParamsE:
        /* <DEDUP_REMOVED lines=34> */
.L_x_12127:
[----:B------:R-:W-:Y:S05]  /*0220*/  BSYNC B0 ;  /* 0x0000000000007941 */ /* 0x000fea0003800000 */
.L_x_12126:
[----:B------:R-:W-:Y:S01]  /*0230*/  BSSY B0, `(.L_x_12128) ;  /* 0x0000015000007945 */ /* 0x000fe20003800000 */
[----:B------:R-:W-:Y:S05]  /*0240*/  @!P2 BRA `(.L_x_12129) ;  /* 0x000001300000a947 */ /* 0x000fea0003800000 */
[----:B------:R-:W-:Y:S01]  /*0250*/  ISETP.NE.U32.AND P0, PT, RZ, c[0x0][0x218], PT ;  /* 0x00008600ff007a0c */ /* 0x000fe20003f05070 */
[----:B0-----:R-:W-:Y:S01]  /*0260*/  CS2R R30, SRZ ;  /* 0x00000000001e7805 */ /* 0x001fe2000001ff00 */
[----:B------:R-:W-:Y:S01]  /*0270*/  MOV R57, 0x20 ;  /* 0x0000002000397802 */ /* 0x000fe20000000f00 */
        /* <DEDUP_REMOVED lines=16> */
.L_x_12129:
[----:B------:R-:W-:Y:S05]  /*0380*/  BSYNC B0 ;  /* 0x0000000000007941 */ /* 0x000fea0003800000 */
.L_x_12128:
[----:B------:R-:W-:Y:S01]  /*0390*/  BSSY B0, `(.L_x_12130) ;  /* 0x0000015000007945 */ /* 0x000fe20003800000 */
[----:B------:R-:W-:Y:S05]  /*03a0*/  @!P3 BRA `(.L_x_12131) ;  /* 0x000001300000b947 */ /* 0x000fea0003800000 */
[----:B------:R-:W-:Y:S01]  /*03b0*/  ISETP.NE.U32.AND P0, PT, RZ, c[0x0][0x218], PT ;  /* 0x00008600ff007a0c */ /* 0x000fe20003f05070 */
[----:B------:R-:W-:Y:S01]  /*03c0*/  HFMA2.MMA R81, -RZ, RZ, 0, 1.9073486328125e-06 ;  /* 0x00000020ff517435 */ /* 0x000fe200000001ff */
[C---:B------:R-:W-:Y:S01]  /*03d0*/  LEA R78, P6, R100.reuse, c[0x0][0x1c8], 0x5 ;  /* 0x00007200644e7a11 */ /* 0x040fe200078c28ff */
[----:B0-----:R-:W-:Y:S01]  /*03e0*/  CS2R R54, SRZ ;  /* 0x0000000000367805 */ /* 0x001fe2000001ff00 */
        /* <DEDUP_REMOVED lines=15> */
.L_x_12131:
[----:B------:R-:W-:Y:S05]  /*04e0*/  BSYNC B0 ;  /* 0x0000000000007941 */ /* 0x000fea0003800000 */
.L_x_12130:
[----:B------:R-:W-:Y:S01]  /*04f0*/  BSSY B0, `(.L_x_12132) ;  /* 0x0000014000007945 */ /* 0x000fe20003800000 */
[----:B------:R-:W-:Y:S05]  /*0500*/  @!P4 BRA `(.L_x_12133) ;  /* 0x000001200000c947 */ /* 0x000fea0003800000 */
[----:B------:R-:W-:Y:S01]  /*0510*/  ISETP.NE.U32.AND P0, PT, RZ, c[0x0][0x218], PT ;  /* 0x00008600ff007a0c */ /* 0x000fe20003f05070 */
[----:B0-----:R-:W-:Y:S01]  /*0520*/  CS2R R78, SRZ ;  /* 0x00000000004e7805 */ /* 0x001fe2000001ff00 */
[C---:B------:R-:W-:Y:S01]  /*0530*/  LEA R104, P6, R100.reuse, c[0x0][0x1c8], 0x5 ;  /* 0x0000720064687a11 */ /* 0x040fe200078c28ff */
[----:B------:R-:W-:Y:S01]  /*0540*/  CS2R R76, SRZ ;  /* 0x00000000004c7805 */ /* 0x000fe2000001ff00 */
[----:B------:R-:W-:Y:S01]  /*0550*/  ISETP.NE.AND.EX P0, PT, RZ, c[0x0][0x21c], PT, P0 ;  /* 0x00008700ff007a0c */ /* 0x000fe20003f05300 */
[----:B------:R-:W-:Y:S01]  /*0560*/  CS2R R82, SRZ ;  /* 0x0000000000527805 */ /* 0x000fe2000001ff00 */
[----:B------:R-:W-:Y:S01]  /*0570*/  MOV R101, 0x20 ;  /* 0x0000002000657802 */ /* 0x000fe20000000f00 */
[----:B------:R-:W-:Y:S01]  /*0580*/  CS2R R80, SRZ ;  /* 0x0000000000507805 */ /* 0x000fe2000001ff00 */
[----:B------:R-:W-:-:S05]  /*0590*/  LEA.HI.X R105, R100, c[0x0][0x1cc], RZ, 0x5, P6 ;  /* 0x0000730064697a11 */ /* 0x000fca00030f2cff */
[----:B------:R0:W5:Y:S04]  /*05a0*/  LDG.E.128 R92, [R104.64] ;  /* 0x00000004685c7981 */ /* 0x000168000c1e1d00 */
[C---:B------:R-:W-:Y:S01]  /*05b0*/  @P0 LEA R102, P5, R100.reuse, c[0x0][0x218], 0x5 ;  /* 0x0000860064660a11 */ /* 0x040fe200078a28ff */
[----:B------:R0:W5:Y:S03]  /*05c0*/  LDG.E.128 R96, [R104.64+0x10] ;  /* 0x0000100468607981 */ /* 0x000166000c1e1d00 */
[C---:B------:R-:W-:Y:S01]  /*05d0*/  @P0 LEA.HI.X R103, R100.reuse, c[0x0][0x21c], RZ, 0x5, P5 ;  /* 0x0000870064670a11 */ /* 0x040fe200028f2cff */
[----:B------:R-:W-:-:S04]  /*05e0*/  IMAD.WIDE.U32 R100, R100, R101, c[0x0][0x1b0] ;  /* 0x00006c0064647625 */ /* 0x000fc800078e0065 */
[----:B------:R0:W5:Y:S04]  /*05f0*/  @P0 LDG.E.128 R76, [R102.64] ;  /* 0x00000004664c0981 */ /* 0x000168000c1e1d00 */
[----:B------:R0:W5:Y:S04]  /*0600*/  @P0 LDG.E.128 R80, [R102.64+0x10] ;  /* 0x0000100466500981 */ /* 0x000168000c1e1d00 */
[----:B------:R0:W5:Y:S04]  /*0610*/  LDG.E.128 R84, [R100.64] ;  /* 0x0000000464547981 */ /* 0x000168000c1e1d00 */
[----:B------:R0:W5:Y:S02]  /*0620*/  LDG.E.128 R88, [R100.64+0x10] ;  /* 0x0000100464587981 */ /* 0x000164000c1e1d00 */
.L_x_12133:
[----:B------:R-:W-:Y:S05]  /*0630*/  BSYNC B0 ;  /* 0x0000000000007941 */ /* 0x000fea0003800000 */
.L_x_12132:
        /* <DEDUP_REMOVED lines=25> */
.L_x_12153:
        /* <DEDUP_REMOVED lines=18> */
[----:B------:R-:W-:-:S05]  /*08f0*/  IMAD.WIDE.U32 R108, R143, R108, c[0x0][0x170] ;  /* 0x00005c008f6c7625 */ /* 0x000fca00078e006c */
[----:B------:R-:W2:Y:S03]  /*0900*/  LDG.E.128 R152, [R108.64] ;  /* 0x000000046c987981 */ /* 0x000ea6000c1e1d00 */
        /* <DEDUP_REMOVED lines=9> */
[----:B-1----:R-:W-:Y:S02]  /*09a0*/  PRMT R111, RZ, 0x7610, R152 ;  /* 0x00007610ff6f7816 */ /* 0x002fe40000000098 */
        /* <DEDUP_REMOVED lines=13> */
[----:B------:R-:W-:Y:S02]  /*0a80*/  FMUL.FTZ R148, R153, R144 ;  /* 0x0000009099947220 */ /* 0x000fe40000410000 */
[----:B-----5:R-:W-:Y:S02]  /*0a90*/  FMUL.FTZ R108, R20, R109 ;  /* 0x0000006d146c7220 */ /* 0x020fe40000410000 */
[----:B------:R-:W-:Y:S02]  /*0aa0*/  FMUL.FTZ R109, R21, R110 ;  /* 0x0000006e156d7220 */ /* 0x000fe40000410000 */
[----:B------:R-:W-:Y:S02]  /*0ab0*/  FMUL.FTZ R110, R22, R113 ;  /* 0x00000071166e7220 */ /* 0x000fe40000410000 */
[----:B------:R-:W-:-:S02]  /*0ac0*/  FMUL.FTZ R111, R23, R112 ;  /* 0x00000070176f7220 */ /* 0x000fc40000410000 */
[----:B------:R-:W-:Y:S02]  /*0ad0*/  FMUL.FTZ R113, R25, R114 ;  /* 0x0000007219717220 */ /* 0x000fe40000410000 */
[----:B------:R-:W-:Y:S01]  /*0ae0*/  FMUL.FTZ R112, R24, R145 ;  /* 0x0000009118707220 */ /* 0x000fe20000410000 */
[----:B------:R-:W-:Y:S01]  /*0af0*/  IADD3 R145, R143, 0x100, RZ ;  /* 0x000001008f917810 */ /* 0x000fe20007ffe0ff */
        /* <DEDUP_REMOVED lines=12> */
.L_x_12135:
[----:B------:R-:W-:Y:S05]  /*0bc0*/  BSYNC B0 ;  /* 0x0000000000007941 */ /* 0x000fea0003800000 */
.L_x_12134:
[----:B------:R-:W-:Y:S01]  /*0bd0*/  BSSY B0, `(.L_x_12136) ;  /* 0x0000032000007945 */ /* 0x000fe20003800000 */
[----:B------:R-:W-:Y:S05]  /*0be0*/  @!P2 BRA `(.L_x_12137) ;  /* 0x000003000000a947 */ /* 0x000fea0003800000 */
[----:B------:R-:W-:Y:S02]  /*0bf0*/  MOV R116, 0x10 ;  /* 0x0000001000747802 */ /* 0x000fe40000000f00 */
[----:B------:R-:W-:-:S03]  /*0c00*/  ISETP.NE.U32.AND P0, PT, RZ, c[0x0][0x180], PT ;  /* 0x00006000ff007a0c */ /* 0x000fc60003f05070 */
[----:B------:R-:W-:Y:S01]  /*0c10*/  IMAD.WIDE.U32 R116, R145, R116, c[0x0][0x170] ;  /* 0x00005c0091747625 */ /* 0x000fe200078e0074 */
[----:B------:R-:W-:-:S04]  /*0c20*/  ISETP.NE.AND.EX P0, PT, RZ, c[0x0][0x184], PT, P0 ;  /* 0x00006100ff007a0c */ /* 0x000fc80003f05300 */
[----:B------:R-:W2:Y:S09]  /*0c30*/  LDG.E.128 R152, [R116.64] ;  /* 0x0000000474987981 */ /* 0x000eb2000c1e1d00 */
[----:B------:R-:W-:-:S04]  /*0c40*/  @P0 LEA R118, P5, R145, c[0x0][0x180], 0x5 ;  /* 0x0000600091760a11 */ /* 0x000fc800078a28ff */
[----:B------:R-:W-:-:S05]  /*0c50*/  @P0 LEA.HI.X R119, R145, c[0x0][0x184], RZ, 0x5, P5 ;  /* 0x0000610091770a11 */ /* 0x000fca00028f2cff */
[----:B------:R3:W4:Y:S04]  /*0c60*/  @P0 LDG.E.128 R100, [R118.64] ;  /* 0x0000000476640981 */ /* 0x000728000c1e1d00 */
[----:B------:R3:W4:Y:S01]  /*0c70*/  @P0 LDG.E.128 R104, [R118.64+0x10] ;  /* 0x0000100476680981 */ /* 0x000722000c1e1d00 */
[----:B------:R-:W-:Y:S02]  /*0c80*/  ISETP.NE.U32.AND P0, PT, RZ, c[0x0][0x180], PT ;  /* 0x00006000ff007a0c */ /* 0x000fe40003f05070 */
[C---:B-1----:R-:W-:Y:S02]  /*0c90*/  LEA R146, P5, R145.reuse, c[0x0][0x188], 0x5 ;  /* 0x0000620091927a11 */ /* 0x042fe400078a28ff */
[----:B------:R-:W-:Y:S02]  /*0ca0*/  ISETP.NE.AND.EX P0, PT, RZ, c[0x0][0x184], PT, P0 ;  /* 0x00006100ff007a0c */ /* 0x000fe40003f05300 */
[----:B------:R-:W-:-:S02]  /*0cb0*/  LEA.HI.X R147, R145, c[0x0][0x18c], RZ, 0x5, P5 ;  /* 0x0000630091937a11 */ /* 0x000fc400028f2cff */
[----:B------:R-:W-:Y:S02]  /*0cc0*/  IADD3 R145, R145, 0x100, RZ ;  /* 0x0000010091917810 */ /* 0x000fe40007ffe0ff */
[--C-:B--2---:R-:W-:Y:S02]  /*0cd0*/  PRMT R117, RZ, 0x5410, R152.reuse ;  /* 0x00005410ff757816 */ /* 0x104fe40000000098 */
[----:B---3--:R-:W-:Y:S02]  /*0ce0*/  PRMT R119, RZ, 0x7610, R152 ;  /* 0x00007610ff777816 */ /* 0x008fe40000000098 */
[--C-:B------:R-:W-:Y:S01]  /*0cf0*/  PRMT R121, RZ, 0x5410, R153.reuse ;  /* 0x00005410ff797816 */ /* 0x100fe20000000099 */
[-C--:B------:R-:W-:Y:S01]  /*0d00*/  FMUL.FTZ R117, R117, R144.reuse ;  /* 0x0000009075757220 */ /* 0x080fe20000410000 */
[----:B------:R-:W-:Y:S01]  /*0d10*/  PRMT R123, RZ, 0x7610, R153 ;  /* 0x00007610ff7b7816 */ /* 0x000fe20000000099 */
[-C--:B------:R-:W-:Y:S01]  /*0d20*/  FMUL.FTZ R118, R119, R144.reuse ;  /* 0x0000009077767220 */ /* 0x080fe20000410000 */
[--C-:B------:R-:W-:Y:S01]  /*0d30*/  PRMT R151, RZ, 0x7610, R154.reuse ;  /* 0x00007610ff977816 */ /* 0x100fe2000000009a */
[-C--:B------:R-:W-:Y:S01]  /*0d40*/  FMUL.FTZ R121, R121, R144.reuse ;  /* 0x0000009079797220 */ /* 0x080fe20000410000 */
[--C-:B------:R-:W-:Y:S01]  /*0d50*/  PRMT R153, RZ, 0x5410, R155.reuse ;  /* 0x00005410ff997816 */ /* 0x100fe2000000009b */
[-C--:B------:R-:W-:Y:S01]  /*0d60*/  FMUL.FTZ R120, R123, R144.reuse ;  /* 0x000000907b787220 */ /* 0x080fe20000410000 */
[----:B------:R-:W-:Y:S01]  /*0d70*/  PRMT R149, RZ, 0x5410, R154 ;  /* 0x00005410ff957816 */ /* 0x000fe2000000009a */
        /* <DEDUP_REMOVED lines=10> */
[----:B------:R-:W-:Y:S02]  /*0e20*/  FMUL.FTZ R120, R48, R149 ;  /* 0x0000009530787220 */ /* 0x000fe40000410000 */
[----:B------:R-:W-:Y:S02]  /*0e30*/  FMUL.FTZ R122, R50, R153 ;  /* 0x00000099327a7220 */ /* 0x000fe40000410000 */
[----:B------:R-:W-:Y:S02]  /*0e40*/  FMUL.FTZ R123, R51, R148 ;  /* 0x00000094337b7220 */ /* 0x000fe40000410000 */
[----:B----4-:R-:W-:Y:S02]  /*0e50*/  @P0 FADD.FTZ R116, R100, R116 ;  /* 0x0000007464740221 */ /* 0x010fe40000010000 */
[----:B------:R-:W-:-:S02]  /*0e60*/  @P0 FADD.FTZ R117, R101, R117 ;  /* 0x0000007565750221 */ /* 0x000fc40000010000 */
[----:B------:R-:W-:Y:S02]  /*0e70*/  @P0 FADD.FTZ R118, R102, R118 ;  /* 0x0000007666760221 */ /* 0x000fe40000010000 */
[----:B------:R-:W-:Y:S02]  /*0e80*/  @P0 FADD.FTZ R119, R103, R119 ;  /* 0x0000007767770221 */ /* 0x000fe40000010000 */
[----:B------:R-:W-:Y:S02]  /*0e90*/  @P0 FADD.FTZ R120, R104, R120 ;  /* 0x0000007868780221 */ /* 0x000fe40000010000 */
[----:B------:R-:W-:Y:S01]  /*0ea0*/  @P0 FADD.FTZ R121, R105, R121 ;  /* 0x0000007969790221 */ /* 0x000fe20000010000 */
[----:B------:R1:W-:Y:S01]  /*0eb0*/  STG.E.128 [R146.64], R116 ;  /* 0x0000007492007986 */ /* 0x0003e2000c101d04 */
[----:B------:R-:W-:Y:S02]  /*0ec0*/  @P0 FADD.FTZ R122, R106, R122 ;  /* 0x0000007a6a7a0221 */ /* 0x000fe40000010000 */
[----:B------:R-:W-:-:S05]  /*0ed0*/  @P0 FADD.FTZ R123, R107, R123 ;  /* 0x0000007b6b7b0221 */ /* 0x000fca0000010000 */
[----:B------:R1:W-:Y:S02]  /*0ee0*/  STG.E.128 [R146.64+0x10], R120 ;  /* 0x0000107892007986 */ /* 0x0003e4000c101d04 */
.L_x_12137:
[----:B------:R-:W-:Y:S05]  /*0ef0*/  BSYNC B0 ;  /* 0x0000000000007941 */ /* 0x000fea0003800000 */
.L_x_12136:
[----:B------:R-:W-:Y:S01]  /*0f00*/  BSSY B0, `(.L_x_12138) ;  /* 0x0000032000007945 */ /* 0x000fe20003800000 */
        /* <DEDUP_REMOVED lines=11> */
[C---:B-1----:R-:W-:Y:S02]  /*0fc0*/  LEA R146, P5, R145.reuse, c[0x0][0x188], 0x5 ;  /* 0x0000620091927a11 */ /* 0x042fe400078a28ff */
[----:B------:R-:W-:Y:S02]  /*0fd0*/  ISETP.NE.AND.EX P0, PT, RZ, c[0x0][0x184], PT, P0 ;  /* 0x00006100ff007a0c */ /* 0x000fe40003f05300 */
[----:B------:R-:W-:-:S02]  /*0fe0*/  LEA.HI.X R147, R145, c[0x0][0x18c], RZ, 0x5, P5 ;  /* 0x0000630091937a11 */ /* 0x000fc400028f2cff */
[----:B------:R-:W-:Y:S02]  /*0ff0*/  IADD3 R145, R145, 0x100, RZ ;  /* 0x0000010091917810 */ /* 0x000fe40007ffe0ff */
[--C-:B--2---:R-:W-:Y:S02]  /*1000*/  PRMT R125, RZ, 0x5410, R152.reuse ;  /* 0x00005410ff7d7816 */ /* 0x104fe40000000098 */
[----:B------:R-:W-:Y:S02]  /*1010*/  PRMT R127, RZ, 0x7610, R152 ;  /* 0x00007610ff7f7816 */ /* 0x000fe40000000098 */
        /* <DEDUP_REMOVED lines=32> */
.L_x_12139:
[----:B------:R-:W-:Y:S05]  /*1220*/  BSYNC B0 ;  /* 0x0000000000007941 */ /* 0x000fea0003800000 */
.L_x_12138:
        /* <DEDUP_REMOVED lines=12> */
[----:B-1----:R-:W-:Y:S02]  /*12f0*/  LEA R146, P5, R145, c[0x0][0x188], 0x5 ;  /* 0x0000620091927a11 */ /* 0x002fe400078a28ff */
[----:B------:R-:W-:Y:S02]  /*1300*/  ISETP.NE.AND.EX P0, PT, RZ, c[0x0][0x184], PT, P0 ;  /* 0x00006100ff007a0c */ /* 0x000fe40003f05300 */
[----:B--2---:R-:W-:-:S02]  /*1310*/  PRMT R133, RZ, 0x5410, R152 ;  /* 0x00005410ff857816 */ /* 0x004fc40000000098 */
[----:B---3--:R-:W-:Y:S02]  /*1320*/  PRMT R135, RZ, 0x7610, R152 ;  /* 0x00007610ff877816 */ /* 0x008fe40000000098 */
        /* <DEDUP_REMOVED lines=14> */
[----:B------:R-:W-:Y:S02]  /*1410*/  FMUL.FTZ R144, R153, R144 ;  /* 0x0000009099907220 */ /* 0x000fe40000410000 */
[----:B-----5:R-:W-:Y:S02]  /*1420*/  FMUL.FTZ R132, R92, R133 ;  /* 0x000000855c847220 */ /* 0x020fe40000410000 */
[----:B------:R-:W-:Y:S02]  /*1430*/  FMUL.FTZ R133, R93, R134 ;  /* 0x000000865d857220 */ /* 0x000fe40000410000 */
[----:B------:R-:W-:Y:S02]  /*1440*/  FMUL.FTZ R134, R94, R137 ;  /* 0x000000895e867220 */ /* 0x000fe40000410000 */
[----:B------:R-:W-:Y:S02]  /*1450*/  FMUL.FTZ R135, R95, R136 ;  /* 0x000000885f877220 */ /* 0x000fe40000410000 */
[----:B------:R-:W-:-:S02]  /*1460*/  FMUL.FTZ R136, R96, R139 ;  /* 0x0000008b60887220 */ /* 0x000fc40000410000 */
[----:B------:R-:W-:Y:S02]  /*1470*/  FMUL.FTZ R137, R97, R138 ;  /* 0x0000008a61897220 */ /* 0x000fe40000410000 */
[----:B------:R-:W-:Y:S02]  /*1480*/  FMUL.FTZ R138, R98, R151 ;  /* 0x00000097628a7220 */ /* 0x000fe40000410000 */
[----:B------:R-:W-:Y:S02]  /*1490*/  FMUL.FTZ R139, R99, R144 ;  /* 0x00000090638b7220 */ /* 0x000fe40000410000 */
[----:B----4-:R-:W-:Y:S02]  /*14a0*/  @P0 FADD.FTZ R132, R100, R132 ;  /* 0x0000008464840221 */ /* 0x010fe40000010000 */
[----:B------:R-:W-:Y:S02]  /*14b0*/  @P0 FADD.FTZ R133, R101, R133 ;  /* 0x0000008565850221 */ /* 0x000fe40000010000 */
[----:B------:R-:W-:-:S02]  /*14c0*/  @P0 FADD.FTZ R134, R102, R134 ;  /* 0x0000008666860221 */ /* 0x000fc40000010000 */
[----:B------:R-:W-:Y:S02]  /*14d0*/  @P0 FADD.FTZ R135, R103, R135 ;  /* 0x0000008767870221 */ /* 0x000fe40000010000 */
[----:B------:R-:W-:Y:S02]  /*14e0*/  @P0 FADD.FTZ R136, R104, R136 ;  /* 0x0000008868880221 */ /* 0x000fe40000010000 */
[----:B------:R-:W-:Y:S01]  /*14f0*/  @P0 FADD.FTZ R137, R105, R137 ;  /* 0x0000008969890221 */ /* 0x000fe20000010000 */
[----:B------:R1:W-:Y:S01]  /*1500*/  STG.E.128 [R146.64], R132 ;  /* 0x0000008492007986 */ /* 0x0003e2000c101d04 */
[----:B------:R-:W-:Y:S02]  /*1510*/  @P0 FADD.FTZ R138, R106, R138 ;  /* 0x0000008a6a8a0221 */ /* 0x000fe40000010000 */
[----:B------:R-:W-:-:S05]  /*1520*/  @P0 FADD.FTZ R139, R107, R139 ;  /* 0x0000008b6b8b0221 */ /* 0x000fca0000010000 */
[----:B------:R1:W-:Y:S02]  /*1530*/  STG.E.128 [R146.64+0x10], R136 ;  /* 0x0000108892007986 */ /* 0x0003e4000c101d04 */
.L_x_12141:
[----:B------:R-:W-:Y:S05]  /*1540*/  BSYNC B0 ;  /* 0x0000000000007941 */ /* 0x000fea0003800000 */
.L_x_12140:
[----:B------:R-:W-:Y:S01]  /*1550*/  FADD.FTZ R144, RZ, R108 ;  /* 0x0000006cff907221 */ /* 0x000fe20000010000 */
[C---:B------:R-:W-:Y:S02]  /*1560*/  ISETP.GT.U32.AND P0, PT, R2.reuse, 0x1ff, PT ;  /* 0x000001ff0200780c */ /* 0x040fe40003f04070 */
[----:B------:R-:W-:Y:S01]  /*1570*/  ISETP.GT.U32.AND P5, PT, R2, 0x2ff, PT ;  /* 0x000002ff0200780c */ /* 0x000fe20003fa4070 */
[----:B------:R-:W-:Y:S01]  /*1580*/  FADD.FTZ R145, R109, R144 ;  /* 0x000000906d917221 */ /* 0x000fe20000010000 */
[----:B------:R-:W-:Y:S02]  /*1590*/  LOP3.LUT P6, RZ, R141, 0xff, RZ, 0xc0, !PT ;  /* 0x000000ff8dff7812 */ /* 0x000fe400078cc0ff */
[----:B-1----:R-:W-:Y:S01]  /*15a0*/  SHF.R.U32.HI R146, RZ, 0x5, R0 ;  /* 0x00000005ff927819 */ /* 0x002fe20000011600 */
        /* <DEDUP_REMOVED lines=36> */
.L_x_12154:
[----:B-12---:R-:W-:Y:S01]  /*17f0*/  FADD.FTZ R145, R145, R144 ;  /* 0x0000009091917221 */ /* 0x006fe20000010000 */
        /* <DEDUP_REMOVED lines=84> */
.L_x_12155:
        /* <DEDUP_REMOVED lines=21> */
[----:B------:R-:W-:Y:S10]  /*1e90*/  I2F R156, R147 ;  /* 0x00000093009c7306 */ /* 0x000ff40000201400 */
[----:B------:R-:W-:Y:S01]  /*1ea0*/  @!P0 MOV R149, 0x4 ;  /* 0x0000000400958802 */ /* 0x000fe20000000f00 */
[----:B------:R-:W0:Y:S01]  /*1eb0*/  SHFL.DOWN PT, R157, R150, 0x2, 0x1f ;  /* 0x08401f00969d7f89 */ /* 0x000e2200000e0000 */
[----:B------:R-:W2:Y:S08]  /*1ec0*/  I2F R152, R150 ;  /* 0x0000009600987306 */ /* 0x000eb00000201400 */
[----:B--2---:R-:W2:Y:S01]  /*1ed0*/  MUFU.RCP R154, R152 ;  /* 0x00000098009a7308 */ /* 0x004ea20000001000 */
[----:B-1----:R-:W1:Y:S01]  /*1ee0*/  SHFL.DOWN PT, R153, R144, 0x4, 0x1f ;  /* 0x08801f0090997f89 */ /* 0x002e6200000e0000 */
[----:B0-----:R-:W-:-:S03]  /*1ef0*/  IADD3 R150, R150, R157, RZ ;  /* 0x0000009d96967210 */ /* 0x001fc60007ffe0ff */
[----:B------:R-:W0:Y:S03]  /*1f00*/  SHFL.DOWN PT, R148, R145, 0x4, 0x1f ;  /* 0x08801f0091947f89 */ /* 0x000e2600000e0000 */
[----:B------:R-:W-:Y:S01]  /*1f10*/  I2F R157, R157 ;  /* 0x0000009d009d7306 */ /* 0x000fe20000201400 */
[C---:B-1----:R-:W-:Y:S02]  /*1f20*/  FMUL.FTZ R151, R153.reuse, R156 ;  /* 0x0000009c99977220 */ /* 0x042fe40000410000 */
[----:B------:R-:W-:Y:S02]  /*1f30*/  FADD.FTZ R153, -R153, R144 ;  /* 0x0000009099997221 */ /* 0x000fe40000010100 */
[----:B------:R-:W-:Y:S02]  /*1f40*/  FFMA.FTZ R151, R155, R144, R151 ;  /* 0x000000909b977223 */ /* 0x000fe40000010097 */
[----:B------:R-:W-:-:S02]  /*1f50*/  FMUL.FTZ R153, R153, R153 ;  /* 0x0000009999997220 */ /* 0x000fc40000410000 */
[----:B--2---:R-:W-:Y:S02]  /*1f60*/  FMUL.FTZ R151, R154, R151 ;  /* 0x000000979a977220 */ /* 0x004fe40000410000 */
[----:B------:R-:W-:Y:S02]  /*1f70*/  FMUL.FTZ R153, R153, R155 ;  /* 0x0000009b99997220 */ /* 0x000fe40000410000 */
[----:B0-----:R-:W-:Y:S01]  /*1f80*/  FADD.FTZ R147, R148, R145 ;  /* 0x0000009194937221 */ /* 0x001fe20000010000 */
[----:B------:R-:W0:Y:S01]  /*1f90*/  SHFL.DOWN PT, R144, R151, 0x2, 0x1f ;  /* 0x08401f0097907f89 */ /* 0x000e2200000e0000 */
[----:B------:R-:W1:Y:S01]  /*1fa0*/  I2F R145, R150 ;  /* 0x0000009600917306 */ /* 0x000e620000201400 */
[----:B------:R-:W-:Y:S02]  /*1fb0*/  FMUL.FTZ R153, R153, R156 ;  /* 0x0000009c99997220 */ /* 0x000fe40000410000 */
[----:B------:R-:W2:Y:S02]  /*1fc0*/  SHFL.DOWN PT, R155, R150, 0x1, 0x1f ;  /* 0x08201f00969b7f89 */ /* 0x000ea400000e0000 */
[----:B------:R-:W-:-:S05]  /*1fd0*/  FFMA.FTZ R147, R154, R153, R147 ;  /* 0x000000999a937223 */ /* 0x000fca0000010093 */
[----:B------:R-:W3:Y:S01]  /*1fe0*/  SHFL.DOWN PT, R146, R147, 0x2, 0x1f ;  /* 0x08401f0093927f89 */ /* 0x000ee200000e0000 */
[----:B-1----:R-:W1:Y:S01]  /*1ff0*/  MUFU.RCP R148, R145 ;  /* 0x0000009100947308 */ /* 0x002e620000001000 */
[----:B0-----:R-:W-:Y:S02]  /*2000*/  FADD.FTZ R153, R151, -R144 ;  /* 0x8000009097997221 */ /* 0x001fe40000010000 */
[----:B------:R-:W-:Y:S02]  /*2010*/  FMUL.FTZ R144, R144, R157 ;  /* 0x0000009d90907220 */ /* 0x000fe40000410000 */
[----:B------:R-:W-:Y:S02]  /*2020*/  FMUL.FTZ R153, R153, R153 ;  /* 0x0000009999997220 */ /* 0x000fe40000410000 */
[C---:B------:R-:W-:Y:S02]  /*2030*/  FFMA.FTZ R151, R152.reuse, R151, R144 ;  /* 0x0000009798977223 */ /* 0x040fe40000010090 */
[----:B------:R-:W-:Y:S01]  /*2040*/  FMUL.FTZ R153, R152, R153 ;  /* 0x0000009998997220 */ /* 0x000fe20000410000 */
[----:B--2---:R-:W-:Y:S01]  /*2050*/  IADD3 R152, R150, R155, RZ ;  /* 0x0000009b96987210 */ /* 0x004fe20007ffe0ff */
[----:B-1----:R-:W-:Y:S01]  /*2060*/  FMUL.FTZ R144, R148, R151 ;  /* 0x0000009794907220 */ /* 0x002fe20000410000 */
[----:B------:R-:W-:Y:S01]  /*2070*/  I2F R155, R155 ;  /* 0x0000009b009b7306 */ /* 0x000fe20000201400 */
[----:B---3--:R-:W-:-:S02]  /*2080*/  FADD.FTZ R151, R147, R146 ;  /* 0x0000009293977221 */ /* 0x008fc40000010000 */
        /* <DEDUP_REMOVED lines=9> */
[----:B------:R-:W-:-:S04]  /*2120*/  FMUL.FTZ R150, R147, R147 ;  /* 0x0000009393967220 */ /* 0x000fc80000410000 */
[----:B------:R-:W-:Y:S02]  /*2130*/  FMUL.FTZ R150, R145, R150 ;  /* 0x0000009691967220 */ /* 0x000fe40000410000 */
[----:B-1----:R-:W-:Y:S02]  /*2140*/  FMUL.FTZ R153, R148, R153 ;  /* 0x0000009994997220 */ /* 0x002fe40000410000 */
[----:B--2---:R-:W-:Y:S01]  /*2150*/  FADD.FTZ R145, R151, R146 ;  /* 0x0000009297917221 */ /* 0x004fe20000010000 */
[----:B------:R-:W-:Y:S01]  /*2160*/  MOV R146, c[0x0][0x1e0] ;  /* 0x0000780000927a02 */ /* 0x000fe20000000f00 */
[----:B------:R-:W-:Y:S02]  /*2170*/  FMUL.FTZ R150, R150, R155 ;  /* 0x0000009b96967220 */ /* 0x000fe40000410000 */
[----:B------:R-:W0:Y:S02]  /*2180*/  SHFL.IDX PT, R153, R153, RZ, 0x1f ;  /* 0x00001fff99997589 */ /* 0x000e2400000e0000 */
[----:B------:R-:W-:-:S02]  /*2190*/  FFMA.FTZ R145, R148, R150, R145 ;  /* 0x0000009694917223 */ /* 0x000fc40000010091 */
[----:B------:R-:W-:-:S04]  /*21a0*/  @!P0 IMAD.WIDE R148, R140, R149, c[0x0][0x1a8] ;  /* 0x00006a008c948625 */ /* 0x000fc800078e0295 */
[----:B------:R-:W1:Y:S01]  /*21b0*/  SHFL.IDX PT, R145, R145, RZ, 0x1f ;  /* 0x00001fff91917589 */ /* 0x000e6200000e0000 */
[C---:B0-----:R-:W-:Y:S01]  /*21c0*/  FMUL.FTZ R144, R153.reuse, R153 ;  /* 0x0000009999907220 */ /* 0x041fe20000410000 */
[----:B------:R-:W-:-:S04]  /*21d0*/  FSEL R159, R153, RZ, !P5 ;  /* 0x000000ff999f7208 */ /* 0x000fc80006800000 */
[----:B------:R-:W-:Y:S01]  /*21e0*/  FSEL R147, R144, RZ, P5 ;  /* 0x000000ff90937208 */ /* 0x000fe20002800000 */
[----:B-1----:R-:W-:-:S04]  /*21f0*/  FFMA.FTZ R144, R145, R146, c[0x0][0x228] ;  /* 0x00008a0091907623 */ /* 0x002fc80000010092 */
        /* <DEDUP_REMOVED lines=9> */
[----:B------:R-:W-:Y:S02]  /*2290*/  FMUL.FTZ R146, R144, R147 ;  /* 0x0000009390927220 */ /* 0x000fe40000410000 */
[----:B------:R-:W-:-:S02]  /*22a0*/  FADD.FTZ R147, R112, -R159 ;  /* 0x8000009f70937221 */ /* 0x000fc40000010000 */
[----:B------:R-:W-:Y:S02]  /*22b0*/  FADD.FTZ R153, R113, -R159 ;  /* 0x8000009f71997221 */ /* 0x000fe40000010000 */
        /* <DEDUP_REMOVED lines=8> */
[--C-:B------:R-:W-:Y:S02]  /*2340*/  FADD.FTZ R149, R110, -R159.reuse ;  /* 0x8000009f6e957221 */ /* 0x100fe40000010000 */
[----:B------:R-:W-:Y:S01]  /*2350*/  FADD.FTZ R151, R111, -R159 ;  /* 0x8000009f6f977221 */ /* 0x000fe20000010000 */
[----:B------:R-:W-:Y:S01]  /*2360*/  F2FP.BF16.PACK_AB R154, R150, R147 ;  /* 0x00000093969a723e */ /* 0x000fe200000010ff */
[C---:B------:R-:W-:Y:S02]  /*2370*/  FMUL.FTZ R149, R144.reuse, R149 ;  /* 0x0000009590957220 */ /* 0x040fe40000410000 */
[----:B------:R-:W-:-:S02]  /*2380*/  FMUL.FTZ R148, R144, R151 ;  /* 0x0000009790947220 */ /* 0x000fc40000410000 */
[--C-:B------:R-:W-:Y:S02]  /*2390*/  FADD.FTZ R145, R114, -R159.reuse ;  /* 0x8000009f72917221 */ /* 0x100fe40000010000 */
[----:B------:R-:W-:Y:S02]  /*23a0*/  FADD.FTZ R147, R115, -R159 ;  /* 0x8000009f73937221 */ /* 0x000fe40000010000 */
[----:B------:R-:W-:Y:S02]  /*23b0*/  FFMA.FTZ R149, R14, R149, R6 ;  /* 0x000000950e957223 */ /* 0x000fe40000010006 */
[----:B------:R-:W-:Y:S02]  /*23c0*/  FFMA.FTZ R148, R15, R148, R7 ;  /* 0x000000940f947223 */ /* 0x000fe40000010007 */
[C---:B------:R-:W-:Y:S02]  /*23d0*/  FMUL.FTZ R145, R144.reuse, R145 ;  /* 0x0000009190917220 */ /* 0x040fe40000410000 */
[----:B------:R-:W-:Y:S01]  /*23e0*/  FMUL.FTZ R146, R144, R147 ;  /* 0x0000009390927220 */ /* 0x000fe20000410000 */
[----:B------:R-:W-:Y:S01]  /*23f0*/  F2FP.BF16.PACK_AB R153, R148, R149 ;  /* 0x000000959499723e */ /* 0x000fe200000010ff */
[----:B------:R-:W-:Y:S01]  /*2400*/  FFMA.FTZ R145, R18, R145, R10 ;  /* 0x0000009112917223 */ /* 0x000fe2000001000a */
[----:B------:R-:W-:Y:S01]  /*2410*/  MOV R148, 0x10 ;  /* 0x0000001000947802 */ /* 0x000fe20000000f00 */
[----:B------:R-:W-:-:S05]  /*2420*/  FFMA.FTZ R146, R19, R146, R11 ;  /* 0x0000009213927223 */ /* 0x000fca000001000b */
[----:B------:R-:W-:Y:S01]  /*2430*/  F2FP.BF16.PACK_AB R155, R146, R145 ;  /* 0x00000091929b723e */ /* 0x000fe200000010ff */
[C---:B------:R-:W-:Y:S01]  /*2440*/  IMAD.WIDE.U32 R146, R143.reuse, R148, c[0x0][0x208] ;  /* 0x000082008f927625 */ /* 0x040fe200078e0094 */
[----:B------:R-:W-:-:S04]  /*2450*/  IADD3 R143, R143, 0x100, RZ ;  /* 0x000001008f8f7810 */ /* 0x000fc80007ffe0ff */
[----:B------:R0:W-:Y:S03]  /*2460*/  STG.E.128 [R146.64], R152 ;  /* 0x0000009892007986 */ /* 0x0001e6000c101d04 */
.L_x_12145:
[----:B------:R-:W-:Y:S05]  /*2470*/  BSYNC B0 ;  /* 0x0000000000007941 */ /* 0x000fea0003800000 */
.L_x_12144:
[----:B------:R-:W-:Y:S01]  /*2480*/  BSSY B0, `(.L_x_12146) ;  /* 0x0000022000007945 */ /* 0x000fe20003800000 */
[----:B------:R-:W-:Y:S05]  /*2490*/  @!P2 BRA `(.L_x_12147) ;  /* 0x000002000000a947 */ /* 0x000fea0003800000 */
[--C-:B01----:R-:W-:Y:S02]  /*24a0*/  FADD.FTZ R147, R117, -R159.reuse ;  /* 0x8000009f75937221 */ /* 0x103fe40000010000 */
        /* <DEDUP_REMOVED lines=11> */
[----:B-----5:R-:W-:Y:S02]  /*2560*/  FFMA.FTZ R145, R36, R145, R28 ;  /* 0x0000009124917223 */ /* 0x020fe4000001001c */
[----:B------:R-:W-:Y:S02]  /*2570*/  FFMA.FTZ R146, R37, R146, R29 ;  /* 0x0000009225927223 */ /* 0x000fe4000001001d */
[----:B------:R-:W-:Y:S02]  /*2580*/  FFMA.FTZ R147, R40, R147, R32 ;  /* 0x0000009328937223 */ /* 0x000fe40000010020 */
[----:B------:R-:W-:Y:S01]  /*2590*/  FFMA.FTZ R150, R41, R150, R33 ;  /* 0x0000009629967223 */ /* 0x000fe20000010021 */
[----:B------:R-:W-:Y:S01]  /*25a0*/  F2FP.BF16.PACK_AB R152, R146, R145 ;  /* 0x000000919298723e */ /* 0x000fe200000010ff */
[----:B------:R-:W-:Y:S02]  /*25b0*/  FFMA.FTZ R149, R38, R149, R30 ;  /* 0x0000009526957223 */ /* 0x000fe4000001001e */
[----:B------:R-:W-:Y:S01]  /*25c0*/  FFMA.FTZ R148, R39, R148, R31 ;  /* 0x0000009427947223 */ /* 0x000fe2000001001f */
[----:B------:R-:W-:Y:S01]  /*25d0*/  F2FP.BF16.PACK_AB R154, R150, R147 ;  /* 0x00000093969a723e */ /* 0x000fe200000010ff */
[----:B------:R-:W-:-:S02]  /*25e0*/  FADD.FTZ R145, R122, -R159 ;  /* 0x8000009f7a917221 */ /* 0x000fc40000010000 */
[----:B------:R-:W-:Y:S01]  /*25f0*/  FADD.FTZ R147, R123, -R159 ;  /* 0x8000009f7b937221 */ /* 0x000fe20000010000 */
[----:B------:R-:W-:Y:S01]  /*2600*/  F2FP.BF16.PACK_AB R153, R148, R149 ;  /* 0x000000959499723e */ /* 0x000fe200000010ff */
[C---:B------:R-:W-:Y:S01]  /*2610*/  FMUL.FTZ R145, R144.reuse, R145 ;  /* 0x0000009190917220 */ /* 0x040fe20000410000 */
[----:B------:R-:W-:Y:S01]  /*2620*/  HFMA2.MMA R148, -RZ, RZ, 0, 9.5367431640625e-07 ;  /* 0x00000010ff947435 */ /* 0x000fe200000001ff */
[----:B------:R-:W-:Y:S02]  /*2630*/  FMUL.FTZ R146, R144, R147 ;  /* 0x0000009390927220 */ /* 0x000fe40000410000 */
[----:B------:R-:W-:Y:S02]  /*2640*/  FFMA.FTZ R145, R42, R145, R34 ;  /* 0x000000912a917223 */ /* 0x000fe40000010022 */
[----:B------:R-:W-:-:S05]  /*2650*/  FFMA.FTZ R146, R43, R146, R35 ;  /* 0x000000922b927223 */ /* 0x000fca0000010023 */
[----:B------:R-:W-:Y:S01]  /*2660*/  F2FP.BF16.PACK_AB R155, R146, R145 ;  /* 0x00000091929b723e */ /* 0x000fe200000010ff */
[C---:B------:R-:W-:Y:S01]  /*2670*/  IMAD.WIDE.U32 R146, R143.reuse, R148, c[0x0][0x208] ;  /* 0x000082008f927625 */ /* 0x040fe200078e0094 */
[----:B------:R-:W-:-:S04]  /*2680*/  IADD3 R143, R143, 0x100, RZ ;  /* 0x000001008f8f7810 */ /* 0x000fc80007ffe0ff */
[----:B------:R0:W-:Y:S03]  /*2690*/  STG.E.128 [R146.64], R152 ;  /* 0x0000009892007986 */ /* 0x0001e6000c101d04 */
.L_x_12147:
[----:B------:R-:W-:Y:S05]  /*26a0*/  BSYNC B0 ;  /* 0x0000000000007941 */ /* 0x000fea0003800000 */
.L_x_12146:
[----:B------:R-:W-:Y:S01]  /*26b0*/  BSSY B0, `(.L_x_12148) ;  /* 0x0000022000007945 */ /* 0x000fe20003800000 */
[----:B------:R-:W-:Y:S05]  /*26c0*/  @!P3 BRA `(.L_x_12149) ;  /* 0x000002000000b947 */ /* 0x000fea0003800000 */
[--C-:B01----:R-:W-:Y:S02]  /*26d0*/  FADD.FTZ R147, R125, -R159.reuse ;  /* 0x8000009f7d937221 */ /* 0x103fe40000010000 */
[--C-:B------:R-:W-:Y:S02]  /*26e0*/  FADD.FTZ R145, R124, -R159.reuse ;  /* 0x8000009f7c917221 */ /* 0x100fe40000010000 */
[----:B------:R-:W-:Y:S02]  /*26f0*/  FMUL.FTZ R146, R144, R147 ;  /* 0x0000009390927220 */ /* 0x000fe40000410000 */
[--C-:B------:R-:W-:Y:S02]  /*2700*/  FADD.FTZ R147, R128, -R159.reuse ;  /* 0x8000009f80937221 */ /* 0x100fe40000010000 */
[----:B------:R-:W-:Y:S02]  /*2710*/  FADD.FTZ R153, R129, -R159 ;  /* 0x8000009f81997221 */ /* 0x000fe40000010000 */
[----:B------:R-:W-:-:S02]  /*2720*/  FMUL.FTZ R145, R144, R145 ;  /* 0x0000009190917220 */ /* 0x000fc40000410000 */
[C---:B------:R-:W-:Y:S02]  /*2730*/  FMUL.FTZ R147, R144.reuse, R147 ;  /* 0x0000009390937220 */ /* 0x040fe40000410000 */
[----:B------:R-:W-:Y:S02]  /*2740*/  FMUL.FTZ R150, R144, R153 ;  /* 0x0000009990967220 */ /* 0x000fe40000410000 */
[----:B-----5:R-:W-:Y:S02]  /*2750*/  FFMA.FTZ R145, R60, R145, R52 ;  /* 0x000000913c917223 */ /* 0x020fe40000010034 */
[----:B------:R-:W-:Y:S02]  /*2760*/  FFMA.FTZ R146, R61, R146, R53 ;  /* 0x000000923d927223 */ /* 0x000fe40000010035 */
[----:B------:R-:W-:Y:S02]  /*2770*/  FFMA.FTZ R147, R64, R147, R56 ;  /* 0x0000009340937223 */ /* 0x000fe40000010038 */
[----:B------:R-:W-:Y:S01]  /*2780*/  FFMA.FTZ R150, R65, R150, R57 ;  /* 0x0000009641967223 */ /* 0x000fe20000010039 */
[----:B------:R-:W-:Y:S01]  /*2790*/  F2FP.BF16.PACK_AB R152, R146, R145 ;  /* 0x000000919298723e */ /* 0x000fe200000010ff */
[----:B------:R-:W-:-:S02]  /*27a0*/  FADD.FTZ R149, R126, -R159 ;  /* 0x8000009f7e957221 */ /* 0x000fc40000010000 */
[--C-:B------:R-:W-:Y:S01]  /*27b0*/  FADD.FTZ R151, R127, -R159.reuse ;  /* 0x8000009f7f977221 */ /* 0x100fe20000010000 */
[----:B------:R-:W-:Y:S01]  /*27c0*/  F2FP.BF16.PACK_AB R154, R150, R147 ;  /* 0x00000093969a723e */ /* 0x000fe200000010ff */
[C---:B------:R-:W-:Y:S02]  /*27d0*/  FMUL.FTZ R149, R144.reuse, R149 ;  /* 0x0000009590957220 */ /* 0x040fe40000410000 */
[----:B------:R-:W-:Y:S02]  /*27e0*/  FMUL.FTZ R148, R144, R151 ;  /* 0x0000009790947220 */ /* 0x000fe40000410000 */
[--C-:B------:R-:W-:Y:S02]  /*27f0*/  FADD.FTZ R145, R130, -R159.reuse ;  /* 0x8000009f82917221 */ /* 0x100fe40000010000 */
[----:B------:R-:W-:Y:S02]  /*2800*/  FADD.FTZ R147, R131, -R159 ;  /* 0x8000009f83937221 */ /* 0x000fe40000010000 */
[----:B------:R-:W-:-:S02]  /*2810*/  FFMA.FTZ R149, R62, R149, R54 ;  /* 0x000000953e957223 */ /* 0x000fc40000010036 */
        /* <DEDUP_REMOVED lines=11> */
.L_x_12149:
[----:B------:R-:W-:Y:S05]  /*28d0*/  BSYNC B0 ;  /* 0x0000000000007941 */ /* 0x000fea0003800000 */
.L_x_12148:
[----:B------:R-:W-:Y:S01]  /*28e0*/  BSSY B0, `(.L_x_12150) ;  /* 0x0000021000007945 */ /* 0x000fe20003800000 */
[----:B------:R-:W-:Y:S05]  /*28f0*/  @!P4 BRA `(.L_x_12151) ;  /* 0x000001f00000c947 */ /* 0x000fea0003800000 */
[--C-:B------:R-:W-:Y:S01]  /*2900*/  FADD.FTZ R145, R132, -R159.reuse ;  /* 0x8000009f84917221 */ /* 0x100fe20000010000 */
[----:B0-----:R-:W-:Y:S01]  /*2910*/  HFMA2.MMA R152, -RZ, RZ, 0, 9.5367431640625e-07 ;  /* 0x00000010ff987435 */ /* 0x001fe200000001ff */
[--C-:B-1----:R-:W-:Y:S02]  /*2920*/  FADD.FTZ R147, R133, -R159.reuse ;  /* 0x8000009f85937221 */ /* 0x102fe40000010000 */
        /* <DEDUP_REMOVED lines=8> */
[----:B------:R-:W-:Y:S02]  /*29b0*/  FMUL.FTZ R157, R144, R157 ;  /* 0x0000009d909d7220 */ /* 0x000fe40000410000 */
[----:B-----5:R-:W-:-:S02]  /*29c0*/  FFMA.FTZ R150, R91, R148, R83 ;  /* 0x000000945b967223 */ /* 0x020fc40000010053 */
[----:B------:R-:W-:Y:S02]  /*29d0*/  FFMA.FTZ R148, R89, R146, R81 ;  /* 0x0000009259947223 */ /* 0x000fe40000010051 */
[C---:B------:R-:W-:Y:S02]  /*29e0*/  FMUL.FTZ R145, R144.reuse, R145 ;  /* 0x0000009190917220 */ /* 0x040fe40000410000 */
[C---:B------:R-:W-:Y:S02]  /*29f0*/  FMUL.FTZ R153, R144.reuse, R153 ;  /* 0x0000009990997220 */ /* 0x040fe40000410000 */
        /* <DEDUP_REMOVED lines=9> */
[----:B------:R-:W-:Y:S02]  /*2a90*/  FFMA.FTZ R144, R87, R144, R79 ;  /* 0x0000009057907223 */ /* 0x000fe4000001004f */
[----:B------:R-:W-:-:S03]  /*2aa0*/  FFMA.FTZ R146, R85, R146, R77 ;  /* 0x0000009255927223 */ /* 0x000fc6000001004d */
[----:B------:R-:W-:Y:S02]  /*2ab0*/  F2FP.BF16.PACK_AB R149, R144, R149 ;  /* 0x000000959095723e */ /* 0x000fe400000010ff */
[----:B------:R-:W-:Y:S01]  /*2ac0*/  F2FP.BF16.PACK_AB R148, R146, R145 ;  /* 0x000000919294723e */ /* 0x000fe200000010ff */
[----:B------:R-:W-:-:S05]  /*2ad0*/  IMAD.WIDE.U32 R144, R143, R152, c[0x0][0x208] ;  /* 0x000082008f907625 */ /* 0x000fca00078e0098 */
[----:B------:R0:W-:Y:S02]  /*2ae0*/  STG.E.128 [R144.64], R148 ;  /* 0x0000009490007986 */ /* 0x0001e4000c101d04 */
.L_x_12151:
[----:B------:R-:W-:Y:S05]  /*2af0*/  BSYNC B0 ;  /* 0x0000000000007941 */ /* 0x000fea0003800000 */
.L_x_12150:
[----:B------:R-:W-:Y:S02]  /*2b00*/  IADD3 R140, R140, c[0x0][0x160], RZ ;  /* 0x000058008c8c7a10 */ /* 0x000fe40007ffe0ff */
[----:B------:R-:W-:Y:S02]  /*2b10*/  LOP3.LUT P5, RZ, R141, 0xff, RZ, 0xc0, !PT ;  /* 0x000000ff8dff7812 */ /* 0x000fe400078ac0ff */
[----:B------:R-:W-:Y:S02]  /*2b20*/  ISETP.GE.AND P0, PT, R140, c[0x0][0x164], PT ;  /* 0x000059008c007a0c */ /* 0x000fe40003f06270 */
[----:B------:R-:W-:-:S11]  /*2b30*/  SEL R141, RZ, 0x1, P5 ;  /* 0x00000001ff8d7807 */ /* 0x000fd60002800000 */
[----:B01---5:R-:W-:Y:S01]  /*2b40*/  @P0 CALL.REL.NOINC `(.L_x_12152) ;  /* 0x0000001000000944 */ /* 0x023fe20003c00000 */
[----:B------:R-:W-:Y:S05]  /*2b50*/  BRA `(.L_x_12153) ;  /* 0xffffdc7000007947 */ /* 0x000fea000383ffff */
.L_x_12152:
[----:B------:R-:W-:Y:S05]  /*2b60*/  EXIT ;  /* 0x000000000000794d */ /* 0x000fea0003800000 */
.L_x_12142:
[----:B------:R-:W-:Y:S01]  /*2b70*/  HFMA2.MMA R150, -RZ, RZ, 0, 1.847743988037109375e-06 ;  /* 0x0000001fff967435 */ /* 0x000fe200000001ff */
[----:B------:R-:W-:Y:S02]  /*2b80*/  MOV R152, 0x1 ;  /* 0x0000000100987802 */ /* 0x000fe40000000f00 */
[----:B------:R-:W-:Y:S02]  /*2b90*/  MOV R151, 0xffffffff ;  /* 0xffffffff00977802 */ /* 0x000fe40000000f00 */
[----:B------:R-:W-:Y:S02]  /*2ba0*/  MOV R148, 0x2bc0 ;  /* 0x00002bc000947802 */ /* 0x000fe40000000f00 */
[----:B0----5:R-:W-:Y:S05]  /*2bb0*/  CALL.REL.NOINC `($__internal_68_$__cuda_sm70_shflsync_bfly_p) ;  /* 0x000007b000007944 */ /* 0x021fea0003c00000 */
[----:B-1----:R-:W-:Y:S01]  /*2bc0*/  MOV R144, R152 ;  /* 0x0000009800907202 */ /* 0x002fe20000000f00 */
[----:B0-----:R-:W-:Y:S05]  /*2bd0*/  BRA `(.L_x_12154) ;  /* 0xffffec1000007947 */ /* 0x001fea000383ffff */
.L_x_12143:
[----:B------:R-:W-:Y:S01]  /*2be0*/  HFMA2.MMA R152, -RZ, RZ, 0, 1.1920928955078125e-07 ;  /* 0x00000002ff987435 */ /* 0x000fe200000001ff */
[----:B------:R-:W-:Y:S02]  /*2bf0*/  MOV R150, 0x1f ;  /* 0x0000001f00967802 */ /* 0x000fe40000000f00 */
[----:B------:R-:W-:Y:S02]  /*2c00*/  MOV R151, 0xffffffff ;  /* 0xffffffff00977802 */ /* 0x000fe40000000f00 */
[----:B------:R-:W-:-:S02]  /*2c10*/  MOV R148, 0x2c30 ;  /* 0x00002c3000947802 */ /* 0x000fc40000000f00 */
[----:B0----5:R-:W-:Y:S05]  /*2c20*/  CALL.REL.NOINC `($__internal_68_$__cuda_sm70_shflsync_bfly_p) ;  /* 0x0000074000007944 */ /* 0x021fea0003c00000 */
[----:B01----:R-:W-:Y:S01]  /*2c30*/  FADD.FTZ R145, R145, R152 ;  /* 0x0000009891917221 */ /* 0x003fe20000010000 */
[----:B------:R-:W-:Y:S01]  /*2c40*/  HFMA2.MMA R152, -RZ, RZ, 0, 2.384185791015625e-07 ;  /* 0x00000004ff987435 */ /* 0x000fe200000001ff */
[----:B------:R-:W-:-:S02]  /*2c50*/  MOV R150, 0x1f ;  /* 0x0000001f00967802 */ /* 0x000fc40000000f00 */
[----:B------:R-:W-:Y:S02]  /*2c60*/  MOV R151, 0xffffffff ;  /* 0xffffffff00977802 */ /* 0x000fe40000000f00 */
[----:B------:R-:W-:Y:S02]  /*2c70*/  MOV R148, 0x2c90 ;  /* 0x00002c9000947802 */ /* 0x000fe40000000f00 */
[----:B------:R-:W-:Y:S05]  /*2c80*/  CALL.REL.NOINC `($__internal_68_$__cuda_sm70_shflsync_bfly_p) ;  /* 0x000006e000007944 */ /* 0x000fea0003c00000 */
[----:B01----:R-:W-:Y:S01]  /*2c90*/  FADD.FTZ R145, R145, R152 ;  /* 0x0000009891917221 */ /* 0x003fe20000010000 */
[----:B------:R-:W-:Y:S01]  /*2ca0*/  HFMA2.MMA R152, -RZ, RZ, 0, 4.76837158203125e-07 ;  /* 0x00000008ff987435 */ /* 0x000fe200000001ff */
[----:B------:R-:W-:Y:S02]  /*2cb0*/  MOV R150, 0x1f ;  /* 0x0000001f00967802 */ /* 0x000fe40000000f00 */
[----:B------:R-:W-:Y:S02]  /*2cc0*/  MOV R151, 0xffffffff ;  /* 0xffffffff00977802 */ /* 0x000fe40000000f00 */
[----:B------:R-:W-:Y:S02]  /*2cd0*/  MOV R148, 0x2cf0 ;  /* 0x00002cf000947802 */ /* 0x000fe40000000f00 */
[----:B------:R-:W-:Y:S05]  /*2ce0*/  CALL.REL.NOINC `($__internal_68_$__cuda_sm70_shflsync_bfly_p) ;  /* 0x0000068000007944 */ /* 0x000fea0003c00000 */
[----:B01----:R-:W-:Y:S01]  /*2cf0*/  FADD.FTZ R145, R145, R152 ;  /* 0x0000009891917221 */ /* 0x003fe20000010000 */
[----:B------:R-:W-:Y:S01]  /*2d00*/  HFMA2.MMA R152, -RZ, RZ, 0, 9.5367431640625e-07 ;  /* 0x00000010ff987435 */ /* 0x000fe200000001ff */
[----:B------:R-:W-:-:S02]  /*2d10*/  MOV R150, 0x1f ;  /* 0x0000001f00967802 */ /* 0x000fc40000000f00 */
[----:B------:R-:W-:Y:S02]  /*2d20*/  MOV R151, 0xffffffff ;  /* 0xffffffff00977802 */ /* 0x000fe40000000f00 */
[----:B------:R-:W-:Y:S02]  /*2d30*/  MOV R148, 0x2d50 ;  /* 0x00002d5000947802 */ /* 0x000fe40000000f00 */
[----:B------:R-:W-:Y:S05]  /*2d40*/  CALL.REL.NOINC `($__internal_68_$__cuda_sm70_shflsync_bfly_p) ;  /* 0x0000062000007944 */ /* 0x000fea0003c00000 */
[----:B-1----:R-:W-:Y:S01]  /*2d50*/  FADD.FTZ R144, R145, R152 ;  /* 0x0000009891907221 */ /* 0x002fe20000010000 */
[----:B------:R-:W-:Y:S01]  /*2d60*/  HFMA2.MMA R152, -RZ, RZ, 0, 5.9604644775390625e-08 ;  /* 0x00000001ff987435 */ /* 0x000fe200000001ff */
[----:B0-----:R-:W-:Y:S02]  /*2d70*/  MOV R151, 0xffffffff ;  /* 0xffffffff00977802 */ /* 0x001fe40000000f00 */
        /* <DEDUP_REMOVED lines=66> */
[----:B------:R-:W-:Y:S01]  /*31a0*/  @P6 FFMA.FTZ R145, R147, R147, R148 ;  /* 0x0000009393916223 */ /* 0x000fe20000010094 */
[----:B------:R-:W-:Y:S02]  /*31b0*/  MOV R148, 0x31d0 ;  /* 0x000031d000947802 */ /* 0x000fe40000000f00 */
[----:B------:R-:W-:Y:S05]  /*31c0*/  CALL.REL.NOINC `($__internal_68_$__cuda_sm70_shflsync_bfly_p) ;  /* 0x000001a000007944 */ /* 0x000fea0003c00000 */
[----:B01----:R-:W-:Y:S01]  /*31d0*/  FADD.FTZ R145, R145, R152 ;  /* 0x0000009891917221 */ /* 0x003fe20000010000 */
[----:B------:R-:W-:Y:S01]  /*31e0*/  HFMA2.MMA R152, -RZ, RZ, 0, 1.1920928955078125e-07 ;  /* 0x00000002ff987435 */ /* 0x000fe200000001ff */
[----:B------:R-:W-:Y:S02]  /*31f0*/  MOV R150, 0x1f ;  /* 0x0000001f00967802 */ /* 0x000fe40000000f00 */
[----:B------:R-:W-:Y:S02]  /*3200*/  MOV R151, 0xffffffff ;  /* 0xffffffff00977802 */ /* 0x000fe40000000f00 */
[----:B------:R-:W-:Y:S02]  /*3210*/  MOV R148, 0x3230 ;  /* 0x0000323000947802 */ /* 0x000fe40000000f00 */
[----:B------:R-:W-:Y:S05]  /*3220*/  CALL.REL.NOINC `($__internal_68_$__cuda_sm70_shflsync_bfly_p) ;  /* 0x0000014000007944 */ /* 0x000fea0003c00000 */
[----:B01----:R-:W-:Y:S01]  /*3230*/  FADD.FTZ R145, R145, R152 ;  /* 0x0000009891917221 */ /* 0x003fe20000010000 */
[----:B------:R-:W-:Y:S01]  /*3240*/  HFMA2.MMA R152, -RZ, RZ, 0, 2.384185791015625e-07 ;  /* 0x00000004ff987435 */ /* 0x000fe200000001ff */
[----:B------:R-:W-:Y:S02]  /*3250*/  MOV R150, 0x1f ;  /* 0x0000001f00967802 */ /* 0x000fe40000000f00 */
[----:B------:R-:W-:-:S02]  /*3260*/  MOV R151, 0xffffffff ;  /* 0xffffffff00977802 */ /* 0x000fc40000000f00 */
        /* <DEDUP_REMOVED lines=8> */
[----:B-1----:R-:W-:Y:S01]  /*32f0*/  FADD.FTZ R147, R145, R152 ;  /* 0x0000009891937221 */ /* 0x002fe20000010000 */
[----:B------:R-:W-:Y:S01]  /*3300*/  HFMA2.MMA R152, -RZ, RZ, 0, 9.5367431640625e-07 ;  /* 0x00000010ff987435 */ /* 0x000fe200000001ff */
[----:B0-----:R-:W-:Y:S02]  /*3310*/  MOV R150, 0x1f ;  /* 0x0000001f00967802 */ /* 0x001fe40000000f00 */
[----:B------:R-:W-:-:S02]  /*3320*/  MOV R151, 0xffffffff ;  /* 0xffffffff00977802 */ /* 0x000fc40000000f00 */
[----:B------:R-:W-:Y:S02]  /*3330*/  MOV R145, R147 ;  /* 0x0000009300917202 */ /* 0x000fe40000000f00 */
[----:B------:R-:W-:Y:S02]  /*3340*/  MOV R148, 0x3360 ;  /* 0x0000336000947802 */ /* 0x000fe40000000f00 */
[----:B------:R-:W-:Y:S05]  /*3350*/  CALL.REL.NOINC `($__internal_68_$__cuda_sm70_shflsync_bfly_p) ;  /* 0x0000001000007944 */ /* 0x000fea0003c00000 */
[----:B01----:R-:W-:Y:S05]  /*3360*/  BRA `(.L_x_12155) ;  /* 0xffffe9d000007947 */ /* 0x003fea000383ffff */
        .weak           $__internal_68_$__cuda_sm70_shflsync_bfly_p
        .type           $__internal_68_$__cuda_sm70_shflsync_bfly_p,@function
        .size           $__internal_68_$__cuda_sm70_shflsync_bfly_p,(.L_x_29132 - $__internal_68_$__cuda_sm70_shflsync_bfly_p)
$__internal_68_$__cuda_sm70_shflsync_bfly_p:
[----:B------:R-:W-:Y:S01]  /*3370*/  HFMA2.MMA R149, -RZ, RZ, 0, 0 ;  /* 0x00000000ff957435 */ /* 0x000fe200000001ff */
[----:B------:R-:W-:Y:S04]  /*3380*/  WARPSYNC R151 ;  /* 0x0000009700007348 */ /* 0x000fe80003800000 */
[----:B------:R0:W1:Y:S01]  /*3390*/  SHFL.BFLY PT, R152, R145, R152, R150 ;  /* 0x0c00009891987389 */ /* 0x00006200000e0096 */
[----:B------:R-:W-:Y:S05]  /*33a0*/  RET.REL.NODEC R148 `(_ZN10layer_norm13ln_fwd_kernelINS_13Kernel_traitsIf13__nv_bfloat16fS2_fjLj8192ELj1ELj1ELj8ELj16ENS_18Kernel_traits_baseILj8192EfS2_fS2_fjLj256EEEEELb0ELb1ELb0ELb0EEEvNS_9FwdParamsE) ;  /* 0xffffcc5094007950 */ /* 0x000fea0003c3ffff */
.L_x_12156:
        /* <DEDUP_REMOVED lines=13> */
.L_x_29132:


//--------------------- .text._ZN10layer_norm13ln_fwd_kernelINS_13Kernel_traitsIf13__nv_bfloat16fS2_fjLj8192ELj1ELj1ELj8ELj16ENS_18Kernel_traits_baseILj8192EfS2_fS2_fjLj256EEEEELb0ELb1ELb0ELb1EEEvNS_9FwdParamsE --------------------------
	.section	.text._ZN10layer_norm13ln_fwd_kernelINS_13Kernel_traitsIf13__nv_bfloat16fS2_fjLj8192ELj1ELj1ELj8ELj16ENS_18Kernel_traits_baseILj8192EfS2_fS2_fjLj256EEEEELb0ELb1ELb0ELb1EEEvNS_9FwdParamsE,"ax",@progbits
	.sectioninfo	@"SHI_REGISTERS=178"
	.align	128
        .global         _ZN10layer_norm13ln_fwd_kernelINS_13Kernel_traitsIf13__nv_bfloat16fS2_fjLj8192ELj1ELj1ELj8ELj16ENS_18Kernel_traits_baseILj8192EfS2_fS2_fjLj256EEEEELb0ELb1ELb0ELb1EEEvNS_9FwdParamsE
        .type           _ZN10layer_norm13ln_fwd_kernelINS_13Kernel_traitsIf13__nv_bfloat16fS2_fjLj8192ELj1ELj1ELj8ELj16ENS_18Kernel_traits_baseILj8192EfS2_fS2_fjLj256EEEEELb0ELb1ELb0ELb1EEEvNS_9FwdParamsE,@function
        .size           _ZN10layer_norm13ln_fwd_kernelINS_13Kernel_traitsIf13__nv_bfloat16fS2_fjLj8192ELj1ELj1ELj8ELj16ENS_18Kernel_traits_baseILj8192EfS2_fS2_fjLj256EEEEELb0ELb1ELb0ELb1EEEvNS_9FwdParamsE,(.L_x_29133 - _ZN10layer_norm13ln_fwd_kernelINS_13Kernel_traitsIf13__nv_bfloat16fS2_fjLj8192ELj1ELj1ELj8ELj16ENS_18Kernel_traits_baseILj8192EfS2_fS2_fjLj256EEEEELb0ELb1ELb0ELb1EEEvNS_9FwdParamsE)
        .other          _ZN10layer_norm13ln_fwd_kernelINS_13Kernel_traitsIf13__nv_bfloat16fS2_fjLj8192ELj1ELj1ELj8ELj16ENS_18Kernel_traits_baseILj8192EfS2_fS2_fjLj256EEEEELb0ELb1ELb0ELb1EEEvNS_9FwdParamsE,@"STO_CUDA_ENTRY STV_DEFAULT"
_ZN10layer_norm13ln_fwd_kernelINS_13Kernel_traitsIf13__nv_bfloat16fS2_fjLj8192ELj1ELj1ELj8ELj16ENS_18Kernel_traits_baseILj8192EfS2_fS2_fjLj256EEEEELb0ELb1ELb0ELb1EEEvNS_9FwdParamsE:
.text._ZN10layer_norm13ln_fwd_kernelINS_13Kernel_traitsIf13__nv_bfloat16fS2_fjLj8192ELj1ELj1ELj8ELj16ENS_18Kernel_traits_baseILj8192EfS2_fS2_fjLj256EEEEELb0ELb1ELb0ELb1EEEvNS_9FwdParamsE:
        /* <DEDUP_REMOVED lines=23> */
[----:B------:R-:W-:Y:S02]  /*0170*/  LOP3.LUT R96, R0, 0x1fe0, RZ, 0xc0, !PT ;  /* 0x00001fe000607812 */ /* 0x000fe400078ec0ff */
[----:B------:R-:W-:Y:S02]  /*0180*/  LOP3.LUT R0, R100, 0xff, RZ, 0xc0, !PT ;  /* 0x000000ff64007812 */ /* 0x000fe400078ec0ff */
[----:B------:R-:W-:Y:S02]  /*0190*/  IADD3 R2, P3, R96, c[0x0][0x218], RZ ;  /* 0x0000860060027a10 */ /* 0x000fe40007f7e0ff */
[----:B------:R-:W-:Y:S02]  /*01a0*/  LEA R98, P1, R0, c[0x0][0x1c8], 0x5 ;  /* 0x0000720000627a11 */ /* 0x000fe400078228ff */
[----:B------:R-:W-:Y:S02]  /*01b0*/  IADD3.X R3, RZ, c[0x0][0x21c], RZ, P3, !PT ;  /* 0x00008700ff037a10 */ /* 0x000fe40001ffe4ff */
[----:B------:R-:W-:-:S02]  /*01c0*/  IADD3 R96, P2, R96, c[0x0][0x1b0], RZ ;  /* 0x00006c0060607a10 */ /* 0x000fc40007f5e0ff */
[----:B------:R-:W-:Y:S01]  /*01d0*/  IADD3.X R99, RZ, c[0x0][0x1cc], RZ, P1, !PT ;  /* 0x00007300ff637a10 */ /* 0x000fe20000ffe4ff */
[----:B------:R0:W5:Y:S01]  /*01e0*/  @P0 LDG.E.128 R4, [R2.64] ;  /* 0x0000000402040981 */ /* 0x000162000c1e1d00 */
[----:B------:R-:W-:Y:S02]  /*01f0*/  IADD3.X R97, RZ, c[0x0][0x1b4], RZ, P2, !PT ;  /* 0x00006d00ff617a10 */ /* 0x000fe400017fe4ff */
[----:B-1----:R-:W-:Y:S01]  /*0200*/  LEA.HI R100, R100, UR6, RZ, 0x18 ;  /* 0x0000000664647c11 */ /* 0x002fe2000f8fc0ff */
        /* <DEDUP_REMOVED lines=27> */
[----:B------:R-:W-:-:S03]  /*03c0*/  ULDC.U8 UR6, c[0x0][0x1f0] ;  /* 0x00007c0000067ab9 */ /* 0x000fc60000000000 */
.L_x_12160:
[----:B------:R-:W-:Y:S01]  /*03d0*/  ISETP.NE.U32.AND P0, PT, RZ, c[0x0][0x1c0], PT ;  /* 0x00007000ff007a0c */ /* 0x000fe20003f05070 */
[----:B------:R-:W-:Y:S01]  /*03e0*/  IMAD R108, R2, c[0x0][0x168], RZ ;  /* 0x00005a00026c7a24 */ /* 0x000fe200078e02ff */
[----:B------:R-:W-:-:S02]  /*03f0*/  MOV R145, 0x10 ;  /* 0x0000001000917802 */ /* 0x000fc40000000f00 */
[----:B------:R-:W-:Y:S02]  /*0400*/  ISETP.NE.AND.EX P0, PT, RZ, c[0x0][0x1c4], PT, P0 ;  /* 0x00007100ff007a0c */ /* 0x000fe40003f05300 */
[----:B------:R-:W-:-:S04]  /*0410*/  SHF.R.S32.HI R109, RZ, 0x1f, R108 ;  /* 0x0000001fff6d7819 */ /* 0x000fc8000001146c */
[----:B------:R-:W-:-:S04]  /*0420*/  LEA.HI R109, R109, R108, RZ, 0x3 ;  /* 0x0000006c6d6d7211 */ /* 0x000fc800078f18ff */
[----:B------:R-:W-:-:S03]  /*0430*/  LEA.HI.SX32 R132, R109, R0, 0x1d ;  /* 0x000000006d847211 */ /* 0x000fc600078feaff */
[----:B------:R-:W-:Y:S02]  /*0440*/  @P0 MOV R111, 0x2 ;  /* 0x00000002006f0802 */ /* 0x000fe40000000f00 */
[----:B------:R-:W-:-:S03]  /*0450*/  ISETP.NE.U32.AND P1, PT, RZ, c[0x0][0x180], PT ;  /* 0x00006000ff007a0c */ /* 0x000fc60003f25070 */
[----:B------:R-:W-:-:S04]  /*0460*/  @P0 IMAD.WIDE R108, R2, R111, c[0x0][0x1c0] ;  /* 0x00007000026c0625 */ /* 0x000fc800078e026f */
[----:B------:R-:W-:Y:S01]  /*0470*/  IMAD.WIDE.U32 R110, R132, R145, c[0x0][0x170] ;  /* 0x00005c00846e7625 */ /* 0x000fe200078e0091 */
[----:B------:R-:W-:Y:S01]  /*0480*/  ISETP.NE.AND.EX P1, PT, RZ, c[0x0][0x184], PT, P1 ;  /* 0x00006100ff007a0c */ /* 0x000fe20003f25310 */
[----:B------:R-:W2:Y:S04]  /*0490*/  @P0 LDG.E.U16 R108, [R108.64] ;  /* 0x000000046c6c0981 */ /* 0x000ea8000c1e1500 */
[----:B------:R-:W3:Y:S01]  /*04a0*/  LDG.E.128 R116, [R110.64] ;  /* 0x000000046e747981 */ /* 0x000ee2000c1e1d00 */
[----:B------:R-:W-:-:S07]  /*04b0*/  MOV R135, 0x20 ;  /* 0x0000002000877802 */ /* 0x000fce0000000f00 */
[----:B------:R-:W-:-:S05]  /*04c0*/  @P1 IMAD.WIDE.U32 R112, R132, R135, c[0x0][0x180] ;  /* 0x0000600084701625 */ /* 0x000fca00078e0087 */
[----:B------:R0:W4:Y:S04]  /*04d0*/  @P1 LDG.E.128 R100, [R112.64] ;  /* 0x0000000470641981 */ /* 0x000128000c1e1d00 */
[----:B-1----:R0:W4:Y:S01]  /*04e0*/  @P1 LDG.E.128 R96, [R112.64+0x10] ;  /* 0x0000100470601981 */ /* 0x002122000c1e1d00 */
[----:B------:R-:W-:Y:S01]  /*04f0*/  MOV R149, 0x3f800000 ;  /* 0x3f80000000957802 */ /* 0x000fe20000000f00 */
[C---:B------:R-:W-:Y:S01]  /*0500*/  IMAD.WIDE.U32 R124, R132.reuse, R135, c[0x0][0x188] ;  /* 0x00006200847c7625 */ /* 0x040fe200078e0087 */
[----:B------:R-:W-:-:S05]  /*0510*/  IADD3 R133, R132, 0x100, RZ ;  /* 0x0000010084857810 */ /* 0x000fca0007ffe0ff */
[----:B------:R-:W-:-:S04]  /*0520*/  IMAD.WIDE.U32 R126, R133, R145, c[0x0][0x170] ;  /* 0x00005c00857e7625 */ /* 0x000fc800078e0091 */
[----:B------:R-:W-:Y:S01]  /*0530*/  @P1 IMAD.WIDE.U32 R128, R135, R133, c[0x0][0x180] ;  /* 0x0000600087801625 */ /* 0x000fe200078e0085 */
[----:B--2---:R-:W-:Y:S02]  /*0540*/  @P0 PRMT R149, RZ, 0x5410, R108 ;  /* 0x00005410ff950816 */ /* 0x004fe4000000006c */
[----:B------:R-:W-:Y:S02]  /*0550*/  ISETP.NE.U32.AND P0, PT, RZ, c[0x0][0x180], PT ;  /* 0x00006000ff007a0c */ /* 0x000fe40003f05070 */
[--C-:B---3--:R-:W-:Y:S02]  /*0560*/  PRMT R108, RZ, 0x5410, R116.reuse ;  /* 0x00005410ff6c7816 */ /* 0x108fe40000000074 */
[----:B------:R-:W-:Y:S02]  /*0570*/  PRMT R110, RZ, 0x7610, R116 ;  /* 0x00007610ff6e7816 */ /* 0x000fe40000000074 */
[--C-:B0-----:R-:W-:Y:S01]  /*0580*/  PRMT R112, RZ, 0x5410, R117.reuse ;  /* 0x00005410ff707816 */ /* 0x101fe20000000075 */
        /* <DEDUP_REMOVED lines=10> */
[----:B------:R-:W-:Y:S01]  /*0630*/  FMUL.FTZ R115, R120, R149 ;  /* 0x0000009578737220 */ /* 0x000fe20000410000 */
[----:B------:R-:W-:Y:S01]  /*0640*/  ISETP.NE.AND.EX P0, PT, RZ, c[0x0][0x184], PT, P0 ;  /* 0x00006100ff007a0c */ /* 0x000fe20003f05300 */
[----:B-----5:R-:W-:-:S02]  /*0650*/  FMUL.FTZ R108, R68, R109 ;  /* 0x0000006d446c7220 */ /* 0x020fc40000410000 */
        /* <DEDUP_REMOVED lines=15> */
[----:B------:R-:W-:Y:S01]  /*0750*/  STG.E.128 [R124.64], R108 ;  /* 0x0000006c7c007986 */ /* 0x000fe2000c101d04 */
[----:B------:R-:W-:Y:S02]  /*0760*/  @P0 FADD.FTZ R114, R98, R114 ;  /* 0x0000007262720221 */ /* 0x000fe40000010000 */
[----:B------:R-:W-:-:S05]  /*0770*/  @P0 FADD.FTZ R115, R99, R115 ;  /* 0x0000007363730221 */ /* 0x000fca0000010000 */
        /* <DEDUP_REMOVED lines=8> */
[----:B------:R-:W-:Y:S01]  /*0800*/  MOV R118, R98 ;  /* 0x0000006200767202 */ /* 0x000fe20000000f00 */
[----:B------:R1:W2:Y:S01]  /*0810*/  @P1 LDG.E.128 R120, [R128.64] ;  /* 0x0000000480781981 */ /* 0x0002a2000c1e1d00 */
[----:B------:R-:W-:-:S06]  /*0820*/  MOV R119, R99 ;  /* 0x0000006300777202 */ /* 0x000fcc0000000f00 */
[----:B------:R1:W3:Y:S01]  /*0830*/  @P1 LDG.E.128 R116, [R128.64+0x10] ;  /* 0x0000100480741981 */ /* 0x0002e2000c1e1d00 */
[----:B------:R-:W-:Y:S01]  /*0840*/  IADD3 R134, R132, 0x200, RZ ;  /* 0x0000020084867810 */ /* 0x000fe20007ffe0ff */
[----:B------:R-:W-:Y:S01]  /*0850*/  IMAD.WIDE.U32 R136, R135, R133, c[0x0][0x188] ;  /* 0x0000620087887625 */ /* 0x000fe200078e0085 */
[--C-:B0-----:R-:W-:Y:S02]  /*0860*/  PRMT R124, RZ, 0x5410, R140.reuse ;  /* 0x00005410ff7c7816 */ /* 0x101fe4000000008c */
[----:B------:R-:W-:Y:S02]  /*0870*/  PRMT R126, RZ, 0x7610, R140 ;  /* 0x00007610ff7e7816 */ /* 0x000fe4000000008c */
[--C-:B-1----:R-:W-:Y:S02]  /*0880*/  PRMT R128, RZ, 0x5410, R141.reuse ;  /* 0x00005410ff807816 */ /* 0x102fe4000000008d */
[----:B------:R-:W-:Y:S02]  /*0890*/  PRMT R130, RZ, 0x7610, R141 ;  /* 0x00007610ff827816 */ /* 0x000fe4000000008d */
[----:B------:R-:W-:-:S02]  /*08a0*/  PRMT R138, RZ, 0x5410, R142 ;  /* 0x00005410ff8a7816 */ /* 0x000fc4000000008e */
[----:B------:R-:W-:Y:S01]  /*08b0*/  PRMT R140, RZ, 0x7610, R142 ;  /* 0x00007610ff8c7816 */ /* 0x000fe2000000008e */
[-C--:B------:R-:W-:Y:S01]  /*08c0*/  FMUL.FTZ R125, R124, R149.reuse ;  /* 0x000000957c7d7220 */ /* 0x080fe20000410000 */
[--C-:B------:R-:W-:Y:S01]  /*08d0*/  PRMT R142, RZ, 0x5410, R143.reuse ;  /* 0x00005410ff8e7816 */ /* 0x100fe2000000008f */
[-C--:B------:R-:W-:Y:S01]  /*08e0*/  FMUL.FTZ R126, R126, R149.reuse ;  /* 0x000000957e7e7220 */ /* 0x080fe20000410000 */
[----:B------:R-:W-:Y:S01]  /*08f0*/  PRMT R144, RZ, 0x7610, R143 ;  /* 0x00007610ff907816 */ /* 0x000fe2000000008f */
[-C--:B------:R-:W-:Y:S02]  /*0900*/  FMUL.FTZ R127, R128, R149.reuse ;  /* 0x00000095807f7220 */ /* 0x080fe40000410000 */
[-C--:B------:R-:W-:Y:S02]  /*0910*/  FMUL.FTZ R130, R130, R149.reuse ;  /* 0x0000009582827220 */ /* 0x080fe40000410000 */
[-C--:B------:R-:W-:Y:S02]  /*0920*/  FMUL.FTZ R129, R138, R149.reuse ;  /* 0x000000958a817220 */ /* 0x080fe40000410000 */
[----:B------:R-:W-:-:S02]  /*0930*/  FMUL.FTZ R131, R142, R149 ;  /* 0x000000958e837220 */ /* 0x000fc40000410000 */
[----:B------:R-:W-:Y:S02]  /*0940*/  FMUL.FTZ R124, R76, R125 ;  /* 0x0000007d4c7c7220 */ /* 0x000fe40000410000 */
        /* <DEDUP_REMOVED lines=17> */
[----:B------:R-:W-:Y:S01]  /*0a60*/  IMAD.WIDE.U32 R138, R134, R145, c[0x0][0x170] ;  /* 0x00005c00868a7625 */ /* 0x000fe200078e0091 */
[----:B------:R-:W-:Y:S04]  /*0a70*/  STG.E.128 [R136.64], R124 ;  /* 0x0000007c88007986 */ /* 0x000fe8000c101d04 */
[----:B------:R0:W-:Y:S04]  /*0a80*/  STG.E.128 [R136.64+0x10], R128 ;  /* 0x0000108088007986 */ /* 0x0001e8000c101d04 */
[----:B------:R-:W0:Y:S01]  /*0a90*/  LDG.E.128 R152, [R138.64] ;  /* 0x000000048a987981 */ /* 0x000e22000c1e1d00 */
[----:B------:R-:W-:Y:S01]  /*0aa0*/  @P1 IMAD.WIDE.U32 R140, R135, R134, c[0x0][0x180] ;  /* 0x00006000878c1625 */ /* 0x000fe200078e0086 */
[----:B------:R-:W-:-:S02]  /*0ab0*/  @P1 MOV R100, R120 ;  /* 0x0000007800641202 */ /* 0x000fc40000000f00 */
[----:B------:R-:W-:Y:S02]  /*0ac0*/  @P1 MOV R101, R121 ;  /* 0x0000007900651202 */ /* 0x000fe40000000f00 */
[----:B------:R-:W-:Y:S02]  /*0ad0*/  @P1 MOV R102, R122 ;  /* 0x0000007a00661202 */ /* 0x000fe40000000f00 */
[----:B------:R-:W-:Y:S02]  /*0ae0*/  @P1 MOV R103, R123 ;  /* 0x0000007b00671202 */ /* 0x000fe40000000f00 */
[----:B------:R-:W-:Y:S01]  /*0af0*/  @P1 MOV R96, R116 ;  /* 0x0000007400601202 */ /* 0x000fe20000000f00 */
[----:B------:R1:W2:Y:S01]  /*0b00*/  @P1 LDG.E.128 R120, [R140.64] ;  /* 0x000000048c781981 */ /* 0x0002a2000c1e1d00 */
[----:B------:R-:W-:Y:S02]  /*0b10*/  @P1 MOV R97, R117 ;  /* 0x0000007500611202 */ /* 0x000fe40000000f00 */
[----:B------:R-:W-:-:S02]  /*0b20*/  @P1 MOV R98, R118 ;  /* 0x0000007600621202 */ /* 0x000fc40000000f00 */
[----:B------:R-:W-:Y:S02]  /*0b30*/  @P1 MOV R99, R119 ;  /* 0x0000007700631202 */ /* 0x000fe40000000f00 */
[----:B------:R1:W3:Y:S01]  /*0b40*/  @P1 LDG.E.128 R116, [R140.64+0x10] ;  /* 0x000010048c741981 */ /* 0x0002e2000c1e1d00 */
[----:B------:R-:W-:Y:S01]  /*0b50*/  IADD3 R148, R132, 0x300, RZ ;  /* 0x0000030084947810 */ /* 0x000fe20007ffe0ff */
[----:B------:R-:W-:Y:S01]  /*0b60*/  IMAD.WIDE.U32 R150, R135, R134, c[0x0][0x188] ;  /* 0x0000620087967625 */ /* 0x000fe200078e0086 */
[--C-:B0-----:R-:W-:Y:S02]  /*0b70*/  PRMT R136, RZ, 0x5410, R152.reuse ;  /* 0x00005410ff887816 */ /* 0x101fe40000000098 */
[----:B------:R-:W-:Y:S02]  /*0b80*/  PRMT R138, RZ, 0x7610, R152 ;  /* 0x00007610ff8a7816 */ /* 0x000fe40000000098 */
[--C-:B-1----:R-:W-:Y:S02]  /*0b90*/  PRMT R140, RZ, 0x5410, R153.reuse ;  /* 0x00005410ff8c7816 */ /* 0x102fe40000000099 */
[----:B------:R-:W-:Y:S01]  /*0ba0*/  PRMT R142, RZ, 0x7610, R153 ;  /* 0x00007610ff8e7816 */ /* 0x000fe20000000099 */
[----:B------:R-:W-:Y:S01]  /*0bb0*/  FMUL.FTZ R137, R136, R149 ;  /* 0x0000009588897220 */ /* 0x000fe20000410000 */
[----:B------:R-:W-:-:S02]  /*0bc0*/  PRMT R144, RZ, 0x5410, R154 ;  /* 0x00005410ff907816 */ /* 0x000fc4000000009a */
[----:B------:R-:W-:Y:S02]  /*0bd0*/  PRMT R146, RZ, 0x7610, R154 ;  /* 0x00007610ff927816 */ /* 0x000fe4000000009a */
        /* <DEDUP_REMOVED lines=28> */
[----:B------:R-:W2:Y:S01]  /*0da0*/  LDG.E.128 R144, [R144.64] ;  /* 0x0000000490907981 */ /* 0x000ea2000c1e1d00 */
[----:B------:R-:W-:Y:S01]  /*0db0*/  @P1 MOV R100, R120 ;  /* 0x0000007800641202 */ /* 0x000fe20000000f00 */
[----:B------:R-:W-:Y:S01]  /*0dc0*/  @P1 IMAD.WIDE.U32 R152, R135, R148, c[0x0][0x180] ;  /* 0x0000600087981625 */ /* 0x000fe200078e0094 */
[----:B------:R-:W-:-:S02]  /*0dd0*/  @P1 MOV R101, R121 ;  /* 0x0000007900651202 */ /* 0x000fc40000000f00 */
[----:B------:R-:W-:Y:S02]  /*0de0*/  @P1 MOV R102, R122 ;  /* 0x0000007a00661202 */ /* 0x000fe40000000f00 */
[----:B------:R-:W-:-:S06]  /*0df0*/  @P1 MOV R103, R123 ;  /* 0x0000007b00671202 */ /* 0x000fcc0000000f00 */
        /* <DEDUP_REMOVED lines=20> */
[----:B------:R-:W-:Y:S02]  /*0f40*/  PRMT R144, RZ, 0x7610, R144 ;  /* 0x00007610ff907816 */ /* 0x000fe40000000090 */
[--C-:B-1----:R-:W-:Y:S02]  /*0f50*/  PRMT R152, RZ, 0x5410, R145.reuse ;  /* 0x00005410ff987816 */ /* 0x102fe40000000091 */
[----:B------:R-:W-:Y:S02]  /*0f60*/  PRMT R154, RZ, 0x7610, R145 ;  /* 0x00007610ff9a7816 */ /* 0x000fe40000000091 */
[--C-:B------:R-:W-:Y:S02]  /*0f70*/  PRMT R156, RZ, 0x5410, R146.reuse ;  /* 0x00005410ff9c7816 */ /* 0x100fe40000000092 */
[----:B------:R-:W-:-:S02]  /*0f80*/  PRMT R158, RZ, 0x7610, R146 ;  /* 0x00007610ff9e7816 */ /* 0x000fc40000000092 */
[--C-:B------:R-:W-:Y:S02]  /*0f90*/  PRMT R160, RZ, 0x5410, R147.reuse ;  /* 0x00005410ffa07816 */ /* 0x100fe40000000093 */
[----:B------:R-:W-:Y:S01]  /*0fa0*/  PRMT R162, RZ, 0x7610, R147 ;  /* 0x00007610ffa27816 */ /* 0x000fe20000000093 */
[-C--:B------:R-:W-:Y:S02]  /*0fb0*/  FMUL.FTZ R145, R150, R149.reuse ;  /* 0x0000009596917220 */ /* 0x080fe40000410000 */
[-C--:B------:R-:W-:Y:S02]  /*0fc0*/  FMUL.FTZ R146, R144, R149.reuse ;  /* 0x0000009590927220 */ /* 0x080fe40000410000 */
[-C--:B------:R-:W-:Y:S02]  /*0fd0*/  FMUL.FTZ R147, R152, R149.reuse ;  /* 0x0000009598937220 */ /* 0x080fe40000410000 */
[-C--:B------:R-:W-:Y:S02]  /*0fe0*/  FMUL.FTZ R154, R154, R149.reuse ;  /* 0x000000959a9a7220 */ /* 0x080fe40000410000 */
[----:B------:R-:W-:-:S02]  /*0ff0*/  FMUL.FTZ R151, R156, R149 ;  /* 0x000000959c977220 */ /* 0x000fc40000410000 */
[-C--:B------:R-:W-:Y:S02]  /*1000*/  FMUL.FTZ R158, R158, R149.reuse ;  /* 0x000000959e9e7220 */ /* 0x080fe40000410000 */
[-C--:B------:R-:W-:Y:S02]  /*1010*/  FMUL.FTZ R153, R160, R149.reuse ;  /* 0x00000095a0997220 */ /* 0x080fe40000410000 */
[----:B------:R-:W-:Y:S02]  /*1020*/  FMUL.FTZ R162, R162, R149 ;  /* 0x00000095a2a27220 */ /* 0x000fe40000410000 */
[----:B------:R-:W-:Y:S01]  /*1030*/  FADD.FTZ R149, R129, R164 ;  /* 0x000000a481957221 */ /* 0x000fe20000010000 */
[----:B---3--:R-:W-:-:S03]  /*1040*/  @P1 MOV R120, R100 ;  /* 0x0000006400781202 */ /* 0x008fc60000000f00 */
[----:B------:R-:W-:Y:S02]  /*1050*/  FADD.FTZ R150, R130, R149 ;  /* 0x0000009582967221 */ /* 0x000fe40000010000 */
[----:B------:R-:W-:Y:S02]  /*1060*/  FMUL.FTZ R144, R92, R145 ;  /* 0x000000915c907220 */ /* 0x000fe40000410000 */
[----:B------:R-:W-:Y:S01]  /*1070*/  FADD.FTZ R149, R131, R150 ;  /* 0x0000009683957221 */ /* 0x000fe20000010000 */
[----:B------:R-:W-:Y:S01]  /*1080*/  @P1 MOV R121, R101 ;  /* 0x0000006500791202 */ /* 0x000fe20000000f00 */
[----:B------:R-:W-:Y:S02]  /*1090*/  @P0 FADD.FTZ R144, R144, R120 ;  /* 0x0000007890900221 */ /* 0x000fe40000010000 */
[----:B------:R-:W-:Y:S02]  /*10a0*/  FMUL.FTZ R145, R93, R146 ;  /* 0x000000925d917220 */ /* 0x000fe40000410000 */
[----:B------:R-:W-:-:S02]  /*10b0*/  FADD.FTZ R120, R136, R149 ;  /* 0x0000009588787221 */ /* 0x000fc40000010000 */
[----:B------:R-:W-:Y:S02]  /*10c0*/  @P0 FADD.FTZ R145, R145, R121 ;  /* 0x0000007991910221 */ /* 0x000fe40000010000 */
[----:B------:R-:W-:-:S04]  /*10d0*/  FADD.FTZ R121, R137, R120 ;  /* 0x0000007889797221 */ /* 0x000fc80000010000 */
[----:B------:R-:W-:-:S04]  /*10e0*/  FADD.FTZ R120, R138, R121 ;  /* 0x000000798a787221 */ /* 0x000fc80000010000 */
[----:B------:R-:W-:Y:S01]  /*10f0*/  FADD.FTZ R121, R139, R120 ;  /* 0x000000788b797221 */ /* 0x000fe20000010000 */
[----:B------:R-:W-:-:S03]  /*1100*/  @P1 MOV R122, R102 ;  /* 0x00000066007a1202 */ /* 0x000fc60000000f00 */
[----:B------:R-:W-:Y:S02]  /*1110*/  FADD.FTZ R120, R140, R121 ;  /* 0x000000798c787221 */ /* 0x000fe40000010000 */
[----:B------:R-:W-:Y:S02]  /*1120*/  FMUL.FTZ R146, R94, R147 ;  /* 0x000000935e927220 */ /* 0x000fe40000410000 */
[----:B------:R-:W-:Y:S01]  /*1130*/  FADD.FTZ R121, R141, R120 ;  /* 0x000000788d797221 */ /* 0x000fe20000010000 */
[----:B------:R-:W-:Y:S01]  /*1140*/  @P1 MOV R123, R103 ;  /* 0x00000067007b1202 */ /* 0x000fe20000000f00 */
[----:B------:R-:W-:Y:S02]  /*1150*/  @P0 FADD.FTZ R146, R146, R122 ;  /* 0x0000007a92920221 */ /* 0x000fe40000010000 */
[----:B------:R-:W-:Y:S02]  /*1160*/  FMUL.FTZ R147, R95, R154 ;  /* 0x0000009a5f937220 */ /* 0x000fe40000410000 */
[----:B------:R-:W-:Y:S01]  /*1170*/  FADD.FTZ R122, R142, R121 ;  /* 0x000000798e7a7221 */ /* 0x000fe20000010000 */
[----:B----4-:R-:W-:Y:S01]  /*1180*/  @P1 MOV R116, R96 ;  /* 0x0000006000741202 */ /* 0x010fe20000000f00 */
[----:B------:R-:W-:-:S02]  /*1190*/  @P0 FADD.FTZ R147, R147, R123 ;  /* 0x0000007b93930221 */ /* 0x000fc40000010000 */
[----:B------:R-:W-:Y:S02]  /*11a0*/  FMUL.FTZ R120, R104, R151 ;  /* 0x0000009768787220 */ /* 0x000fe40000410000 */
[----:B------:R-:W-:Y:S01]  /*11b0*/  FADD.FTZ R123, R143, R122 ;  /* 0x0000007a8f7b7221 */ /* 0x000fe20000010000 */
[----:B------:R-:W0:Y:S01]  /*11c0*/  S2R R149, SR_TID.X ;  /* 0x0000000000957919 */ /* 0x000e220000002100 */
[----:B------:R-:W-:Y:S01]  /*11d0*/  @P1 MOV R117, R97 ;  /* 0x0000006100751202 */ /* 0x000fe20000000f00 */
[----:B------:R-:W-:Y:S01]  /*11e0*/  @P0 FADD.FTZ R120, R120, R116 ;  /* 0x0000007478780221 */ /* 0x000fe20000010000 */
[----:B------:R-:W-:Y:S01]  /*11f0*/  @P1 MOV R118, R98 ;  /* 0x0000006200761202 */ /* 0x000fe20000000f00 */
[----:B------:R-:W-:Y:S01]  /*1200*/  FMUL.FTZ R121, R105, R158 ;  /* 0x0000009e69797220 */ /* 0x000fe20000410000 */
[----:B------:R-:W-:Y:S01]  /*1210*/  @P1 MOV R119, R99 ;  /* 0x0000006300771202 */ /* 0x000fe20000000f00 */
[----:B------:R-:W-:Y:S02]  /*1220*/  FADD.FTZ R116, R144, R123 ;  /* 0x0000007b90747221 */ /* 0x000fe40000010000 */
[----:B------:R-:W-:-:S02]  /*1230*/  FMUL.FTZ R122, R106, R153 ;  /* 0x000000996a7a7220 */ /* 0x000fc40000410000 */
[----:B------:R-:W-:Y:S02]  /*1240*/  FMUL.FTZ R123, R107, R162 ;  /* 0x000000a26b7b7220 */ /* 0x000fe40000410000 */
[----:B------:R-:W-:Y:S02]  /*1250*/  @P0 FADD.FTZ R121, R121, R117 ;  /* 0x0000007579790221 */ /* 0x000fe40000010000 */
[----:B------:R-:W-:Y:S02]  /*1260*/  FADD.FTZ R151, R145, R116 ;  /* 0x0000007491977221 */ /* 0x000fe40000010000 */
[----:B------:R-:W-:Y:S02]  /*1270*/  @P0 FADD.FTZ R122, R122, R118 ;  /* 0x000000767a7a0221 */ /* 0x000fe40000010000 */
[----:B------:R-:W-:-:S04]  /*1280*/  IMAD.WIDE.U32 R116, R135, R148, c[0x0][0x188] ;  /* 0x0000620087747625 */ /* 0x000fc800078e0094 */
[----:B------:R-:W-:Y:S01]  /*1290*/  @P0 FADD.FTZ R123, R123, R119 ;  /* 0x000000777b7b0221 */ /* 0x000fe20000010000 */
[----:B------:R1:W-:Y:S01]  /*12a0*/  STG.E.128 [R116.64], R144 ;  /* 0x0000009074007986 */ /* 0x0003e2000c101d04 */
[----:B------:R-:W-:-:S03]  /*12b0*/  FADD.FTZ R118, R146, R151 ;  /* 0x0000009792767221 */ /* 0x000fc60000010000 */
[----:B------:R1:W-:Y:S01]  /*12c0*/  STG.E.128 [R116.64+0x10], R120 ;  /* 0x0000107874007986 */ /* 0x0003e2000c101d04 */
[----:B------:R-:W-:Y:S01]  /*12d0*/  FADD.FTZ R119, R147, R118 ;  /* 0x0000007693777221 */ /* 0x000fe20000010000 */
[----:B------:R-:W-:-:S03]  /*12e0*/  LOP3.LUT P1, RZ, R3, 0xff, RZ, 0xc0, !PT ;  /* 0x000000ff03ff7812 */ /* 0x000fc6000782c0ff */
[----:B------:R-:W-:Y:S01]  /*12f0*/  FADD.FTZ R150, R120, R119 ;  /* 0x0000007778967221 */ /* 0x000fe20000010000 */
[----:B0-----:R-:W-:-:S03]  /*1300*/  SHF.R.U32.HI R118, RZ, 0x5, R149 ;  /* 0x00000005ff767819 */ /* 0x001fc60000011695 */
[----:B------:R-:W-:Y:S01]  /*1310*/  FADD.FTZ R119, R121, R150 ;  /* 0x0000009679777221 */ /* 0x000fe20000010000 */
[----:B------:R-:W-:-:S03]  /*1320*/  LOP3.LUT R118, R118, 0x7fffff8, RZ, 0xc0, !PT ;  /* 0x07fffff876767812 */ /* 0x000fc600078ec0ff */
[----:B------:R-:W-:Y:S01]  /*1330*/  FADD.FTZ R150, R122, R119 ;  /* 0x000000777a967221 */ /* 0x000fe20000010000 */
[----:B------:R-:W-:Y:S02]  /*1340*/  LOP3.LUT P0, RZ, R149, 0x1f, RZ, 0xc0, !PT ;  /* 0x0000001f95ff7812 */ /* 0x000fe4000780c0ff */
[----:B------:R-:W-:Y:S01]  /*1350*/  @!P1 IADD3 R118, R118, 0x8, RZ ;  /* 0x0000000876769810 */ /* 0x000fe20007ffe0ff */
[----:B------:R-:W-:Y:S01]  /*1360*/  FADD.FTZ R154, R123, R150 ;  /* 0x000000967b9a7221 */ /* 0x000fe20000010000 */
[----:B------:R-:W-:Y:S07]  /*1370*/  BRA.DIV ~URZ, `(.L_x_12157) ;  /* 0x000012827f007947 */ /* 0x000fee000b800000 */
[----:B-1----:R0:W1:Y:S02]  /*1380*/  SHFL.BFLY PT, R116, R154, 0x1, 0x1f ;  /* 0x0c201f009a747f89 */ /* 0x00206400000e0000 */
.L_x_12161:
        /* <DEDUP_REMOVED lines=84> */
.L_x_12162:
[----:B------:R-:W2:Y:S01]  /*18d0*/  S2R R157, SR_TID.X ;  /* 0x00000000009d7919 */ /* 0x000ea20000002100 */
[----:B------:R-:W-:Y:S01]  /*18e0*/  @!P0 SHF.R.U32.HI R119, RZ, 0x5, R149 ;  /* 0x00000005ff778819 */ /* 0x000fe20000011695 */
[----:B-1----:R-:W-:Y:S01]  /*18f0*/  FADD.FTZ R117, R135, R154 ;  /* 0x0000009a87757221 */ /* 0x002fe20000010000 */
[----:B------:R-:W-:Y:S02]  /*1900*/  WARPSYNC 0xffffffff ;  /* 0xffffffff00007948 */ /* 0x000fe40003800000 */
[----:B------:R-:W-:-:S04]  /*1910*/  @!P0 LOP3.LUT R119, R119, 0x7, RZ, 0xc0, !PT ;  /* 0x0000000777778812 */ /* 0x000fc800078ec0ff */
[----:B------:R-:W-:-:S05]  /*1920*/  @!P0 IADD3 R119, R118, R119, RZ ;  /* 0x0000007776778210 */ /* 0x000fca0007ffe0ff */
[----:B------:R1:W-:Y:S01]  /*1930*/  @!P0 STS.64 [R119.X8], R116 ;  /* 0x0000007477008388 */ /* 0x0003e20000008a00 */
[----:B--2---:R-:W-:-:S03]  /*1940*/  LOP3.LUT R151, R157, 0x1f, RZ, 0xc0, !PT ;  /* 0x0000001f9d977812 */ /* 0x004fc600078ec0ff */
[----:B------:R-:W-:Y:S01]  /*1950*/  BAR.SYNC.DEFER_BLOCKING 0x0 ;  /* 0x0000000000007b1d */ /* 0x000fe20000010000 */
[----:B------:R-:W-:-:S13]  /*1960*/  ISETP.GT.U32.AND P1, PT, R151, 0x7, PT ;  /* 0x000000079700780c */ /* 0x000fda0003f24070 */
[----:B------:R-:W-:Y:S01]  /*1970*/  @!P1 IADD3 R135, R118, R151, RZ ;  /* 0x0000009776879210 */ /* 0x000fe20007ffe0ff */
[----:B------:R-:W-:Y:S01]  /*1980*/  HFMA2.MMA R118, -RZ, RZ, 0, 0 ;  /* 0x00000000ff767435 */ /* 0x000fe200000001ff */
[----:B------:R-:W-:-:S05]  /*1990*/  CS2R R150, SRZ ;  /* 0x0000000000967805 */ /* 0x000fca000001ff00 */
[----:B------:R-:W-:Y:S01]  /*19a0*/  @!P1 MOV R118, 0x400 ;  /* 0x0000040000769802 */ /* 0x000fe20000000f00 */
[----:B------:R-:W-:Y:S01]  /*19b0*/  @!P1 LDS.64 R150, [R135.X8] ;  /* 0x0000000087969984 */ /* 0x000fe20000008a00 */
[----:B------:R-:W-:Y:S02]  /*19c0*/  ISETP.NE.AND P1, PT, RZ, UR6, PT ;  /* 0x00000006ff007c0c */ /* 0x000fe4000bf25270 */
[----:B-1----:R-:W-:Y:S01]  /*19d0*/  I2F R119, R118 ;  /* 0x0000007600777306 */ /* 0x002fe20000201400 */
[----:B------:R-:W1:Y:S02]  /*19e0*/  SHFL.DOWN PT, R149, R118, 0x4, 0x1f ;  /* 0x08801f0076957f89 */ /* 0x000e6400000e0000 */
[----:B-1----:R-:W-:-:S05]  /*19f0*/  IADD3 R152, R149, R118, RZ ;  /* 0x0000007695987210 */ /* 0x002fca0007ffe0ff */
[----:B------:R-:W-:Y:S01]  /*1a00*/  I2F R156, R149 ;  /* 0x00000095009c7306 */ /* 0x000fe20000201400 */
[----:B------:R-:W1:Y:S07]  /*1a10*/  SHFL.DOWN PT, R155, R152, 0x2, 0x1f ;  /* 0x08401f00989b7f89 */ /* 0x000e6e00000e0000 */
[----:B0-----:R-:W0:Y:S01]  /*1a20*/  I2F R154, R152 ;  /* 0x00000098009a7306 */ /* 0x001e220000201400 */
[----:B------:R-:W2:Y:S07]  /*1a30*/  SHFL.DOWN PT, R153, R150, 0x4, 0x1f ;  /* 0x08801f0096997f89 */ /* 0x000eae00000e0000 */
[----:B0-----:R-:W0:Y:S01]  /*1a40*/  MUFU.RCP R117, R154 ;  /* 0x0000009a00757308 */ /* 0x001e220000001000 */
[----:B-1----:R-:W-:-:S07]  /*1a50*/  IADD3 R149, R152, R155, RZ ;  /* 0x0000009b98957210 */ /* 0x002fce0007ffe0ff */
[----:B------:R-:W-:Y:S01]  /*1a60*/  I2F R155, R155 ;  /* 0x0000009b009b7306 */ /* 0x000fe20000201400 */
[C---:B--2---:R-:W-:Y:S02]  /*1a70*/  FMUL.FTZ R116, R153.reuse, R156 ;  /* 0x0000009c99747220 */ /* 0x044fe40000410000 */
[----:B------:R-:W-:Y:S02]  /*1a80*/  FADD.FTZ R153, -R153, R150 ;  /* 0x0000009699997221 */ /* 0x000fe40000010100 */
[----:B------:R-:W-:Y:S02]  /*1a90*/  FFMA.FTZ R158, R119, R150, R116 ;  /* 0x00000096779e7223 */ /* 0x000fe40000010074 */
[----:B------:R-:W1:Y:S01]  /*1aa0*/  SHFL.DOWN PT, R116, R151, 0x4, 0x1f ;  /* 0x08801f0097747f89 */ /* 0x000e6200000e0000 */
[----:B------:R-:W-:Y:S02]  /*1ab0*/  FMUL.FTZ R153, R153, R153 ;  /* 0x0000009999997220 */ /* 0x000fe40000410000 */
[----:B0-----:R-:W-:-:S02]  /*1ac0*/  FMUL.FTZ R135, R117, R158 ;  /* 0x0000009e75877220 */ /* 0x001fc40000410000 */
[----:B------:R-:W-:Y:S02]  /*1ad0*/  FMUL.FTZ R153, R153, R119 ;  /* 0x0000007799997220 */ /* 0x000fe40000410000 */
[----:B------:R-:W0:Y:S01]  /*1ae0*/  I2F R119, R149 ;  /* 0x0000009500777306 */ /* 0x000e220000201400 */
[----:B------:R-:W2:Y:S01]  /*1af0*/  SHFL.DOWN PT, R118, R135, 0x2, 0x1f ;  /* 0x08401f0087767f89 */ /* 0x000ea200000e0000 */
[----:B------:R-:W-:-:S03]  /*1b00*/  FMUL.FTZ R153, R153, R156 ;  /* 0x0000009c99997220 */ /* 0x000fc60000410000 */
[----:B------:R-:W3:Y:S03]  /*1b10*/  SHFL.DOWN PT, R156, R149, 0x1, 0x1f ;  /* 0x08201f00959c7f89 */ /* 0x000ee600000e0000 */
[----:B0-----:R-:W0:Y:S01]  /*1b20*/  MUFU.RCP R150, R119 ;  /* 0x0000007700967308 */ /* 0x001e220000001000 */
[----:B-1----:R-:W-:-:S04]  /*1b30*/  FADD.FTZ R116, R116, R151 ;  /* 0x0000009774747221 */ /* 0x002fc80000010000 */
[----:B------:R-:W-:Y:S02]  /*1b40*/  FFMA.FTZ R116, R117, R153, R116 ;  /* 0x0000009975747223 */ /* 0x000fe40000010074 */
[----:B--2---:R-:W-:-:S03]  /*1b50*/  FMUL.FTZ R151, R118, R155 ;  /* 0x0000009b76977220 */ /* 0x004fc60000410000 */
[----:B------:R-:W1:Y:S01]  /*1b60*/  SHFL.DOWN PT, R117, R116, 0x2, 0x1f ;  /* 0x08401f0074757f89 */ /* 0x000e6200000e0000 */
[----:B------:R-:W-:Y:S02]  /*1b70*/  FADD.FTZ R118, R135, -R118 ;  /* 0x8000007687767221 */ /* 0x000fe40000010000 */
[----:B------:R-:W-:Y:S01]  /*1b80*/  FFMA.FTZ R151, R154, R135, R151 ;  /* 0x000000879a977223 */ /* 0x000fe20000010097 */
[----:B---3--:R-:W-:Y:S01]  /*1b90*/  IADD3 R153, R149, R156, RZ ;  /* 0x0000009c95997210 */ /* 0x008fe20007ffe0ff */
[----:B------:R-:W-:Y:S01]  /*1ba0*/  FMUL.FTZ R135, R118, R118 ;  /* 0x0000007676877220 */ /* 0x000fe20000410000 */
[----:B------:R-:W-:Y:S01]  /*1bb0*/  I2F R156, R156 ;  /* 0x0000009c009c7306 */ /* 0x000fe20000201400 */
[----:B0-----:R-:W-:Y:S02]  /*1bc0*/  FMUL.FTZ R152, R150, R151 ;  /* 0x0000009796987220 */ /* 0x001fe40000410000 */
[----:B------:R-:W-:-:S03]  /*1bd0*/  FMUL.FTZ R135, R154, R135 ;  /* 0x000000879a877220 */ /* 0x000fc60000410000 */
[----:B------:R-:W0:Y:S01]  /*1be0*/  SHFL.DOWN PT, R149, R152, 0x1, 0x1f ;  /* 0x08201f0098957f89 */ /* 0x000e2200000e0000 */
[----:B------:R-:W-:Y:S01]  /*1bf0*/  FMUL.FTZ R135, R135, R155 ;  /* 0x0000009b87877220 */ /* 0x000fe20000410000 */
[----:B------:R-:W2:Y:S01]  /*1c00*/  I2F R153, R153 ;  /* 0x0000009900997306 */ /* 0x000ea20000201400 */
[----:B-1----:R-:W-:-:S04]  /*1c10*/  FADD.FTZ R117, R116, R117 ;  /* 0x0000007574757221 */ /* 0x002fc80000010000 */
[----:B------:R-:W-:-:S03]  /*1c20*/  FFMA.FTZ R117, R150, R135, R117 ;  /* 0x0000008796757223 */ /* 0x000fc60000010075 */
[----:B--2---:R-:W1:Y:S02]  /*1c30*/  MUFU.RCP R118, R153 ;  /* 0x0000009900767308 */ /* 0x004e640000001000 */
[----:B------:R-:W2:Y:S01]  /*1c40*/  SHFL.DOWN PT, R116, R117, 0x1, 0x1f ;  /* 0x08201f0075747f89 */ /* 0x000ea200000e0000 */
[----:B0-----:R-:W-:Y:S02]  /*1c50*/  FMUL.FTZ R135, R149, R156 ;  /* 0x0000009c95877220 */ /* 0x001fe40000410000 */
[----:B------:R-:W-:Y:S02]  /*1c60*/  FADD.FTZ R149, R152, -R149 ;  /* 0x8000009598957221 */ /* 0x000fe40000010000 */
[----:B------:R-:W-:Y:S02]  /*1c70*/  FFMA.FTZ R135, R119, R152, R135 ;  /* 0x0000009877877223 */ /* 0x000fe40000010087 */
[----:B------:R-:W-:Y:S02]  /*1c80*/  FMUL.FTZ R150, R149, R149 ;  /* 0x0000009595967220 */ /* 0x000fe40000410000 */
[----:B-1----:R-:W-:-:S02]  /*1c90*/  FMUL.FTZ R135, R118, R135 ;  /* 0x0000008776877220 */ /* 0x002fc40000410000 */
[----:B------:R-:W-:Y:S01]  /*1ca0*/  FMUL.FTZ R150, R119, R150 ;  /* 0x0000009677967220 */ /* 0x000fe20000410000 */
[----:B------:R-:W-:Y:S02]  /*1cb0*/  SHF.R.U32.HI R119, RZ, 0x5, R157 ;  /* 0x00000005ff777819 */ /* 0x000fe4000001169d */
[----:B------:R-:W0:Y:S01]  /*1cc0*/  SHFL.IDX PT, R155, R135, RZ, 0x1f ;  /* 0x00001fff879b7589 */ /* 0x000e2200000e0000 */
[----:B------:R-:W-:Y:S01]  /*1cd0*/  FMUL.FTZ R150, R150, R156 ;  /* 0x0000009c96967220 */ /* 0x000fe20000410000 */
[----:B------:R-:W-:Y:S01]  /*1ce0*/  LOP3.LUT R152, R119, 0x7, RZ, 0xc0, !PT ;  /* 0x0000000777987812 */ /* 0x000fe200078ec0ff */
[----:B--2---:R-:W-:-:S03]  /*1cf0*/  FADD.FTZ R117, R117, R116 ;  /* 0x0000007475757221 */ /* 0x004fc60000010000 */
[----:B------:R-:W-:Y:S01]  /*1d00*/  LOP3.LUT P0, RZ, R152, 0x1f, R157, 0xf8, !PT ;  /* 0x0000001f98ff7812 */ /* 0x000fe2000780f89d */
[----:B------:R-:W-:-:S05]  /*1d10*/  FFMA.FTZ R150, R118, R150, R117 ;  /* 0x0000009676967223 */ /* 0x000fca0000010075 */
[----:B------:R-:W1:Y:S07]  /*1d20*/  SHFL.IDX PT, R157, R150, RZ, 0x1f ;  /* 0x00001fff969d7589 */ /* 0x000e6e00000e0000 */
[----:B------:R-:W-:Y:S02]  /*1d30*/  @!P0 MOV R117, 0x4 ;  /* 0x0000000400758802 */ /* 0x000fe40000000f00 */
[----:B0-----:R-:W-:-:S03]  /*1d40*/  FSEL R118, R155, RZ, !P1 ;  /* 0x000000ff9b767208 */ /* 0x001fc60004800000 */
[----:B------:R-:W-:-:S04]  /*1d50*/  @!P0 IMAD.WIDE R116, R2, R117, c[0x0][0x1a0] ;  /* 0x0000680002748625 */ /* 0x000fc800078e0275 */
[--C-:B------:R-:W-:Y:S01]  /*1d60*/  FADD.FTZ R135, R109, -R118.reuse ;  /* 0x800000766d877221 */ /* 0x100fe20000010000 */
[----:B------:R0:W-:Y:S01]  /*1d70*/  @!P0 STG.E [R116.64], R155 ;  /* 0x0000009b74008986 */ /* 0x0001e2000c101904 */
[--C-:B------:R-:W-:Y:S01]  /*1d80*/  FADD.FTZ R119, R108, -R118.reuse ;  /* 0x800000766c777221 */ /* 0x100fe20000010000 */
[----:B------:R-:W-:Y:S01]  /*1d90*/  MOV R108, c[0x0][0x1e0] ;  /* 0x00007800006c7a02 */ /* 0x000fe20000000f00 */
[----:B------:R-:W-:Y:S02]  /*1da0*/  FMUL.FTZ R109, R155, R155 ;  /* 0x0000009b9b6d7220 */ /* 0x000fe40000410000 */
[--C-:B------:R-:W-:Y:S02]  /*1db0*/  FADD.FTZ R153, R114, -R118.reuse ;  /* 0x8000007672997221 */ /* 0x100fe40000010000 */
[--C-:B------:R-:W-:Y:S01]  /*1dc0*/  FADD.FTZ R115, R115, -R118.reuse ;  /* 0x8000007673737221 */ /* 0x100fe20000010000 */
[----:B------:R-:W-:Y:S01]  /*1dd0*/  FSEL R109, R109, RZ, P1 ;  /* 0x000000ff6d6d7208 */ /* 0x000fe20000800000 */
[----:B-1----:R-:W-:Y:S01]  /*1de0*/  FFMA.FTZ R108, R157, R108, c[0x0][0x228] ;  /* 0x00008a009d6c7623 */ /* 0x002fe2000001006c */
[----:B------:R-:W-:Y:S01]  /*1df0*/  LOP3.LUT P1, RZ, R3, 0xff, RZ, 0xc0, !PT ;  /* 0x000000ff03ff7812 */ /* 0x000fe2000782c0ff */
[----:B------:R-:W-:-:S02]  /*1e00*/  FADD.FTZ R151, R112, -R118 ;  /* 0x8000007670977221 */ /* 0x000fc40000010000 */
[----:B------:R-:W-:Y:S01]  /*1e10*/  FADD.FTZ R108, R108, R109 ;  /* 0x0000006d6c6c7221 */ /* 0x000fe20000010000 */
[----:B------:R-:W-:Y:S01]  /*1e20*/  SEL R3, RZ, 0x1, P1 ;  /* 0x00000001ff037807 */ /* 0x000fe20000800000 */
[--C-:B0-----:R-:W-:Y:S02]  /*1e30*/  FADD.FTZ R117, R124, -R118.reuse ;  /* 0x800000767c757221 */ /* 0x101fe40000010000 */
[----:B------:R-:W0:Y:S01]  /*1e40*/  MUFU.RSQ R124, R108 ;  /* 0x0000006c007c7308 */ /* 0x000e220000001400 */
        /* <DEDUP_REMOVED lines=8> */
[C---:B0-----:R-:W-:Y:S02]  /*1ed0*/  FMUL.FTZ R153, R124.reuse, R153 ;  /* 0x000000997c997220 */ /* 0x041fe40000410000 */
[----:B------:R-:W-:-:S02]  /*1ee0*/  FMUL.FTZ R114, R124, R115 ;  /* 0x000000737c727220 */ /* 0x000fc40000410000 */
[C---:B------:R-:W-:Y:S02]  /*1ef0*/  FMUL.FTZ R151, R124.reuse, R151 ;  /* 0x000000977c977220 */ /* 0x040fe40000410000 */
[C---:B------:R-:W-:Y:S02]  /*1f00*/  FMUL.FTZ R112, R124.reuse, R113 ;  /* 0x000000717c707220 */ /* 0x040fe40000410000 */
[----:B------:R-:W-:Y:S02]  /*1f10*/  FMUL.FTZ R108, R124, R111 ;  /* 0x0000006f7c6c7220 */ /* 0x000fe40000410000 */
[----:B------:R-:W-:Y:S02]  /*1f20*/  FFMA.FTZ R111, R42, R153, R10 ;  /* 0x000000992a6f7223 */ /* 0x000fe4000001000a */
[----:B------:R-:W-:Y:S02]  /*1f30*/  FFMA.FTZ R114, R43, R114, R11 ;  /* 0x000000722b727223 */ /* 0x000fe4000001000b */
[----:B------:R-:W-:-:S02]  /*1f40*/  FADD.FTZ R127, R127, -R118 ;  /* 0x800000767f7f7221 */ /* 0x000fc40000010000 */
[--C-:B------:R-:W-:Y:S01]  /*1f50*/  FADD.FTZ R159, R130, -R118.reuse ;  /* 0x80000076829f7221 */ /* 0x100fe20000010000 */
[----:B------:R-:W-:Y:S01]  /*1f60*/  F2FP.BF16.PACK_AB R111, R114, R111 ;  /* 0x0000006f726f723e */ /* 0x000fe200000010ff */
        /* <DEDUP_REMOVED lines=15> */
[----:B------:R-:W-:Y:S02]  /*2060*/  FADD.FTZ R123, R123, -R118 ;  /* 0x800000767b7b7221 */ /* 0x000fe40000010000 */
[----:B------:R-:W-:-:S02]  /*2070*/  FFMA.FTZ R110, R40, R151, R8 ;  /* 0x00000097286e7223 */ /* 0x000fc40000010008 */
[----:B------:R-:W-:Y:S02]  /*2080*/  FFMA.FTZ R113, R41, R112, R9 ;  /* 0x0000007029717223 */ /* 0x000fe40000010009 */
[C---:B------:R-:W-:Y:S02]  /*2090*/  FMUL.FTZ R157, R124.reuse, R157 ;  /* 0x0000009d7c9d7220 */ /* 0x040fe40000410000 */
[C---:B------:R-:W-:Y:S01]  /*20a0*/  FMUL.FTZ R118, R124.reuse, R129 ;  /* 0x000000817c767220 */ /* 0x040fe20000410000 */
[----:B------:R-:W-:Y:S01]  /*20b0*/  F2FP.BF16.PACK_AB R110, R113, R110 ;  /* 0x0000006e716e723e */ /* 0x000fe200000010ff */
[C---:B------:R-:W-:Y:S02]  /*20c0*/  FMUL.FTZ R149, R124.reuse, R149 ;  /* 0x000000957c957220 */ /* 0x040fe40000410000 */
[C---:B------:R-:W-:Y:S02]  /*20d0*/  FMUL.FTZ R112, R124.reuse, R135 ;  /* 0x000000877c707220 */ /* 0x040fe40000410000 */
[----:B------:R-:W-:-:S02]  /*20e0*/  FMUL.FTZ R117, R124, R117 ;  /* 0x000000757c757220 */ /* 0x000fc40000410000 */
[----:B------:R-:W-:Y:S02]  /*20f0*/  FMUL.FTZ R114, R124, R125 ;  /* 0x0000007d7c727220 */ /* 0x000fe40000410000 */
[----:B------:R-:W-:Y:S02]  /*2100*/  FFMA.FTZ R157, R48, R157, R16 ;  /* 0x0000009d309d7223 */ /* 0x000fe40000010010 */
[----:B------:R-:W-:Y:S02]  /*2110*/  FFMA.FTZ R118, R49, R118, R17 ;  /* 0x0000007631767223 */ /* 0x000fe40000010011 */
[----:B------:R-:W-:Y:S01]  /*2120*/  FFMA.FTZ R109, R38, R149, R6 ;  /* 0x00000095266d7223 */ /* 0x000fe20000010006 */
[----:B------:R-:W-:Y:S01]  /*2130*/  HFMA2.MMA R149, -RZ, RZ, 0, 9.5367431640625e-07 ;  /* 0x00000010ff957435 */ /* 0x000fe200000001ff */
[----:B------:R-:W-:Y:S02]  /*2140*/  FFMA.FTZ R108, R39, R108, R7 ;  /* 0x0000006c276c7223 */ /* 0x000fe40000010007 */
[----:B------:R-:W-:-:S02]  /*2150*/  FFMA.FTZ R113, R37, R112, R5 ;  /* 0x0000007025717223 */ /* 0x000fc40000010005 */
[----:B------:R-:W-:Y:S01]  /*2160*/  FFMA.FTZ R112, R44, R117, R12 ;  /* 0x000000752c707223 */ /* 0x000fe2000001000c */
[----:B------:R-:W-:Y:S01]  /*2170*/  F2FP.BF16.PACK_AB R109, R108, R109 ;  /* 0x0000006d6c6d723e */ /* 0x000fe200000010ff */
[----:B------:R-:W-:Y:S02]  /*2180*/  FMUL.FTZ R119, R124, R119 ;  /* 0x000000777c777220 */ /* 0x000fe40000410000 */
[----:B------:R-:W-:Y:S01]  /*2190*/  FFMA.FTZ R117, R45, R114, R13 ;  /* 0x000000722d757223 */ /* 0x000fe2000001000d */
[----:B------:R-:W-:Y:S01]  /*21a0*/  F2FP.BF16.PACK_AB R114, R118, R157 ;  /* 0x0000009d7672723e */ /* 0x000fe200000010ff */
[C---:B------:R-:W-:Y:S02]  /*21b0*/  FMUL.FTZ R155, R124.reuse, R155 ;  /* 0x0000009b7c9b7220 */ /* 0x040fe40000410000 */
[C---:B------:R-:W-:Y:S01]  /*21c0*/  FMUL.FTZ R116, R124.reuse, R127 ;  /* 0x0000007f7c747220 */ /* 0x040fe20000410000 */
[----:B------:R-:W-:Y:S01]  /*21d0*/  F2FP.BF16.PACK_AB R112, R117, R112 ;  /* 0x000000707570723e */ /* 0x000fe200000010ff */
[C---:B------:R-:W-:Y:S01]  /*21e0*/  FMUL.FTZ R159, R124.reuse, R159 ;  /* 0x0000009f7c9f7220 */ /* 0x040fe20000410000 */
[----:B------:R-:W-:Y:S01]  /*21f0*/  @!P0 MOV R127, 0x4 ;  /* 0x00000004007f8802 */ /* 0x000fe20000000f00 */
[----:B------:R-:W-:-:S02]  /*2200*/  FMUL.FTZ R120, R124, R131 ;  /* 0x000000837c787220 */ /* 0x000fc40000410000 */
[C---:B------:R-:W-:Y:S02]  /*2210*/  FMUL.FTZ R118, R124.reuse, R137 ;  /* 0x000000897c767220 */ /* 0x040fe40000410000 */
[C---:B------:R-:W-:Y:S02]  /*2220*/  FMUL.FTZ R165, R124.reuse, R165 ;  /* 0x000000a57ca57220 */ /* 0x040fe40000410000 */
[C---:B------:R-:W-:Y:S02]  /*2230*/  FMUL.FTZ R122, R124.reuse, R141 ;  /* 0x0000008d7c7a7220 */ /* 0x040fe40000410000 */
[C---:B------:R-:W-:Y:S02]  /*2240*/  FMUL.FTZ R167, R124.reuse, R167 ;  /* 0x000000a77ca77220 */ /* 0x040fe40000410000 */
[----:B------:R-:W-:Y:S02]  /*2250*/  FMUL.FTZ R126, R124, R143 ;  /* 0x0000008f7c7e7220 */ /* 0x000fe40000410000 */
[----:B------:R-:W-:-:S02]  /*2260*/  FFMA.FTZ R108, R36, R119, R4 ;  /* 0x00000077246c7223 */ /* 0x000fc40000010004 */
[C---:B------:R-:W-:Y:S02]  /*2270*/  FMUL.FTZ R125, R124.reuse, R121 ;  /* 0x000000797c7d7220 */ /* 0x040fe40000410000 */
[----:B------:R-:W-:Y:S01]  /*2280*/  FMUL.FTZ R128, R124, R123 ;  /* 0x0000007b7c807220 */ /* 0x000fe20000410000 */
[----:B------:R-:W-:Y:S01]  /*2290*/  F2FP.BF16.PACK_AB R108, R113, R108 ;  /* 0x0000006c716c723e */ /* 0x000fe200000010ff */
[----:B------:R-:W-:Y:S02]  /*22a0*/  FFMA.FTZ R155, R46, R155, R14 ;  /* 0x0000009b2e9b7223 */ /* 0x000fe4000001000e */
[----:B------:R-:W-:Y:S02]  /*22b0*/  FFMA.FTZ R116, R47, R116, R15 ;  /* 0x000000742f747223 */ /* 0x000fe4000001000f */
[----:B------:R-:W-:Y:S02]  /*22c0*/  FFMA.FTZ R115, R50, R159, R18 ;  /* 0x0000009f32737223 */ /* 0x000fe40000010012 */
[----:B------:R-:W-:Y:S01]  /*22d0*/  FFMA.FTZ R120, R51, R120, R19 ;  /* 0x0000007833787223 */ /* 0x000fe20000010013 */
[----:B------:R-:W-:Y:S01]  /*22e0*/  F2FP.BF16.PACK_AB R113, R116, R155 ;  /* 0x0000009b7471723e */ /* 0x000fe200000010ff */
[----:B------:R-:W-:-:S02]  /*22f0*/  FFMA.FTZ R121, R53, R118, R21 ;  /* 0x0000007635797223 */ /* 0x000fc40000010015 */
[----:B------:R-:W-:Y:S01]  /*2300*/  FMUL.FTZ R161, R124, R161 ;  /* 0x000000a17ca17220 */ /* 0x000fe20000410000 */
[----:B------:R-:W-:Y:S01]  /*2310*/  F2FP.BF16.PACK_AB R115, R120, R115 ;  /* 0x000000737873723e */ /* 0x000fe200000010ff */
        /* <DEDUP_REMOVED lines=9> */
[----:B------:R-:W-:Y:S01]  /*23b0*/  FMUL.FTZ R163, R124, R163 ;  /* 0x000000a37ca37220 */ /* 0x000fe20000410000 */
[----:B------:R-:W-:Y:S01]  /*23c0*/  F2FP.BF16.PACK_AB R123, R128, R125 ;  /* 0x0000007d807b723e */ /* 0x000fe200000010ff */
[C---:B------:R-:W-:Y:S01]  /*23d0*/  FMUL.FTZ R120, R124.reuse, R139 ;  /* 0x0000008b7c787220 */ /* 0x040fe20000410000 */
        /* <DEDUP_REMOVED lines=18> */
[C---:B------:R-:W-:Y:S01]  /*2500*/  @!P0 IMAD.WIDE R126, R2.reuse, R127, c[0x0][0x1a8] ;  /* 0x00006a00027e8625 */ /* 0x040fe200078e027f */
[----:B------:R-:W-:Y:S02]  /*2510*/  IADD3 R2, R2, c[0x0][0x160], RZ ;  /* 0x0000580002027a10 */ /* 0x000fe40007ffe0ff */
[----:B------:R-:W-:Y:S01]  /*2520*/  F2FP.BF16.PACK_AB R120, R125, R120 ;  /* 0x000000787d78723e */ /* 0x000fe200000010ff */
[----:B------:R-:W-:Y:S01]  /*2530*/  IMAD.WIDE.U32 R128, R132, R149, c[0x0][0x208] ;  /* 0x0000820084807625 */ /* 0x000fe200078e0095 */
[----:B------:R0:W-:Y:S01]  /*2540*/  @!P0 STG.E [R126.64], R124 ;  /* 0x0000007c7e008986 */ /* 0x0001e2000c101904 */
[----:B------:R-:W-:-:S02]  /*2550*/  ISETP.GE.AND P0, PT, R2, c[0x0][0x164], PT ;  /* 0x0000590002007a0c */ /* 0x000fc40003f06270 */
[-C--:B------:R-:W-:Y:S01]  /*2560*/  IMAD.WIDE.U32 R130, R133, R149.reuse, c[0x0][0x208] ;  /* 0x0000820085827625 */ /* 0x080fe200078e0095 */
[----:B------:R0:W-:Y:S03]  /*2570*/  STG.E.128 [R128.64], R108 ;  /* 0x0000006c80007986 */ /* 0x0001e6000c101d04 */
[-C--:B------:R-:W-:Y:S01]  /*2580*/  IMAD.WIDE.U32 R134, R134, R149.reuse, c[0x0][0x208] ;  /* 0x0000820086867625 */ /* 0x080fe200078e0095 */
[----:B------:R0:W-:Y:S03]  /*2590*/  STG.E.128 [R130.64], R112 ;  /* 0x0000007082007986 */ /* 0x0001e6000c101d04 */
[----:B------:R-:W-:Y:S01]  /*25a0*/  IMAD.WIDE.U32 R148, R148, R149, c[0x0][0x208] ;  /* 0x0000820094947625 */ /* 0x000fe200078e0095 */
[----:B------:R0:W-:Y:S04]  /*25b0*/  STG.E.128 [R134.64], R116 ;  /* 0x0000007486007986 */ /* 0x0001e8000c101d04 */
[----:B------:R0:W-:Y:S02]  /*25c0*/  STG.E.128 [R148.64], R120 ;  /* 0x0000007894007986 */ /* 0x0001e4000c101d04 */
[----:B0-----:R-:W-:Y:S01]  /*25d0*/  @P0 CALL.REL.NOINC `(.L_x_12159) ;  /* 0x0000001000000944 */ /* 0x001fe20003c00000 */
[----:B------:R-:W-:Y:S05]  /*25e0*/  BRA `(.L_x_12160) ;  /* 0xffffdde000007947 */ /* 0x000fea000383ffff */
.L_x_12159:
[----:B------:R-:W-:Y:S05]  /*25f0*/  EXIT ;  /* 0x000000000000794d */ /* 0x000fea0003800000 */
.L_x_12157:
[----:B-1----:R-:W-:Y:S01]  /*2600*/  HFMA2.MMA R117, -RZ, RZ, 0, 1.847743988037109375e-06 ;  /* 0x0000001fff757435 */ /* 0x002fe200000001ff */
[----:B------:R-:W-:-:S02]  /*2610*/  MOV R135, 0x1 ;  /* 0x0000000100877802 */ /* 0x000fc40000000f00 */
[----:B------:R-:W-:Y:S02]  /*2620*/  MOV R152, 0xffffffff ;  /* 0xffffffff00987802 */ /* 0x000fe40000000f00 */
[----:B------:R-:W-:Y:S02]  /*2630*/  MOV R150, 0x2650 ;  /* 0x0000265000967802 */ /* 0x000fe40000000f00 */
[----:B------:R-:W-:Y:S05]  /*2640*/  CALL.REL.NOINC `($__internal_69_$__cuda_sm70_shflsync_bfly_p) ;  /* 0x0000079000007944 */ /* 0x000fea0003c00000 */
[----:B-1----:R-:W-:Y:S01]  /*2650*/  MOV R116, R135 ;  /* 0x0000008700747202 */ /* 0x002fe20000000f00 */
[----:B0-----:R-:W-:Y:S05]  /*2660*/  BRA `(.L_x_12161) ;  /* 0xffffed2000007947 */ /* 0x001fea000383ffff */
.L_x_12158:
[----:B------:R-:W-:Y:S01]  /*2670*/  HFMA2.MMA R135, -RZ, RZ, 0, 1.1920928955078125e-07 ;  /* 0x00000002ff877435 */ /* 0x000fe200000001ff */
[----:B------:R-:W-:Y:S02]  /*2680*/  MOV R117, 0x1f ;  /* 0x0000001f00757802 */ /* 0x000fe40000000f00 */
[----:B------:R-:W-:Y:S02]  /*2690*/  MOV R152, 0xffffffff ;  /* 0xffffffff00987802 */ /* 0x000fe40000000f00 */
[----:B------:R-:W-:Y:S02]  /*26a0*/  MOV R150, 0x26c0 ;  /* 0x000026c000967802 */ /* 0x000fe40000000f00 */
[----:B------:R-:W-:Y:S05]  /*26b0*/  CALL.REL.NOINC `($__internal_69_$__cuda_sm70_shflsync_bfly_p) ;  /* 0x0000072000007944 */ /* 0x000fea0003c00000 */
[----:B01----:R-:W-:Y:S01]  /*26c0*/  FADD.FTZ R154, R154, R135 ;  /* 0x000000879a9a7221 */ /* 0x003fe20000010000 */
[----:B------:R-:W-:Y:S01]  /*26d0*/  HFMA2.MMA R135, -RZ, RZ, 0, 2.384185791015625e-07 ;  /* 0x00000004ff877435 */ /* 0x000fe200000001ff */
[----:B------:R-:W-:-:S02]  /*26e0*/  MOV R117, 0x1f ;  /* 0x0000001f00757802 */ /* 0x000fc40000000f00 */
[----:B------:R-:W-:Y:S02]  /*26f0*/  MOV R152, 0xffffffff ;  /* 0xffffffff00987802 */ /* 0x000fe40000000f00 */
[----:B------:R-:W-:Y:S02]  /*2700*/  MOV R150, 0x2720 ;  /* 0x0000272000967802 */ /* 0x000fe40000000f00 */
[----:B------:R-:W-:Y:S05]  /*2710*/  CALL.REL.NOINC `($__internal_69_$__cuda_sm70_shflsync_bfly_p) ;  /* 0x000006c000007944 */ /* 0x000fea0003c00000 */
[----:B01----:R-:W-:Y:S01]  /*2720*/  FADD.FTZ R154, R154, R135 ;  /* 0x000000879a9a7221 */ /* 0x003fe20000010000 */
[----:B------:R-:W-:Y:S01]  /*2730*/  HFMA2.MMA R135, -RZ, RZ, 0, 4.76837158203125e-07 ;  /* 0x00000008ff877435 */ /* 0x000fe200000001ff */
[----:B------:R-:W-:Y:S02]  /*2740*/  MOV R117, 0x1f ;  /* 0x0000001f00757802 */ /* 0x000fe40000000f00 */
[----:B------:R-:W-:Y:S02]  /*2750*/  MOV R152, 0xffffffff ;  /* 0xffffffff00987802 */ /* 0x000fe40000000f00 */
[----:B------:R-:W-:Y:S02]  /*2760*/  MOV R150, 0x2780 ;  /* 0x0000278000967802 */ /* 0x000fe40000000f00 */
[----:B------:R-:W-:Y:S05]  /*2770*/  CALL.REL.NOINC `($__internal_69_$__cuda_sm70_shflsync_bfly_p) ;  /* 0x0000066000007944 */ /* 0x000fea0003c00000 */
[----:B01----:R-:W-:Y:S01]  /*2780*/  FADD.FTZ R154, R154, R135 ;  /* 0x000000879a9a7221 */ /* 0x003fe20000010000 */
[----:B------:R-:W-:Y:S01]  /*2790*/  HFMA2.MMA R135, -RZ, RZ, 0, 9.5367431640625e-07 ;  /* 0x00000010ff877435 */ /* 0x000fe200000001ff */
[----:B------:R-:W-:-:S02]  /*27a0*/  MOV R117, 0x1f ;  /* 0x0000001f00757802 */ /* 0x000fc40000000f00 */
[----:B------:R-:W-:Y:S02]  /*27b0*/  MOV R152, 0xffffffff ;  /* 0xffffffff00987802 */ /* 0x000fe40000000f00 */
[----:B------:R-:W-:Y:S02]  /*27c0*/  MOV R150, 0x27e0 ;  /* 0x000027e000967802 */ /* 0x000fe40000000f00 */
[----:B------:R-:W-:Y:S05]  /*27d0*/  CALL.REL.NOINC `($__internal_69_$__cuda_sm70_shflsync_bfly_p) ;  /* 0x0000060000007944 */ /* 0x000fea0003c00000 */
        /* <DEDUP_REMOVED lines=70> */
[----:B------:R-:W-:Y:S05]  /*2c40*/  CALL.REL.NOINC `($__internal_69_$__cuda_sm70_shflsync_bfly_p) ;  /* 0x0000019000007944 */ /* 0x000fea0003c00000 */
[----:B01----:R-:W-:Y:S01]  /*2c50*/  FADD.FTZ R154, R154, R135 ;  /* 0x000000879a9a7221 */ /* 0x003fe20000010000 */
        /* <DEDUP_REMOVED lines=23> */
[----:B01----:R-:W-:Y:S05]  /*2dd0*/  BRA `(.L_x_12162) ;  /* 0xffffeaf000007947 */ /* 0x003fea000383ffff */
        .weak           $__internal_69_$__cuda_sm70_shflsync_bfly_p
        .type           $__internal_69_$__cuda_sm70_shflsync_bfly_p,@function
        .size           $__internal_69_$__cuda_sm70_shflsync_bfly_p,(.L_x_29133 - $__internal_69_$__cuda_sm70_shflsync_bfly_p)
$__internal_69_$__cuda_sm70_shflsync_bfly_p:
[----:B------:R-:W-:Y:S01]  /*2de0*/  HFMA2.MMA R151, -RZ, RZ, 0, 0 ;  /* 0x00000000ff977435 */ /* 0x000fe200000001ff */
[----:B------:R-:W-:Y:S04]  /*2df0*/  WARPSYNC R152 ;  /* 0x0000009800007348 */ /* 0x000fe80003800000 */
[----:B------:R0:W1:Y:S01]  /*2e00*/  SHFL.BFLY PT, R135, R154, R135, R117 ;  /* 0x0c0000879a877389 */ /* 0x00006200000e0075 */
[----:B------:R-:W-:Y:S05]  /*2e10*/  RET.REL.NODEC R150 `(_ZN10layer_norm13ln_fwd_kernelINS_13Kernel_traitsIf13__nv_bfloat16fS2_fjLj8192ELj1ELj1ELj8ELj16ENS_18Kernel_traits_baseILj8192EfS2_fS2_fjLj256EEEEELb0ELb1ELb0ELb1EEEvNS_9FwdParamsE) ;  /* 0xffffd1e096007950 */ /* 0x000fea0003c3ffff */
.L_x_12163:
        /* <DEDUP_REMOVED lines=14> */
.L_x_29133:


//--------------------- .text._ZN10layer_norm13ln_fwd_kernelINS_13Kernel_traitsIf13__nv_bfloat16fS2_fjLj8192ELj1ELj1ELj8ELj16ENS_18Kernel_traits_baseILj8192EfS2_fS2_fjLj256EEEEELb0ELb1ELb1ELb0EEEvNS_9FwdParamsE --------------------------
	.section	.text._ZN10layer_norm13ln_fwd_kernelINS_13Kernel_traitsIf13__nv_bfloat16fS2_fjLj8192ELj1ELj1ELj8ELj16ENS_18Kernel_traits_baseILj8192EfS2_fS2_fjLj256EEEEELb0ELb1ELb1ELb0EEEvNS_9FwdParamsE,"ax",@progbits
	.sectioninfo	@"SHI_REGISTERS=166"
	.align	128
        .global         _ZN10layer_norm13ln_fwd_kernelINS_13Kernel_traitsIf13__nv_bfloat16fS2_fjLj8192ELj1ELj1ELj8ELj16ENS_18Kernel_traits_baseILj8192EfS2_fS2_fjLj256EEEEELb0ELb1ELb1ELb0EEEvNS_9FwdParamsE
        .type           _ZN10layer_norm13ln_fwd_kernelINS_13Kernel_traitsIf13__nv_bfloat16fS2_fjLj8192ELj1ELj1ELj8ELj16ENS_18Kernel_traits_baseILj8192EfS2_fS2_fjLj256EEEEELb0ELb1ELb1ELb0EEEvNS_9FwdParamsE,@function
        .size           _ZN10layer_norm13ln_fwd_kernelINS_13Kernel_traitsIf13__nv_bfloat16fS2_fjLj8192ELj1ELj1ELj8ELj16ENS_18Kernel_traits_baseILj8192EfS2_fS2_fjLj256EEEEELb0ELb1ELb1ELb0EEEvNS_9FwdParamsE,(.L_x_29134 - _ZN10layer_norm13ln_fwd_kernelINS_13Kernel_traitsIf13__nv_bfloat16fS2_fjLj8192ELj1ELj1ELj8ELj16ENS_18Kernel_traits_baseILj8192EfS2_fS2_fjLj256EEEEELb0ELb1ELb1ELb0EEEvNS_9FwdParamsE)
        .other          _ZN10layer_norm13ln_fwd_kernelINS_13Kernel_traitsIf13__nv_bfloat16fS2_fjLj8192ELj1ELj1ELj8ELj16ENS_18Kernel_traits_baseILj8192EfS2_fS2_fjLj256EEEEELb0ELb1ELb1ELb0EEEvNS_9FwdParamsE,@"STO_CUDA_ENTRY STV_DEFAULT"
_ZN10layer_norm13ln_fwd_kernelINS_13Kernel_traitsIf13__nv_bfloat16fS2_fjLj8192ELj1ELj1ELj8ELj16ENS_18Kernel_traits_baseILj8192EfS2_fS2_fjLj256EEEEELb0ELb1ELb1ELb0EEEvNS_9FwdParamsE:
.text._ZN10layer_norm13ln_fwd_kernelINS_13Kernel_traitsIf13__nv_bfloat16fS2_fjLj8192ELj1ELj1ELj8ELj16ENS_18Kernel_traits_baseILj8192EfS2_fS2_fjLj256EEEEELb0ELb1ELb1ELb0EEEvNS_9FwdParamsE:
        /* <DEDUP_REMOVED lines=35> */
.L_x_12165:
[----:B------:R-:W-:Y:S05]  /*0230*/  BSYNC B0 ;  /* 0x0000000000007941 */ /* 0x000fea0003800000 */
.L_x_12164:
        /* <DEDUP_REMOVED lines=21> */
.L_x_12167:
[----:B------:R-:W-:Y:S05]  /*0390*/  BSYNC B0 ;  /* 0x0000000000007941 */ /* 0x000fea0003800000 */
.L_x_12166:
[----:B------:R-:W-:Y:S01]  /*03a0*/  BSSY B0, `(.L_x_12168) ;  /* 0x0000015000007945 */ /* 0x000fe20003800000 */
[----:B------:R-:W-:Y:S05]  /*03b0*/  @!P2 BRA `(.L_x_12169) ;  /* 0x000001300000a947 */ /* 0x000fea0003800000 */
[----:B------:R-:W-:Y:S01]  /*03c0*/  ISETP.NE.U32.AND P0, PT, RZ, c[0x0][0x218], PT ;  /* 0x00008600ff007a0c */ /* 0x000fe20003f05070 */
[----:B------:R-:W-:Y:S01]  /*03d0*/  HFMA2.MMA R81, -RZ, RZ, 0, 1.9073486328125e-06 ;  /* 0x00000020ff517435 */ /* 0x000fe200000001ff */
[C---:B------:R-:W-:Y:S01]  /*03e0*/  LEA R78, P5, R100.reuse, c[0x0][0x1c8], 0x5 ;  /* 0x00007200644e7a11 */ /* 0x040fe200078a28ff */
[----:B------:R-:W-:Y:S01]  /*03f0*/  CS2R R54, SRZ ;  /* 0x0000000000367805 */ /* 0x000fe2000001ff00 */
[----:B------:R-:W-:Y:S01]  /*0400*/  ISETP.NE.AND.EX P0, PT, RZ, c[0x0][0x21c], PT, P0 ;  /* 0x00008700ff007a0c */ /* 0x000fe20003f05300 */
[----:B0-----:R-:W-:Y:S01]  /*0410*/  CS2R R52, SRZ ;  /* 0x0000000000347805 */ /* 0x001fe2000001ff00 */
        /* <DEDUP_REMOVED lines=13> */
.L_x_12169:
[----:B------:R-:W-:Y:S05]  /*04f0*/  BSYNC B0 ;  /* 0x0000000000007941 */ /* 0x000fea0003800000 */
.L_x_12168:
        /* <DEDUP_REMOVED lines=11> */
[----:B------:R0:W5:Y:S04]  /*05b0*/  LDG.E.128 R92, [R104.64+0x10] ;  /* 0x00001004685c7981 */ /* 0x000168000c1e1d00 */
[C---:B------:R-:W-:Y:S01]  /*05c0*/  @P0 LEA R102, P4, R100.reuse, c[0x0][0x218], 0x5 ;  /* 0x0000860064660a11 */ /* 0x040fe200078828ff */
[----:B------:R0:W5:Y:S03]  /*05d0*/  LDG.E.128 R96, [R104.64] ;  /* 0x0000000468607981 */ /* 0x000166000c1e1d00 */
[C---:B------:R-:W-:Y:S01]  /*05e0*/  @P0 LEA.HI.X R103, R100.reuse, c[0x0][0x21c], RZ, 0x5, P4 ;  /* 0x0000870064670a11 */ /* 0x040fe200020f2cff */
[----:B------:R-:W-:-:S04]  /*05f0*/  IMAD.WIDE.U32 R100, R100, R101, c[0x0][0x1b0] ;  /* 0x00006c0064647625 */ /* 0x000fc800078e0065 */
[----:B------:R0:W5:Y:S04]  /*0600*/  @P0 LDG.E.128 R76, [R102.64] ;  /* 0x00000004664c0981 */ /* 0x000168000c1e1d00 */
[----:B------:R0:W5:Y:S04]  /*0610*/  @P0 LDG.E.128 R80, [R102.64+0x10] ;  /* 0x0000100466500981 */ /* 0x000168000c1e1d00 */
[----:B------:R0:W5:Y:S04]  /*0620*/  LDG.E.128 R84, [R100.64] ;  /* 0x0000000464547981 */ /* 0x000168000c1e1d00 */
[----:B------:R0:W5:Y:S02]  /*0630*/  LDG.E.128 R88, [R100.64+0x10] ;  /* 0x0000100464587981 */ /* 0x000164000c1e1d00 */
.L_x_12171:
[----:B------:R-:W-:Y:S05]  /*0640*/  BSYNC B0 ;  /* 0x0000000000007941 */ /* 0x000fea0003800000 */
.L_x_12170:
        /* <DEDUP_REMOVED lines=25> */
.L_x_12255:
[----:B------:R-:W-:-:S05]  /*07e0*/  MOV R151, 0x4 ;  /* 0x0000000400977802 */ /* 0x000fca0000000f00 */
[----:B------:R-:W-:-:S05]  /*07f0*/  IMAD.WIDE R148, R144, R151, c[0x0][0x1d0] ;  /* 0x0000740090947625 */ /* 0x000fca00078e0297 */
[----:B------:R1:W2:Y:S01]  /*0800*/  LDG.E R156, [R148.64] ;  /* 0x00000004949c7981 */ /* 0x0002a2000c1e1900 */
[----:B------:R-:W-:-:S05]  /*0810*/  IMAD.WIDE R150, R144, R151, c[0x0][0x1d8] ;  /* 0x0000760090967625 */ /* 0x000fca00078e0297 */
[----:B-----5:R3:W5:Y:S01]  /*0820*/  LDG.E R147, [R150.64] ;  /* 0x0000000496937981 */ /* 0x020762000c1e1900 */
[----:B------:R-:W-:Y:S01]  /*0830*/  IMAD R152, R144, c[0x0][0x168], RZ ;  /* 0x00005a0090987a24 */ /* 0x000fe200078e02ff */
[----:B------:R-:W-:Y:S01]  /*0840*/  BSSY B0, `(.L_x_12172) ;  /* 0x000006e000007945 */ /* 0x000fe20003800000 */
[----:B-1----:R-:W-:Y:S02]  /*0850*/  MOV R148, RZ ;  /* 0x000000ff00947202 */ /* 0x002fe40000000f00 */
        /* <DEDUP_REMOVED lines=12> */
[----:B---3--:R-:W-:-:S04]  /*0920*/  ISETP.NE.U32.AND P5, PT, RZ, c[0x0][0x180], PT ;  /* 0x00006000ff007a0c */ /* 0x008fc80003fa5070 */
[----:B------:R-:W-:-:S13]  /*0930*/  ISETP.NE.AND.EX P5, PT, RZ, c[0x0][0x184], PT, P5 ;  /* 0x00006100ff007a0c */ /* 0x000fda0003fa5350 */
[----:B------:R-:W-:-:S05]  /*0940*/  @P5 MOV R150, 0x20 ;  /* 0x0000002000965802 */ /* 0x000fca0000000f00 */
[----:B------:R-:W-:-:S05]  /*0950*/  @P5 IMAD.WIDE.U32 R150, R153, R150, c[0x0][0x180] ;  /* 0x0000600099965625 */ /* 0x000fca00078e0096 */
[----:B------:R1:W2:Y:S01]  /*0960*/  @P5 LDG.E.128 R100, [R150.64] ;  /* 0x0000000496645981 */ /* 0x0002a2000c1e1d00 */
[----:B------:R-:W-:-:S03]  /*0970*/  ISETP.GT.AND P6, PT, R156, RZ, PT ;  /* 0x000000ff9c00720c */ /* 0x000fc60003fc4270 */
[----:B------:R1:W3:Y:S02]  /*0980*/  @P5 LDG.E.128 R108, [R150.64+0x10] ;  /* 0x00001004966c5981 */ /* 0x0002e4000c1e1d00 */
[----:B-1----:R-:W-:-:S08]  /*0990*/  @P4 MOV R151, 0x10 ;  /* 0x0000001000974802 */ /* 0x002fd00000000f00 */
        /* <DEDUP_REMOVED lines=28> */
[----:B-1---5:R-:W-:-:S05]  /*0b60*/  PRMT R104, RZ, 0x5410, R112 ;  /* 0x00005410ff687816 */ /* 0x022fca0000000070 */
[----:B------:R-:W-:-:S04]  /*0b70*/  FMUL.FTZ R151, R104, c[0x0][0x1ec] ;  /* 0x00007b0068977a20 */ /* 0x000fc80000410000 */
[----:B------:R-:W-:-:S04]  /*0b80*/  FMUL.FTZ R104, R24, R151 ;  /* 0x0000009718687220 */ /* 0x000fc80000410000 */
[----:B------:R-:W-:Y:S02]  /*0b90*/  @P5 FADD.FTZ R104, R100, R104 ;  /* 0x0000006864685221 */ /* 0x000fe40000010000 */
.L_x_12175:
[----:B-1----:R-:W-:Y:S05]  /*0ba0*/  BSYNC B1 ;  /* 0x0000000000017941 */ /* 0x002fea0003800000 */
.L_x_12174:
[----:B------:R-:W-:Y:S01]  /*0bb0*/  BSSY B1, `(.L_x_12176) ;  /* 0x0000006000017945 */ /* 0x000fe20003800000 */
[----:B------:R-:W-:Y:S05]  /*0bc0*/  @!P6 BRA `(.L_x_12177) ;  /* 0x000000400000e947 */ /* 0x000fea0003800000 */
[----:B-----5:R-:W-:-:S05]  /*0bd0*/  PRMT R105, RZ, 0x7610, R112 ;  /* 0x00007610ff697816 */ /* 0x020fca0000000070 */
[----:B------:R-:W-:-:S04]  /*0be0*/  FMUL.FTZ R150, R105, c[0x0][0x1ec] ;  /* 0x00007b0069967a20 */ /* 0x000fc80000410000 */
[----:B------:R-:W-:-:S04]  /*0bf0*/  FMUL.FTZ R105, R25, R150 ;  /* 0x0000009619697220 */ /* 0x000fc80000410000 */
[----:B------:R-:W-:Y:S02]  /*0c00*/  @P5 FADD.FTZ R105, R101, R105 ;  /* 0x0000006965695221 */ /* 0x000fe40000010000 */
.L_x_12177:
[----:B------:R-:W-:Y:S05]  /*0c10*/  BSYNC B1 ;  /* 0x0000000000017941 */ /* 0x000fea0003800000 */
.L_x_12176:
[----:B------:R-:W-:Y:S01]  /*0c20*/  BSSY B1, `(.L_x_12178) ;  /* 0x0000006000017945 */ /* 0x000fe20003800000 */
[----:B------:R-:W-:Y:S05]  /*0c30*/  @!P6 BRA `(.L_x_12179) ;  /* 0x000000400000e947 */ /* 0x000fea0003800000 */
[----:B-----5:R-:W-:-:S05]  /*0c40*/  PRMT R106, RZ, 0x5410, R113 ;  /* 0x00005410ff6a7816 */ /* 0x020fca0000000071 */
[----:B------:R-:W-:-:S04]  /*0c50*/  FMUL.FTZ R151, R106, c[0x0][0x1ec] ;  /* 0x00007b006a977a20 */ /* 0x000fc80000410000 */
[----:B------:R-:W-:-:S04]  /*0c60*/  FMUL.FTZ R106, R26, R151 ;  /* 0x000000971a6a7220 */ /* 0x000fc80000410000 */
[----:B------:R-:W-:Y:S02]  /*0c70*/  @P5 FADD.FTZ R106, R102, R106 ;  /* 0x0000006a666a5221 */ /* 0x000fe40000010000 */
.L_x_12179:
[----:B------:R-:W-:Y:S05]  /*0c80*/  BSYNC B1 ;  /* 0x0000000000017941 */ /* 0x000fea0003800000 */
.L_x_12178:
[----:B------:R-:W-:Y:S01]  /*0c90*/  BSSY B1, `(.L_x_12180) ;  /* 0x0000006000017945 */ /* 0x000fe20003800000 */
[----:B------:R-:W-:Y:S05]  /*0ca0*/  @!P6 BRA `(.L_x_12181) ;  /* 0x000000400000e947 */ /* 0x000fea0003800000 */
[----:B-----5:R-:W-:-:S05]  /*0cb0*/  PRMT R107, RZ, 0x7610, R113 ;  /* 0x00007610ff6b7816 */ /* 0x020fca0000000071 */
[----:B------:R-:W-:-:S04]  /*0cc0*/  FMUL.FTZ R150, R107, c[0x0][0x1ec] ;  /* 0x00007b006b967a20 */ /* 0x000fc80000410000 */
[----:B------:R-:W-:-:S04]  /*0cd0*/  FMUL.FTZ R107, R27, R150 ;  /* 0x000000961b6b7220 */ /* 0x000fc80000410000 */
[----:B------:R-:W-:Y:S02]  /*0ce0*/  @P5 FADD.FTZ R107, R103, R107 ;  /* 0x0000006b676b5221 */ /* 0x000fe40000010000 */
.L_x_12181:
[----:B------:R-:W-:Y:S05]  /*0cf0*/  BSYNC B1 ;  /* 0x0000000000017941 */ /* 0x000fea0003800000 */
.L_x_12180:
[----:B------:R-:W-:Y:S01]  /*0d00*/  BSSY B1, `(.L_x_12182) ;  /* 0x0000006000017945 */ /* 0x000fe20003800000 */
[----:B------:R-:W-:Y:S05]  /*0d10*/  @!P6 BRA `(.L_x_12183) ;  /* 0x000000400000e947 */ /* 0x000fea0003800000 */
[----:B-----5:R-:W-:-:S05]  /*0d20*/  PRMT R132, RZ, 0x5410, R114 ;  /* 0x00005410ff847816 */ /* 0x020fca0000000072 */
[----:B------:R-:W-:-:S04]  /*0d30*/  FMUL.FTZ R151, R132, c[0x0][0x1ec] ;  /* 0x00007b0084977a20 */ /* 0x000fc80000410000 */
[----:B------:R-:W-:-:S04]  /*0d40*/  FMUL.FTZ R132, R16, R151 ;  /* 0x0000009710847220 */ /* 0x000fc80000410000 */
[----:B------:R-:W-:Y:S02]  /*0d50*/  @P5 FADD.FTZ R132, R108, R132 ;  /* 0x000000846c845221 */ /* 0x000fe40000010000 */
.L_x_12183:
[----:B------:R-:W-:Y:S05]  /*0d60*/  BSYNC B1 ;  /* 0x0000000000017941 */ /* 0x000fea0003800000 */
.L_x_12182:
[----:B------:R-:W-:Y:S01]  /*0d70*/  BSSY B1, `(.L_x_12184) ;  /* 0x0000006000017945 */ /* 0x000fe20003800000 */
[----:B------:R-:W-:Y:S05]  /*0d80*/  @!P6 BRA `(.L_x_12185) ;  /* 0x000000400000e947 */ /* 0x000fea0003800000 */
[----:B-----5:R-:W-:-:S05]  /*0d90*/  PRMT R133, RZ, 0x7610, R114 ;  /* 0x00007610ff857816 */ /* 0x020fca0000000072 */
[----:B------:R-:W-:-:S04]  /*0da0*/  FMUL.FTZ R150, R133, c[0x0][0x1ec] ;  /* 0x00007b0085967a20 */ /* 0x000fc80000410000 */
[----:B------:R-:W-:-:S04]  /*0db0*/  FMUL.FTZ R133, R17, R150 ;  /* 0x0000009611857220 */ /* 0x000fc80000410000 */
[----:B------:R-:W-:Y:S02]  /*0dc0*/  @P5 FADD.FTZ R133, R109, R133 ;  /* 0x000000856d855221 */ /* 0x000fe40000010000 */
.L_x_12185:
[----:B------:R-:W-:Y:S05]  /*0dd0*/  BSYNC B1 ;  /* 0x0000000000017941 */ /* 0x000fea0003800000 */
.L_x_12184:
[----:B------:R-:W-:Y:S01]  /*0de0*/  BSSY B1, `(.L_x_12186) ;  /* 0x0000007000017945 */ /* 0x000fe20003800000 */
[----:B------:R-:W-:Y:S01]  /*0df0*/  HFMA2.MMA R150, -RZ, RZ, 0, 1.9073486328125e-06 ;  /* 0x00000020ff967435 */ /* 0x000fe200000001ff */
[----:B------:R-:W-:Y:S05]  /*0e00*/  @!P6 BRA `(.L_x_12187) ;  /* 0x000000400000e947 */ /* 0x000fea0003800000 */
[----:B-----5:R-:W-:-:S05]  /*0e10*/  PRMT R134, RZ, 0x5410, R115 ;  /* 0x00005410ff867816 */ /* 0x020fca0000000073 */
[----:B------:R-:W-:-:S04]  /*0e20*/  FMUL.FTZ R151, R134, c[0x0][0x1ec] ;  /* 0x00007b0086977a20 */ /* 0x000fc80000410000 */
[----:B------:R-:W-:-:S04]  /*0e30*/  FMUL.FTZ R134, R18, R151 ;  /* 0x0000009712867220 */ /* 0x000fc80000410000 */
[----:B------:R-:W-:Y:S02]  /*0e40*/  @P5 FADD.FTZ R134, R110, R134 ;  /* 0x000000866e865221 */ /* 0x000fe40000010000 */
.L_x_12187:
[----:B------:R-:W-:Y:S05]  /*0e50*/  BSYNC B1 ;  /* 0x0000000000017941 */ /* 0x000fea0003800000 */
.L_x_12186:
[----:B------:R-:W-:Y:S01]  /*0e60*/  BSSY B1, `(.L_x_12188) ;  /* 0x0000007000017945 */ /* 0x000fe20003800000 */
[----:B------:R-:W-:Y:S01]  /*0e70*/  IMAD.WIDE.U32 R150, R153, R150, c[0x0][0x188] ;  /* 0x0000620099967625 */ /* 0x000fe200078e0096 */
[----:B------:R-:W-:Y:S05]  /*0e80*/  @!P6 BRA `(.L_x_12189) ;  /* 0x000000400000e947 */ /* 0x000fea0003800000 */
[----:B-----5:R-:W-:-:S05]  /*0e90*/  PRMT R135, RZ, 0x7610, R115 ;  /* 0x00007610ff877816 */ /* 0x020fca0000000073 */
[----:B------:R-:W-:-:S04]  /*0ea0*/  FMUL.FTZ R152, R135, c[0x0][0x1ec] ;  /* 0x00007b0087987a20 */ /* 0x000fc80000410000 */
[----:B------:R-:W-:-:S04]  /*0eb0*/  FMUL.FTZ R135, R19, R152 ;  /* 0x0000009813877220 */ /* 0x000fc80000410000 */
[----:B------:R-:W-:Y:S02]  /*0ec0*/  @P5 FADD.FTZ R135, R111, R135 ;  /* 0x000000876f875221 */ /* 0x000fe40000010000 */
.L_x_12189:
[----:B------:R-:W-:Y:S05]  /*0ed0*/  BSYNC B1 ;  /* 0x0000000000017941 */ /* 0x000fea0003800000 */
.L_x_12188:
[----:B------:R1:W-:Y:S01]  /*0ee0*/  STG.E.128 [R150.64], R104 ;  /* 0x0000006896007986 */ /* 0x0003e2000c101d04 */
[----:B------:R-:W-:Y:S02]  /*0ef0*/  IADD3 R148, R148, 0x100, RZ ;  /* 0x0000010094947810 */ /* 0x000fe40007ffe0ff */
[----:B------:R-:W-:Y:S01]  /*0f00*/  IADD3 R153, R153, 0x100, RZ ;  /* 0x0000010099997810 */ /* 0x000fe20007ffe0ff */
[----:B------:R1:W-:Y:S04]  /*0f10*/  STG.E.128 [R150.64+0x10], R132 ;  /* 0x0000108496007986 */ /* 0x0003e8000c101d04 */
.L_x_12173:
[----:B---3--:R-:W-:Y:S05]  /*0f20*/  BSYNC B0 ;  /* 0x0000000000007941 */ /* 0x008fea0003800000 */
.L_x_12172:
[----:B------:R-:W-:Y:S01]  /*0f30*/  ISETP.GE.U32.AND P0, PT, R2, 0x200, PT ;  /* 0x000002000200780c */ /* 0x000fe20003f06070 */
[----:B------:R-:W-:-:S12]  /*0f40*/  BSSY B0, `(.L_x_12190) ;  /* 0x0000062000007945 */ /* 0x000fd80003800000 */
[----:B------:R-:W-:Y:S05]  /*0f50*/  @!P0 BRA `(.L_x_12191) ;  /* 0x0000060000008947 */ /* 0x000fea0003800000 */
[----:B------:R-:W-:-:S04]  /*0f60*/  ISETP.NE.U32.AND P5, PT, RZ, c[0x0][0x180], PT ;  /* 0x00006000ff007a0c */ /* 0x000fc80003fa5070 */
[----:B------:R-:W-:-:S13]  /*0f70*/  ISETP.NE.AND.EX P5, PT, RZ, c[0x0][0x184], PT, P5 ;  /* 0x00006100ff007a0c */ /* 0x000fda0003fa5350 */
[----:B-1----:R-:W-:-:S05]  /*0f80*/  @P5 MOV R150, 0x20 ;  /* 0x0000002000965802 */ /* 0x002fca0000000f00 */
        /* <DEDUP_REMOVED lines=37> */
.L_x_12193:
[----:B-1----:R-:W-:Y:S05]  /*11e0*/  BSYNC B1 ;  /* 0x0000000000017941 */ /* 0x002fea0003800000 */
.L_x_12192:
[----:B------:R-:W-:Y:S01]  /*11f0*/  BSSY B1, `(.L_x_12194) ;  /* 0x0000006000017945 */ /* 0x000fe20003800000 */
[----:B------:R-:W-:Y:S05]  /*1200*/  @!P6 BRA `(.L_x_12195) ;  /* 0x000000400000e947 */ /* 0x000fea0003800000 */
[----:B-----5:R-:W-:-:S05]  /*1210*/  PRMT R117, RZ, 0x7610, R112 ;  /* 0x00007610ff757816 */ /* 0x020fca0000000070 */
[----:B------:R-:W-:-:S04]  /*1220*/  FMUL.FTZ R150, R117, c[0x0][0x1ec] ;  /* 0x00007b0075967a20 */ /* 0x000fc80000410000 */
[----:B------:R-:W-:-:S04]  /*1230*/  FMUL.FTZ R117, R57, R150 ;  /* 0x0000009639757220 */ /* 0x000fc80000410000 */
[----:B------:R-:W-:Y:S02]  /*1240*/  @P5 FADD.FTZ R117, R101, R117 ;  /* 0x0000007565755221 */ /* 0x000fe40000010000 */
.L_x_12195:
[----:B------:R-:W-:Y:S05]  /*1250*/  BSYNC B1 ;  /* 0x0000000000017941 */ /* 0x000fea0003800000 */
.L_x_12194:
[----:B------:R-:W-:Y:S01]  /*1260*/  BSSY B1, `(.L_x_12196) ;  /* 0x0000006000017945 */ /* 0x000fe20003800000 */
[----:B------:R-:W-:Y:S05]  /*1270*/  @!P6 BRA `(.L_x_12197) ;  /* 0x000000400000e947 */ /* 0x000fea0003800000 */
[----:B-----5:R-:W-:-:S05]  /*1280*/  PRMT R118, RZ, 0x5410, R113 ;  /* 0x00005410ff767816 */ /* 0x020fca0000000071 */
[----:B------:R-:W-:-:S04]  /*1290*/  FMUL.FTZ R151, R118, c[0x0][0x1ec] ;  /* 0x00007b0076977a20 */ /* 0x000fc80000410000 */
[----:B------:R-:W-:-:S04]  /*12a0*/  FMUL.FTZ R118, R58, R151 ;  /* 0x000000973a767220 */ /* 0x000fc80000410000 */
[----:B------:R-:W-:Y:S02]  /*12b0*/  @P5 FADD.FTZ R118, R102, R118 ;  /* 0x0000007666765221 */ /* 0x000fe40000010000 */
.L_x_12197:
[----:B------:R-:W-:Y:S05]  /*12c0*/  BSYNC B1 ;  /* 0x0000000000017941 */ /* 0x000fea0003800000 */
.L_x_12196:
[----:B------:R-:W-:Y:S01]  /*12d0*/  BSSY B1, `(.L_x_12198) ;  /* 0x0000006000017945 */ /* 0x000fe20003800000 */
[----:B------:R-:W-:Y:S05]  /*12e0*/  @!P6 BRA `(.L_x_12199) ;  /* 0x000000400000e947 */ /* 0x000fea0003800000 */
[----:B-----5:R-:W-:-:S05]  /*12f0*/  PRMT R119, RZ, 0x7610, R113 ;  /* 0x00007610ff777816 */ /* 0x020fca0000000071 */
[----:B------:R-:W-:-:S04]  /*1300*/  FMUL.FTZ R150, R119, c[0x0][0x1ec] ;  /* 0x00007b0077967a20 */ /* 0x000fc80000410000 */
[----:B------:R-:W-:-:S04]  /*1310*/  FMUL.FTZ R119, R59, R150 ;  /* 0x000000963b777220 */ /* 0x000fc80000410000 */
[----:B------:R-:W-:Y:S02]  /*1320*/  @P5 FADD.FTZ R119, R103, R119 ;  /* 0x0000007767775221 */ /* 0x000fe40000010000 */
.L_x_12199:
[----:B------:R-:W-:Y:S05]  /*1330*/  BSYNC B1 ;  /* 0x0000000000017941 */ /* 0x000fea0003800000 */
.L_x_12198:
[----:B------:R-:W-:Y:S01]  /*1340*/  BSSY B1, `(.L_x_12200) ;  /* 0x0000006000017945 */ /* 0x000fe20003800000 */
[----:B------:R-:W-:Y:S05]  /*1350*/  @!P6 BRA `(.L_x_12201) ;  /* 0x000000400000e947 */ /* 0x000fea0003800000 */
[----:B-----5:R-:W-:-:S05]  /*1360*/  PRMT R120, RZ, 0x5410, R114 ;  /* 0x00005410ff787816 */ /* 0x020fca0000000072 */
[----:B------:R-:W-:-:S04]  /*1370*/  FMUL.FTZ R151, R120, c[0x0][0x1ec] ;  /* 0x00007b0078977a20 */ /* 0x000fc80000410000 */
[----:B------:R-:W-:-:S04]  /*1380*/  FMUL.FTZ R120, R44, R151 ;  /* 0x000000972c787220 */ /* 0x000fc80000410000 */
[----:B------:R-:W-:Y:S02]  /*1390*/  @P5 FADD.FTZ R120, R108, R120 ;  /* 0x000000786c785221 */ /* 0x000fe40000010000 */
.L_x_12201:
[----:B------:R-:W-:Y:S05]  /*13a0*/  BSYNC B1 ;  /* 0x0000000000017941 */ /* 0x000fea0003800000 */
.L_x_12200:
[----:B------:R-:W-:Y:S01]  /*13b0*/  BSSY B1, `(.L_x_12202) ;  /* 0x0000006000017945 */ /* 0x000fe20003800000 */
[----:B------:R-:W-:Y:S05]  /*13c0*/  @!P6 BRA `(.L_x_12203) ;  /* 0x000000400000e947 */ /* 0x000fea0003800000 */
[----:B-----5:R-:W-:-:S05]  /*13d0*/  PRMT R121, RZ, 0x7610, R114 ;  /* 0x00007610ff797816 */ /* 0x020fca0000000072 */
[----:B------:R-:W-:-:S04]  /*13e0*/  FMUL.FTZ R150, R121, c[0x0][0x1ec] ;  /* 0x00007b0079967a20 */ /* 0x000fc80000410000 */
[----:B------:R-:W-:-:S04]  /*13f0*/  FMUL.FTZ R121, R45, R150 ;  /* 0x000000962d797220 */ /* 0x000fc80000410000 */
[----:B------:R-:W-:Y:S02]  /*1400*/  @P5 FADD.FTZ R121, R109, R121 ;  /* 0x000000796d795221 */ /* 0x000fe40000010000 */
.L_x_12203:
[----:B------:R-:W-:Y:S05]  /*1410*/  BSYNC B1 ;  /* 0x0000000000017941 */ /* 0x000fea0003800000 */
.L_x_12202:
[----:B------:R-:W-:Y:S01]  /*1420*/  BSSY B1, `(.L_x_12204) ;  /* 0x0000007000017945 */ /* 0x000fe20003800000 */
[----:B------:R-:W-:Y:S01]  /*1430*/  HFMA2.MMA R150, -RZ, RZ, 0, 1.9073486328125e-06 ;  /* 0x00000020ff967435 */ /* 0x000fe200000001ff */
[----:B------:R-:W-:Y:S05]  /*1440*/  @!P6 BRA `(.L_x_12205) ;  /* 0x000000400000e947 */ /* 0x000fea0003800000 */
[----:B-----5:R-:W-:-:S05]  /*1450*/  PRMT R122, RZ, 0x5410, R115 ;  /* 0x00005410ff7a7816 */ /* 0x020fca0000000073 */
[----:B------:R-:W-:-:S04]  /*1460*/  FMUL.FTZ R151, R122, c[0x0][0x1ec] ;  /* 0x00007b007a977a20 */ /* 0x000fc80000410000 */
[----:B------:R-:W-:-:S04]  /*1470*/  FMUL.FTZ R122, R46, R151 ;  /* 0x000000972e7a7220 */ /* 0x000fc80000410000 */
[----:B------:R-:W-:Y:S02]  /*1480*/  @P5 FADD.FTZ R122, R110, R122 ;  /* 0x0000007a6e7a5221 */ /* 0x000fe40000010000 */
.L_x_12205:
[----:B------:R-:W-:Y:S05]  /*1490*/  BSYNC B1 ;  /* 0x0000000000017941 */ /* 0x000fea0003800000 */
.L_x_12204:
[----:B------:R-:W-:Y:S01]  /*14a0*/  BSSY B1, `(.L_x_12206) ;  /* 0x0000007000017945 */ /* 0x000fe20003800000 */
[----:B------:R-:W-:Y:S01]  /*14b0*/  IMAD.WIDE.U32 R150, R153, R150, c[0x0][0x188] ;  /* 0x0000620099967625 */ /* 0x000fe200078e0096 */
[----:B------:R-:W-:Y:S05]  /*14c0*/  @!P6 BRA `(.L_x_12207) ;  /* 0x000000400000e947 */ /* 0x000fea0003800000 */
[----:B-----5:R-:W-:-:S05]  /*14d0*/  PRMT R123, RZ, 0x7610, R115 ;  /* 0x00007610ff7b7816 */ /* 0x020fca0000000073 */
[----:B------:R-:W-:-:S04]  /*14e0*/  FMUL.FTZ R152, R123, c[0x0][0x1ec] ;  /* 0x00007b007b987a20 */ /* 0x000fc80000410000 */
[----:B------:R-:W-:-:S04]  /*14f0*/  FMUL.FTZ R123, R47, R152 ;  /* 0x000000982f7b7220 */ /* 0x000fc80000410000 */
[----:B------:R-:W-:Y:S02]  /*1500*/  @P5 FADD.FTZ R123, R111, R123 ;  /* 0x0000007b6f7b5221 */ /* 0x000fe40000010000 */
.L_x_12207:
[----:B------:R-:W-:Y:S05]  /*1510*/  BSYNC B1 ;  /* 0x0000000000017941 */ /* 0x000fea0003800000 */
.L_x_12206:
[----:B------:R1:W-:Y:S01]  /*1520*/  STG.E.128 [R150.64], R116 ;  /* 0x0000007496007986 */ /* 0x0003e2000c101d04 */
[----:B------:R-:W-:Y:S02]  /*1530*/  IADD3 R148, R148, 0x100, RZ ;  /* 0x0000010094947810 */ /* 0x000fe40007ffe0ff */
[----:B------:R-:W-:Y:S01]  /*1540*/  IADD3 R153, R153, 0x100, RZ ;  /* 0x0000010099997810 */ /* 0x000fe20007ffe0ff */
[----:B------:R1:W-:Y:S04]  /*1550*/  STG.E.128 [R150.64+0x10], R120 ;  /* 0x0000107896007986 */ /* 0x0003e8000c101d04 */
.L_x_12191:
[----:B------:R-:W-:Y:S05]  /*1560*/  BSYNC B0 ;  /* 0x0000000000007941 */ /* 0x000fea0003800000 */
.L_x_12190:
[----:B------:R-:W-:Y:S01]  /*1570*/  BSSY B0, `(.L_x_12208) ;  /* 0x0000062000007945 */ /* 0x000fe20003800000 */
        /* <DEDUP_REMOVED lines=41> */
.L_x_12211:
[----:B-1----:R-:W-:Y:S05]  /*1810*/  BSYNC B1 ;  /* 0x0000000000017941 */ /* 0x002fea0003800000 */
.L_x_12210:
[----:B------:R-:W-:Y:S01]  /*1820*/  BSSY B1, `(.L_x_12212) ;  /* 0x0000006000017945 */ /* 0x000fe20003800000 */
[----:B------:R-:W-:Y:S05]  /*1830*/  @!P6 BRA `(.L_x_12213) ;  /* 0x000000400000e947 */ /* 0x000fea0003800000 */
[----:B-----5:R-:W-:-:S05]  /*1840*/  PRMT R125, RZ, 0x7610, R112 ;  /* 0x00007610ff7d7816 */ /* 0x020fca0000000070 */
[----:B------:R-:W-:-:S04]  /*1850*/  FMUL.FTZ R150, R125, c[0x0][0x1ec] ;  /* 0x00007b007d967a20 */ /* 0x000fc80000410000 */
[----:B------:R-:W-:-:S04]  /*1860*/  FMUL.FTZ R125, R73, R150 ;  /* 0x00000096497d7220 */ /* 0x000fc80000410000 */
[----:B------:R-:W-:Y:S02]  /*1870*/  @P5 FADD.FTZ R125, R101, R125 ;  /* 0x0000007d657d5221 */ /* 0x000fe40000010000 */
.L_x_12213:
[----:B------:R-:W-:Y:S05]  /*1880*/  BSYNC B1 ;  /* 0x0000000000017941 */ /* 0x000fea0003800000 */
.L_x_12212:
[----:B------:R-:W-:Y:S01]  /*1890*/  BSSY B1, `(.L_x_12214) ;  /* 0x0000006000017945 */ /* 0x000fe20003800000 */
[----:B------:R-:W-:Y:S05]  /*18a0*/  @!P6 BRA `(.L_x_12215) ;  /* 0x000000400000e947 */ /* 0x000fea0003800000 */
[----:B-----5:R-:W-:-:S05]  /*18b0*/  PRMT R126, RZ, 0x5410, R113 ;  /* 0x00005410ff7e7816 */ /* 0x020fca0000000071 */
[----:B------:R-:W-:-:S04]  /*18c0*/  FMUL.FTZ R151, R126, c[0x0][0x1ec] ;  /* 0x00007b007e977a20 */ /* 0x000fc80000410000 */
[----:B------:R-:W-:-:S04]  /*18d0*/  FMUL.FTZ R126, R74, R151 ;  /* 0x000000974a7e7220 */ /* 0x000fc80000410000 */
[----:B------:R-:W-:Y:S02]  /*18e0*/  @P5 FADD.FTZ R126, R102, R126 ;  /* 0x0000007e667e5221 */ /* 0x000fe40000010000 */
.L_x_12215:
[----:B------:R-:W-:Y:S05]  /*18f0*/  BSYNC B1 ;  /* 0x0000000000017941 */ /* 0x000fea0003800000 */
.L_x_12214:
[----:B------:R-:W-:Y:S01]  /*1900*/  BSSY B1, `(.L_x_12216) ;  /* 0x0000006000017945 */ /* 0x000fe20003800000 */
[----:B------:R-:W-:Y:S05]  /*1910*/  @!P6 BRA `(.L_x_12217) ;  /* 0x000000400000e947 */ /* 0x000fea0003800000 */
[----:B-----5:R-:W-:-:S05]  /*1920*/  PRMT R127, RZ, 0x7610, R113 ;  /* 0x00007610ff7f7816 */ /* 0x020fca0000000071 */
[----:B------:R-:W-:-:S04]  /*1930*/  FMUL.FTZ R150, R127, c[0x0][0x1ec] ;  /* 0x00007b007f967a20 */ /* 0x000fc80000410000 */
[----:B------:R-:W-:-:S04]  /*1940*/  FMUL.FTZ R127, R75, R150 ;  /* 0x000000964b7f7220 */ /* 0x000fc80000410000 */
[----:B------:R-:W-:Y:S02]  /*1950*/  @P5 FADD.FTZ R127, R103, R127 ;  /* 0x0000007f677f5221 */ /* 0x000fe40000010000 */
.L_x_12217:
[----:B------:R-:W-:Y:S05]  /*1960*/  BSYNC B1 ;  /* 0x0000000000017941 */ /* 0x000fea0003800000 */
.L_x_12216:
[----:B------:R-:W-:Y:S01]  /*1970*/  BSSY B1, `(.L_x_12218) ;  /* 0x0000006000017945 */ /* 0x000fe20003800000 */
[----:B------:R-:W-:Y:S05]  /*1980*/  @!P6 BRA `(.L_x_12219) ;  /* 0x000000400000e947 */ /* 0x000fea0003800000 */
[----:B-----5:R-:W-:-:S05]  /*1990*/  PRMT R128, RZ, 0x5410, R114 ;  /* 0x00005410ff807816 */ /* 0x020fca0000000072 */
[----:B------:R-:W-:-:S04]  /*19a0*/  FMUL.FTZ R151, R128, c[0x0][0x1ec] ;  /* 0x00007b0080977a20 */ /* 0x000fc80000410000 */
[----:B------:R-:W-:-:S04]  /*19b0*/  FMUL.FTZ R128, R68, R151 ;  /* 0x0000009744807220 */ /* 0x000fc80000410000 */
[----:B------:R-:W-:Y:S02]  /*19c0*/  @P5 FADD.FTZ R128, R108, R128 ;  /* 0x000000806c805221 */ /* 0x000fe40000010000 */
.L_x_12219:
[----:B------:R-:W-:Y:S05]  /*19d0*/  BSYNC B1 ;  /* 0x0000000000017941 */ /* 0x000fea0003800000 */
.L_x_12218:
[----:B------:R-:W-:Y:S01]  /*19e0*/  BSSY B1, `(.L_x_12220) ;  /* 0x0000006000017945 */ /* 0x000fe20003800000 */
[----:B------:R-:W-:Y:S05]  /*19f0*/  @!P6 BRA `(.L_x_12221) ;  /* 0x000000400000e947 */ /* 0x000fea0003800000 */
[----:B-----5:R-:W-:-:S05]  /*1a00*/  PRMT R129, RZ, 0x7610, R114 ;  /* 0x00007610ff817816 */ /* 0x020fca0000000072 */
[----:B------:R-:W-:-:S04]  /*1a10*/  FMUL.FTZ R150, R129, c[0x0][0x1ec] ;  /* 0x00007b0081967a20 */ /* 0x000fc80000410000 */
[----:B------:R-:W-:-:S04]  /*1a20*/  FMUL.FTZ R129, R69, R150 ;  /* 0x0000009645817220 */ /* 0x000fc80000410000 */
[----:B------:R-:W-:Y:S02]  /*1a30*/  @P5 FADD.FTZ R129, R109, R129 ;  /* 0x000000816d815221 */ /* 0x000fe40000010000 */
.L_x_12221:
[----:B------:R-:W-:Y:S05]  /*1a40*/  BSYNC B1 ;  /* 0x0000000000017941 */ /* 0x000fea0003800000 */
.L_x_12220:
[----:B------:R-:W-:Y:S01]  /*1a50*/  BSSY B1, `(.L_x_12222) ;  /* 0x0000007000017945 */ /* 0x000fe20003800000 */
[----:B------:R-:W-:Y:S01]  /*1a60*/  HFMA2.MMA R150, -RZ, RZ, 0, 1.9073486328125e-06 ;  /* 0x00000020ff967435 */ /* 0x000fe200000001ff */
[----:B------:R-:W-:Y:S05]  /*1a70*/  @!P6 BRA `(.L_x_12223) ;  /* 0x000000400000e947 */ /* 0x000fea0003800000 */
[----:B-----5:R-:W-:-:S05]  /*1a80*/  PRMT R130, RZ, 0x5410, R115 ;  /* 0x00005410ff827816 */ /* 0x020fca0000000073 */
[----:B------:R-:W-:-:S04]  /*1a90*/  FMUL.FTZ R151, R130, c[0x0][0x1ec] ;  /* 0x00007b0082977a20 */ /* 0x000fc80000410000 */
[----:B------:R-:W-:-:S04]  /*1aa0*/  FMUL.FTZ R130, R70, R151 ;  /* 0x0000009746827220 */ /* 0x000fc80000410000 */
[----:B------:R-:W-:Y:S02]  /*1ab0*/  @P5 FADD.FTZ R130, R110, R130 ;  /* 0x000000826e825221 */ /* 0x000fe40000010000 */
.L_x_12223:
[----:B------:R-:W-:Y:S05]  /*1ac0*/  BSYNC B1 ;  /* 0x0000000000017941 */ /* 0x000fea0003800000 */
.L_x_12222:
[----:B------:R-:W-:Y:S01]  /*1ad0*/  BSSY B1, `(.L_x_12224) ;  /* 0x0000007000017945 */ /* 0x000fe20003800000 */
[----:B------:R-:W-:Y:S01]  /*1ae0*/  IMAD.WIDE.U32 R150, R153, R150, c[0x0][0x188] ;  /* 0x0000620099967625 */ /* 0x000fe200078e0096 */
[----:B------:R-:W-:Y:S05]  /*1af0*/  @!P6 BRA `(.L_x_12225) ;  /* 0x000000400000e947 */ /* 0x000fea0003800000 */
[----:B-----5:R-:W-:-:S05]  /*1b00*/  PRMT R131, RZ, 0x7610, R115 ;  /* 0x00007610ff837816 */ /* 0x020fca0000000073 */
[----:B------:R-:W-:-:S04]  /*1b10*/  FMUL.FTZ R152, R131, c[0x0][0x1ec] ;  /* 0x00007b0083987a20 */ /* 0x000fc80000410000 */
[----:B------:R-:W-:-:S04]  /*1b20*/  FMUL.FTZ R131, R71, R152 ;  /* 0x0000009847837220 */ /* 0x000fc80000410000 */
[----:B------:R-:W-:Y:S02]  /*1b30*/  @P5 FADD.FTZ R131, R111, R131 ;  /* 0x000000836f835221 */ /* 0x000fe40000010000 */
.L_x_12225:
[----:B------:R-:W-:Y:S05]  /*1b40*/  BSYNC B1 ;  /* 0x0000000000017941 */ /* 0x000fea0003800000 */
.L_x_12224:
[----:B------:R1:W-:Y:S01]  /*1b50*/  STG.E.128 [R150.64], R124 ;  /* 0x0000007c96007986 */ /* 0x0003e2000c101d04 */
[----:B------:R-:W-:Y:S02]  /*1b60*/  IADD3 R148, R148, 0x100, RZ ;  /* 0x0000010094947810 */ /* 0x000fe40007ffe0ff */
[----:B------:R-:W-:Y:S01]  /*1b70*/  IADD3 R153, R153, 0x100, RZ ;  /* 0x0000010099997810 */ /* 0x000fe20007ffe0ff */
[----:B------:R1:W-:Y:S04]  /*1b80*/  STG.E.128 [R150.64+0x10], R128 ;  /* 0x0000108096007986 */ /* 0x0003e8000c101d04 */
.L_x_12209:
[----:B------:R-:W-:Y:S05]  /*1b90*/  BSYNC B0 ;  /* 0x0000000000007941 */ /* 0x000fea0003800000 */
.L_x_12208:
[----:B------:R-:W-:Y:S01]  /*1ba0*/  BSSY B0, `(.L_x_12226) ;  /* 0x0000060000007945 */ /* 0x000fe20003800000 */
[----:B------:R-:W-:Y:S05]  /*1bb0*/  @!P3 BRA `(.L_x_12227) ;  /* 0x000005e00000b947 */ /* 0x000fea0003800000 */
[----:B------:R-:W-:-:S04]  /*1bc0*/  ISETP.NE.U32.AND P0, PT, RZ, c[0x0][0x180], PT ;  /* 0x00006000ff007a0c */ /* 0x000fc80003f05070 */
[----:B------:R-:W-:-:S13]  /*1bd0*/  ISETP.NE.AND.EX P0, PT, RZ, c[0x0][0x184], PT, P0 ;  /* 0x00006100ff007a0c */ /* 0x000fda0003f05300 */
[----:B------:R-:W-:-:S05]  /*1be0*/  @P0 MOV R138, 0x20 ;  /* 0x00000020008a0802 */ /* 0x000fca0000000f00 */
[----:B------:R-:W-:-:S05]  /*1bf0*/  @P0 IMAD.WIDE.U32 R138, R153, R138, c[0x0][0x180] ;  /* 0x00006000998a0625 */ /* 0x000fca00078e008a */
[----:B------:R-:W2:Y:S04]  /*1c00*/  @P0 LDG.E.128 R100, [R138.64] ;  /* 0x000000048a640981 */ /* 0x000ea8000c1e1d00 */
[----:B------:R3:W4:Y:S01]  /*1c10*/  @P0 LDG.E.128 R108, [R138.64+0x10] ;  /* 0x000010048a6c0981 */ /* 0x000722000c1e1d00 */
[----:B------:R-:W-:Y:S02]  /*1c20*/  ISETP.GT.AND P5, PT, R156, RZ, PT ;  /* 0x000000ff9c00720c */ /* 0x000fe40003fa4270 */
[----:B------:R-:W-:-:S05]  /*1c30*/  @P4 MOV R141, 0x10 ;  /* 0x00000010008d4802 */ /* 0x000fca0000000f00 */
[----:B------:R-:W-:-:S05]  /*1c40*/  @P4 IMAD.WIDE.U32 R140, R148, R141, c[0x0][0x170] ;  /* 0x00005c00948c4625 */ /* 0x000fca00078e008d */
[----:B-----5:R4:W5:Y:S01]  /*1c50*/  @P4 LDG.E.128 R112, [R140.64] ;  /* 0x000000048c704981 */ /* 0x020962000c1e1d00 */
[----:B------:R-:W-:Y:S01]  /*1c60*/  @!P5 ISETP.NE.U32.AND P4, PT, RZ, c[0x0][0x180], PT ;  /* 0x00006000ff00da0c */ /* 0x000fe20003f85070 */
[----:B-1----:R-:W-:Y:S01]  /*1c70*/  HFMA2.MMA R150, -RZ, RZ, 0, 1.9073486328125e-06 ;  /* 0x00000020ff967435 */ /* 0x002fe200000001ff */
        /* <DEDUP_REMOVED lines=15> */
[----:B----4-:R-:W-:Y:S02]  /*1d70*/  @!P5 FSEL R140, R108, RZ, P4 ;  /* 0x000000ff6c8cd208 */ /* 0x010fe40002000000 */
        /* <DEDUP_REMOVED lines=13> */
.L_x_12229:
[----:B------:R-:W-:Y:S05]  /*1e50*/  BSYNC B1 ;  /* 0x0000000000017941 */ /* 0x000fea0003800000 */
.L_x_12228:
[----:B------:R-:W-:Y:S01]  /*1e60*/  BSSY B1, `(.L_x_12230) ;  /* 0x0000006000017945 */ /* 0x000fe20003800000 */
[----:B------:R-:W-:Y:S05]  /*1e70*/  @!P5 BRA `(.L_x_12231) ;  /* 0x000000400000d947 */ /* 0x000fea0003800000 */
[----:B-----5:R-:W-:-:S05]  /*1e80*/  PRMT R137, RZ, 0x7610, R112 ;  /* 0x00007610ff897816 */ /* 0x020fca0000000070 */
[----:B------:R-:W-:-:S04]  /*1e90*/  FMUL.FTZ R148, R137, c[0x0][0x1ec] ;  /* 0x00007b0089947a20 */ /* 0x000fc80000410000 */
[----:B------:R-:W-:-:S04]  /*1ea0*/  FMUL.FTZ R137, R97, R148 ;  /* 0x0000009461897220 */ /* 0x000fc80000410000 */
[----:B------:R-:W-:Y:S02]  /*1eb0*/  @P0 FADD.FTZ R137, R101, R137 ;  /* 0x0000008965890221 */ /* 0x000fe40000010000 */
.L_x_12231:
[----:B------:R-:W-:Y:S05]  /*1ec0*/  BSYNC B1 ;  /* 0x0000000000017941 */ /* 0x000fea0003800000 */
.L_x_12230:
[----:B------:R-:W-:Y:S01]  /*1ed0*/  BSSY B1, `(.L_x_12232) ;  /* 0x0000006000017945 */ /* 0x000fe20003800000 */
[----:B------:R-:W-:Y:S05]  /*1ee0*/  @!P5 BRA `(.L_x_12233) ;  /* 0x000000400000d947 */ /* 0x000fea0003800000 */
[----:B-----5:R-:W-:-:S05]  /*1ef0*/  PRMT R138, RZ, 0x5410, R113 ;  /* 0x00005410ff8a7816 */ /* 0x020fca0000000071 */
[----:B------:R-:W-:-:S04]  /*1f00*/  FMUL.FTZ R143, R138, c[0x0][0x1ec] ;  /* 0x00007b008a8f7a20 */ /* 0x000fc80000410000 */
[----:B------:R-:W-:-:S04]  /*1f10*/  FMUL.FTZ R138, R98, R143 ;  /* 0x0000008f628a7220 */ /* 0x000fc80000410000 */
[----:B------:R-:W-:Y:S02]  /*1f20*/  @P0 FADD.FTZ R138, R102, R138 ;  /* 0x0000008a668a0221 */ /* 0x000fe40000010000 */
.L_x_12233:
[----:B------:R-:W-:Y:S05]  /*1f30*/  BSYNC B1 ;  /* 0x0000000000017941 */ /* 0x000fea0003800000 */
.L_x_12232:
[----:B------:R-:W-:Y:S01]  /*1f40*/  BSSY B1, `(.L_x_12234) ;  /* 0x0000006000017945 */ /* 0x000fe20003800000 */
[----:B------:R-:W-:Y:S05]  /*1f50*/  @!P5 BRA `(.L_x_12235) ;  /* 0x000000400000d947 */ /* 0x000fea0003800000 */
[----:B-----5:R-:W-:-:S05]  /*1f60*/  PRMT R139, RZ, 0x7610, R113 ;  /* 0x00007610ff8b7816 */ /* 0x020fca0000000071 */
[----:B------:R-:W-:-:S04]  /*1f70*/  FMUL.FTZ R148, R139, c[0x0][0x1ec] ;  /* 0x00007b008b947a20 */ /* 0x000fc80000410000 */
[----:B------:R-:W-:-:S04]  /*1f80*/  FMUL.FTZ R139, R99, R148 ;  /* 0x00000094638b7220 */ /* 0x000fc80000410000 */
[----:B------:R-:W-:Y:S02]  /*1f90*/  @P0 FADD.FTZ R139, R103, R139 ;  /* 0x0000008b678b0221 */ /* 0x000fe40000010000 */
.L_x_12235:
[----:B------:R-:W-:Y:S05]  /*1fa0*/  BSYNC B1 ;  /* 0x0000000000017941 */ /* 0x000fea0003800000 */
.L_x_12234:
[----:B------:R-:W-:Y:S01]  /*1fb0*/  BSSY B1, `(.L_x_12236) ;  /* 0x0000006000017945 */ /* 0x000fe20003800000 */
[----:B------:R-:W-:Y:S05]  /*1fc0*/  @!P5 BRA `(.L_x_12237) ;  /* 0x000000400000d947 */ /* 0x000fea0003800000 */
[----:B-----5:R-:W-:-:S05]  /*1fd0*/  PRMT R140, RZ, 0x5410, R114 ;  /* 0x00005410ff8c7816 */ /* 0x020fca0000000072 */
[----:B------:R-:W-:-:S04]  /*1fe0*/  FMUL.FTZ R143, R140, c[0x0][0x1ec] ;  /* 0x00007b008c8f7a20 */ /* 0x000fc80000410000 */
[----:B------:R-:W-:-:S04]  /*1ff0*/  FMUL.FTZ R140, R92, R143 ;  /* 0x0000008f5c8c7220 */ /* 0x000fc80000410000 */
[----:B------:R-:W-:Y:S02]  /*2000*/  @P0 FADD.FTZ R140, R108, R140 ;  /* 0x0000008c6c8c0221 */ /* 0x000fe40000010000 */
.L_x_12237:
[----:B------:R-:W-:Y:S05]  /*2010*/  BSYNC B1 ;  /* 0x0000000000017941 */ /* 0x000fea0003800000 */
.L_x_12236:
[----:B------:R-:W-:Y:S01]  /*2020*/  BSSY B1, `(.L_x_12238) ;  /* 0x0000006000017945 */ /* 0x000fe20003800000 */
[----:B------:R-:W-:Y:S05]  /*2030*/  @!P5 BRA `(.L_x_12239) ;  /* 0x000000400000d947 */ /* 0x000fea0003800000 */
[----:B-----5:R-:W-:-:S05]  /*2040*/  PRMT R141, RZ, 0x7610, R114 ;  /* 0x00007610ff8d7816 */ /* 0x020fca0000000072 */
[----:B------:R-:W-:-:S04]  /*2050*/  FMUL.FTZ R148, R141, c[0x0][0x1ec] ;  /* 0x00007b008d947a20 */ /* 0x000fc80000410000 */
[----:B------:R-:W-:-:S04]  /*2060*/  FMUL.FTZ R141, R93, R148 ;  /* 0x000000945d8d7220 */ /* 0x000fc80000410000 */
[----:B------:R-:W-:Y:S02]  /*2070*/  @P0 FADD.FTZ R141, R109, R141 ;  /* 0x0000008d6d8d0221 */ /* 0x000fe40000010000 */
.L_x_12239:
[----:B------:R-:W-:Y:S05]  /*2080*/  BSYNC B1 ;  /* 0x0000000000017941 */ /* 0x000fea0003800000 */
.L_x_12238:
[----:B------:R-:W-:Y:S01]  /*2090*/  BSSY B1, `(.L_x_12240) ;  /* 0x0000006000017945 */ /* 0x000fe20003800000 */
[----:B------:R-:W-:Y:S05]  /*20a0*/  @!P5 BRA `(.L_x_12241) ;  /* 0x000000400000d947 */ /* 0x000fea0003800000 */
[----:B-----5:R-:W-:-:S05]  /*20b0*/  PRMT R142, RZ, 0x5410, R115 ;  /* 0x00005410ff8e7816 */ /* 0x020fca0000000073 */
[----:B------:R-:W-:-:S04]  /*20c0*/  FMUL.FTZ R143, R142, c[0x0][0x1ec] ;  /* 0x00007b008e8f7a20 */ /* 0x000fc80000410000 */
[----:B------:R-:W-:-:S04]  /*20d0*/  FMUL.FTZ R142, R94, R143 ;  /* 0x0000008f5e8e7220 */ /* 0x000fc80000410000 */
[----:B------:R-:W-:Y:S02]  /*20e0*/  @P0 FADD.FTZ R142, R110, R142 ;  /* 0x0000008e6e8e0221 */ /* 0x000fe40000010000 */
.L_x_12241:
[----:B------:R-:W-:Y:S05]  /*20f0*/  BSYNC B1 ;  /* 0x0000000000017941 */ /* 0x000fea0003800000 */
.L_x_12240:
[----:B------:R-:W-:Y:S01]  /*2100*/  BSSY B1, `(.L_x_12242) ;  /* 0x0000007000017945 */ /* 0x000fe20003800000 */
[----:B------:R-:W-:Y:S01]  /*2110*/  @!P5 FSEL R143, R111, RZ, P4 ;  /* 0x000000ff6f8fd208 */ /* 0x000fe20002000000 */
[----:B------:R-:W-:Y:S05]  /*2120*/  @!P5 BRA `(.L_x_12243) ;  /* 0x000000400000d947 */ /* 0x000fea0003800000 */
[----:B-----5:R-:W-:-:S05]  /*2130*/  PRMT R143, RZ, 0x7610, R115 ;  /* 0x00007610ff8f7816 */ /* 0x020fca0000000073 */
[----:B------:R-:W-:-:S04]  /*2140*/  FMUL.FTZ R148, R143, c[0x0][0x1ec] ;  /* 0x00007b008f947a20 */ /* 0x000fc80000410000 */
[----:B------:R-:W-:-:S04]  /*2150*/  FMUL.FTZ R143, R95, R148 ;  /* 0x000000945f8f7220 */ /* 0x000fc80000410000 */
[----:B------:R-:W-:Y:S02]  /*2160*/  @P0 FADD.FTZ R143, R111, R143 ;  /* 0x0000008f6f8f0221 */ /* 0x000fe40000010000 */
.L_x_12243:
[----:B------:R-:W-:Y:S05]  /*2170*/  BSYNC B1 ;  /* 0x0000000000017941 */ /* 0x000fea0003800000 */
.L_x_12242:
[----:B------:R1:W-:Y:S04]  /*2180*/  STG.E.128 [R150.64], R136 ;  /* 0x0000008896007986 */ /* 0x0003e8000c101d04 */
[----:B------:R1:W-:Y:S02]  /*2190*/  STG.E.128 [R150.64+0x10], R140 ;  /* 0x0000108c96007986 */ /* 0x0003e4000c101d04 */
.L_x_12227:
[----:B------:R-:W-:Y:S05]  /*21a0*/  BSYNC B0 ;  /* 0x0000000000007941 */ /* 0x000fea0003800000 */
.L_x_12226:
[----:B------:R-:W-:Y:S01]  /*21b0*/  FADD.FTZ R148, RZ, R104 ;  /* 0x00000068ff947221 */ /* 0x000fe20000010000 */
[C---:B------:R-:W-:Y:S02]  /*21c0*/  ISETP.GT.U32.AND P0, PT, R2.reuse, 0x1ff, PT ;  /* 0x000001ff0200780c */ /* 0x040fe40003f04070 */
[----:B------:R-:W-:Y:S01]  /*21d0*/  ISETP.GT.U32.AND P4, PT, R2, 0x2ff, PT ;  /* 0x000002ff0200780c */ /* 0x000fe20003f84070 */
[----:B-1----:R-:W-:Y:S01]  /*21e0*/  FADD.FTZ R151, R105, R148 ;  /* 0x0000009469977221 */ /* 0x002fe20000010000 */
        /* <DEDUP_REMOVED lines=38> */
.L_x_12256:
        /* <DEDUP_REMOVED lines=85> */
.L_x_12257:
        /* <DEDUP_REMOVED lines=18> */
[----:B------:R2:W3:Y:S01]  /*2ac0*/  @!P0 LDS.64 R150, [R155.X8] ;  /* 0x000000009b968984 */ /* 0x0004e20000008a00 */
[----:B------:R-:W-:-:S02]  /*2ad0*/  ISETP.NE.AND P0, PT, RZ, UR6, PT ;  /* 0x00000006ff007c0c */ /* 0x000fc4000bf05270 */
[----:B-1----:R-:W-:Y:S02]  /*2ae0*/  IADD3 R154, R157, R148, RZ ;  /* 0x000000949d9a7210 */ /* 0x002fe40007ffe0ff */
[----:B------:R-:W-:Y:S03]  /*2af0*/  I2F R157, R157 ;  /* 0x0000009d009d7306 */ /* 0x000fe60000201400 */
[----:B------:R-:W1:Y:S05]  /*2b00*/  SHFL.DOWN PT, R163, R154, 0x2, 0x1f ;  /* 0x08401f009aa37f89 */ /* 0x000e6a00000e0000 */
[----:B0-----:R-:W2:Y:S08]  /*2b10*/  I2F R156, R154 ;  /* 0x0000009a009c7306 */ /* 0x001eb00000201400 */
[----:B--2---:R-:W0:Y:S01]  /*2b20*/  MUFU.RCP R155, R156 ;  /* 0x0000009c009b7308 */ /* 0x004e220000001000 */
[----:B---3--:R-:W2:Y:S01]  /*2b30*/  SHFL.DOWN PT, R159, R150, 0x4, 0x1f ;  /* 0x08801f00969f7f89 */ /* 0x008ea200000e0000 */
[----:B-1----:R-:W-:-:S03]  /*2b40*/  IADD3 R154, R154, R163, RZ ;  /* 0x000000a39a9a7210 */ /* 0x002fc60007ffe0ff */
[----:B------:R-:W1:Y:S03]  /*2b50*/  SHFL.DOWN PT, R152, R151, 0x4, 0x1f ;  /* 0x08801f0097987f89 */ /* 0x000e6600000e0000 */
[----:B------:R-:W-:Y:S01]  /*2b60*/  I2F R163, R163 ;  /* 0x000000a300a37306 */ /* 0x000fe20000201400 */
[C---:B--2---:R-:W-:Y:S02]  /*2b70*/  FADD.FTZ R158, -R159.reuse, R150 ;  /* 0x000000969f9e7221 */ /* 0x044fe40000010100 */
[----:B------:R-:W-:Y:S02]  /*2b80*/  FMUL.FTZ R159, R159, R157 ;  /* 0x0000009d9f9f7220 */ /* 0x000fe40000410000 */
[----:B------:R-:W-:Y:S02]  /*2b90*/  FMUL.FTZ R158, R158, R158 ;  /* 0x0000009e9e9e7220 */ /* 0x000fe40000410000 */
[----:B------:R-:W-:-:S02]  /*2ba0*/  FFMA.FTZ R150, R161, R150, R159 ;  /* 0x00000096a1967223 */ /* 0x000fc4000001009f */
[----:B------:R-:W-:Y:S02]  /*2bb0*/  FMUL.FTZ R158, R158, R161 ;  /* 0x000000a19e9e7220 */ /* 0x000fe40000410000 */
[----:B-1----:R-:W-:Y:S01]  /*2bc0*/  FADD.FTZ R152, R152, R151 ;  /* 0x0000009798987221 */ /* 0x002fe20000010000 */
[----:B------:R-:W1:Y:S01]  /*2bd0*/  SHFL.DOWN PT, R161, R154, 0x1, 0x1f ;  /* 0x08201f009aa17f89 */ /* 0x000e6200000e0000 */
[----:B------:R-:W-:Y:S02]  /*2be0*/  FMUL.FTZ R158, R158, R157 ;  /* 0x0000009d9e9e7220 */ /* 0x000fe40000410000 */
[C---:B0-----:R-:W-:Y:S02]  /*2bf0*/  FMUL.FTZ R157, R155.reuse, R150 ;  /* 0x000000969b9d7220 */ /* 0x041fe40000410000 */
[----:B------:R-:W0:Y:S01]  /*2c00*/  I2F R150, R154 ;  /* 0x0000009a00967306 */ /* 0x000e220000201400 */
[----:B------:R-:W-:Y:S02]  /*2c10*/  FFMA.FTZ R152, R155, R158, R152 ;  /* 0x0000009e9b987223 */ /* 0x000fe40000010098 */
[----:B------:R-:W2:Y:S04]  /*2c20*/  SHFL.DOWN PT, R148, R157, 0x2, 0x1f ;  /* 0x08401f009d947f89 */ /* 0x000ea800000e0000 */
[----:B------:R-:W3:Y:S01]  /*2c30*/  SHFL.DOWN PT, R151, R152, 0x2, 0x1f ;  /* 0x08401f0098977f89 */ /* 0x000ee200000e0000 */
[----:B0-----:R-:W0:Y:S01]  /*2c40*/  MUFU.RCP R155, R150 ;  /* 0x00000096009b7308 */ /* 0x001e220000001000 */
[----:B-1----:R-:W-:-:S07]  /*2c50*/  IADD3 R154, R154, R161, RZ ;  /* 0x000000a19a9a7210 */ /* 0x002fce0007ffe0ff */
[----:B------:R-:W-:Y:S01]  /*2c60*/  I2F R161, R161 ;  /* 0x000000a100a17306 */ /* 0x000fe20000201400 */
[----:B--2---:R-:W-:Y:S02]  /*2c70*/  FADD.FTZ R158, R157, -R148 ;  /* 0x800000949d9e7221 */ /* 0x004fe40000010000 */
[----:B------:R-:W-:Y:S02]  /*2c80*/  FMUL.FTZ R148, R148, R163 ;  /* 0x000000a394947220 */ /* 0x000fe40000410000 */
[----:B------:R-:W-:-:S03]  /*2c90*/  FMUL.FTZ R159, R158, R158 ;  /* 0x0000009e9e9f7220 */ /* 0x000fc60000410000 */
[----:B------:R-:W1:Y:S01]  /*2ca0*/  I2F R154, R154 ;  /* 0x0000009a009a7306 */ /* 0x000e620000201400 */
        /* <DEDUP_REMOVED lines=13> */
[----:B------:R-:W-:Y:S02]  /*2d80*/  FMUL.FTZ R157, R150, R157 ;  /* 0x0000009d969d7220 */ /* 0x000fe40000410000 */
[----:B-1----:R-:W-:Y:S02]  /*2d90*/  FMUL.FTZ R159, R156, R159 ;  /* 0x0000009f9c9f7220 */ /* 0x002fe40000410000 */
[----:B------:R-:W-:Y:S02]  /*2da0*/  FMUL.FTZ R157, R157, R161 ;  /* 0x000000a19d9d7220 */ /* 0x000fe40000410000 */
[----:B--2---:R-:W-:Y:S01]  /*2db0*/  FADD.FTZ R155, R148, R155 ;  /* 0x0000009b949b7221 */ /* 0x004fe20000010000 */
[----:B------:R-:W-:Y:S01]  /*2dc0*/  MOV R148, c[0x0][0x1e0] ;  /* 0x0000780000947a02 */ /* 0x000fe20000000f00 */
[----:B------:R-:W0:Y:S02]  /*2dd0*/  SHFL.IDX PT, R159, R159, RZ, 0x1f ;  /* 0x00001fff9f9f7589 */ /* 0x000e2400000e0000 */
[----:B------:R-:W-:-:S06]  /*2de0*/  FFMA.FTZ R155, R156, R157, R155 ;  /* 0x0000009d9c9b7223 */ /* 0x000fcc000001009b */
[----:B------:R-:W1:Y:S01]  /*2df0*/  SHFL.IDX PT, R155, R155, RZ, 0x1f ;  /* 0x00001fff9b9b7589 */ /* 0x000e6200000e0000 */
[----:B0-----:R-:W-:-:S05]  /*2e00*/  FMUL.FTZ R150, R159, R159 ;  /* 0x0000009f9f967220 */ /* 0x001fca0000410000 */
[----:B------:R-:W-:Y:S02]  /*2e10*/  FSEL R151, R150, RZ, P0 ;  /* 0x000000ff96977208 */ /* 0x000fe40000000000 */
[----:B------:R-:W-:Y:S01]  /*2e20*/  @!P4 LEA R150, P5, R144, c[0x0][0x1a0], 0x2 ;  /* 0x000068009096ca11 */ /* 0x000fe200078a10ff */
[----:B-1----:R-:W-:-:S04]  /*2e30*/  FFMA.FTZ R148, R155, R148, c[0x0][0x228] ;  /* 0x00008a009b947623 */ /* 0x002fc80000010094 */
[----:B------:R-:W-:Y:S01]  /*2e40*/  FADD.FTZ R152, R148, R151 ;  /* 0x0000009794987221 */ /* 0x000fe20000010000 */
[C---:B------:R-:W-:Y:S02]  /*2e50*/  @!P4 LEA.HI.X R151, R144.reuse, c[0x0][0x1a4], R149, 0x2, P5 ;  /* 0x000069009097ca11 */ /* 0x040fe400028f1495 */
[----:B------:R-:W-:-:S03]  /*2e60*/  @!P4 LEA R148, P5, R144, c[0x0][0x1a8], 0x2 ;  /* 0x00006a009094ca11 */ /* 0x000fc600078a10ff */
[----:B------:R-:W0:Y:S01]  /*2e70*/  MUFU.RSQ R152, R152 ;  /* 0x0000009800987308 */ /* 0x000e220000001400 */
[----:B------:R-:W-:Y:S01]  /*2e80*/  @!P4 LEA.HI.X R149, R144, c[0x0][0x1ac], R149, 0x2, P5 ;  /* 0x00006b009095ca11 */ /* 0x000fe200028f1495 */
[----:B------:R1:W-:Y:S04]  /*2e90*/  @!P4 STG.E [R150.64], R159 ;  /* 0x0000009f9600c986 */ /* 0x0003e8000c101904 */
        /* <DEDUP_REMOVED lines=22> */
[C---:B------:R-:W-:Y:S02]  /*3000*/  FMUL.FTZ R150, R152.reuse, R151 ;  /* 0x0000009798967220 */ /* 0x040fe40000410000 */
        /* <DEDUP_REMOVED lines=12> */
[----:B------:R-:W-:Y:S01]  /*30d0*/  HFMA2.MMA R154, -RZ, RZ, 0, 9.5367431640625e-07 ;  /* 0x00000010ff9a7435 */ /* 0x000fe200000001ff */
[C---:B------:R-:W-:Y:S02]  /*30e0*/  FMUL.FTZ R155, R152.reuse, R155 ;  /* 0x0000009b989b7220 */ /* 0x040fe40000410000 */
[----:B------:R-:W-:Y:S02]  /*30f0*/  FMUL.FTZ R156, R152, R157 ;  /* 0x0000009d989c7220 */ /* 0x000fe40000410000 */
[----:B------:R-:W-:Y:S02]  /*3100*/  FFMA.FTZ R151, R22, R155, R10 ;  /* 0x0000009b16977223 */ /* 0x000fe4000001000a */
[----:B------:R-:W-:-:S03]  /*3110*/  FFMA.FTZ R156, R23, R156, R11 ;  /* 0x0000009c179c7223 */ /* 0x000fc6000001000b */
[C---:B------:R-:W-:Y:S01]  /*3120*/  IMAD.WIDE.U32 R154, R147.reuse, R154, c[0x0][0x208] ;  /* 0x00008200939a7625 */ /* 0x040fe200078e009a */
[----:B------:R-:W-:Y:S02]  /*3130*/  IADD3 R147, R147, 0x100, RZ ;  /* 0x0000010093937810 */ /* 0x000fe40007ffe0ff */
[----:B------:R-:W-:-:S05]  /*3140*/  F2FP.BF16.PACK_AB R151, R156, R151 ;  /* 0x000000979c97723e */ /* 0x000fca00000010ff */
[----:B------:R0:W-:Y:S02]  /*3150*/  STG.E.128 [R154.64], R148 ;  /* 0x000000949a007986 */ /* 0x0001e4000c101d04 */
.L_x_12249:
[----:B------:R-:W-:Y:S05]  /*3160*/  BSYNC B1 ;  /* 0x0000000000017941 */ /* 0x000fea0003800000 */
.L_x_12248:
        /* <DEDUP_REMOVED lines=28> */
[----:B------:R-:W-:Y:S01]  /*3330*/  FFMA.FTZ R151, R42, R155, R34 ;  /* 0x0000009b2a977223 */ /* 0x000fe20000010022 */
[----:B------:R-:W-:Y:S01]  /*3340*/  MOV R154, 0x10 ;  /* 0x00000010009a7802 */ /* 0x000fe20000000f00 */
[----:B------:R-:W-:-:S04]  /*3350*/  FFMA.FTZ R156, R43, R156, R35 ;  /* 0x0000009c2b9c7223 */ /* 0x000fc80000010023 */
[C---:B------:R-:W-:Y:S01]  /*3360*/  IMAD.WIDE.U32 R154, R147.reuse, R154, c[0x0][0x208] ;  /* 0x00008200939a7625 */ /* 0x040fe200078e009a */
[----:B------:R-:W-:Y:S02]  /*3370*/  F2FP.BF16.PACK_AB R151, R156, R151 ;  /* 0x000000979c97723e */ /* 0x000fe400000010ff */
[----:B------:R-:W-:-:S03]  /*3380*/  IADD3 R147, R147, 0x100, RZ ;  /* 0x0000010093937810 */ /* 0x000fc60007ffe0ff */
[----:B------:R0:W-:Y:S04]  /*3390*/  STG.E.128 [R154.64], R148 ;  /* 0x000000949a007986 */ /* 0x0001e8000c101d04 */
.L_x_12251:
[----:B------:R-:W-:Y:S05]  /*33a0*/  BSYNC B1 ;  /* 0x0000000000017941 */ /* 0x000fea0003800000 */
.L_x_12250:
        /* <DEDUP_REMOVED lines=34> */
.L_x_12253:
[----:B------:R-:W-:Y:S05]  /*35d0*/  BSYNC B1 ;  /* 0x0000000000017941 */ /* 0x000fea0003800000 */
.L_x_12252:
[----:B------:R-:W-:Y:S05]  /*35e0*/  @!P3 BRA `(.L_x_12247) ;  /* 0x000001f00000b947 */ /* 0x000fea0003800000 */
[--C-:B------:R-:W-:Y:S02]  /*35f0*/  FADD.FTZ R163, R143, -R159.reuse ;  /* 0x8000009f8fa37221 */ /* 0x100fe40000010000 */
[--C-:B0-----:R-:W-:Y:S02]  /*3600*/  FADD.FTZ R149, R136, -R159.reuse ;  /* 0x8000009f88957221 */ /* 0x101fe40000010000 */
[----:B------:R-:W-:Y:S02]  /*3610*/  FMUL.FTZ R150, R152, R163 ;  /* 0x000000a398967220 */ /* 0x000fe40000410000 */
[--C-:B------:R-:W-:Y:S02]  /*3620*/  FADD.FTZ R151, R137, -R159.reuse ;  /* 0x8000009f89977221 */ /* 0x100fe40000010000 */
[--C-:B------:R-:W-:Y:S02]  /*3630*/  FADD.FTZ R153, R138, -R159.reuse ;  /* 0x8000009f8a997221 */ /* 0x100fe40000010000 */
[----:B------:R-:W-:-:S02]  /*3640*/  FADD.FTZ R155, R139, -R159 ;  /* 0x8000009f8b9b7221 */ /* 0x000fc40000010000 */
[--C-:B------:R-:W-:Y:S02]  /*3650*/  FADD.FTZ R161, R142, -R159.reuse ;  /* 0x8000009f8ea17221 */ /* 0x100fe40000010000 */
[--C-:B------:R-:W-:Y:S02]  /*3660*/  FADD.FTZ R157, R140, -R159.reuse ;  /* 0x8000009f8c9d7221 */ /* 0x100fe40000010000 */
[----:B------:R-:W-:Y:S02]  /*3670*/  FADD.FTZ R159, R141, -R159 ;  /* 0x8000009f8d9f7221 */ /* 0x000fe40000010000 */
[----:B------:R-:W-:Y:S02]  /*3680*/  FFMA.FTZ R154, R91, R150, R83 ;  /* 0x000000965b9a7223 */ /* 0x000fe40000010053 */
        /* <DEDUP_REMOVED lines=16> */
[----:B------:R-:W-:-:S02]  /*3790*/  F2FP.BF16.PACK_AB R152, R148, R149 ;  /* 0x000000959498723e */ /* 0x000fc400000010ff */
[----:B------:R-:W-:Y:S02]  /*37a0*/  MOV R148, 0x10 ;  /* 0x0000001000947802 */ /* 0x000fe40000000f00 */
[----:B------:R-:W-:-:S03]  /*37b0*/  F2FP.BF16.PACK_AB R153, R150, R153 ;  /* 0x000000999699723e */ /* 0x000fc600000010ff */
[----:B------:R-:W-:-:S05]  /*37c0*/  IMAD.WIDE.U32 R148, R147, R148, c[0x0][0x208] ;  /* 0x0000820093947625 */ /* 0x000fca00078e0094 */
[----:B------:R0:W-:Y:S02]  /*37d0*/  STG.E.128 [R148.64], R152 ;  /* 0x0000009894007986 */ /* 0x0001e4000c101d04 */
.L_x_12247:
[----:B-1----:R-:W-:Y:S05]  /*37e0*/  BSYNC B0 ;  /* 0x0000000000007941 */ /* 0x002fea0003800000 */
.L_x_12246:
[----:B------:R-:W-:Y:S02]  /*37f0*/  IADD3 R144, R144, c[0x0][0x160], RZ ;  /* 0x0000580090907a10 */ /* 0x000fe40007ffe0ff */
[----:B------:R-:W-:Y:S02]  /*3800*/  LOP3.LUT P4, RZ, R145, 0xff, RZ, 0xc0, !PT ;  /* 0x000000ff91ff7812 */ /* 0x000fe4000788c0ff */
[----:B------:R-:W-:Y:S02]  /*3810*/  ISETP.GE.AND P0, PT, R144, c[0x0][0x164], PT ;  /* 0x0000590090007a0c */ /* 0x000fe40003f06270 */
[----:B------:R-:W-:-:S11]  /*3820*/  SEL R145, RZ, 0x1, P4 ;  /* 0x00000001ff917807 */ /* 0x000fd60002000000 */
[----:B0-----:R-:W-:Y:S01]  /*3830*/  @P0 CALL.REL.NOINC `(.L_x_12254) ;  /* 0x0000001000000944 */ /* 0x001fe20003c00000 */
[----:B------:R-:W-:Y:S05]  /*3840*/  BRA `(.L_x_12255) ;  /* 0xffffcf9000007947 */ /* 0x000fea000383ffff */
.L_x_12254:
[----:B------:R-:W-:Y:S05]  /*3850*/  EXIT ;  /* 0x000000000000794d */ /* 0x000fea0003800000 */
.L_x_12244:
[----:B------:R-:W-:Y:S01]  /*3860*/  HFMA2.MMA R158, -RZ, RZ, 0, 5.9604644775390625e-08 ;  /* 0x00000001ff9e7435 */ /* 0x000fe200000001ff */
[----:B------:R-:W-:Y:S02]  /*3870*/  MOV R155, 0x1f ;  /* 0x0000001f009b7802 */ /* 0x000fe40000000f00 */
[----:B------:R-:W-:Y:S02]  /*3880*/  MOV R160, 0xffffffff ;  /* 0xffffffff00a07802 */ /* 0x000fe40000000f00 */
[----:B------:R-:W-:Y:S02]  /*3890*/  MOV R152, 0x38b0 ;  /* 0x000038b000987802 */ /* 0x000fe40000000f00 */
[----:B0----5:R-:W-:Y:S05]  /*38a0*/  CALL.REL.NOINC `($__internal_70_$__cuda_sm70_shflsync_bfly_p) ;  /* 0x000007c000007944 */ /* 0x021fea0003c00000 */
[----:B-1----:R-:W-:Y:S01]  /*38b0*/  MOV R150, R155 ;  /* 0x0000009b00967202 */ /* 0x002fe20000000f00 */
[----:B0-----:R-:W-:Y:S05]  /*38c0*/  BRA `(.L_x_12256) ;  /* 0xffffeb8000007947 */ /* 0x001fea000383ffff */
.L_x_12245:
[----:B------:R-:W-:Y:S01]  /*38d0*/  HFMA2.MMA R158, -RZ, RZ, 0, 1.1920928955078125e-07 ;  /* 0x00000002ff9e7435 */ /* 0x000fe200000001ff */
[----:B------:R-:W-:Y:S02]  /*38e0*/  MOV R155, 0x1f ;  /* 0x0000001f009b7802 */ /* 0x000fe40000000f00 */
[----:B------:R-:W-:Y:S02]  /*38f0*/  MOV R160, 0xffffffff ;  /* 0xffffffff00a07802 */ /* 0x000fe40000000f00 */
[----:B------:R-:W-:-:S02]  /*3900*/  MOV R152, 0x3920 ;  /* 0x0000392000987802 */ /* 0x000fc40000000f00 */
[----:B0----5:R-:W-:Y:S05]  /*3910*/  CALL.REL.NOINC `($__internal_70_$__cuda_sm70_shflsync_bfly_p) ;  /* 0x0000075000007944 */ /* 0x021fea0003c00000 */
[----:B0-----:R-:W-:Y:S01]  /*3920*/  HFMA2.MMA R158, -RZ, RZ, 0, 2.384185791015625e-07 ;  /* 0x00000004ff9e7435 */ /* 0x001fe200000001ff */
[----:B-1----:R-:W-:Y:S01]  /*3930*/  FADD.FTZ R151, R151, R155 ;  /* 0x0000009b97977221 */ /* 0x002fe20000010000 */
[----:B------:R-:W-:-:S02]  /*3940*/  MOV R155, 0x1f ;  /* 0x0000001f009b7802 */ /* 0x000fc40000000f00 */
[----:B------:R-:W-:Y:S02]  /*3950*/  MOV R160, 0xffffffff ;  /* 0xffffffff00a07802 */ /* 0x000fe40000000f00 */
[----:B------:R-:W-:Y:S02]  /*3960*/  MOV R152, 0x3980 ;  /* 0x0000398000987802 */ /* 0x000fe40000000f00 */
[----:B------:R-:W-:Y:S05]  /*3970*/  CALL.REL.NOINC `($__internal_70_$__cuda_sm70_shflsync_bfly_p) ;  /* 0x000006f000007944 */ /* 0x000fea0003c00000 */
[----:B0-----:R-:W-:Y:S01]  /*3980*/  HFMA2.MMA R158, -RZ, RZ, 0, 4.76837158203125e-07 ;  /* 0x00000008ff9e7435 */ /* 0x001fe200000001ff */
[----:B-1----:R-:W-:Y:S01]  /*3990*/  FADD.FTZ R151, R151, R155 ;  /* 0x0000009b97977221 */ /* 0x002fe20000010000 */
[----:B------:R-:W-:Y:S02]  /*39a0*/  MOV R155, 0x1f ;  /* 0x0000001f009b7802 */ /* 0x000fe40000000f00 */
[----:B------:R-:W-:Y:S02]  /*39b0*/  MOV R160, 0xffffffff ;  /* 0xffffffff00a07802 */ /* 0x000fe40000000f00 */
[----:B------:R-:W-:Y:S02]  /*39c0*/  MOV R152, 0x39e0 ;  /* 0x000039e000987802 */ /* 0x000fe40000000f00 */
[----:B------:R-:W-:Y:S05]  /*39d0*/  CALL.REL.NOINC `($__internal_70_$__cuda_sm70_shflsync_bfly_p) ;  /* 0x0000069000007944 */ /* 0x000fea0003c00000 */
[----:B0-----:R-:W-:Y:S01]  /*39e0*/  HFMA2.MMA R158, -RZ, RZ, 0, 9.5367431640625e-07 ;  /* 0x00000010ff9e7435 */ /* 0x001fe200000001ff */
[----:B-1----:R-:W-:Y:S01]  /*39f0*/  FADD.FTZ R151, R151, R155 ;  /* 0x0000009b97977221 */ /* 0x002fe20000010000 */
[----:B------:R-:W-:-:S02]  /*3a00*/  MOV R155, 0x1f ;  /* 0x0000001f009b7802 */ /* 0x000fc40000000f00 */
[----:B------:R-:W-:Y:S02]  /*3a10*/  MOV R160, 0xffffffff ;  /* 0xffffffff00a07802 */ /* 0x000fe40000000f00 */
[----:B------:R-:W-:Y:S02]  /*3a20*/  MOV R152, 0x3a40 ;  /* 0x00003a4000987802 */ /* 0x000fe40000000f00 */
[----:B------:R-:W-:Y:S05]  /*3a30*/  CALL.REL.NOINC `($__internal_70_$__cuda_sm70_shflsync_bfly_p) ;  /* 0x0000063000007944 */ /* 0x000fea0003c00000 */
        /* <DEDUP_REMOVED lines=72> */
[----:B------:R-:W-:Y:S05]  /*3ec0*/  CALL.REL.NOINC `($__internal_70_$__cuda_sm70_shflsync_bfly_p) ;  /* 0x000001a000007944 */ /* 0x000fea0003c00000 */
[----:B0-----:R-:W-:Y:S01]  /*3ed0*/  HFMA2.MMA R158, -RZ, RZ, 0, 1.1920928955078125e-07 ;  /* 0x00000002ff9e7435 */ /* 0x001fe200000001ff */
[----:B-1----:R-:W-:Y:S01]  /*3ee0*/  FADD.FTZ R151, R154, R155 ;  /* 0x0000009b9a977221 */ /* 0x002fe20000010000 */
[----:B------:R-:W-:Y:S02]  /*3ef0*/  MOV R155, 0x1f ;  /* 0x0000001f009b7802 */ /* 0x000fe40000000f00 */
[----:B------:R-:W-:Y:S02]  /*3f00*/  MOV R160, 0xffffffff ;  /* 0xffffffff00a07802 */ /* 0x000fe40000000f00 */
[----:B------:R-:W-:Y:S02]  /*3f10*/  MOV R152, 0x3f30 ;  /* 0x00003f3000987802 */ /* 0x000fe40000000f00 */
[----:B------:R-:W-:Y:S05]  /*3f20*/  CALL.REL.NOINC `($__internal_70_$__cuda_sm70_shflsync_bfly_p) ;  /* 0x0000014000007944 */ /* 0x000fea0003c00000 */
[----:B0-----:R-:W-:Y:S01]  /*3f30*/  HFMA2.MMA R158, -RZ, RZ, 0, 2.384185791015625e-07 ;  /* 0x00000004ff9e7435 */ /* 0x001fe200000001ff */
[----:B-1----:R-:W-:Y:S01]  /*3f40*/  FADD.FTZ R151, R151, R155 ;  /* 0x0000009b97977221 */ /* 0x002fe20000010000 */
[----:B------:R-:W-:Y:S02]  /*3f50*/  MOV R155, 0x1f ;  /* 0x0000001f009b7802 */ /* 0x000fe40000000f00 */
[----:B------:R-:W-:-:S02]  /*3f60*/  MOV R160, 0xffffffff ;  /* 0xffffffff00a07802 */ /* 0x000fc40000000f00 */
        /* <DEDUP_REMOVED lines=8> */
[----:B-1----:R-:W-:Y:S01]  /*3ff0*/  FADD.FTZ R156, R151, R155 ;  /* 0x0000009b979c7221 */ /* 0x002fe20000010000 */
[----:B0-----:R-:W-:Y:S01]  /*4000*/  HFMA2.MMA R158, -RZ, RZ, 0, 9.5367431640625e-07 ;  /* 0x00000010ff9e7435 */ /* 0x001fe200000001ff */
[----:B------:R-:W-:Y:S02]  /*4010*/  MOV R155, 0x1f ;  /* 0x0000001f009b7802 */ /* 0x000fe40000000f00 */
[----:B------:R-:W-:-:S02]  /*4020*/  MOV R160, 0xffffffff ;  /* 0xffffffff00a07802 */ /* 0x000fc40000000f00 */
[----:B------:R-:W-:Y:S02]  /*4030*/  MOV R151, R156 ;  /* 0x0000009c00977202 */ /* 0x000fe40000000f00 */
[----:B------:R-:W-:Y:S02]  /*4040*/  MOV R152, 0x4060 ;  /* 0x0000406000987802 */ /* 0x000fe40000000f00 */
[----:B------:R-:W-:Y:S05]  /*4050*/  CALL.REL.NOINC `($__internal_70_$__cuda_sm70_shflsync_bfly_p) ;  /* 0x0000001000007944 */ /* 0x000fea0003c00000 */
[----:B01----:R-:W-:Y:S05]  /*4060*/  BRA `(.L_x_12257) ;  /* 0xffffe93000007947 */ /* 0x003fea000383ffff */
        .weak           $__internal_70_$__cuda_sm70_shflsync_bfly_p
        .type           $__internal_70_$__cuda_sm70_shflsync_bfly_p,@function
        .size           $__internal_70_$__cuda_sm70_shflsync_bfly_p,(.L_x_29134 - $__internal_70_$__cuda_sm70_shflsync_bfly_p)
$__internal_70_$__cuda_sm70_shflsync_bfly_p:
[----:B------:R-:W-:Y:S01]  /*4070*/  HFMA2.MMA R153, -RZ, RZ, 0, 0 ;  /* 0x00000000ff997435 */ /* 0x000fe200000001ff */
[----:B------:R-:W-:Y:S04]  /*4080*/  WARPSYNC R160 ;  /* 0x000000a000007348 */ /* 0x000fe80003800000 */
[----:B------:R0:W1:Y:S01]  /*4090*/  SHFL.BFLY PT, R155, R151, R158, R155 ;  /* 0x0c00009e979b7389 */ /* 0x00006200000e009b */
[----:B------:R-:W-:Y:S05]  /*40a0*/  RET.REL.NODEC R152 `(_ZN10layer_norm13ln_fwd_kernelINS_13Kernel_traitsIf13__nv_bfloat16fS2_fjLj8192ELj1ELj1ELj8ELj16ENS_18Kernel_traits_baseILj8192EfS2_fS2_fjLj256EEEEELb0ELb1ELb1ELb0EEEvNS_9FwdParamsE) ;  /* 0xffffbf5098007950 */ /* 0x000fea0003c3ffff */
.L_x_12258:
        /* <DEDUP_REMOVED lines=13> */
.L_x_29134:


//--------------------- .text._ZN10layer_norm13ln_fwd_kernelINS_13Kernel_traitsIf13__nv_bfloat16fS2_fjLj8192ELj1ELj1ELj8ELj16ENS_18Kernel_traits_baseILj8192EfS2_fS2_fjLj256EEEEELb0ELb1ELb1ELb1EEEvNS_9FwdParamsE --------------------------
	.section	.text._ZN10layer_norm13ln_fwd_kernelINS_13Kernel_traitsIf13__nv_bfloat16fS2_fjLj8192ELj1ELj1ELj8ELj16ENS_18Kernel_traits_baseILj8192EfS2_fS2_fjLj256EEEEELb0ELb1ELb1ELb1EEEvNS_9FwdParamsE,"ax",@progbits
	.sectioninfo	@"SHI_REGISTERS=167"
	.align	128
        .global         _ZN10layer_norm13ln_fwd_kernelINS_13Kernel_traitsIf13__nv_bfloat16fS2_fjLj8192ELj1ELj1ELj8ELj16ENS_18Kernel_traits_baseILj8192EfS2_fS2_fjLj256EEEEELb0ELb1ELb1ELb1EEEvNS_9FwdParamsE
        .type           _ZN10layer_norm13ln_fwd_kernelINS_13Kernel_traitsIf13__nv_bfloat16fS2_fjLj8192ELj1ELj1ELj8ELj16ENS_18Kernel_traits_baseILj8192EfS2_fS2_fjLj256EEEEELb0ELb1ELb1ELb1EEEvNS_9FwdParamsE,@function
        .size           _ZN10layer_norm13ln_fwd_kernelINS_13Kernel_traitsIf13__nv_bfloat16fS2_fjLj8192ELj1ELj1ELj8ELj16ENS_18Kernel_traits_baseILj8192EfS2_fS2_fjLj256EEEEELb0ELb1ELb1ELb1EEEvNS_9FwdParamsE,(.L_x_29135 - _ZN10layer_norm13ln_fwd_kernelINS_13Kernel_traitsIf13__nv_bfloat16fS2_fjLj8192ELj1ELj1ELj8ELj16ENS_18Kernel_traits_baseILj8192EfS2_fS2_fjLj256EEEEELb0ELb1ELb1ELb1EEEvNS_9FwdParamsE)
        .other          _ZN10layer_norm13ln_fwd_kernelINS_13Kernel_traitsIf13__nv_bfloat16fS2_fjLj8192ELj1ELj1ELj8ELj16ENS_18Kernel_traits_baseILj8192EfS2_fS2_fjLj256EEEEELb0ELb1ELb1ELb1EEEvNS_9FwdParamsE,@"STO_CUDA_ENTRY STV_DEFAULT"
_ZN10layer_norm13ln_fwd_kernelINS_13Kernel_traitsIf13__nv_bfloat16fS2_fjLj8192ELj1ELj1ELj8ELj16ENS_18Kernel_traits_baseILj8192EfS2_fS2_fjLj256EEEEELb0ELb1ELb1ELb1EEEvNS_9FwdParamsE:
.text._ZN10layer_norm13ln_fwd_kernelINS_13Kernel_traitsIf13__nv_bfloat16fS2_fjLj8192ELj1ELj1ELj8ELj16ENS_18Kernel_traits_baseILj8192EfS2_fS2_fjLj256EEEEELb0ELb1ELb1ELb1EEEvNS_9FwdParamsE:
        /* <DEDUP_REMOVED lines=49> */
[----:B0-----:R1:W5:Y:S04]  /*0310*/  LDG.E.128 R36, [R96.64+0x6000] ;  /* 0x0060000460247981 */ /* 0x001368000c1e1d00 */
        /* <DEDUP_REMOVED lines=16> */
.L_x_12328:
        /* <DEDUP_REMOVED lines=11> */
[----:B------:R3:W4:Y:S04]  /*04d0*/  @P0 LDG.E.128 R104, [R114.64] ;  /* 0x0000000472680981 */ /* 0x000728000c1e1d00 */
[----:B------:R3:W4:Y:S01]  /*04e0*/  @P0 LDG.E.128 R100, [R114.64+0x10] ;  /* 0x0000100472640981 */ /* 0x000722000c1e1d00 */
[----:B0-----:R-:W-:Y:S01]  /*04f0*/  IMAD.WIDE R112, R144, R117, c[0x0][0x1d8] ;  /* 0x0000760090707625 */ /* 0x001fe200078e0275 */
[----:B------:R-:W-:-:S04]  /*0500*/  MOV R138, RZ ;  /* 0x000000ff008a7202 */ /* 0x000fc80000000f00 */
[----:B-----5:R4:W5:Y:S01]  /*0510*/  LDG.E R149, [R112.64] ;  /* 0x0000000470957981 */ /* 0x020962000c1e1900 */
[----:B------:R-:W-:Y:S02]  /*0520*/  MOV R151, 0x20 ;  /* 0x0000002000977802 */ /* 0x000fe40000000f00 */
[C---:B------:R-:W-:Y:S01]  /*0530*/  IADD3 R128, R135.reuse, 0x100, RZ ;  /* 0x0000010087807810 */ /* 0x040fe20007ffe0ff */
[----:B------:R-:W-:Y:S02]  /*0540*/  BSSY B0, `(.L_x_12259) ;  /* 0x000002a000007945 */ /* 0x000fe40003800000 */
[----:B------:R-:W-:-:S04]  /*0550*/  IMAD.WIDE.U32 R120, R135, R151, c[0x0][0x188] ;  /* 0x0000620087787625 */ /* 0x000fc800078e0097 */
[----:B------:R-:W-:Y:S01]  /*0560*/  @P0 IMAD.WIDE.U32 R124, R128, R151, c[0x0][0x180] ;  /* 0x00006000807c0625 */ /* 0x000fe200078e0097 */
[C---:B--2---:R-:W-:Y:S02]  /*0570*/  ISETP.GE.AND P5, PT, R118.reuse, 0x1, PT ;  /* 0x000000017600780c */ /* 0x044fe40003fa6270 */
[----:B------:R-:W-:-:S11]  /*0580*/  ISETP.GT.AND P6, PT, R118, RZ, PT ;  /* 0x000000ff7600720c */ /* 0x000fd60003fc4270 */
[----:B------:R-:W-:Y:S02]  /*0590*/  @P5 IADD3 R116, R118, -0x1, RZ ;  /* 0xffffffff76745810 */ /* 0x000fe40007ffe0ff */
[----:B---3--:R-:W-:-:S03]  /*05a0*/  @P5 MOV R115, 0x10 ;  /* 0x0000001000735802 */ /* 0x008fc60000000f00 */
        /* <DEDUP_REMOVED lines=10> */
[----:B-1----:R0:W5:Y:S01]  /*0650*/  @P5 LDG.E.128 R96, [R114.64] ;  /* 0x0000000472605981 */ /* 0x002162000c1e1d00 */
[----:B------:R-:W-:-:S02]  /*0660*/  @!P6 ISETP.NE.AND.EX P2, PT, RZ, c[0x0][0x184], PT, P2 ;  /* 0x00006100ff00ea0c */ /* 0x000fc40003f45320 */
[----:B------:R-:W-:Y:S02]  /*0670*/  @!P6 ISETP.NE.AND.EX P4, PT, RZ, c[0x0][0x184], PT, P4 ;  /* 0x00006100ff00ea0c */ /* 0x000fe40003f85340 */
[----:B------:R-:W-:Y:S02]  /*0680*/  @!P6 ISETP.NE.AND.EX P3, PT, RZ, c[0x0][0x184], PT, P3 ;  /* 0x00006100ff00ea0c */ /* 0x000fe40003f65330 */
[----:B----4-:R-:W-:Y:S02]  /*0690*/  @!P6 FSEL R113, R105, RZ, P1 ;  /* 0x000000ff6971e208 */ /* 0x010fe40000800000 */
[----:B------:R-:W-:Y:S02]  /*06a0*/  @!P6 FSEL R116, R100, RZ, P3 ;  /* 0x000000ff6474e208 */ /* 0x000fe40001800000 */
[----:B0-----:R-:W-:Y:S02]  /*06b0*/  @!P6 FSEL R114, R106, RZ, P2 ;  /* 0x000000ff6a72e208 */ /* 0x001fe40001000000 */
[----:B------:R-:W-:-:S02]  /*06c0*/  @!P6 FSEL R115, R107, RZ, P4 ;  /* 0x000000ff6b73e208 */ /* 0x000fc40002000000 */
        /* <DEDUP_REMOVED lines=17> */
.L_x_12260:
[----:B------:R-:W-:Y:S05]  /*07e0*/  BSYNC B0 ;  /* 0x0000000000007941 */ /* 0x000fea0003800000 */
.L_x_12259:
[----:B------:R-:W-:Y:S01]  /*07f0*/  BSSY B0, `(.L_x_12261) ;  /* 0x0000006000007945 */ /* 0x000fe20003800000 */
[----:B------:R-:W-:Y:S05]  /*0800*/  @!P6 BRA `(.L_x_12262) ;  /* 0x000000400000e947 */ /* 0x000fea0003800000 */
[----:B-----5:R-:W-:-:S05]  /*0810*/  PRMT R113, RZ, 0x7610, R96 ;  /* 0x00007610ff717816 */ /* 0x020fca0000000060 */
[----:B------:R-:W-:-:S04]  /*0820*/  FMUL.FTZ R122, R113, c[0x0][0x1ec] ;  /* 0x00007b00717a7a20 */ /* 0x000fc80000410000 */
[----:B------:R-:W-:-:S04]  /*0830*/  FMUL.FTZ R113, R69, R122 ;  /* 0x0000007a45717220 */ /* 0x000fc80000410000 */
[----:B------:R-:W-:Y:S02]  /*0840*/  @P0 FADD.FTZ R113, R105, R113 ;  /* 0x0000007169710221 */ /* 0x000fe40000010000 */
.L_x_12262:
[----:B------:R-:W-:Y:S05]  /*0850*/  BSYNC B0 ;  /* 0x0000000000007941 */ /* 0x000fea0003800000 */
.L_x_12261:
[----:B------:R-:W-:Y:S01]  /*0860*/  BSSY B0, `(.L_x_12263) ;  /* 0x0000006000007945 */ /* 0x000fe20003800000 */
[----:B------:R-:W-:Y:S05]  /*0870*/  @!P6 BRA `(.L_x_12264) ;  /* 0x000000400000e947 */ /* 0x000fea0003800000 */
[----:B-----5:R-:W-:-:S05]  /*0880*/  PRMT R114, RZ, 0x5410, R97 ;  /* 0x00005410ff727816 */ /* 0x020fca0000000061 */
[----:B------:R-:W-:-:S04]  /*0890*/  FMUL.FTZ R123, R114, c[0x0][0x1ec] ;  /* 0x00007b00727b7a20 */ /* 0x000fc80000410000 */
[----:B------:R-:W-:-:S04]  /*08a0*/  FMUL.FTZ R114, R70, R123 ;  /* 0x0000007b46727220 */ /* 0x000fc80000410000 */
[----:B------:R-:W-:Y:S02]  /*08b0*/  @P0 FADD.FTZ R114, R106, R114 ;  /* 0x000000726a720221 */ /* 0x000fe40000010000 */
.L_x_12264:
[----:B------:R-:W-:Y:S05]  /*08c0*/  BSYNC B0 ;  /* 0x0000000000007941 */ /* 0x000fea0003800000 */
.L_x_12263:
[----:B------:R-:W-:Y:S01]  /*08d0*/  BSSY B0, `(.L_x_12265) ;  /* 0x0000006000007945 */ /* 0x000fe20003800000 */
[----:B------:R-:W-:Y:S05]  /*08e0*/  @!P6 BRA `(.L_x_12266) ;  /* 0x000000400000e947 */ /* 0x000fea0003800000 */
[----:B-----5:R-:W-:-:S05]  /*08f0*/  PRMT R115, RZ, 0x7610, R97 ;  /* 0x00007610ff737816 */ /* 0x020fca0000000061 */
[----:B------:R-:W-:-:S04]  /*0900*/  FMUL.FTZ R122, R115, c[0x0][0x1ec] ;  /* 0x00007b00737a7a20 */ /* 0x000fc80000410000 */
[----:B------:R-:W-:-:S04]  /*0910*/  FMUL.FTZ R115, R71, R122 ;  /* 0x0000007a47737220 */ /* 0x000fc80000410000 */
[----:B------:R-:W-:Y:S02]  /*0920*/  @P0 FADD.FTZ R115, R107, R115 ;  /* 0x000000736b730221 */ /* 0x000fe40000010000 */
.L_x_12266:
[----:B------:R-:W-:Y:S05]  /*0930*/  BSYNC B0 ;  /* 0x0000000000007941 */ /* 0x000fea0003800000 */
.L_x_12265:
[----:B------:R-:W-:Y:S01]  /*0940*/  BSSY B0, `(.L_x_12267) ;  /* 0x0000006000007945 */ /* 0x000fe20003800000 */
[----:B------:R-:W-:Y:S05]  /*0950*/  @!P6 BRA `(.L_x_12268) ;  /* 0x000000400000e947 */ /* 0x000fea0003800000 */
[----:B-----5:R-:W-:-:S05]  /*0960*/  PRMT R116, RZ, 0x5410, R98 ;  /* 0x00005410ff747816 */ /* 0x020fca0000000062 */
[----:B------:R-:W-:-:S04]  /*0970*/  FMUL.FTZ R123, R116, c[0x0][0x1ec] ;  /* 0x00007b00747b7a20 */ /* 0x000fc80000410000 */
[----:B------:R-:W-:-:S04]  /*0980*/  FMUL.FTZ R116, R72, R123 ;  /* 0x0000007b48747220 */ /* 0x000fc80000410000 */
[----:B------:R-:W-:Y:S02]  /*0990*/  @P0 FADD.FTZ R116, R100, R116 ;  /* 0x0000007464740221 */ /* 0x000fe40000010000 */
.L_x_12268:
[----:B------:R-:W-:Y:S05]  /*09a0*/  BSYNC B0 ;  /* 0x0000000000007941 */ /* 0x000fea0003800000 */
.L_x_12267:
[----:B------:R-:W-:Y:S01]  /*09b0*/  BSSY B0, `(.L_x_12269) ;  /* 0x0000006000007945 */ /* 0x000fe20003800000 */
[----:B------:R-:W-:Y:S05]  /*09c0*/  @!P6 BRA `(.L_x_12270) ;  /* 0x000000400000e947 */ /* 0x000fea0003800000 */
[----:B-----5:R-:W-:-:S05]  /*09d0*/  PRMT R117, RZ, 0x7610, R98 ;  /* 0x00007610ff757816 */ /* 0x020fca0000000062 */
[----:B------:R-:W-:-:S04]  /*09e0*/  FMUL.FTZ R122, R117, c[0x0][0x1ec] ;  /* 0x00007b00757a7a20 */ /* 0x000fc80000410000 */
[----:B------:R-:W-:-:S04]  /*09f0*/  FMUL.FTZ R117, R73, R122 ;  /* 0x0000007a49757220 */ /* 0x000fc80000410000 */
[----:B------:R-:W-:Y:S02]  /*0a00*/  @P0 FADD.FTZ R117, R101, R117 ;  /* 0x0000007565750221 */ /* 0x000fe40000010000 */
.L_x_12270:
[----:B------:R-:W-:Y:S05]  /*0a10*/  BSYNC B0 ;  /* 0x0000000000007941 */ /* 0x000fea0003800000 */
.L_x_12269:
[----:B------:R-:W-:Y:S01]  /*0a20*/  BSSY B0, `(.L_x_12271) ;  /* 0x0000006000007945 */ /* 0x000fe20003800000 */
[----:B------:R-:W-:Y:S05]  /*0a30*/  @!P6 BRA `(.L_x_12272) ;  /* 0x000000400000e947 */ /* 0x000fea0003800000 */
[----:B-----5:R-:W-:-:S05]  /*0a40*/  PRMT R118, RZ, 0x5410, R99 ;  /* 0x00005410ff767816 */ /* 0x020fca0000000063 */
[----:B------:R-:W-:-:S04]  /*0a50*/  FMUL.FTZ R123, R118, c[0x0][0x1ec] ;  /* 0x00007b00767b7a20 */ /* 0x000fc80000410000 */
[----:B------:R-:W-:-:S04]  /*0a60*/  FMUL.FTZ R118, R74, R123 ;  /* 0x0000007b4a767220 */ /* 0x000fc80000410000 */
[----:B------:R-:W-:Y:S02]  /*0a70*/  @P0 FADD.FTZ R118, R102, R118 ;  /* 0x0000007666760221 */ /* 0x000fe40000010000 */
.L_x_12272:
[----:B------:R-:W-:Y:S05]  /*0a80*/  BSYNC B0 ;  /* 0x0000000000007941 */ /* 0x000fea0003800000 */
.L_x_12271:
[----:B------:R-:W-:Y:S01]  /*0a90*/  BSSY B0, `(.L_x_12273) ;  /* 0x0000006000007945 */ /* 0x000fe20003800000 */
[----:B------:R-:W-:Y:S05]  /*0aa0*/  @!P6 BRA `(.L_x_12274) ;  /* 0x000000400000e947 */ /* 0x000fea0003800000 */
[----:B-----5:R-:W-:-:S05]  /*0ab0*/  PRMT R119, RZ, 0x7610, R99 ;  /* 0x00007610ff777816 */ /* 0x020fca0000000063 */
[----:B------:R-:W-:-:S04]  /*0ac0*/  FMUL.FTZ R122, R119, c[0x0][0x1ec] ;  /* 0x00007b00777a7a20 */ /* 0x000fc80000410000 */
[----:B------:R-:W-:-:S04]  /*0ad0*/  FMUL.FTZ R119, R75, R122 ;  /* 0x0000007a4b777220 */ /* 0x000fc80000410000 */
[----:B------:R-:W-:Y:S02]  /*0ae0*/  @P0 FADD.FTZ R119, R103, R119 ;  /* 0x0000007767770221 */ /* 0x000fe40000010000 */
.L_x_12274:
[----:B------:R-:W-:Y:S05]  /*0af0*/  BSYNC B0 ;  /* 0x0000000000007941 */ /* 0x000fea0003800000 */
.L_x_12273:
[----:B------:R-:W-:Y:S04]  /*0b00*/  STG.E.128 [R120.64], R112 ;  /* 0x0000007078007986 */ /* 0x000fe8000c101d04 */
[----:B------:R0:W-:Y:S04]  /*0b10*/  STG.E.128 [R120.64+0x10], R116 ;  /* 0x0000107478007986 */ /* 0x0001e8000c101d04 */
[----:B------:R-:W2:Y:S04]  /*0b20*/  @P0 LDG.E.128 R104, [R124.64] ;  /* 0x000000047c680981 */ /* 0x000ea8000c1e1d00 */
[----:B------:R2:W0:Y:S01]  /*0b30*/  @P0 LDG.E.128 R100, [R124.64+0x10] ;  /* 0x000010047c640981 */ /* 0x000422000c1e1d00 */
        /* <DEDUP_REMOVED lines=15> */
[----:B------:R-:W-:Y:S01]  /*0c30*/  @P0 IMAD.WIDE.U32 R132, R136, R151, c[0x0][0x180] ;  /* 0x0000600088840625 */ /* 0x000fe200078e0097 */
[----:B--2---:R-:W-:Y:S02]  /*0c40*/  @!P6 FSEL R125, R105, RZ, P1 ;  /* 0x000000ff697de208 */ /* 0x004fe40000800000 */
[----:B------:R-:W-:-:S02]  /*0c50*/  @!P6 FSEL R126, R106, RZ, P2 ;  /* 0x000000ff6a7ee208 */ /* 0x000fc40001000000 */
[----:B------:R-:W-:Y:S02]  /*0c60*/  @!P6 FSEL R127, R107, RZ, P4 ;  /* 0x000000ff6b7fe208 */ /* 0x000fe40002000000 */
[----:B0-----:R-:W-:Y:S02]  /*0c70*/  @!P6 FSEL R120, R100, RZ, P3 ;  /* 0x000000ff6478e208 */ /* 0x001fe40001800000 */
        /* <DEDUP_REMOVED lines=15> */
[----:B------:R-:W-:-:S04]  /*0d70*/  FMUL.FTZ R124, R76, R131 ;  /* 0x000000834c7c7220 */ /* 0x000fc80000410000 */
[----:B------:R-:W-:Y:S02]  /*0d80*/  @P0 FADD.FTZ R124, R104, R124 ;  /* 0x0000007c687c0221 */ /* 0x000fe40000010000 */
.L_x_12276:
[----:B------:R-:W-:Y:S05]  /*0d90*/  BSYNC B0 ;  /* 0x0000000000007941 */ /* 0x000fea0003800000 */
.L_x_12275:
[----:B------:R-:W-:Y:S01]  /*0da0*/  BSSY B0, `(.L_x_12277) ;  /* 0x0000006000007945 */ /* 0x000fe20003800000 */
[----:B------:R-:W-:Y:S05]  /*0db0*/  @!P6 BRA `(.L_x_12278) ;  /* 0x000000400000e947 */ /* 0x000fea0003800000 */
[----:B-----5:R-:W-:-:S05]  /*0dc0*/  PRMT R125, RZ, 0x7610, R96 ;  /* 0x00007610ff7d7816 */ /* 0x020fca0000000060 */
[----:B------:R-:W-:-:S04]  /*0dd0*/  FMUL.FTZ R130, R125, c[0x0][0x1ec] ;  /* 0x00007b007d827a20 */ /* 0x000fc80000410000 */
[----:B------:R-:W-:-:S04]  /*0de0*/  FMUL.FTZ R125, R77, R130 ;  /* 0x000000824d7d7220 */ /* 0x000fc80000410000 */
[----:B------:R-:W-:Y:S02]  /*0df0*/  @P0 FADD.FTZ R125, R105, R125 ;  /* 0x0000007d697d0221 */ /* 0x000fe40000010000 */
.L_x_12278:
[----:B------:R-:W-:Y:S05]  /*0e00*/  BSYNC B0 ;  /* 0x0000000000007941 */ /* 0x000fea0003800000 */
.L_x_12277:
[----:B------:R-:W-:Y:S01]  /*0e10*/  BSSY B0, `(.L_x_12279) ;  /* 0x0000006000007945 */ /* 0x000fe20003800000 */
[----:B------:R-:W-:Y:S05]  /*0e20*/  @!P6 BRA `(.L_x_12280) ;  /* 0x000000400000e947 */ /* 0x000fea0003800000 */
[----:B-----5:R-:W-:-:S05]  /*0e30*/  PRMT R126, RZ, 0x5410, R97 ;  /* 0x00005410ff7e7816 */ /* 0x020fca0000000061 */
[----:B------:R-:W-:-:S04]  /*0e40*/  FMUL.FTZ R131, R126, c[0x0][0x1ec] ;  /* 0x00007b007e837a20 */ /* 0x000fc80000410000 */
[----:B------:R-:W-:-:S04]  /*0e50*/  FMUL.FTZ R126, R78, R131 ;  /* 0x000000834e7e7220 */ /* 0x000fc80000410000 */
[----:B------:R-:W-:Y:S02]  /*0e60*/  @P0 FADD.FTZ R126, R106, R126 ;  /* 0x0000007e6a7e0221 */ /* 0x000fe40000010000 */
.L_x_12280:
[----:B------:R-:W-:Y:S05]  /*0e70*/  BSYNC B0 ;  /* 0x0000000000007941 */ /* 0x000fea0003800000 */
.L_x_12279:
[----:B------:R-:W-:Y:S01]  /*0e80*/  BSSY B0, `(.L_x_12281) ;  /* 0x0000006000007945 */ /* 0x000fe20003800000 */
[----:B------:R-:W-:Y:S05]  /*0e90*/  @!P6 BRA `(.L_x_12282) ;  /* 0x000000400000e947 */ /* 0x000fea0003800000 */
[----:B-----5:R-:W-:-:S05]  /*0ea0*/  PRMT R127, RZ, 0x7610, R97 ;  /* 0x00007610ff7f7816 */ /* 0x020fca0000000061 */
[----:B------:R-:W-:-:S04]  /*0eb0*/  FMUL.FTZ R130, R127, c[0x0][0x1ec] ;  /* 0x00007b007f827a20 */ /* 0x000fc80000410000 */
[----:B------:R-:W-:-:S04]  /*0ec0*/  FMUL.FTZ R127, R79, R130 ;  /* 0x000000824f7f7220 */ /* 0x000fc80000410000 */
[----:B------:R-:W-:Y:S02]  /*0ed0*/  @P0 FADD.FTZ R127, R107, R127 ;  /* 0x0000007f6b7f0221 */ /* 0x000fe40000010000 */
.L_x_12282:
[----:B------:R-:W-:Y:S05]  /*0ee0*/  BSYNC B0 ;  /* 0x0000000000007941 */ /* 0x000fea0003800000 */
.L_x_12281:
[----:B------:R-:W-:Y:S01]  /*0ef0*/  BSSY B0, `(.L_x_12283) ;  /* 0x0000006000007945 */ /* 0x000fe20003800000 */
[----:B------:R-:W-:Y:S05]  /*0f00*/  @!P6 BRA `(.L_x_12284) ;  /* 0x000000400000e947 */ /* 0x000fea0003800000 */
[----:B-----5:R-:W-:-:S05]  /*0f10*/  PRMT R120, RZ, 0x5410, R98 ;  /* 0x00005410ff787816 */ /* 0x020fca0000000062 */
[----:B------:R-:W-:-:S04]  /*0f20*/  FMUL.FTZ R131, R120, c[0x0][0x1ec] ;  /* 0x00007b0078837a20 */ /* 0x000fc80000410000 */
[----:B------:R-:W-:-:S04]  /*0f30*/  FMUL.FTZ R120, R80, R131 ;  /* 0x0000008350787220 */ /* 0x000fc80000410000 */
[----:B------:R-:W-:Y:S02]  /*0f40*/  @P0 FADD.FTZ R120, R100, R120 ;  /* 0x0000007864780221 */ /* 0x000fe40000010000 */
.L_x_12284:
[----:B------:R-:W-:Y:S05]  /*0f50*/  BSYNC B0 ;  /* 0x0000000000007941 */ /* 0x000fea0003800000 */
.L_x_12283:
[----:B------:R-:W-:Y:S01]  /*0f60*/  BSSY B0, `(.L_x_12285) ;  /* 0x0000006000007945 */ /* 0x000fe20003800000 */
[----:B------:R-:W-:Y:S05]  /*0f70*/  @!P6 BRA `(.L_x_12286) ;  /* 0x000000400000e947 */ /* 0x000fea0003800000 */
[----:B-----5:R-:W-:-:S05]  /*0f80*/  PRMT R121, RZ, 0x7610, R98 ;  /* 0x00007610ff797816 */ /* 0x020fca0000000062 */
[----:B------:R-:W-:-:S04]  /*0f90*/  FMUL.FTZ R130, R121, c[0x0][0x1ec] ;  /* 0x00007b0079827a20 */ /* 0x000fc80000410000 */
[----:B------:R-:W-:-:S04]  /*0fa0*/  FMUL.FTZ R121, R81, R130 ;  /* 0x0000008251797220 */ /* 0x000fc80000410000 */
[----:B------:R-:W-:Y:S02]  /*0fb0*/  @P0 FADD.FTZ R121, R101, R121 ;  /* 0x0000007965790221 */ /* 0x000fe40000010000 */
.L_x_12286:
[----:B------:R-:W-:Y:S05]  /*0fc0*/  BSYNC B0 ;  /* 0x0000000000007941 */ /* 0x000fea0003800000 */
.L_x_12285:
[----:B------:R-:W-:Y:S01]  /*0fd0*/  BSSY B0, `(.L_x_12287) ;  /* 0x0000006000007945 */ /* 0x000fe20003800000 */
[----:B------:R-:W-:Y:S05]  /*0fe0*/  @!P6 BRA `(.L_x_12288) ;  /* 0x000000400000e947 */ /* 0x000fea0003800000 */
[----:B-----5:R-:W-:-:S05]  /*0ff0*/  PRMT R122, RZ, 0x5410, R99 ;  /* 0x00005410ff7a7816 */ /* 0x020fca0000000063 */
[----:B------:R-:W-:-:S04]  /*1000*/  FMUL.FTZ R131, R122, c[0x0][0x1ec] ;  /* 0x00007b007a837a20 */ /* 0x000fc80000410000 */
[----:B------:R-:W-:-:S04]  /*1010*/  FMUL.FTZ R122, R82, R131 ;  /* 0x00000083527a7220 */ /* 0x000fc80000410000 */
[----:B------:R-:W-:Y:S02]  /*1020*/  @P0 FADD.FTZ R122, R102, R122 ;  /* 0x0000007a667a0221 */ /* 0x000fe40000010000 */
.L_x_12288:
[----:B------:R-:W-:Y:S05]  /*1030*/  BSYNC B0 ;  /* 0x0000000000007941 */ /* 0x000fea0003800000 */
.L_x_12287:
[----:B------:R-:W-:Y:S01]  /*1040*/  BSSY B0, `(.L_x_12289) ;  /* 0x0000006000007945 */ /* 0x000fe20003800000 */
[----:B------:R-:W-:Y:S05]  /*1050*/  @!P6 BRA `(.L_x_12290) ;  /* 0x000000400000e947 */ /* 0x000fea0003800000 */
[----:B-----5:R-:W-:-:S05]  /*1060*/  PRMT R123, RZ, 0x7610, R99 ;  /* 0x00007610ff7b7816 */ /* 0x020fca0000000063 */
[----:B------:R-:W-:-:S04]  /*1070*/  FMUL.FTZ R130, R123, c[0x0][0x1ec] ;  /* 0x00007b007b827a20 */ /* 0x000fc80000410000 */
[----:B------:R-:W-:-:S04]  /*1080*/  FMUL.FTZ R123, R83, R130 ;  /* 0x00000082537b7220 */ /* 0x000fc80000410000 */
[----:B------:R-:W-:Y:S02]  /*1090*/  @P0 FADD.FTZ R123, R103, R123 ;  /* 0x0000007b677b0221 */ /* 0x000fe40000010000 */
.L_x_12290:
[----:B------:R-:W-:Y:S05]  /*10a0*/  BSYNC B0 ;  /* 0x0000000000007941 */ /* 0x000fea0003800000 */
.L_x_12289:
        /* <DEDUP_REMOVED lines=41> */
.L_x_12292:
[----:B------:R-:W-:Y:S05]  /*1340*/  BSYNC B0 ;  /* 0x0000000000007941 */ /* 0x000fea0003800000 */
.L_x_12291:
[----:B------:R-:W-:Y:S01]  /*1350*/  BSSY B0, `(.L_x_12293) ;  /* 0x0000006000007945 */ /* 0x000fe20003800000 */
[----:B------:R-:W-:Y:S05]  /*1360*/  @!P6 BRA `(.L_x_12294) ;  /* 0x000000400000e947 */ /* 0x000fea0003800000 */
[----:B-----5:R-:W-:-:S05]  /*1370*/  PRMT R133, RZ, 0x7610, R96 ;  /* 0x00007610ff857816 */ /* 0x020fca0000000060 */
[----:B------:R-:W-:-:S04]  /*1380*/  FMUL.FTZ R142, R133, c[0x0][0x1ec] ;  /* 0x00007b00858e7a20 */ /* 0x000fc80000410000 */
[----:B------:R-:W-:-:S04]  /*1390*/  FMUL.FTZ R133, R85, R142 ;  /* 0x0000008e55857220 */ /* 0x000fc80000410000 */
[----:B------:R-:W-:Y:S02]  /*13a0*/  @P0 FADD.FTZ R133, R105, R133 ;  /* 0x0000008569850221 */ /* 0x000fe40000010000 */
.L_x_12294:
[----:B------:R-:W-:Y:S05]  /*13b0*/  BSYNC B0 ;  /* 0x0000000000007941 */ /* 0x000fea0003800000 */
.L_x_12293:
[----:B------:R-:W-:Y:S01]  /*13c0*/  BSSY B0, `(.L_x_12295) ;  /* 0x0000006000007945 */ /* 0x000fe20003800000 */
[----:B------:R-:W-:Y:S05]  /*13d0*/  @!P6 BRA `(.L_x_12296) ;  /* 0x000000400000e947 */ /* 0x000fea0003800000 */
[----:B-----5:R-:W-:-:S05]  /*13e0*/  PRMT R134, RZ, 0x5410, R97 ;  /* 0x00005410ff867816 */ /* 0x020fca0000000061 */
[----:B------:R-:W-:-:S04]  /*13f0*/  FMUL.FTZ R139, R134, c[0x0][0x1ec] ;  /* 0x00007b00868b7a20 */ /* 0x000fc80000410000 */
[----:B------:R-:W-:-:S04]  /*1400*/  FMUL.FTZ R134, R86, R139 ;  /* 0x0000008b56867220 */ /* 0x000fc80000410000 */
[----:B------:R-:W-:Y:S02]  /*1410*/  @P0 FADD.FTZ R134, R106, R134 ;  /* 0x000000866a860221 */ /* 0x000fe40000010000 */
.L_x_12296:
[----:B------:R-:W-:Y:S05]  /*1420*/  BSYNC B0 ;  /* 0x0000000000007941 */ /* 0x000fea0003800000 */
.L_x_12295:
[----:B------:R-:W-:Y:S01]  /*1430*/  BSSY B0, `(.L_x_12297) ;  /* 0x0000006000007945 */ /* 0x000fe20003800000 */
[----:B------:R-:W-:Y:S05]  /*1440*/  @!P6 BRA `(.L_x_12298) ;  /* 0x000000400000e947 */ /* 0x000fea0003800000 */
[----:B-----5:R-:W-:-:S05]  /*1450*/  PRMT R135, RZ, 0x7610, R97 ;  /* 0x00007610ff877816 */ /* 0x020fca0000000061 */
[----:B------:R-:W-:-:S04]  /*1460*/  FMUL.FTZ R142, R135, c[0x0][0x1ec] ;  /* 0x00007b00878e7a20 */ /* 0x000fc80000410000 */
[----:B------:R-:W-:-:S04]  /*1470*/  FMUL.FTZ R135, R87, R142 ;  /* 0x0000008e57877220 */ /* 0x000fc80000410000 */
[----:B------:R-:W-:Y:S02]  /*1480*/  @P0 FADD.FTZ R135, R107, R135 ;  /* 0x000000876b870221 */ /* 0x000fe40000010000 */
.L_x_12298:
[----:B------:R-:W-:Y:S05]  /*1490*/  BSYNC B0 ;  /* 0x0000000000007941 */ /* 0x000fea0003800000 */
.L_x_12297:
[----:B------:R-:W-:Y:S01]  /*14a0*/  BSSY B0, `(.L_x_12299) ;  /* 0x0000006000007945 */ /* 0x000fe20003800000 */
[----:B------:R-:W-:Y:S05]  /*14b0*/  @!P6 BRA `(.L_x_12300) ;  /* 0x000000400000e947 */ /* 0x000fea0003800000 */
[----:B-----5:R-:W-:-:S05]  /*14c0*/  PRMT R128, RZ, 0x5410, R98 ;  /* 0x00005410ff807816 */ /* 0x020fca0000000062 */
[----:B------:R-:W-:-:S04]  /*14d0*/  FMUL.FTZ R139, R128, c[0x0][0x1ec] ;  /* 0x00007b00808b7a20 */ /* 0x000fc80000410000 */
[----:B------:R-:W-:-:S04]  /*14e0*/  FMUL.FTZ R128, R88, R139 ;  /* 0x0000008b58807220 */ /* 0x000fc80000410000 */
[----:B------:R-:W-:Y:S02]  /*14f0*/  @P0 FADD.FTZ R128, R100, R128 ;  /* 0x0000008064800221 */ /* 0x000fe40000010000 */
.L_x_12300:
[----:B------:R-:W-:Y:S05]  /*1500*/  BSYNC B0 ;  /* 0x0000000000007941 */ /* 0x000fea0003800000 */
.L_x_12299:
[----:B------:R-:W-:Y:S01]  /*1510*/  BSSY B0, `(.L_x_12301) ;  /* 0x0000006000007945 */ /* 0x000fe20003800000 */
[----:B------:R-:W-:Y:S05]  /*1520*/  @!P6 BRA `(.L_x_12302) ;  /* 0x000000400000e947 */ /* 0x000fea0003800000 */
[----:B-----5:R-:W-:-:S05]  /*1530*/  PRMT R129, RZ, 0x7610, R98 ;  /* 0x00007610ff817816 */ /* 0x020fca0000000062 */
[----:B------:R-:W-:-:S04]  /*1540*/  FMUL.FTZ R142, R129, c[0x0][0x1ec] ;  /* 0x00007b00818e7a20 */ /* 0x000fc80000410000 */
[----:B------:R-:W-:-:S04]  /*1550*/  FMUL.FTZ R129, R89, R142 ;  /* 0x0000008e59817220 */ /* 0x000fc80000410000 */
[----:B------:R-:W-:Y:S02]  /*1560*/  @P0 FADD.FTZ R129, R101, R129 ;  /* 0x0000008165810221 */ /* 0x000fe40000010000 */
.L_x_12302:
[----:B------:R-:W-:Y:S05]  /*1570*/  BSYNC B0 ;  /* 0x0000000000007941 */ /* 0x000fea0003800000 */
.L_x_12301:
[----:B------:R-:W-:Y:S01]  /*1580*/  BSSY B0, `(.L_x_12303) ;  /* 0x0000006000007945 */ /* 0x000fe20003800000 */
[----:B------:R-:W-:Y:S05]  /*1590*/  @!P6 BRA `(.L_x_12304) ;  /* 0x000000400000e947 */ /* 0x000fea0003800000 */
[----:B-----5:R-:W-:-:S05]  /*15a0*/  PRMT R130, RZ, 0x5410, R99 ;  /* 0x00005410ff827816 */ /* 0x020fca0000000063 */
[----:B------:R-:W-:-:S04]  /*15b0*/  FMUL.FTZ R139, R130, c[0x0][0x1ec] ;  /* 0x00007b00828b7a20 */ /* 0x000fc80000410000 */
[----:B------:R-:W-:-:S04]  /*15c0*/  FMUL.FTZ R130, R90, R139 ;  /* 0x0000008b5a827220 */ /* 0x000fc80000410000 */
[----:B------:R-:W-:Y:S02]  /*15d0*/  @P0 FADD.FTZ R130, R102, R130 ;  /* 0x0000008266820221 */ /* 0x000fe40000010000 */
.L_x_12304:
[----:B------:R-:W-:Y:S05]  /*15e0*/  BSYNC B0 ;  /* 0x0000000000007941 */ /* 0x000fea0003800000 */
.L_x_12303:
[----:B------:R-:W-:Y:S01]  /*15f0*/  BSSY B0, `(.L_x_12305) ;  /* 0x0000006000007945 */ /* 0x000fe20003800000 */
[----:B------:R-:W-:Y:S05]  /*1600*/  @!P6 BRA `(.L_x_12306) ;  /* 0x000000400000e947 */ /* 0x000fea0003800000 */
[----:B-----5:R-:W-:-:S05]  /*1610*/  PRMT R131, RZ, 0x7610, R99 ;  /* 0x00007610ff837816 */ /* 0x020fca0000000063 */
[----:B------:R-:W-:-:S04]  /*1620*/  FMUL.FTZ R142, R131, c[0x0][0x1ec] ;  /* 0x00007b00838e7a20 */ /* 0x000fc80000410000 */
[----:B------:R-:W-:-:S04]  /*1630*/  FMUL.FTZ R131, R91, R142 ;  /* 0x0000008e5b837220 */ /* 0x000fc80000410000 */
[----:B------:R-:W-:Y:S02]  /*1640*/  @P0 FADD.FTZ R131, R103, R131 ;  /* 0x0000008367830221 */ /* 0x000fe40000010000 */
.L_x_12306:
[----:B------:R-:W-:Y:S05]  /*1650*/  BSYNC B0 ;  /* 0x0000000000007941 */ /* 0x000fea0003800000 */
.L_x_12305:
[----:B------:R-:W-:Y:S04]  /*1660*/  STG.E.128 [R136.64], R132 ;  /* 0x0000008488007986 */ /* 0x000fe8000c101d04 */
[----:B------:R0:W-:Y:S04]  /*1670*/  STG.E.128 [R136.64+0x10], R128 ;  /* 0x0000108088007986 */ /* 0x0001e8000c101d04 */
[----:B------:R-:W2:Y:S04]  /*1680*/  @P0 LDG.E.128 R104, [R140.64] ;  /* 0x000000048c680981 */ /* 0x000ea8000c1e1d00 */
[----:B------:R-:W3:Y:S01]  /*1690*/  @P0 LDG.E.128 R100, [R140.64+0x10] ;  /* 0x000010048c640981 */ /* 0x000ee2000c1e1d00 */
[----:B------:R-:W-:-:S02]  /*16a0*/  @P5 MOV R139, 0x10 ;  /* 0x00000010008b5802 */ /* 0x000fc40000000f00 */
[----:B------:R-:W-:-:S05]  /*16b0*/  @P5 IADD3 R138, R138, 0x300, RZ ;  /* 0x000003008a8a5810 */ /* 0x000fca0007ffe0ff */
[----:B------:R-:W-:-:S05]  /*16c0*/  @P5 IMAD.WIDE.U32 R138, R138, R139, c[0x0][0x170] ;  /* 0x00005c008a8a5625 */ /* 0x000fca00078e008b */
[----:B-----5:R2:W5:Y:S01]  /*16d0*/  @P5 LDG.E.128 R96, [R138.64] ;  /* 0x000000048a605981 */ /* 0x020562000c1e1d00 */
[----:B------:R-:W-:Y:S01]  /*16e0*/  @!P6 ISETP.NE.U32.AND P5, PT, RZ, c[0x0][0x180], PT ;  /* 0x00006000ff00ea0c */ /* 0x000fe20003fa5070 */
[----:B------:R-:W-:Y:S01]  /*16f0*/  BSSY B0, `(.L_x_12307) ;  /* 0x000001c000007945 */ /* 0x000fe20003800000 */
[----:B------:R-:W-:Y:S01]  /*1700*/  @!P6 ISETP.NE.U32.AND P3, PT, RZ, c[0x0][0x180], PT ;  /* 0x00006000ff00ea0c */ /* 0x000fe20003f65070 */
[----:B------:R-:W-:Y:S01]  /*1710*/  IMAD.WIDE.U32 R150, R150, R151, c[0x0][0x188] ;  /* 0x0000620096967625 */ /* 0x000fe200078e0097 */
        /* <DEDUP_REMOVED lines=10> */
[----:B0-----:R-:W-:Y:S02]  /*17c0*/  @!P6 FSEL R137, R105, RZ, P3 ;  /* 0x000000ff6989e208 */ /* 0x001fe40001800000 */
        /* <DEDUP_REMOVED lines=14> */
.L_x_12308:
[----:B------:R-:W-:Y:S05]  /*18b0*/  BSYNC B0 ;  /* 0x0000000000007941 */ /* 0x000fea0003800000 */
.L_x_12307:
[----:B------:R-:W-:Y:S01]  /*18c0*/  BSSY B0, `(.L_x_12309) ;  /* 0x0000006000007945 */ /* 0x000fe20003800000 */
[----:B------:R-:W-:Y:S05]  /*18d0*/  @!P6 BRA `(.L_x_12310) ;  /* 0x000000400000e947 */ /* 0x000fea0003800000 */
[----:B-----5:R-:W-:-:S05]  /*18e0*/  PRMT R137, RZ, 0x7610, R96 ;  /* 0x00007610ff897816 */ /* 0x020fca0000000060 */
[----:B------:R-:W-:-:S04]  /*18f0*/  FMUL.FTZ R142, R137, c[0x0][0x1ec] ;  /* 0x00007b00898e7a20 */ /* 0x000fc80000410000 */
[----:B------:R-:W-:-:S04]  /*1900*/  FMUL.FTZ R137, R93, R142 ;  /* 0x0000008e5d897220 */ /* 0x000fc80000410000 */
[----:B------:R-:W-:Y:S02]  /*1910*/  @P0 FADD.FTZ R137, R105, R137 ;  /* 0x0000008969890221 */ /* 0x000fe40000010000 */
.L_x_12310:
[----:B------:R-:W-:Y:S05]  /*1920*/  BSYNC B0 ;  /* 0x0000000000007941 */ /* 0x000fea0003800000 */
.L_x_12309:
[----:B------:R-:W-:Y:S01]  /*1930*/  BSSY B0, `(.L_x_12311) ;  /* 0x0000006000007945 */ /* 0x000fe20003800000 */
[----:B------:R-:W-:Y:S05]  /*1940*/  @!P6 BRA `(.L_x_12312) ;  /* 0x000000400000e947 */ /* 0x000fea0003800000 */
[----:B-----5:R-:W-:-:S05]  /*1950*/  PRMT R138, RZ, 0x5410, R97 ;  /* 0x00005410ff8a7816 */ /* 0x020fca0000000061 */
[----:B------:R-:W-:-:S04]  /*1960*/  FMUL.FTZ R143, R138, c[0x0][0x1ec] ;  /* 0x00007b008a8f7a20 */ /* 0x000fc80000410000 */
[----:B------:R-:W-:-:S04]  /*1970*/  FMUL.FTZ R138, R94, R143 ;  /* 0x0000008f5e8a7220 */ /* 0x000fc80000410000 */
[----:B------:R-:W-:Y:S02]  /*1980*/  @P0 FADD.FTZ R138, R106, R138 ;  /* 0x0000008a6a8a0221 */ /* 0x000fe40000010000 */
.L_x_12312:
[----:B------:R-:W-:Y:S05]  /*1990*/  BSYNC B0 ;  /* 0x0000000000007941 */ /* 0x000fea0003800000 */
.L_x_12311:
[----:B------:R-:W-:Y:S01]  /*19a0*/  BSSY B0, `(.L_x_12313) ;  /* 0x0000006000007945 */ /* 0x000fe20003800000 */
[----:B------:R-:W-:Y:S05]  /*19b0*/  @!P6 BRA `(.L_x_12314) ;  /* 0x000000400000e947 */ /* 0x000fea0003800000 */
[----:B-----5:R-:W-:-:S05]  /*19c0*/  PRMT R139, RZ, 0x7610, R97 ;  /* 0x00007610ff8b7816 */ /* 0x020fca0000000061 */
[----:B------:R-:W-:-:S04]  /*19d0*/  FMUL.FTZ R142, R139, c[0x0][0x1ec] ;  /* 0x00007b008b8e7a20 */ /* 0x000fc80000410000 */
[----:B------:R-:W-:-:S04]  /*19e0*/  FMUL.FTZ R139, R95, R142 ;  /* 0x0000008e5f8b7220 */ /* 0x000fc80000410000 */
[----:B------:R-:W-:Y:S02]  /*19f0*/  @P0 FADD.FTZ R139, R107, R139 ;  /* 0x0000008b6b8b0221 */ /* 0x000fe40000010000 */
.L_x_12314:
[----:B------:R-:W-:Y:S05]  /*1a00*/  BSYNC B0 ;  /* 0x0000000000007941 */ /* 0x000fea0003800000 */
.L_x_12313:
[----:B------:R-:W-:Y:S01]  /*1a10*/  BSSY B0, `(.L_x_12315) ;  /* 0x0000006000007945 */ /* 0x000fe20003800000 */
[----:B------:R-:W-:Y:S05]  /*1a20*/  @!P6 BRA `(.L_x_12316) ;  /* 0x000000400000e947 */ /* 0x000fea0003800000 */
[----:B-----5:R-:W-:-:S05]  /*1a30*/  PRMT R140, RZ, 0x5410, R98 ;  /* 0x00005410ff8c7816 */ /* 0x020fca0000000062 */
[----:B------:R-:W-:-:S04]  /*1a40*/  FMUL.FTZ R143, R140, c[0x0][0x1ec] ;  /* 0x00007b008c8f7a20 */ /* 0x000fc80000410000 */
[----:B------:R-:W-:-:S04]  /*1a50*/  FMUL.FTZ R140, R108, R143 ;  /* 0x0000008f6c8c7220 */ /* 0x000fc80000410000 */
[----:B------:R-:W-:Y:S02]  /*1a60*/  @P0 FADD.FTZ R140, R100, R140 ;  /* 0x0000008c648c0221 */ /* 0x000fe40000010000 */
.L_x_12316:
[----:B------:R-:W-:Y:S05]  /*1a70*/  BSYNC B0 ;  /* 0x0000000000007941 */ /* 0x000fea0003800000 */
.L_x_12315:
[----:B------:R-:W-:Y:S01]  /*1a80*/  BSSY B0, `(.L_x_12317) ;  /* 0x0000006000007945 */ /* 0x000fe20003800000 */
[----:B------:R-:W-:Y:S05]  /*1a90*/  @!P6 BRA `(.L_x_12318) ;  /* 0x000000400000e947 */ /* 0x000fea0003800000 */
[----:B-----5:R-:W-:-:S05]  /*1aa0*/  PRMT R141, RZ, 0x7610, R98 ;  /* 0x00007610ff8d7816 */ /* 0x020fca0000000062 */
[----:B------:R-:W-:-:S04]  /*1ab0*/  FMUL.FTZ R142, R141, c[0x0][0x1ec] ;  /* 0x00007b008d8e7a20 */ /* 0x000fc80000410000 */
[----:B------:R-:W-:-:S04]  /*1ac0*/  FMUL.FTZ R141, R109, R142 ;  /* 0x0000008e6d8d7220 */ /* 0x000fc80000410000 */
[----:B------:R-:W-:Y:S02]  /*1ad0*/  @P0 FADD.FTZ R141, R101, R141 ;  /* 0x0000008d658d0221 */ /* 0x000fe40000010000 */
.L_x_12318:
[----:B------:R-:W-:Y:S05]  /*1ae0*/  BSYNC B0 ;  /* 0x0000000000007941 */ /* 0x000fea0003800000 */
.L_x_12317:
[----:B------:R-:W-:Y:S01]  /*1af0*/  BSSY B0, `(.L_x_12319) ;  /* 0x0000007000007945 */ /* 0x000fe20003800000 */
[----:B------:R-:W-:Y:S01]  /*1b00*/  @!P6 FSEL R142, R102, RZ, P3 ;  /* 0x000000ff668ee208 */ /* 0x000fe20001800000 */
[----:B------:R-:W-:Y:S05]  /*1b10*/  @!P6 BRA `(.L_x_12320) ;  /* 0x000000400000e947 */ /* 0x000fea0003800000 */
[----:B-----5:R-:W-:-:S05]  /*1b20*/  PRMT R142, RZ, 0x5410, R99 ;  /* 0x00005410ff8e7816 */ /* 0x020fca0000000063 */
[----:B------:R-:W-:-:S04]  /*1b30*/  FMUL.FTZ R143, R142, c[0x0][0x1ec] ;  /* 0x00007b008e8f7a20 */ /* 0x000fc80000410000 */
[----:B------:R-:W-:-:S04]  /*1b40*/  FMUL.FTZ R142, R110, R143 ;  /* 0x0000008f6e8e7220 */ /* 0x000fc80000410000 */
[----:B------:R-:W-:Y:S02]  /*1b50*/  @P0 FADD.FTZ R142, R102, R142 ;  /* 0x0000008e668e0221 */ /* 0x000fe40000010000 */
.L_x_12320:
[----:B------:R-:W-:Y:S05]  /*1b60*/  BSYNC B0 ;  /* 0x0000000000007941 */ /* 0x000fea0003800000 */
.L_x_12319:
[----:B------:R-:W-:Y:S01]  /*1b70*/  BSSY B0, `(.L_x_12321) ;  /* 0x0000007000007945 */ /* 0x000fe20003800000 */
[----:B------:R-:W-:Y:S01]  /*1b80*/  @!P6 FSEL R143, R103, RZ, P4 ;  /* 0x000000ff678fe208 */ /* 0x000fe20002000000 */
[----:B------:R-:W-:Y:S05]  /*1b90*/  @!P6 BRA `(.L_x_12322) ;  /* 0x000000400000e947 */ /* 0x000fea0003800000 */
[----:B-----5:R-:W-:-:S05]  /*1ba0*/  PRMT R143, RZ, 0x7610, R99 ;  /* 0x00007610ff8f7816 */ /* 0x020fca0000000063 */
[----:B------:R-:W-:-:S04]  /*1bb0*/  FMUL.FTZ R152, R143, c[0x0][0x1ec] ;  /* 0x00007b008f987a20 */ /* 0x000fc80000410000 */
[----:B------:R-:W-:-:S04]  /*1bc0*/  FMUL.FTZ R143, R111, R152 ;  /* 0x000000986f8f7220 */ /* 0x000fc80000410000 */
[----:B------:R-:W-:Y:S02]  /*1bd0*/  @P0 FADD.FTZ R143, R103, R143 ;  /* 0x0000008f678f0221 */ /* 0x000fe40000010000 */
.L_x_12322:
[----:B------:R-:W-:Y:S05]  /*1be0*/  BSYNC B0 ;  /* 0x0000000000007941 */ /* 0x000fea0003800000 */
.L_x_12321:
[----:B------:R-:W-:Y:S01]  /*1bf0*/  FADD.FTZ R152, RZ, R112 ;  /* 0x00000070ff987221 */ /* 0x000fe20000010000 */
[----:B------:R-:W-:Y:S01]  /*1c00*/  STG.E.128 [R150.64], R136 ;  /* 0x0000008896007986 */ /* 0x000fe2000c101d04 */
[----:B------:R-:W-:Y:S02]  /*1c10*/  LOP3.LUT P0, RZ, R146, 0xff, RZ, 0xc0, !PT ;  /* 0x000000ff92ff7812 */ /* 0x000fe4000780c0ff */
        /* <DEDUP_REMOVED lines=11> */
[----:B0-----:R-:W-:Y:S01]  /*1cd0*/  FADD.FTZ R150, R153, R126 ;  /* 0x0000007e99967221 */ /* 0x001fe20000010000 */
        /* <DEDUP_REMOVED lines=24> */
.L_x_12329:
        /* <DEDUP_REMOVED lines=84> */
.L_x_12330:
        /* <DEDUP_REMOVED lines=83> */
[----:B------:R-:W-:Y:S02]  /*28d0*/  IMAD R149, R149, c[0x0][0x168], RZ ;  /* 0x00005a0095957a24 */ /* 0x000fe400078e02ff */
[C---:B------:R-:W-:Y:S02]  /*28e0*/  FADD.FTZ R151, -R150.reuse, R113 ;  /* 0x0000007196977221 */ /* 0x040fe40000010100 */
[C---:B------:R-:W-:Y:S02]  /*28f0*/  FADD.FTZ R152, -R150.reuse, R114 ;  /* 0x0000007296987221 */ /* 0x040fe40000010100 */
[C---:B------:R-:W-:Y:S02]  /*2900*/  FADD.FTZ R153, -R150.reuse, R115 ;  /* 0x0000007396997221 */ /* 0x040fe40000010100 */
[----:B------:R-:W-:Y:S01]  /*2910*/  FMUL.FTZ R113, R163, R112 ;  /* 0x00000070a3717220 */ /* 0x000fe20000410000 */
[----:B------:R-:W-:Y:S01]  /*2920*/  SHF.R.S32.HI R112, RZ, 0x1f, R149 ;  /* 0x0000001fff707819 */ /* 0x000fe20000011495 */
[----:B------:R-:W-:-:S02]  /*2930*/  FADD.FTZ R154, -R150, R116 ;  /* 0x00000074969a7221 */ /* 0x000fc40000010100 */
[C---:B------:R-:W-:Y:S01]  /*2940*/  FMUL.FTZ R115, R163.reuse, R152 ;  /* 0x00000098a3737220 */ /* 0x040fe20000410000 */
[----:B------:R-:W-:Y:S01]  /*2950*/  LEA.HI R149, R112, R149, RZ, 0x3 ;  /* 0x0000009570957211 */ /* 0x000fe200078f18ff */
[----:B------:R-:W-:Y:S02]  /*2960*/  FMUL.FTZ R116, R163, R153 ;  /* 0x00000099a3747220 */ /* 0x000fe40000410000 */
[C---:B------:R-:W-:Y:S01]  /*2970*/  FADD.FTZ R124, -R150.reuse, R124 ;  /* 0x0000007c967c7221 */ /* 0x040fe20000010100 */
[----:B------:R-:W-:Y:S01]  /*2980*/  LEA.HI.SX32 R149, R149, R2, 0x1d ;  /* 0x0000000295957211 */ /* 0x000fe200078feaff */
[C---:B------:R-:W-:Y:S02]  /*2990*/  FADD.FTZ R117, -R150.reuse, R117 ;  /* 0x0000007596757221 */ /* 0x040fe40000010100 */
[----:B------:R-:W-:Y:S02]  /*29a0*/  FADD.FTZ R125, -R150, R125 ;  /* 0x0000007d967d7221 */ /* 0x000fe40000010100 */
[----:B------:R-:W-:-:S02]  /*29b0*/  FFMA.FTZ R112, R60, R113, R32 ;  /* 0x000000713c707223 */ /* 0x000fc40000010020 */
[----:B------:R-:W-:Y:S02]  /*29c0*/  FMUL.FTZ R114, R163, R151 ;  /* 0x00000097a3727220 */ /* 0x000fe40000410000 */
[----:B------:R-:W-:Y:S02]  /*29d0*/  FFMA.FTZ R113, R62, R115, R34 ;  /* 0x000000733e717223 */ /* 0x000fe40000010022 */
[----:B------:R-:W-:Y:S02]  /*29e0*/  FFMA.FTZ R116, R63, R116, R35 ;  /* 0x000000743f747223 */ /* 0x000fe40000010023 */
[C---:B------:R-:W-:Y:S02]  /*29f0*/  FADD.FTZ R158, -R150.reuse, R121 ;  /* 0x00000079969e7221 */ /* 0x040fe40000010100 */
[----:B------:R-:W-:Y:S01]  /*2a00*/  FADD.FTZ R155, -R150, R118 ;  /* 0x00000076969b7221 */ /* 0x000fe20000010100 */
[----:B------:R-:W-:Y:S01]  /*2a10*/  F2FP.BF16.PACK_AB R113, R116, R113 ;  /* 0x000000717471723e */ /* 0x000fe200000010ff */
[----:B------:R-:W-:-:S02]  /*2a20*/  FADD.FTZ R126, -R150, R126 ;  /* 0x0000007e967e7221 */ /* 0x000fc40000010100 */
[C---:B------:R-:W-:Y:S02]  /*2a30*/  FADD.FTZ R157, -R150.reuse, R120 ;  /* 0x00000078969d7221 */ /* 0x040fe40000010100 */
[C---:B------:R-:W-:Y:S02]  /*2a40*/  FMUL.FTZ R121, R163.reuse, R124 ;  /* 0x0000007ca3797220 */ /* 0x040fe40000410000 */
[C---:B------:R-:W-:Y:S02]  /*2a50*/  FMUL.FTZ R118, R163.reuse, R117 ;  /* 0x00000075a3767220 */ /* 0x040fe40000410000 */
[----:B------:R-:W-:Y:S02]  /*2a60*/  FMUL.FTZ R120, R163, R125 ;  /* 0x0000007da3787220 */ /* 0x000fe40000410000 */
[C---:B------:R-:W-:Y:S02]  /*2a70*/  FADD.FTZ R156, -R150.reuse, R119 ;  /* 0x00000077969c7221 */ /* 0x040fe40000010100 */
[----:B------:R-:W-:-:S02]  /*2a80*/  FADD.FTZ R127, -R150, R127 ;  /* 0x0000007f967f7221 */ /* 0x000fc40000010100 */
[C---:B------:R-:W-:Y:S02]  /*2a90*/  FADD.FTZ R130, -R150.reuse, R130 ;  /* 0x0000008296827221 */ /* 0x040fe40000010100 */
[C---:B------:R-:W-:Y:S02]  /*2aa0*/  FADD.FTZ R162, -R150.reuse, R131 ;  /* 0x0000008396a27221 */ /* 0x040fe40000010100 */
[----:B------:R-:W-:Y:S02]  /*2ab0*/  FFMA.FTZ R117, R61, R114, R33 ;  /* 0x000000723d757223 */ /* 0x000fe40000010021 */
[C---:B------:R-:W-:Y:S02]  /*2ac0*/  FADD.FTZ R160, -R150.reuse, R123 ;  /* 0x0000007b96a07221 */ /* 0x040fe40000010100 */
[C---:B------:R-:W-:Y:S01]  /*2ad0*/  FADD.FTZ R134, -R150.reuse, R134 ;  /* 0x0000008696867221 */ /* 0x040fe20000010100 */
[----:B------:R-:W-:Y:S01]  /*2ae0*/  F2FP.BF16.PACK_AB R112, R117, R112 ;  /* 0x000000707570723e */ /* 0x000fe200000010ff */
[----:B------:R-:W-:-:S02]  /*2af0*/  FADD.FTZ R135, -R150, R135 ;  /* 0x0000008796877221 */ /* 0x000fc40000010100 */
[C---:B------:R-:W-:Y:S02]  /*2b00*/  FADD.FTZ R128, -R150.reuse, R128 ;  /* 0x0000008096807221 */ /* 0x040fe40000010100 */
[C---:B------:R-:W-:Y:S02]  /*2b10*/  FMUL.FTZ R119, R163.reuse, R154 ;  /* 0x0000009aa3777220 */ /* 0x040fe40000410000 */
[C---:B------:R-:W-:Y:S02]  /*2b20*/  FADD.FTZ R132, -R150.reuse, R132 ;  /* 0x0000008496847221 */ /* 0x040fe40000010100 */
[C---:B------:R-:W-:Y:S02]  /*2b30*/  FADD.FTZ R133, -R150.reuse, R133 ;  /* 0x0000008596857221 */ /* 0x040fe40000010100 */
[----:B------:R-:W-:Y:S02]  /*2b40*/  FADD.FTZ R161, -R150, R129 ;  /* 0x0000008196a17221 */ /* 0x000fe40000010100 */
[----:B------:R-:W-:-:S02]  /*2b50*/  FMUL.FTZ R123, R163, R126 ;  /* 0x0000007ea37b7220 */ /* 0x000fc40000410000 */
[----:B------:R-:W-:Y:S02]  /*2b60*/  FFMA.FTZ R116, R52, R121, R24 ;  /* 0x0000007934747223 */ /* 0x000fe40000010018 */
[C---:B------:R-:W-:Y:S02]  /*2b70*/  FADD.FTZ R159, -R150.reuse, R122 ;  /* 0x0000007a969f7221 */ /* 0x040fe40000010100 */
[C---:B------:R-:W-:Y:S02]  /*2b80*/  FADD.FTZ R136, -R150.reuse, R136 ;  /* 0x0000008896887221 */ /* 0x040fe40000010100 */
[----:B------:R-:W-:Y:S02]  /*2b90*/  FADD.FTZ R139, -R150, R139 ;  /* 0x0000008b968b7221 */ /* 0x000fe40000010100 */
[C---:B------:R-:W-:Y:S02]  /*2ba0*/  FMUL.FTZ R157, R163.reuse, R157 ;  /* 0x0000009da39d7220 */ /* 0x040fe40000410000 */
[----:B------:R-:W-:-:S02]  /*2bb0*/  FMUL.FTZ R158, R163, R158 ;  /* 0x0000009ea39e7220 */ /* 0x000fc40000410000 */
[----:B------:R-:W-:Y:S02]  /*2bc0*/  FFMA.FTZ R121, R53, R120, R25 ;  /* 0x0000007835797223 */ /* 0x000fe40000010019 */
[C---:B------:R-:W-:Y:S02]  /*2bd0*/  FADD.FTZ R142, -R150.reuse, R142 ;  /* 0x0000008e968e7221 */ /* 0x040fe40000010100 */
[----:B------:R-:W-:Y:S01]  /*2be0*/  FADD.FTZ R143, -R150, R143 ;  /* 0x0000008f968f7221 */ /* 0x000fe20000010100 */
[----:B------:R-:W-:Y:S01]  /*2bf0*/  F2FP.BF16.PACK_AB R116, R121, R116 ;  /* 0x000000747974723e */ /* 0x000fe200000010ff */
[C---:B------:R-:W-:Y:S02]  /*2c00*/  FMUL.FTZ R122, R163.reuse, R127 ;  /* 0x0000007fa37a7220 */ /* 0x040fe40000410000 */
[C---:B------:R-:W-:Y:S02]  /*2c10*/  FMUL.FTZ R131, R163.reuse, R130 ;  /* 0x00000082a3837220 */ /* 0x040fe40000410000 */
[----:B------:R-:W-:-:S02]  /*2c20*/  FMUL.FTZ R162, R163, R162 ;  /* 0x000000a2a3a27220 */ /* 0x000fc40000410000 */
[----:B------:R-:W-:Y:S02]  /*2c30*/  FADD.FTZ R137, -R150, R137 ;  /* 0x0000008996897221 */ /* 0x000fe40000010100 */
[C---:B------:R-:W-:Y:S02]  /*2c40*/  FMUL.FTZ R127, R163.reuse, R134 ;  /* 0x00000086a37f7220 */ /* 0x040fe40000410000 */
        /* <DEDUP_REMOVED lines=8> */
[----:B------:R-:W-:Y:S01]  /*2cd0*/  FMUL.FTZ R133, R163, R136 ;  /* 0x00000088a3857220 */ /* 0x000fe20000410000 */
[----:B------:R-:W-:Y:S01]  /*2ce0*/  F2FP.BF16.PACK_AB R114, R119, R114 ;  /* 0x000000727772723e */ /* 0x000fe200000010ff */
[----:B------:R-:W-:-:S02]  /*2cf0*/  FMUL.FTZ R132, R163, R139 ;  /* 0x0000008ba3847220 */ /* 0x000fc40000410000 */
[----:B------:R-:W-:Y:S02]  /*2d00*/  FFMA.FTZ R118, R48, R157, R20 ;  /* 0x0000009d30767223 */ /* 0x000fe40000010014 */
[----:B------:R-:W-:Y:S02]  /*2d10*/  FFMA.FTZ R123, R49, R158, R21 ;  /* 0x0000009e317b7223 */ /* 0x000fe40000010015 */
[C---:B------:R-:W-:Y:S02]  /*2d20*/  FADD.FTZ R140, -R150.reuse, R140 ;  /* 0x0000008c968c7221 */ /* 0x040fe40000010100 */
[----:B------:R-:W-:Y:S01]  /*2d30*/  FADD.FTZ R141, -R150, R141 ;  /* 0x0000008d968d7221 */ /* 0x000fe20000010100 */
[----:B------:R-:W-:Y:S01]  /*2d40*/  F2FP.BF16.PACK_AB R118, R123, R118 ;  /* 0x000000767b76723e */ /* 0x000fe200000010ff */
[C---:B------:R-:W-:Y:S02]  /*2d50*/  FMUL.FTZ R139, R163.reuse, R142 ;  /* 0x0000008ea38b7220 */ /* 0x040fe40000410000 */
[----:B------:R-:W-:-:S02]  /*2d60*/  FMUL.FTZ R136, R163, R143 ;  /* 0x0000008fa3887220 */ /* 0x000fc40000410000 */
[----:B------:R-:W-:Y:S02]  /*2d70*/  FFMA.FTZ R131, R42, R131, R14 ;  /* 0x000000832a837223 */ /* 0x000fe4000001000e */
[----:B------:R-:W-:Y:S02]  /*2d80*/  FFMA.FTZ R162, R43, R162, R15 ;  /* 0x000000a22ba27223 */ /* 0x000fe4000001000f */
[----:B------:R-:W-:Y:S02]  /*2d90*/  FADD.FTZ R138, -R150, R138 ;  /* 0x0000008a968a7221 */ /* 0x000fe40000010100 */
[----:B------:R-:W-:Y:S01]  /*2da0*/  FMUL.FTZ R130, R163, R137 ;  /* 0x00000089a3827220 */ /* 0x000fe20000410000 */
[----:B------:R-:W-:Y:S01]  /*2db0*/  F2FP.BF16.PACK_AB R123, R162, R131 ;  /* 0x00000083a27b723e */ /* 0x000fe200000010ff */
[----:B------:R-:W-:Y:S01]  /*2dc0*/  FFMA.FTZ R122, R55, R122, R27 ;  /* 0x0000007a377a7223 */ /* 0x000fe2000001001b */
[----:B------:R-:W-:Y:S01]  /*2dd0*/  MOV R131, 0x10 ;  /* 0x0000001000837802 */ /* 0x000fe20000000f00 */
[----:B------:R-:W-:-:S02]  /*2de0*/  FFMA.FTZ R121, R46, R127, R18 ;  /* 0x0000007f2e797223 */ /* 0x000fc40000010012 */
[----:B------:R-:W-:Y:S01]  /*2df0*/  FFMA.FTZ R126, R47, R126, R19 ;  /* 0x0000007e2f7e7223 */ /* 0x000fe20000010013 */
[----:B------:R-:W-:Y:S01]  /*2e00*/  F2FP.BF16.PACK_AB R117, R122, R117 ;  /* 0x000000757a75723e */ /* 0x000fe200000010ff */
[C---:B------:R-:W-:Y:S02]  /*2e10*/  FMUL.FTZ R155, R163.reuse, R155 ;  /* 0x0000009ba39b7220 */ /* 0x040fe40000410000 */
[----:B------:R-:W-:Y:S01]  /*2e20*/  FMUL.FTZ R156, R163, R156 ;  /* 0x0000009ca39c7220 */ /* 0x000fe20000410000 */
[----:B------:R-:W-:Y:S01]  /*2e30*/  F2FP.BF16.PACK_AB R121, R126, R121 ;  /* 0x000000797e79723e */ /* 0x000fe200000010ff */
[----:B------:R-:W-:Y:S01]  /*2e40*/  FFMA.FTZ R129, R40, R129, R12 ;  /* 0x0000008128817223 */ /* 0x000fe2000001000c */
[----:B------:R-:W-:Y:S01]  /*2e50*/  IADD3 R126, R149, 0x100, RZ ;  /* 0x00000100957e7810 */ /* 0x000fe20007ffe0ff */
[----:B------:R-:W-:Y:S02]  /*2e60*/  FFMA.FTZ R128, R41, R128, R13 ;  /* 0x0000008029807223 */ /* 0x000fe4000001000d */
[----:B------:R-:W-:-:S02]  /*2e70*/  FMUL.FTZ R159, R163, R159 ;  /* 0x0000009fa39f7220 */ /* 0x000fc40000410000 */
[----:B------:R-:W-:Y:S01]  /*2e80*/  FMUL.FTZ R160, R163, R160 ;  /* 0x000000a0a3a07220 */ /* 0x000fe20000410000 */
[----:B------:R-:W-:Y:S01]  /*2e90*/  F2FP.BF16.PACK_AB R122, R128, R129 ;  /* 0x00000081807a723e */ /* 0x000fe200000010ff */
[----:B------:R-:W-:Y:S01]  /*2ea0*/  FFMA.FTZ R120, R44, R125, R16 ;  /* 0x0000007d2c787223 */ /* 0x000fe20000010010 */
[----:B------:R-:W-:Y:S01]  /*2eb0*/  IADD3 R128, R149, 0x200, RZ ;  /* 0x0000020095807810 */ /* 0x000fe20007ffe0ff */
[C---:B------:R-:W-:Y:S02]  /*2ec0*/  FMUL.FTZ R137, R163.reuse, R140 ;  /* 0x0000008ca3897220 */ /* 0x040fe40000410000 */
[----:B------:R-:W-:Y:S02]  /*2ed0*/  FMUL.FTZ R134, R163, R141 ;  /* 0x0000008da3867220 */ /* 0x000fe40000410000 */
[----:B------:R-:W-:Y:S02]  /*2ee0*/  FFMA.FTZ R125, R45, R124, R17 ;  /* 0x0000007c2d7d7223 */ /* 0x000fe40000010011 */
[----:B------:R-:W-:-:S02]  /*2ef0*/  FFMA.FTZ R139, R66, R139, R6 ;  /* 0x0000008b428b7223 */ /* 0x000fc40000010006 */
[----:B------:R-:W-:Y:S01]  /*2f00*/  FFMA.FTZ R136, R67, R136, R7 ;  /* 0x0000008843887223 */ /* 0x000fe20000010007 */
[----:B------:R-:W-:Y:S01]  /*2f10*/  F2FP.BF16.PACK_AB R120, R125, R120 ;  /* 0x000000787d78723e */ /* 0x000fe200000010ff */
[----:B------:R-:W-:Y:S02]  /*2f20*/  FMUL.FTZ R135, R163, R138 ;  /* 0x0000008aa3877220 */ /* 0x000fe40000410000 */
[----:B------:R-:W-:Y:S01]  /*2f30*/  FFMA.FTZ R133, R36, R133, R8 ;  /* 0x0000008524857223 */ /* 0x000fe20000010008 */
[----:B------:R-:W-:Y:S01]  /*2f40*/  F2FP.BF16.PACK_AB R139, R136, R139 ;  /* 0x0000008b888b723e */ /* 0x000fe200000010ff */
[----:B------:R-:W-:Y:S01]  /*2f50*/  FFMA.FTZ R124, R37, R130, R9 ;  /* 0x00000082257c7223 */ /* 0x000fe20000010009 */
[----:B------:R-:W-:Y:S01]  /*2f60*/  IADD3 R130, R149, 0x300, RZ ;  /* 0x0000030095827810 */ /* 0x000fe20007ffe0ff */
        /* <DEDUP_REMOVED lines=21> */
.L_x_12326:
[----:B-1----:R-:W-:Y:S05]  /*30c0*/  BSYNC B0 ;  /* 0x0000000000007941 */ /* 0x002fea0003800000 */
.L_x_12325:
[----:B------:R-:W-:Y:S02]  /*30d0*/  IADD3 R144, R144, c[0x0][0x160], RZ ;  /* 0x0000580090907a10 */ /* 0x000fe40007ffe0ff */
[----:B------:R-:W-:-:S02]  /*30e0*/  LOP3.LUT P1, RZ, R146, 0xff, RZ, 0xc0, !PT ;  /* 0x000000ff92ff7812 */ /* 0x000fc4000782c0ff */
[----:B------:R-:W-:Y:S02]  /*30f0*/  ISETP.GE.AND P0, PT, R144, c[0x0][0x164], PT ;  /* 0x0000590090007a0c */ /* 0x000fe40003f06270 */
[----:B------:R-:W-:-:S11]  /*3100*/  SEL R146, RZ, 0x1, P1 ;  /* 0x00000001ff927807 */ /* 0x000fd60000800000 */
[----:B0----5:R-:W-:Y:S01]  /*3110*/  @P0 CALL.REL.NOINC `(.L_x_12327) ;  /* 0x0000001000000944 */ /* 0x021fe20003c00000 */
[----:B------:R-:W-:Y:S05]  /*3120*/  BRA `(.L_x_12328) ;  /* 0xffffd2f000007947 */ /* 0x000fea000383ffff */
.L_x_12327:
[----:B------:R-:W-:Y:S05]  /*3130*/  EXIT ;  /* 0x000000000000794d */ /* 0x000fea0003800000 */
.L_x_12323:
[----:B------:R-:W-:Y:S01]  /*3140*/  HFMA2.MMA R157, -RZ, RZ, 0, 5.9604644775390625e-08 ;  /* 0x00000001ff9d7435 */ /* 0x000fe200000001ff */
[----:B------:R-:W-:Y:S02]  /*3150*/  MOV R151, 0x1f ;  /* 0x0000001f00977802 */ /* 0x000fe40000000f00 */
[----:B------:R-:W-:Y:S02]  /*3160*/  MOV R156, 0xffffffff ;  /* 0xffffffff009c7802 */ /* 0x000fe40000000f00 */
[----:B------:R-:W-:Y:S02]  /*3170*/  MOV R154, 0x3190 ;  /* 0x00003190009a7802 */ /* 0x000fe40000000f00 */
[----:B-----5:R-:W-:Y:S05]  /*3180*/  CALL.REL.NOINC `($__internal_71_$__cuda_sm70_shflsync_bfly_p) ;  /* 0x0000079000007944 */ /* 0x020fea0003c00000 */
[----:B-1----:R-:W-:Y:S01]  /*3190*/  MOV R150, R157 ;  /* 0x0000009d00967202 */ /* 0x002fe20000000f00 */
[----:B0-----:R-:W-:Y:S05]  /*31a0*/  BRA `(.L_x_12329) ;  /* 0xffffecb000007947 */ /* 0x001fea000383ffff */
.L_x_12324:
[----:B------:R-:W-:Y:S01]  /*31b0*/  HFMA2.MMA R157, -RZ, RZ, 0, 1.1920928955078125e-07 ;  /* 0x00000002ff9d7435 */ /* 0x000fe200000001ff */
[----:B------:R-:W-:Y:S02]  /*31c0*/  MOV R151, 0x1f ;  /* 0x0000001f00977802 */ /* 0x000fe40000000f00 */
[----:B------:R-:W-:Y:S02]  /*31d0*/  MOV R156, 0xffffffff ;  /* 0xffffffff009c7802 */ /* 0x000fe40000000f00 */
[----:B------:R-:W-:-:S02]  /*31e0*/  MOV R154, 0x3200 ;  /* 0x00003200009a7802 */ /* 0x000fc40000000f00 */
[----:B-----5:R-:W-:Y:S05]  /*31f0*/  CALL.REL.NOINC `($__internal_71_$__cuda_sm70_shflsync_bfly_p) ;  /* 0x0000072000007944 */ /* 0x020fea0003c00000 */
[----:B01----:R-:W-:Y:S01]  /*3200*/  FADD.FTZ R158, R158, R157 ;  /* 0x0000009d9e9e7221 */ /* 0x003fe20000010000 */
[----:B------:R-:W-:Y:S01]  /*3210*/  HFMA2.MMA R157, -RZ, RZ, 0, 2.384185791015625e-07 ;  /* 0x00000004ff9d7435 */ /* 0x000fe200000001ff */
[----:B------:R-:W-:-:S02]  /*3220*/  MOV R151, 0x1f ;  /* 0x0000001f00977802 */ /* 0x000fc40000000f00 */
[----:B------:R-:W-:Y:S02]  /*3230*/  MOV R156, 0xffffffff ;  /* 0xffffffff009c7802 */ /* 0x000fe40000000f00 */
[----:B------:R-:W-:Y:S02]  /*3240*/  MOV R154, 0x3260 ;  /* 0x00003260009a7802 */ /* 0x000fe40000000f00 */
[----:B------:R-:W-:Y:S05]  /*3250*/  CALL.REL.NOINC `($__internal_71_$__cuda_sm70_shflsync_bfly_p) ;  /* 0x000006c000007944 */ /* 0x000fea0003c00000 */
[----:B01----:R-:W-:Y:S01]  /*3260*/  FADD.FTZ R158, R158, R157 ;  /* 0x0000009d9e9e7221 */ /* 0x003fe20000010000 */
[----:B------:R-:W-:Y:S01]  /*3270*/  HFMA2.MMA R157, -RZ, RZ, 0, 4.76837158203125e-07 ;  /* 0x00000008ff9d7435 */ /* 0x000fe200000001ff */
[----:B------:R-:W-:Y:S02]  /*3280*/  MOV R151, 0x1f ;  /* 0x0000001f00977802 */ /* 0x000fe40000000f00 */
[----:B------:R-:W-:Y:S02]  /*3290*/  MOV R156, 0xffffffff ;  /* 0xffffffff009c7802 */ /* 0x000fe40000000f00 */
[----:B------:R-:W-:Y:S02]  /*32a0*/  MOV R154, 0x32c0 ;  /* 0x000032c0009a7802 */ /* 0x000fe40000000f00 */
[----:B------:R-:W-:Y:S05]  /*32b0*/  CALL.REL.NOINC `($__internal_71_$__cuda_sm70_shflsync_bfly_p) ;  /* 0x0000066000007944 */ /* 0x000fea0003c00000 */
[----:B01----:R-:W-:Y:S01]  /*32c0*/  FADD.FTZ R158, R158, R157 ;  /* 0x0000009d9e9e7221 */ /* 0x003fe20000010000 */
[----:B------:R-:W-:Y:S01]  /*32d0*/  HFMA2.MMA R157, -RZ, RZ, 0, 9.5367431640625e-07 ;  /* 0x00000010ff9d7435 */ /* 0x000fe200000001ff */
[----:B------:R-:W-:-:S02]  /*32e0*/  MOV R151, 0x1f ;  /* 0x0000001f00977802 */ /* 0x000fc40000000f00 */
[----:B------:R-:W-:Y:S02]  /*32f0*/  MOV R156, 0xffffffff ;  /* 0xffffffff009c7802 */ /* 0x000fe40000000f00 */
[----:B------:R-:W-:Y:S02]  /*3300*/  MOV R154, 0x3320 ;  /* 0x00003320009a7802 */ /* 0x000fe40000000f00 */
[----:B------:R-:W-:Y:S05]  /*3310*/  CALL.REL.NOINC `($__internal_71_$__cuda_sm70_shflsync_bfly_p) ;  /* 0x0000060000007944 */ /* 0x000fea0003c00000 */
        /* <DEDUP_REMOVED lines=70> */
[----:B------:R-:W-:Y:S05]  /*3780*/  CALL.REL.NOINC `($__internal_71_$__cuda_sm70_shflsync_bfly_p) ;  /* 0x0000019000007944 */ /* 0x000fea0003c00000 */
[----:B01----:R-:W-:Y:S01]  /*3790*/  FADD.FTZ R158, R158, R157 ;  /* 0x0000009d9e9e7221 */ /* 0x003fe20000010000 */
[----:B------:R-:W-:Y:S01]  /*37a0*/  HFMA2.MMA R157, -RZ, RZ, 0, 1.1920928955078125e-07 ;  /* 0x00000002ff9d7435 */ /* 0x000fe200000001ff */
[----:B------:R-:W-:Y:S02]  /*37b0*/  MOV R151, 0x1f ;  /* 0x0000001f00977802 */ /* 0x000fe40000000f00 */
[----:B------:R-:W-:Y:S02]  /*37c0*/  MOV R156, 0xffffffff ;  /* 0xffffffff009c7802 */ /* 0x000fe40000000f00 */
[----:B------:R-:W-:Y:S02]  /*37d0*/  MOV R154, 0x37f0 ;  /* 0x000037f0009a7802 */ /* 0x000fe40000000f00 */
[----:B------:R-:W-:Y:S05]  /*37e0*/  CALL.REL.NOINC `($__internal_71_$__cuda_sm70_shflsync_bfly_p) ;  /* 0x0000013000007944 */ /* 0x000fea0003c00000 */
        /* <DEDUP_REMOVED lines=18> */
[----:B01----:R-:W-:Y:S05]  /*3910*/  BRA `(.L_x_12330) ;  /* 0xffffea8000007947 */ /* 0x003fea000383ffff */
        .weak           $__internal_71_$__cuda_sm70_shflsync_bfly_p
        .type           $__internal_71_$__cuda_sm70_shflsync_bfly_p,@function
        .size           $__internal_71_$__cuda_sm70_shflsync_bfly_p,(.L_x_29135 - $__internal_71_$__cuda_sm70_shflsync_bfly_p)
$__internal_71_$__cuda_sm70_shflsync_bfly_p:
[----:B------:R-:W-:Y:S01]  /*3920*/  HFMA2.MMA R155, -RZ, RZ, 0, 0 ;  /* 0x00000000ff9b7435 */ /* 0x000fe200000001ff */
[----:B------:R-:W-:Y:S04]  /*3930*/  WARPSYNC R156 ;  /* 0x0000009c00007348 */ /* 0x000fe80003800000 */
[----:B------:R0:W1:Y:S01]  /*3940*/  SHFL.BFLY PT, R157, R158, R157, R151 ;  /* 0x0c00009d9e9d7389 */ /* 0x00006200000e0097 */
[----:B------:R-:W-:Y:S05]  /*3950*/  RET.REL.NODEC R154 `(_ZN10layer_norm13ln_fwd_kernelINS_13Kernel_traitsIf13__nv_bfloat16fS2_fjLj8192ELj1ELj1ELj8ELj16ENS_18Kernel_traits_baseILj8192EfS2_fS2_fjLj256EEEEELb0ELb1ELb1ELb1EEEvNS_9FwdParamsE) ;  /* 0xffffc6a09a007950 */ /* 0x000fea0003c3ffff */
.L_x_12331:
        /* <DEDUP_REMOVED lines=10> */
.L_x_29135:


//--------------------- .text._ZN10layer_norm13ln_fwd_kernelINS_13Kernel_traitsIf13__nv_bfloat16fS2_fjLj8192ELj1ELj1ELj8ELj16ENS_18Kernel_traits_baseILj8192EfS2_fS2_fjLj256EEEEELb1ELb0ELb0ELb0EEEvNS_9FwdParamsE --------------------------
	.section	.text._ZN10layer_norm13ln_fwd_kernelINS_13Kernel_traitsIf13__nv_bfloat16fS2_fjLj8192ELj1ELj1ELj8ELj16ENS_18Kernel_traits_baseILj8192EfS2_fS2_fjLj256EEEEELb1ELb0ELb0ELb0EEEvNS_9FwdParamsE,"ax",@progbits
	.sectioninfo	@"SHI_REGISTERS=163"
	.align	128
        .global         _ZN10layer_norm13ln_fwd_kernelINS_13Kernel_traitsIf13__nv_bfloat16fS2_fjLj8192ELj1ELj1ELj8ELj16ENS_18Kernel_traits_baseILj8192EfS2_fS2_fjLj256EEEEELb1ELb0ELb0ELb0EEEvNS_9FwdParamsE
        .type           _ZN10layer_norm13ln_fwd_kernelINS_13Kernel_traitsIf13__nv_bfloat16fS2_fjLj8192ELj1ELj1ELj8ELj16ENS_18Kernel_traits_baseILj8192EfS2_fS2_fjLj256EEEEELb1ELb0ELb0ELb0EEEvNS_9FwdParamsE,@function
        .size           _ZN10layer_norm13ln_fwd_kernelINS_13Kernel_traitsIf13__nv_bfloat16fS2_fjLj8192ELj1ELj1ELj8ELj16ENS_18Kernel_traits_baseILj8192EfS2_fS2_fjLj256EEEEELb1ELb0ELb0ELb0EEEvNS_9FwdParamsE,(.L_x_29136 - _ZN10layer_norm13ln_fwd_kernelINS_13Kernel_traitsIf13__nv_bfloat16fS2_fjLj8192ELj1ELj1ELj8ELj16ENS_18Kernel_traits_baseILj8192EfS2_fS2_fjLj256EEEEELb1ELb0ELb0ELb0EEEvNS_9FwdParamsE)
        .other          _ZN10layer_norm13ln_fwd_kernelINS_13Kernel_traitsIf13__nv_bfloat16fS2_fjLj8192ELj1ELj1ELj8ELj16ENS_18Kernel_traits_baseILj8192EfS2_fS2_fjLj256EEEEELb1ELb0ELb0ELb0EEEvNS_9FwdParamsE,@"STO_CUDA_ENTRY STV_DEFAULT"
_ZN10layer_norm13ln_fwd_kernelINS_13Kernel_traitsIf13__nv_bfloat16fS2_fjLj8192ELj1ELj1ELj8ELj16ENS_18Kernel_traits_baseILj8192EfS2_fS2_fjLj256EEEEELb1ELb0ELb0ELb0EEEvNS_9FwdParamsE:
.text._ZN10layer_norm13ln_fwd_kernelINS_13Kernel_traitsIf13__nv_bfloat16fS2_fjLj8192ELj1ELj1ELj8ELj16ENS_18Kernel_traits_baseILj8192EfS2_fS2_fjLj256EEEEELb1ELb0ELb0ELb0EEEvNS_9FwdParamsE:
        /* <DEDUP_REMOVED lines=27> */
[----:B------:R-:W-:Y:S01]  /*01b0*/  IADD3 R117, R2, 0x3c6ef372, RZ ;  /* 0x3c6ef37202757810 */ /* 0x000fe20007ffe0ff */
[----:B------:R-:W-:Y:S01]  /*01c0*/  IMAD.MOV.U32 R7, RZ, RZ, c[0x0][0x168] ;  /* 0x00005a00ff077624 */ /* 0x000fe200078e00ff */
[----:B------:R-:W-:Y:S01]  /*01d0*/  LOP3.LUT R5, R5, R3, RZ, 0x3c, !PT ;  /* 0x0000000305057212 */ /* 0x000fe200078e3cff */
[----:B------:R-:W-:Y:S01]  /*01e0*/  IMAD.WIDE.U32 R8, R8, -0x2daee0ad, RZ ;  /* 0xd2511f5308087825 */ /* 0x000fe200078e00ff */
[----:B------:R-:W-:Y:S02]  /*01f0*/  IADD3 R118, R3, 0x76cf5d0a, RZ ;  /* 0x76cf5d0a03767810 */ /* 0x000fe40007ffe0ff */
[----:B------:R-:W-:Y:S02]  /*0200*/  SHF.R.S32.HI R7, RZ, 0x1f, R7 ;  /* 0x0000001fff077819 */ /* 0x000fe40000011407 */
[----:B------:R-:W-:Y:S01]  /*0210*/  LOP3.LUT R10, R9, R4, R114, 0x96, !PT ;  /* 0x00000004090a7212 */ /* 0x000fe200078e9672 */
[----:B------:R-:W-:Y:S01]  /*0220*/  IMAD.WIDE.U32 R4, R5, -0x326172a9, RZ ;  /* 0xcd9e8d5705047825 */ /* 0x000fe200078e00ff */
[----:B------:R-:W-:-:S02]  /*0230*/  LEA.HI R78, R7, c[0x0][0x168], RZ, 0x3 ;  /* 0x00005a00074e7a11 */ /* 0x000fc400078f18ff */
[----:B------:R-:W-:Y:S01]  /*0240*/  IADD3 R119, R3, 0x32370b8f, RZ ;  /* 0x32370b8f03777810 */ /* 0x000fe20007ffe0ff */
[----:B------:R-:W-:Y:S01]  /*0250*/  IMAD.WIDE.U32 R10, R10, -0x326172a9, RZ ;  /* 0xcd9e8d570a0a7825 */ /* 0x000fe200078e00ff */
[----:B------:R-:W-:Y:S02]  /*0260*/  LOP3.LUT R5, R5, R116, R6, 0x96, !PT ;  /* 0x0000007405057212 */ /* 0x000fe400078e9606 */
[----:B------:R-:W-:Y:S02]  /*0270*/  IADD3 R120, R2, -0x255992d5, RZ ;  /* 0xdaa66d2b02787810 */ /* 0x000fe40007ffe0ff */
[----:B------:R-:W-:Y:S01]  /*0280*/  LOP3.LUT R6, R11, R4, R117, 0x96, !PT ;  /* 0x000000040b067212 */ /* 0x000fe200078e9675 */
[----:B------:R-:W-:Y:S01]  /*0290*/  IMAD.WIDE.U32 R4, R5, -0x2daee0ad, RZ ;  /* 0xd2511f5305047825 */ /* 0x000fe200078e00ff */
[----:B------:R-:W-:Y:S02]  /*02a0*/  LOP3.LUT R11, R0, 0xff, RZ, 0xc0, !PT ;  /* 0x000000ff000b7812 */ /* 0x000fe400078ec0ff */
[----:B------:R-:W-:Y:S01]  /*02b0*/  IADD3 R123, R2, 0x78dde6e4, RZ ;  /* 0x78dde6e4027b7810 */ /* 0x000fe20007ffe0ff */
[----:B------:R-:W-:Y:S01]  /*02c0*/  IMAD.WIDE.U32 R6, R6, -0x2daee0ad, RZ ;  /* 0xd2511f5306067825 */ /* 0x000fe200078e00ff */
[----:B------:R-:W-:-:S02]  /*02d0*/  LOP3.LUT R8, R5, R8, R118, 0x96, !PT ;  /* 0x0000000805087212 */ /* 0x000fc400078e9676 */
[----:B------:R-:W-:Y:S02]  /*02e0*/  LOP3.LUT R5, R11, 0xff, RZ, 0x3c, !PT ;  /* 0x000000ff0b057812 */ /* 0x000fe400078e3cff */
[----:B------:R-:W-:Y:S01]  /*02f0*/  LOP3.LUT R74, R7, R4, R119, 0x96, !PT ;  /* 0x00000004074a7212 */ /* 0x000fe200078e9677 */
[----:B------:R-:W-:Y:S01]  /*0300*/  IMAD.WIDE.U32 R8, R8, -0x326172a9, RZ ;  /* 0xcd9e8d5708087825 */ /* 0x000fe200078e00ff */
[----:B------:R-:W-:Y:S02]  /*0310*/  LEA.HI.SX32 R122, R78, R5, 0x1d ;  /* 0x000000054e7a7211 */ /* 0x000fe400078feaff */
[----:B------:R-:W-:Y:S01]  /*0320*/  IADD3 R124, R3, -0x126145ec, RZ ;  /* 0xed9eba14037c7810 */ /* 0x000fe20007ffe0ff */
[----:B------:R-:W-:Y:S01]  /*0330*/  IMAD.WIDE.U32 R74, R74, -0x326172a9, RZ ;  /* 0xcd9e8d574a4a7825 */ /* 0x000fe200078e00ff */
[----:B------:R-:W-:Y:S02]  /*0340*/  LOP3.LUT P2, RZ, R122, 0xffffff00, RZ, 0xc0, !PT ;  /* 0xffffff007aff7812 */ /* 0x000fe4000784c0ff */
[----:B------:R-:W-:-:S02]  /*0350*/  LOP3.LUT R72, R9, R10, R120, 0x96, !PT ;  /* 0x0000000a09487212 */ /* 0x000fc400078e9678 */
[C---:B------:R-:W-:Y:S02]  /*0360*/  ISETP.GE.U32.AND P5, PT, R122.reuse, 0x200, PT ;  /* 0x000002007a00780c */ /* 0x040fe40003fa6070 */
[----:B------:R-:W-:Y:S01]  /*0370*/  ISETP.GE.U32.AND P4, PT, R122, 0x300, PT ;  /* 0x000003007a00780c */ /* 0x000fe20003f86070 */
[----:B------:R-:W-:Y:S01]  /*0380*/  IMAD.WIDE.U32 R72, R72, -0x2daee0ad, RZ ;  /* 0xd2511f5348487825 */ /* 0x000fe200078e00ff */
[----:B------:R-:W-:Y:S02]  /*0390*/  ISETP.GE.U32.AND P3, PT, R122, 0x400, PT ;  /* 0x000004007a00780c */ /* 0x000fe40003f66070 */
[----:B------:R-:W-:Y:S02]  /*03a0*/  P2R R152, PR, RZ, 0x4 ;  /* 0x00000004ff987803 */ /* 0x000fe40000000000 */
[----:B------:R-:W-:Y:S02]  /*03b0*/  P2R R153, PR, RZ, 0x20 ;  /* 0x00000020ff997803 */ /* 0x000fe40000000000 */
[----:B------:R-:W-:-:S02]  /*03c0*/  P2R R154, PR, RZ, 0x10 ;  /* 0x00000010ff9a7803 */ /* 0x000fc40000000000 */
        /* <DEDUP_REMOVED lines=19> */
.L_x_12333:
[----:B------:R-:W-:Y:S05]  /*0500*/  BSYNC B0 ;  /* 0x0000000000007941 */ /* 0x000fea0003800000 */
.L_x_12332:
        /* <DEDUP_REMOVED lines=17> */
.L_x_12335:
[----:B------:R-:W-:Y:S05]  /*0620*/  BSYNC B0 ;  /* 0x0000000000007941 */ /* 0x000fea0003800000 */
.L_x_12334:
        /* <DEDUP_REMOVED lines=17> */
.L_x_12337:
[----:B------:R-:W-:Y:S05]  /*0740*/  BSYNC B0 ;  /* 0x0000000000007941 */ /* 0x000fea0003800000 */
.L_x_12336:
        /* <DEDUP_REMOVED lines=16> */
.L_x_12339:
[----:B------:R-:W-:Y:S05]  /*0850*/  BSYNC B0 ;  /* 0x0000000000007941 */ /* 0x000fea0003800000 */
.L_x_12338:
[----:B------:R-:W-:Y:S01]  /*0860*/  IADD3 R125, R3, -0x56f99767, RZ ;  /* 0xa9066899037d7810 */ /* 0x000fe20007ffe0ff */
[----:B0-----:R-:W-:Y:S01]  /*0870*/  IMAD.WIDE.U32 R68, R76, -0x2daee0ad, RZ ;  /* 0xd2511f534c447825 */ /* 0x001fe200078e00ff */
        /* <DEDUP_REMOVED lines=8> */
[----:B------:R-:W-:Y:S02]  /*0900*/  LOP3.LUT R76, R78, 0xff, RZ, 0xc0, !PT ;  /* 0x000000ff4e4c7812 */ /* 0x000fe400078ec0ff */
[----:B------:R-:W-:Y:S01]  /*0910*/  LOP3.LUT R72, R71, R74, R126, 0x96, !PT ;  /* 0x0000004a47487212 */ /* 0x000fe200078e967e */
[----:B------:R-:W-:Y:S01]  /*0920*/  IMAD.WIDE.U32 R74, R75, -0x326172a9, RZ ;  /* 0xcd9e8d574b4a7825 */ /* 0x000fe200078e00ff */
[----:B------:R-:W-:-:S02]  /*0930*/  SHF.R.U32.HI R78, RZ, 0x3, R78 ;  /* 0x00000003ff4e7819 */ /* 0x000fc4000001164e */
[----:B------:R-:W-:Y:S01]  /*0940*/  IADD3 R127, R2, -0x4ab325aa, RZ ;  /* 0xb54cda56027f7810 */ /* 0x000fe20007ffe0ff */
[----:B------:R-:W-:Y:S01]  /*0950*/  IMAD.IADD R71, R76, 0x1, -R69 ;  /* 0x000000014c477824 */ /* 0x000fe200078e0a45 */
[----:B------:R-:W-:Y:S01]  /*0960*/  IADD3 R128, R3, 0x646e171e, RZ ;  /* 0x646e171e03807810 */ /* 0x000fe20007ffe0ff */
[----:B------:R-:W-:Y:S01]  /*0970*/  IMAD.WIDE.U32 R72, R72, -0x2daee0ad, RZ ;  /* 0xd2511f5348487825 */ /* 0x000fe200078e00ff */
[----:B------:R-:W-:Y:S02]  /*0980*/  LOP3.LUT R78, R78, 0x1fffffe0, RZ, 0xc0, !PT ;  /* 0x1fffffe04e4e7812 */ /* 0x000fe400078ec0ff */
[----:B------:R-:W-:Y:S02]  /*0990*/  IMNMX R71, RZ, R71, !PT ;  /* 0x00000047ff477217 */ /* 0x000fe40007800200 */
[----:B------:R-:W-:Y:S02]  /*09a0*/  LOP3.LUT R69, R75, R70, R127, 0x96, !PT ;  /* 0x000000464b457212 */ /* 0x000fe400078e967f */
[----:B------:R-:W-:-:S02]  /*09b0*/  IMNMX R71, R71, 0x20, PT ;  /* 0x0000002047477817 */ /* 0x000fc40003800200 */
[----:B------:R-:W-:Y:S02]  /*09c0*/  LOP3.LUT R70, R73, R68, R128, 0x96, !PT ;  /* 0x0000004449467212 */ /* 0x000fe400078e9680 */
[----:B------:R-:W-:Y:S01]  /*09d0*/  SHF.L.U32 R68, R0, 0x5, RZ ;  /* 0x0000000500447819 */ /* 0x000fe200000006ff */
[----:B------:R-:W-:Y:S01]  /*09e0*/  IMAD.IADD R73, R71, 0x1, R78 ;  /* 0x0000000147497824 */ /* 0x000fe200078e024e */
[----:B------:R-:W-:Y:S01]  /*09f0*/  IADD3 R129, R3, 0x1fd5c5a3, RZ ;  /* 0x1fd5c5a303817810 */ /* 0x000fe20007ffe0ff */
[----:B------:R-:W-:Y:S01]  /*0a00*/  IMAD.WIDE.U32 R70, R70, -0x326172a9, RZ ;  /* 0xcd9e8d5746467825 */ /* 0x000fe200078e00ff */
[----:B------:R-:W-:Y:S02]  /*0a10*/  LOP3.LUT R75, R68, 0x3e0, RZ, 0xc0, !PT ;  /* 0x000003e0444b7812 */ /* 0x000fe400078ec0ff */
[C---:B------:R-:W-:Y:S01]  /*0a20*/  IADD3 R130, R2.reuse, 0x5384540f, RZ ;  /* 0x5384540f02827810 */ /* 0x040fe20007ffe0ff */
[----:B------:R-:W-:Y:S01]  /*0a30*/  IMAD.SHL.U32 R73, R73, 0x8, RZ ;  /* 0x0000000849497824 */ /* 0x000fe200078e00ff */
[----:B------:R-:W-:Y:S01]  /*0a40*/  IADD3 R131, R2, -0xe443238, RZ ;  /* 0xf1bbcdc802837810 */ /* 0x000fe20007ffe0ff */
[----:B------:R-:W-:Y:S01]  /*0a50*/  IMAD.WIDE.U32 R68, R69, -0x2daee0ad, RZ ;  /* 0xd2511f5345447825 */ /* 0x000fe200078e00ff */
[----:B------:R-:W-:-:S02]  /*0a60*/  LOP3.LUT R74, R71, R74, R130, 0x96, !PT ;  /* 0x0000004a474a7212 */ /* 0x000fc400078e9682 */
[----:B------:R-:W-:Y:S01]  /*0a70*/  IADD3 R132, R3, -0x24c28bd8, RZ ;  /* 0xdb3d742803847810 */ /* 0x000fe20007ffe0ff */
[----:B------:R-:W0:Y:S01]  /*0a80*/  I2F.U32 R73, R73 ;  /* 0x0000004900497306 */ /* 0x000e220000201000 */
[----:B------:R-:W-:Y:S01]  /*0a90*/  LOP3.LUT R72, R69, R72, R129, 0x96, !PT ;  /* 0x0000004845487212 */ /* 0x000fe200078e9681 */
[----:B------:R-:W-:Y:S01]  /*0aa0*/  IMAD.IADD R75, R76, 0x1, -R75 ;  /* 0x000000014c4b7824 */ /* 0x000fe200078e0a4b */
[----:B------:R-:W-:Y:S01]  /*0ab0*/  IADD3 R133, R3, -0x695add53, RZ ;  /* 0x96a522ad03857810 */ /* 0x000fe20007ffe0ff */
[----:B------:R-:W-:Y:S01]  /*0ac0*/  IMAD.HI.U32 R69, R74, -0x2daee0ad, RZ ;  /* 0xd2511f534a457827 */ /* 0x000fe200078e00ff */
[----:B------:R-:W-:Y:S02]  /*0ad0*/  IADD3 R134, R2, -0x700cb87f, RZ ;  /* 0x8ff3478102867810 */ /* 0x000fe40007ffe0ff */
[----:B------:R-:W-:Y:S01]  /*0ae0*/  IMNMX R75, RZ, R75, !PT ;  /* 0x0000004bff4b7217 */ /* 0x000fe20007800200 */
[----:B------:R-:W-:Y:S01]  /*0af0*/  IMAD.HI.U32 R71, R72, -0x326172a9, RZ ;  /* 0xcd9e8d5748477827 */ /* 0x000fe200078e00ff */
[----:B------:R-:W-:-:S02]  /*0b00*/  LOP3.LUT R142, R69, R68, R132, 0x96, !PT ;  /* 0x00000044458e7212 */ /* 0x000fc400078e9684 */
[----:B------:R-:W-:Y:S01]  /*0b10*/  IMNMX R75, R75, 0x20, PT ;  /* 0x000000204b4b7817 */ /* 0x000fe20003800200 */
[----:B------:R-:W-:Y:S01]  /*0b20*/  IMAD R68, R74, -0x2daee0ad, RZ ;  /* 0xd2511f534a447824 */ /* 0x000fe200078e02ff */
[----:B------:R-:W-:Y:S01]  /*0b30*/  LOP3.LUT R71, R71, R70, R131, 0x96, !PT ;  /* 0x0000004647477212 */ /* 0x000fe200078e9683 */
[----:B------:R-:W-:Y:S01]  /*0b40*/  IMAD R69, R72, -0x326172a9, RZ ;  /* 0xcd9e8d5748457824 */ /* 0x000fe200078e02ff */
[----:B------:R-:W-:Y:S01]  /*0b50*/  MOV R136, 0x1 ;  /* 0x0000000100887802 */ /* 0x000fe20000000f00 */
[----:B0-----:R0:W1:Y:S01]  /*0b60*/  MUFU.RCP R135, R73 ;  /* 0x0000004900877308 */ /* 0x0010620000001000 */
[----:B------:R-:W-:Y:S01]  /*0b70*/  IMAD.HI.U32 R140, R142, -0x326172a9, RZ ;  /* 0xcd9e8d578e8c7827 */ /* 0x000fe200078e00ff */
[----:B------:R-:W-:-:S03]  /*0b80*/  LOP3.LUT R143, R143, 0x3, RZ, 0xc0, !PT ;  /* 0x000000038f8f7812 */ /* 0x000fc600078ec0ff */
[----:B------:R-:W-:Y:S01]  /*0b90*/  IMAD.HI.U32 R141, R71, -0x2daee0ad, RZ ;  /* 0xd2511f53478d7827 */ /* 0x000fe200078e00ff */
[----:B------:R-:W-:-:S03]  /*0ba0*/  LOP3.LUT R140, R140, R69, R134, 0x96, !PT ;  /* 0x000000458c8c7212 */ /* 0x000fc600078e9686 */
[----:B------:R-:W-:Y:S01]  /*0bb0*/  IMAD.IADD R75, R78, 0x1, R75 ;  /* 0x000000014e4b7824 */ /* 0x000fe200078e024b */
[----:B------:R-:W-:Y:S01]  /*0bc0*/  LOP3.LUT R141, R141, R68, R133, 0x96, !PT ;  /* 0x000000448d8d7212 */ /* 0x000fe200078e9685 */
[----:B------:R-:W-:Y:S02]  /*0bd0*/  IMAD R144, R71, -0x2daee0ad, RZ ;  /* 0xd2511f5347907824 */ /* 0x000fe400078e02ff */
[----:B------:R-:W-:Y:S02]  /*0be0*/  IMAD.SHL.U32 R138, R75, 0x8, RZ ;  /* 0x000000084b8a7824 */ /* 0x000fe400078e00ff */
[----:B0-----:R-:W-:Y:S02]  /*0bf0*/  IMAD R142, R142, -0x326172a9, RZ ;  /* 0xcd9e8d578e8e7824 */ /* 0x001fe400078e02ff */
.L_x_12583:
        /* <DEDUP_REMOVED lines=12> */
[----:B------:R-:W-:-:S04]  /*0cc0*/  LEA.HI.SX32 R139, R109, R146, 0x1d ;  /* 0x000000926d8b7211 */ /* 0x000fc800078feaff */
[----:B------:R-:W-:Y:S02]  /*0cd0*/  MOV R109, R139 ;  /* 0x0000008b006d7202 */ /* 0x000fe40000000f00 */
        /* <DEDUP_REMOVED lines=23> */
.L_x_12343:
[----:B0-----:R-:W-:Y:S02]  /*0e50*/  MOV R146, R142 ;  /* 0x0000008e00927202 */ /* 0x001fe40000000f00 */
.L_x_12344:
[----:B------:R-:W-:Y:S05]  /*0e60*/  BSYNC B1 ;  /* 0x0000000000017941 */ /* 0x000fea0003800000 */
.L_x_12342:
        /* <DEDUP_REMOVED lines=16> */
.L_x_12348:
[----:B------:R-:W-:Y:S05]  /*0f70*/  BSYNC B2 ;  /* 0x0000000000027941 */ /* 0x000fea0003800000 */
.L_x_12347:
        /* <DEDUP_REMOVED lines=42> */
.L_x_12346:
[----:B------:R-:W-:Y:S05]  /*1220*/  BSYNC B1 ;  /* 0x0000000000017941 */ /* 0x000fea0003800000 */
.L_x_12345:
        /* <DEDUP_REMOVED lines=24> */
.L_x_12350:
[----:B------:R-:W-:Y:S02]  /*13b0*/  IMAD.MOV.U32 R147, RZ, RZ, R142 ;  /* 0x000000ffff937224 */ /* 0x000fe400078e008e */
.L_x_12351:
[----:B------:R-:W-:Y:S05]  /*13c0*/  BSYNC B1 ;  /* 0x0000000000017941 */ /* 0x000fea0003800000 */
.L_x_12349:
        /* <DEDUP_REMOVED lines=16> */
.L_x_12355:
[----:B------:R-:W-:Y:S05]  /*14d0*/  BSYNC B2 ;  /* 0x0000000000027941 */ /* 0x000fea0003800000 */
.L_x_12354:
        /* <DEDUP_REMOVED lines=42> */
[----:B------:R-:W-:Y:S02]  /*1780*/  IMAD.MOV.U32 R144, RZ, RZ, R78 ;  /* 0x000000ffff907224 */ /* 0x000fe400078e004e */
.L_x_12353:
[----:B------:R-:W-:Y:S05]  /*1790*/  BSYNC B1 ;  /* 0x0000000000017941 */ /* 0x000fea0003800000 */
.L_x_12352:
        /* <DEDUP_REMOVED lines=21> */
.L_x_12357:
[----:B------:R-:W-:Y:S02]  /*18f0*/  IMAD.MOV.U32 R92, RZ, RZ, R142 ;  /* 0x000000ffff5c7224 */ /* 0x000fe400078e008e */
.L_x_12358:
[----:B------:R-:W-:Y:S05]  /*1900*/  BSYNC B1 ;  /* 0x0000000000017941 */ /* 0x000fea0003800000 */
.L_x_12356:
        /* <DEDUP_REMOVED lines=16> */
.L_x_12362:
[----:B------:R-:W-:Y:S05]  /*1a10*/  BSYNC B2 ;  /* 0x0000000000027941 */ /* 0x000fea0003800000 */
.L_x_12361:
        /* <DEDUP_REMOVED lines=41> */
[----:B------:R-:W-:Y:S02]  /*1cb0*/  IMAD.MOV.U32 R144, RZ, RZ, R78 ;  /* 0x000000ffff907224 */ /* 0x000fe400078e004e */
[----:B------:R-:W-:Y:S02]  /*1cc0*/  IMAD.MOV.U32 R79, RZ, RZ, RZ ;  /* 0x000000ffff4f7224 */ /* 0x000fe400078e00ff */
.L_x_12360:
[----:B------:R-:W-:Y:S05]  /*1cd0*/  BSYNC B1 ;  /* 0x0000000000017941 */ /* 0x000fea0003800000 */
.L_x_12359:
        /* <DEDUP_REMOVED lines=20> */
.L_x_12364:
[----:B------:R-:W-:Y:S02]  /*1e20*/  IMAD.MOV.U32 R92, RZ, RZ, R142 ;  /* 0x000000ffff5c7224 */ /* 0x000fe400078e008e */
.L_x_12365:
[----:B------:R-:W-:Y:S05]  /*1e30*/  BSYNC B1 ;  /* 0x0000000000017941 */ /* 0x000fea0003800000 */
.L_x_12363:
        /* <DEDUP_REMOVED lines=16> */
.L_x_12369:
[----:B------:R-:W-:Y:S05]  /*1f40*/  BSYNC B2 ;  /* 0x0000000000027941 */ /* 0x000fea0003800000 */
.L_x_12368:
        /* <DEDUP_REMOVED lines=44> */
.L_x_12367:
[----:B------:R-:W-:Y:S05]  /*2210*/  BSYNC B1 ;  /* 0x0000000000017941 */ /* 0x000fea0003800000 */
.L_x_12366:
        /* <DEDUP_REMOVED lines=20> */
.L_x_12371:
[----:B------:R-:W-:Y:S02]  /*2360*/  IMAD.MOV.U32 R148, RZ, RZ, R142 ;  /* 0x000000ffff947224 */ /* 0x000fe400078e008e */
.L_x_12372:
[----:B------:R-:W-:Y:S05]  /*2370*/  BSYNC B1 ;  /* 0x0000000000017941 */ /* 0x000fea0003800000 */
.L_x_12370:
        /* <DEDUP_REMOVED lines=16> */
.L_x_12376:
[----:B------:R-:W-:Y:S05]  /*2480*/  BSYNC B2 ;  /* 0x0000000000027941 */ /* 0x000fea0003800000 */
.L_x_12375:
        /* <DEDUP_REMOVED lines=43> */
.L_x_12374:
[----:B------:R-:W-:Y:S05]  /*2740*/  BSYNC B1 ;  /* 0x0000000000017941 */ /* 0x000fea0003800000 */
.L_x_12373:
        /* <DEDUP_REMOVED lines=20> */
.L_x_12378:
[----:B------:R-:W-:Y:S02]  /*2890*/  IMAD.MOV.U32 R150, RZ, RZ, R142 ;  /* 0x000000ffff967224 */ /* 0x000fe400078e008e */
.L_x_12379:
[----:B------:R-:W-:Y:S05]  /*28a0*/  BSYNC B1 ;  /* 0x0000000000017941 */ /* 0x000fea0003800000 */
.L_x_12377:
        /* <DEDUP_REMOVED lines=16> */
.L_x_12383:
[----:B------:R-:W-:Y:S05]  /*29b0*/  BSYNC B2 ;  /* 0x0000000000027941 */ /* 0x000fea0003800000 */
.L_x_12382:
        /* <DEDUP_REMOVED lines=42> */
[----:B------:R-:W-:Y:S02]  /*2c60*/  IMAD.MOV.U32 R144, RZ, RZ, R110 ;  /* 0x000000ffff907224 */ /* 0x000fe400078e006e */
[----:B------:R-:W-:Y:S02]  /*2c70*/  IMAD.MOV.U32 R110, RZ, RZ, RZ ;  /* 0x000000ffff6e7224 */ /* 0x000fe400078e00ff */
.L_x_12381:
[----:B------:R-:W-:Y:S05]  /*2c80*/  BSYNC B1 ;  /* 0x0000000000017941 */ /* 0x000fea0003800000 */
.L_x_12380:
[----:B------:R-:W0:Y:S01]  /*2c90*/  I2F.U32 R148, R150 ;  /* 0x0000009600947306 */ /* 0x000e220000201000 */
[----:B------:R-:W-:Y:S01]  /*2ca0*/  PRMT R93, RZ, 0x7610, R94 ;  /* 0x00007610ff5d7816 */ /* 0x000fe2000000005e */
[----:B------:R-:W-:Y:S01]  /*2cb0*/  BSSY B1, `(.L_x_12384) ;  /* 0x0000013000017945 */ /* 0x000fe20003800000 */
[----:B------:R-:W-:-:S02]  /*2cc0*/  ISETP.NE.AND P5, PT, R110, 0x1, PT ;  /* 0x000000016e00780c */ /* 0x000fc40003fa5270 */
        /* <DEDUP_REMOVED lines=16> */
.L_x_12385:
[----:B------:R-:W-:Y:S02]  /*2dd0*/  IMAD.MOV.U32 R150, RZ, RZ, R142 ;  /* 0x000000ffff967224 */ /* 0x000fe400078e008e */
.L_x_12386:
[----:B------:R-:W-:Y:S05]  /*2de0*/  BSYNC B1 ;  /* 0x0000000000017941 */ /* 0x000fea0003800000 */
.L_x_12384:
        /* <DEDUP_REMOVED lines=16> */
.L_x_12390:
[----:B------:R-:W-:Y:S05]  /*2ef0*/  BSYNC B2 ;  /* 0x0000000000027941 */ /* 0x000fea0003800000 */
.L_x_12389:
        /* <DEDUP_REMOVED lines=44> */
.L_x_12388:
[----:B------:R-:W-:Y:S05]  /*31c0*/  BSYNC B1 ;  /* 0x0000000000017941 */ /* 0x000fea0003800000 */
.L_x_12387:
        /* <DEDUP_REMOVED lines=20> */
.L_x_12392:
[----:B------:R-:W-:Y:S02]  /*3310*/  IMAD.MOV.U32 R150, RZ, RZ, R142 ;  /* 0x000000ffff967224 */ /* 0x000fe400078e008e */
.L_x_12393:
[----:B------:R-:W-:Y:S05]  /*3320*/  BSYNC B1 ;  /* 0x0000000000017941 */ /* 0x000fea0003800000 */
.L_x_12391:
        /* <DEDUP_REMOVED lines=18> */
.L_x_12397:
[----:B------:R-:W-:Y:S05]  /*3450*/  BSYNC B2 ;  /* 0x0000000000027941 */ /* 0x000fea0003800000 */
.L_x_12396:
        /* <DEDUP_REMOVED lines=42> */
[----:B------:R-:W-:Y:S01]  /*3700*/  LOP3.LUT R141, R111, R144, R133, 0x96, !PT ;  /* 0x000000906f8d7212 */ /* 0x000fe200078e9685 */
[----:B------:R-:W-:Y:S02]  /*3710*/  IMAD.MOV.U32 R144, RZ, RZ, R110 ;  /* 0x000000ffff907224 */ /* 0x000fe400078e006e */
.L_x_12395:
[----:B------:R-:W-:Y:S05]  /*3720*/  BSYNC B1 ;  /* 0x0000000000017941 */ /* 0x000fea0003800000 */
.L_x_12394:
[----:B------:R-:W0:Y:S01]  /*3730*/  I2F.U32 R110, R150 ;  /* 0x00000096006e7306 */ /* 0x000e220000201000 */
[----:B------:R-:W-:Y:S02]  /*3740*/  PRMT R95, RZ, 0x7610, R95 ;  /* 0x00007610ff5f7816 */ /* 0x000fe4000000005f */
[----:B------:R-:W-:Y:S02]  /*3750*/  SEL R148, RZ, 0x1, P1 ;  /* 0x00000001ff947807 */ /* 0x000fe40000800000 */
[----:B------:R-:W-:Y:S01]  /*3760*/  ISETP.NE.AND P6, PT, R146, RZ, PT ;  /* 0x000000ff9200720c */ /* 0x000fe20003fc5270 */
[----:B------:R-:W-:Y:S01]  /*3770*/  FMUL.FTZ R95, R95, R108 ;  /* 0x0000006c5f5f7220 */ /* 0x000fe20000410000 */
[----:B------:R-:W-:Y:S01]  /*3780*/  SEL R156, RZ, 0x10000, P5 ;  /* 0x00010000ff9c7807 */ /* 0x000fe20002800000 */
[----:B------:R-:W-:Y:S01]  /*3790*/  IMAD.WIDE.U32 R148, R148, 0x10000, RZ ;  /* 0x0001000094947825 */ /* 0x000fe200078e00ff */
[----:B------:R-:W-:-:S02]  /*37a0*/  ISETP.NE.AND P5, PT, R147, RZ, PT ;  /* 0x000000ff9300720c */ /* 0x000fc40003fa5270 */
[----:B------:R-:W-:Y:S01]  /*37b0*/  SEL R146, RZ, 0x1, P2 ;  /* 0x00000001ff927807 */ /* 0x000fe20001000000 */
[----:B------:R-:W-:Y:S01]  /*37c0*/  FMUL.FTZ R95, R95, c[0x0][0x1e8] ;  /* 0x00007a005f5f7a20 */ /* 0x000fe20000410000 */
        /* <DEDUP_REMOVED lines=9> */
[----:B------:R-:W-:Y:S02]  /*3860*/  LOP3.LUT R109, R145, R109, R156, 0xfe, !PT ;  /* 0x0000006d916d7212 */ /* 0x000fe400078efe9c */
[----:B------:R-:W-:Y:S01]  /*3870*/  LEA R110, P1, R139, c[0x0][0x188], 0x5 ;  /* 0x000062008b6e7a11 */ /* 0x000fe200078228ff */
[----:B------:R-:W-:Y:S01]  /*3880*/  @P0 FADD.FTZ R95, R75, R95 ;  /* 0x0000005f4b5f0221 */ /* 0x000fe20000010000 */
[----:B------:R-:W-:Y:S02]  /*3890*/  LOP3.LUT R111, R147, R109, R111, 0xfe, !PT ;  /* 0x0000006d936f7212 */ /* 0x000fe400078efe6f */
[----:B------:R-:W-:-:S02]  /*38a0*/  LOP3.LUT R109, R150, R146, R148, 0xfe, !PT ;  /* 0x00000092966d7212 */ /* 0x000fc400078efe94 */
[----:B------:R-:W-:Y:S02]  /*38b0*/  LOP3.LUT R149, R151, R111, R149, 0xfe, !PT ;  /* 0x0000006f97957212 */ /* 0x000fe400078efe95 */
[C---:B------:R-:W-:Y:S02]  /*38c0*/  LEA.HI.X R111, R139.reuse, c[0x0][0x18c], RZ, 0x5, P1 ;  /* 0x000063008b6f7a11 */ /* 0x040fe400008f2cff */
[C---:B------:R-:W-:Y:S02]  /*38d0*/  LEA R146, P1, R139.reuse, c[0x0][0x190], 0x3 ;  /* 0x000064008b927a11 */ /* 0x040fe400078218ff */
[----:B------:R-:W-:Y:S01]  /*38e0*/  SEL R148, RZ, 0x1, P6 ;  /* 0x00000001ff947807 */ /* 0x000fe20003000000 */
[----:B------:R0:W-:Y:S01]  /*38f0*/  STG.E.128 [R110.64], R76 ;  /* 0x0000004c6e007986 */ /* 0x0001e2000c101d04 */
[----:B------:R-:W-:Y:S02]  /*3900*/  LEA.HI.X R147, R139, c[0x0][0x194], RZ, 0x3, P1 ;  /* 0x000065008b937a11 */ /* 0x000fe400008f1cff */
[----:B------:R-:W-:Y:S01]  /*3910*/  LOP3.LUT R148, R109, R148, RZ, 0xfc, !PT ;  /* 0x000000946d947212 */ /* 0x000fe200078efcff */
[----:B------:R0:W-:Y:S01]  /*3920*/  STG.E.128 [R110.64+0x10], R92 ;  /* 0x0000105c6e007986 */ /* 0x0001e2000c101d04 */
[----:B------:R-:W-:-:S03]  /*3930*/  IADD3 R109, R139, 0x100, RZ ;  /* 0x000001008b6d7810 */ /* 0x000fc60007ffe0ff */
[----:B------:R0:W-:Y:S04]  /*3940*/  STG.E.64 [R146.64], R148 ;  /* 0x0000009492007986 */ /* 0x0001e8000c101b04 */
.L_x_12341:
[----:B------:R-:W-:Y:S05]  /*3950*/  BSYNC B0 ;  /* 0x0000000000007941 */ /* 0x000fea0003800000 */
.L_x_12340:
        /* <DEDUP_REMOVED lines=16> */
[----:B--2---:R-:W-:Y:S01]  /*3a60*/  ISETP.NE.AND P0, PT, R143, 0x2, PT ;  /* 0x000000028f00780c */ /* 0x004fe20003f05270 */
[----:B0-----:R-:W-:-:S12]  /*3a70*/  IMAD.MOV.U32 R146, RZ, RZ, R141 ;  /* 0x000000ffff927224 */ /* 0x001fd800078e008d */
[----:B------:R-:W-:Y:S05]  /*3a80*/  @!P0 BRA `(.L_x_12402) ;  /* 0x0000006000008947 */ /* 0x000fea0003800000 */
[----:B------:R-:W-:Y:S02]  /*3a90*/  ISETP.NE.AND P0, PT, R143, 0x3, PT ;  /* 0x000000038f00780c */ /* 0x000fe40003f05270 */
[----:B------:R-:W-:-:S11]  /*3aa0*/  MOV R146, R140 ;  /* 0x0000008c00927202 */ /* 0x000fd60000000f00 */
[----:B------:R-:W-:Y:S05]  /*3ab0*/  @P0 BRA `(.L_x_12402) ;  /* 0x0000003000000947 */ /* 0x000fea0003800000 */
[----:B------:R-:W-:Y:S01]  /*3ac0*/  IMAD.MOV.U32 R146, RZ, RZ, R144 ;  /* 0x000000ffff927224 */ /* 0x000fe200078e0090 */
[----:B------:R-:W-:Y:S05]  /*3ad0*/  BRA `(.L_x_12402) ;  /* 0x0000001000007947 */ /* 0x000fea0003800000 */
.L_x_12401:
[----:B0-2---:R-:W-:Y:S02]  /*3ae0*/  IMAD.MOV.U32 R146, RZ, RZ, R142 ;  /* 0x000000ffff927224 */ /* 0x005fe400078e008e */
.L_x_12402:
[----:B------:R-:W-:Y:S05]  /*3af0*/  BSYNC B1 ;  /* 0x0000000000017941 */ /* 0x000fea0003800000 */
.L_x_12400:
        /* <DEDUP_REMOVED lines=16> */
.L_x_12406:
[----:B------:R-:W-:Y:S05]  /*3c00*/  BSYNC B2 ;  /* 0x0000000000027941 */ /* 0x000fea0003800000 */
.L_x_12405:
        /* <DEDUP_REMOVED lines=42> */
.L_x_12404:
[----:B------:R-:W-:Y:S05]  /*3eb0*/  BSYNC B1 ;  /* 0x0000000000017941 */ /* 0x000fea0003800000 */
.L_x_12403:
[----:B------:R-:W0:Y:S01]  /*3ec0*/  I2F.U32 R81, R146 ;  /* 0x0000009200517306 */ /* 0x000e220000201000 */
[----:B-----5:R-:W-:Y:S01]  /*3ed0*/  PRMT R83, RZ, 0x5410, R96 ;  /* 0x00005410ff537816 */ /* 0x020fe20000000060 */
[----:B------:R-:W-:Y:S01]  /*3ee0*/  IMAD.MOV.U32 R110, RZ, RZ, 0x2f800000 ;  /* 0x2f800000ff6e7424 */ /* 0x000fe200078e00ff */
[----:B------:R-:W-:Y:S01]  /*3ef0*/  ISETP.NE.U32.AND P0, PT, RZ, c[0x0][0x180], PT ;  /* 0x00006000ff007a0c */ /* 0x000fe20003f05070 */
[----:B------:R-:W-:Y:S01]  /*3f00*/  BSSY B1, `(.L_x_12407) ;  /* 0x0000015000017945 */ /* 0x000fe20003800000 */
        /* <DEDUP_REMOVED lines=19> */
.L_x_12408:
[----:B------:R-:W-:Y:S02]  /*4040*/  IMAD.MOV.U32 R148, RZ, RZ, R142 ;  /* 0x000000ffff947224 */ /* 0x000fe400078e008e */
.L_x_12409:
[----:B------:R-:W-:Y:S05]  /*4050*/  BSYNC B1 ;  /* 0x0000000000017941 */ /* 0x000fea0003800000 */
.L_x_12407:
        /* <DEDUP_REMOVED lines=16> */
.L_x_12413:
[----:B------:R-:W-:Y:S05]  /*4160*/  BSYNC B2 ;  /* 0x0000000000027941 */ /* 0x000fea0003800000 */
.L_x_12412:
        /* <DEDUP_REMOVED lines=44> */
.L_x_12411:
[----:B------:R-:W-:Y:S05]  /*4430*/  BSYNC B1 ;  /* 0x0000000000017941 */ /* 0x000fea0003800000 */
.L_x_12410:
        /* <DEDUP_REMOVED lines=21> */
.L_x_12415:
[----:B------:R-:W-:Y:S02]  /*4590*/  IMAD.MOV.U32 R96, RZ, RZ, R142 ;  /* 0x000000ffff607224 */ /* 0x000fe400078e008e */
.L_x_12416:
[----:B------:R-:W-:Y:S05]  /*45a0*/  BSYNC B1 ;  /* 0x0000000000017941 */ /* 0x000fea0003800000 */
.L_x_12414:
        /* <DEDUP_REMOVED lines=16> */
.L_x_12420:
[----:B------:R-:W-:Y:S05]  /*46b0*/  BSYNC B2 ;  /* 0x0000000000027941 */ /* 0x000fea0003800000 */
.L_x_12419:
        /* <DEDUP_REMOVED lines=44> */
.L_x_12418:
[----:B------:R-:W-:Y:S05]  /*4980*/  BSYNC B1 ;  /* 0x0000000000017941 */ /* 0x000fea0003800000 */
.L_x_12417:
        /* <DEDUP_REMOVED lines=20> */
.L_x_12422:
[----:B------:R-:W-:Y:S02]  /*4ad0*/  MOV R96, R142 ;  /* 0x0000008e00607202 */ /* 0x000fe40000000f00 */
.L_x_12423:
[----:B------:R-:W-:Y:S05]  /*4ae0*/  BSYNC B1 ;  /* 0x0000000000017941 */ /* 0x000fea0003800000 */
.L_x_12421:
        /* <DEDUP_REMOVED lines=16> */
.L_x_12427:
[----:B------:R-:W-:Y:S05]  /*4bf0*/  BSYNC B2 ;  /* 0x0000000000027941 */ /* 0x000fea0003800000 */
.L_x_12426:
        /* <DEDUP_REMOVED lines=42> */
[----:B------:R-:W-:Y:S02]  /*4ea0*/  MOV R144, R148 ;  /* 0x0000009400907202 */ /* 0x000fe40000000f00 */
.L_x_12425:
[----:B------:R-:W-:Y:S05]  /*4eb0*/  BSYNC B1 ;  /* 0x0000000000017941 */ /* 0x000fea0003800000 */
.L_x_12424:
        /* <DEDUP_REMOVED lines=20> */
.L_x_12429:
[----:B------:R-:W-:Y:S02]  /*5000*/  IMAD.MOV.U32 R148, RZ, RZ, R142 ;  /* 0x000000ffff947224 */ /* 0x000fe400078e008e */
.L_x_12430:
[----:B------:R-:W-:Y:S05]  /*5010*/  BSYNC B1 ;  /* 0x0000000000017941 */ /* 0x000fea0003800000 */
.L_x_12428:
        /* <DEDUP_REMOVED lines=16> */
.L_x_12434:
[----:B------:R-:W-:Y:S05]  /*5120*/  BSYNC B2 ;  /* 0x0000000000027941 */ /* 0x000fea0003800000 */
.L_x_12433:
        /* <DEDUP_REMOVED lines=44> */
.L_x_12432:
[----:B------:R-:W-:Y:S05]  /*53f0*/  BSYNC B1 ;  /* 0x0000000000017941 */ /* 0x000fea0003800000 */
.L_x_12431:
        /* <DEDUP_REMOVED lines=20> */
.L_x_12436:
[----:B------:R-:W-:Y:S02]  /*5540*/  IMAD.MOV.U32 R151, RZ, RZ, R142 ;  /* 0x000000ffff977224 */ /* 0x000fe400078e008e */
.L_x_12437:
[----:B------:R-:W-:Y:S05]  /*5550*/  BSYNC B1 ;  /* 0x0000000000017941 */ /* 0x000fea0003800000 */
.L_x_12435:
        /* <DEDUP_REMOVED lines=16> */
.L_x_12441:
[----:B------:R-:W-:Y:S05]  /*5660*/  BSYNC B2 ;  /* 0x0000000000027941 */ /* 0x000fea0003800000 */
.L_x_12440:
        /* <DEDUP_REMOVED lines=42> */
[----:B------:R-:W-:Y:S02]  /*5910*/  IMAD.MOV.U32 R144, RZ, RZ, R148 ;  /* 0x000000ffff907224 */ /* 0x000fe400078e0094 */
.L_x_12439:
[----:B------:R-:W-:Y:S05]  /*5920*/  BSYNC B1 ;  /* 0x0000000000017941 */ /* 0x000fea0003800000 */
.L_x_12438:
        /* <DEDUP_REMOVED lines=20> */
.L_x_12443:
[----:B------:R-:W-:Y:S02]  /*5a70*/  MOV R151, R142 ;  /* 0x0000008e00977202 */ /* 0x000fe40000000f00 */
.L_x_12444:
[----:B------:R-:W-:Y:S05]  /*5a80*/  BSYNC B1 ;  /* 0x0000000000017941 */ /* 0x000fea0003800000 */
.L_x_12442:
        /* <DEDUP_REMOVED lines=16> */
.L_x_12448:
[----:B------:R-:W-:Y:S05]  /*5b90*/  BSYNC B2 ;  /* 0x0000000000027941 */ /* 0x000fea0003800000 */
.L_x_12447:
        /* <DEDUP_REMOVED lines=43> */
.L_x_12446:
[----:B------:R-:W-:Y:S05]  /*5e50*/  BSYNC B1 ;  /* 0x0000000000017941 */ /* 0x000fea0003800000 */
.L_x_12445:
        /* <DEDUP_REMOVED lines=20> */
.L_x_12450:
[----:B------:R-:W-:Y:S02]  /*5fa0*/  IMAD.MOV.U32 R151, RZ, RZ, R142 ;  /* 0x000000ffff977224 */ /* 0x000fe400078e008e */
.L_x_12451:
[----:B------:R-:W-:Y:S05]  /*5fb0*/  BSYNC B1 ;  /* 0x0000000000017941 */ /* 0x000fea0003800000 */
.L_x_12449:
        /* <DEDUP_REMOVED lines=18> */
.L_x_12455:
[----:B------:R-:W-:Y:S05]  /*60e0*/  BSYNC B2 ;  /* 0x0000000000027941 */ /* 0x000fea0003800000 */
.L_x_12454:
        /* <DEDUP_REMOVED lines=43> */
.L_x_12453:
[----:B------:R-:W-:Y:S05]  /*63a0*/  BSYNC B1 ;  /* 0x0000000000017941 */ /* 0x000fea0003800000 */
.L_x_12452:
[----:B------:R-:W-:Y:S02]  /*63b0*/  ISETP.NE.AND P6, PT, R111, RZ, PT ;  /* 0x000000ff6f00720c */ /* 0x000fe40003fc5270 */
[----:B------:R-:W0:Y:S01]  /*63c0*/  I2F.U32 R111, R151 ;  /* 0x00000097006f7306 */ /* 0x000e220000201000 */
[----:B------:R-:W-:Y:S02]  /*63d0*/  SEL R148, RZ, 0x1, P1 ;  /* 0x00000001ff947807 */ /* 0x000fe40000800000 */
[----:B------:R-:W-:Y:S02]  /*63e0*/  PRMT R99, RZ, 0x7610, R99 ;  /* 0x00007610ff637816 */ /* 0x000fe40000000063 */
[----:B------:R-:W-:Y:S01]  /*63f0*/  SEL R156, RZ, 0x10000, P5 ;  /* 0x00010000ff9c7807 */ /* 0x000fe20002800000 */
[----:B------:R-:W-:Y:S01]  /*6400*/  IMAD.WIDE.U32 R148, R148, 0x10000, RZ ;  /* 0x0001000094947825 */ /* 0x000fe200078e00ff */
[----:B------:R-:W-:-:S02]  /*6410*/  ISETP.NE.AND P5, PT, R150, RZ, PT ;  /* 0x000000ff9600720c */ /* 0x000fc40003fa5270 */
[----:B------:R-:W-:Y:S01]  /*6420*/  SEL R147, RZ, 0x100, P4 ;  /* 0x00000100ff937807 */ /* 0x000fe20002000000 */
[----:B------:R-:W-:Y:S01]  /*6430*/  FMUL.FTZ R99, R99, R108 ;  /* 0x0000006c63637220 */ /* 0x000fe20000410000 */
[----:B------:R-:W-:Y:S02]  /*6440*/  SEL R146, RZ, 0x1, P2 ;  /* 0x00000001ff927807 */ /* 0x000fe40001000000 */
[----:B------:R-:W-:Y:S01]  /*6450*/  SEL R150, RZ, 0x1, P5 ;  /* 0x00000001ff967807 */ /* 0x000fe20002800000 */
[----:B------:R-:W-:Y:S01]  /*6460*/  FMUL.FTZ R99, R99, c[0x0][0x1e8] ;  /* 0x00007a0063637a20 */ /* 0x000fe20000410000 */
[----:B------:R-:W-:Y:S01]  /*6470*/  SEL R145, RZ, 0x1, P3 ;  /* 0x00000001ff917807 */ /* 0x000fe20001800000 */
[----:B0-----:R-:W-:Y:S02]  /*6480*/  FFMA.FTZ R111, R111, R110, 1.1641532182693481445e-10 ;  /* 0x2f0000006f6f7423 */ /* 0x001fe4000001006e */
[----:B------:R-:W-:-:S03]  /*6490*/  IMAD.WIDE.U32 R150, R150, 0x100, RZ ;  /* 0x0000010096967825 */ /* 0x000fc600078e00ff */
[----:B------:R-:W-:-:S04]  /*64a0*/  FSETP.GTU.FTZ.AND P1, PT, R111, c[0x0][0x1e4], PT ;  /* 0x000079006f007a0b */ /* 0x000fc80003f3c000 */
[----:B------:R-:W-:Y:S02]  /*64b0*/  SEL R111, RZ, 0x1000000, P1 ;  /* 0x01000000ff6f7807 */ /* 0x000fe40000800000 */
[----:B------:R-:W-:Y:S02]  /*64c0*/  FSEL R99, R99, RZ, !P1 ;  /* 0x000000ff63637208 */ /* 0x000fe40004800000 */
[----:B------:R-:W-:Y:S01]  /*64d0*/  LOP3.LUT R111, R147, R111, R156, 0xfe, !PT ;  /* 0x0000006f936f7212 */ /* 0x000fe200078efe9c */
[----:B------:R-:W-:Y:S01]  /*64e0*/  IMAD.WIDE.U32 R146, R146, 0x1000000, RZ ;  /* 0x0100000092927825 */ /* 0x000fe200078e00ff */
[----:B------:R-:W-:-:S03]  /*64f0*/  LEA R110, P1, R109, c[0x0][0x188], 0x5 ;  /* 0x000062006d6e7a11 */ /* 0x000fc600078228ff */
[----:B------:R-:W-:Y:S01]  /*6500*/  @P0 FADD.FTZ R99, R75, R99 ;  /* 0x000000634b630221 */ /* 0x000fe20000010000 */
[----:B------:R-:W-:Y:S02]  /*6510*/  LOP3.LUT R111, R147, R111, R145, 0xfe, !PT ;  /* 0x0000006f936f7212 */ /* 0x000fe400078efe91 */
        /* <DEDUP_REMOVED lines=11> */
.L_x_12399:
[----:B------:R-:W-:Y:S05]  /*65d0*/  BSYNC B0 ;  /* 0x0000000000007941 */ /* 0x000fea0003800000 */
.L_x_12398:
        /* <DEDUP_REMOVED lines=16> */
[----:B--2---:R-:W-:Y:S02]  /*66e0*/  ISETP.NE.AND P0, PT, R143, 0x2, PT ;  /* 0x000000028f00780c */ /* 0x004fe40003f05270 */
[----:B0-----:R-:W-:-:S11]  /*66f0*/  MOV R146, R141 ;  /* 0x0000008d00927202 */ /* 0x001fd60000000f00 */
[----:B------:R-:W-:Y:S05]  /*6700*/  @!P0 BRA `(.L_x_12460) ;  /* 0x0000006000008947 */ /* 0x000fea0003800000 */
[----:B------:R-:W-:Y:S01]  /*6710*/  ISETP.NE.AND P0, PT, R143, 0x3, PT ;  /* 0x000000038f00780c */ /* 0x000fe20003f05270 */
[----:B------:R-:W-:-:S12]  /*6720*/  IMAD.MOV.U32 R146, RZ, RZ, R140 ;  /* 0x000000ffff927224 */ /* 0x000fd800078e008c */
[----:B------:R-:W-:Y:S05]  /*6730*/  @P0 BRA `(.L_x_12460) ;  /* 0x0000003000000947 */ /* 0x000fea0003800000 */
[----:B------:R-:W-:Y:S01]  /*6740*/  IMAD.MOV.U32 R146, RZ, RZ, R144 ;  /* 0x000000ffff927224 */ /* 0x000fe200078e0090 */
[----:B------:R-:W-:Y:S05]  /*6750*/  BRA `(.L_x_12460) ;  /* 0x0000001000007947 */ /* 0x000fea0003800000 */
.L_x_12459:
[----:B0-2---:R-:W-:Y:S02]  /*6760*/  IMAD.MOV.U32 R146, RZ, RZ, R142 ;  /* 0x000000ffff927224 */ /* 0x005fe400078e008e */
.L_x_12460:
[----:B------:R-:W-:Y:S05]  /*6770*/  BSYNC B1 ;  /* 0x0000000000017941 */ /* 0x000fea0003800000 */
.L_x_12458:
        /* <DEDUP_REMOVED lines=16> */
.L_x_12464:
[----:B------:R-:W-:Y:S05]  /*6880*/  BSYNC B2 ;  /* 0x0000000000027941 */ /* 0x000fea0003800000 */
.L_x_12463:
        /* <DEDUP_REMOVED lines=42> */
.L_x_12462:
[----:B------:R-:W-:Y:S05]  /*6b30*/  BSYNC B1 ;  /* 0x0000000000017941 */ /* 0x000fea0003800000 */
.L_x_12461:
        /* <DEDUP_REMOVED lines=24> */
.L_x_12466:
[----:B------:R-:W-:Y:S02]  /*6cc0*/  MOV R148, R142 ;  /* 0x0000008e00947202 */ /* 0x000fe40000000f00 */
.L_x_12467:
[----:B------:R-:W-:Y:S05]  /*6cd0*/  BSYNC B1 ;  /* 0x0000000000017941 */ /* 0x000fea0003800000 */
.L_x_12465:
        /* <DEDUP_REMOVED lines=16> */
.L_x_12471:
[----:B------:R-:W-:Y:S05]  /*6de0*/  BSYNC B2 ;  /* 0x0000000000027941 */ /* 0x000fea0003800000 */
.L_x_12470:
        /* <DEDUP_REMOVED lines=44> */
.L_x_12469:
[----:B------:R-:W-:Y:S05]  /*70b0*/  BSYNC B1 ;  /* 0x0000000000017941 */ /* 0x000fea0003800000 */
.L_x_12468:
        /* <DEDUP_REMOVED lines=21> */
.L_x_12473:
[----:B------:R-:W-:Y:S02]  /*7210*/  IMAD.MOV.U32 R100, RZ, RZ, R142 ;  /* 0x000000ffff647224 */ /* 0x000fe400078e008e */
.L_x_12474:
[----:B------:R-:W-:Y:S05]  /*7220*/  BSYNC B1 ;  /* 0x0000000000017941 */ /* 0x000fea0003800000 */
.L_x_12472:
        /* <DEDUP_REMOVED lines=16> */
.L_x_12478:
[----:B------:R-:W-:Y:S05]  /*7330*/  BSYNC B2 ;  /* 0x0000000000027941 */ /* 0x000fea0003800000 */
.L_x_12477:
        /* <DEDUP_REMOVED lines=44> */
.L_x_12476:
[----:B------:R-:W-:Y:S05]  /*7600*/  BSYNC B1 ;  /* 0x0000000000017941 */ /* 0x000fea0003800000 */
.L_x_12475:
        /* <DEDUP_REMOVED lines=20> */
.L_x_12480:
[----:B------:R-:W-:Y:S02]  /*7750*/  MOV R100, R142 ;  /* 0x0000008e00647202 */ /* 0x000fe40000000f00 */
.L_x_12481:
[----:B------:R-:W-:Y:S05]  /*7760*/  BSYNC B1 ;  /* 0x0000000000017941 */ /* 0x000fea0003800000 */
.L_x_12479:
        /* <DEDUP_REMOVED lines=16> */
.L_x_12485:
[----:B------:R-:W-:Y:S05]  /*7870*/  BSYNC B2 ;  /* 0x0000000000027941 */ /* 0x000fea0003800000 */
.L_x_12484:
        /* <DEDUP_REMOVED lines=43> */
.L_x_12483:
[----:B------:R-:W-:Y:S05]  /*7b30*/  BSYNC B1 ;  /* 0x0000000000017941 */ /* 0x000fea0003800000 */
.L_x_12482:
        /* <DEDUP_REMOVED lines=20> */
.L_x_12487:
[----:B------:R-:W-:Y:S02]  /*7c80*/  IMAD.MOV.U32 R148, RZ, RZ, R142 ;  /* 0x000000ffff947224 */ /* 0x000fe400078e008e */
.L_x_12488:
[----:B------:R-:W-:Y:S05]  /*7c90*/  BSYNC B1 ;  /* 0x0000000000017941 */ /* 0x000fea0003800000 */
.L_x_12486:
        /* <DEDUP_REMOVED lines=16> */
.L_x_12492:
[----:B------:R-:W-:Y:S05]  /*7da0*/  BSYNC B2 ;  /* 0x0000000000027941 */ /* 0x000fea0003800000 */
.L_x_12491:
        /* <DEDUP_REMOVED lines=44> */
.L_x_12490:
[----:B------:R-:W-:Y:S05]  /*8070*/  BSYNC B1 ;  /* 0x0000000000017941 */ /* 0x000fea0003800000 */
.L_x_12489:
        /* <DEDUP_REMOVED lines=20> */
.L_x_12494:
[----:B------:R-:W-:Y:S02]  /*81c0*/  IMAD.MOV.U32 R151, RZ, RZ, R142 ;  /* 0x000000ffff977224 */ /* 0x000fe400078e008e */
.L_x_12495:
[----:B------:R-:W-:Y:S05]  /*81d0*/  BSYNC B1 ;  /* 0x0000000000017941 */ /* 0x000fea0003800000 */
.L_x_12493:
        /* <DEDUP_REMOVED lines=16> */
.L_x_12499:
[----:B------:R-:W-:Y:S05]  /*82e0*/  BSYNC B2 ;  /* 0x0000000000027941 */ /* 0x000fea0003800000 */
.L_x_12498:
        /* <DEDUP_REMOVED lines=43> */
.L_x_12497:
[----:B------:R-:W-:Y:S05]  /*85a0*/  BSYNC B1 ;  /* 0x0000000000017941 */ /* 0x000fea0003800000 */
.L_x_12496:
        /* <DEDUP_REMOVED lines=20> */
.L_x_12501:
[----:B------:R-:W-:Y:S02]  /*86f0*/  MOV R151, R142 ;  /* 0x0000008e00977202 */ /* 0x000fe40000000f00 */
.L_x_12502:
[----:B------:R-:W-:Y:S05]  /*8700*/  BSYNC B1 ;  /* 0x0000000000017941 */ /* 0x000fea0003800000 */
.L_x_12500:
        /* <DEDUP_REMOVED lines=16> */
.L_x_12506:
[----:B------:R-:W-:Y:S05]  /*8810*/  BSYNC B2 ;  /* 0x0000000000027941 */ /* 0x000fea0003800000 */
.L_x_12505:
        /* <DEDUP_REMOVED lines=43> */
.L_x_12504:
[----:B------:R-:W-:Y:S05]  /*8ad0*/  BSYNC B1 ;  /* 0x0000000000017941 */ /* 0x000fea0003800000 */
.L_x_12503:
        /* <DEDUP_REMOVED lines=20> */
.L_x_12508:
[----:B------:R-:W-:Y:S02]  /*8c20*/  IMAD.MOV.U32 R151, RZ, RZ, R142 ;  /* 0x000000ffff977224 */ /* 0x000fe400078e008e */
.L_x_12509:
[----:B------:R-:W-:Y:S05]  /*8c30*/  BSYNC B1 ;  /* 0x0000000000017941 */ /* 0x000fea0003800000 */
.L_x_12507:
        /* <DEDUP_REMOVED lines=18> */
.L_x_12513:
[----:B------:R-:W-:Y:S05]  /*8d60*/  BSYNC B2 ;  /* 0x0000000000027941 */ /* 0x000fea0003800000 */
.L_x_12512:
        /* <DEDUP_REMOVED lines=43> */
.L_x_12511:
[----:B------:R-:W-:Y:S05]  /*9020*/  BSYNC B1 ;  /* 0x0000000000017941 */ /* 0x000fea0003800000 */
.L_x_12510:
        /* <DEDUP_REMOVED lines=34> */
.L_x_12457:
[----:B------:R-:W-:Y:S05]  /*9250*/  BSYNC B0 ;  /* 0x0000000000007941 */ /* 0x000fea0003800000 */
.L_x_12456:
        /* <DEDUP_REMOVED lines=24> */
.L_x_12517:
[----:B0-2---:R-:W-:Y:S02]  /*93e0*/  IMAD.MOV.U32 R146, RZ, RZ, R142 ;  /* 0x000000ffff927224 */ /* 0x005fe400078e008e */
.L_x_12518:
[----:B------:R-:W-:Y:S05]  /*93f0*/  BSYNC B1 ;  /* 0x0000000000017941 */ /* 0x000fea0003800000 */
.L_x_12516:
        /* <DEDUP_REMOVED lines=16> */
.L_x_12522:
[----:B------:R-:W-:Y:S05]  /*9500*/  BSYNC B2 ;  /* 0x0000000000027941 */ /* 0x000fea0003800000 */
.L_x_12521:
        /* <DEDUP_REMOVED lines=42> */
.L_x_12520:
[----:B------:R-:W-:Y:S05]  /*97b0*/  BSYNC B1 ;  /* 0x0000000000017941 */ /* 0x000fea0003800000 */
.L_x_12519:
        /* <DEDUP_REMOVED lines=24> */
.L_x_12524:
[----:B------:R-:W-:Y:S02]  /*9940*/  MOV R148, R142 ;  /* 0x0000008e00947202 */ /* 0x000fe40000000f00 */
.L_x_12525:
[----:B------:R-:W-:Y:S05]  /*9950*/  BSYNC B1 ;  /* 0x0000000000017941 */ /* 0x000fea0003800000 */
.L_x_12523:
        /* <DEDUP_REMOVED lines=16> */
.L_x_12529:
[----:B------:R-:W-:Y:S05]  /*9a60*/  BSYNC B2 ;  /* 0x0000000000027941 */ /* 0x000fea0003800000 */
.L_x_12528:
        /* <DEDUP_REMOVED lines=44> */
.L_x_12527:
[----:B------:R-:W-:Y:S05]  /*9d30*/  BSYNC B1 ;  /* 0x0000000000017941 */ /* 0x000fea0003800000 */
.L_x_12526:
        /* <DEDUP_REMOVED lines=21> */
.L_x_12531:
[----:B------:R-:W-:Y:S02]  /*9e90*/  IMAD.MOV.U32 R104, RZ, RZ, R142 ;  /* 0x000000ffff687224 */ /* 0x000fe400078e008e */
.L_x_12532:
[----:B------:R-:W-:Y:S05]  /*9ea0*/  BSYNC B1 ;  /* 0x0000000000017941 */ /* 0x000fea0003800000 */
.L_x_12530:
        /* <DEDUP_REMOVED lines=16> */
.L_x_12536:
[----:B------:R-:W-:Y:S05]  /*9fb0*/  BSYNC B2 ;  /* 0x0000000000027941 */ /* 0x000fea0003800000 */
.L_x_12535:
        /* <DEDUP_REMOVED lines=44> */
.L_x_12534:
[----:B------:R-:W-:Y:S05]  /*a280*/  BSYNC B1 ;  /* 0x0000000000017941 */ /* 0x000fea0003800000 */
.L_x_12533:
        /* <DEDUP_REMOVED lines=20> */
.L_x_12538:
[----:B------:R-:W-:Y:S02]  /*a3d0*/  MOV R104, R142 ;  /* 0x0000008e00687202 */ /* 0x000fe40000000f00 */
.L_x_12539:
[----:B------:R-:W-:Y:S05]  /*a3e0*/  BSYNC B1 ;  /* 0x0000000000017941 */ /* 0x000fea0003800000 */
.L_x_12537:
        /* <DEDUP_REMOVED lines=16> */
.L_x_12543:
[----:B------:R-:W-:Y:S05]  /*a4f0*/  BSYNC B2 ;  /* 0x0000000000027941 */ /* 0x000fea0003800000 */
.L_x_12542:
        /* <DEDUP_REMOVED lines=43> */
.L_x_12541:
[----:B------:R-:W-:Y:S05]  /*a7b0*/  BSYNC B1 ;  /* 0x0000000000017941 */ /* 0x000fea0003800000 */
.L_x_12540:
        /* <DEDUP_REMOVED lines=20> */
.L_x_12545:
[----:B------:R-:W-:Y:S02]  /*a900*/  IMAD.MOV.U32 R148, RZ, RZ, R142 ;  /* 0x000000ffff947224 */ /* 0x000fe400078e008e */
.L_x_12546:
[----:B------:R-:W-:Y:S05]  /*a910*/  BSYNC B1 ;  /* 0x0000000000017941 */ /* 0x000fea0003800000 */
.L_x_12544:
        /* <DEDUP_REMOVED lines=16> */
.L_x_12550:
[----:B------:R-:W-:Y:S05]  /*aa20*/  BSYNC B2 ;  /* 0x0000000000027941 */ /* 0x000fea0003800000 */
.L_x_12549:
        /* <DEDUP_REMOVED lines=44> */
.L_x_12548:
[----:B------:R-:W-:Y:S05]  /*acf0*/  BSYNC B1 ;  /* 0x0000000000017941 */ /* 0x000fea0003800000 */
.L_x_12547:
        /* <DEDUP_REMOVED lines=20> */
.L_x_12552:
[----:B------:R-:W-:Y:S02]  /*ae40*/  IMAD.MOV.U32 R151, RZ, RZ, R142 ;  /* 0x000000ffff977224 */ /* 0x000fe400078e008e */
.L_x_12553:
[----:B------:R-:W-:Y:S05]  /*ae50*/  BSYNC B1 ;  /* 0x0000000000017941 */ /* 0x000fea0003800000 */
.L_x_12551:
        /* <DEDUP_REMOVED lines=16> */
.L_x_12557:
[----:B------:R-:W-:Y:S05]  /*af60*/  BSYNC B2 ;  /* 0x0000000000027941 */ /* 0x000fea0003800000 */
.L_x_12556:
        /* <DEDUP_REMOVED lines=43> */
.L_x_12555:
[----:B------:R-:W-:Y:S05]  /*b220*/  BSYNC B1 ;  /* 0x0000000000017941 */ /* 0x000fea0003800000 */
.L_x_12554:
        /* <DEDUP_REMOVED lines=20> */
.L_x_12559:
[----:B------:R-:W-:Y:S02]  /*b370*/  MOV R151, R142 ;  /* 0x0000008e00977202 */ /* 0x000fe40000000f00 */
.L_x_12560:
[----:B------:R-:W-:Y:S05]  /*b380*/  BSYNC B1 ;  /* 0x0000000000017941 */ /* 0x000fea0003800000 */
.L_x_12558:
        /* <DEDUP_REMOVED lines=16> */
.L_x_12564:
[----:B------:R-:W-:Y:S05]  /*b490*/  BSYNC B2 ;  /* 0x0000000000027941 */ /* 0x000fea0003800000 */
.L_x_12563:
        /* <DEDUP_REMOVED lines=43> */
.L_x_12562:
[----:B------:R-:W-:Y:S05]  /*b750*/  BSYNC B1 ;  /* 0x0000000000017941 */ /* 0x000fea0003800000 */
.L_x_12561:
        /* <DEDUP_REMOVED lines=20> */
.L_x_12566:
[----:B------:R-:W-:Y:S02]  /*b8a0*/  IMAD.MOV.U32 R151, RZ, RZ, R142 ;  /* 0x000000ffff977224 */ /* 0x000fe400078e008e */
.L_x_12567:
[----:B------:R-:W-:Y:S05]  /*b8b0*/  BSYNC B1 ;  /* 0x0000000000017941 */ /* 0x000fea0003800000 */
.L_x_12565:
        /* <DEDUP_REMOVED lines=18> */
.L_x_12571:
[----:B------:R-:W-:Y:S05]  /*b9e0*/  BSYNC B2 ;  /* 0x0000000000027941 */ /* 0x000fea0003800000 */
.L_x_12570:
        /* <DEDUP_REMOVED lines=43> */
.L_x_12569:
[----:B------:R-:W-:Y:S05]  /*bca0*/  BSYNC B1 ;  /* 0x0000000000017941 */ /* 0x000fea0003800000 */
.L_x_12568:
        /* <DEDUP_REMOVED lines=31> */
[----:B------:R0:W-:Y:S04]  /*bea0*/  STG.E.128 [R110.64+0x10], R104 ;  /* 0x000010686e007986 */ /* 0x0001e8000c101d04 */
[----:B------:R0:W-:Y:S02]  /*beb0*/  STG.E.64 [R108.64], R148 ;  /* 0x000000946c007986 */ /* 0x0001e4000c101b04 */
.L_x_12515:
[----:B------:R-:W-:Y:S05]  /*bec0*/  BSYNC B0 ;  /* 0x0000000000007941 */ /* 0x000fea0003800000 */
.L_x_12514:
[----:B0-----:R-:W-:Y:S01]  /*bed0*/  FADD.FTZ R108, RZ, R76 ;  /* 0x0000004cff6c7221 */ /* 0x001fe20000010000 */
[----:B------:R-:W-:Y:S02]  /*bee0*/  ISETP.NE.AND P0, PT, R152, RZ, PT ;  /* 0x000000ff9800720c */ /* 0x000fe40003f05270 */
[----:B------:R-:W-:Y:S01]  /*bef0*/  ISETP.GT.U32.AND P1, PT, R122, 0x1ff, PT ;  /* 0x000001ff7a00780c */ /* 0x000fe20003f24070 */
[----:B------:R-:W-:Y:S01]  /*bf00*/  FADD.FTZ R109, R77, R108 ;  /* 0x0000006c4d6d7221 */ /* 0x000fe20000010000 */
[----:B------:R-:W-:-:S02]  /*bf10*/  LOP3.LUT P2, RZ, R136, 0xff, RZ, 0xc0, !PT ;  /* 0x000000ff88ff7812 */ /* 0x000fc4000784c0ff */
        /* <DEDUP_REMOVED lines=38> */
.L_x_12584:
[----:B0-2---:R-:W-:Y:S01]  /*c180*/  FADD.FTZ R109, R109, R108 ;  /* 0x0000006c6d6d7221 */ /* 0x005fe20000010000 */
        /* <DEDUP_REMOVED lines=85> */
.L_x_12585:
        /* <DEDUP_REMOVED lines=15> */
[----:B------:R-:W-:Y:S01]  /*c7d0*/  ISETP.NE.AND P2, PT, R152, RZ, PT ;  /* 0x000000ff9800720c */ /* 0x000fe20003f45270 */
[----:B------:R-:W-:Y:S02]  /*c7e0*/  BSSY B0, `(.L_x_12574) ;  /* 0x0000064000007945 */ /* 0x000fe40003800000 */
[----:B------:R-:W-:Y:S01]  /*c7f0*/  I2F R156, R110 ;  /* 0x0000006e009c7306 */ /* 0x000fe20000201400 */
[----:B------:R-:W1:Y:S04]  /*c800*/  SHFL.DOWN PT, R145, R110, 0x4, 0x1f ;  /* 0x08801f006e917f89 */ /* 0x000e6800000e0000 */
[----:B------:R-:W-:Y:S01]  /*c810*/  @!P0 LDS.64 R108, [R147.X8] ;  /* 0x00000000936c8984 */ /* 0x000fe20000008a00 */
[----:B------:R-:W-:Y:S01]  /*c820*/  LOP3.LUT P0, RZ, R111, 0x1f, R0, 0xf8, !PT ;  /* 0x0000001f6fff7812 */ /* 0x000fe2000780f800 */
[----:B-1----:R-:W-:Y:S01]  /*c830*/  IMAD.IADD R148, R145, 0x1, R110 ;  /* 0x0000000191947824 */ /* 0x002fe200078e026e */
[----:B------:R-:W-:Y:S04]  /*c840*/  I2F R158, R145 ;  /* 0x00000091009e7306 */ /* 0x000fe80000201400 */
[----:B------:R-:W1:Y:S04]  /*c850*/  SHFL.DOWN PT, R157, R148, 0x2, 0x1f ;  /* 0x08401f00949d7f89 */ /* 0x000e6800000e0000 */
[----:B0-----:R-:W0:Y:S08]  /*c860*/  I2F R150, R148 ;  /* 0x0000009400967306 */ /* 0x001e300000201400 */
[----:B0-----:R-:W-:Y:S01]  /*c870*/  MUFU.RCP R151, R150 ;  /* 0x0000009600977308 */ /* 0x001fe20000001000 */
[----:B-1----:R-:W-:Y:S01]  /*c880*/  IADD3 R110, R148, R157, RZ ;  /* 0x0000009d946e7210 */ /* 0x002fe20007ffe0ff */
[----:B------:R-:W0:Y:S06]  /*c890*/  SHFL.DOWN PT, R149, R108, 0x4, 0x1f ;  /* 0x08801f006c957f89 */ /* 0x000e2c00000e0000 */
[----:B------:R-:W1:Y:S01]  /*c8a0*/  I2F R148, R110 ;  /* 0x0000006e00947306 */ /* 0x000e620000201400 */
[----:B------:R-:W2:Y:S07]  /*c8b0*/  SHFL.DOWN PT, R146, R109, 0x4, 0x1f ;  /* 0x08801f006d927f89 */ /* 0x000eae00000e0000 */
        /* <DEDUP_REMOVED lines=11> */
[----:B------:R-:W-:Y:S02]  /*c970*/  FFMA.FTZ R146, R151, R149, R146 ;  /* 0x0000009597927223 */ /* 0x000fe40000010092 */
[----:B------:R-:W0:Y:S04]  /*c980*/  SHFL.DOWN PT, R151, R110, 0x1, 0x1f ;  /* 0x08201f006e977f89 */ /* 0x000e2800000e0000 */
[----:B------:R-:W2:Y:S01]  /*c990*/  SHFL.DOWN PT, R109, R146, 0x2, 0x1f ;  /* 0x08401f00926d7f89 */ /* 0x000ea200000e0000 */
[----:B---3--:R-:W-:Y:S02]  /*c9a0*/  FMUL.FTZ R149, R108, R157 ;  /* 0x0000009d6c957220 */ /* 0x008fe40000410000 */
[----:B------:R-:W-:Y:S02]  /*c9b0*/  FADD.FTZ R108, R147, -R108 ;  /* 0x8000006c936c7221 */ /* 0x000fe40000010000 */
[----:B------:R-:W-:-:S02]  /*c9c0*/  FFMA.FTZ R156, R150, R147, R149 ;  /* 0x00000093969c7223 */ /* 0x000fc40000010095 */
[----:B------:R-:W-:Y:S02]  /*c9d0*/  FMUL.FTZ R147, R108, R108 ;  /* 0x0000006c6c937220 */ /* 0x000fe40000410000 */
[----:B-1----:R-:W-:Y:S02]  /*c9e0*/  FMUL.FTZ R149, R145, R156 ;  /* 0x0000009c91957220 */ /* 0x002fe40000410000 */
[----:B------:R-:W-:Y:S02]  /*c9f0*/  FMUL.FTZ R147, R150, R147 ;  /* 0x0000009396937220 */ /* 0x000fe40000410000 */
[----:B0-----:R-:W-:Y:S01]  /*ca00*/  IMAD.IADD R150, R110, 0x1, R151 ;  /* 0x000000016e967824 */ /* 0x001fe200078e0297 */
[----:B------:R-:W0:Y:S01]  /*ca10*/  SHFL.DOWN PT, R108, R149, 0x1, 0x1f ;  /* 0x08201f00956c7f89 */ /* 0x000e2200000e0000 */
[----:B------:R-:W-:Y:S01]  /*ca20*/  FMUL.FTZ R147, R147, R157 ;  /* 0x0000009d93937220 */ /* 0x000fe20000410000 */
        /* <DEDUP_REMOVED lines=14> */
[----:B------:R-:W-:Y:S02]  /*cb10*/  FFMA.FTZ R109, R110, R145, R109 ;  /* 0x000000916e6d7223 */ /* 0x000fe4000001006d */
[----:B------:R-:W-:Y:S02]  /*cb20*/  IMAD.MOV.U32 R110, RZ, RZ, c[0x0][0x1e0] ;  /* 0x00007800ff6e7624 */ /* 0x000fe400078e00ff */
[----:B------:R-:W0:Y:S04]  /*cb30*/  SHFL.IDX PT, R147, R147, RZ, 0x1f ;  /* 0x00001fff93937589 */ /* 0x000e2800000e0000 */
[----:B------:R-:W1:Y:S01]  /*cb40*/  SHFL.IDX PT, R109, R109, RZ, 0x1f ;  /* 0x00001fff6d6d7589 */ /* 0x000e6200000e0000 */
[C---:B0-----:R-:W-:Y:S01]  /*cb50*/  FMUL.FTZ R108, R147.reuse, R147 ;  /* 0x00000093936c7220 */ /* 0x041fe20000410000 */
[----:B------:R-:W-:-:S04]  /*cb60*/  FSEL R160, R147, RZ, !P1 ;  /* 0x000000ff93a07208 */ /* 0x000fc80004800000 */
[----:B------:R-:W-:Y:S01]  /*cb70*/  FSEL R111, R108, RZ, P1 ;  /* 0x000000ff6c6f7208 */ /* 0x000fe20000800000 */
[----:B-1----:R-:W-:Y:S01]  /*cb80*/  FFMA.FTZ R108, R109, R110, c[0x0][0x228] ;  /* 0x00008a006d6c7623 */ /* 0x002fe2000001006e */
[----:B------:R-:W-:-:S03]  /*cb90*/  @!P0 MOV R110, 0x4 ;  /* 0x00000004006e8802 */ /* 0x000fc60000000f00 */
        /* <DEDUP_REMOVED lines=40> */
.L_x_12575:
[----:B------:R-:W-:Y:S05]  /*ce20*/  BSYNC B0 ;  /* 0x0000000000007941 */ /* 0x000fea0003800000 */
.L_x_12574:
        /* <DEDUP_REMOVED lines=35> */
.L_x_12577:
[----:B------:R-:W-:Y:S05]  /*d060*/  BSYNC B0 ;  /* 0x0000000000007941 */ /* 0x000fea0003800000 */
.L_x_12576:
        /* <DEDUP_REMOVED lines=35> */
.L_x_12579:
[----:B------:R-:W-:Y:S05]  /*d2a0*/  BSYNC B0 ;  /* 0x0000000000007941 */ /* 0x000fea0003800000 */
.L_x_12578:
[----:B------:R-:W-:Y:S01]  /*d2b0*/  ISETP.NE.AND P0, PT, R155, RZ, PT ;  /* 0x000000ff9b00720c */ /* 0x000fe20003f05270 */
        /* <DEDUP_REMOVED lines=11> */
[C---:B------:R-:W-:Y:S01]  /*d370*/  FMUL.FTZ R111, R145.reuse, R146 ;  /* 0x00000092916f7220 */ /* 0x040fe20000410000 */
[----:B------:R-:W-:Y:S01]  /*d380*/  HFMA2.MMA R146, -RZ, RZ, 0, 9.5367431640625e-07 ;  /* 0x00000010ff927435 */ /* 0x000fe200000001ff */
        /* <DEDUP_REMOVED lines=11> */
[----:B------:R-:W-:Y:S02]  /*d440*/  FFMA.FTZ R160, R7, R160, R15 ;  /* 0x000000a007a07223 */ /* 0x000fe4000001000f */
[----:B------:R-:W-:Y:S02]  /*d450*/  FFMA.FTZ R148, R11, R148, R19 ;  /* 0x000000940b947223 */ /* 0x000fe40000010013 */
[----:B------:R-:W-:Y:S01]  /*d460*/  FFMA.FTZ R145, R9, R110, R17 ;  /* 0x0000006e09917223 */ /* 0x000fe20000010011 */
[----:B------:R-:W-:Y:S01]  /*d470*/  F2FP.BF16.PACK_AB R110, R156, R147 ;  /* 0x000000939c6e723e */ /* 0x000fe200000010ff */
[----:B------:R-:W-:Y:S01]  /*d480*/  IMAD.WIDE.U32 R146, R139, R146, c[0x0][0x208] ;  /* 0x000082008b927625 */ /* 0x000fe200078e0092 */
[----:B------:R-:W-:-:S02]  /*d490*/  F2FP.BF16.PACK_AB R111, R160, R111 ;  /* 0x0000006fa06f723e */ /* 0x000fc400000010ff */
[----:B------:R-:W-:Y:S02]  /*d4a0*/  F2FP.BF16.PACK_AB R109, R148, R109 ;  /* 0x0000006d946d723e */ /* 0x000fe400000010ff */
[----:B------:R-:W-:-:S05]  /*d4b0*/  F2FP.BF16.PACK_AB R108, R145, R108 ;  /* 0x0000006c916c723e */ /* 0x000fca00000010ff */
[----:B------:R0:W-:Y:S02]  /*d4c0*/  STG.E.128 [R146.64], R108 ;  /* 0x0000006c92007986 */ /* 0x0001e4000c101d04 */
.L_x_12581:
[----:B------:R-:W-:Y:S05]  /*d4d0*/  BSYNC B0 ;  /* 0x0000000000007941 */ /* 0x000fea0003800000 */
.L_x_12580:
[----:B------:R-:W-:Y:S02]  /*d4e0*/  IADD3 R121, R121, c[0x0][0x160], RZ ;  /* 0x0000580079797a10 */ /* 0x000fe40007ffe0ff */
[----:B------:R-:W-:Y:S02]  /*d4f0*/  LOP3.LUT P1, RZ, R136, 0xff, RZ, 0xc0, !PT ;  /* 0x000000ff88ff7812 */ /* 0x000fe4000782c0ff */
[----:B------:R-:W-:Y:S02]  /*d500*/  ISETP.GE.AND P0, PT, R121, c[0x0][0x164], PT ;  /* 0x0000590079007a0c */ /* 0x000fe40003f06270 */
[----:B------:R-:W-:-:S11]  /*d510*/  SEL R136, RZ, 0x1, P1 ;  /* 0x00000001ff887807 */ /* 0x000fd60000800000 */
[----:B01---5:R-:W-:Y:S01]  /*d520*/  @P0 CALL.REL.NOINC `(.L_x_12582) ;  /* 0x0000001000000944 */ /* 0x023fe20003c00000 */
[----:B------:R-:W-:Y:S05]  /*d530*/  BRA `(.L_x_12583) ;  /* 0xffff36c000007947 */ /* 0x000fea000383ffff */
.L_x_12582:
[----:B------:R-:W-:Y:S05]  /*d540*/  EXIT ;  /* 0x000000000000794d */ /* 0x000fea0003800000 */
.L_x_12572:
[----:B------:R-:W-:Y:S01]  /*d550*/  IMAD.MOV.U32 R156, RZ, RZ, 0x1 ;  /* 0x00000001ff9c7424 */ /* 0x000fe200078e00ff */
[----:B------:R-:W-:Y:S01]  /*d560*/  MOV R146, 0xd5a0 ;  /* 0x0000d5a000927802 */ /* 0x000fe20000000f00 */
[----:B------:R-:W-:Y:S02]  /*d570*/  IMAD.MOV.U32 R145, RZ, RZ, 0x1f ;  /* 0x0000001fff917424 */ /* 0x000fe400078e00ff */
[----:B------:R-:W-:Y:S02]  /*d580*/  IMAD.MOV.U32 R158, RZ, RZ, -0x1 ;  /* 0xffffffffff9e7424 */ /* 0x000fe400078e00ff */
[----:B-1---5:R-:W-:Y:S05]  /*d590*/  CALL.REL.NOINC `($__internal_72_$__cuda_sm70_shflsync_bfly_p) ;  /* 0x000007d000007944 */ /* 0x022fea0003c00000 */
[----:B-1----:R-:W-:Y:S01]  /*d5a0*/  MOV R108, R145 ;  /* 0x00000091006c7202 */ /* 0x002fe20000000f00 */
[----:B0-----:R-:W-:Y:S05]  /*d5b0*/  BRA `(.L_x_12584) ;  /* 0xffffebc000007947 */ /* 0x001fea000383ffff */
.L_x_12573:
[----:B------:R-:W-:Y:S01]  /*d5c0*/  IMAD.MOV.U32 R156, RZ, RZ, 0x2 ;  /* 0x00000002ff9c7424 */ /* 0x000fe200078e00ff */
[----:B------:R-:W-:Y:S01]  /*d5d0*/  MOV R146, 0xd610 ;  /* 0x0000d61000927802 */ /* 0x000fe20000000f00 */
[----:B------:R-:W-:Y:S02]  /*d5e0*/  IMAD.MOV.U32 R145, RZ, RZ, 0x1f ;  /* 0x0000001fff917424 */ /* 0x000fe400078e00ff */
[----:B------:R-:W-:Y:S02]  /*d5f0*/  IMAD.MOV.U32 R158, RZ, RZ, -0x1 ;  /* 0xffffffffff9e7424 */ /* 0x000fe400078e00ff */
[----:B-1---5:R-:W-:Y:S05]  /*d600*/  CALL.REL.NOINC `($__internal_72_$__cuda_sm70_shflsync_bfly_p) ;  /* 0x0000076000007944 */ /* 0x022fea0003c00000 */
[----:B0-----:R-:W-:Y:S01]  /*d610*/  HFMA2.MMA R156, -RZ, RZ, 0, 2.384185791015625e-07 ;  /* 0x00000004ff9c7435 */ /* 0x001fe200000001ff */
[----:B-1----:R-:W-:Y:S01]  /*d620*/  FADD.FTZ R109, R109, R145 ;  /* 0x000000916d6d7221 */ /* 0x002fe20000010000 */
[----:B------:R-:W-:Y:S01]  /*d630*/  MOV R146, 0xd670 ;  /* 0x0000d67000927802 */ /* 0x000fe20000000f00 */
[----:B------:R-:W-:-:S02]  /*d640*/  IMAD.MOV.U32 R145, RZ, RZ, 0x1f ;  /* 0x0000001fff917424 */ /* 0x000fc400078e00ff */
[----:B------:R-:W-:Y:S02]  /*d650*/  IMAD.MOV.U32 R158, RZ, RZ, -0x1 ;  /* 0xffffffffff9e7424 */ /* 0x000fe400078e00ff */
[----:B------:R-:W-:Y:S05]  /*d660*/  CALL.REL.NOINC `($__internal_72_$__cuda_sm70_shflsync_bfly_p) ;  /* 0x0000070000007944 */ /* 0x000fea0003c00000 */
[----:B01----:R-:W-:Y:S01]  /*d670*/  FADD.FTZ R109, R109, R145 ;  /* 0x000000916d6d7221 */ /* 0x003fe20000010000 */
[----:B------:R-:W-:Y:S01]  /*d680*/  MOV R145, 0x1f ;  /* 0x0000001f00917802 */ /* 0x000fe20000000f00 */
[----:B------:R-:W-:Y:S01]  /*d690*/  IMAD.MOV.U32 R156, RZ, RZ, 0x8 ;  /* 0x00000008ff9c7424 */ /* 0x000fe200078e00ff */
[----:B------:R-:W-:Y:S01]  /*d6a0*/  MOV R146, 0xd6d0 ;  /* 0x0000d6d000927802 */ /* 0x000fe20000000f00 */
[----:B------:R-:W-:Y:S02]  /*d6b0*/  IMAD.MOV.U32 R158, RZ, RZ, -0x1 ;  /* 0xffffffffff9e7424 */ /* 0x000fe400078e00ff */
[----:B------:R-:W-:Y:S05]  /*d6c0*/  CALL.REL.NOINC `($__internal_72_$__cuda_sm70_shflsync_bfly_p) ;  /* 0x000006a000007944 */ /* 0x000fea0003c00000 */
[----:B01----:R-:W-:Y:S01]  /*d6d0*/  FADD.FTZ R109, R109, R145 ;  /* 0x000000916d6d7221 */ /* 0x003fe20000010000 */
[----:B------:R-:W-:Y:S01]  /*d6e0*/  MOV R158, 0xffffffff ;  /* 0xffffffff009e7802 */ /* 0x000fe20000000f00 */
[----:B------:R-:W-:Y:S01]  /*d6f0*/  IMAD.MOV.U32 R156, RZ, RZ, 0x10 ;  /* 0x00000010ff9c7424 */ /* 0x000fe200078e00ff */
[----:B------:R-:W-:Y:S01]  /*d700*/  MOV R146, 0xd730 ;  /* 0x0000d73000927802 */ /* 0x000fe20000000f00 */
[----:B------:R-:W-:Y:S02]  /*d710*/  IMAD.MOV.U32 R145, RZ, RZ, 0x1f ;  /* 0x0000001fff917424 */ /* 0x000fe400078e00ff */
[----:B------:R-:W-:Y:S05]  /*d720*/  CALL.REL.NOINC `($__internal_72_$__cuda_sm70_shflsync_bfly_p) ;  /* 0x0000064000007944 */ /* 0x000fea0003c00000 */
[----:B-1----:R-:W-:Y:S01]  /*d730*/  FADD.FTZ R108, R109, R145 ;  /* 0x000000916d6c7221 */ /* 0x002fe20000010000 */
[----:B------:R-:W-:Y:S01]  /*d740*/  ISETP.NE.AND P3, PT, R152, RZ, PT ;  /* 0x000000ff9800720c */ /* 0x000fe20003f65270 */
[----:B0-----:R-:W-:-:S02]  /*d750*/  IMAD.MOV.U32 R156, RZ, RZ, 0x1 ;  /* 0x00000001ff9c7424 */ /* 0x001fc400078e00ff */
        /* <DEDUP_REMOVED lines=22> */
[----:B------:R-:W-:Y:S02]  /*d8c0*/  FADD.FTZ R109, R80, -R108 ;  /* 0x8000006c506d7221 */ /* 0x000fe40000010000 */
[----:B------:R-:W-:Y:S02]  /*d8d0*/  IMAD.MOV.U32 R158, RZ, RZ, -0x1 ;  /* 0xffffffffff9e7424 */ /* 0x000fe400078e00ff */
        /* <DEDUP_REMOVED lines=44> */
[----:B------:R-:W-:-:S04]  /*dba0*/  MOV R146, 0xdbd0 ;  /* 0x0000dbd000927802 */ /* 0x000fc80000000f00 */
[----:B------:R-:W-:Y:S02]  /*dbb0*/  MOV R109, R148 ;  /* 0x00000094006d7202 */ /* 0x000fe40000000f00 */
[----:B------:R-:W-:Y:S05]  /*dbc0*/  CALL.REL.NOINC `($__internal_72_$__cuda_sm70_shflsync_bfly_p) ;  /* 0x000001a000007944 */ /* 0x000fea0003c00000 */
[----:B01----:R-:W-:Y:S01]  /*dbd0*/  FADD.FTZ R109, R148, R145 ;  /* 0x00000091946d7221 */ /* 0x003fe20000010000 */
[----:B------:R-:W-:Y:S01]  /*dbe0*/  MOV R146, 0xdc30 ;  /* 0x0000dc3000927802 */ /* 0x000fe20000000f00 */
[----:B------:R-:W-:Y:S02]  /*dbf0*/  IMAD.MOV.U32 R156, RZ, RZ, 0x2 ;  /* 0x00000002ff9c7424 */ /* 0x000fe400078e00ff */
[----:B------:R-:W-:Y:S02]  /*dc00*/  IMAD.MOV.U32 R145, RZ, RZ, 0x1f ;  /* 0x0000001fff917424 */ /* 0x000fe400078e00ff */
[----:B------:R-:W-:Y:S02]  /*dc10*/  IMAD.MOV.U32 R158, RZ, RZ, -0x1 ;  /* 0xffffffffff9e7424 */ /* 0x000fe400078e00ff */
[----:B------:R-:W-:Y:S05]  /*dc20*/  CALL.REL.NOINC `($__internal_72_$__cuda_sm70_shflsync_bfly_p) ;  /* 0x0000014000007944 */ /* 0x000fea0003c00000 */
[----:B0-----:R-:W-:Y:S01]  /*dc30*/  HFMA2.MMA R156, -RZ, RZ, 0, 2.384185791015625e-07 ;  /* 0x00000004ff9c7435 */ /* 0x001fe200000001ff */
[----:B-1----:R-:W-:Y:S01]  /*dc40*/  FADD.FTZ R109, R109, R145 ;  /* 0x000000916d6d7221 */ /* 0x002fe20000010000 */
[----:B------:R-:W-:Y:S01]  /*dc50*/  MOV R146, 0xdc90 ;  /* 0x0000dc9000927802 */ /* 0x000fe20000000f00 */
[----:B------:R-:W-:Y:S02]  /*dc60*/  IMAD.MOV.U32 R145, RZ, RZ, 0x1f ;  /* 0x0000001fff917424 */ /* 0x000fe400078e00ff */
[----:B------:R-:W-:-:S02]  /*dc70*/  IMAD.MOV.U32 R158, RZ, RZ, -0x1 ;  /* 0xffffffffff9e7424 */ /* 0x000fc400078e00ff */
[----:B------:R-:W-:Y:S05]  /*dc80*/  CALL.REL.NOINC `($__internal_72_$__cuda_sm70_shflsync_bfly_p) ;  /* 0x000000e000007944 */ /* 0x000fea0003c00000 */
[----:B01----:R-:W-:Y:S01]  /*dc90*/  FADD.FTZ R109, R109, R145 ;  /* 0x000000916d6d7221 */ /* 0x003fe20000010000 */
[----:B------:R-:W-:Y:S01]  /*dca0*/  MOV R145, 0x1f ;  /* 0x0000001f00917802 */ /* 0x000fe20000000f00 */
[----:B------:R-:W-:Y:S01]  /*dcb0*/  IMAD.MOV.U32 R156, RZ, RZ, 0x8 ;  /* 0x00000008ff9c7424 */ /* 0x000fe200078e00ff */
[----:B------:R-:W-:Y:S01]  /*dcc0*/  MOV R146, 0xdcf0 ;  /* 0x0000dcf000927802 */ /* 0x000fe20000000f00 */
[----:B------:R-:W-:-:S02]  /*dcd0*/  IMAD.MOV.U32 R158, RZ, RZ, -0x1 ;  /* 0xffffffffff9e7424 */ /* 0x000fc400078e00ff */
[----:B------:R-:W-:Y:S05]  /*dce0*/  CALL.REL.NOINC `($__internal_72_$__cuda_sm70_shflsync_bfly_p) ;  /* 0x0000008000007944 */ /* 0x000fea0003c00000 */
[----:B-1----:R-:W-:Y:S01]  /*dcf0*/  FADD.FTZ R150, R109, R145 ;  /* 0x000000916d967221 */ /* 0x002fe20000010000 */
[----:B0-----:R-:W-:Y:S01]  /*dd00*/  MOV R158, 0xffffffff ;  /* 0xffffffff009e7802 */ /* 0x001fe20000000f00 */
[----:B------:R-:W-:Y:S01]  /*dd10*/  IMAD.MOV.U32 R156, RZ, RZ, 0x10 ;  /* 0x00000010ff9c7424 */ /* 0x000fe200078e00ff */
[----:B------:R-:W-:Y:S01]  /*dd20*/  MOV R146, 0xdd60 ;  /* 0x0000dd6000927802 */ /* 0x000fe20000000f00 */
[----:B------:R-:W-:-:S02]  /*dd30*/  IMAD.MOV.U32 R145, RZ, RZ, 0x1f ;  /* 0x0000001fff917424 */ /* 0x000fc400078e00ff */
[----:B------:R-:W-:Y:S02]  /*dd40*/  IMAD.MOV.U32 R109, RZ, RZ, R150 ;  /* 0x000000ffff6d7224 */ /* 0x000fe400078e0096 */
[----:B------:R-:W-:Y:S05]  /*dd50*/  CALL.REL.NOINC `($__internal_72_$__cuda_sm70_shflsync_bfly_p) ;  /* 0x0000001000007944 */ /* 0x000fea0003c00000 */
[----:B01----:R-:W-:Y:S05]  /*dd60*/  BRA `(.L_x_12585) ;  /* 0xffffe97000007947 */ /* 0x003fea000383ffff */
        .weak           $__internal_72_$__cuda_sm70_shflsync_bfly_p
        .type           $__internal_72_$__cuda_sm70_shflsync_bfly_p,@function
        .size           $__internal_72_$__cuda_sm70_shflsync_bfly_p,(.L_x_29136 - $__internal_72_$__cuda_sm70_shflsync_bfly_p)
$__internal_72_$__cuda_sm70_shflsync_bfly_p:
[----:B------:R-:W-:Y:S01]  /*dd70*/  IMAD.MOV.U32 R147, RZ, RZ, 0x0 ;  /* 0x00000000ff937424 */ /* 0x000fe200078e00ff */
[----:B------:R-:W-:Y:S04]  /*dd80*/  WARPSYNC R158 ;  /* 0x0000009e00007348 */ /* 0x000fe80003800000 */
[----:B------:R0:W1:Y:S01]  /*dd90*/  SHFL.BFLY PT, R145, R109, R156, R145 ;  /* 0x0c00009c6d917389 */ /* 0x00006200000e0091 */
[----:B------:R-:W-:Y:S05]  /*dda0*/  RET.REL.NODEC R146 `(_ZN10layer_norm13ln_fwd_kernelINS_13Kernel_traitsIf13__nv_bfloat16fS2_fjLj8192ELj1ELj1ELj8ELj16ENS_18Kernel_traits_baseILj8192EfS2_fS2_fjLj256EEEEELb1ELb0ELb0ELb0EEEvNS_9FwdParamsE) ;  /* 0xffff225092007950 */ /* 0x000fea0003c3ffff */
.L_x_12586:
        /* <DEDUP_REMOVED lines=13> */
.L_x_29136:


//--------------------- .text._ZN10layer_norm13ln_fwd_kernelINS_13Kernel_traitsIf13__nv_bfloat16fS2_fjLj8192ELj1ELj1ELj8ELj16ENS_18Kernel_traits_baseILj8192EfS2_fS2_fjLj256EEEEELb1ELb0ELb0ELb1EEEvNS_9FwdParamsE --------------------------
	.section	.text._ZN10layer_norm13ln_fwd_kernelINS_13Kernel_traitsIf13__nv_bfloat16fS2_fjLj8192ELj1ELj1ELj8ELj16ENS_18Kernel_traits_baseILj8192EfS2_fS2_fjLj256EEEEELb1ELb0ELb0ELb1EEEvNS_9FwdParamsE,"ax",@progbits
	.sectioninfo	@"SHI_REGISTERS=139"
	.align	128
        .global         _ZN10layer_norm13ln_fwd_kernelINS_13Kernel_traitsIf13__nv_bfloat16fS2_fjLj8192ELj1ELj1ELj8ELj16ENS_18Kernel_traits_baseILj8192EfS2_fS2_fjLj256EEEEELb1ELb0ELb0ELb1EEEvNS_9FwdParamsE
        .type           _ZN10layer_norm13ln_fwd_kernelINS_13Kernel_traitsIf13__nv_bfloat16fS2_fjLj8192ELj1ELj1ELj8ELj16ENS_18Kernel_traits_baseILj8192EfS2_fS2_fjLj256EEEEELb1ELb0ELb0ELb1EEEvNS_9FwdParamsE,@function
        .size           _ZN10layer_norm13ln_fwd_kernelINS_13Kernel_traitsIf13__nv_bfloat16fS2_fjLj8192ELj1ELj1ELj8ELj16ENS_18Kernel_traits_baseILj8192EfS2_fS2_fjLj256EEEEELb1ELb0ELb0ELb1EEEvNS_9FwdParamsE,(.L_x_29137 - _ZN10layer_norm13ln_fwd_kernelINS_13Kernel_traitsIf13__nv_bfloat16fS2_fjLj8192ELj1ELj1ELj8ELj16ENS_18Kernel_traits_baseILj8192EfS2_fS2_fjLj256EEEEELb1ELb0ELb0ELb1EEEvNS_9FwdParamsE)
        .other          _ZN10layer_norm13ln_fwd_kernelINS_13Kernel_traitsIf13__nv_bfloat16fS2_fjLj8192ELj1ELj1ELj8ELj16ENS_18Kernel_traits_baseILj8192EfS2_fS2_fjLj256EEEEELb1ELb0ELb0ELb1EEEvNS_9FwdParamsE,@"STO_CUDA_ENTRY STV_DEFAULT"
_ZN10layer_norm13ln_fwd_kernelINS_13Kernel_traitsIf13__nv_bfloat16fS2_fjLj8192ELj1ELj1ELj8ELj16ENS_18Kernel_traits_baseILj8192EfS2_fS2_fjLj256EEEEELb1ELb0ELb0ELb1EEEvNS_9FwdParamsE:
.text._ZN10layer_norm13ln_fwd_kernelINS_13Kernel_traitsIf13__nv_bfloat16fS2_fjLj8192ELj1ELj1ELj8ELj16ENS_18Kernel_traits_baseILj8192EfS2_fS2_fjLj256EEEEELb1ELb0ELb0ELb1EEEvNS_9FwdParamsE:
        /* <DEDUP_REMOVED lines=27> */
[----:B0-----:R-:W-:-:S04]  /*01b0*/  IMAD R70, R35, c[0x0][0x0], R0 ;  /* 0x0000000023467a24 */ /* 0x001fc800078e0200 */
[----:B------:R-:W-:Y:S01]  /*01c0*/  IMAD.WIDE.U32 R6, R70, -0x326172a9, RZ ;  /* 0xcd9e8d5746067825 */ /* 0x000fe200078e00ff */
[----:B--2---:R-:W0:Y:S01]  /*01d0*/  @P0 R2UR UR4, R2 ;  /* 0x00000000020403c2 */ /* 0x004e2200000e0000 */
[----:B---3--:R-:W-:-:S07]  /*01e0*/  @P0 IADD3 R112, P1, R4, c[0x0][0x240], RZ ;  /* 0x0000900004700a10 */ /* 0x008fce0007f3e0ff */
[----:B------:R1:W2:Y:S01]  /*01f0*/  @P0 R2UR UR5, R3 ;  /* 0x00000000030503c2 */ /* 0x0002a200000e0000 */
        /* <DEDUP_REMOVED lines=52> */
[----:B------:R-:W-:Y:S01]  /*0540*/  IMAD.HI.U32 R5, R108, -0x326172a9, RZ ;  /* 0xcd9e8d576c057827 */ /* 0x000fe200078e00ff */
[----:B------:R-:W-:-:S03]  /*0550*/  CS2R R6, SRZ ;  /* 0x0000000000067805 */ /* 0x000fc6000001ff00 */
[----:B------:R-:W-:Y:S01]  /*0560*/  IMAD.HI.U32 R3, R109, -0x2daee0ad, RZ ;  /* 0xd2511f536d037827 */ /* 0x000fe200078e00ff */
[----:B------:R-:W-:Y:S02]  /*0570*/  LOP3.LUT R124, R5, UR23, R8, 0x96, !PT ;  /* 0x00000017057c7c12 */ /* 0x000fe4000f8e9608 */
[----:B------:R-:W-:Y:S01]  /*0580*/  CS2R R4, SRZ ;  /* 0x0000000000047805 */ /* 0x000fe2000001ff00 */
[----:B------:R-:W-:Y:S01]  /*0590*/  CS2R R8, SRZ ;  /* 0x0000000000087805 */ /* 0x000fe2000001ff00 */
[----:B------:R-:W-:Y:S02]  /*05a0*/  LOP3.LUT R110, R3, UR24, R2, 0x96, !PT ;  /* 0x00000018036e7c12 */ /* 0x000fe4000f8e9602 */
[----:B------:R-:W-:-:S04]  /*05b0*/  SHF.L.U32 R2, R0, 0x5, RZ ;  /* 0x0000000500027819 */ /* 0x000fc800000006ff */
[----:B------:R-:W-:Y:S02]  /*05c0*/  LOP3.LUT R68, R2, 0x1fe0, RZ, 0xc0, !PT ;  /* 0x00001fe002447812 */ /* 0x000fe400078ec0ff */
[----:B------:R-:W-:Y:S02]  /*05d0*/  LEA.HI R2, R0, R35, RZ, 0x18 ;  /* 0x0000002300027211 */ /* 0x000fe400078fc0ff */
[C---:B------:R-:W-:Y:S01]  /*05e0*/  IADD3 R36, P1, R68.reuse, c[0x0][0x218], RZ ;  /* 0x0000860044247a10 */ /* 0x040fe20007f3e0ff */
[----:B------:R-:W-:Y:S01]  /*05f0*/  CS2R R34, SRZ ;  /* 0x0000000000227805 */ /* 0x000fe2000001ff00 */
[----:B------:R-:W-:-:S03]  /*0600*/  IADD3 R68, P2, R68, c[0x0][0x1b0], RZ ;  /* 0x00006c0044447a10 */ /* 0x000fc60007f5e0ff */
[----:B------:R-:W-:Y:S01]  /*0610*/  IMAD.X R37, RZ, RZ, c[0x0][0x21c], P1 ;  /* 0x00008700ff257624 */ /* 0x000fe200008e06ff */
[----:B------:R-:W-:Y:S01]  /*0620*/  ISETP.GE.AND P1, PT, R2, c[0x0][0x164], PT ;  /* 0x0000590002007a0c */ /* 0x000fe20003f26270 */
[----:B------:R-:W-:-:S03]  /*0630*/  IMAD.X R69, RZ, RZ, c[0x0][0x1b4], P2 ;  /* 0x00006d00ff457624 */ /* 0x000fc600010e06ff */
        /* <DEDUP_REMOVED lines=9> */
[----:B0-----:R0:W5:Y:S04]  /*06d0*/  LDG.E.128 R36, [R68.64] ;  /* 0x0000000644247981 */ /* 0x001168000c1e1d00 */
[----:B------:R0:W5:Y:S04]  /*06e0*/  LDG.E.128 R40, [R68.64+0x10] ;  /* 0x0000100644287981 */ /* 0x000168000c1e1d00 */
[----:B------:R0:W5:Y:S04]  /*06f0*/  LDG.E.128 R44, [R68.64+0x2000] ;  /* 0x00200006442c7981 */ /* 0x000168000c1e1d00 */
[----:B------:R0:W5:Y:S04]  /*0700*/  LDG.E.128 R48, [R68.64+0x2010] ;  /* 0x0020100644307981 */ /* 0x000168000c1e1d00 */
[----:B------:R0:W5:Y:S04]  /*0710*/  LDG.E.128 R52, [R68.64+0x4000] ;  /* 0x0040000644347981 */ /* 0x000168000c1e1d00 */
[----:B------:R0:W5:Y:S04]  /*0720*/  LDG.E.128 R56, [R68.64+0x4010] ;  /* 0x0040100644387981 */ /* 0x000168000c1e1d00 */
[----:B------:R0:W5:Y:S04]  /*0730*/  LDG.E.128 R60, [R68.64+0x6000] ;  /* 0x00600006443c7981 */ /* 0x000168000c1e1d00 */
[----:B------:R0:W5:Y:S01]  /*0740*/  LDG.E.128 R64, [R68.64+0x6010] ;  /* 0x0060100644407981 */ /* 0x000162000c1e1d00 */
[----:B------:R-:W-:Y:S01]  /*0750*/  UIADD3 UR25, UR4, -0x700cb87f, URZ ;  /* 0x8ff3478104197890 */ /* 0x000fe2000fffe03f */
[----:B------:R-:W-:Y:S01]  /*0760*/  IMAD R108, R108, -0x326172a9, RZ ;  /* 0xcd9e8d576c6c7824 */ /* 0x000fe200078e02ff */
[----:B------:R-:W-:Y:S01]  /*0770*/  UIADD3 UR26, UR5, -0x695add53, URZ ;  /* 0x96a522ad051a7890 */ /* 0x000fe2000fffe03f */
[----:B------:R-:W-:Y:S01]  /*0780*/  IMAD.HI.U32 R3, R110, -0x326172a9, RZ ;  /* 0xcd9e8d576e037827 */ /* 0x000fe200078e00ff */
[----:B------:R-:W-:Y:S01]  /*0790*/  LOP3.LUT R112, R112, 0x3, RZ, 0xc0, !PT ;  /* 0x0000000370707812 */ /* 0x000fe200078ec0ff */
[----:B------:R-:W-:-:S02]  /*07a0*/  ULDC.U8 UR8, c[0x0][0x1f0] ;  /* 0x00007c0000087ab9 */ /* 0x000fc40000000000 */
[----:B------:R-:W-:Y:S01]  /*07b0*/  IMAD R109, R109, -0x2daee0ad, RZ ;  /* 0xd2511f536d6d7824 */ /* 0x000fe200078e02ff */
[----:B------:R-:W-:Y:S01]  /*07c0*/  LOP3.LUT R108, R3, UR25, R108, 0x96, !PT ;  /* 0x00000019036c7c12 */ /* 0x000fe2000f8e966c */
[----:B------:R-:W-:Y:S01]  /*07d0*/  IMAD.HI.U32 R72, R124, -0x2daee0ad, RZ ;  /* 0xd2511f537c487827 */ /* 0x000fe200078e00ff */
[----:B------:R-:W-:-:S03]  /*07e0*/  MOV R3, R70 ;  /* 0x0000004600037202 */ /* 0x000fc60000000f00 */
[----:B------:R-:W-:Y:S01]  /*07f0*/  IMAD.MOV.U32 R99, RZ, RZ, 0x1 ;  /* 0x00000001ff637424 */ /* 0x000fe200078e00ff */
[----:B------:R-:W-:Y:S01]  /*0800*/  LOP3.LUT R109, R72, UR26, R109, 0x96, !PT ;  /* 0x0000001a486d7c12 */ /* 0x000fe2000f8e966d */
[----:B------:R-:W-:Y:S02]  /*0810*/  IMAD R110, R110, -0x326172a9, RZ ;  /* 0xcd9e8d576e6e7824 */ /* 0x000fe400078e02ff */
[----:B------:R-:W-:Y:S02]  /*0820*/  IMAD R124, R124, -0x2daee0ad, RZ ;  /* 0xd2511f537c7c7824 */ /* 0x000fe400078e02ff */
[----:B0-----:R-:W-:Y:S02]  /*0830*/  IMAD.MOV.U32 R98, RZ, RZ, RZ ;  /* 0x000000ffff627224 */ /* 0x001fe400078e00ff */
.L_x_12814:
[----:B------:R-:W-:Y:S01]  /*0840*/  ISETP.NE.U32.AND P0, PT, RZ, c[0x0][0x1c0], PT ;  /* 0x00007000ff007a0c */ /* 0x000fe20003f05070 */
[----:B------:R-:W-:Y:S01]  /*0850*/  IMAD R76, R2, c[0x0][0x168], RZ ;  /* 0x00005a00024c7a24 */ /* 0x000fe200078e02ff */
[----:B------:R-:W-:Y:S01]  /*0860*/  ISETP.NE.U32.AND P1, PT, RZ, c[0x0][0x180], PT ;  /* 0x00006000ff007a0c */ /* 0x000fe20003f25070 */
[----:B------:R-:W-:Y:S01]  /*0870*/  IMAD.MOV.U32 R103, RZ, RZ, 0x10 ;  /* 0x00000010ff677424 */ /* 0x000fe200078e00ff */
[----:B------:R-:W-:-:S02]  /*0880*/  ISETP.NE.AND.EX P0, PT, RZ, c[0x0][0x1c4], PT, P0 ;  /* 0x00007100ff007a0c */ /* 0x000fc40003f05300 */
[----:B------:R-:W-:Y:S02]  /*0890*/  ISETP.NE.AND.EX P2, PT, RZ, c[0x0][0x184], PT, P1 ;  /* 0x00006100ff007a0c */ /* 0x000fe40003f45310 */
[----:B------:R-:W-:Y:S02]  /*08a0*/  SHF.R.S32.HI R77, RZ, 0x1f, R76 ;  /* 0x0000001fff4d7819 */ /* 0x000fe4000001144c */
[----:B------:R-:W-:Y:S02]  /*08b0*/  LOP3.LUT R100, R0, 0xff, RZ, 0xc0, !PT ;  /* 0x000000ff00647812 */ /* 0x000fe400078ec0ff */
[----:B------:R-:W-:-:S05]  /*08c0*/  LEA.HI R77, R77, R76, RZ, 0x3 ;  /* 0x0000004c4d4d7211 */ /* 0x000fca00078f18ff */
[----:B------:R-:W-:Y:S02]  /*08d0*/  @P0 MOV R79, 0x2 ;  /* 0x00000002004f0802 */ /* 0x000fe40000000f00 */
[----:B------:R-:W-:Y:S01]  /*08e0*/  LEA.HI.SX32 R100, R77, R100, 0x1d ;  /* 0x000000644d647211 */ /* 0x000fe200078feaff */
[----:B------:R-:W-:Y:S01]  /*08f0*/  @P2 IMAD.MOV.U32 R81, RZ, RZ, 0x20 ;  /* 0x00000020ff512424 */ /* 0x000fe200078e00ff */
[----:B------:R-:W-:Y:S01]  /*0900*/  ISETP.NE.AND P1, PT, R112, 0x1, PT ;  /* 0x000000017000780c */ /* 0x000fe20003f25270 */
[----:B------:R-:W-:Y:S01]  /*0910*/  @P0 IMAD.WIDE R76, R2, R79, c[0x0][0x1c0] ;  /* 0x00007000024c0625 */ /* 0x000fe200078e024f */
[----:B------:R-:W-:Y:S01]  /*0920*/  HFMA2.MMA R101, -RZ, RZ, 1.875, 0 ;  /* 0x3f800000ff657435 */ /* 0x000fe200000001ff */
[----:B------:R-:W-:Y:S01]  /*0930*/  BSSY B0, `(.L_x_12587) ;  /* 0x0000014000007945 */ /* 0x000fe20003800000 */
[----:B------:R-:W-:Y:S01]  /*0940*/  P2R R118, PR, RZ, 0x4 ;  /* 0x00000004ff767803 */ /* 0x000fe20000000000 */
[C---:B------:R-:W-:Y:S02]  /*0950*/  @P2 IMAD.WIDE.U32 R78, R100.reuse, R81, c[0x0][0x180] ;  /* 0x00006000644e2625 */ /* 0x040fe400078e0051 */
[----:B------:R-:W2:Y:S02]  /*0960*/  @P0 LDG.E.U16 R76, [R76.64] ;  /* 0x000000064c4c0981 */ /* 0x000ea4000c1e1500 */
[----:B------:R-:W-:-:S02]  /*0970*/  IMAD.WIDE.U32 R80, R100, R103, c[0x0][0x170] ;  /* 0x00005c0064507625 */ /* 0x000fc400078e0067 */
[----:B-----5:R0:W5:Y:S04]  /*0980*/  @P2 LDG.E.128 R68, [R78.64] ;  /* 0x000000064e442981 */ /* 0x020168000c1e1d00 */
[----:B------:R0:W5:Y:S04]  /*0990*/  @P2 LDG.E.128 R72, [R78.64+0x10] ;  /* 0x000010064e482981 */ /* 0x000168000c1e1d00 */
[----:B------:R-:W5:Y:S01]  /*09a0*/  LDG.E.128 R80, [R80.64] ;  /* 0x0000000650507981 */ /* 0x000f62000c1e1d00 */
[----:B------:R-:W-:Y:S02]  /*09b0*/  IADD3 R84, R112, 0x1, RZ ;  /* 0x0000000170547810 */ /* 0x000fe40007ffe0ff */
        /* <DEDUP_REMOVED lines=10> */
.L_x_12588:
[----:B0-----:R-:W-:Y:S02]  /*0a60*/  IMAD.MOV.U32 R88, RZ, RZ, R110 ;  /* 0x000000ffff587224 */ /* 0x001fe400078e006e */
.L_x_12589:
[----:B------:R-:W-:Y:S05]  /*0a70*/  BSYNC B0 ;  /* 0x0000000000007941 */ /* 0x000fea0003800000 */
.L_x_12587:
        /* <DEDUP_REMOVED lines=16> */
.L_x_12593:
[----:B------:R-:W-:Y:S05]  /*0b80*/  BSYNC B1 ;  /* 0x0000000000017941 */ /* 0x000fea0003800000 */
.L_x_12592:
        /* <DEDUP_REMOVED lines=41> */
[----:B------:R-:W-:Y:S02]  /*0e20*/  IMAD.MOV.U32 R84, RZ, RZ, RZ ;  /* 0x000000ffff547224 */ /* 0x000fe400078e00ff */
.L_x_12591:
[----:B------:R-:W-:Y:S05]  /*0e30*/  BSYNC B0 ;  /* 0x0000000000007941 */ /* 0x000fea0003800000 */
.L_x_12590:
[----:B------:R-:W0:Y:S01]  /*0e40*/  I2F.U32 R77, R88 ;  /* 0x00000058004d7306 */ /* 0x000e220000201000 */
[----:B------:R-:W-:Y:S01]  /*0e50*/  HFMA2.MMA R102, -RZ, RZ, 0.1171875, 0 ;  /* 0x2f800000ff667435 */ /* 0x000fe200000001ff */
[----:B------:R-:W-:Y:S01]  /*0e60*/  ISETP.NE.U32.AND P0, PT, RZ, c[0x0][0x180], PT ;  /* 0x00006000ff007a0c */ /* 0x000fe20003f05070 */
[----:B------:R-:W-:Y:S01]  /*0e70*/  BSSY B0, `(.L_x_12594) ;  /* 0x0000017000007945 */ /* 0x000fe20003800000 */
[----:B-----5:R-:W-:Y:S02]  /*0e80*/  PRMT R76, RZ, 0x5410, R80 ;  /* 0x00005410ff4c7816 */ /* 0x020fe40000000050 */
[----:B------:R-:W-:Y:S02]  /*0e90*/  ISETP.NE.AND.EX P6, PT, RZ, c[0x0][0x184], PT, P0 ;  /* 0x00006100ff007a0c */ /* 0x000fe40003fc5300 */
[----:B------:R-:W-:Y:S01]  /*0ea0*/  ISETP.NE.AND P0, PT, R84, 0x1, PT ;  /* 0x000000015400780c */ /* 0x000fe20003f05270 */
[----:B------:R-:W-:Y:S01]  /*0eb0*/  FMUL.FTZ R76, R76, R101 ;  /* 0x000000654c4c7220 */ /* 0x000fe20000410000 */
[----:B------:R-:W-:-:S02]  /*0ec0*/  P2R R130, PR, RZ, 0x40 ;  /* 0x00000040ff827803 */ /* 0x000fc40000000000 */
        /* <DEDUP_REMOVED lines=16> */
.L_x_12595:
[----:B------:R-:W-:Y:S02]  /*0fd0*/  IMAD.MOV.U32 R90, RZ, RZ, R110 ;  /* 0x000000ffff5a7224 */ /* 0x000fe400078e006e */
.L_x_12596:
[----:B------:R-:W-:Y:S05]  /*0fe0*/  BSYNC B0 ;  /* 0x0000000000007941 */ /* 0x000fea0003800000 */
.L_x_12594:
        /* <DEDUP_REMOVED lines=16> */
.L_x_12600:
[----:B------:R-:W-:Y:S05]  /*10f0*/  BSYNC B1 ;  /* 0x0000000000017941 */ /* 0x000fea0003800000 */
.L_x_12599:
        /* <DEDUP_REMOVED lines=41> */
[----:B------:R-:W-:Y:S02]  /*1390*/  LOP3.LUT R109, R125, UR26, R86, 0x96, !PT ;  /* 0x0000001a7d6d7c12 */ /* 0x000fe4000f8e9656 */
.L_x_12598:
[----:B------:R-:W-:Y:S05]  /*13a0*/  BSYNC B0 ;  /* 0x0000000000007941 */ /* 0x000fea0003800000 */
.L_x_12597:
        /* <DEDUP_REMOVED lines=20> */
.L_x_12602:
[----:B------:R-:W-:Y:S02]  /*14f0*/  MOV R80, R110 ;  /* 0x0000006e00507202 */ /* 0x000fe40000000f00 */
.L_x_12603:
[----:B------:R-:W-:Y:S05]  /*1500*/  BSYNC B0 ;  /* 0x0000000000007941 */ /* 0x000fea0003800000 */
.L_x_12601:
        /* <DEDUP_REMOVED lines=16> */
.L_x_12607:
[----:B------:R-:W-:Y:S05]  /*1610*/  BSYNC B1 ;  /* 0x0000000000017941 */ /* 0x000fea0003800000 */
.L_x_12606:
        /* <DEDUP_REMOVED lines=42> */
.L_x_12605:
[----:B------:R-:W-:Y:S05]  /*18c0*/  BSYNC B0 ;  /* 0x0000000000007941 */ /* 0x000fea0003800000 */
.L_x_12604:
        /* <DEDUP_REMOVED lines=20> */
.L_x_12609:
[----:B------:R-:W-:Y:S02]  /*1a10*/  IMAD.MOV.U32 R80, RZ, RZ, R110 ;  /* 0x000000ffff507224 */ /* 0x000fe400078e006e */
.L_x_12610:
[----:B------:R-:W-:Y:S05]  /*1a20*/  BSYNC B0 ;  /* 0x0000000000007941 */ /* 0x000fea0003800000 */
.L_x_12608:
        /* <DEDUP_REMOVED lines=16> */
.L_x_12614:
[----:B------:R-:W-:Y:S05]  /*1b30*/  BSYNC B1 ;  /* 0x0000000000017941 */ /* 0x000fea0003800000 */
.L_x_12613:
        /* <DEDUP_REMOVED lines=40> */
[----:B------:R-:W-:-:S04]  /*1dc0*/  LOP3.LUT R108, R111, UR25, R108, 0x96, !PT ;  /* 0x000000196f6c7c12 */ /* 0x000fc8000f8e966c */
[----:B------:R-:W-:Y:S02]  /*1dd0*/  LOP3.LUT R109, R125, UR26, R88, 0x96, !PT ;  /* 0x0000001a7d6d7c12 */ /* 0x000fe4000f8e9658 */
.L_x_12612:
[----:B------:R-:W-:Y:S05]  /*1de0*/  BSYNC B0 ;  /* 0x0000000000007941 */ /* 0x000fea0003800000 */
.L_x_12611:
        /* <DEDUP_REMOVED lines=20> */
.L_x_12616:
[----:B------:R-:W-:Y:S02]  /*1f30*/  IMAD.MOV.U32 R90, RZ, RZ, R110 ;  /* 0x000000ffff5a7224 */ /* 0x000fe400078e006e */
.L_x_12617:
[----:B------:R-:W-:Y:S05]  /*1f40*/  BSYNC B0 ;  /* 0x0000000000007941 */ /* 0x000fea0003800000 */
.L_x_12615:
        /* <DEDUP_REMOVED lines=16> */
.L_x_12621:
[----:B------:R-:W-:Y:S05]  /*2050*/  BSYNC B1 ;  /* 0x0000000000017941 */ /* 0x000fea0003800000 */
.L_x_12620:
        /* <DEDUP_REMOVED lines=42> */
.L_x_12619:
[----:B------:R-:W-:Y:S05]  /*2300*/  BSYNC B0 ;  /* 0x0000000000007941 */ /* 0x000fea0003800000 */
.L_x_12618:
        /* <DEDUP_REMOVED lines=20> */
.L_x_12623:
[----:B------:R-:W-:Y:S02]  /*2450*/  MOV R93, R110 ;  /* 0x0000006e005d7202 */ /* 0x000fe40000000f00 */
.L_x_12624:
[----:B------:R-:W-:Y:S05]  /*2460*/  BSYNC B0 ;  /* 0x0000000000007941 */ /* 0x000fea0003800000 */
.L_x_12622:
        /* <DEDUP_REMOVED lines=16> */
.L_x_12628:
[----:B------:R-:W-:Y:S05]  /*2570*/  BSYNC B1 ;  /* 0x0000000000017941 */ /* 0x000fea0003800000 */
.L_x_12627:
        /* <DEDUP_REMOVED lines=42> */
.L_x_12626:
[----:B------:R-:W-:Y:S05]  /*2820*/  BSYNC B0 ;  /* 0x0000000000007941 */ /* 0x000fea0003800000 */
.L_x_12625:
        /* <DEDUP_REMOVED lines=20> */
.L_x_12630:
[----:B------:R-:W-:Y:S02]  /*2970*/  IMAD.MOV.U32 R93, RZ, RZ, R110 ;  /* 0x000000ffff5d7224 */ /* 0x000fe400078e006e */
.L_x_12631:
[----:B------:R-:W-:Y:S05]  /*2980*/  BSYNC B0 ;  /* 0x0000000000007941 */ /* 0x000fea0003800000 */
.L_x_12629:
        /* <DEDUP_REMOVED lines=16> */
.L_x_12635:
[----:B------:R-:W-:Y:S05]  /*2a90*/  BSYNC B1 ;  /* 0x0000000000017941 */ /* 0x000fea0003800000 */
.L_x_12634:
        /* <DEDUP_REMOVED lines=40> */
[----:B------:R-:W-:-:S04]  /*2d20*/  LOP3.LUT R108, R111, UR25, R108, 0x96, !PT ;  /* 0x000000196f6c7c12 */ /* 0x000fc8000f8e966c */
[----:B------:R-:W-:Y:S02]  /*2d30*/  LOP3.LUT R109, R125, UR26, R88, 0x96, !PT ;  /* 0x0000001a7d6d7c12 */ /* 0x000fe4000f8e9658 */
.L_x_12633:
[----:B------:R-:W-:Y:S05]  /*2d40*/  BSYNC B0 ;  /* 0x0000000000007941 */ /* 0x000fea0003800000 */
.L_x_12632:
        /* <DEDUP_REMOVED lines=21> */
.L_x_12637:
[----:B------:R-:W-:Y:S02]  /*2ea0*/  IMAD.MOV.U32 R93, RZ, RZ, R110 ;  /* 0x000000ffff5d7224 */ /* 0x000fe400078e006e */
.L_x_12638:
[----:B------:R-:W-:Y:S05]  /*2eb0*/  BSYNC B0 ;  /* 0x0000000000007941 */ /* 0x000fea0003800000 */
.L_x_12636:
        /* <DEDUP_REMOVED lines=18> */
.L_x_12642:
[----:B------:R-:W-:Y:S05]  /*2fe0*/  BSYNC B1 ;  /* 0x0000000000017941 */ /* 0x000fea0003800000 */
.L_x_12641:
        /* <DEDUP_REMOVED lines=42> */
.L_x_12640:
[----:B------:R-:W-:Y:S05]  /*3290*/  BSYNC B0 ;  /* 0x0000000000007941 */ /* 0x000fea0003800000 */
.L_x_12639:
[----:B------:R-:W0:Y:S01]  /*32a0*/  I2F.U32 R85, R93 ;  /* 0x0000005d00557306 */ /* 0x000e220000201000 */
[----:B------:R-:W-:Y:S01]  /*32b0*/  SEL R84, RZ, 0x1, P2 ;  /* 0x00000001ff547807 */ /* 0x000fe20001000000 */
[----:B------:R-:W-:Y:S01]  /*32c0*/  HFMA2.MMA R111, -RZ, RZ, 0, 1.9073486328125e-06 ;  /* 0x00000020ff6f7435 */ /* 0x000fe200000001ff */
[----:B------:R-:W-:Y:S01]  /*32d0*/  SEL R86, RZ, 0x1, P1 ;  /* 0x00000001ff567807 */ /* 0x000fe20000800000 */
[----:B------:R-:W-:Y:S01]  /*32e0*/  IMAD.MOV.U32 R113, RZ, RZ, 0x8 ;  /* 0x00000008ff717424 */ /* 0x000fe200078e00ff */
[----:B------:R-:W-:Y:S02]  /*32f0*/  SEL R88, RZ, 0x1, P0 ;  /* 0x00000001ff587807 */ /* 0x000fe40000000000 */
[----:B------:R-:W-:Y:S01]  /*3300*/  PRMT R90, RZ, 0x7610, R83 ;  /* 0x00007610ff5a7816 */ /* 0x000fe20000000053 */
[----:B------:R-:W-:Y:S01]  /*3310*/  IMAD.WIDE.U32 R86, R86, 0x10000, RZ ;  /* 0x0001000056567825 */ /* 0x000fe200078e00ff */
[----:B------:R-:W-:Y:S02]  /*3320*/  ISETP.NE.AND P1, PT, R92, RZ, PT ;  /* 0x000000ff5c00720c */ /* 0x000fe40003f25270 */
[----:B------:R-:W-:Y:S01]  /*3330*/  ISETP.NE.AND P6, PT, R130, RZ, PT ;  /* 0x000000ff8200720c */ /* 0x000fe20003fc5270 */
[----:B------:R-:W-:Y:S01]  /*3340*/  IMAD.WIDE.U32 R88, R88, 0x100, RZ ;  /* 0x0000010058587825 */ /* 0x000fe200078e00ff */
[----:B------:R-:W-:-:S02]  /*3350*/  SEL R92, RZ, 0x10000, P5 ;  /* 0x00010000ff5c7807 */ /* 0x000fc40002800000 */
[----:B------:R-:W-:Y:S01]  /*3360*/  SEL R83, RZ, 0x100, P4 ;  /* 0x00000100ff537807 */ /* 0x000fe20002000000 */
[----:B0-----:R-:W-:Y:S01]  /*3370*/  FFMA.FTZ R85, R85, R102, 1.1641532182693481445e-10 ;  /* 0x2f00000055557423 */ /* 0x001fe20000010066 */
[----:B------:R-:W-:Y:S01]  /*3380*/  ISETP.NE.AND P2, PT, R118, RZ, PT ;  /* 0x000000ff7600720c */ /* 0x000fe20003f45270 */
[----:B------:R-:W-:Y:S01]  /*3390*/  FMUL.FTZ R90, R90, R101 ;  /* 0x000000655a5a7220 */ /* 0x000fe20000410000 */
[----:B------:R-:W-:Y:S02]  /*33a0*/  SEL R105, RZ, 0x1, P1 ;  /* 0x00000001ff697807 */ /* 0x000fe40000800000 */
[----:B------:R-:W-:Y:S01]  /*33b0*/  FSETP.GTU.FTZ.AND P0, PT, R85, c[0x0][0x1e4], PT ;  /* 0x0000790055007a0b */ /* 0x000fe20003f1c000 */
[----:B------:R-:W-:-:S03]  /*33c0*/  IMAD.WIDE.U32 R84, R84, 0x1000000, RZ ;  /* 0x0100000054547825 */ /* 0x000fc600078e00ff */
[----:B------:R-:W-:Y:S01]  /*33d0*/  SEL R91, RZ, 0x1000000, P0 ;  /* 0x01000000ff5b7807 */ /* 0x000fe20000000000 */
[----:B------:R-:W-:Y:S01]  /*33e0*/  FMUL.FTZ R90, R90, c[0x0][0x1e8] ;  /* 0x00007a005a5a7a20 */ /* 0x000fe20000410000 */
[----:B------:R-:W-:Y:S02]  /*33f0*/  LOP3.LUT R104, R88, R84, R86, 0xfe, !PT ;  /* 0x0000005458687212 */ /* 0x000fe400078efe56 */
[----:B------:R-:W-:Y:S02]  /*3400*/  LOP3.LUT R84, R83, R91, R92, 0xfe, !PT ;  /* 0x0000005b53547212 */ /* 0x000fe400078efe5c */
[----:B------:R-:W-:Y:S02]  /*3410*/  SEL R91, RZ, 0x1, P3 ;  /* 0x00000001ff5b7807 */ /* 0x000fe40001800000 */
[----:B------:R-:W-:Y:S02]  /*3420*/  FSEL R83, R90, RZ, !P0 ;  /* 0x000000ff5a537208 */ /* 0x000fe40004000000 */
[----:B------:R-:W-:Y:S01]  /*3430*/  LOP3.LUT R91, R85, R84, R91, 0xfe, !PT ;  /* 0x00000054555b7212 */ /* 0x000fe200078efe5b */
[C---:B------:R-:W-:Y:S01]  /*3440*/  IMAD.WIDE.U32 R84, R100.reuse, R111, c[0x0][0x188] ;  /* 0x0000620064547625 */ /* 0x040fe200078e006f */
[----:B------:R-:W-:-:S02]  /*3450*/  IADD3 R92, R100, 0x100, RZ ;  /* 0x00000100645c7810 */ /* 0x000fc40007ffe0ff */
[----:B------:R-:W-:Y:S01]  /*3460*/  LOP3.LUT R104, R104, R105, RZ, 0xfc, !PT ;  /* 0x0000006968687212 */ /* 0x000fe200078efcff */
[----:B------:R-:W-:Y:S01]  /*3470*/  @P6 FADD.FTZ R83, R75, R83 ;  /* 0x000000534b536221 */ /* 0x000fe20000010000 */
[----:B------:R-:W-:Y:S01]  /*3480*/  LOP3.LUT R105, R89, R91, R87, 0xfe, !PT ;  /* 0x0000005b59697212 */ /* 0x000fe200078efe57 */
[----:B------:R-:W-:Y:S01]  /*3490*/  IMAD.WIDE.U32 R86, R100, R113, c[0x0][0x190] ;  /* 0x0000640064567625 */ /* 0x000fe200078e0071 */
[----:B------:R0:W-:Y:S03]  /*34a0*/  STG.E.128 [R84.64], R76 ;  /* 0x0000004c54007986 */ /* 0x0001e6000c101d06 */
[C---:B------:R-:W-:Y:S01]  /*34b0*/  IMAD.WIDE.U32 R88, R92.reuse, R103, c[0x0][0x170] ;  /* 0x00005c005c587625 */ /* 0x040fe200078e0067 */
[----:B------:R0:W-:Y:S03]  /*34c0*/  STG.E.128 [R84.64+0x10], R80 ;  /* 0x0000105054007986 */ /* 0x0001e6000c101d06 */
[----:B------:R-:W-:Y:S01]  /*34d0*/  @P2 IMAD.WIDE.U32 R94, R92, R111, c[0x0][0x180] ;  /* 0x000060005c5e2625 */ /* 0x000fe200078e006f */
        /* <DEDUP_REMOVED lines=16> */
.L_x_12644:
[----:B0-----:R-:W-:Y:S02]  /*35e0*/  IMAD.MOV.U32 R93, RZ, RZ, R110 ;  /* 0x000000ffff5d7224 */ /* 0x001fe400078e006e */
.L_x_12645:
[----:B------:R-:W-:Y:S05]  /*35f0*/  BSYNC B0 ;  /* 0x0000000000007941 */ /* 0x000fea0003800000 */
.L_x_12643:
        /* <DEDUP_REMOVED lines=16> */
.L_x_12649:
[----:B------:R-:W-:Y:S05]  /*3700*/  BSYNC B1 ;  /* 0x0000000000017941 */ /* 0x000fea0003800000 */
.L_x_12648:
        /* <DEDUP_REMOVED lines=41> */
[----:B------:R-:W-:Y:S02]  /*39a0*/  MOV R110, R84 ;  /* 0x00000054006e7202 */ /* 0x000fe40000000f00 */
[----:B------:R-:W-:Y:S02]  /*39b0*/  LOP3.LUT R109, R125, UR26, R94, 0x96, !PT ;  /* 0x0000001a7d6d7c12 */ /* 0x000fe4000f8e965e */
.L_x_12647:
[----:B------:R-:W-:Y:S05]  /*39c0*/  BSYNC B0 ;  /* 0x0000000000007941 */ /* 0x000fea0003800000 */
.L_x_12646:
        /* <DEDUP_REMOVED lines=21> */
.L_x_12651:
[----:B------:R-:W-:Y:S02]  /*3b20*/  IMAD.MOV.U32 R112, RZ, RZ, R110 ;  /* 0x000000ffff707224 */ /* 0x000fe400078e006e */
.L_x_12652:
[----:B------:R-:W-:Y:S05]  /*3b30*/  BSYNC B0 ;  /* 0x0000000000007941 */ /* 0x000fea0003800000 */
.L_x_12650:
        /* <DEDUP_REMOVED lines=16> */
.L_x_12656:
[----:B------:R-:W-:Y:S05]  /*3c40*/  BSYNC B1 ;  /* 0x0000000000017941 */ /* 0x000fea0003800000 */
.L_x_12655:
        /* <DEDUP_REMOVED lines=41> */
[----:B------:R-:W-:Y:S01]  /*3ee0*/  IMAD.MOV.U32 R86, RZ, RZ, RZ ;  /* 0x000000ffff567224 */ /* 0x000fe200078e00ff */
[----:B------:R-:W-:Y:S02]  /*3ef0*/  LOP3.LUT R109, R125, UR26, R104, 0x96, !PT ;  /* 0x0000001a7d6d7c12 */ /* 0x000fe4000f8e9668 */
.L_x_12654:
[----:B------:R-:W-:Y:S05]  /*3f00*/  BSYNC B0 ;  /* 0x0000000000007941 */ /* 0x000fea0003800000 */
.L_x_12653:
        /* <DEDUP_REMOVED lines=20> */
.L_x_12658:
[----:B------:R-:W-:Y:S02]  /*4050*/  IMAD.MOV.U32 R88, RZ, RZ, R110 ;  /* 0x000000ffff587224 */ /* 0x000fe400078e006e */
.L_x_12659:
[----:B------:R-:W-:Y:S05]  /*4060*/  BSYNC B0 ;  /* 0x0000000000007941 */ /* 0x000fea0003800000 */
.L_x_12657:
        /* <DEDUP_REMOVED lines=16> */
.L_x_12663:
[----:B------:R-:W-:Y:S05]  /*4170*/  BSYNC B1 ;  /* 0x0000000000017941 */ /* 0x000fea0003800000 */
.L_x_12662:
        /* <DEDUP_REMOVED lines=41> */
[----:B------:R-:W-:Y:S01]  /*4410*/  IMAD.MOV.U32 R87, RZ, RZ, RZ ;  /* 0x000000ffff577224 */ /* 0x000fe200078e00ff */
[----:B------:R-:W-:Y:S02]  /*4420*/  LOP3.LUT R109, R125, UR26, R104, 0x96, !PT ;  /* 0x0000001a7d6d7c12 */ /* 0x000fe4000f8e9668 */
.L_x_12661:
[----:B------:R-:W-:Y:S05]  /*4430*/  BSYNC B0 ;  /* 0x0000000000007941 */ /* 0x000fea0003800000 */
.L_x_12660:
        /* <DEDUP_REMOVED lines=20> */
.L_x_12665:
[----:B------:R-:W-:Y:S02]  /*4580*/  IMAD.MOV.U32 R88, RZ, RZ, R110 ;  /* 0x000000ffff587224 */ /* 0x000fe400078e006e */
.L_x_12666:
[----:B------:R-:W-:Y:S05]  /*4590*/  BSYNC B0 ;  /* 0x0000000000007941 */ /* 0x000fea0003800000 */
.L_x_12664:
        /* <DEDUP_REMOVED lines=16> */
.L_x_12670:
[----:B------:R-:W-:Y:S05]  /*46a0*/  BSYNC B1 ;  /* 0x0000000000017941 */ /* 0x000fea0003800000 */
.L_x_12669:
        /* <DEDUP_REMOVED lines=43> */
.L_x_12668:
[----:B------:R-:W-:Y:S05]  /*4960*/  BSYNC B0 ;  /* 0x0000000000007941 */ /* 0x000fea0003800000 */
.L_x_12667:
        /* <DEDUP_REMOVED lines=20> */
.L_x_12672:
[----:B------:R-:W-:Y:S02]  /*4ab0*/  IMAD.MOV.U32 R112, RZ, RZ, R110 ;  /* 0x000000ffff707224 */ /* 0x000fe400078e006e */
.L_x_12673:
[----:B------:R-:W-:Y:S05]  /*4ac0*/  BSYNC B0 ;  /* 0x0000000000007941 */ /* 0x000fea0003800000 */
.L_x_12671:
        /* <DEDUP_REMOVED lines=16> */
.L_x_12677:
[----:B------:R-:W-:Y:S05]  /*4bd0*/  BSYNC B1 ;  /* 0x0000000000017941 */ /* 0x000fea0003800000 */
.L_x_12676:
        /* <DEDUP_REMOVED lines=43> */
.L_x_12675:
[----:B------:R-:W-:Y:S05]  /*4e90*/  BSYNC B0 ;  /* 0x0000000000007941 */ /* 0x000fea0003800000 */
.L_x_12674:
        /* <DEDUP_REMOVED lines=20> */
.L_x_12679:
[----:B------:R-:W-:Y:S02]  /*4fe0*/  IMAD.MOV.U32 R112, RZ, RZ, R110 ;  /* 0x000000ffff707224 */ /* 0x000fe400078e006e */
.L_x_12680:
[----:B------:R-:W-:Y:S05]  /*4ff0*/  BSYNC B0 ;  /* 0x0000000000007941 */ /* 0x000fea0003800000 */
.L_x_12678:
        /* <DEDUP_REMOVED lines=16> */
.L_x_12684:
[----:B------:R-:W-:Y:S05]  /*5100*/  BSYNC B1 ;  /* 0x0000000000017941 */ /* 0x000fea0003800000 */
.L_x_12683:
        /* <DEDUP_REMOVED lines=43> */
.L_x_12682:
[----:B------:R-:W-:Y:S05]  /*53c0*/  BSYNC B0 ;  /* 0x0000000000007941 */ /* 0x000fea0003800000 */
.L_x_12681:
        /* <DEDUP_REMOVED lines=20> */
.L_x_12686:
[----:B------:R-:W-:Y:S02]  /*5510*/  IMAD.MOV.U32 R112, RZ, RZ, R110 ;  /* 0x000000ffff707224 */ /* 0x000fe400078e006e */
.L_x_12687:
[----:B------:R-:W-:Y:S05]  /*5520*/  BSYNC B0 ;  /* 0x0000000000007941 */ /* 0x000fea0003800000 */
.L_x_12685:
        /* <DEDUP_REMOVED lines=16> */
.L_x_12691:
[----:B------:R-:W-:Y:S05]  /*5630*/  BSYNC B1 ;  /* 0x0000000000017941 */ /* 0x000fea0003800000 */
.L_x_12690:
        /* <DEDUP_REMOVED lines=43> */
.L_x_12689:
[----:B------:R-:W-:Y:S05]  /*58f0*/  BSYNC B0 ;  /* 0x0000000000007941 */ /* 0x000fea0003800000 */
.L_x_12688:
        /* <DEDUP_REMOVED lines=21> */
.L_x_12693:
[----:B------:R-:W-:Y:S02]  /*5a50*/  IMAD.MOV.U32 R112, RZ, RZ, R110 ;  /* 0x000000ffff707224 */ /* 0x000fe400078e006e */
.L_x_12694:
[----:B------:R-:W-:Y:S05]  /*5a60*/  BSYNC B0 ;  /* 0x0000000000007941 */ /* 0x000fea0003800000 */
.L_x_12692:
        /* <DEDUP_REMOVED lines=18> */
.L_x_12698:
[----:B------:R-:W-:Y:S05]  /*5b90*/  BSYNC B1 ;  /* 0x0000000000017941 */ /* 0x000fea0003800000 */
.L_x_12697:
        /* <DEDUP_REMOVED lines=43> */
.L_x_12696:
[----:B------:R-:W-:Y:S05]  /*5e50*/  BSYNC B0 ;  /* 0x0000000000007941 */ /* 0x000fea0003800000 */
.L_x_12695:
[----:B------:R-:W-:Y:S02]  /*5e60*/  SEL R114, RZ, 0x100, P4 ;  /* 0x00000100ff727807 */ /* 0x000fe40002000000 */
[----:B------:R-:W-:Y:S02]  /*5e70*/  ISETP.NE.AND P4, PT, R93, RZ, PT ;  /* 0x000000ff5d00720c */ /* 0x000fe40003f85270 */
[----:B------:R-:W0:Y:S01]  /*5e80*/  I2F.U32 R93, R112 ;  /* 0x00000070005d7306 */ /* 0x000e220000201000 */
[----:B------:R-:W-:-:S02]  /*5e90*/  PRMT R94, RZ, 0x7610, R91 ;  /* 0x00007610ff5e7816 */ /* 0x000fc4000000005b */
[----:B------:R-:W-:Y:S02]  /*5ea0*/  SEL R95, RZ, 0x1, P2 ;  /* 0x00000001ff5f7807 */ /* 0x000fe40001000000 */
[----:B------:R-:W-:Y:S01]  /*5eb0*/  SEL R104, RZ, 0x1, P1 ;  /* 0x00000001ff687807 */ /* 0x000fe20000800000 */
[----:B------:R-:W-:Y:S01]  /*5ec0*/  FMUL.FTZ R91, R94, R101 ;  /* 0x000000655e5b7220 */ /* 0x000fe20000410000 */
[----:B------:R-:W-:Y:S01]  /*5ed0*/  SEL R106, RZ, 0x1, P0 ;  /* 0x00000001ff6a7807 */ /* 0x000fe20000000000 */
[----:B------:R-:W-:Y:S01]  /*5ee0*/  IMAD.WIDE.U32 R94, R95, 0x1000000, RZ ;  /* 0x010000005f5e7825 */ /* 0x000fe200078e00ff */
[----:B------:R-:W-:Y:S02]  /*5ef0*/  SEL R115, RZ, 0x10000, P5 ;  /* 0x00010000ff737807 */ /* 0x000fe40002800000 */
[----:B------:R-:W-:Y:S01]  /*5f00*/  ISETP.NE.AND P6, PT, R130, RZ, PT ;  /* 0x000000ff8200720c */ /* 0x000fe20003fc5270 */
[----:B------:R-:W-:Y:S01]  /*5f10*/  IMAD.WIDE.U32 R104, R104, 0x10000, RZ ;  /* 0x0001000068687825 */ /* 0x000fe200078e00ff */
[----:B------:R-:W-:-:S02]  /*5f20*/  ISETP.NE.AND P5, PT, R118, RZ, PT ;  /* 0x000000ff7600720c */ /* 0x000fc40003fa5270 */
[----:B------:R-:W-:Y:S01]  /*5f30*/  SEL R117, RZ, 0x1, P4 ;  /* 0x00000001ff757807 */ /* 0x000fe20002000000 */
[----:B0-----:R-:W-:Y:S02]  /*5f40*/  FFMA.FTZ R93, R93, R102, 1.1641532182693481445e-10 ;  /* 0x2f0000005d5d7423 */ /* 0x001fe40000010066 */
[----:B------:R-:W-:-:S03]  /*5f50*/  IMAD.WIDE.U32 R106, R106, 0x100, RZ ;  /* 0x000001006a6a7825 */ /* 0x000fc600078e00ff */
[----:B------:R-:W-:Y:S01]  /*5f60*/  FSETP.GTU.FTZ.AND P2, PT, R93, c[0x0][0x1e4], PT ;  /* 0x000079005d007a0b */ /* 0x000fe20003f5c000 */
[----:B------:R-:W-:Y:S01]  /*5f70*/  FMUL.FTZ R91, R91, c[0x0][0x1e8] ;  /* 0x00007a005b5b7a20 */ /* 0x000fe20000410000 */
[----:B------:R-:W-:Y:S02]  /*5f80*/  LOP3.LUT R116, R106, R94, R104, 0xfe, !PT ;  /* 0x0000005e6a747212 */ /* 0x000fe400078efe68 */
[----:B------:R-:W-:Y:S02]  /*5f90*/  SEL R93, RZ, 0x1000000, P2 ;  /* 0x01000000ff5d7807 */ /* 0x000fe40001000000 */
[----:B------:R-:W-:Y:S02]  /*5fa0*/  FSEL R91, R91, RZ, !P2 ;  /* 0x000000ff5b5b7208 */ /* 0x000fe40005000000 */
[----:B------:R-:W-:Y:S02]  /*5fb0*/  LOP3.LUT R112, R114, R93, R115, 0xfe, !PT ;  /* 0x0000005d72707212 */ /* 0x000fe400078efe73 */
[----:B------:R-:W-:Y:S01]  /*5fc0*/  SEL R93, RZ, 0x1, P3 ;  /* 0x00000001ff5d7807 */ /* 0x000fe20001800000 */
[----:B------:R-:W-:Y:S01]  /*5fd0*/  @P6 FADD.FTZ R91, R75, R91 ;  /* 0x0000005b4b5b6221 */ /* 0x000fe20000010000 */
[----:B------:R-:W-:-:S02]  /*5fe0*/  LOP3.LUT R116, R116, R117, RZ, 0xfc, !PT ;  /* 0x0000007574747212 */ /* 0x000fc400078efcff */
[----:B------:R-:W-:Y:S01]  /*5ff0*/  LOP3.LUT R93, R95, R112, R93, 0xfe, !PT ;  /* 0x000000705f5d7212 */ /* 0x000fe200078efe5d */
[----:B------:R-:W-:Y:S01]  /*6000*/  IMAD.WIDE.U32 R94, R92, R111, c[0x0][0x188] ;  /* 0x000062005c5e7625 */ /* 0x000fe200078e006f */
[----:B------:R-:W-:Y:S02]  /*6010*/  IADD3 R112, R100, 0x200, RZ ;  /* 0x0000020064707810 */ /* 0x000fe40007ffe0ff */
        /* <DEDUP_REMOVED lines=22> */
.L_x_12700:
[----:B0-----:R-:W-:Y:S02]  /*6180*/  IMAD.MOV.U32 R116, RZ, RZ, R110 ;  /* 0x000000ffff747224 */ /* 0x001fe400078e006e */
.L_x_12701:
[----:B------:R-:W-:Y:S05]  /*6190*/  BSYNC B0 ;  /* 0x0000000000007941 */ /* 0x000fea0003800000 */
.L_x_12699:
        /* <DEDUP_REMOVED lines=16> */
.L_x_12705:
[----:B------:R-:W-:Y:S05]  /*62a0*/  BSYNC B1 ;  /* 0x0000000000017941 */ /* 0x000fea0003800000 */
.L_x_12704:
        /* <DEDUP_REMOVED lines=43> */
.L_x_12703:
[----:B------:R-:W-:Y:S05]  /*6560*/  BSYNC B0 ;  /* 0x0000000000007941 */ /* 0x000fea0003800000 */
.L_x_12702:
        /* <DEDUP_REMOVED lines=21> */
.L_x_12707:
[----:B------:R-:W-:Y:S02]  /*66c0*/  IMAD.MOV.U32 R121, RZ, RZ, R110 ;  /* 0x000000ffff797224 */ /* 0x000fe400078e006e */
.L_x_12708:
[----:B------:R-:W-:Y:S05]  /*66d0*/  BSYNC B0 ;  /* 0x0000000000007941 */ /* 0x000fea0003800000 */
.L_x_12706:
        /* <DEDUP_REMOVED lines=16> */
.L_x_12712:
[----:B------:R-:W-:Y:S05]  /*67e0*/  BSYNC B1 ;  /* 0x0000000000017941 */ /* 0x000fea0003800000 */
.L_x_12711:
        /* <DEDUP_REMOVED lines=43> */
.L_x_12710:
[----:B------:R-:W-:Y:S05]  /*6aa0*/  BSYNC B0 ;  /* 0x0000000000007941 */ /* 0x000fea0003800000 */
.L_x_12709:
        /* <DEDUP_REMOVED lines=20> */
.L_x_12714:
[----:B------:R-:W-:Y:S02]  /*6bf0*/  IMAD.MOV.U32 R104, RZ, RZ, R110 ;  /* 0x000000ffff687224 */ /* 0x000fe400078e006e */
.L_x_12715:
[----:B------:R-:W-:Y:S05]  /*6c00*/  BSYNC B0 ;  /* 0x0000000000007941 */ /* 0x000fea0003800000 */
.L_x_12713:
        /* <DEDUP_REMOVED lines=16> */
.L_x_12719:
[----:B------:R-:W-:Y:S05]  /*6d10*/  BSYNC B1 ;  /* 0x0000000000017941 */ /* 0x000fea0003800000 */
.L_x_12718:
        /* <DEDUP_REMOVED lines=43> */
.L_x_12717:
[----:B------:R-:W-:Y:S05]  /*6fd0*/  BSYNC B0 ;  /* 0x0000000000007941 */ /* 0x000fea0003800000 */
.L_x_12716:
        /* <DEDUP_REMOVED lines=20> */
.L_x_12721:
[----:B------:R-:W-:Y:S02]  /*7120*/  IMAD.MOV.U32 R104, RZ, RZ, R110 ;  /* 0x000000ffff687224 */ /* 0x000fe400078e006e */
.L_x_12722:
[----:B------:R-:W-:Y:S05]  /*7130*/  BSYNC B0 ;  /* 0x0000000000007941 */ /* 0x000fea0003800000 */
.L_x_12720:
        /* <DEDUP_REMOVED lines=16> */
.L_x_12726:
[----:B------:R-:W-:Y:S05]  /*7240*/  BSYNC B1 ;  /* 0x0000000000017941 */ /* 0x000fea0003800000 */
.L_x_12725:
        /* <DEDUP_REMOVED lines=43> */
.L_x_12724:
[----:B------:R-:W-:Y:S05]  /*7500*/  BSYNC B0 ;  /* 0x0000000000007941 */ /* 0x000fea0003800000 */
.L_x_12723:
        /* <DEDUP_REMOVED lines=20> */
.L_x_12728:
[----:B------:R-:W-:Y:S02]  /*7650*/  IMAD.MOV.U32 R120, RZ, RZ, R110 ;  /* 0x000000ffff787224 */ /* 0x000fe400078e006e */
.L_x_12729:
[----:B------:R-:W-:Y:S05]  /*7660*/  BSYNC B0 ;  /* 0x0000000000007941 */ /* 0x000fea0003800000 */
.L_x_12727:
        /* <DEDUP_REMOVED lines=16> */
.L_x_12733:
[----:B------:R-:W-:Y:S05]  /*7770*/  BSYNC B1 ;  /* 0x0000000000017941 */ /* 0x000fea0003800000 */
.L_x_12732:
        /* <DEDUP_REMOVED lines=43> */
.L_x_12731:
[----:B------:R-:W-:Y:S05]  /*7a30*/  BSYNC B0 ;  /* 0x0000000000007941 */ /* 0x000fea0003800000 */
.L_x_12730:
        /* <DEDUP_REMOVED lines=20> */
.L_x_12735:
[----:B------:R-:W-:Y:S02]  /*7b80*/  IMAD.MOV.U32 R122, RZ, RZ, R110 ;  /* 0x000000ffff7a7224 */ /* 0x000fe400078e006e */
.L_x_12736:
[----:B------:R-:W-:Y:S05]  /*7b90*/  BSYNC B0 ;  /* 0x0000000000007941 */ /* 0x000fea0003800000 */
.L_x_12734:
        /* <DEDUP_REMOVED lines=16> */
.L_x_12740:
[----:B------:R-:W-:Y:S05]  /*7ca0*/  BSYNC B1 ;  /* 0x0000000000017941 */ /* 0x000fea0003800000 */
.L_x_12739:
        /* <DEDUP_REMOVED lines=43> */
.L_x_12738:
[----:B------:R-:W-:Y:S05]  /*7f60*/  BSYNC B0 ;  /* 0x0000000000007941 */ /* 0x000fea0003800000 */
.L_x_12737:
        /* <DEDUP_REMOVED lines=20> */
.L_x_12742:
[----:B------:R-:W-:Y:S02]  /*80b0*/  IMAD.MOV.U32 R122, RZ, RZ, R110 ;  /* 0x000000ffff7a7224 */ /* 0x000fe400078e006e */
.L_x_12743:
[----:B------:R-:W-:Y:S05]  /*80c0*/  BSYNC B0 ;  /* 0x0000000000007941 */ /* 0x000fea0003800000 */
.L_x_12741:
        /* <DEDUP_REMOVED lines=16> */
.L_x_12747:
[----:B------:R-:W-:Y:S05]  /*81d0*/  BSYNC B1 ;  /* 0x0000000000017941 */ /* 0x000fea0003800000 */
.L_x_12746:
        /* <DEDUP_REMOVED lines=43> */
.L_x_12745:
[----:B------:R-:W-:Y:S05]  /*8490*/  BSYNC B0 ;  /* 0x0000000000007941 */ /* 0x000fea0003800000 */
.L_x_12744:
        /* <DEDUP_REMOVED lines=21> */
.L_x_12749:
[----:B------:R-:W-:Y:S02]  /*85f0*/  IMAD.MOV.U32 R122, RZ, RZ, R110 ;  /* 0x000000ffff7a7224 */ /* 0x000fe400078e006e */
.L_x_12750:
[----:B------:R-:W-:Y:S05]  /*8600*/  BSYNC B0 ;  /* 0x0000000000007941 */ /* 0x000fea0003800000 */
.L_x_12748:
        /* <DEDUP_REMOVED lines=18> */
.L_x_12754:
[----:B------:R-:W-:Y:S05]  /*8730*/  BSYNC B1 ;  /* 0x0000000000017941 */ /* 0x000fea0003800000 */
.L_x_12753:
        /* <DEDUP_REMOVED lines=41> */
[----:B------:R-:W-:Y:S01]  /*89d0*/  LOP3.LUT R109, R125, UR26, R116, 0x96, !PT ;  /* 0x0000001a7d6d7c12 */ /* 0x000fe2000f8e9674 */
[----:B------:R-:W-:Y:S02]  /*89e0*/  IMAD.MOV.U32 R125, RZ, RZ, RZ ;  /* 0x000000ffff7d7224 */ /* 0x000fe400078e00ff */
.L_x_12752:
[----:B------:R-:W-:Y:S05]  /*89f0*/  BSYNC B0 ;  /* 0x0000000000007941 */ /* 0x000fea0003800000 */
.L_x_12751:
[----:B------:R-:W0:Y:S01]  /*8a00*/  I2F.U32 R115, R122 ;  /* 0x0000007a00737306 */ /* 0x000e220000201000 */
        /* <DEDUP_REMOVED lines=8> */
[----:B------:R-:W-:Y:S02]  /*8a90*/  SEL R121, RZ, 0x100, P4 ;  /* 0x00000100ff797807 */ /* 0x000fe40002000000 */
[----:B------:R-:W-:Y:S01]  /*8aa0*/  ISETP.NE.AND P4, PT, R119, RZ, PT ;  /* 0x000000ff7700720c */ /* 0x000fe20003f85270 */
[----:B0-----:R-:W-:Y:S01]  /*8ab0*/  FFMA.FTZ R115, R115, R102, 1.1641532182693481445e-10 ;  /* 0x2f00000073737423 */ /* 0x001fe20000010066 */
[----:B------:R-:W-:Y:S01]  /*8ac0*/  ISETP.NE.AND P6, PT, R130, RZ, PT ;  /* 0x000000ff8200720c */ /* 0x000fe20003fc5270 */
[----:B------:R-:W-:Y:S01]  /*8ad0*/  IMAD.WIDE.U32 R118, R118, 0x100, RZ ;  /* 0x0000010076767825 */ /* 0x000fe200078e00ff */
        /* <DEDUP_REMOVED lines=12> */
[----:B------:R-:W-:Y:S01]  /*8ba0*/  LOP3.LUT R115, R115, R121, R114, 0xfe, !PT ;  /* 0x0000007973737212 */ /* 0x000fe200078efe72 */
[----:B------:R-:W-:Y:S01]  /*8bb0*/  IMAD.WIDE.U32 R120, R112, R111, c[0x0][0x188] ;  /* 0x0000620070787625 */ /* 0x000fe200078e006f */
[----:B------:R-:W-:Y:S02]  /*8bc0*/  IADD3 R114, R100, 0x300, RZ ;  /* 0x0000030064727810 */ /* 0x000fe40007ffe0ff */
[----:B------:R-:W-:Y:S02]  /*8bd0*/  LOP3.LUT R129, R119, R115, R117, 0xfe, !PT ;  /* 0x0000007377817212 */ /* 0x000fe400078efe75 */
[----:B------:R0:W-:Y:S01]  /*8be0*/  STG.E.128 [R120.64], R92 ;  /* 0x0000005c78007986 */ /* 0x0001e2000c101d06 */
        /* <DEDUP_REMOVED lines=19> */
.L_x_12756:
[----:B0-----:R-:W-:Y:S02]  /*8d20*/  IMAD.MOV.U32 R103, RZ, RZ, R110 ;  /* 0x000000ffff677224 */ /* 0x001fe400078e006e */
.L_x_12757:
[----:B------:R-:W-:Y:S05]  /*8d30*/  BSYNC B0 ;  /* 0x0000000000007941 */ /* 0x000fea0003800000 */
.L_x_12755:
        /* <DEDUP_REMOVED lines=16> */
.L_x_12761:
[----:B------:R-:W-:Y:S05]  /*8e40*/  BSYNC B1 ;  /* 0x0000000000017941 */ /* 0x000fea0003800000 */
.L_x_12760:
        /* <DEDUP_REMOVED lines=44> */
.L_x_12759:
[----:B------:R-:W-:Y:S05]  /*9110*/  BSYNC B0 ;  /* 0x0000000000007941 */ /* 0x000fea0003800000 */
.L_x_12758:
        /* <DEDUP_REMOVED lines=21> */
.L_x_12763:
[----:B------:R-:W-:Y:S02]  /*9270*/  MOV R131, R110 ;  /* 0x0000006e00837202 */ /* 0x000fe40000000f00 */
.L_x_12764:
[----:B------:R-:W-:Y:S05]  /*9280*/  BSYNC B0 ;  /* 0x0000000000007941 */ /* 0x000fea0003800000 */
.L_x_12762:
        /* <DEDUP_REMOVED lines=16> */
.L_x_12768:
[----:B------:R-:W-:Y:S05]  /*9390*/  BSYNC B1 ;  /* 0x0000000000017941 */ /* 0x000fea0003800000 */
.L_x_12767:
        /* <DEDUP_REMOVED lines=44> */
.L_x_12766:
[----:B------:R-:W-:Y:S05]  /*9660*/  BSYNC B0 ;  /* 0x0000000000007941 */ /* 0x000fea0003800000 */
.L_x_12765:
        /* <DEDUP_REMOVED lines=20> */
.L_x_12770:
[----:B------:R-:W-:Y:S02]  /*97b0*/  IMAD.MOV.U32 R116, RZ, RZ, R110 ;  /* 0x000000ffff747224 */ /* 0x000fe400078e006e */
.L_x_12771:
[----:B------:R-:W-:Y:S05]  /*97c0*/  BSYNC B0 ;  /* 0x0000000000007941 */ /* 0x000fea0003800000 */
.L_x_12769:
        /* <DEDUP_REMOVED lines=16> */
.L_x_12775:
[----:B------:R-:W-:Y:S05]  /*98d0*/  BSYNC B1 ;  /* 0x0000000000017941 */ /* 0x000fea0003800000 */
.L_x_12774:
        /* <DEDUP_REMOVED lines=44> */
.L_x_12773:
[----:B------:R-:W-:Y:S05]  /*9ba0*/  BSYNC B0 ;  /* 0x0000000000007941 */ /* 0x000fea0003800000 */
.L_x_12772:
        /* <DEDUP_REMOVED lines=20> */
.L_x_12777:
[----:B------:R-:W-:Y:S02]  /*9cf0*/  IMAD.MOV.U32 R116, RZ, RZ, R110 ;  /* 0x000000ffff747224 */ /* 0x000fe400078e006e */
.L_x_12778:
[----:B------:R-:W-:Y:S05]  /*9d00*/  BSYNC B0 ;  /* 0x0000000000007941 */ /* 0x000fea0003800000 */
.L_x_12776:
        /* <DEDUP_REMOVED lines=16> */
.L_x_12782:
[----:B------:R-:W-:Y:S05]  /*9e10*/  BSYNC B1 ;  /* 0x0000000000017941 */ /* 0x000fea0003800000 */
.L_x_12781:
        /* <DEDUP_REMOVED lines=43> */
.L_x_12780:
[----:B------:R-:W-:Y:S05]  /*a0d0*/  BSYNC B0 ;  /* 0x0000000000007941 */ /* 0x000fea0003800000 */
.L_x_12779:
        /* <DEDUP_REMOVED lines=20> */
.L_x_12784:
[----:B------:R-:W-:Y:S02]  /*a220*/  IMAD.MOV.U32 R131, RZ, RZ, R110 ;  /* 0x000000ffff837224 */ /* 0x000fe400078e006e */
.L_x_12785:
[----:B------:R-:W-:Y:S05]  /*a230*/  BSYNC B0 ;  /* 0x0000000000007941 */ /* 0x000fea0003800000 */
.L_x_12783:
        /* <DEDUP_REMOVED lines=16> */
.L_x_12789:
[----:B------:R-:W-:Y:S05]  /*a340*/  BSYNC B1 ;  /* 0x0000000000017941 */ /* 0x000fea0003800000 */
.L_x_12788:
        /* <DEDUP_REMOVED lines=43> */
[----:B------:R-:W-:Y:S02]  /*a600*/  IMAD.MOV.U32 R124, RZ, RZ, R116 ;  /* 0x000000ffff7c7224 */ /* 0x000fe400078e0074 */
.L_x_12787:
[----:B------:R-:W-:Y:S05]  /*a610*/  BSYNC B0 ;  /* 0x0000000000007941 */ /* 0x000fea0003800000 */
.L_x_12786:
        /* <DEDUP_REMOVED lines=20> */
.L_x_12791:
[----:B------:R-:W-:Y:S02]  /*a760*/  MOV R131, R110 ;  /* 0x0000006e00837202 */ /* 0x000fe40000000f00 */
.L_x_12792:
[----:B------:R-:W-:Y:S05]  /*a770*/  BSYNC B0 ;  /* 0x0000000000007941 */ /* 0x000fea0003800000 */
.L_x_12790:
        /* <DEDUP_REMOVED lines=16> */
.L_x_12796:
[----:B------:R-:W-:Y:S05]  /*a880*/  BSYNC B1 ;  /* 0x0000000000017941 */ /* 0x000fea0003800000 */
.L_x_12795:
        /* <DEDUP_REMOVED lines=43> */
.L_x_12794:
[----:B------:R-:W-:Y:S05]  /*ab40*/  BSYNC B0 ;  /* 0x0000000000007941 */ /* 0x000fea0003800000 */
.L_x_12793:
        /* <DEDUP_REMOVED lines=20> */
.L_x_12798:
[----:B------:R-:W-:Y:S02]  /*ac90*/  IMAD.MOV.U32 R131, RZ, RZ, R110 ;  /* 0x000000ffff837224 */ /* 0x000fe400078e006e */
.L_x_12799:
[----:B------:R-:W-:Y:S05]  /*aca0*/  BSYNC B0 ;  /* 0x0000000000007941 */ /* 0x000fea0003800000 */
.L_x_12797:
        /* <DEDUP_REMOVED lines=16> */
.L_x_12803:
[----:B------:R-:W-:Y:S05]  /*adb0*/  BSYNC B1 ;  /* 0x0000000000017941 */ /* 0x000fea0003800000 */
.L_x_12802:
        /* <DEDUP_REMOVED lines=43> */
.L_x_12801:
[----:B------:R-:W-:Y:S05]  /*b070*/  BSYNC B0 ;  /* 0x0000000000007941 */ /* 0x000fea0003800000 */
.L_x_12800:
[----:B------:R-:W0:Y:S01]  /*b080*/  I2F.U32 R115, R131 ;  /* 0x0000008300737306 */ /* 0x000e220000201000 */
[----:B------:R-:W-:Y:S01]  /*b090*/  PRMT R112, RZ, 0x5410, R119 ;  /* 0x00005410ff707816 */ /* 0x000fe20000000077 */
[----:B------:R-:W-:Y:S01]  /*b0a0*/  BSSY B0, `(.L_x_12804) ;  /* 0x0000014000007945 */ /* 0x000fe20003800000 */
[----:B------:R-:W-:-:S03]  /*b0b0*/  ISETP.NE.AND P6, PT, R130, RZ, PT ;  /* 0x000000ff8200720c */ /* 0x000fc60003fc5270 */
[----:B------:R-:W-:-:S04]  /*b0c0*/  FMUL.FTZ R112, R112, R101 ;  /* 0x0000006570707220 */ /* 0x000fc80000410000 */
[----:B------:R-:W-:Y:S02]  /*b0d0*/  FMUL.FTZ R112, R112, c[0x0][0x1e8] ;  /* 0x00007a0070707a20 */ /* 0x000fe40000410000 */
[----:B0-----:R-:W-:-:S05]  /*b0e0*/  FFMA.FTZ R115, R115, R102, 1.1641532182693481445e-10 ;  /* 0x2f00000073737423 */ /* 0x001fca0000010066 */
[----:B------:R-:W-:-:S04]  /*b0f0*/  FSETP.GTU.FTZ.AND P5, PT, R115, c[0x0][0x1e4], PT ;  /* 0x0000790073007a0b */ /* 0x000fc80003fbc000 */
[----:B------:R-:W-:Y:S02]  /*b100*/  FSEL R118, R112, RZ, !P5 ;  /* 0x000000ff70767208 */ /* 0x000fe40006800000 */
[----:B------:R-:W-:-:S03]  /*b110*/  IADD3 R112, R125, 0x1, RZ ;  /* 0x000000017d707810 */ /* 0x000fc60007ffe0ff */
        /* <DEDUP_REMOVED lines=11> */
.L_x_12805:
[----:B------:R-:W-:Y:S02]  /*b1d0*/  MOV R115, R110 ;  /* 0x0000006e00737202 */ /* 0x000fe40000000f00 */
.L_x_12806:
[----:B------:R-:W-:Y:S05]  /*b1e0*/  BSYNC B0 ;  /* 0x0000000000007941 */ /* 0x000fea0003800000 */
.L_x_12804:
        /* <DEDUP_REMOVED lines=18> */
.L_x_12810:
[----:B------:R-:W-:Y:S05]  /*b310*/  BSYNC B1 ;  /* 0x0000000000017941 */ /* 0x000fea0003800000 */
.L_x_12809:
        /* <DEDUP_REMOVED lines=43> */
.L_x_12808:
[----:B------:R-:W-:Y:S05]  /*b5d0*/  BSYNC B0 ;  /* 0x0000000000007941 */ /* 0x000fea0003800000 */
.L_x_12807:
[----:B------:R-:W-:Y:S01]  /*b5e0*/  FADD.FTZ R126, RZ, R76 ;  /* 0x0000004cff7e7221 */ /* 0x000fe20000010000 */
[----:B------:R-:W-:Y:S02]  /*b5f0*/  SEL R132, RZ, 0x10000, P5 ;  /* 0x00010000ff847807 */ /* 0x000fe40002800000 */
[----:B------:R-:W-:Y:S01]  /*b600*/  ISETP.NE.AND P5, PT, R103, RZ, PT ;  /* 0x000000ff6700720c */ /* 0x000fe20003fa5270 */
[----:B------:R-:W-:Y:S01]  /*b610*/  FADD.FTZ R103, R77, R126 ;  /* 0x0000007e4d677221 */ /* 0x000fe20000010000 */
[----:B------:R-:W-:-:S02]  /*b620*/  ISETP.NE.AND P6, PT, R130, RZ, PT ;  /* 0x000000ff8200720c */ /* 0x000fc40003fc5270 */
        /* <DEDUP_REMOVED lines=17> */
[----:B------:R-:W-:Y:S01]  /*b740*/  FADD.FTZ R125, R93, R126 ;  /* 0x0000007e5d7d7221 */ /* 0x000fe20000010000 */
[----:B------:R-:W-:-:S03]  /*b750*/  PRMT R126, RZ, 0x7610, R119 ;  /* 0x00007610ff7e7816 */ /* 0x000fc60000000077 */
[----:B------:R-:W-:Y:S01]  /*b760*/  FADD.FTZ R128, R94, R125 ;  /* 0x0000007d5e807221 */ /* 0x000fe20000010000 */
[----:B------:R-:W-:Y:S01]  /*b770*/  SEL R125, RZ, 0x1, P5 ;  /* 0x00000001ff7d7807 */ /* 0x000fe20002800000 */
[----:B0-----:R-:W-:Y:S01]  /*b780*/  FFMA.FTZ R103, R103, R102, 1.1641532182693481445e-10 ;  /* 0x2f00000067677423 */ /* 0x001fe20000010066 */
[----:B------:R-:W-:Y:S01]  /*b790*/  SEL R102, RZ, 0x1, P2 ;  /* 0x00000001ff667807 */ /* 0x000fe20001000000 */
[----:B------:R-:W-:Y:S01]  /*b7a0*/  FADD.FTZ R119, R95, R128 ;  /* 0x000000805f777221 */ /* 0x000fe20000010000 */
[----:B------:R-:W-:Y:S01]  /*b7b0*/  SEL R128, RZ, 0x1, P0 ;  /* 0x00000001ff807807 */ /* 0x000fe20000000000 */
[----:B------:R-:W-:Y:S01]  /*b7c0*/  FMUL.FTZ R101, R126, R101 ;  /* 0x000000657e657220 */ /* 0x000fe20000410000 */
[----:B------:R-:W-:Y:S01]  /*b7d0*/  SEL R126, RZ, 0x1, P1 ;  /* 0x00000001ff7e7807 */ /* 0x000fe20000800000 */
[----:B------:R-:W-:Y:S01]  /*b7e0*/  FADD.FTZ R130, R104, R119 ;  /* 0x0000007768827221 */ /* 0x000fe20000010000 */
[----:B------:R-:W-:Y:S01]  /*b7f0*/  FSETP.GTU.FTZ.AND P2, PT, R103, c[0x0][0x1e4], PT ;  /* 0x0000790067007a0b */ /* 0x000fe20003f5c000 */
[----:B------:R-:W-:Y:S01]  /*b800*/  IMAD.WIDE.U32 R102, R102, 0x1000000, RZ ;  /* 0x0100000066667825 */ /* 0x000fe200078e00ff */
[----:B------:R-:W-:-:S02]  /*b810*/  LOP3.LUT P1, RZ, R99, 0xff, RZ, 0xc0, !PT ;  /* 0x000000ff63ff7812 */ /* 0x000fc4000782c0ff */
[----:B------:R-:W-:Y:S01]  /*b820*/  SEL R119, RZ, 0x1000000, P2 ;  /* 0x01000000ff777807 */ /* 0x000fe20001000000 */
[----:B------:R-:W-:Y:S01]  /*b830*/  FADD.FTZ R115, R105, R130 ;  /* 0x0000008269737221 */ /* 0x000fe20000010000 */
[----:B------:R-:W-:Y:S01]  /*b840*/  LOP3.LUT P0, RZ, R0, 0x1f, RZ, 0xc0, !PT ;  /* 0x0000001f00ff7812 */ /* 0x000fe2000780c0ff */
[----:B------:R-:W-:Y:S01]  /*b850*/  IMAD.WIDE.U32 R126, R126, 0x10000, RZ ;  /* 0x000100007e7e7825 */ /* 0x000fe200078e00ff */
[----:B------:R-:W-:-:S03]  /*b860*/  LOP3.LUT R131, R131, R119, R132, 0xfe, !PT ;  /* 0x0000007783837212 */ /* 0x000fc600078efe84 */
[----:B------:R-:W-:-:S04]  /*b870*/  IMAD.WIDE.U32 R128, R128, 0x100, RZ ;  /* 0x0000010080807825 */ /* 0x000fc800078e00ff */
[----:B------:R-:W-:Y:S01]  /*b880*/  FADD.FTZ R130, R106, R115 ;  /* 0x000000736a827221 */ /* 0x000fe20000010000 */
[----:B------:R-:W-:Y:S01]  /*b890*/  LOP3.LUT R128, R128, R102, R126, 0xfe, !PT ;  /* 0x0000006680807212 */ /* 0x000fe200078efe7e */
[----:B------:R-:W-:Y:S01]  /*b8a0*/  FMUL.FTZ R101, R101, c[0x0][0x1e8] ;  /* 0x00007a0065657a20 */ /* 0x000fe20000410000 */
[----:B------:R-:W-:Y:S01]  /*b8b0*/  SEL R102, RZ, 0x1, P3 ;  /* 0x00000001ff667807 */ /* 0x000fe20001800000 */
[----:B------:R-:W-:Y:S01]  /*b8c0*/  FADD.FTZ R115, R107, R130 ;  /* 0x000000826b737221 */ /* 0x000fe20000010000 */
[----:B------:R-:W-:Y:S02]  /*b8d0*/  LOP3.LUT R128, R128, R125, RZ, 0xfc, !PT ;  /* 0x0000007d80807212 */ /* 0x000fe400078efcff */
[----:B------:R-:W-:Y:S01]  /*b8e0*/  FSEL R119, R101, RZ, !P2 ;  /* 0x000000ff65777208 */ /* 0x000fe20005000000 */
[----:B------:R-:W-:Y:S01]  /*b8f0*/  FADD.FTZ R126, R120, R115 ;  /* 0x00000073787e7221 */ /* 0x000fe20000010000 */
[----:B------:R-:W-:Y:S01]  /*b900*/  LOP3.LUT R115, R103, R131, R102, 0xfe, !PT ;  /* 0x0000008367737212 */ /* 0x000fe200078efe66 */
[----:B------:R-:W-:-:S03]  /*b910*/  IMAD.WIDE.U32 R102, R114, R111, c[0x0][0x188] ;  /* 0x0000620072667625 */ /* 0x000fc600078e006f */
[----:B------:R-:W-:Y:S01]  /*b920*/  LOP3.LUT R129, R129, R115, R127, 0xfe, !PT ;  /* 0x0000007381817212 */ /* 0x000fe200078efe7f */
        /* <DEDUP_REMOVED lines=17> */
.L_x_12815:
        /* <DEDUP_REMOVED lines=84> */
.L_x_12816:
[----:B------:R-:W-:Y:S01]  /*bf80*/  SHF.R.U32.HI R113, RZ, 0x5, R0 ;  /* 0x00000005ff717819 */ /* 0x000fe20000011600 */
[----:B-1----:R-:W-:Y:S01]  /*bf90*/  FADD.FTZ R103, R130, R111 ;  /* 0x0000006f82677221 */ /* 0x002fe20000010000 */
[----:B------:R-:W-:Y:S01]  /*bfa0*/  WARPSYNC 0xffffffff ;  /* 0xffffffff00007948 */ /* 0x000fe20003800000 */
[----:B------:R-:W-:Y:S02]  /*bfb0*/  LOP3.LUT R126, R0, 0x1f, RZ, 0xc0, !PT ;  /* 0x0000001f007e7812 */ /* 0x000fe400078ec0ff */
[----:B------:R-:W-:Y:S02]  /*bfc0*/  LOP3.LUT R113, R113, 0x7, RZ, 0xc0, !PT ;  /* 0x0000000771717812 */ /* 0x000fe400078ec0ff */
[----:B------:R-:W-:Y:S02]  /*bfd0*/  ISETP.GT.U32.AND P1, PT, R126, 0x7, PT ;  /* 0x000000077e00780c */ /* 0x000fe40003f24070 */
[----:B0-----:R-:W-:-:S05]  /*bfe0*/  @!P0 IADD3 R111, R101, R113, RZ ;  /* 0x00000071656f8210 */ /* 0x001fca0007ffe0ff */
[----:B------:R-:W-:Y:S04]  /*bff0*/  @!P0 STS.64 [R111.X8], R102 ;  /* 0x000000666f008388 */ /* 0x000fe80000008a00 */
[----:B------:R-:W-:Y:S01]  /*c000*/  BAR.SYNC.DEFER_BLOCKING 0x0 ;  /* 0x0000000000007b1d */ /* 0x000fe20000010000 */
[----:B------:R-:W-:Y:S01]  /*c010*/  LOP3.LUT P0, RZ, R113, 0x1f, R0, 0xf8, !PT ;  /* 0x0000001f71ff7812 */ /* 0x000fe2000780f800 */
[----:B------:R-:W-:Y:S01]  /*c020*/  @!P1 IMAD.IADD R115, R101, 0x1, R126 ;  /* 0x0000000165739824 */ /* 0x000fe200078e027e */
[----:B------:R-:W-:Y:S01]  /*c030*/  HFMA2.MMA R101, -RZ, RZ, 0, 0 ;  /* 0x00000000ff657435 */ /* 0x000fe200000001ff */
[----:B------:R-:W-:-:S05]  /*c040*/  CS2R R126, SRZ ;  /* 0x00000000007e7805 */ /* 0x000fca000001ff00 */
[----:B------:R-:W-:-:S04]  /*c050*/  @!P1 IMAD.MOV.U32 R101, RZ, RZ, 0x400 ;  /* 0x00000400ff659424 */ /* 0x000fc800078e00ff */
[----:B------:R-:W-:Y:S01]  /*c060*/  I2F R131, R101 ;  /* 0x0000006500837306 */ /* 0x000fe20000201400 */
[----:B------:R-:W0:Y:S04]  /*c070*/  SHFL.DOWN PT, R128, R101, 0x4, 0x1f ;  /* 0x08801f0065807f89 */ /* 0x000e2800000e0000 */
[----:B------:R-:W1:Y:S01]  /*c080*/  @!P1 LDS.64 R126, [R115.X8] ;  /* 0x00000000737e9984 */ /* 0x000e620000008a00 */
[----:B------:R-:W-:Y:S02]  /*c090*/  ISETP.NE.AND P1, PT, RZ, UR8, PT ;  /* 0x00000008ff007c0c */ /* 0x000fe4000bf25270 */
[----:B0-----:R-:W-:Y:S02]  /*c0a0*/  IADD3 R129, R128, R101, RZ ;  /* 0x0000006580817210 */ /* 0x001fe40007ffe0ff */
[----:B------:R-:W-:Y:S03]  /*c0b0*/  I2F R128, R128 ;  /* 0x0000008000807306 */ /* 0x000fe60000201400 */
[----:B------:R-:W-:Y:S05]  /*c0c0*/  SHFL.DOWN PT, R134, R129, 0x2, 0x1f ;  /* 0x08401f0081867f89 */ /* 0x000fea00000e0000 */
[----:B------:R-:W0:Y:S01]  /*c0d0*/  I2F R130, R129 ;  /* 0x0000008100827306 */ /* 0x000e220000201400 */
[----:B-1----:R-:W1:Y:S07]  /*c0e0*/  SHFL.DOWN PT, R125, R126, 0x4, 0x1f ;  /* 0x08801f007e7d7f89 */ /* 0x002e6e00000e0000 */
[----:B0-----:R-:W0:Y:S01]  /*c0f0*/  MUFU.RCP R103, R130 ;  /* 0x0000008200677308 */ /* 0x001e220000001000 */
[----:B------:R-:W2:Y:S01]  /*c100*/  SHFL.DOWN PT, R102, R127, 0x4, 0x1f ;  /* 0x08801f007f667f89 */ /* 0x000ea200000e0000 */
[----:B-1----:R-:W-:-:S02]  /*c110*/  FMUL.FTZ R111, R125, R128 ;  /* 0x000000807d6f7220 */ /* 0x002fc40000410000 */
[----:B------:R-:W-:Y:S02]  /*c120*/  FADD.FTZ R125, -R125, R126 ;  /* 0x0000007e7d7d7221 */ /* 0x000fe40000010100 */
[----:B------:R-:W-:Y:S02]  /*c130*/  FFMA.FTZ R132, R131, R126, R111 ;  /* 0x0000007e83847223 */ /* 0x000fe4000001006f */
[----:B------:R-:W-:Y:S02]  /*c140*/  IMAD.IADD R111, R129, 0x1, R134 ;  /* 0x00000001816f7824 */ /* 0x000fe400078e0286 */
[----:B0-----:R-:W-:Y:S01]  /*c150*/  FMUL.FTZ R101, R103, R132 ;  /* 0x0000008467657220 */ /* 0x001fe20000410000 */
[----:B------:R-:W-:Y:S01]  /*c160*/  I2F R134, R134 ;  /* 0x0000008600867306 */ /* 0x000fe20000201400 */
[----:B------:R-:W-:Y:S01]  /*c170*/  FMUL.FTZ R125, R125, R125 ;  /* 0x0000007d7d7d7220 */ /* 0x000fe20000410000 */
[----:B------:R-:W0:Y:S01]  /*c180*/  SHFL.DOWN PT, R136, R111, 0x1, 0x1f ;  /* 0x08201f006f887f89 */ /* 0x000e2200000e0000 */
[----:B--2---:R-:W-:-:S02]  /*c190*/  FADD.FTZ R102, R102, R127 ;  /* 0x0000007f66667221 */ /* 0x004fc40000010000 */
[----:B------:R-:W-:Y:S01]  /*c1a0*/  FMUL.FTZ R125, R125, R131 ;  /* 0x000000837d7d7220 */ /* 0x000fe20000410000 */
[----:B------:R-:W1:Y:S02]  /*c1b0*/  SHFL.DOWN PT, R132, R101, 0x2, 0x1f ;  /* 0x08401f0065847f89 */ /* 0x000e6400000e0000 */
[----:B------:R-:W2:Y:S01]  /*c1c0*/  I2F R115, R111 ;  /* 0x0000006f00737306 */ /* 0x000ea20000201400 */
[----:B------:R-:W-:-:S04]  /*c1d0*/  FMUL.FTZ R125, R125, R128 ;  /* 0x000000807d7d7220 */ /* 0x000fc80000410000 */
[----:B------:R-:W-:-:S05]  /*c1e0*/  FFMA.FTZ R102, R103, R125, R102 ;  /* 0x0000007d67667223 */ /* 0x000fca0000010066 */
[----:B------:R-:W3:Y:S01]  /*c1f0*/  SHFL.DOWN PT, R103, R102, 0x2, 0x1f ;  /* 0x08401f0066677f89 */ /* 0x000ee200000e0000 */
[----:B--2---:R-:W2:Y:S01]  /*c200*/  MUFU.RCP R126, R115 ;  /* 0x00000073007e7308 */ /* 0x004ea20000001000 */
[----:B0-----:R-:W-:Y:S01]  /*c210*/  IADD3 R127, R111, R136, RZ ;  /* 0x000000886f7f7210 */ /* 0x001fe20007ffe0ff */
[----:B-1----:R-:W-:-:S06]  /*c220*/  FMUL.FTZ R125, R132, R134 ;  /* 0x00000086847d7220 */ /* 0x002fcc0000410000 */
[----:B------:R-:W0:Y:S01]  /*c230*/  I2F R127, R127 ;  /* 0x0000007f007f7306 */ /* 0x000e220000201400 */
[----:B------:R-:W-:Y:S02]  /*c240*/  FFMA.FTZ R125, R130, R101, R125 ;  /* 0x00000065827d7223 */ /* 0x000fe4000001007d */
[----:B------:R-:W-:Y:S02]  /*c250*/  FADD.FTZ R101, R101, -R132 ;  /* 0x8000008465657221 */ /* 0x000fe40000010000 */
[----:B--2---:R-:W-:-:S03]  /*c260*/  FMUL.FTZ R128, R126, R125 ;  /* 0x0000007d7e807220 */ /* 0x004fc60000410000 */
[----:B------:R-:W1:Y:S01]  /*c270*/  I2F R136, R136 ;  /* 0x0000008800887306 */ /* 0x000e620000201400 */
[----:B------:R-:W-:Y:S02]  /*c280*/  FMUL.FTZ R101, R101, R101 ;  /* 0x0000006565657220 */ /* 0x000fe40000410000 */
[----:B---3--:R-:W-:Y:S01]  /*c290*/  FADD.FTZ R103, R102, R103 ;  /* 0x0000006766677221 */ /* 0x008fe20000010000 */
[----:B------:R-:W1:Y:S01]  /*c2a0*/  SHFL.DOWN PT, R111, R128, 0x1, 0x1f ;  /* 0x08201f00806f7f89 */ /* 0x000e6200000e0000 */
[----:B------:R-:W-:-:S03]  /*c2b0*/  FMUL.FTZ R101, R130, R101 ;  /* 0x0000006582657220 */ /* 0x000fc60000410000 */
[----:B0-----:R-:W0:Y:S01]  /*c2c0*/  MUFU.RCP R125, R127 ;  /* 0x0000007f007d7308 */ /* 0x001e220000001000 */
[----:B------:R-:W-:-:S04]  /*c2d0*/  FMUL.FTZ R101, R101, R134 ;  /* 0x0000008665657220 */ /* 0x000fc80000410000 */
[----:B------:R-:W-:-:S05]  /*c2e0*/  FFMA.FTZ R101, R126, R101, R103 ;  /* 0x000000657e657223 */ /* 0x000fca0000010067 */
[----:B------:R-:W2:Y:S01]  /*c2f0*/  SHFL.DOWN PT, R102, R101, 0x1, 0x1f ;  /* 0x08201f0065667f89 */ /* 0x000ea200000e0000 */
[----:B-1----:R-:W-:Y:S02]  /*c300*/  FMUL.FTZ R103, R111, R136 ;  /* 0x000000886f677220 */ /* 0x002fe40000410000 */
[----:B------:R-:W-:Y:S02]  /*c310*/  FADD.FTZ R111, R128, -R111 ;  /* 0x8000006f806f7221 */ /* 0x000fe40000010000 */
[----:B------:R-:W-:Y:S02]  /*c320*/  FFMA.FTZ R126, R115, R128, R103 ;  /* 0x00000080737e7223 */ /* 0x000fe40000010067 */
[----:B------:R-:W-:Y:S02]  /*c330*/  @!P0 IMAD.MOV.U32 R103, RZ, RZ, 0x4 ;  /* 0x00000004ff678424 */ /* 0x000fe400078e00ff */
[----:B0-----:R-:W-:Y:S02]  /*c340*/  FMUL.FTZ R129, R125, R126 ;  /* 0x0000007e7d817220 */ /* 0x001fe40000410000 */
[----:B------:R-:W-:-:S04]  /*c350*/  FMUL.FTZ R126, R111, R111 ;  /* 0x0000006f6f7e7220 */ /* 0x000fc80000410000 */
[----:B------:R-:W-:Y:S01]  /*c360*/  FMUL.FTZ R126, R115, R126 ;  /* 0x0000007e737e7220 */ /* 0x000fe20000410000 */
[----:B------:R-:W0:Y:S01]  /*c370*/  SHFL.IDX PT, R129, R129, RZ, 0x1f ;  /* 0x00001fff81817589 */ /* 0x000e2200000e0000 */
[----:B--2---:R-:W-:Y:S02]  /*c380*/  FADD.FTZ R102, R101, R102 ;  /* 0x0000006665667221 */ /* 0x004fe40000010000 */
[----:B------:R-:W-:-:S04]  /*c390*/  FMUL.FTZ R126, R126, R136 ;  /* 0x000000887e7e7220 */ /* 0x000fc80000410000 */
[----:B------:R-:W-:Y:S02]  /*c3a0*/  FFMA.FTZ R126, R125, R126, R102 ;  /* 0x0000007e7d7e7223 */ /* 0x000fe40000010066 */
[----:B------:R-:W-:-:S03]  /*c3b0*/  @!P0 IMAD.WIDE R102, R2, R103, c[0x0][0x1a0] ;  /* 0x0000680002668625 */ /* 0x000fc600078e0267 */
[----:B------:R-:W1:Y:S01]  /*c3c0*/  SHFL.IDX PT, R131, R126, RZ, 0x1f ;  /* 0x00001fff7e837589 */ /* 0x000e6200000e0000 */
[----:B0-----:R-:W-:-:S03]  /*c3d0*/  FSEL R101, R129, RZ, !P1 ;  /* 0x000000ff81657208 */ /* 0x001fc60004800000 */
[----:B------:R0:W-:Y:S02]  /*c3e0*/  @!P0 STG.E [R102.64], R129 ;  /* 0x0000008166008986 */ /* 0x0001e4000c101906 */
[--C-:B------:R-:W-:Y:S02]  /*c3f0*/  FADD.FTZ R113, R77, -R101.reuse ;  /* 0x800000654d717221 */ /* 0x100fe40000010000 */
[--C-:B------:R-:W-:Y:S01]  /*c400*/  FADD.FTZ R111, R76, -R101.reuse ;  /* 0x800000654c6f7221 */ /* 0x100fe20000010000 */
[----:B------:R-:W-:Y:S01]  /*c410*/  MOV R76, c[0x0][0x1e0] ;  /* 0x00007800004c7a02 */ /* 0x000fe20000000f00 */
[----:B------:R-:W-:Y:S02]  /*c420*/  FMUL.FTZ R77, R129, R129 ;  /* 0x00000081814d7220 */ /* 0x000fe40000410000 */
[--C-:B------:R-:W-:Y:S02]  /*c430*/  FADD.FTZ R115, R78, -R101.reuse ;  /* 0x800000654e737221 */ /* 0x100fe40000010000 */
[----:B-1----:R-:W-:Y:S01]  /*c440*/  FFMA.FTZ R76, R131, R76, c[0x0][0x228] ;  /* 0x00008a00834c7623 */ /* 0x002fe2000001004c */
[----:B------:R-:W-:Y:S01]  /*c450*/  FSEL R77, R77, RZ, P1 ;  /* 0x000000ff4d4d7208 */ /* 0x000fe20000800000 */
[----:B------:R-:W-:-:S02]  /*c460*/  FADD.FTZ R79, R79, -R101 ;  /* 0x800000654f4f7221 */ /* 0x000fc40000010000 */
[----:B------:R-:W-:Y:S02]  /*c470*/  FADD.FTZ R125, R80, -R101 ;  /* 0x80000065507d7221 */ /* 0x000fe40000010000 */
[----:B------:R-:W-:Y:S02]  /*c480*/  FADD.FTZ R76, R76, R77 ;  /* 0x0000004d4c4c7221 */ /* 0x000fe40000010000 */
[----:B------:R-:W-:Y:S02]  /*c490*/  @!P0 IMAD.MOV.U32 R77, RZ, RZ, 0x4 ;  /* 0x00000004ff4d8424 */ /* 0x000fe400078e00ff */
[----:B------:R1:W2:Y:S01]  /*c4a0*/  MUFU.RSQ R134, R76 ;  /* 0x0000004c00867308 */ /* 0x0002a20000001400 */
[--C-:B0-----:R-:W-:Y:S02]  /*c4b0*/  FADD.FTZ R102, R84, -R101.reuse ;  /* 0x8000006554667221 */ /* 0x101fe40000010000 */
[--C-:B------:R-:W-:Y:S02]  /*c4c0*/  FADD.FTZ R103, R85, -R101.reuse ;  /* 0x8000006555677221 */ /* 0x100fe40000010000 */
[----:B------:R-:W-:-:S02]  /*c4d0*/  FADD.FTZ R91, R91, -R101 ;  /* 0x800000655b5b7221 */ /* 0x000fc40000010000 */
[----:B------:R-:W-:Y:S02]  /*c4e0*/  FADD.FTZ R104, R104, -R101 ;  /* 0x8000006568687221 */ /* 0x000fe40000010000 */
[C---:B-1----:R-:W-:Y:S01]  /*c4f0*/  @!P0 IMAD.WIDE R76, R2.reuse, R77, c[0x0][0x1a8] ;  /* 0x00006a00024c8625 */ /* 0x042fe200078e024d */
[----:B------:R-:W-:-:S03]  /*c500*/  IADD3 R2, R2, c[0x0][0x160], RZ ;  /* 0x0000580002027a10 */ /* 0x000fc60007ffe0ff */
[--C-:B------:R-:W-:Y:S02]  /*c510*/  FADD.FTZ R105, R105, -R101.reuse ;  /* 0x8000006569697221 */ /* 0x100fe40000010000 */
[--C-:B------:R-:W-:Y:S01]  /*c520*/  FADD.FTZ R127, R86, -R101.reuse ;  /* 0x80000065567f7221 */ /* 0x100fe20000010000 */
[----:B--2---:R0:W-:Y:S01]  /*c530*/  @!P0 STG.E [R76.64], R134 ;  /* 0x000000864c008986 */ /* 0x0041e2000c101906 */
[C---:B------:R-:W-:Y:S02]  /*c540*/  FMUL.FTZ R115, R134.reuse, R115 ;  /* 0x0000007386737220 */ /* 0x040fe40000410000 */
[----:B------:R-:W-:Y:S02]  /*c550*/  FMUL.FTZ R80, R134, R79 ;  /* 0x0000004f86507220 */ /* 0x000fe40000410000 */
[----:B------:R-:W-:Y:S02]  /*c560*/  FADD.FTZ R130, R92, -R101 ;  /* 0x800000655c827221 */ /* 0x000fe40000010000 */
[----:B------:R-:W-:-:S02]  /*c570*/  FFMA.FTZ R80, R39, R80, R7 ;  /* 0x0000005027507223 */ /* 0x000fc40000010007 */
[----:B------:R-:W-:Y:S02]  /*c580*/  FMUL.FTZ R85, R134, R102 ;  /* 0x0000006686557220 */ /* 0x000fe40000410000 */
[--C-:B------:R-:W-:Y:S02]  /*c590*/  FADD.FTZ R81, R81, -R101.reuse ;  /* 0x8000006551517221 */ /* 0x100fe40000010000 */
[----:B0-----:R-:W-:Y:S02]  /*c5a0*/  FFMA.FTZ R77, R38, R115, R6 ;  /* 0x00000073264d7223 */ /* 0x001fe40000010006 */
[C---:B------:R-:W-:Y:S02]  /*c5b0*/  FMUL.FTZ R86, R134.reuse, R103 ;  /* 0x0000006786567220 */ /* 0x040fe40000410000 */
[----:B------:R-:W-:Y:S01]  /*c5c0*/  FMUL.FTZ R92, R134, R91 ;  /* 0x0000005b865c7220 */ /* 0x000fe20000410000 */
[----:B------:R-:W-:Y:S01]  /*c5d0*/  F2FP.BF16.PACK_AB R77, R80, R77 ;  /* 0x0000004d504d723e */ /* 0x000fe200000010ff */
[----:B------:R-:W-:-:S02]  /*c5e0*/  FADD.FTZ R126, R82, -R101 ;  /* 0x80000065527e7221 */ /* 0x000fc40000010000 */
[--C-:B------:R-:W-:Y:S02]  /*c5f0*/  FADD.FTZ R83, R83, -R101.reuse ;  /* 0x8000006553537221 */ /* 0x100fe40000010000 */
[C---:B------:R-:W-:Y:S02]  /*c600*/  FMUL.FTZ R111, R134.reuse, R111 ;  /* 0x0000006f866f7220 */ /* 0x040fe40000410000 */
[C---:B------:R-:W-:Y:S02]  /*c610*/  FMUL.FTZ R78, R134.reuse, R113 ;  /* 0x00000071864e7220 */ /* 0x040fe40000410000 */
[C---:B------:R-:W-:Y:S02]  /*c620*/  FMUL.FTZ R91, R134.reuse, R104 ;  /* 0x00000068865b7220 */ /* 0x040fe40000410000 */
[----:B------:R-:W-:Y:S02]  /*c630*/  FMUL.FTZ R104, R134, R105 ;  /* 0x0000006986687220 */ /* 0x000fe40000410000 */
[----:B------:R-:W-:-:S02]  /*c640*/  FADD.FTZ R87, R87, -R101 ;  /* 0x8000006557577221 */ /* 0x000fc40000010000 */
[----:B------:R-:W-:Y:S02]  /*c650*/  FADD.FTZ R129, R90, -R101 ;  /* 0x800000655a817221 */ /* 0x000fe40000010000 */
[----:B------:R-:W-:Y:S02]  /*c660*/  FFMA.FTZ R80, R44, R85, R12 ;  /* 0x000000552c507223 */ /* 0x000fe4000001000c */
[----:B------:R-:W-:Y:S02]  /*c670*/  FMUL.FTZ R82, R134, R81 ;  /* 0x0000005186527220 */ /* 0x000fe40000410000 */
[----:B------:R-:W-:Y:S02]  /*c680*/  FFMA.FTZ R85, R45, R86, R13 ;  /* 0x000000562d557223 */ /* 0x000fe4000001000d */
[--C-:B------:R-:W-:Y:S02]  /*c690*/  FADD.FTZ R128, R88, -R101.reuse ;  /* 0x8000006558807221 */ /* 0x100fe40000010000 */
[----:B------:R-:W-:Y:S01]  /*c6a0*/  FADD.FTZ R93, R93, -R101 ;  /* 0x800000655d5d7221 */ /* 0x000fe20000010000 */
[----:B------:R-:W-:Y:S01]  /*c6b0*/  F2FP.BF16.PACK_AB R80, R85, R80 ;  /* 0x000000505550723e */ /* 0x000fe200000010ff */
[----:B------:R-:W-:-:S02]  /*c6c0*/  FMUL.FTZ R79, R134, R126 ;  /* 0x0000007e864f7220 */ /* 0x000fc40000410000 */
[----:B------:R-:W-:Y:S02]  /*c6d0*/  FMUL.FTZ R84, R134, R83 ;  /* 0x0000005386547220 */ /* 0x000fe40000410000 */
[----:B------:R-:W-:Y:S02]  /*c6e0*/  FFMA.FTZ R76, R36, R111, R4 ;  /* 0x0000006f244c7223 */ /* 0x000fe40000010004 */
[----:B------:R-:W-:Y:S02]  /*c6f0*/  FFMA.FTZ R81, R37, R78, R5 ;  /* 0x0000004e25517223 */ /* 0x000fe40000010005 */
[----:B------:R-:W-:Y:S02]  /*c700*/  FFMA.FTZ R86, R56, R91, R24 ;  /* 0x0000005b38567223 */ /* 0x000fe40000010018 */
[--C-:B------:R-:W-:Y:S01]  /*c710*/  FADD.FTZ R89, R89, -R101.reuse ;  /* 0x8000006559597221 */ /* 0x100fe20000010000 */
[----:B------:R-:W-:Y:S01]  /*c720*/  F2FP.BF16.PACK_AB R76, R81, R76 ;  /* 0x0000004c514c723e */ /* 0x000fe200000010ff */
[----:B------:R-:W-:-:S02]  /*c730*/  FADD.FTZ R106, R106, -R101 ;  /* 0x800000656a6a7221 */ /* 0x000fc40000010000 */
[C---:B------:R-:W-:Y:S02]  /*c740*/  FMUL.FTZ R125, R134.reuse, R125 ;  /* 0x0000007d867d7220 */ /* 0x040fe40000410000 */
[----:B------:R-:W-:Y:S02]  /*c750*/  FFMA.FTZ R91, R57, R104, R25 ;  /* 0x00000068395b7223 */ /* 0x000fe40000010019 */
[----:B------:R-:W-:Y:S02]  /*c760*/  FADD.FTZ R107, R107, -R101 ;  /* 0x800000656b6b7221 */ /* 0x000fe40000010000 */
[C---:B------:R-:W-:Y:S01]  /*c770*/  FMUL.FTZ R127, R134.reuse, R127 ;  /* 0x0000007f867f7220 */ /* 0x040fe20000410000 */
[----:B------:R-:W-:Y:S01]  /*c780*/  F2FP.BF16.PACK_AB R86, R91, R86 ;  /* 0x000000565b56723e */ /* 0x000fe200000010ff */
[C---:B------:R-:W-:Y:S01]  /*c790*/  FMUL.FTZ R88, R134.reuse, R87 ;  /* 0x0000005786587220 */ /* 0x040fe20000410000 */
[----:B------:R-:W-:Y:S01]  /*c7a0*/  HFMA2.MMA R91, -RZ, RZ, 0, 9.5367431640625e-07 ;  /* 0x00000010ff5b7435 */ /* 0x000fe200000001ff */
[----:B------:R-:W-:-:S02]  /*c7b0*/  FMUL.FTZ R129, R134, R129 ;  /* 0x0000008186817220 */ /* 0x000fc40000410000 */
        /* <DEDUP_REMOVED lines=14> */
[--C-:B------:R-:W-:Y:S02]  /*c8a0*/  FADD.FTZ R123, R123, -R101.reuse ;  /* 0x800000657b7b7221 */ /* 0x100fe40000010000 */
[--C-:B------:R-:W-:Y:S01]  /*c8b0*/  FADD.FTZ R132, R116, -R101.reuse ;  /* 0x8000006574847221 */ /* 0x100fe20000010000 */
[----:B------:R-:W-:Y:S01]  /*c8c0*/  F2FP.BF16.PACK_AB R78, R83, R78 ;  /* 0x0000004e534e723e */ /* 0x000fe200000010ff */
[--C-:B------:R-:W-:Y:S02]  /*c8d0*/  FADD.FTZ R117, R117, -R101.reuse ;  /* 0x8000006575757221 */ /* 0x100fe40000010000 */
[--C-:B------:R-:W-:Y:S02]  /*c8e0*/  FADD.FTZ R133, R118, -R101.reuse ;  /* 0x8000006576857221 */ /* 0x100fe40000010000 */
[----:B------:R-:W-:-:S02]  /*c8f0*/  FADD.FTZ R119, R119, -R101 ;  /* 0x8000006577777221 */ /* 0x000fc40000010000 */
[C---:B------:R-:W-:Y:S02]  /*c900*/  FMUL.FTZ R89, R134.reuse, R130 ;  /* 0x0000008286597220 */ /* 0x040fe40000410000 */
[----:B------:R-:W-:Y:S02]  /*c910*/  FMUL.FTZ R106, R134, R107 ;  /* 0x0000006b866a7220 */ /* 0x000fe40000410000 */
[----:B------:R-:W-:Y:S02]  /*c920*/  FFMA.FTZ R129, R50, R129, R18 ;  /* 0x0000008132817223 */ /* 0x000fe40000010012 */
[----:B------:R-:W-:Y:S02]  /*c930*/  FFMA.FTZ R92, R51, R92, R19 ;  /* 0x0000005c335c7223 */ /* 0x000fe40000010013 */
[----:B------:R-:W-:Y:S02]  /*c940*/  FFMA.FTZ R81, R46, R127, R14 ;  /* 0x0000007f2e517223 */ /* 0x000fe4000001000e */
[----:B------:R-:W-:Y:S01]  /*c950*/  FFMA.FTZ R88, R47, R88, R15 ;  /* 0x000000582f587223 */ /* 0x000fe2000001000f */
[----:B------:R-:W-:Y:S01]  /*c960*/  F2FP.BF16.PACK_AB R83, R92, R129 ;  /* 0x000000815c53723e */ /* 0x000fe200000010ff */
[----:B------:R-:W-:Y:S01]  /*c970*/  FMUL.FTZ R102, R134, R95 ;  /* 0x0000005f86667220 */ /* 0x000fe20000410000 */
[----:B------:R-:W-:Y:S01]  /*c980*/  LEA R92, P0, R100, c[0x0][0x208], 0x4 ;  /* 0x00008200645c7a11 */ /* 0x000fe200078020ff */
[----:B------:R-:W-:Y:S01]  /*c990*/  FFMA.FTZ R82, R48, R87, R16 ;  /* 0x0000005730527223 */ /* 0x000fe20000010010 */
[----:B------:R-:W-:Y:S01]  /*c9a0*/  F2FP.BF16.PACK_AB R81, R88, R81 ;  /* 0x000000515851723e */ /* 0x000fe200000010ff */
[----:B------:R-:W-:Y:S01]  /*c9b0*/  FMUL.FTZ R131, R134, R131 ;  /* 0x0000008386837220 */ /* 0x000fe20000410000 */
[----:B------:R-:W-:Y:S01]  /*c9c0*/  IADD3 R88, R100, 0x100, RZ ;  /* 0x0000010064587810 */ /* 0x000fe20007ffe0ff */
[----:B------:R-:W-:-:S02]  /*c9d0*/  FMUL.FTZ R95, R134, R120 ;  /* 0x00000078865f7220 */ /* 0x000fc40000410000 */
[C---:B------:R-:W-:Y:S02]  /*c9e0*/  FMUL.FTZ R116, R134.reuse, R121 ;  /* 0x0000007986747220 */ /* 0x040fe40000410000 */
[----:B------:R-:W-:Y:S02]  /*c9f0*/  FMUL.FTZ R101, R134, R122 ;  /* 0x0000007a86657220 */ /* 0x000fe40000410000 */
[----:B------:R-:W-:Y:S01]  /*ca00*/  FFMA.FTZ R87, R49, R90, R17 ;  /* 0x0000005a31577223 */ /* 0x000fe20000010011 */
[----:B------:R-:W-:Y:S01]  /*ca10*/  IADD3 R90, R100, 0x200, RZ ;  /* 0x00000200645a7810 */ /* 0x000fe20007ffe0ff */
[C---:B------:R-:W-:Y:S02]  /*ca20*/  FMUL.FTZ R118, R134.reuse, R123 ;  /* 0x0000007b86767220 */ /* 0x040fe40000410000 */
[C---:B------:R-:W-:Y:S01]  /*ca30*/  FMUL.FTZ R103, R134.reuse, R132 ;  /* 0x0000008486677220 */ /* 0x040fe20000410000 */
[----:B------:R-:W-:Y:S01]  /*ca40*/  F2FP.BF16.PACK_AB R82, R87, R82 ;  /* 0x000000525752723e */ /* 0x000fe200000010ff */
        /* <DEDUP_REMOVED lines=17> */
[----:B------:R-:W-:Y:S01]  /*cb60*/  ISETP.GE.AND P0, PT, R2, c[0x0][0x164], PT ;  /* 0x0000590002007a0c */ /* 0x000fe20003f06270 */
[----:B------:R-:W-:Y:S01]  /*cb70*/  FFMA.FTZ R103, R64, R103, R32 ;  /* 0x0000006740677223 */ /* 0x000fe20000010020 */
[----:B------:R-:W-:Y:S01]  /*cb80*/  F2FP.BF16.PACK_AB R104, R116, R95 ;  /* 0x0000005f7468723e */ /* 0x000fe200000010ff */
[----:B------:R-:W-:Y:S01]  /*cb90*/  FFMA.FTZ R133, R66, R133, R34 ;  /* 0x0000008542857223 */ /* 0x000fe20000010022 */
[----:B------:R-:W-:Y:S01]  /*cba0*/  LEA.HI.X R95, R114, c[0x0][0x20c], RZ, 0x4, P1 ;  /* 0x00008300725f7a11 */ /* 0x000fe200008f24ff */
[----:B------:R-:W-:Y:S01]  /*cbb0*/  FFMA.FTZ R122, R67, R122, R35 ;  /* 0x0000007a437a7223 */ /* 0x000fe20000010023 */
[----:B------:R0:W-:Y:S01]  /*cbc0*/  STG.E.128 [R92.64], R76 ;  /* 0x0000004c5c007986 */ /* 0x0001e2000c101d06 */
[----:B------:R-:W-:Y:S01]  /*cbd0*/  FFMA.FTZ R120, R65, R120, R33 ;  /* 0x0000007841787223 */ /* 0x000fe20000010021 */
[----:B------:R-:W-:Y:S01]  /*cbe0*/  LOP3.LUT P1, RZ, R99, 0xff, RZ, 0xc0, !PT ;  /* 0x000000ff63ff7812 */ /* 0x000fe2000782c0ff */
[----:B------:R-:W-:Y:S01]  /*cbf0*/  FFMA.FTZ R118, R63, R118, R31 ;  /* 0x000000763f767223 */ /* 0x000fe2000001001f */
[----:B------:R-:W-:Y:S01]  /*cc00*/  F2FP.BF16.PACK_AB R107, R122, R133 ;  /* 0x000000857a6b723e */ /* 0x000fe200000010ff */
[----:B------:R-:W-:Y:S01]  /*cc10*/  IMAD.WIDE.U32 R88, R88, R91, c[0x0][0x208] ;  /* 0x0000820058587625 */ /* 0x000fe200078e005b */
[----:B------:R-:W-:-:S02]  /*cc20*/  F2FP.BF16.PACK_AB R106, R120, R103 ;  /* 0x00000067786a723e */ /* 0x000fc400000010ff */
        /* <DEDUP_REMOVED lines=8> */
.L_x_12813:
[----:B------:R-:W-:Y:S05]  /*ccb0*/  EXIT ;  /* 0x000000000000794d */ /* 0x000fea0003800000 */
.L_x_12811:
[----:B0-----:R-:W-:Y:S01]  /*ccc0*/  IMAD.MOV.U32 R130, RZ, RZ, 0x1 ;  /* 0x00000001ff827424 */ /* 0x001fe200078e00ff */
[----:B------:R-:W-:Y:S01]  /*ccd0*/  MOV R103, 0x1f ;  /* 0x0000001f00677802 */ /* 0x000fe20000000f00 */
[----:B------:R-:W-:Y:S01]  /*cce0*/  IMAD.MOV.U32 R128, RZ, RZ, -0x1 ;  /* 0xffffffffff807424 */ /* 0x000fe200078e00ff */
[----:B------:R-:W-:Y:S02]  /*ccf0*/  MOV R126, 0xcd10 ;  /* 0x0000cd10007e7802 */ /* 0x000fe40000000f00 */
[----:B------:R-:W-:Y:S05]  /*cd00*/  CALL.REL.NOINC `($__internal_73_$__cuda_sm70_shflsync_bfly_p) ;  /* 0x0000079000007944 */ /* 0x000fea0003c00000 */
[----:B-1----:R-:W-:Y:S01]  /*cd10*/  MOV R102, R130 ;  /* 0x0000008200667202 */ /* 0x002fe20000000f00 */
[----:B0-----:R-:W-:Y:S05]  /*cd20*/  BRA `(.L_x_12815) ;  /* 0xffffed1000007947 */ /* 0x001fea000383ffff */
.L_x_12812:
[----:B------:R-:W-:Y:S01]  /*cd30*/  HFMA2.MMA R103, -RZ, RZ, 0, 1.847743988037109375e-06 ;  /* 0x0000001fff677435 */ /* 0x000fe200000001ff */
[----:B------:R-:W-:Y:S01]  /*cd40*/  IMAD.MOV.U32 R130, RZ, RZ, 0x2 ;  /* 0x00000002ff827424 */ /* 0x000fe200078e00ff */
[----:B------:R-:W-:Y:S01]  /*cd50*/  MOV R126, 0xcd80 ;  /* 0x0000cd80007e7802 */ /* 0x000fe20000000f00 */
[----:B------:R-:W-:-:S03]  /*cd60*/  IMAD.MOV.U32 R128, RZ, RZ, -0x1 ;  /* 0xffffffffff807424 */ /* 0x000fc600078e00ff */
[----:B------:R-:W-:Y:S05]  /*cd70*/  CALL.REL.NOINC `($__internal_73_$__cuda_sm70_shflsync_bfly_p) ;  /* 0x0000072000007944 */ /* 0x000fea0003c00000 */
[----:B01----:R-:W-:Y:S01]  /*cd80*/  FADD.FTZ R111, R111, R130 ;  /* 0x000000826f6f7221 */ /* 0x003fe20000010000 */
[----:B------:R-:W-:Y:S01]  /*cd90*/  MOV R130, 0x4 ;  /* 0x0000000400827802 */ /* 0x000fe20000000f00 */
[----:B------:R-:W-:Y:S01]  /*cda0*/  IMAD.MOV.U32 R103, RZ, RZ, 0x1f ;  /* 0x0000001fff677424 */ /* 0x000fe200078e00ff */
[----:B------:R-:W-:-:S02]  /*cdb0*/  MOV R128, 0xffffffff ;  /* 0xffffffff00807802 */ /* 0x000fc40000000f00 */
[----:B------:R-:W-:Y:S02]  /*cdc0*/  MOV R126, 0xcde0 ;  /* 0x0000cde0007e7802 */ /* 0x000fe40000000f00 */
[----:B------:R-:W-:Y:S05]  /*cdd0*/  CALL.REL.NOINC `($__internal_73_$__cuda_sm70_shflsync_bfly_p) ;  /* 0x000006c000007944 */ /* 0x000fea0003c00000 */
[----:B0-----:R-:W-:Y:S01]  /*cde0*/  HFMA2.MMA R103, -RZ, RZ, 0, 1.847743988037109375e-06 ;  /* 0x0000001fff677435 */ /* 0x001fe200000001ff */
[----:B-1----:R-:W-:Y:S01]  /*cdf0*/  FADD.FTZ R111, R111, R130 ;  /* 0x000000826f6f7221 */ /* 0x002fe20000010000 */
[----:B------:R-:W-:Y:S01]  /*ce00*/  MOV R126, 0xce40 ;  /* 0x0000ce40007e7802 */ /* 0x000fe20000000f00 */
[----:B------:R-:W-:Y:S02]  /*ce10*/  IMAD.MOV.U32 R130, RZ, RZ, 0x8 ;  /* 0x00000008ff827424 */ /* 0x000fe400078e00ff */
[----:B------:R-:W-:Y:S02]  /*ce20*/  IMAD.MOV.U32 R128, RZ, RZ, -0x1 ;  /* 0xffffffffff807424 */ /* 0x000fe400078e00ff */
[----:B------:R-:W-:Y:S05]  /*ce30*/  CALL.REL.NOINC `($__internal_73_$__cuda_sm70_shflsync_bfly_p) ;  /* 0x0000066000007944 */ /* 0x000fea0003c00000 */
[----:B01----:R-:W-:Y:S01]  /*ce40*/  FADD.FTZ R111, R111, R130 ;  /* 0x000000826f6f7221 */ /* 0x003fe20000010000 */
[----:B------:R-:W-:Y:S01]  /*ce50*/  MOV R130, 0x10 ;  /* 0x0000001000827802 */ /* 0x000fe20000000f00 */
[----:B------:R-:W-:Y:S01]  /*ce60*/  IMAD.MOV.U32 R103, RZ, RZ, 0x1f ;  /* 0x0000001fff677424 */ /* 0x000fe200078e00ff */
[----:B------:R-:W-:Y:S02]  /*ce70*/  MOV R128, 0xffffffff ;  /* 0xffffffff00807802 */ /* 0x000fe40000000f00 */
[----:B------:R-:W-:-:S02]  /*ce80*/  MOV R126, 0xcea0 ;  /* 0x0000cea0007e7802 */ /* 0x000fc40000000f00 */
[----:B------:R-:W-:Y:S05]  /*ce90*/  CALL.REL.NOINC `($__internal_73_$__cuda_sm70_shflsync_bfly_p) ;  /* 0x0000060000007944 */ /* 0x000fea0003c00000 */
        /* <DEDUP_REMOVED lines=65> */
[----:B------:R-:W-:Y:S02]  /*d2b0*/  FFMA.FTZ R103, R128, R128, R103 ;  /* 0x0000008080677223 */ /* 0x000fe40000010067 */
[----:B------:R-:W-:Y:S02]  /*d2c0*/  IMAD.MOV.U32 R128, RZ, RZ, -0x1 ;  /* 0xffffffffff807424 */ /* 0x000fe400078e00ff */
[----:B------:R-:W-:Y:S01]  /*d2d0*/  FFMA.FTZ R111, R126, R126, R103 ;  /* 0x0000007e7e6f7223 */ /* 0x000fe20000010067 */
[----:B------:R-:W-:Y:S01]  /*d2e0*/  HFMA2.MMA R103, -RZ, RZ, 0, 1.847743988037109375e-06 ;  /* 0x0000001fff677435 */ /* 0x000fe200000001ff */
[----:B------:R-:W-:-:S05]  /*d2f0*/  MOV R126, 0xd310 ;  /* 0x0000d310007e7802 */ /* 0x000fca0000000f00 */
        /* <DEDUP_REMOVED lines=19> */
[----:B0-----:R-:W-:Y:S01]  /*d430*/  HFMA2.MMA R103, -RZ, RZ, 0, 1.847743988037109375e-06 ;  /* 0x0000001fff677435 */ /* 0x001fe200000001ff */
[----:B-1----:R-:W-:Y:S01]  /*d440*/  FADD.FTZ R111, R111, R130 ;  /* 0x000000826f6f7221 */ /* 0x002fe20000010000 */
[----:B------:R-:W-:Y:S01]  /*d450*/  MOV R126, 0xd490 ;  /* 0x0000d490007e7802 */ /* 0x000fe20000000f00 */
[----:B------:R-:W-:-:S02]  /*d460*/  IMAD.MOV.U32 R130, RZ, RZ, 0x10 ;  /* 0x00000010ff827424 */ /* 0x000fc400078e00ff */
[----:B------:R-:W-:Y:S02]  /*d470*/  IMAD.MOV.U32 R128, RZ, RZ, -0x1 ;  /* 0xffffffffff807424 */ /* 0x000fe400078e00ff */
[----:B------:R-:W-:Y:S05]  /*d480*/  CALL.REL.NOINC `($__internal_73_$__cuda_sm70_shflsync_bfly_p) ;  /* 0x0000001000007944 */ /* 0x000fea0003c00000 */
[----:B01----:R-:W-:Y:S05]  /*d490*/  BRA `(.L_x_12816) ;  /* 0xffffeae000007947 */ /* 0x003fea000383ffff */
        .weak           $__internal_73_$__cuda_sm70_shflsync_bfly_p
        .type           $__internal_73_$__cuda_sm70_shflsync_bfly_p,@function
        .size           $__internal_73_$__cuda_sm70_shflsync_bfly_p,(.L_x_29137 - $__internal_73_$__cuda_sm70_shflsync_bfly_p)
$__internal_73_$__cuda_sm70_shflsync_bfly_p:
[----:B------:R-:W-:Y:S01]  /*d4a0*/  MOV R127, 0x0 ;  /* 0x00000000007f7802 */ /* 0x000fe20000000f00 */
[----:B------:R-:W-:Y:S04]  /*d4b0*/  WARPSYNC R128 ;  /* 0x0000008000007348 */ /* 0x000fe80003800000 */
[----:B------:R0:W1:Y:S01]  /*d4c0*/  SHFL.BFLY PT, R130, R111, R130, R103 ;  /* 0x0c0000826f827389 */ /* 0x00006200000e0067 */
[----:B------:R-:W-:Y:S05]  /*d4d0*/  RET.REL.NODEC R126 `(_ZN10layer_norm13ln_fwd_kernelINS_13Kernel_traitsIf13__nv_bfloat16fS2_fjLj8192ELj1ELj1ELj8ELj16ENS_18Kernel_traits_baseILj8192EfS2_fS2_fjLj256EEEEELb1ELb0ELb0ELb1EEEvNS_9FwdParamsE) ;  /* 0xffff2b207e007950 */ /* 0x000fea0003c3ffff */
.L_x_12817:
        /* <DEDUP_REMOVED lines=10> */
.L_x_29137:


//--------------------- .text._ZN10layer_norm13ln_fwd_kernelINS_13Kernel_traitsIf13__nv_bfloat16fS2_fjLj8192ELj1ELj1ELj8ELj16ENS_18Kernel_traits_baseILj8192EfS2_fS2_fjLj256EEEEELb1ELb0ELb1ELb0EEEvNS_9FwdParamsE --------------------------
	.section	.text._ZN10layer_norm13ln_fwd_kernelINS_13Kernel_traitsIf13__nv_bfloat16fS2_fjLj8192ELj1ELj1ELj8ELj16ENS_18Kernel_traits_baseILj8192EfS2_fS2_fjLj256EEEEELb1ELb0ELb1ELb0EEEvNS_9FwdParamsE,"ax",@progbits
	.sectioninfo	@"SHI_REGISTERS=173"
	.align	128
        .global         _ZN10layer_norm13ln_fwd_kernelINS_13Kernel_traitsIf13__nv_bfloat16fS2_fjLj8192ELj1ELj1ELj8ELj16ENS_18Kernel_traits_baseILj8192EfS2_fS2_fjLj256EEEEELb1ELb0ELb1ELb0EEEvNS_9FwdParamsE
        .type           _ZN10layer_norm13ln_fwd_kernelINS_13Kernel_traitsIf13__nv_bfloat16fS2_fjLj8192ELj1ELj1ELj8ELj16ENS_18Kernel_traits_baseILj8192EfS2_fS2_fjLj256EEEEELb1ELb0ELb1ELb0EEEvNS_9FwdParamsE,@function
        .size           _ZN10layer_norm13ln_fwd_kernelINS_13Kernel_traitsIf13__nv_bfloat16fS2_fjLj8192ELj1ELj1ELj8ELj16ENS_18Kernel_traits_baseILj8192EfS2_fS2_fjLj256EEEEELb1ELb0ELb1ELb0EEEvNS_9FwdParamsE,(.L_x_29138 - _ZN10layer_norm13ln_fwd_kernelINS_13Kernel_traitsIf13__nv_bfloat16fS2_fjLj8192ELj1ELj1ELj8ELj16ENS_18Kernel_traits_baseILj8192EfS2_fS2_fjLj256EEEEELb1ELb0ELb1ELb0EEEvNS_9FwdParamsE)
        .other          _ZN10layer_norm13ln_fwd_kernelINS_13Kernel_traitsIf13__nv_bfloat16fS2_fjLj8192ELj1ELj1ELj8ELj16ENS_18Kernel_traits_baseILj8192EfS2_fS2_fjLj256EEEEELb1ELb0ELb1ELb0EEEvNS_9FwdParamsE,@"STO_CUDA_ENTRY STV_DEFAULT"
_ZN10layer_norm13ln_fwd_kernelINS_13Kernel_traitsIf13__nv_bfloat16fS2_fjLj8192ELj1ELj1ELj8ELj16ENS_18Kernel_traits_baseILj8192EfS2_fS2_fjLj256EEEEELb1ELb0ELb1ELb0EEEvNS_9FwdParamsE:
.text._ZN10layer_norm13ln_fwd_kernelINS_13Kernel_traitsIf13__nv_bfloat16fS2_fjLj8192ELj1ELj1ELj8ELj16ENS_18Kernel_traits_baseILj8192EfS2_fS2_fjLj256EEEEELb1ELb0ELb1ELb0EEEvNS_9FwdParamsE:
        /* <DEDUP_REMOVED lines=28> */
[----:B------:R-:W-:Y:S01]  /*01c0*/  IADD3 R121, R2, 0x3c6ef372, RZ ;  /* 0x3c6ef37202797810 */ /* 0x000fe20007ffe0ff */
[----:B------:R-:W-:Y:S01]  /*01d0*/  IMAD.MOV.U32 R7, RZ, RZ, c[0x0][0x168] ;  /* 0x00005a00ff077624 */ /* 0x000fe200078e00ff */
[----:B------:R-:W-:Y:S01]  /*01e0*/  LOP3.LUT R5, R5, R3, RZ, 0x3c, !PT ;  /* 0x0000000305057212 */ /* 0x000fe200078e3cff */
[----:B------:R-:W-:Y:S01]  /*01f0*/  IMAD.WIDE.U32 R8, R8, -0x2daee0ad, RZ ;  /* 0xd2511f5308087825 */ /* 0x000fe200078e00ff */
[----:B------:R-:W-:-:S02]  /*0200*/  IADD3 R122, R3, 0x76cf5d0a, RZ ;  /* 0x76cf5d0a037a7810 */ /* 0x000fc40007ffe0ff */
[----:B------:R-:W-:Y:S02]  /*0210*/  SHF.R.S32.HI R7, RZ, 0x1f, R7 ;  /* 0x0000001fff077819 */ /* 0x000fe40000011407 */
        /* <DEDUP_REMOVED lines=9> */
[----:B------:R-:W-:Y:S02]  /*02b0*/  IADD3 R127, R2, 0x78dde6e4, RZ ;  /* 0x78dde6e4027f7810 */ /* 0x000fe40007ffe0ff */
[----:B------:R-:W-:Y:S01]  /*02c0*/  IADD3 R128, R3, -0x126145ec, RZ ;  /* 0xed9eba1403807810 */ /* 0x000fe20007ffe0ff */
[----:B------:R-:W-:Y:S01]  /*02d0*/  IMAD.WIDE.U32 R6, R6, -0x2daee0ad, RZ ;  /* 0xd2511f5306067825 */ /* 0x000fe200078e00ff */
[----:B------:R-:W-:Y:S02]  /*02e0*/  LOP3.LUT R8, R5, R8, R122, 0x96, !PT ;  /* 0x0000000805087212 */ /* 0x000fe400078e967a */
[----:B------:R-:W-:Y:S02]  /*02f0*/  LOP3.LUT R5, R56, 0xff, RZ, 0x3c, !PT ;  /* 0x000000ff38057812 */ /* 0x000fe400078e3cff */
[----:B------:R-:W-:Y:S01]  /*0300*/  LOP3.LUT R74, R7, R4, R123, 0x96, !PT ;  /* 0x00000004074a7212 */ /* 0x000fe200078e967b */
[----:B------:R-:W-:Y:S01]  /*0310*/  IMAD.WIDE.U32 R8, R8, -0x326172a9, RZ ;  /* 0xcd9e8d5708087825 */ /* 0x000fe200078e00ff */
[----:B------:R-:W-:-:S03]  /*0320*/  LEA.HI.SX32 R126, R78, R5, 0x1d ;  /* 0x000000054e7e7211 */ /* 0x000fc600078feaff */
[----:B------:R-:W-:Y:S01]  /*0330*/  IMAD.WIDE.U32 R74, R74, -0x326172a9, RZ ;  /* 0xcd9e8d574a4a7825 */ /* 0x000fe200078e00ff */
[C---:B------:R-:W-:Y:S02]  /*0340*/  LOP3.LUT P0, RZ, R126.reuse, 0xffffff00, RZ, 0xc0, !PT ;  /* 0xffffff007eff7812 */ /* 0x040fe4000780c0ff */
[----:B------:R-:W-:Y:S02]  /*0350*/  LOP3.LUT R72, R9, R10, R124, 0x96, !PT ;  /* 0x0000000a09487212 */ /* 0x000fe400078e967c */
[C---:B------:R-:W-:Y:S02]  /*0360*/  ISETP.GE.U32.AND P6, PT, R126.reuse, 0x200, PT ;  /* 0x000002007e00780c */ /* 0x040fe40003fc6070 */
[----:B------:R-:W-:Y:S01]  /*0370*/  ISETP.GE.U32.AND P5, PT, R126, 0x300, PT ;  /* 0x000003007e00780c */ /* 0x000fe20003fa6070 */
[----:B------:R-:W-:Y:S01]  /*0380*/  IMAD.WIDE.U32 R72, R72, -0x2daee0ad, RZ ;  /* 0xd2511f5348487825 */ /* 0x000fe200078e00ff */
[----:B------:R-:W-:Y:S02]  /*0390*/  ISETP.GE.U32.AND P1, PT, R126, 0x400, PT ;  /* 0x000004007e00780c */ /* 0x000fe40003f26070 */
[----:B------:R-:W-:-:S02]  /*03a0*/  P2R R164, PR, RZ, 0x40 ;  /* 0x00000040ffa47803 */ /* 0x000fc40000000000 */
        /* <DEDUP_REMOVED lines=18> */
[----:B------:R-:W-:-:S03]  /*04d0*/  LOP3.LUT R56, R56, 0x100, RZ, 0xfc, !PT ;  /* 0x0000010038387812 */ /* 0x000fc600078efcff */
.L_x_12819:
[----:B------:R-:W-:Y:S05]  /*04e0*/  BSYNC B0 ;  /* 0x0000000000007941 */ /* 0x000fea0003800000 */
.L_x_12818:
[----:B------:R-:W-:Y:S01]  /*04f0*/  BSSY B0, `(.L_x_12820) ;  /* 0x0000011000007945 */ /* 0x000fe20003800000 */
[----:B------:R-:W-:Y:S05]  /*0500*/  @!P6 BRA `(.L_x_12821) ;  /* 0x000000f00000e947 */ /* 0x000fea0003800000 */
[----:B------:R-:W-:Y:S01]  /*0510*/  ISETP.NE.U32.AND P2, PT, RZ, c[0x0][0x218], PT ;  /* 0x00008600ff007a0c */ /* 0x000fe20003f45070 */
[----:B------:R-:W-:Y:S01]  /*0520*/  IMAD.MOV.U32 R39, RZ, RZ, 0x20 ;  /* 0x00000020ff277424 */ /* 0x000fe200078e00ff */
[----:B0-----:R-:W-:Y:S01]  /*0530*/  CS2R R22, SRZ ;  /* 0x0000000000167805 */ /* 0x001fe2000001ff00 */
        /* <DEDUP_REMOVED lines=12> */
.L_x_12821:
[----:B------:R-:W-:Y:S05]  /*0600*/  BSYNC B0 ;  /* 0x0000000000007941 */ /* 0x000fea0003800000 */
.L_x_12820:
[----:B------:R-:W-:Y:S01]  /*0610*/  BSSY B0, `(.L_x_12822) ;  /* 0x0000011000007945 */ /* 0x000fe20003800000 */
[----:B------:R-:W-:Y:S05]  /*0620*/  @!P5 BRA `(.L_x_12823) ;  /* 0x000000f00000d947 */ /* 0x000fea0003800000 */
[----:B------:R-:W-:Y:S01]  /*0630*/  ISETP.NE.U32.AND P2, PT, RZ, c[0x0][0x218], PT ;  /* 0x00008600ff007a0c */ /* 0x000fe20003f45070 */
[----:B------:R-:W-:Y:S01]  /*0640*/  HFMA2.MMA R55, -RZ, RZ, 0, 1.9073486328125e-06 ;  /* 0x00000020ff377435 */ /* 0x000fe200000001ff */
[----:B0-----:R-:W-:Y:S01]  /*0650*/  CS2R R38, SRZ ;  /* 0x0000000000267805 */ /* 0x001fe2000001ff00 */
        /* <DEDUP_REMOVED lines=12> */
.L_x_12823:
[----:B------:R-:W-:Y:S05]  /*0720*/  BSYNC B0 ;  /* 0x0000000000007941 */ /* 0x000fea0003800000 */
.L_x_12822:
[----:B------:R-:W-:Y:S01]  /*0730*/  BSSY B0, `(.L_x_12824) ;  /* 0x0000010000007945 */ /* 0x000fe20003800000 */
[----:B------:R-:W-:Y:S05]  /*0740*/  @!P1 BRA `(.L_x_12825) ;  /* 0x000000e000009947 */ /* 0x000fea0003800000 */
[----:B------:R-:W-:Y:S01]  /*0750*/  ISETP.NE.U32.AND P2, PT, RZ, c[0x0][0x218], PT ;  /* 0x00008600ff007a0c */ /* 0x000fe20003f45070 */
[----:B------:R-:W-:Y:S01]  /*0760*/  IMAD.MOV.U32 R69, RZ, RZ, 0x20 ;  /* 0x00000020ff457424 */ /* 0x000fe200078e00ff */
[----:B0-----:R-:W-:Y:S01]  /*0770*/  CS2R R54, SRZ ;  /* 0x0000000000367805 */ /* 0x001fe2000001ff00 */
[----:B------:R-:W-:Y:S01]  /*0780*/  CS2R R52, SRZ ;  /* 0x0000000000347805 */ /* 0x000fe2000001ff00 */
[----:B------:R-:W-:Y:S01]  /*0790*/  ISETP.NE.AND.EX P2, PT, RZ, c[0x0][0x21c], PT, P2 ;  /* 0x00008700ff007a0c */ /* 0x000fe20003f45320 */
[----:B------:R-:W-:Y:S01]  /*07a0*/  IMAD.WIDE.U32 R68, R56, R69, c[0x0][0x1b0] ;  /* 0x00006c0038447625 */ /* 0x000fe200078e0045 */
[----:B------:R-:W-:-:S04]  /*07b0*/  CS2R R58, SRZ ;  /* 0x00000000003a7805 */ /* 0x000fc8000001ff00 */
[----:B------:R0:W5:Y:S04]  /*07c0*/  LDG.E.128 R60, [R68.64] ;  /* 0x00000004443c7981 */ /* 0x000168000c1e1d00 */
[----:B------:R0:W5:Y:S03]  /*07d0*/  LDG.E.128 R64, [R68.64+0x10] ;  /* 0x0000100444407981 */ /* 0x000166000c1e1d00 */
[----:B------:R-:W-:-:S04]  /*07e0*/  @P2 LEA R70, P4, R56, c[0x0][0x218], 0x5 ;  /* 0x0000860038462a11 */ /* 0x000fc800078828ff */
[----:B------:R-:W-:Y:S02]  /*07f0*/  @P2 LEA.HI.X R71, R56, c[0x0][0x21c], RZ, 0x5, P4 ;  /* 0x0000870038472a11 */ /* 0x000fe400020f2cff */
[----:B------:R-:W-:-:S03]  /*0800*/  CS2R R56, SRZ ;  /* 0x0000000000387805 */ /* 0x000fc6000001ff00 */
[----:B------:R0:W5:Y:S04]  /*0810*/  @P2 LDG.E.128 R52, [R70.64] ;  /* 0x0000000446342981 */ /* 0x000168000c1e1d00 */
[----:B------:R0:W5:Y:S02]  /*0820*/  @P2 LDG.E.128 R56, [R70.64+0x10] ;  /* 0x0000100446382981 */ /* 0x000164000c1e1d00 */
.L_x_12825:
[----:B------:R-:W-:Y:S05]  /*0830*/  BSYNC B0 ;  /* 0x0000000000007941 */ /* 0x000fea0003800000 */
.L_x_12824:
[----:B------:R-:W-:Y:S01]  /*0840*/  IADD3 R129, R3, -0x56f99767, RZ ;  /* 0xa906689903817810 */ /* 0x000fe20007ffe0ff */
[----:B0-----:R-:W-:Y:S01]  /*0850*/  IMAD.WIDE.U32 R68, R76, -0x2daee0ad, RZ ;  /* 0xd2511f534c447825 */ /* 0x001fe200078e00ff */
[----:B------:R-:W-:-:S03]  /*0860*/  IADD3 R130, R2, 0x1715609d, RZ ;  /* 0x1715609d02827810 */ /* 0x000fc60007ffe0ff */
[----:B------:R-:W-:Y:S01]  /*0870*/  IMAD.WIDE.U32 R70, R77, -0x326172a9, RZ ;  /* 0xcd9e8d574d467825 */ /* 0x000fe200078e00ff */
[----:B------:R-:W-:Y:S06]  /*0880*/  @P3 EXIT ;  /* 0x000000000000394d */ /* 0x000fec0003800000 */
[----:B------:R-:W-:Y:S01]  /*0890*/  SHF.R.S32.HI R78, RZ, 0x3, R78 ;  /* 0x00000003ff4e7819 */ /* 0x000fe2000001144e */
[----:B------:R-:W-:Y:S01]  /*08a0*/  IMAD.MOV.U32 R140, RZ, RZ, 0x1 ;  /* 0x00000001ff8c7424 */ /* 0x000fe200078e00ff */
[----:B------:R-:W-:Y:S01]  /*08b0*/  LOP3.LUT R75, R69, R72, R129, 0x96, !PT ;  /* 0x00000048454b7212 */ /* 0x000fe200078e9681 */
[----:B------:R-:W-:Y:S01]  /*08c0*/  IMAD.MOV.U32 R141, RZ, RZ, RZ ;  /* 0x000000ffff8d7224 */ /* 0x000fe200078e00ff */
[----:B------:R-:W-:Y:S01]  /*08d0*/  LOP3.LUT R69, R0, 0xe0, RZ, 0xc0, !PT ;  /* 0x000000e000457812 */ /* 0x000fe200078ec0ff */
[----:B------:R-:W-:Y:S01]  /*08e0*/  ULDC.U8 UR6, c[0x0][0x1f0] ;  /* 0x00007c0000067ab9 */ /* 0x000fe20000000000 */
        /* <DEDUP_REMOVED lines=12> */
[----:B------:R-:W-:Y:S01]  /*09b0*/  LOP3.LUT R70, R73, R68, R132, 0x96, !PT ;  /* 0x0000004449467212 */ /* 0x000fe200078e9684 */
[----:B------:R-:W-:Y:S01]  /*09c0*/  IMAD.SHL.U32 R68, R0, 0x20, RZ ;  /* 0x0000002000447824 */ /* 0x000fe200078e00ff */
[----:B------:R-:W-:Y:S01]  /*09d0*/  IADD3 R133, R3, 0x1fd5c5a3, RZ ;  /* 0x1fd5c5a303857810 */ /* 0x000fe20007ffe0ff */
[----:B------:R-:W-:Y:S01]  /*09e0*/  IMAD.IADD R73, R71, 0x1, R78 ;  /* 0x0000000147497824 */ /* 0x000fe200078e024e */
[----:B------:R-:W-:Y:S01]  /*09f0*/  IADD3 R134, R2, 0x5384540f, RZ ;  /* 0x5384540f02867810 */ /* 0x000fe20007ffe0ff */
[----:B------:R-:W-:Y:S01]  /*0a00*/  IMAD.WIDE.U32 R70, R70, -0x326172a9, RZ ;  /* 0xcd9e8d5746467825 */ /* 0x000fe200078e00ff */
[----:B------:R-:W-:Y:S02]  /*0a10*/  LOP3.LUT R75, R68, 0x3e0, RZ, 0xc0, !PT ;  /* 0x000003e0444b7812 */ /* 0x000fe400078ec0ff */
[----:B------:R-:W-:Y:S01]  /*0a20*/  SHF.L.U32 R73, R73, 0x3, RZ ;  /* 0x0000000349497819 */ /* 0x000fe200000006ff */
[----:B------:R-:W-:Y:S01]  /*0a30*/  IMAD.WIDE.U32 R68, R69, -0x2daee0ad, RZ ;  /* 0xd2511f5345447825 */ /* 0x000fe200078e00ff */
[----:B------:R-:W-:-:S02]  /*0a40*/  LOP3.LUT R74, R71, R74, R134, 0x96, !PT ;  /* 0x0000004a474a7212 */ /* 0x000fc400078e9686 */
[----:B------:R-:W-:Y:S01]  /*0a50*/  IADD3 R135, R2, -0xe443238, RZ ;  /* 0xf1bbcdc802877810 */ /* 0x000fe20007ffe0ff */
[----:B------:R-:W-:Y:S01]  /*0a60*/  IMAD.IADD R75, R76, 0x1, -R75 ;  /* 0x000000014c4b7824 */ /* 0x000fe200078e0a4b */
[----:B------:R-:W0:Y:S01]  /*0a70*/  I2F.U32 R73, R73 ;  /* 0x0000004900497306 */ /* 0x000e220000201000 */
[----:B------:R-:W-:Y:S01]  /*0a80*/  LOP3.LUT R72, R69, R72, R133, 0x96, !PT ;  /* 0x0000004845487212 */ /* 0x000fe200078e9685 */
[----:B------:R-:W-:Y:S01]  /*0a90*/  IMAD.HI.U32 R69, R74, -0x2daee0ad, RZ ;  /* 0xd2511f534a457827 */ /* 0x000fe200078e00ff */
[----:B------:R-:W-:Y:S02]  /*0aa0*/  IADD3 R136, R3, -0x24c28bd8, RZ ;  /* 0xdb3d742803887810 */ /* 0x000fe40007ffe0ff */
[----:B------:R-:W-:Y:S01]  /*0ab0*/  IMNMX R75, RZ, R75, !PT ;  /* 0x0000004bff4b7217 */ /* 0x000fe20007800200 */
[----:B------:R-:W-:Y:S01]  /*0ac0*/  IMAD.HI.U32 R71, R72, -0x326172a9, RZ ;  /* 0xcd9e8d5748477827 */ /* 0x000fe200078e00ff */
[----:B------:R-:W-:Y:S02]  /*0ad0*/  LOP3.LUT R154, R69, R68, R136, 0x96, !PT ;  /* 0x00000044459a7212 */ /* 0x000fe400078e9688 */
[----:B------:R-:W-:Y:S01]  /*0ae0*/  IMNMX R75, R75, 0x20, PT ;  /* 0x000000204b4b7817 */ /* 0x000fe20003800200 */
[----:B------:R-:W-:Y:S01]  /*0af0*/  IMAD R68, R74, -0x2daee0ad, RZ ;  /* 0xd2511f534a447824 */ /* 0x000fe200078e02ff */
[----:B------:R-:W-:Y:S01]  /*0b00*/  LOP3.LUT R71, R71, R70, R135, 0x96, !PT ;  /* 0x0000004647477212 */ /* 0x000fe200078e9687 */
[----:B------:R-:W-:Y:S01]  /*0b10*/  IMAD R69, R72, -0x326172a9, RZ ;  /* 0xcd9e8d5748457824 */ /* 0x000fe200078e02ff */
[----:B------:R-:W-:Y:S01]  /*0b20*/  IADD3 R137, R3, -0x695add53, RZ ;  /* 0x96a522ad03897810 */ /* 0x000fe20007ffe0ff */
[----:B------:R-:W-:Y:S01]  /*0b30*/  IMAD.HI.U32 R152, R154, -0x326172a9, RZ ;  /* 0xcd9e8d579a987827 */ /* 0x000fe200078e00ff */
[----:B------:R-:W-:Y:S01]  /*0b40*/  IADD3 R138, R2, -0x700cb87f, RZ ;  /* 0x8ff34781028a7810 */ /* 0x000fe20007ffe0ff */
[----:B0-----:R0:W1:Y:S01]  /*0b50*/  MUFU.RCP R139, R73 ;  /* 0x00000049008b7308 */ /* 0x0010620000001000 */
[----:B------:R-:W-:Y:S01]  /*0b60*/  LOP3.LUT R155, R155, 0x3, RZ, 0xc0, !PT ;  /* 0x000000039b9b7812 */ /* 0x000fe200078ec0ff */
[----:B------:R-:W-:Y:S01]  /*0b70*/  IMAD.HI.U32 R153, R71, -0x2daee0ad, RZ ;  /* 0xd2511f5347997827 */ /* 0x000fe200078e00ff */
[----:B------:R-:W-:-:S03]  /*0b80*/  LOP3.LUT R152, R152, R69, R138, 0x96, !PT ;  /* 0x0000004598987212 */ /* 0x000fc600078e968a */
[----:B------:R-:W-:Y:S01]  /*0b90*/  IMAD.IADD R75, R78, 0x1, R75 ;  /* 0x000000014e4b7824 */ /* 0x000fe200078e024b */
[----:B------:R-:W-:Y:S01]  /*0ba0*/  LOP3.LUT R153, R153, R68, R137, 0x96, !PT ;  /* 0x0000004499997212 */ /* 0x000fe200078e9689 */
[----:B------:R-:W-:Y:S02]  /*0bb0*/  IMAD R156, R71, -0x2daee0ad, RZ ;  /* 0xd2511f53479c7824 */ /* 0x000fe400078e02ff */
[----:B------:R-:W-:Y:S02]  /*0bc0*/  IMAD.SHL.U32 R142, R75, 0x8, RZ ;  /* 0x000000084b8e7824 */ /* 0x000fe400078e00ff */
[----:B0-----:R-:W-:Y:S02]  /*0bd0*/  IMAD R154, R154, -0x326172a9, RZ ;  /* 0xcd9e8d579a9a7824 */ /* 0x001fe400078e02ff */
.L_x_13139:
[----:B------:R-:W-:-:S04]  /*0be0*/  IMAD.MOV.U32 R158, RZ, RZ, 0x4 ;  /* 0x00000004ff9e7424 */ /* 0x000fc800078e00ff */
[----:B------:R-:W-:-:S06]  /*0bf0*/  IMAD.WIDE R114, R125, R158, c[0x0][0x1d0] ;  /* 0x000074007d727625 */ /* 0x000fcc00078e029e */
[----:B------:R0:W2:Y:S01]  /*0c00*/  LDG.E R115, [R114.64] ;  /* 0x0000000472737981 */ /* 0x0000a2000c1e1900 */
[----:B------:R-:W-:-:S05]  /*0c10*/  IMAD.WIDE R158, R125, R158, c[0x0][0x1d8] ;  /* 0x000076007d9e7625 */ /* 0x000fca00078e029e */
[----:B-----5:R3:W5:Y:S01]  /*0c20*/  LDG.E R112, [R158.64] ;  /* 0x000000049e707981 */ /* 0x020762000c1e1900 */
[----:B------:R-:W-:Y:S01]  /*0c30*/  IMAD R113, R125, c[0x0][0x168], RZ ;  /* 0x00005a007d717a24 */ /* 0x000fe200078e02ff */
[----:B------:R-:W-:Y:S01]  /*0c40*/  BSSY B0, `(.L_x_12826) ;  /* 0x0000312000007945 */ /* 0x000fe20003800000 */
[----:B0-----:R-:W-:-:S03]  /*0c50*/  SHF.R.S32.HI R114, RZ, 0x1f, R125 ;  /* 0x0000001fff727819 */ /* 0x001fc6000001147d */
[----:B------:R-:W-:-:S04]  /*0c60*/  SHF.R.S32.HI R160, RZ, 0x1f, R113 ;  /* 0x0000001fffa07819 */ /* 0x000fc80000011471 */
[----:B------:R-:W-:Y:S01]  /*0c70*/  LEA.HI R160, R160, R113, RZ, 0x3 ;  /* 0x00000071a0a07211 */ /* 0x000fe200078f18ff */
[----:B------:R-:W-:Y:S01]  /*0c80*/  HFMA2.MMA R113, -RZ, RZ, 0, 0 ;  /* 0x00000000ff717435 */ /* 0x000fe200000001ff */
[----:B--2---:R-:W-:-:S13]  /*0c90*/  ISETP.GE.AND P2, PT, R115, 0x1, PT ;  /* 0x000000017300780c */ /* 0x004fda0003f46270 */
[----:B------:R-:W-:-:S05]  /*0ca0*/  @P2 IADD3 R151, R115, -0x1, RZ ;  /* 0xffffffff73972810 */ /* 0x000fca0007ffe0ff */
[----:B------:R-:W-:-:S05]  /*0cb0*/  @P2 IMAD R151, R151, c[0x0][0x168], RZ ;  /* 0x00005a0097972a24 */ /* 0x000fca00078e02ff */
[----:B------:R-:W-:-:S04]  /*0cc0*/  @P2 SHF.R.S32.HI R162, RZ, 0x1f, R151 ;  /* 0x0000001fffa22819 */ /* 0x000fc80000011497 */
[----:B------:R-:W-:Y:S02]  /*0cd0*/  @P2 LEA.HI R162, R162, R151, RZ, 0x3 ;  /* 0x00000097a2a22211 */ /* 0x000fe400078f18ff */
[----:B------:R-:W-:-:S04]  /*0ce0*/  LOP3.LUT R151, R0, 0xff, RZ, 0xc0, !PT ;  /* 0x000000ff00977812 */ /* 0x000fc800078ec0ff */
[-C--:B------:R-:W-:Y:S02]  /*0cf0*/  @P2 LEA.HI.SX32 R113, R162, R151.reuse, 0x1d ;  /* 0x00000097a2712211 */ /* 0x080fe400078feaff */
[----:B------:R-:W-:Y:S01]  /*0d00*/  LEA.HI.SX32 R151, R160, R151, 0x1d ;  /* 0x00000097a0977211 */ /* 0x000fe200078feaff */
[----:B------:R-:W-:Y:S05]  /*0d10*/  @!P0 BRA `(.L_x_12827) ;  /* 0x0000304000008947 */ /* 0x000fea0003800000 */
[----:B---3--:R-:W-:-:S04]  /*0d20*/  ISETP.NE.U32.AND P3, PT, RZ, c[0x0][0x180], PT ;  /* 0x00006000ff007a0c */ /* 0x008fc80003f65070 */
        /* <DEDUP_REMOVED lines=27> */
.L_x_12831:
[----:B------:R-:W-:Y:S02]  /*0ee0*/  IMAD.MOV.U32 R158, RZ, RZ, R154 ;  /* 0x000000ffff9e7224 */ /* 0x000fe400078e009a */
.L_x_12832:
[----:B------:R-:W-:Y:S05]  /*0ef0*/  BSYNC B2 ;  /* 0x0000000000027941 */ /* 0x000fea0003800000 */
.L_x_12830:
        /* <DEDUP_REMOVED lines=16> */
.L_x_12836:
[----:B------:R-:W-:Y:S05]  /*1000*/  BSYNC B3 ;  /* 0x0000000000037941 */ /* 0x000fea0003800000 */
.L_x_12835:
        /* <DEDUP_REMOVED lines=42> */
.L_x_12834:
[----:B------:R-:W-:Y:S05]  /*12b0*/  BSYNC B2 ;  /* 0x0000000000027941 */ /* 0x000fea0003800000 */
.L_x_12833:
        /* <DEDUP_REMOVED lines=10> */
.L_x_12829:
[----:B0-----:R-:W-:Y:S05]  /*1360*/  BSYNC B1 ;  /* 0x0000000000017941 */ /* 0x001fea0003800000 */
.L_x_12828:
        /* <DEDUP_REMOVED lines=18> */
.L_x_12840:
[----:B------:R-:W-:Y:S02]  /*1490*/  IMAD.MOV.U32 R158, RZ, RZ, R154 ;  /* 0x000000ffff9e7224 */ /* 0x000fe400078e009a */
.L_x_12841:
[----:B------:R-:W-:Y:S05]  /*14a0*/  BSYNC B2 ;  /* 0x0000000000027941 */ /* 0x000fea0003800000 */
.L_x_12839:
        /* <DEDUP_REMOVED lines=16> */
.L_x_12845:
[----:B------:R-:W-:Y:S05]  /*15b0*/  BSYNC B3 ;  /* 0x0000000000037941 */ /* 0x000fea0003800000 */
.L_x_12844:
        /* <DEDUP_REMOVED lines=42> */
.L_x_12843:
[----:B------:R-:W-:Y:S05]  /*1860*/  BSYNC B2 ;  /* 0x0000000000027941 */ /* 0x000fea0003800000 */
.L_x_12842:
        /* <DEDUP_REMOVED lines=10> */
.L_x_12838:
[----:B------:R-:W-:Y:S05]  /*1910*/  BSYNC B1 ;  /* 0x0000000000017941 */ /* 0x000fea0003800000 */
.L_x_12837:
        /* <DEDUP_REMOVED lines=18> */
.L_x_12849:
[----:B------:R-:W-:Y:S02]  /*1a40*/  IMAD.MOV.U32 R158, RZ, RZ, R154 ;  /* 0x000000ffff9e7224 */ /* 0x000fe400078e009a */
.L_x_12850:
[----:B------:R-:W-:Y:S05]  /*1a50*/  BSYNC B2 ;  /* 0x0000000000027941 */ /* 0x000fea0003800000 */
.L_x_12848:
        /* <DEDUP_REMOVED lines=16> */
.L_x_12854:
[----:B------:R-:W-:Y:S05]  /*1b60*/  BSYNC B3 ;  /* 0x0000000000037941 */ /* 0x000fea0003800000 */
.L_x_12853:
        /* <DEDUP_REMOVED lines=42> */
.L_x_12852:
[----:B------:R-:W-:Y:S05]  /*1e10*/  BSYNC B2 ;  /* 0x0000000000027941 */ /* 0x000fea0003800000 */
.L_x_12851:
        /* <DEDUP_REMOVED lines=10> */
.L_x_12847:
[----:B------:R-:W-:Y:S05]  /*1ec0*/  BSYNC B1 ;  /* 0x0000000000017941 */ /* 0x000fea0003800000 */
.L_x_12846:
        /* <DEDUP_REMOVED lines=18> */
.L_x_12858:
[----:B------:R-:W-:Y:S02]  /*1ff0*/  IMAD.MOV.U32 R158, RZ, RZ, R154 ;  /* 0x000000ffff9e7224 */ /* 0x000fe400078e009a */
.L_x_12859:
[----:B------:R-:W-:Y:S05]  /*2000*/  BSYNC B2 ;  /* 0x0000000000027941 */ /* 0x000fea0003800000 */
.L_x_12857:
        /* <DEDUP_REMOVED lines=16> */
.L_x_12863:
[----:B------:R-:W-:Y:S05]  /*2110*/  BSYNC B3 ;  /* 0x0000000000037941 */ /* 0x000fea0003800000 */
.L_x_12862:
        /* <DEDUP_REMOVED lines=41> */
[----:B------:R-:W-:Y:S01]  /*23b0*/  HFMA2.MMA R85, -RZ, RZ, 0, 0 ;  /* 0x00000000ff557435 */ /* 0x000fe200000001ff */
[----:B------:R-:W-:-:S05]  /*23c0*/  IMAD.MOV.U32 R156, RZ, RZ, R84 ;  /* 0x000000ffff9c7224 */ /* 0x000fca00078e0054 */
.L_x_12861:
[----:B------:R-:W-:Y:S05]  /*23d0*/  BSYNC B2 ;  /* 0x0000000000027941 */ /* 0x000fea0003800000 */
.L_x_12860:
        /* <DEDUP_REMOVED lines=10> */
.L_x_12856:
[----:B------:R-:W-:Y:S05]  /*2480*/  BSYNC B1 ;  /* 0x0000000000017941 */ /* 0x000fea0003800000 */
.L_x_12855:
        /* <DEDUP_REMOVED lines=18> */
.L_x_12867:
[----:B------:R-:W-:Y:S02]  /*25b0*/  MOV R158, R154 ;  /* 0x0000009a009e7202 */ /* 0x000fe40000000f00 */
.L_x_12868:
[----:B------:R-:W-:Y:S05]  /*25c0*/  BSYNC B2 ;  /* 0x0000000000027941 */ /* 0x000fea0003800000 */
.L_x_12866:
        /* <DEDUP_REMOVED lines=16> */
.L_x_12872:
[----:B------:R-:W-:Y:S05]  /*26d0*/  BSYNC B3 ;  /* 0x0000000000037941 */ /* 0x000fea0003800000 */
.L_x_12871:
        /* <DEDUP_REMOVED lines=42> */
[----:B------:R-:W-:Y:S02]  /*2980*/  IMAD.MOV.U32 R156, RZ, RZ, R84 ;  /* 0x000000ffff9c7224 */ /* 0x000fe400078e0054 */
.L_x_12870:
[----:B------:R-:W-:Y:S05]  /*2990*/  BSYNC B2 ;  /* 0x0000000000027941 */ /* 0x000fea0003800000 */
.L_x_12869:
        /* <DEDUP_REMOVED lines=10> */
.L_x_12865:
[----:B------:R-:W-:Y:S05]  /*2a40*/  BSYNC B1 ;  /* 0x0000000000017941 */ /* 0x000fea0003800000 */
.L_x_12864:
        /* <DEDUP_REMOVED lines=18> */
.L_x_12876:
[----:B------:R-:W-:Y:S02]  /*2b70*/  IMAD.MOV.U32 R158, RZ, RZ, R154 ;  /* 0x000000ffff9e7224 */ /* 0x000fe400078e009a */
.L_x_12877:
[----:B------:R-:W-:Y:S05]  /*2b80*/  BSYNC B2 ;  /* 0x0000000000027941 */ /* 0x000fea0003800000 */
.L_x_12875:
        /* <DEDUP_REMOVED lines=16> */
.L_x_12881:
[----:B------:R-:W-:Y:S05]  /*2c90*/  BSYNC B3 ;  /* 0x0000000000037941 */ /* 0x000fea0003800000 */
.L_x_12880:
        /* <DEDUP_REMOVED lines=41> */
[----:B------:R-:W-:Y:S02]  /*2f30*/  IMAD.MOV.U32 R156, RZ, RZ, R86 ;  /* 0x000000ffff9c7224 */ /* 0x000fe400078e0056 */
[----:B------:R-:W-:Y:S02]  /*2f40*/  IMAD.MOV.U32 R87, RZ, RZ, RZ ;  /* 0x000000ffff577224 */ /* 0x000fe400078e00ff */
.L_x_12879:
[----:B------:R-:W-:Y:S05]  /*2f50*/  BSYNC B2 ;  /* 0x0000000000027941 */ /* 0x000fea0003800000 */
.L_x_12878:
        /* <DEDUP_REMOVED lines=10> */
.L_x_12874:
[----:B------:R-:W-:Y:S05]  /*3000*/  BSYNC B1 ;  /* 0x0000000000017941 */ /* 0x000fea0003800000 */
.L_x_12873:
        /* <DEDUP_REMOVED lines=18> */
.L_x_12885:
[----:B------:R-:W-:Y:S02]  /*3130*/  IMAD.MOV.U32 R158, RZ, RZ, R154 ;  /* 0x000000ffff9e7224 */ /* 0x000fe400078e009a */
.L_x_12886:
[----:B------:R-:W-:Y:S05]  /*3140*/  BSYNC B2 ;  /* 0x0000000000027941 */ /* 0x000fea0003800000 */
.L_x_12884:
        /* <DEDUP_REMOVED lines=16> */
.L_x_12890:
[----:B------:R-:W-:Y:S05]  /*3250*/  BSYNC B3 ;  /* 0x0000000000037941 */ /* 0x000fea0003800000 */
.L_x_12889:
        /* <DEDUP_REMOVED lines=43> */
.L_x_12888:
[----:B------:R-:W-:Y:S05]  /*3510*/  BSYNC B2 ;  /* 0x0000000000027941 */ /* 0x000fea0003800000 */
.L_x_12887:
        /* <DEDUP_REMOVED lines=10> */
.L_x_12883:
[----:B------:R-:W-:Y:S05]  /*35c0*/  BSYNC B1 ;  /* 0x0000000000017941 */ /* 0x000fea0003800000 */
.L_x_12882:
        /* <DEDUP_REMOVED lines=18> */
.L_x_12894:
[----:B------:R-:W-:Y:S02]  /*36f0*/  IMAD.MOV.U32 R160, RZ, RZ, R154 ;  /* 0x000000ffffa07224 */ /* 0x000fe400078e009a */
.L_x_12895:
[----:B------:R-:W-:Y:S05]  /*3700*/  BSYNC B2 ;  /* 0x0000000000027941 */ /* 0x000fea0003800000 */
.L_x_12893:
        /* <DEDUP_REMOVED lines=16> */
.L_x_12899:
[----:B------:R-:W-:Y:S05]  /*3810*/  BSYNC B3 ;  /* 0x0000000000037941 */ /* 0x000fea0003800000 */
.L_x_12898:
        /* <DEDUP_REMOVED lines=42> */
[----:B------:R-:W-:Y:S02]  /*3ac0*/  IMAD.MOV.U32 R156, RZ, RZ, R158 ;  /* 0x000000ffff9c7224 */ /* 0x000fe400078e009e */
.L_x_12897:
[----:B------:R-:W-:Y:S05]  /*3ad0*/  BSYNC B2 ;  /* 0x0000000000027941 */ /* 0x000fea0003800000 */
.L_x_12896:
[----:B------:R-:W0:Y:S01]  /*3ae0*/  I2F.U32 R87, R160 ;  /* 0x000000a000577306 */ /* 0x000e220000201000 */
[----:B------:R-:W-:-:S04]  /*3af0*/  IMAD.MOV.U32 R148, RZ, RZ, 0x2f800000 ;  /* 0x2f800000ff947424 */ /* 0x000fc800078e00ff */
[----:B0-----:R-:W-:Y:S01]  /*3b00*/  FFMA.FTZ R87, R87, R148, 1.1641532182693481445e-10 ;  /* 0x2f00000057577423 */ /* 0x001fe20000010094 */
[----:B------:R-:W-:-:S04]  /*3b10*/  PRMT R148, RZ, 0x7610, R75 ;  /* 0x00007610ff947816 */ /* 0x000fc8000000004b */
[----:B------:R-:W-:Y:S01]  /*3b20*/  FSETP.GTU.FTZ.AND P4, PT, R87, c[0x0][0x1e4], PT ;  /* 0x0000790057007a0b */ /* 0x000fe20003f9c000 */
[----:B------:R-:W-:-:S04]  /*3b30*/  FMUL.FTZ R148, R148, c[0x0][0x1ec] ;  /* 0x00007b0094947a20 */ /* 0x000fc80000410000 */
[----:B------:R-:W-:-:S05]  /*3b40*/  FMUL.FTZ R148, R148, c[0x0][0x1e8] ;  /* 0x00007a0094947a20 */ /* 0x000fca0000410000 */
[----:B------:R-:W-:Y:S02]  /*3b50*/  FSEL R87, R148, RZ, !P4 ;  /* 0x000000ff94577208 */ /* 0x000fe40006000000 */
[----:B------:R-:W-:-:S03]  /*3b60*/  SEL R148, RZ, 0x1, P4 ;  /* 0x00000001ff947807 */ /* 0x000fc60002000000 */
[----:B------:R-:W-:Y:S02]  /*3b70*/  @P3 FADD.FTZ R87, R71, R87 ;  /* 0x0000005747573221 */ /* 0x000fe40000010000 */
.L_x_12892:
[----:B------:R-:W-:Y:S05]  /*3b80*/  BSYNC B1 ;  /* 0x0000000000017941 */ /* 0x000fea0003800000 */
.L_x_12891:
[----:B------:R-:W-:Y:S01]  /*3b90*/  IMAD.MOV.U32 R158, RZ, RZ, 0x20 ;  /* 0x00000020ff9e7424 */ /* 0x000fe200078e00ff */
[----:B------:R-:W-:Y:S03]  /*3ba0*/  BSSY B1, `(.L_x_12900) ;  /* 0x0000019000017945 */ /* 0x000fe60003800000 */
[----:B------:R-:W-:-:S05]  /*3bb0*/  IMAD.WIDE.U32 R158, R151, R158, c[0x0][0x188] ;  /* 0x00006200979e7625 */ /* 0x000fca00078e009e */
[----:B------:R0:W-:Y:S04]  /*3bc0*/  STG.E.128 [R158.64], R76 ;  /* 0x0000004c9e007986 */ /* 0x0001e8000c101d04 */
        /* <DEDUP_REMOVED lines=11> */
[----:B------:R-:W-:-:S04]  /*3c80*/  LOP3.LUT R162, R162, 0xff00, R157, 0xf8, !PT ;  /* 0x0000ff00a2a27812 */ /* 0x000fc800078ef89d */
[----:B------:R-:W-:Y:S02]  /*3c90*/  LOP3.LUT R157, R162, 0xff, R145, 0xf8, !PT ;  /* 0x000000ffa29d7812 */ /* 0x000fe400078ef891 */
[----:B------:R-:W-:Y:S02]  /*3ca0*/  LOP3.LUT R162, R150, 0xff, RZ, 0xc0, !PT ;  /* 0x000000ff96a27812 */ /* 0x000fe400078ec0ff */
[----:B------:R-:W-:-:S03]  /*3cb0*/  LOP3.LUT R157, R161, R157, R159, 0xfe, !PT ;  /* 0x0000009da19d7212 */ /* 0x000fc600078efe9f */
[----:B------:R-:W-:-:S05]  /*3cc0*/  IMAD.WIDE.U32 R162, R162, 0x100, RZ ;  /* 0x00000100a2a27825 */ /* 0x000fca00078e00ff */
[----:B------:R-:W-:Y:S01]  /*3cd0*/  LOP3.LUT R158, R162, R158, R160, 0xfe, !PT ;  /* 0x0000009ea29e7212 */ /* 0x000fe200078efea0 */
[----:B------:R-:W-:Y:S01]  /*3ce0*/  HFMA2.MMA R160, -RZ, RZ, 0, 4.76837158203125e-07 ;  /* 0x00000008ffa07435 */ /* 0x000fe200000001ff */
[----:B------:R-:W-:Y:S02]  /*3cf0*/  LOP3.LUT R163, R157, R163, RZ, 0xfc, !PT ;  /* 0x000000a39da37212 */ /* 0x000fe400078efcff */
[----:B------:R-:W-:-:S07]  /*3d00*/  LOP3.LUT R162, R158, 0xff, R149, 0xf8, !PT ;  /* 0x000000ff9ea27812 */ /* 0x000fce00078ef895 */
[----:B------:R-:W-:-:S05]  /*3d10*/  IMAD.WIDE.U32 R158, R113, R160, c[0x0][0x190] ;  /* 0x00006400719e7625 */ /* 0x000fca00078e00a0 */
[----:B------:R0:W-:Y:S02]  /*3d20*/  STG.E.64 [R158.64], R162 ;  /* 0x000000a29e007986 */ /* 0x0001e4000c101b04 */
.L_x_12901:
[----:B------:R-:W-:Y:S05]  /*3d30*/  BSYNC B1 ;  /* 0x0000000000017941 */ /* 0x000fea0003800000 */
.L_x_12900:
[----:B------:R-:W-:Y:S02]  /*3d40*/  IADD3 R151, R151, 0x100, RZ ;  /* 0x0000010097977810 */ /* 0x000fe40007ffe0ff */
[----:B------:R-:W-:Y:S02]  /*3d50*/  IADD3 R113, R113, 0x100, RZ ;  /* 0x0000010071717810 */ /* 0x000fe40007ffe0ff */
.L_x_12827:
[----:B---3--:R-:W-:Y:S05]  /*3d60*/  BSYNC B0 ;  /* 0x0000000000007941 */ /* 0x008fea0003800000 */
.L_x_12826:
        /* <DEDUP_REMOVED lines=10> */
[----:B------:R-:W3:Y:S01]  /*3e10*/  @P3 LDG.E.128 R80, [R92.64] ;  /* 0x000000045c503981 */ /* 0x000ee2000c1e1d00 */
[----:B------:R-:W-:-:S03]  /*3e20*/  ISETP.GT.AND P4, PT, R115, RZ, PT ;  /* 0x000000ff7300720c */ /* 0x000fc60003f84270 */
[----:B------:R2:W5:Y:S01]  /*3e30*/  @P3 LDG.E.128 R68, [R92.64+0x10] ;  /* 0x000010045c443981 */ /* 0x000562000c1e1d00 */
[----:B------:R-:W-:Y:S09]  /*3e40*/  BSSY B1, `(.L_x_12904) ;  /* 0x000005a000017945 */ /* 0x000ff20003800000 */
[----:B------:R-:W-:-:S04]  /*3e50*/  @!P4 ISETP.NE.U32.AND P5, PT, RZ, c[0x0][0x180], PT ;  /* 0x00006000ff00ca0c */ /* 0x000fc80003fa5070 */
[----:B------:R-:W-:Y:S01]  /*3e60*/  @!P4 ISETP.NE.AND.EX P5, PT, RZ, c[0x0][0x184], PT, P5 ;  /* 0x00006100ff00ca0c */ /* 0x000fe20003fa5350 */
[----:B------:R-:W-:-:S03]  /*3e70*/  @!P4 IMAD.MOV.U32 R94, RZ, RZ, R155 ;  /* 0x000000ffff5ec224 */ /* 0x000fc600078e009b */
[----:B---3--:R-:W-:Y:S01]  /*3e80*/  @!P4 FSEL R88, R80, RZ, P5 ;  /* 0x000000ff5058c208 */ /* 0x008fe20002800000 */
[----:B------:R-:W-:Y:S05]  /*3e90*/  @!P4 BRA `(.L_x_12905) ;  /* 0x000005400000c947 */ /* 0x000fea0003800000 */
[C---:B--2---:R-:W-:Y:S01]  /*3ea0*/  ISETP.NE.AND P5, PT, R155.reuse, 0x1, PT ;  /* 0x000000019b00780c */ /* 0x044fe20003fa5270 */
        /* <DEDUP_REMOVED lines=11> */
.L_x_12907:
[----:B0-----:R-:W-:Y:S02]  /*3f60*/  IMAD.MOV.U32 R158, RZ, RZ, R154 ;  /* 0x000000ffff9e7224 */ /* 0x001fe400078e009a */
.L_x_12908:
[----:B------:R-:W-:Y:S05]  /*3f70*/  BSYNC B2 ;  /* 0x0000000000027941 */ /* 0x000fea0003800000 */
.L_x_12906:
        /* <DEDUP_REMOVED lines=16> */
.L_x_12912:
[----:B------:R-:W-:Y:S05]  /*4080*/  BSYNC B3 ;  /* 0x0000000000037941 */ /* 0x000fea0003800000 */
.L_x_12911:
        /* <DEDUP_REMOVED lines=42> */
.L_x_12910:
[----:B------:R-:W-:Y:S05]  /*4330*/  BSYNC B2 ;  /* 0x0000000000027941 */ /* 0x000fea0003800000 */
.L_x_12909:
        /* <DEDUP_REMOVED lines=10> */
.L_x_12905:
[----:B--2---:R-:W-:Y:S05]  /*43e0*/  BSYNC B1 ;  /* 0x0000000000017941 */ /* 0x004fea0003800000 */
.L_x_12904:
        /* <DEDUP_REMOVED lines=18> */
.L_x_12916:
[----:B0-----:R-:W-:Y:S02]  /*4510*/  IMAD.MOV.U32 R158, RZ, RZ, R154 ;  /* 0x000000ffff9e7224 */ /* 0x001fe400078e009a */
.L_x_12917:
[----:B------:R-:W-:Y:S05]  /*4520*/  BSYNC B2 ;  /* 0x0000000000027941 */ /* 0x000fea0003800000 */
.L_x_12915:
        /* <DEDUP_REMOVED lines=16> */
.L_x_12921:
[----:B------:R-:W-:Y:S05]  /*4630*/  BSYNC B3 ;  /* 0x0000000000037941 */ /* 0x000fea0003800000 */
.L_x_12920:
        /* <DEDUP_REMOVED lines=42> */
.L_x_12919:
[----:B------:R-:W-:Y:S05]  /*48e0*/  BSYNC B2 ;  /* 0x0000000000027941 */ /* 0x000fea0003800000 */
.L_x_12918:
        /* <DEDUP_REMOVED lines=10> */
.L_x_12914:
[----:B------:R-:W-:Y:S05]  /*4990*/  BSYNC B1 ;  /* 0x0000000000017941 */ /* 0x000fea0003800000 */
.L_x_12913:
        /* <DEDUP_REMOVED lines=18> */
.L_x_12925:
[----:B0-----:R-:W-:Y:S02]  /*4ac0*/  IMAD.MOV.U32 R158, RZ, RZ, R154 ;  /* 0x000000ffff9e7224 */ /* 0x001fe400078e009a */
.L_x_12926:
[----:B------:R-:W-:Y:S05]  /*4ad0*/  BSYNC B2 ;  /* 0x0000000000027941 */ /* 0x000fea0003800000 */
.L_x_12924:
        /* <DEDUP_REMOVED lines=16> */
.L_x_12930:
[----:B------:R-:W-:Y:S05]  /*4be0*/  BSYNC B3 ;  /* 0x0000000000037941 */ /* 0x000fea0003800000 */
.L_x_12929:
        /* <DEDUP_REMOVED lines=42> */
.L_x_12928:
[----:B------:R-:W-:Y:S05]  /*4e90*/  BSYNC B2 ;  /* 0x0000000000027941 */ /* 0x000fea0003800000 */
.L_x_12927:
        /* <DEDUP_REMOVED lines=10> */
.L_x_12923:
[----:B------:R-:W-:Y:S05]  /*4f40*/  BSYNC B1 ;  /* 0x0000000000017941 */ /* 0x000fea0003800000 */
.L_x_12922:
        /* <DEDUP_REMOVED lines=18> */
.L_x_12934:
[----:B0-----:R-:W-:Y:S02]  /*5070*/  IMAD.MOV.U32 R158, RZ, RZ, R154 ;  /* 0x000000ffff9e7224 */ /* 0x001fe400078e009a */
.L_x_12935:
[----:B------:R-:W-:Y:S05]  /*5080*/  BSYNC B2 ;  /* 0x0000000000027941 */ /* 0x000fea0003800000 */
.L_x_12933:
        /* <DEDUP_REMOVED lines=16> */
.L_x_12939:
[----:B------:R-:W-:Y:S05]  /*5190*/  BSYNC B3 ;  /* 0x0000000000037941 */ /* 0x000fea0003800000 */
.L_x_12938:
        /* <DEDUP_REMOVED lines=43> */
.L_x_12937:
[----:B------:R-:W-:Y:S05]  /*5450*/  BSYNC B2 ;  /* 0x0000000000027941 */ /* 0x000fea0003800000 */
.L_x_12936:
        /* <DEDUP_REMOVED lines=10> */
.L_x_12932:
[----:B------:R-:W-:Y:S05]  /*5500*/  BSYNC B1 ;  /* 0x0000000000017941 */ /* 0x000fea0003800000 */
.L_x_12931:
        /* <DEDUP_REMOVED lines=18> */
.L_x_12943:
[----:B0-----:R-:W-:Y:S02]  /*5630*/  MOV R158, R154 ;  /* 0x0000009a009e7202 */ /* 0x001fe40000000f00 */
.L_x_12944:
[----:B------:R-:W-:Y:S05]  /*5640*/  BSYNC B2 ;  /* 0x0000000000027941 */ /* 0x000fea0003800000 */
.L_x_12942:
        /* <DEDUP_REMOVED lines=16> */
.L_x_12948:
[----:B------:R-:W-:Y:S05]  /*5750*/  BSYNC B3 ;  /* 0x0000000000037941 */ /* 0x000fea0003800000 */
.L_x_12947:
        /* <DEDUP_REMOVED lines=43> */
.L_x_12946:
[----:B------:R-:W-:Y:S05]  /*5a10*/  BSYNC B2 ;  /* 0x0000000000027941 */ /* 0x000fea0003800000 */
.L_x_12945:
        /* <DEDUP_REMOVED lines=10> */
.L_x_12941:
[----:B------:R-:W-:Y:S05]  /*5ac0*/  BSYNC B1 ;  /* 0x0000000000017941 */ /* 0x000fea0003800000 */
.L_x_12940:
        /* <DEDUP_REMOVED lines=18> */
.L_x_12952:
[----:B0-----:R-:W-:Y:S02]  /*5bf0*/  IMAD.MOV.U32 R158, RZ, RZ, R154 ;  /* 0x000000ffff9e7224 */ /* 0x001fe400078e009a */
.L_x_12953:
[----:B------:R-:W-:Y:S05]  /*5c00*/  BSYNC B2 ;  /* 0x0000000000027941 */ /* 0x000fea0003800000 */
.L_x_12951:
        /* <DEDUP_REMOVED lines=16> */
.L_x_12957:
[----:B------:R-:W-:Y:S05]  /*5d10*/  BSYNC B3 ;  /* 0x0000000000037941 */ /* 0x000fea0003800000 */
.L_x_12956:
        /* <DEDUP_REMOVED lines=43> */
.L_x_12955:
[----:B------:R-:W-:Y:S05]  /*5fd0*/  BSYNC B2 ;  /* 0x0000000000027941 */ /* 0x000fea0003800000 */
.L_x_12954:
        /* <DEDUP_REMOVED lines=10> */
.L_x_12950:
[----:B------:R-:W-:Y:S05]  /*6080*/  BSYNC B1 ;  /* 0x0000000000017941 */ /* 0x000fea0003800000 */
.L_x_12949:
        /* <DEDUP_REMOVED lines=18> */
.L_x_12961:
[----:B0-----:R-:W-:Y:S02]  /*61b0*/  IMAD.MOV.U32 R158, RZ, RZ, R154 ;  /* 0x000000ffff9e7224 */ /* 0x001fe400078e009a */
.L_x_12962:
[----:B------:R-:W-:Y:S05]  /*61c0*/  BSYNC B2 ;  /* 0x0000000000027941 */ /* 0x000fea0003800000 */
.L_x_12960:
        /* <DEDUP_REMOVED lines=16> */
.L_x_12966:
[----:B------:R-:W-:Y:S05]  /*62d0*/  BSYNC B3 ;  /* 0x0000000000037941 */ /* 0x000fea0003800000 */
.L_x_12965:
        /* <DEDUP_REMOVED lines=43> */
.L_x_12964:
[----:B------:R-:W-:Y:S05]  /*6590*/  BSYNC B2 ;  /* 0x0000000000027941 */ /* 0x000fea0003800000 */
.L_x_12963:
        /* <DEDUP_REMOVED lines=10> */
.L_x_12959:
[----:B------:R-:W-:Y:S05]  /*6640*/  BSYNC B1 ;  /* 0x0000000000017941 */ /* 0x000fea0003800000 */
.L_x_12958:
        /* <DEDUP_REMOVED lines=18> */
.L_x_12970:
[----:B------:R-:W-:Y:S02]  /*6770*/  IMAD.MOV.U32 R160, RZ, RZ, R154 ;  /* 0x000000ffffa07224 */ /* 0x000fe400078e009a */
.L_x_12971:
[----:B------:R-:W-:Y:S05]  /*6780*/  BSYNC B2 ;  /* 0x0000000000027941 */ /* 0x000fea0003800000 */
.L_x_12969:
        /* <DEDUP_REMOVED lines=16> */
.L_x_12975:
[----:B------:R-:W-:Y:S05]  /*6890*/  BSYNC B3 ;  /* 0x0000000000037941 */ /* 0x000fea0003800000 */
.L_x_12974:
        /* <DEDUP_REMOVED lines=36> */
[----:B0-----:R-:W-:Y:S01]  /*6ae0*/  LOP3.LUT R158, R153, R154, R135, 0x96, !PT ;  /* 0x0000009a999e7212 */ /* 0x001fe200078e9687 */
[----:B------:R-:W-:-:S04]  /*6af0*/  IMAD.WIDE.U32 R154, R155, -0x326172a9, RZ ;  /* 0xcd9e8d579b9a7825 */ /* 0x000fc800078e00ff */
[----:B------:R-:W-:Y:S01]  /*6b00*/  IMAD.WIDE.U32 R158, R158, -0x2daee0ad, RZ ;  /* 0xd2511f539e9e7825 */ /* 0x000fe200078e00ff */
[----:B------:R-:W-:-:S03]  /*6b10*/  LOP3.LUT R152, R155, R152, R138, 0x96, !PT ;  /* 0x000000989b987212 */ /* 0x000fc600078e968a */
[----:B------:R-:W-:Y:S01]  /*6b20*/  IMAD.MOV.U32 R155, RZ, RZ, RZ ;  /* 0x000000ffff9b7224 */ /* 0x000fe200078e00ff */
[----:B------:R-:W-:Y:S01]  /*6b30*/  LOP3.LUT R153, R159, R156, R137, 0x96, !PT ;  /* 0x0000009c9f997212 */ /* 0x000fe200078e9689 */
[----:B------:R-:W-:Y:S02]  /*6b40*/  IMAD.MOV.U32 R156, RZ, RZ, R158 ;  /* 0x000000ffff9c7224 */ /* 0x000fe400078e009e */
.L_x_12973:
[----:B------:R-:W-:Y:S05]  /*6b50*/  BSYNC B2 ;  /* 0x0000000000027941 */ /* 0x000fea0003800000 */
.L_x_12972:
[----:B------:R-:W2:Y:S01]  /*6b60*/  I2F.U32 R95, R160 ;  /* 0x000000a0005f7306 */ /* 0x000ea20000201000 */
[----:B------:R-:W-:-:S04]  /*6b70*/  IMAD.MOV.U32 R148, RZ, RZ, 0x2f800000 ;  /* 0x2f800000ff947424 */ /* 0x000fc800078e00ff */
[----:B--2---:R-:W-:Y:S01]  /*6b80*/  FFMA.FTZ R95, R95, R148, 1.1641532182693481445e-10 ;  /* 0x2f0000005f5f7423 */ /* 0x004fe20000010094 */
[----:B------:R-:W-:-:S04]  /*6b90*/  PRMT R148, RZ, 0x7610, R75 ;  /* 0x00007610ff947816 */ /* 0x000fc8000000004b */
[----:B------:R-:W-:Y:S01]  /*6ba0*/  FSETP.GTU.FTZ.AND P4, PT, R95, c[0x0][0x1e4], PT ;  /* 0x000079005f007a0b */ /* 0x000fe20003f9c000 */
[----:B------:R-:W-:-:S04]  /*6bb0*/  FMUL.FTZ R148, R148, c[0x0][0x1ec] ;  /* 0x00007b0094947a20 */ /* 0x000fc80000410000 */
[----:B------:R-:W-:-:S05]  /*6bc0*/  FMUL.FTZ R148, R148, c[0x0][0x1e8] ;  /* 0x00007a0094947a20 */ /* 0x000fca0000410000 */
[----:B------:R-:W-:Y:S02]  /*6bd0*/  FSEL R95, R148, RZ, !P4 ;  /* 0x000000ff945f7208 */ /* 0x000fe40006000000 */
[----:B------:R-:W-:-:S03]  /*6be0*/  SEL R148, RZ, 0x1, P4 ;  /* 0x00000001ff947807 */ /* 0x000fc60002000000 */
[----:B------:R-:W-:Y:S02]  /*6bf0*/  @P3 FADD.FTZ R95, R71, R95 ;  /* 0x0000005f475f3221 */ /* 0x000fe40000010000 */
.L_x_12968:
[----:B------:R-:W-:Y:S05]  /*6c00*/  BSYNC B1 ;  /* 0x0000000000017941 */ /* 0x000fea0003800000 */
.L_x_12967:
[----:B0-----:R-:W-:Y:S01]  /*6c10*/  HFMA2.MMA R158, -RZ, RZ, 0, 1.9073486328125e-06 ;  /* 0x00000020ff9e7435 */ /* 0x001fe200000001ff */
[----:B------:R-:W-:Y:S09]  /*6c20*/  BSSY B1, `(.L_x_12976) ;  /* 0x0000019000017945 */ /* 0x000ff20003800000 */
[----:B------:R-:W-:-:S05]  /*6c30*/  IMAD.WIDE.U32 R158, R151, R158, c[0x0][0x188] ;  /* 0x00006200979e7625 */ /* 0x000fca00078e009e */
[----:B------:R0:W-:Y:S04]  /*6c40*/  STG.E.128 [R158.64], R88 ;  /* 0x000000589e007986 */ /* 0x0001e8000c101d04 */
[----:B------:R0:W-:Y:S01]  /*6c50*/  STG.E.128 [R158.64+0x10], R92 ;  /* 0x0000105c9e007986 */ /* 0x0001e2000c101d04 */
[----:B------:R-:W-:Y:S05]  /*6c60*/  @!P2 BRA `(.L_x_12977) ;  /* 0x000001400000a947 */ /* 0x000fea0003800000 */
[----:B------:R-:W-:Y:S01]  /*6c70*/  IMAD.U32 R157, R147, 0x10000, RZ ;  /* 0x00010000939d7824 */ /* 0x000fe200078e00ff */
[----:B0-----:R-:W-:Y:S02]  /*6c80*/  LOP3.LUT R159, R144, 0xff, RZ, 0xc0, !PT ;  /* 0x000000ff909f7812 */ /* 0x001fe400078ec0ff */
[----:B------:R-:W-:Y:S02]  /*6c90*/  LOP3.LUT R160, R143, 0xff, RZ, 0xc0, !PT ;  /* 0x000000ff8fa07812 */ /* 0x000fe400078ec0ff */
[----:B------:R-:W-:-:S02]  /*6ca0*/  LOP3.LUT R158, R157, 0xff0000, RZ, 0xc0, !PT ;  /* 0x00ff00009d9e7812 */ /* 0x000fc400078ec0ff */
[----:B------:R-:W-:Y:S01]  /*6cb0*/  LOP3.LUT R157, R148, 0xffff, RZ, 0xc0, !PT ;  /* 0x0000ffff949d7812 */ /* 0x000fe200078ec0ff */
[----:B------:R-:W-:Y:S01]  /*6cc0*/  IMAD.WIDE.U32 R160, R160, 0x10000, RZ ;  /* 0x00010000a0a07825 */ /* 0x000fe200078e00ff */
[----:B------:R-:W-:Y:S02]  /*6cd0*/  LOP3.LUT R162, R150, 0xff, RZ, 0xc0, !PT ;  /* 0x000000ff96a27812 */ /* 0x000fe400078ec0ff */
[----:B------:R-:W-:Y:S02]  /*6ce0*/  PRMT R157, R158, 0x4210, R157 ;  /* 0x000042109e9d7816 */ /* 0x000fe4000000009d */
[----:B------:R-:W-:Y:S01]  /*6cf0*/  PRMT R158, R146, 0x7104, RZ ;  /* 0x00007104929e7816 */ /* 0x000fe200000000ff */
[----:B------:R-:W-:-:S03]  /*6d00*/  IMAD.WIDE.U32 R162, R162, 0x100, RZ ;  /* 0x00000100a2a27825 */ /* 0x000fc600078e00ff */
[----:B------:R-:W-:-:S04]  /*6d10*/  LOP3.LUT R158, R157, 0xff00, R158, 0xf8, !PT ;  /* 0x0000ff009d9e7812 */ /* 0x000fc800078ef89e */
[----:B------:R-:W-:Y:S01]  /*6d20*/  LOP3.LUT R157, R158, 0xff, R145, 0xf8, !PT ;  /* 0x000000ff9e9d7812 */ /* 0x000fe200078ef891 */
        /* <DEDUP_REMOVED lines=8> */
.L_x_12977:
[----:B------:R-:W-:Y:S05]  /*6db0*/  BSYNC B1 ;  /* 0x0000000000017941 */ /* 0x000fea0003800000 */
.L_x_12976:
[----:B------:R-:W-:Y:S02]  /*6dc0*/  IADD3 R151, R151, 0x100, RZ ;  /* 0x0000010097977810 */ /* 0x000fe40007ffe0ff */
[----:B------:R-:W-:Y:S02]  /*6dd0*/  IADD3 R113, R113, 0x100, RZ ;  /* 0x0000010071717810 */ /* 0x000fe40007ffe0ff */
.L_x_12903:
[----:B------:R-:W-:Y:S05]  /*6de0*/  BSYNC B0 ;  /* 0x0000000000007941 */ /* 0x000fea0003800000 */
.L_x_12902:
        /* <DEDUP_REMOVED lines=15> */
[----:B------:R-:W-:Y:S02]  /*6ee0*/  @!P4 ISETP.NE.AND.EX P5, PT, RZ, c[0x0][0x184], PT, P5 ;  /* 0x00006100ff00ca0c */ /* 0x000fe40003fa5350 */
[----:B------:R-:W-:Y:S02]  /*6ef0*/  @!P4 MOV R102, R155 ;  /* 0x0000009b0066c202 */ /* 0x000fe40000000f00 */
        /* <DEDUP_REMOVED lines=14> */
.L_x_12983:
[----:B0-----:R-:W-:Y:S02]  /*6fe0*/  IMAD.MOV.U32 R158, RZ, RZ, R154 ;  /* 0x000000ffff9e7224 */ /* 0x001fe400078e009a */
.L_x_12984:
[----:B------:R-:W-:Y:S05]  /*6ff0*/  BSYNC B2 ;  /* 0x0000000000027941 */ /* 0x000fea0003800000 */
.L_x_12982:
        /* <DEDUP_REMOVED lines=16> */
.L_x_12988:
[----:B------:R-:W-:Y:S05]  /*7100*/  BSYNC B3 ;  /* 0x0000000000037941 */ /* 0x000fea0003800000 */
.L_x_12987:
        /* <DEDUP_REMOVED lines=42> */
.L_x_12986:
[----:B------:R-:W-:Y:S05]  /*73b0*/  BSYNC B2 ;  /* 0x0000000000027941 */ /* 0x000fea0003800000 */
.L_x_12985:
        /* <DEDUP_REMOVED lines=10> */
.L_x_12981:
[----:B--2---:R-:W-:Y:S05]  /*7460*/  BSYNC B1 ;  /* 0x0000000000017941 */ /* 0x004fea0003800000 */
.L_x_12980:
        /* <DEDUP_REMOVED lines=18> */
.L_x_12992:
[----:B0-----:R-:W-:Y:S02]  /*7590*/  IMAD.MOV.U32 R158, RZ, RZ, R154 ;  /* 0x000000ffff9e7224 */ /* 0x001fe400078e009a */
.L_x_12993:
[----:B------:R-:W-:Y:S05]  /*75a0*/  BSYNC B2 ;  /* 0x0000000000027941 */ /* 0x000fea0003800000 */
.L_x_12991:
        /* <DEDUP_REMOVED lines=16> */
.L_x_12997:
[----:B------:R-:W-:Y:S05]  /*76b0*/  BSYNC B3 ;  /* 0x0000000000037941 */ /* 0x000fea0003800000 */
.L_x_12996:
        /* <DEDUP_REMOVED lines=42> */
.L_x_12995:
[----:B------:R-:W-:Y:S05]  /*7960*/  BSYNC B2 ;  /* 0x0000000000027941 */ /* 0x000fea0003800000 */
.L_x_12994:
        /* <DEDUP_REMOVED lines=10> */
.L_x_12990:
[----:B------:R-:W-:Y:S05]  /*7a10*/  BSYNC B1 ;  /* 0x0000000000017941 */ /* 0x000fea0003800000 */
.L_x_12989:
        /* <DEDUP_REMOVED lines=18> */
.L_x_13001:
[----:B0-----:R-:W-:Y:S02]  /*7b40*/  IMAD.MOV.U32 R158, RZ, RZ, R154 ;  /* 0x000000ffff9e7224 */ /* 0x001fe400078e009a */
.L_x_13002:
[----:B------:R-:W-:Y:S05]  /*7b50*/  BSYNC B2 ;  /* 0x0000000000027941 */ /* 0x000fea0003800000 */
.L_x_13000:
        /* <DEDUP_REMOVED lines=16> */
.L_x_13006:
[----:B------:R-:W-:Y:S05]  /*7c60*/  BSYNC B3 ;  /* 0x0000000000037941 */ /* 0x000fea0003800000 */
.L_x_13005:
        /* <DEDUP_REMOVED lines=42> */
.L_x_13004:
[----:B------:R-:W-:Y:S05]  /*7f10*/  BSYNC B2 ;  /* 0x0000000000027941 */ /* 0x000fea0003800000 */
.L_x_13003:
        /* <DEDUP_REMOVED lines=10> */
.L_x_12999:
[----:B------:R-:W-:Y:S05]  /*7fc0*/  BSYNC B1 ;  /* 0x0000000000017941 */ /* 0x000fea0003800000 */
.L_x_12998:
        /* <DEDUP_REMOVED lines=18> */
.L_x_13010:
[----:B0-----:R-:W-:Y:S02]  /*80f0*/  IMAD.MOV.U32 R158, RZ, RZ, R154 ;  /* 0x000000ffff9e7224 */ /* 0x001fe400078e009a */
.L_x_13011:
[----:B------:R-:W-:Y:S05]  /*8100*/  BSYNC B2 ;  /* 0x0000000000027941 */ /* 0x000fea0003800000 */
.L_x_13009:
        /* <DEDUP_REMOVED lines=16> */
.L_x_13015:
[----:B------:R-:W-:Y:S05]  /*8210*/  BSYNC B3 ;  /* 0x0000000000037941 */ /* 0x000fea0003800000 */
.L_x_13014:
        /* <DEDUP_REMOVED lines=43> */
.L_x_13013:
[----:B------:R-:W-:Y:S05]  /*84d0*/  BSYNC B2 ;  /* 0x0000000000027941 */ /* 0x000fea0003800000 */
.L_x_13012:
        /* <DEDUP_REMOVED lines=10> */
.L_x_13008:
[----:B------:R-:W-:Y:S05]  /*8580*/  BSYNC B1 ;  /* 0x0000000000017941 */ /* 0x000fea0003800000 */
.L_x_13007:
        /* <DEDUP_REMOVED lines=18> */
.L_x_13019:
[----:B0-----:R-:W-:Y:S02]  /*86b0*/  MOV R158, R154 ;  /* 0x0000009a009e7202 */ /* 0x001fe40000000f00 */
.L_x_13020:
[----:B------:R-:W-:Y:S05]  /*86c0*/  BSYNC B2 ;  /* 0x0000000000027941 */ /* 0x000fea0003800000 */
.L_x_13018:
        /* <DEDUP_REMOVED lines=16> */
.L_x_13024:
[----:B------:R-:W-:Y:S05]  /*87d0*/  BSYNC B3 ;  /* 0x0000000000037941 */ /* 0x000fea0003800000 */
.L_x_13023:
        /* <DEDUP_REMOVED lines=40> */
[----:B------:R-:W-:-:S05]  /*8a60*/  IMAD.WIDE.U32 R100, R100, -0x2daee0ad, RZ ;  /* 0xd2511f5364647825 */ /* 0x000fca00078e00ff */
[----:B------:R-:W-:Y:S01]  /*8a70*/  LOP3.LUT R153, R101, R156, R137, 0x96, !PT ;  /* 0x0000009c65997212 */ /* 0x000fe200078e9689 */
[----:B------:R-:W-:Y:S02]  /*8a80*/  IMAD.MOV.U32 R156, RZ, RZ, R100 ;  /* 0x000000ffff9c7224 */ /* 0x000fe400078e0064 */
.L_x_13022:
[----:B------:R-:W-:Y:S05]  /*8a90*/  BSYNC B2 ;  /* 0x0000000000027941 */ /* 0x000fea0003800000 */
.L_x_13021:
        /* <DEDUP_REMOVED lines=10> */
.L_x_13017:
[----:B------:R-:W-:Y:S05]  /*8b40*/  BSYNC B1 ;  /* 0x0000000000017941 */ /* 0x000fea0003800000 */
.L_x_13016:
        /* <DEDUP_REMOVED lines=18> */
.L_x_13028:
[----:B0-----:R-:W-:Y:S02]  /*8c70*/  IMAD.MOV.U32 R158, RZ, RZ, R154 ;  /* 0x000000ffff9e7224 */ /* 0x001fe400078e009a */
.L_x_13029:
[----:B------:R-:W-:Y:S05]  /*8c80*/  BSYNC B2 ;  /* 0x0000000000027941 */ /* 0x000fea0003800000 */
.L_x_13027:
        /* <DEDUP_REMOVED lines=16> */
.L_x_13033:
[----:B------:R-:W-:Y:S05]  /*8d90*/  BSYNC B3 ;  /* 0x0000000000037941 */ /* 0x000fea0003800000 */
.L_x_13032:
        /* <DEDUP_REMOVED lines=43> */
.L_x_13031:
[----:B------:R-:W-:Y:S05]  /*9050*/  BSYNC B2 ;  /* 0x0000000000027941 */ /* 0x000fea0003800000 */
.L_x_13030:
        /* <DEDUP_REMOVED lines=10> */
.L_x_13026:
[----:B------:R-:W-:Y:S05]  /*9100*/  BSYNC B1 ;  /* 0x0000000000017941 */ /* 0x000fea0003800000 */
.L_x_13025:
        /* <DEDUP_REMOVED lines=18> */
.L_x_13037:
[----:B0-----:R-:W-:Y:S02]  /*9230*/  IMAD.MOV.U32 R158, RZ, RZ, R154 ;  /* 0x000000ffff9e7224 */ /* 0x001fe400078e009a */
.L_x_13038:
[----:B------:R-:W-:Y:S05]  /*9240*/  BSYNC B2 ;  /* 0x0000000000027941 */ /* 0x000fea0003800000 */
.L_x_13036:
        /* <DEDUP_REMOVED lines=16> */
.L_x_13042:
[----:B------:R-:W-:Y:S05]  /*9350*/  BSYNC B3 ;  /* 0x0000000000037941 */ /* 0x000fea0003800000 */
.L_x_13041:
        /* <DEDUP_REMOVED lines=43> */
.L_x_13040:
[----:B------:R-:W-:Y:S05]  /*9610*/  BSYNC B2 ;  /* 0x0000000000027941 */ /* 0x000fea0003800000 */
.L_x_13039:
        /* <DEDUP_REMOVED lines=10> */
.L_x_13035:
[----:B------:R-:W-:Y:S05]  /*96c0*/  BSYNC B1 ;  /* 0x0000000000017941 */ /* 0x000fea0003800000 */
.L_x_13034:
        /* <DEDUP_REMOVED lines=18> */
.L_x_13046:
[----:B------:R-:W-:Y:S02]  /*97f0*/  IMAD.MOV.U32 R160, RZ, RZ, R154 ;  /* 0x000000ffffa07224 */ /* 0x000fe400078e009a */
.L_x_13047:
[----:B------:R-:W-:Y:S05]  /*9800*/  BSYNC B2 ;  /* 0x0000000000027941 */ /* 0x000fea0003800000 */
.L_x_13045:
        /* <DEDUP_REMOVED lines=16> */
.L_x_13051:
[----:B------:R-:W-:Y:S05]  /*9910*/  BSYNC B3 ;  /* 0x0000000000037941 */ /* 0x000fea0003800000 */
.L_x_13050:
        /* <DEDUP_REMOVED lines=43> */
.L_x_13049:
[----:B------:R-:W-:Y:S05]  /*9bd0*/  BSYNC B2 ;  /* 0x0000000000027941 */ /* 0x000fea0003800000 */
.L_x_13048:
        /* <DEDUP_REMOVED lines=10> */
.L_x_13044:
[----:B------:R-:W-:Y:S05]  /*9c80*/  BSYNC B1 ;  /* 0x0000000000017941 */ /* 0x000fea0003800000 */
.L_x_13043:
        /* <DEDUP_REMOVED lines=26> */
.L_x_13053:
[----:B------:R-:W-:Y:S05]  /*9e30*/  BSYNC B1 ;  /* 0x0000000000017941 */ /* 0x000fea0003800000 */
.L_x_13052:
[----:B------:R-:W-:Y:S02]  /*9e40*/  IADD3 R151, R151, 0x100, RZ ;  /* 0x0000010097977810 */ /* 0x000fe40007ffe0ff */
[----:B------:R-:W-:Y:S02]  /*9e50*/  IADD3 R113, R113, 0x100, RZ ;  /* 0x0000010071717810 */ /* 0x000fe40007ffe0ff */
.L_x_12979:
[----:B------:R-:W-:Y:S05]  /*9e60*/  BSYNC B0 ;  /* 0x0000000000007941 */ /* 0x000fea0003800000 */
.L_x_12978:
        /* <DEDUP_REMOVED lines=30> */
.L_x_13059:
[----:B------:R-:W-:Y:S02]  /*a050*/  IMAD.MOV.U32 R115, RZ, RZ, R154 ;  /* 0x000000ffff737224 */ /* 0x000fe400078e009a */
.L_x_13060:
[----:B------:R-:W-:Y:S05]  /*a060*/  BSYNC B2 ;  /* 0x0000000000027941 */ /* 0x000fea0003800000 */
.L_x_13058:
        /* <DEDUP_REMOVED lines=16> */
.L_x_13064:
[----:B------:R-:W-:Y:S05]  /*a170*/  BSYNC B3 ;  /* 0x0000000000037941 */ /* 0x000fea0003800000 */
.L_x_13063:
        /* <DEDUP_REMOVED lines=42> */
.L_x_13062:
[----:B------:R-:W-:Y:S05]  /*a420*/  BSYNC B2 ;  /* 0x0000000000027941 */ /* 0x000fea0003800000 */
.L_x_13061:
[----:B------:R-:W2:Y:S01]  /*a430*/  I2F.U32 R104, R115 ;  /* 0x0000007300687306 */ /* 0x000ea20000201000 */
[----:B-----5:R-:W-:Y:S01]  /*a440*/  PRMT R106, RZ, 0x5410, R72 ;  /* 0x00005410ff6a7816 */ /* 0x020fe20000000048 */
[----:B------:R-:W-:-:S04]  /*a450*/  IMAD.MOV.U32 R105, RZ, RZ, 0x2f800000 ;  /* 0x2f800000ff697424 */ /* 0x000fc800078e00ff */
[----:B------:R-:W-:-:S04]  /*a460*/  FMUL.FTZ R106, R106, c[0x0][0x1ec] ;  /* 0x00007b006a6a7a20 */ /* 0x000fc80000410000 */
[----:B------:R-:W-:Y:S02]  /*a470*/  FMUL.FTZ R106, R106, c[0x0][0x1e8] ;  /* 0x00007a006a6a7a20 */ /* 0x000fe40000410000 */
[----:B--2---:R-:W-:-:S05]  /*a480*/  FFMA.FTZ R104, R104, R105, 1.1641532182693481445e-10 ;  /* 0x2f00000068687423 */ /* 0x004fca0000010069 */
[----:B------:R-:W-:-:S04]  /*a490*/  FSETP.GTU.FTZ.AND P5, PT, R104, c[0x0][0x1e4], PT ;  /* 0x0000790068007a0b */ /* 0x000fc80003fbc000 */
[----:B------:R-:W-:Y:S02]  /*a4a0*/  FSEL R104, R106, RZ, !P5 ;  /* 0x000000ff6a687208 */ /* 0x000fe40006800000 */
[----:B------:R-:W-:-:S03]  /*a4b0*/  SEL R149, RZ, 0x1, P5 ;  /* 0x00000001ff957807 */ /* 0x000fc60002800000 */
[----:B------:R-:W-:Y:S02]  /*a4c0*/  @P3 FADD.FTZ R104, R80, R104 ;  /* 0x0000006850683221 */ /* 0x000fe40000010000 */
.L_x_13057:
[----:B--2---:R-:W-:Y:S05]  /*a4d0*/  BSYNC B1 ;  /* 0x0000000000017941 */ /* 0x004fea0003800000 */
.L_x_13056:
        /* <DEDUP_REMOVED lines=18> */
.L_x_13068:
[----:B------:R-:W-:Y:S02]  /*a600*/  IMAD.MOV.U32 R115, RZ, RZ, R154 ;  /* 0x000000ffff737224 */ /* 0x000fe400078e009a */
.L_x_13069:
[----:B------:R-:W-:Y:S05]  /*a610*/  BSYNC B2 ;  /* 0x0000000000027941 */ /* 0x000fea0003800000 */
.L_x_13067:
        /* <DEDUP_REMOVED lines=16> */
.L_x_13073:
[----:B------:R-:W-:Y:S05]  /*a720*/  BSYNC B3 ;  /* 0x0000000000037941 */ /* 0x000fea0003800000 */
.L_x_13072:
        /* <DEDUP_REMOVED lines=42> */
.L_x_13071:
[----:B------:R-:W-:Y:S05]  /*a9d0*/  BSYNC B2 ;  /* 0x0000000000027941 */ /* 0x000fea0003800000 */
.L_x_13070:
[----:B------:R-:W2:Y:S01]  /*a9e0*/  I2F.U32 R105, R115 ;  /* 0x0000007300697306 */ /* 0x000ea20000201000 */
[----:B------:R-:W-:-:S04]  /*a9f0*/  IMAD.MOV.U32 R106, RZ, RZ, 0x2f800000 ;  /* 0x2f800000ff6a7424 */ /* 0x000fc800078e00ff */
[----:B--2---:R-:W-:Y:S01]  /*aa00*/  FFMA.FTZ R105, R105, R106, 1.1641532182693481445e-10 ;  /* 0x2f00000069697423 */ /* 0x004fe2000001006a */
[----:B-----5:R-:W-:-:S04]  /*aa10*/  PRMT R106, RZ, 0x7610, R72 ;  /* 0x00007610ff6a7816 */ /* 0x020fc80000000048 */
[----:B------:R-:W-:Y:S01]  /*aa20*/  FSETP.GTU.FTZ.AND P5, PT, R105, c[0x0][0x1e4], PT ;  /* 0x0000790069007a0b */ /* 0x000fe20003fbc000 */
[----:B------:R-:W-:-:S03]  /*aa30*/  FMUL.FTZ R106, R106, c[0x0][0x1ec] ;  /* 0x00007b006a6a7a20 */ /* 0x000fc60000410000 */
[----:B------:R-:W-:Y:S01]  /*aa40*/  SEL R150, RZ, 0x1, P5 ;  /* 0x00000001ff967807 */ /* 0x000fe20002800000 */
[----:B------:R-:W-:-:S05]  /*aa50*/  FMUL.FTZ R106, R106, c[0x0][0x1e8] ;  /* 0x00007a006a6a7a20 */ /* 0x000fca0000410000 */
[----:B------:R-:W-:-:S05]  /*aa60*/  FSEL R105, R106, RZ, !P5 ;  /* 0x000000ff6a697208 */ /* 0x000fca0006800000 */
[----:B------:R-:W-:Y:S02]  /*aa70*/  @P3 FADD.FTZ R105, R81, R105 ;  /* 0x0000006951693221 */ /* 0x000fe40000010000 */
.L_x_13066:
[----:B------:R-:W-:Y:S05]  /*aa80*/  BSYNC B1 ;  /* 0x0000000000017941 */ /* 0x000fea0003800000 */
.L_x_13065:
        /* <DEDUP_REMOVED lines=18> */
.L_x_13077:
[----:B------:R-:W-:Y:S02]  /*abb0*/  IMAD.MOV.U32 R115, RZ, RZ, R154 ;  /* 0x000000ffff737224 */ /* 0x000fe400078e009a */
.L_x_13078:
[----:B------:R-:W-:Y:S05]  /*abc0*/  BSYNC B2 ;  /* 0x0000000000027941 */ /* 0x000fea0003800000 */
.L_x_13076:
        /* <DEDUP_REMOVED lines=16> */
.L_x_13082:
[----:B------:R-:W-:Y:S05]  /*acd0*/  BSYNC B3 ;  /* 0x0000000000037941 */ /* 0x000fea0003800000 */
.L_x_13081:
        /* <DEDUP_REMOVED lines=42> */
.L_x_13080:
[----:B------:R-:W-:Y:S05]  /*af80*/  BSYNC B2 ;  /* 0x0000000000027941 */ /* 0x000fea0003800000 */
.L_x_13079:
        /* <DEDUP_REMOVED lines=10> */
.L_x_13075:
[----:B------:R-:W-:Y:S05]  /*b030*/  BSYNC B1 ;  /* 0x0000000000017941 */ /* 0x000fea0003800000 */
.L_x_13074:
        /* <DEDUP_REMOVED lines=18> */
.L_x_13086:
[----:B------:R-:W-:Y:S02]  /*b160*/  IMAD.MOV.U32 R115, RZ, RZ, R154 ;  /* 0x000000ffff737224 */ /* 0x000fe400078e009a */
.L_x_13087:
[----:B------:R-:W-:Y:S05]  /*b170*/  BSYNC B2 ;  /* 0x0000000000027941 */ /* 0x000fea0003800000 */
.L_x_13085:
        /* <DEDUP_REMOVED lines=16> */
.L_x_13091:
[----:B------:R-:W-:Y:S05]  /*b280*/  BSYNC B3 ;  /* 0x0000000000037941 */ /* 0x000fea0003800000 */
.L_x_13090:
        /* <DEDUP_REMOVED lines=43> */
.L_x_13089:
[----:B------:R-:W-:Y:S05]  /*b540*/  BSYNC B2 ;  /* 0x0000000000027941 */ /* 0x000fea0003800000 */
.L_x_13088:
[----:B------:R-:W2:Y:S01]  /*b550*/  I2F.U32 R107, R115 ;  /* 0x00000073006b7306 */ /* 0x000ea20000201000 */
[----:B------:R-:W-:-:S10]  /*b560*/  HFMA2.MMA R108, -RZ, RZ, 0.1171875, 0 ;  /* 0x2f800000ff6c7435 */ /* 0x000fd400000001ff */
        /* <DEDUP_REMOVED lines=8> */
.L_x_13084:
[----:B------:R-:W-:Y:S05]  /*b5f0*/  BSYNC B1 ;  /* 0x0000000000017941 */ /* 0x000fea0003800000 */
.L_x_13083:
        /* <DEDUP_REMOVED lines=18> */
.L_x_13095:
[----:B------:R-:W-:Y:S02]  /*b720*/  MOV R115, R154 ;  /* 0x0000009a00737202 */ /* 0x000fe40000000f00 */
.L_x_13096:
[----:B------:R-:W-:Y:S05]  /*b730*/  BSYNC B2 ;  /* 0x0000000000027941 */ /* 0x000fea0003800000 */
.L_x_13094:
        /* <DEDUP_REMOVED lines=16> */
.L_x_13100:
[----:B------:R-:W-:Y:S05]  /*b840*/  BSYNC B3 ;  /* 0x0000000000037941 */ /* 0x000fea0003800000 */
.L_x_13099:
        /* <DEDUP_REMOVED lines=43> */
.L_x_13098:
[----:B------:R-:W-:Y:S05]  /*bb00*/  BSYNC B2 ;  /* 0x0000000000027941 */ /* 0x000fea0003800000 */
.L_x_13097:
[----:B------:R-:W2:Y:S01]  /*bb10*/  I2F.U32 R108, R115 ;  /* 0x00000073006c7306 */ /* 0x000ea20000201000 */
[----:B------:R-:W-:-:S04]  /*bb20*/  IMAD.MOV.U32 R109, RZ, RZ, 0x2f800000 ;  /* 0x2f800000ff6d7424 */ /* 0x000fc800078e00ff */
[----:B--2---:R-:W-:Y:S01]  /*bb30*/  FFMA.FTZ R108, R108, R109, 1.1641532182693481445e-10 ;  /* 0x2f0000006c6c7423 */ /* 0x004fe2000001006d */
[----:B------:R-:W-:-:S04]  /*bb40*/  PRMT R109, RZ, 0x5410, R74 ;  /* 0x00005410ff6d7816 */ /* 0x000fc8000000004a */
[----:B------:R-:W-:Y:S01]  /*bb50*/  FSETP.GTU.FTZ.AND P5, PT, R108, c[0x0][0x1e4], PT ;  /* 0x000079006c007a0b */ /* 0x000fe20003fbc000 */
[----:B------:R-:W-:-:S03]  /*bb60*/  FMUL.FTZ R109, R109, c[0x0][0x1ec] ;  /* 0x00007b006d6d7a20 */ /* 0x000fc60000410000 */
[----:B------:R-:W-:Y:S01]  /*bb70*/  SEL R145, RZ, 0x1, P5 ;  /* 0x00000001ff917807 */ /* 0x000fe20002800000 */
[----:B------:R-:W-:-:S05]  /*bb80*/  FMUL.FTZ R109, R109, c[0x0][0x1e8] ;  /* 0x00007a006d6d7a20 */ /* 0x000fca0000410000 */
[----:B------:R-:W-:-:S05]  /*bb90*/  FSEL R108, R109, RZ, !P5 ;  /* 0x000000ff6d6c7208 */ /* 0x000fca0006800000 */
[----:B------:R-:W-:Y:S02]  /*bba0*/  @P3 FADD.FTZ R108, R68, R108 ;  /* 0x0000006c446c3221 */ /* 0x000fe40000010000 */
.L_x_13093:
[----:B------:R-:W-:Y:S05]  /*bbb0*/  BSYNC B1 ;  /* 0x0000000000017941 */ /* 0x000fea0003800000 */
.L_x_13092:
        /* <DEDUP_REMOVED lines=18> */
.L_x_13104:
[----:B------:R-:W-:Y:S02]  /*bce0*/  IMAD.MOV.U32 R115, RZ, RZ, R154 ;  /* 0x000000ffff737224 */ /* 0x000fe400078e009a */
.L_x_13105:
[----:B------:R-:W-:Y:S05]  /*bcf0*/  BSYNC B2 ;  /* 0x0000000000027941 */ /* 0x000fea0003800000 */
.L_x_13103:
        /* <DEDUP_REMOVED lines=16> */
.L_x_13109:
[----:B------:R-:W-:Y:S05]  /*be00*/  BSYNC B3 ;  /* 0x0000000000037941 */ /* 0x000fea0003800000 */
.L_x_13108:
        /* <DEDUP_REMOVED lines=43> */
.L_x_13107:
[----:B------:R-:W-:Y:S05]  /*c0c0*/  BSYNC B2 ;  /* 0x0000000000027941 */ /* 0x000fea0003800000 */
.L_x_13106:
        /* <DEDUP_REMOVED lines=10> */
.L_x_13102:
[----:B------:R-:W-:Y:S05]  /*c170*/  BSYNC B1 ;  /* 0x0000000000017941 */ /* 0x000fea0003800000 */
.L_x_13101:
        /* <DEDUP_REMOVED lines=18> */
.L_x_13113:
[----:B0-----:R-:W-:Y:S02]  /*c2a0*/  IMAD.MOV.U32 R158, RZ, RZ, R154 ;  /* 0x000000ffff9e7224 */ /* 0x001fe400078e009a */
.L_x_13114:
[----:B------:R-:W-:Y:S05]  /*c2b0*/  BSYNC B2 ;  /* 0x0000000000027941 */ /* 0x000fea0003800000 */
.L_x_13112:
        /* <DEDUP_REMOVED lines=16> */
.L_x_13118:
[----:B------:R-:W-:Y:S05]  /*c3c0*/  BSYNC B3 ;  /* 0x0000000000037941 */ /* 0x000fea0003800000 */
.L_x_13117:
        /* <DEDUP_REMOVED lines=43> */
.L_x_13116:
[----:B------:R-:W-:Y:S05]  /*c680*/  BSYNC B2 ;  /* 0x0000000000027941 */ /* 0x000fea0003800000 */
.L_x_13115:
        /* <DEDUP_REMOVED lines=10> */
.L_x_13111:
[----:B------:R-:W-:Y:S05]  /*c730*/  BSYNC B1 ;  /* 0x0000000000017941 */ /* 0x000fea0003800000 */
.L_x_13110:
        /* <DEDUP_REMOVED lines=18> */
.L_x_13122:
[----:B------:R-:W-:Y:S02]  /*c860*/  IMAD.MOV.U32 R160, RZ, RZ, R154 ;  /* 0x000000ffffa07224 */ /* 0x000fe400078e009a */
.L_x_13123:
[----:B------:R-:W-:Y:S05]  /*c870*/  BSYNC B2 ;  /* 0x0000000000027941 */ /* 0x000fea0003800000 */
.L_x_13121:
        /* <DEDUP_REMOVED lines=16> */
.L_x_13127:
[----:B------:R-:W-:Y:S05]  /*c980*/  BSYNC B3 ;  /* 0x0000000000037941 */ /* 0x000fea0003800000 */
.L_x_13126:
        /* <DEDUP_REMOVED lines=43> */
.L_x_13125:
[----:B------:R-:W-:Y:S05]  /*cc40*/  BSYNC B2 ;  /* 0x0000000000027941 */ /* 0x000fea0003800000 */
.L_x_13124:
[----:B------:R-:W2:Y:S01]  /*cc50*/  I2F.U32 R111, R160 ;  /* 0x000000a0006f7306 */ /* 0x000ea20000201000 */
[----:B------:R-:W-:Y:S01]  /*cc60*/  PRMT R115, RZ, 0x7610, R75 ;  /* 0x00007610ff737816 */ /* 0x000fe2000000004b */
        /* <DEDUP_REMOVED lines=8> */
.L_x_13120:
[----:B------:R-:W-:Y:S05]  /*ccf0*/  BSYNC B1 ;  /* 0x0000000000017941 */ /* 0x000fea0003800000 */
.L_x_13119:
[----:B0-----:R-:W-:-:S10]  /*cd00*/  HFMA2.MMA R158, -RZ, RZ, 0, 1.9073486328125e-06 ;  /* 0x00000020ff9e7435 */ /* 0x001fd400000001ff */
        /* <DEDUP_REMOVED lines=24> */
.L_x_13055:
[----:B------:R-:W-:Y:S05]  /*ce90*/  BSYNC B0 ;  /* 0x0000000000007941 */ /* 0x000fea0003800000 */
.L_x_13054:
[----:B0-----:R-:W-:Y:S01]  /*cea0*/  FADD.FTZ R158, RZ, R76 ;  /* 0x0000004cff9e7221 */ /* 0x001fe20000010000 */
        /* <DEDUP_REMOVED lines=41> */
.L_x_13140:
        /* <DEDUP_REMOVED lines=85> */
.L_x_13141:
        /* <DEDUP_REMOVED lines=12> */
[----:B------:R-:W-:Y:S01]  /*d750*/  MOV R113, RZ ;  /* 0x000000ff00717202 */ /* 0x000fe20000000f00 */
[----:B------:R-:W-:Y:S01]  /*d760*/  @!P2 IMAD.MOV.U32 R113, RZ, RZ, R142 ;  /* 0x000000ffff71a224 */ /* 0x000fe200078e008e */
[----:B------:R-:W-:Y:S01]  /*d770*/  LOP3.LUT P3, RZ, R115, 0x1f, R0, 0xf8, !PT ;  /* 0x0000001f73ff7812 */ /* 0x000fe2000786f800 */
[----:B------:R-:W-:Y:S02]  /*d780*/  BSSY B0, `(.L_x_13130) ;  /* 0x00000d6000007945 */ /* 0x000fe40003800000 */
[----:B------:R-:W-:Y:S01]  /*d790*/  I2F R161, R113 ;  /* 0x0000007100a17306 */ /* 0x000fe20000201400 */
[----:B------:R-:W0:Y:S04]  /*d7a0*/  SHFL.DOWN PT, R162, R113, 0x4, 0x1f ;  /* 0x08801f0071a27f89 */ /* 0x000e2800000e0000 */
[----:B------:R-:W1:Y:S01]  /*d7b0*/  @!P2 LDS.64 R158, [R160.X8] ;  /* 0x00000000a09ea984 */ /* 0x000e620000008a00 */
[----:B------:R-:W-:-:S02]  /*d7c0*/  ISETP.NE.AND P2, PT, RZ, UR6, PT ;  /* 0x00000006ff007c0c */ /* 0x000fc4000bf45270 */
[----:B0-----:R-:W0:Y:S01]  /*d7d0*/  I2F R166, R162 ;  /* 0x000000a200a67306 */ /* 0x001e220000201400 */
[----:B------:R-:W-:Y:S01]  /*d7e0*/  IMAD.IADD R115, R162, 0x1, R113 ;  /* 0x00000001a2737824 */ /* 0x000fe200078e0271 */
[----:B-1----:R-:W1:Y:S04]  /*d7f0*/  SHFL.DOWN PT, R151, R158, 0x4, 0x1f ;  /* 0x08801f009e977f89 */ /* 0x002e6800000e0000 */
[----:B------:R-:W2:Y:S01]  /*d800*/  SHFL.DOWN PT, R160, R159, 0x4, 0x1f ;  /* 0x08801f009fa07f89 */ /* 0x000ea200000e0000 */
[C---:B-1----:R-:W-:Y:S02]  /*d810*/  FADD.FTZ R157, -R151.reuse, R158 ;  /* 0x0000009e979d7221 */ /* 0x042fe40000010100 */
[----:B0-----:R-:W-:Y:S02]  /*d820*/  FMUL.FTZ R151, R151, R166 ;  /* 0x000000a697977220 */ /* 0x001fe40000410000 */
[----:B------:R-:W-:-:S02]  /*d830*/  FMUL.FTZ R157, R157, R157 ;  /* 0x0000009d9d9d7220 */ /* 0x000fc40000410000 */
[----:B------:R-:W-:Y:S02]  /*d840*/  FFMA.FTZ R168, R161, R158, R151 ;  /* 0x0000009ea1a87223 */ /* 0x000fe40000010097 */
[----:B------:R-:W0:Y:S01]  /*d850*/  I2F R151, R115 ;  /* 0x0000007300977306 */ /* 0x000e220000201400 */
[----:B------:R-:W-:Y:S01]  /*d860*/  FMUL.FTZ R157, R157, R161 ;  /* 0x000000a19d9d7220 */ /* 0x000fe20000410000 */
[----:B------:R-:W1:Y:S01]  /*d870*/  SHFL.DOWN PT, R158, R115, 0x2, 0x1f ;  /* 0x08401f00739e7f89 */ /* 0x000e6200000e0000 */
[----:B--2---:R-:W-:Y:S02]  /*d880*/  FADD.FTZ R160, R160, R159 ;  /* 0x0000009fa0a07221 */ /* 0x004fe40000010000 */
[----:B------:R-:W-:-:S03]  /*d890*/  FMUL.FTZ R166, R157, R166 ;  /* 0x000000a69da67220 */ /* 0x000fc60000410000 */
[----:B0-----:R-:W0:Y:S08]  /*d8a0*/  MUFU.RCP R157, R151 ;  /* 0x00000097009d7308 */ /* 0x001e300000001000 */
[----:B-1----:R-:W1:Y:S01]  /*d8b0*/  I2F R161, R158 ;  /* 0x0000009e00a17306 */ /* 0x002e620000201400 */
[C---:B0-----:R-:W-:Y:S02]  /*d8c0*/  FMUL.FTZ R168, R157.reuse, R168 ;  /* 0x000000a89da87220 */ /* 0x041fe40000410000 */
[----:B------:R-:W-:-:S02]  /*d8d0*/  FFMA.FTZ R160, R157, R166, R160 ;  /* 0x000000a69da07223 */ /* 0x000fc400000100a0 */
[----:B------:R-:W-:Y:S01]  /*d8e0*/  IMAD.IADD R157, R115, 0x1, R158 ;  /* 0x00000001739d7824 */ /* 0x000fe200078e029e */
[----:B------:R-:W0:Y:S03]  /*d8f0*/  SHFL.DOWN PT, R113, R168, 0x2, 0x1f ;  /* 0x08401f00a8717f89 */ /* 0x000e2600000e0000 */
[----:B------:R-:W2:Y:S01]  /*d900*/  I2F R115, R157 ;  /* 0x0000009d00737306 */ /* 0x000ea20000201400 */
[----:B0-----:R-:W-:Y:S02]  /*d910*/  FADD.FTZ R159, R168, -R113 ;  /* 0x80000071a89f7221 */ /* 0x001fe40000010000 */
[----:B-1----:R-:W-:Y:S02]  /*d920*/  FMUL.FTZ R113, R113, R161 ;  /* 0x000000a171717220 */ /* 0x002fe40000410000 */
[----:B------:R-:W-:Y:S02]  /*d930*/  FMUL.FTZ R162, R159, R159 ;  /* 0x0000009f9fa27220 */ /* 0x000fe40000410000 */
[----:B------:R-:W-:-:S02]  /*d940*/  FFMA.FTZ R166, R151, R168, R113 ;  /* 0x000000a897a67223 */ /* 0x000fc40000010071 */
[----:B------:R-:W0:Y:S01]  /*d950*/  SHFL.DOWN PT, R113, R160, 0x2, 0x1f ;  /* 0x08401f00a0717f89 */ /* 0x000e2200000e0000 */
[----:B------:R-:W-:Y:S02]  /*d960*/  FMUL.FTZ R162, R151, R162 ;  /* 0x000000a297a27220 */ /* 0x000fe40000410000 */
[----:B--2---:R-:W1:Y:S01]  /*d970*/  MUFU.RCP R151, R115 ;  /* 0x0000007300977308 */ /* 0x004e620000001000 */
[----:B------:R-:W2:Y:S01]  /*d980*/  SHFL.DOWN PT, R168, R157, 0x1, 0x1f ;  /* 0x08201f009da87f89 */ /* 0x000ea200000e0000 */
[----:B------:R-:W-:Y:S02]  /*d990*/  FMUL.FTZ R162, R162, R161 ;  /* 0x000000a1a2a27220 */ /* 0x000fe40000410000 */
[----:B-1----:R-:W-:Y:S02]  /*d9a0*/  FMUL.FTZ R166, R151, R166 ;  /* 0x000000a697a67220 */ /* 0x002fe40000410000 */
[----:B0-----:R-:W-:-:S03]  /*d9b0*/  FADD.FTZ R158, R160, R113 ;  /* 0x00000071a09e7221 */ /* 0x001fc60000010000 */
[----:B------:R-:W0:Y:S01]  /*d9c0*/  SHFL.DOWN PT, R113, R166, 0x1, 0x1f ;  /* 0x08201f00a6717f89 */ /* 0x000e2200000e0000 */
[----:B--2---:R-:W0:Y:S01]  /*d9d0*/  I2F R161, R168 ;  /* 0x000000a800a17306 */ /* 0x004e220000201400 */
[----:B------:R-:W-:Y:S02]  /*d9e0*/  FFMA.FTZ R158, R151, R162, R158 ;  /* 0x000000a2979e7223 */ /* 0x000fe4000001009e */
[----:B------:R-:W-:-:S06]  /*d9f0*/  IMAD.IADD R151, R157, 0x1, R168 ;  /* 0x000000019d977824 */ /* 0x000fcc00078e02a8 */
[----:B------:R-:W1:Y:S01]  /*da00*/  I2F R151, R151 ;  /* 0x0000009700977306 */ /* 0x000e620000201400 */
[----:B0-----:R-:W-:Y:S02]  /*da10*/  FMUL.FTZ R160, R113, R161 ;  /* 0x000000a171a07220 */ /* 0x001fe40000410000 */
[----:B------:R-:W-:-:S05]  /*da20*/  FADD.FTZ R159, R166, -R113 ;  /* 0x80000071a69f7221 */ /* 0x000fca0000010000 */
[----:B-1----:R-:W0:Y:S01]  /*da30*/  MUFU.RCP R157, R151 ;  /* 0x00000097009d7308 */ /* 0x002e220000001000 */
[----:B------:R-:W1:Y:S01]  /*da40*/  SHFL.DOWN PT, R113, R158, 0x1, 0x1f ;  /* 0x08201f009e717f89 */ /* 0x000e6200000e0000 */
[----:B------:R-:W-:Y:S02]  /*da50*/  FFMA.FTZ R162, R115, R166, R160 ;  /* 0x000000a673a27223 */ /* 0x000fe400000100a0 */
[----:B------:R-:W-:-:S04]  /*da60*/  FMUL.FTZ R160, R159, R159 ;  /* 0x0000009f9fa07220 */ /* 0x000fc80000410000 */
[----:B------:R-:W-:-:S04]  /*da70*/  FMUL.FTZ R160, R115, R160 ;  /* 0x000000a073a07220 */ /* 0x000fc80000410000 */
[----:B------:R-:W-:Y:S02]  /*da80*/  FMUL.FTZ R161, R160, R161 ;  /* 0x000000a1a0a17220 */ /* 0x000fe40000410000 */
[----:B0-----:R-:W-:-:S05]  /*da90*/  FMUL.FTZ R162, R157, R162 ;  /* 0x000000a29da27220 */ /* 0x001fca0000410000 */
[----:B------:R-:W0:Y:S01]  /*daa0*/  SHFL.IDX PT, R163, R162, RZ, 0x1f ;  /* 0x00001fffa2a37589 */ /* 0x000e2200000e0000 */
[----:B-1----:R-:W-:Y:S01]  /*dab0*/  FADD.FTZ R160, R158, R113 ;  /* 0x000000719ea07221 */ /* 0x002fe20000010000 */
[----:B------:R-:W-:-:S03]  /*dac0*/  MOV R113, c[0x0][0x1e0] ;  /* 0x0000780000717a02 */ /* 0x000fc60000000f00 */
[----:B------:R-:W-:-:S06]  /*dad0*/  FFMA.FTZ R160, R157, R161, R160 ;  /* 0x000000a19da07223 */ /* 0x000fcc00000100a0 */
[----:B------:R-:W1:Y:S01]  /*dae0*/  SHFL.IDX PT, R160, R160, RZ, 0x1f ;  /* 0x00001fffa0a07589 */ /* 0x000e6200000e0000 */
[----:B0-----:R-:W-:-:S05]  /*daf0*/  FMUL.FTZ R115, R163, R163 ;  /* 0x000000a3a3737220 */ /* 0x001fca0000410000 */
[----:B------:R-:W-:Y:S01]  /*db00*/  FSEL R158, R115, RZ, P2 ;  /* 0x000000ff739e7208 */ /* 0x000fe20001000000 */
[----:B-1----:R-:W-:-:S04]  /*db10*/  FFMA.FTZ R113, R160, R113, c[0x0][0x228] ;  /* 0x00008a00a0717623 */ /* 0x002fc80000010071 */
        /* <DEDUP_REMOVED lines=35> */
[----:B------:R-:W-:Y:S02]  /*dd50*/  FMUL.FTZ R115, R151, R114 ;  /* 0x0000007297737220 */ /* 0x000fe40000410000 */
[--C-:B------:R-:W-:Y:S02]  /*dd60*/  FADD.FTZ R114, R85, -R158.reuse ;  /* 0x8000009e55727221 */ /* 0x100fe40000010000 */
[----:B------:R-:W-:Y:S02]  /*dd70*/  FADD.FTZ R162, R86, -R158 ;  /* 0x8000009e56a27221 */ /* 0x000fe40000010000 */
        /* <DEDUP_REMOVED lines=13> */
.L_x_13133:
[----:B------:R-:W-:Y:S05]  /*de50*/  BSYNC B1 ;  /* 0x0000000000017941 */ /* 0x000fea0003800000 */
.L_x_13132:
[----:B------:R-:W-:Y:S01]  /*de60*/  ISETP.NE.AND P2, PT, R164, RZ, PT ;  /* 0x000000ffa400720c */ /* 0x000fe20003f45270 */
[----:B------:R-:W-:-:S12]  /*de70*/  BSSY B1, `(.L_x_13134) ;  /* 0x0000022000017945 */ /* 0x000fd80003800000 */
[----:B------:R-:W-:Y:S05]  /*de80*/  @!P2 BRA `(.L_x_13135) ;  /* 0x000002000000a947 */ /* 0x000fea0003800000 */
[--C-:B0-----:R-:W-:Y:S02]  /*de90*/  FADD.FTZ R112, R88, -R158.reuse ;  /* 0x8000009e58707221 */ /* 0x101fe40000010000 */
        /* <DEDUP_REMOVED lines=31> */
.L_x_13135:
[----:B------:R-:W-:Y:S05]  /*e090*/  BSYNC B1 ;  /* 0x0000000000017941 */ /* 0x000fea0003800000 */
.L_x_13134:
        /* <DEDUP_REMOVED lines=35> */
.L_x_13137:
[----:B------:R-:W-:Y:S05]  /*e2d0*/  BSYNC B1 ;  /* 0x0000000000017941 */ /* 0x000fea0003800000 */
.L_x_13136:
        /* <DEDUP_REMOVED lines=32> */
.L_x_13131:
[----:B-1----:R-:W-:Y:S05]  /*e4e0*/  BSYNC B0 ;  /* 0x0000000000007941 */ /* 0x002fea0003800000 */
.L_x_13130:
[----:B------:R-:W-:Y:S02]  /*e4f0*/  IADD3 R125, R125, c[0x0][0x160], RZ ;  /* 0x000058007d7d7a10 */ /* 0x000fe40007ffe0ff */
[----:B------:R-:W-:Y:S02]  /*e500*/  LOP3.LUT P3, RZ, R140, 0xff, RZ, 0xc0, !PT ;  /* 0x000000ff8cff7812 */ /* 0x000fe4000786c0ff */
[----:B------:R-:W-:Y:S02]  /*e510*/  ISETP.GE.AND P2, PT, R125, c[0x0][0x164], PT ;  /* 0x000059007d007a0c */ /* 0x000fe40003f46270 */
[----:B------:R-:W-:-:S11]  /*e520*/  SEL R140, RZ, 0x1, P3 ;  /* 0x00000001ff8c7807 */ /* 0x000fd60001800000 */
[----:B0-----:R-:W-:Y:S01]  /*e530*/  @P2 CALL.REL.NOINC `(.L_x_13138) ;  /* 0x0000001000002944 */ /* 0x001fe20003c00000 */
[----:B------:R-:W-:Y:S05]  /*e540*/  BRA `(.L_x_13139) ;  /* 0xffff269000007947 */ /* 0x000fea000383ffff */
.L_x_13138:
[----:B------:R-:W-:Y:S05]  /*e550*/  EXIT ;  /* 0x000000000000794d */ /* 0x000fea0003800000 */
.L_x_13128:
[----:B------:R-:W-:Y:S01]  /*e560*/  HFMA2.MMA R166, -RZ, RZ, 0, 5.9604644775390625e-08 ;  /* 0x00000001ffa67435 */ /* 0x000fe200000001ff */
[----:B------:R-:W-:Y:S01]  /*e570*/  IMAD.MOV.U32 R157, RZ, RZ, 0x1f ;  /* 0x0000001fff9d7424 */ /* 0x000fe200078e00ff */
[----:B------:R-:W-:Y:S01]  /*e580*/  MOV R160, 0xe5b0 ;  /* 0x0000e5b000a07802 */ /* 0x000fe20000000f00 */
[----:B------:R-:W-:-:S03]  /*e590*/  IMAD.MOV.U32 R162, RZ, RZ, -0x1 ;  /* 0xffffffffffa27424 */ /* 0x000fc600078e00ff */
[----:B-1---5:R-:W-:Y:S05]  /*e5a0*/  CALL.REL.NOINC `($__internal_74_$__cuda_sm70_shflsync_bfly_p) ;  /* 0x000007c000007944 */ /* 0x022fea0003c00000 */
[----:B-1----:R-:W-:Y:S01]  /*e5b0*/  IMAD.MOV.U32 R158, RZ, RZ, R166 ;  /* 0x000000ffff9e7224 */ /* 0x002fe200078e00a6 */
[----:B0-----:R-:W-:Y:S05]  /*e5c0*/  BRA `(.L_x_13140) ;  /* 0xffffeb7000007947 */ /* 0x001fea000383ffff */
.L_x_13129:
[----:B0-----:R-:W-:Y:S01]  /*e5d0*/  IMAD.MOV.U32 R115, RZ, RZ, R163 ;  /* 0x000000ffff737224 */ /* 0x001fe200078e00a3 */
[----:B------:R-:W-:Y:S01]  /*e5e0*/  MOV R166, 0x2 ;  /* 0x0000000200a67802 */ /* 0x000fe20000000f00 */
[----:B------:R-:W-:Y:S01]  /*e5f0*/  IMAD.MOV.U32 R157, RZ, RZ, 0x1f ;  /* 0x0000001fff9d7424 */ /* 0x000fe200078e00ff */
[----:B------:R-:W-:Y:S01]  /*e600*/  MOV R160, 0xe630 ;  /* 0x0000e63000a07802 */ /* 0x000fe20000000f00 */
[----:B------:R-:W-:Y:S02]  /*e610*/  IMAD.MOV.U32 R162, RZ, RZ, -0x1 ;  /* 0xffffffffffa27424 */ /* 0x000fe400078e00ff */
[----:B-1---5:R-:W-:Y:S05]  /*e620*/  CALL.REL.NOINC `($__internal_74_$__cuda_sm70_shflsync_bfly_p) ;  /* 0x0000074000007944 */ /* 0x022fea0003c00000 */
[----:B01----:R-:W-:Y:S01]  /*e630*/  FADD.FTZ R115, R163, R166 ;  /* 0x000000a6a3737221 */ /* 0x003fe20000010000 */
[----:B------:R-:W-:Y:S01]  /*e640*/  MOV R162, 0xffffffff ;  /* 0xffffffff00a27802 */ /* 0x000fe20000000f00 */
[----:B------:R-:W-:Y:S01]  /*e650*/  IMAD.MOV.U32 R166, RZ, RZ, 0x4 ;  /* 0x00000004ffa67424 */ /* 0x000fe200078e00ff */
[----:B------:R-:W-:Y:S01]  /*e660*/  MOV R160, 0xe690 ;  /* 0x0000e69000a07802 */ /* 0x000fe20000000f00 */
[----:B------:R-:W-:-:S02]  /*e670*/  IMAD.MOV.U32 R157, RZ, RZ, 0x1f ;  /* 0x0000001fff9d7424 */ /* 0x000fc400078e00ff */
[----:B------:R-:W-:Y:S05]  /*e680*/  CALL.REL.NOINC `($__internal_74_$__cuda_sm70_shflsync_bfly_p) ;  /* 0x000006e000007944 */ /* 0x000fea0003c00000 */
[----:B01----:R-:W-:Y:S01]  /*e690*/  FADD.FTZ R115, R115, R166 ;  /* 0x000000a673737221 */ /* 0x003fe20000010000 */
[----:B------:R-:W-:Y:S01]  /*e6a0*/  MOV R160, 0xe6f0 ;  /* 0x0000e6f000a07802 */ /* 0x000fe20000000f00 */
[----:B------:R-:W-:-:S02]  /*e6b0*/  IMAD.MOV.U32 R166, RZ, RZ, 0x8 ;  /* 0x00000008ffa67424 */ /* 0x000fc400078e00ff */
[----:B------:R-:W-:Y:S02]  /*e6c0*/  IMAD.MOV.U32 R157, RZ, RZ, 0x1f ;  /* 0x0000001fff9d7424 */ /* 0x000fe400078e00ff */
[----:B------:R-:W-:Y:S02]  /*e6d0*/  IMAD.MOV.U32 R162, RZ, RZ, -0x1 ;  /* 0xffffffffffa27424 */ /* 0x000fe400078e00ff */
[----:B------:R-:W-:Y:S05]  /*e6e0*/  CALL.REL.NOINC `($__internal_74_$__cuda_sm70_shflsync_bfly_p) ;  /* 0x0000068000007944 */ /* 0x000fea0003c00000 */
[----:B0-----:R-:W-:Y:S01]  /*e6f0*/  HFMA2.MMA R157, -RZ, RZ, 0, 1.847743988037109375e-06 ;  /* 0x0000001fff9d7435 */ /* 0x001fe200000001ff */
[----:B-1----:R-:W-:Y:S01]  /*e700*/  FADD.FTZ R115, R115, R166 ;  /* 0x000000a673737221 */ /* 0x002fe20000010000 */
[----:B------:R-:W-:Y:S01]  /*e710*/  MOV R160, 0xe750 ;  /* 0x0000e75000a07802 */ /* 0x000fe20000000f00 */
[----:B------:R-:W-:Y:S02]  /*e720*/  IMAD.MOV.U32 R166, RZ, RZ, 0x10 ;  /* 0x00000010ffa67424 */ /* 0x000fe400078e00ff */
[----:B------:R-:W-:Y:S02]  /*e730*/  IMAD.MOV.U32 R162, RZ, RZ, -0x1 ;  /* 0xffffffffffa27424 */ /* 0x000fe400078e00ff */
[----:B------:R-:W-:Y:S05]  /*e740*/  CALL.REL.NOINC `($__internal_74_$__cuda_sm70_shflsync_bfly_p) ;  /* 0x0000062000007944 */ /* 0x000fea0003c00000 */
[----:B-1----:R-:W-:Y:S02]  /*e750*/  FADD.FTZ R158, R115, R166 ;  /* 0x000000a6739e7221 */ /* 0x002fe40000010000 */
[----:B------:R-:W-:Y:S02]  /*e760*/  IMAD.MOV.U32 R166, RZ, RZ, 0x1 ;  /* 0x00000001ffa67424 */ /* 0x000fe400078e00ff */
[----:B------:R-:W-:-:S02]  /*e770*/  FMUL.FTZ R158, R139, R158 ;  /* 0x0000009e8b9e7220 */ /* 0x000fc40000410000 */
[----:B0-----:R-:W-:Y:S02]  /*e780*/  IMAD.MOV.U32 R157, RZ, RZ, 0x1f ;  /* 0x0000001fff9d7424 */ /* 0x001fe400078e00ff */
[--C-:B------:R-:W-:Y:S02]  /*e790*/  FADD.FTZ R115, R76, -R158.reuse ;  /* 0x8000009e4c737221 */ /* 0x100fe40000010000 */
[--C-:B------:R-:W-:Y:S02]  /*e7a0*/  FADD.FTZ R160, R77, -R158.reuse ;  /* 0x8000009e4da07221 */ /* 0x100fe40000010000 */
[----:B------:R-:W-:Y:S02]  /*e7b0*/  FFMA.FTZ R115, R115, R115, RZ ;  /* 0x0000007373737223 */ /* 0x000fe400000100ff */
[----:B------:R-:W-:Y:S02]  /*e7c0*/  FADD.FTZ R151, R89, -R158 ;  /* 0x8000009e59977221 */ /* 0x000fe40000010000 */
[----:B------:R-:W-:-:S02]  /*e7d0*/  FFMA.FTZ R115, R160, R160, R115 ;  /* 0x000000a0a0737223 */ /* 0x000fc40000010073 */
[--C-:B------:R-:W-:Y:S02]  /*e7e0*/  FADD.FTZ R160, R78, -R158.reuse ;  /* 0x8000009e4ea07221 */ /* 0x100fe40000010000 */
[----:B------:R-:W-:Y:S02]  /*e7f0*/  IMAD.MOV.U32 R162, RZ, RZ, -0x1 ;  /* 0xffffffffffa27424 */ /* 0x000fe400078e00ff */
        /* <DEDUP_REMOVED lines=60> */
[----:B------:R-:W-:Y:S05]  /*ebc0*/  CALL.REL.NOINC `($__internal_74_$__cuda_sm70_shflsync_bfly_p) ;  /* 0x000001a000007944 */ /* 0x000fea0003c00000 */
[----:B01----:R-:W-:Y:S01]  /*ebd0*/  FADD.FTZ R115, R115, R166 ;  /* 0x000000a673737221 */ /* 0x003fe20000010000 */
[----:B------:R-:W-:Y:S01]  /*ebe0*/  MOV R166, 0x2 ;  /* 0x0000000200a67802 */ /* 0x000fe20000000f00 */
[----:B------:R-:W-:Y:S01]  /*ebf0*/  IMAD.MOV.U32 R157, RZ, RZ, 0x1f ;  /* 0x0000001fff9d7424 */ /* 0x000fe200078e00ff */
[----:B------:R-:W-:Y:S01]  /*ec00*/  MOV R160, 0xec30 ;  /* 0x0000ec3000a07802 */ /* 0x000fe20000000f00 */
[----:B------:R-:W-:Y:S02]  /*ec10*/  IMAD.MOV.U32 R162, RZ, RZ, -0x1 ;  /* 0xffffffffffa27424 */ /* 0x000fe400078e00ff */
[----:B------:R-:W-:Y:S05]  /*ec20*/  CALL.REL.NOINC `($__internal_74_$__cuda_sm70_shflsync_bfly_p) ;  /* 0x0000014000007944 */ /* 0x000fea0003c00000 */
[----:B01----:R-:W-:Y:S01]  /*ec30*/  FADD.FTZ R115, R115, R166 ;  /* 0x000000a673737221 */ /* 0x003fe20000010000 */
[----:B------:R-:W-:Y:S01]  /*ec40*/  MOV R162, 0xffffffff ;  /* 0xffffffff00a27802 */ /* 0x000fe20000000f00 */
[----:B------:R-:W-:Y:S01]  /*ec50*/  IMAD.MOV.U32 R166, RZ, RZ, 0x4 ;  /* 0x00000004ffa67424 */ /* 0x000fe200078e00ff */
[----:B------:R-:W-:Y:S01]  /*ec60*/  MOV R160, 0xec90 ;  /* 0x0000ec9000a07802 */ /* 0x000fe20000000f00 */
[----:B------:R-:W-:Y:S02]  /*ec70*/  IMAD.MOV.U32 R157, RZ, RZ, 0x1f ;  /* 0x0000001fff9d7424 */ /* 0x000fe400078e00ff */
[----:B------:R-:W-:Y:S05]  /*ec80*/  CALL.REL.NOINC `($__internal_74_$__cuda_sm70_shflsync_bfly_p) ;  /* 0x000000e000007944 */ /* 0x000fea0003c00000 */
[----:B01----:R-:W-:Y:S01]  /*ec90*/  FADD.FTZ R115, R115, R166 ;  /* 0x000000a673737221 */ /* 0x003fe20000010000 */
[----:B------:R-:W-:Y:S01]  /*eca0*/  MOV R160, 0xecf0 ;  /* 0x0000ecf000a07802 */ /* 0x000fe20000000f00 */
[----:B------:R-:W-:-:S02]  /*ecb0*/  IMAD.MOV.U32 R166, RZ, RZ, 0x8 ;  /* 0x00000008ffa67424 */ /* 0x000fc400078e00ff */
[----:B------:R-:W-:Y:S02]  /*ecc0*/  IMAD.MOV.U32 R157, RZ, RZ, 0x1f ;  /* 0x0000001fff9d7424 */ /* 0x000fe400078e00ff */
[----:B------:R-:W-:Y:S02]  /*ecd0*/  IMAD.MOV.U32 R162, RZ, RZ, -0x1 ;  /* 0xffffffffffa27424 */ /* 0x000fe400078e00ff */
[----:B------:R-:W-:Y:S05]  /*ece0*/  CALL.REL.NOINC `($__internal_74_$__cuda_sm70_shflsync_bfly_p) ;  /* 0x0000008000007944 */ /* 0x000fea0003c00000 */
[----:B-1----:R-:W-:Y:S01]  /*ecf0*/  FADD.FTZ R151, R115, R166 ;  /* 0x000000a673977221 */ /* 0x002fe20000010000 */
[----:B0-----:R-:W-:Y:S01]  /*ed00*/  HFMA2.MMA R157, -RZ, RZ, 0, 1.847743988037109375e-06 ;  /* 0x0000001fff9d7435 */ /* 0x001fe200000001ff */
[----:B------:R-:W-:Y:S01]  /*ed10*/  IMAD.MOV.U32 R166, RZ, RZ, 0x10 ;  /* 0x00000010ffa67424 */ /* 0x000fe200078e00ff */
[----:B------:R-:W-:Y:S01]  /*ed20*/  MOV R160, 0xed60 ;  /* 0x0000ed6000a07802 */ /* 0x000fe20000000f00 */
[----:B------:R-:W-:Y:S02]  /*ed30*/  IMAD.MOV.U32 R162, RZ, RZ, -0x1 ;  /* 0xffffffffffa27424 */ /* 0x000fe400078e00ff */
[----:B------:R-:W-:Y:S02]  /*ed40*/  IMAD.MOV.U32 R115, RZ, RZ, R151 ;  /* 0x000000ffff737224 */ /* 0x000fe400078e0097 */
[----:B------:R-:W-:Y:S05]  /*ed50*/  CALL.REL.NOINC `($__internal_74_$__cuda_sm70_shflsync_bfly_p) ;  /* 0x0000001000007944 */ /* 0x000fea0003c00000 */
[----:B01----:R-:W-:Y:S05]  /*ed60*/  BRA `(.L_x_13141) ;  /* 0xffffe92000007947 */ /* 0x003fea000383ffff */
        .weak           $__internal_74_$__cuda_sm70_shflsync_bfly_p
        .type           $__internal_74_$__cuda_sm70_shflsync_bfly_p,@function
        .size           $__internal_74_$__cuda_sm70_shflsync_bfly_p,(.L_x_29138 - $__internal_74_$__cuda_sm70_shflsync_bfly_p)
$__internal_74_$__cuda_sm70_shflsync_bfly_p:
[----:B------:R-:W-:Y:S01]  /*ed70*/  IMAD.MOV.U32 R161, RZ, RZ, 0x0 ;  /* 0x00000000ffa17424 */ /* 0x000fe200078e00ff */
[----:B------:R-:W-:Y:S04]  /*ed80*/  WARPSYNC R162 ;  /* 0x000000a200007348 */ /* 0x000fe80003800000 */
[----:B------:R0:W1:Y:S01]  /*ed90*/  SHFL.BFLY PT, R166, R115, R166, R157 ;  /* 0x0c0000a673a67389 */ /* 0x00006200000e009d */
[----:B------:R-:W-:Y:S05]  /*eda0*/  RET.REL.NODEC R160 `(_ZN10layer_norm13ln_fwd_kernelINS_13Kernel_traitsIf13__nv_bfloat16fS2_fjLj8192ELj1ELj1ELj8ELj16ENS_18Kernel_traits_baseILj8192EfS2_fS2_fjLj256EEEEELb1ELb0ELb1ELb0EEEvNS_9FwdParamsE) ;  /* 0xffff1250a0007950 */ /* 0x000fea0003c3ffff */
.L_x_13142:
        /* <DEDUP_REMOVED lines=13> */
.L_x_29138:


//--------------------- .text._ZN10layer_norm13ln_fwd_kernelINS_13Kernel_traitsIf13__nv_bfloat16fS2_fjLj8192ELj1ELj1ELj8ELj16ENS_18Kernel_traits_baseILj8192EfS2_fS2_fjLj256EEEEELb1ELb0ELb1ELb1EEEvNS_9FwdParamsE --------------------------
	.section	.text._ZN10layer_norm13ln_fwd_kernelINS_13Kernel_traitsIf13__nv_bfloat16fS2_fjLj8192ELj1ELj1ELj8ELj16ENS_18Kernel_traits_baseILj8192EfS2_fS2_fjLj256EEEEELb1ELb0ELb1ELb1EEEvNS_9FwdParamsE,"ax",@progbits
	.sectioninfo	@"SHI_REGISTERS=180"
	.align	128
        .global         _ZN10layer_norm13ln_fwd_kernelINS_13Kernel_traitsIf13__nv_bfloat16fS2_fjLj8192ELj1ELj1ELj8ELj16ENS_18Kernel_traits_baseILj8192EfS2_fS2_fjLj256EEEEELb1ELb0ELb1ELb1EEEvNS_9FwdParamsE
        .type           _ZN10layer_norm13ln_fwd_kernelINS_13Kernel_traitsIf13__nv_bfloat16fS2_fjLj8192ELj1ELj1ELj8ELj16ENS_18Kernel_traits_baseILj8192EfS2_fS2_fjLj256EEEEELb1ELb0ELb1ELb1EEEvNS_9FwdParamsE,@function
        .size           _ZN10layer_norm13ln_fwd_kernelINS_13Kernel_traitsIf13__nv_bfloat16fS2_fjLj8192ELj1ELj1ELj8ELj16ENS_18Kernel_traits_baseILj8192EfS2_fS2_fjLj256EEEEELb1ELb0ELb1ELb1EEEvNS_9FwdParamsE,(.L_x_29139 - _ZN10layer_norm13ln_fwd_kernelINS_13Kernel_traitsIf13__nv_bfloat16fS2_fjLj8192ELj1ELj1ELj8ELj16ENS_18Kernel_traits_baseILj8192EfS2_fS2_fjLj256EEEEELb1ELb0ELb1ELb1EEEvNS_9FwdParamsE)
        .other          _ZN10layer_norm13ln_fwd_kernelINS_13Kernel_traitsIf13__nv_bfloat16fS2_fjLj8192ELj1ELj1ELj8ELj16ENS_18Kernel_traits_baseILj8192EfS2_fS2_fjLj256EEEEELb1ELb0ELb1ELb1EEEvNS_9FwdParamsE,@"STO_CUDA_ENTRY STV_DEFAULT"
_ZN10layer_norm13ln_fwd_kernelINS_13Kernel_traitsIf13__nv_bfloat16fS2_fjLj8192ELj1ELj1ELj8ELj16ENS_18Kernel_traits_baseILj8192EfS2_fS2_fjLj256EEEEELb1ELb0ELb1ELb1EEEvNS_9FwdParamsE:
.text._ZN10layer_norm13ln_fwd_kernelINS_13Kernel_traitsIf13__nv_bfloat16fS2_fjLj8192ELj1ELj1ELj8ELj16ENS_18Kernel_traits_baseILj8192EfS2_fS2_fjLj256EEEEELb1ELb0ELb1ELb1EEEvNS_9FwdParamsE:
        /* <DEDUP_REMOVED lines=8> */
[----:B------:R-:W-:Y:S01]  /*0080*/  ISETP.NE.AND.EX P0, PT, RZ, c[0x0][0x21c], PT, P0 ;  /* 0x00008700ff007a0c */ /* 0x000fe20003f05300 */
[----:B------:R-:W-:-:S06]  /*0090*/  IMAD.MOV.U32 R2, RZ, RZ, c[0x0][0x230] ;  /* 0x00008c00ff027624 */ /* 0x000fcc00078e00ff */
[----:B------:R-:W-:Y:S01]  /*00a0*/  @P1 IMAD.MOV.U32 R10, RZ, RZ, R153 ;  /* 0x000000ffff0a1224 */ /* 0x000fe200078e0099 */
[----:B------:R-:W-:Y:S01]  /*00b0*/  @P1 MOV R11, R70 ;  /* 0x00000046000b1202 */ /* 0x000fe20000000f00 */
[----:B------:R-:W-:Y:S01]  /*00c0*/  IMAD.MOV.U32 R3, RZ, RZ, c[0x0][0x234] ;  /* 0x00008d00ff037624 */ /* 0x000fe200078e00ff */
[----:B------:R-:W-:Y:S01]  /*00d0*/  CS2R R4, SRZ ;  /* 0x0000000000047805 */ /* 0x000fe2000001ff00 */
[----:B------:R-:W-:Y:S01]  /*00e0*/  CS2R R6, SRZ ;  /* 0x0000000000067805 */ /* 0x000fe2000001ff00 */
[----:B------:R-:W-:Y:S01]  /*00f0*/  CS2R R8, SRZ ;  /* 0x0000000000087805 */ /* 0x000fe2000001ff00 */
[----:B------:R1:W5:Y:S01]  /*0100*/  @P1 LDG.E.64 R72, [R10.64] ;  /* 0x000000040a481981 */ /* 0x000362000c1e1b00 */
[----:B0-----:R-:W-:Y:S01]  /*0110*/  IMAD.SHL.U32 R31, R0, 0x20, RZ ;  /* 0x00000020001f7824 */ /* 0x001fe200078e00ff */
[----:B------:R-:W-:Y:S01]  /*0120*/  CS2R R12, SRZ ;  /* 0x00000000000c7805 */ /* 0x000fe2000001ff00 */
        /* <DEDUP_REMOVED lines=8> */
[----:B-1----:R-:W-:Y:S01]  /*01b0*/  CS2R R10, SRZ ;  /* 0x00000000000a7805 */ /* 0x002fe2000001ff00 */
        /* <DEDUP_REMOVED lines=8> */
[----:B------:R0:W5:Y:S01]  /*0240*/  @P0 LDG.E.128 R4, [R36.64] ;  /* 0x0000000424040981 */ /* 0x000162000c1e1d00 */
[----:B------:R-:W-:-:S03]  /*0250*/  IADD3.X R69, RZ, c[0x0][0x1b4], RZ, P3, !PT ;  /* 0x00006d00ff457a10 */ /* 0x000fc60001ffe4ff */
        /* <DEDUP_REMOVED lines=32> */
[----:B------:R-:W-:Y:S01]  /*0460*/  IMAD.MOV.U32 R134, RZ, RZ, 0x1 ;  /* 0x00000001ff867424 */ /* 0x000fe200078e00ff */
        /* <DEDUP_REMOVED lines=57> */
.L_x_13444:
        /* <DEDUP_REMOVED lines=8> */
[----:B------:R-:W-:Y:S02]  /*0880*/  LEA.HI R83, R83, R82, RZ, 0x3 ;  /* 0x0000005253537211 */ /* 0x000fe400078f18ff */
[----:B------:R-:W-:-:S04]  /*0890*/  LOP3.LUT R82, R0, 0xff, RZ, 0xc0, !PT ;  /* 0x000000ff00527812 */ /* 0x000fc800078ec0ff */
[----:B------:R-:W-:Y:S02]  /*08a0*/  LEA.HI.SX32 R104, R83, R82, 0x1d ;  /* 0x0000005253687211 */ /* 0x000fe400078feaff */
[----:B------:R-:W-:-:S05]  /*08b0*/  @P0 MOV R87, 0x20 ;  /* 0x0000002000570802 */ /* 0x000fca0000000f00 */
[----:B------:R-:W-:-:S05]  /*08c0*/  @P0 IMAD.WIDE.U32 R86, R104, R87, c[0x0][0x180] ;  /* 0x0000600068560625 */ /* 0x000fca00078e0057 */
[----:B------:R-:W3:Y:S04]  /*08d0*/  @P0 LDG.E.128 R76, [R86.64] ;  /* 0x00000004564c0981 */ /* 0x000ee8000c1e1d00 */
[----:B-----5:R0:W5:Y:S01]  /*08e0*/  @P0 LDG.E.128 R72, [R86.64+0x10] ;  /* 0x0000100456480981 */ /* 0x020162000c1e1d00 */
[----:B--2---:R-:W-:-:S13]  /*08f0*/  ISETP.GE.AND P2, PT, R80, 0x1, PT ;  /* 0x000000015000780c */ /* 0x004fda0003f46270 */
[----:B------:R-:W-:-:S05]  /*0900*/  @P2 IADD3 R84, R80, -0x1, RZ ;  /* 0xffffffff50542810 */ /* 0x000fca0007ffe0ff */
[----:B------:R-:W-:-:S05]  /*0910*/  @P2 IMAD R84, R84, c[0x0][0x168], RZ ;  /* 0x00005a0054542a24 */ /* 0x000fca00078e02ff */
[----:B------:R-:W-:-:S04]  /*0920*/  @P2 SHF.R.S32.HI R85, RZ, 0x1f, R84 ;  /* 0x0000001fff552819 */ /* 0x000fc80000011454 */
[----:B------:R-:W-:Y:S01]  /*0930*/  @P2 LEA.HI R85, R85, R84, RZ, 0x3 ;  /* 0x0000005455552211 */ /* 0x000fe200078f18ff */
[----:B------:R-:W-:-:S03]  /*0940*/  @P2 IMAD.MOV.U32 R84, RZ, RZ, 0x10 ;  /* 0x00000010ff542424 */ /* 0x000fc600078e00ff */
[----:B------:R-:W-:Y:S01]  /*0950*/  @P2 LEA.HI.SX32 R105, R85, R82, 0x1d ;  /* 0x0000005255692211 */ /* 0x000fe200078feaff */
[----:B------:R-:W-:-:S04]  /*0960*/  IMAD.WIDE R82, R112, R89, c[0x0][0x1d8] ;  /* 0x0000760070527625 */ /* 0x000fc800078e0259 */
[----:B------:R-:W-:Y:S01]  /*0970*/  @P2 IMAD.WIDE.U32 R84, R105, R84, c[0x0][0x170] ;  /* 0x00005c0069542625 */ /* 0x000fe200078e0054 */
[----:B------:R0:W5:Y:S04]  /*0980*/  LDG.E R143, [R82.64] ;  /* 0x00000004528f7981 */ /* 0x000168000c1e1900 */
        /* <DEDUP_REMOVED lines=21> */
.L_x_13146:
[----:B------:R-:W-:Y:S02]  /*0ae0*/  IMAD.MOV.U32 R89, RZ, RZ, R148 ;  /* 0x000000ffff597224 */ /* 0x000fe400078e0094 */
.L_x_13147:
[----:B------:R-:W-:Y:S05]  /*0af0*/  BSYNC B1 ;  /* 0x0000000000017941 */ /* 0x000fea0003800000 */
.L_x_13145:
        /* <DEDUP_REMOVED lines=16> */
.L_x_13151:
[----:B------:R-:W-:Y:S05]  /*0c00*/  BSYNC B2 ;  /* 0x0000000000027941 */ /* 0x000fea0003800000 */
.L_x_13150:
        /* <DEDUP_REMOVED lines=42> */
.L_x_13149:
[----:B------:R-:W-:Y:S05]  /*0eb0*/  BSYNC B1 ;  /* 0x0000000000017941 */ /* 0x000fea0003800000 */
.L_x_13148:
        /* <DEDUP_REMOVED lines=10> */
.L_x_13144:
[----:B0-----:R-:W-:Y:S05]  /*0f60*/  BSYNC B0 ;  /* 0x0000000000007941 */ /* 0x001fea0003800000 */
.L_x_13143:
        /* <DEDUP_REMOVED lines=18> */
.L_x_13155:
[----:B------:R-:W-:Y:S02]  /*1090*/  IMAD.MOV.U32 R90, RZ, RZ, R148 ;  /* 0x000000ffff5a7224 */ /* 0x000fe400078e0094 */
.L_x_13156:
[----:B------:R-:W-:Y:S05]  /*10a0*/  BSYNC B1 ;  /* 0x0000000000017941 */ /* 0x000fea0003800000 */
.L_x_13154:
        /* <DEDUP_REMOVED lines=16> */
.L_x_13160:
[----:B------:R-:W-:Y:S05]  /*11b0*/  BSYNC B2 ;  /* 0x0000000000027941 */ /* 0x000fea0003800000 */
.L_x_13159:
        /* <DEDUP_REMOVED lines=42> */
.L_x_13158:
[----:B------:R-:W-:Y:S05]  /*1460*/  BSYNC B1 ;  /* 0x0000000000017941 */ /* 0x000fea0003800000 */
.L_x_13157:
        /* <DEDUP_REMOVED lines=10> */
.L_x_13153:
[----:B------:R-:W-:Y:S05]  /*1510*/  BSYNC B0 ;  /* 0x0000000000007941 */ /* 0x000fea0003800000 */
.L_x_13152:
        /* <DEDUP_REMOVED lines=18> */
.L_x_13164:
[----:B------:R-:W-:Y:S02]  /*1640*/  IMAD.MOV.U32 R90, RZ, RZ, R148 ;  /* 0x000000ffff5a7224 */ /* 0x000fe400078e0094 */
.L_x_13165:
[----:B------:R-:W-:Y:S05]  /*1650*/  BSYNC B1 ;  /* 0x0000000000017941 */ /* 0x000fea0003800000 */
.L_x_13163:
        /* <DEDUP_REMOVED lines=16> */
.L_x_13169:
[----:B------:R-:W-:Y:S05]  /*1760*/  BSYNC B2 ;  /* 0x0000000000027941 */ /* 0x000fea0003800000 */
.L_x_13168:
        /* <DEDUP_REMOVED lines=42> */
.L_x_13167:
[----:B------:R-:W-:Y:S05]  /*1a10*/  BSYNC B1 ;  /* 0x0000000000017941 */ /* 0x000fea0003800000 */
.L_x_13166:
        /* <DEDUP_REMOVED lines=10> */
.L_x_13162:
[----:B------:R-:W-:Y:S05]  /*1ac0*/  BSYNC B0 ;  /* 0x0000000000007941 */ /* 0x000fea0003800000 */
.L_x_13161:
        /* <DEDUP_REMOVED lines=18> */
.L_x_13173:
[----:B------:R-:W-:Y:S02]  /*1bf0*/  IMAD.MOV.U32 R92, RZ, RZ, R148 ;  /* 0x000000ffff5c7224 */ /* 0x000fe400078e0094 */
.L_x_13174:
[----:B------:R-:W-:Y:S05]  /*1c00*/  BSYNC B1 ;  /* 0x0000000000017941 */ /* 0x000fea0003800000 */
.L_x_13172:
        /* <DEDUP_REMOVED lines=16> */
.L_x_13178:
[----:B------:R-:W-:Y:S05]  /*1d10*/  BSYNC B2 ;  /* 0x0000000000027941 */ /* 0x000fea0003800000 */
.L_x_13177:
        /* <DEDUP_REMOVED lines=42> */
.L_x_13176:
[----:B------:R-:W-:Y:S05]  /*1fc0*/  BSYNC B1 ;  /* 0x0000000000017941 */ /* 0x000fea0003800000 */
.L_x_13175:
        /* <DEDUP_REMOVED lines=10> */
.L_x_13171:
[----:B------:R-:W-:Y:S05]  /*2070*/  BSYNC B0 ;  /* 0x0000000000007941 */ /* 0x000fea0003800000 */
.L_x_13170:
        /* <DEDUP_REMOVED lines=18> */
.L_x_13182:
[----:B------:R-:W-:Y:S02]  /*21a0*/  IMAD.MOV.U32 R92, RZ, RZ, R148 ;  /* 0x000000ffff5c7224 */ /* 0x000fe400078e0094 */
.L_x_13183:
[----:B------:R-:W-:Y:S05]  /*21b0*/  BSYNC B1 ;  /* 0x0000000000017941 */ /* 0x000fea0003800000 */
.L_x_13181:
        /* <DEDUP_REMOVED lines=16> */
.L_x_13187:
[----:B------:R-:W-:Y:S05]  /*22c0*/  BSYNC B2 ;  /* 0x0000000000027941 */ /* 0x000fea0003800000 */
.L_x_13186:
        /* <DEDUP_REMOVED lines=42> */
.L_x_13185:
[----:B------:R-:W-:Y:S05]  /*2570*/  BSYNC B1 ;  /* 0x0000000000017941 */ /* 0x000fea0003800000 */
.L_x_13184:
        /* <DEDUP_REMOVED lines=10> */
.L_x_13180:
[----:B------:R-:W-:Y:S05]  /*2620*/  BSYNC B0 ;  /* 0x0000000000007941 */ /* 0x000fea0003800000 */
.L_x_13179:
        /* <DEDUP_REMOVED lines=18> */
.L_x_13191:
[----:B------:R-:W-:Y:S02]  /*2750*/  IMAD.MOV.U32 R94, RZ, RZ, R148 ;  /* 0x000000ffff5e7224 */ /* 0x000fe400078e0094 */
.L_x_13192:
[----:B------:R-:W-:Y:S05]  /*2760*/  BSYNC B1 ;  /* 0x0000000000017941 */ /* 0x000fea0003800000 */
.L_x_13190:
        /* <DEDUP_REMOVED lines=16> */
.L_x_13196:
[----:B------:R-:W-:Y:S05]  /*2870*/  BSYNC B2 ;  /* 0x0000000000027941 */ /* 0x000fea0003800000 */
.L_x_13195:
        /* <DEDUP_REMOVED lines=42> */
.L_x_13194:
[----:B------:R-:W-:Y:S05]  /*2b20*/  BSYNC B1 ;  /* 0x0000000000017941 */ /* 0x000fea0003800000 */
.L_x_13193:
        /* <DEDUP_REMOVED lines=10> */
.L_x_13189:
[----:B------:R-:W-:Y:S05]  /*2bd0*/  BSYNC B0 ;  /* 0x0000000000007941 */ /* 0x000fea0003800000 */
.L_x_13188:
        /* <DEDUP_REMOVED lines=18> */
.L_x_13200:
[----:B------:R-:W-:Y:S02]  /*2d00*/  IMAD.MOV.U32 R94, RZ, RZ, R148 ;  /* 0x000000ffff5e7224 */ /* 0x000fe400078e0094 */
.L_x_13201:
[----:B------:R-:W-:Y:S05]  /*2d10*/  BSYNC B1 ;  /* 0x0000000000017941 */ /* 0x000fea0003800000 */
.L_x_13199:
        /* <DEDUP_REMOVED lines=16> */
.L_x_13205:
[----:B------:R-:W-:Y:S05]  /*2e20*/  BSYNC B2 ;  /* 0x0000000000027941 */ /* 0x000fea0003800000 */
.L_x_13204:
        /* <DEDUP_REMOVED lines=42> */
.L_x_13203:
[----:B------:R-:W-:Y:S05]  /*30d0*/  BSYNC B1 ;  /* 0x0000000000017941 */ /* 0x000fea0003800000 */
.L_x_13202:
        /* <DEDUP_REMOVED lines=10> */
.L_x_13198:
[----:B------:R-:W-:Y:S05]  /*3180*/  BSYNC B0 ;  /* 0x0000000000007941 */ /* 0x000fea0003800000 */
.L_x_13197:
        /* <DEDUP_REMOVED lines=18> */
.L_x_13209:
[----:B------:R-:W-:Y:S02]  /*32b0*/  IMAD.MOV.U32 R96, RZ, RZ, R148 ;  /* 0x000000ffff607224 */ /* 0x000fe400078e0094 */
.L_x_13210:
[----:B------:R-:W-:Y:S05]  /*32c0*/  BSYNC B1 ;  /* 0x0000000000017941 */ /* 0x000fea0003800000 */
.L_x_13208:
        /* <DEDUP_REMOVED lines=16> */
.L_x_13214:
[----:B------:R-:W-:Y:S05]  /*33d0*/  BSYNC B2 ;  /* 0x0000000000027941 */ /* 0x000fea0003800000 */
.L_x_13213:
        /* <DEDUP_REMOVED lines=42> */
.L_x_13212:
[----:B------:R-:W-:Y:S05]  /*3680*/  BSYNC B1 ;  /* 0x0000000000017941 */ /* 0x000fea0003800000 */
.L_x_13211:
        /* <DEDUP_REMOVED lines=10> */
.L_x_13207:
[----:B------:R-:W-:Y:S05]  /*3730*/  BSYNC B0 ;  /* 0x0000000000007941 */ /* 0x000fea0003800000 */
.L_x_13206:
        /* <DEDUP_REMOVED lines=30> */
.L_x_13216:
[----:B------:R-:W-:Y:S05]  /*3920*/  BSYNC B0 ;  /* 0x0000000000007941 */ /* 0x000fea0003800000 */
.L_x_13215:
        /* <DEDUP_REMOVED lines=22> */
.L_x_13220:
[----:B------:R-:W-:Y:S02]  /*3a90*/  IMAD.MOV.U32 R99, RZ, RZ, R148 ;  /* 0x000000ffff637224 */ /* 0x000fe400078e0094 */
.L_x_13221:
[----:B------:R-:W-:Y:S05]  /*3aa0*/  BSYNC B1 ;  /* 0x0000000000017941 */ /* 0x000fea0003800000 */
.L_x_13219:
        /* <DEDUP_REMOVED lines=16> */
.L_x_13225:
[----:B------:R-:W-:Y:S05]  /*3bb0*/  BSYNC B2 ;  /* 0x0000000000027941 */ /* 0x000fea0003800000 */
.L_x_13224:
        /* <DEDUP_REMOVED lines=42> */
.L_x_13223:
[----:B------:R-:W-:Y:S05]  /*3e60*/  BSYNC B1 ;  /* 0x0000000000017941 */ /* 0x000fea0003800000 */
.L_x_13222:
        /* <DEDUP_REMOVED lines=10> */
.L_x_13218:
[----:B0-----:R-:W-:Y:S05]  /*3f10*/  BSYNC B0 ;  /* 0x0000000000007941 */ /* 0x001fea0003800000 */
.L_x_13217:
        /* <DEDUP_REMOVED lines=18> */
.L_x_13229:
[----:B------:R-:W-:Y:S02]  /*4040*/  IMAD.MOV.U32 R97, RZ, RZ, R148 ;  /* 0x000000ffff617224 */ /* 0x000fe400078e0094 */
.L_x_13230:
[----:B------:R-:W-:Y:S05]  /*4050*/  BSYNC B1 ;  /* 0x0000000000017941 */ /* 0x000fea0003800000 */
.L_x_13228:
        /* <DEDUP_REMOVED lines=16> */
.L_x_13234:
[----:B------:R-:W-:Y:S05]  /*4160*/  BSYNC B2 ;  /* 0x0000000000027941 */ /* 0x000fea0003800000 */
.L_x_13233:
        /* <DEDUP_REMOVED lines=42> */
.L_x_13232:
[----:B------:R-:W-:Y:S05]  /*4410*/  BSYNC B1 ;  /* 0x0000000000017941 */ /* 0x000fea0003800000 */
.L_x_13231:
        /* <DEDUP_REMOVED lines=10> */
.L_x_13227:
[----:B------:R-:W-:Y:S05]  /*44c0*/  BSYNC B0 ;  /* 0x0000000000007941 */ /* 0x000fea0003800000 */
.L_x_13226:
        /* <DEDUP_REMOVED lines=18> */
.L_x_13238:
[----:B------:R-:W-:Y:S02]  /*45f0*/  IMAD.MOV.U32 R97, RZ, RZ, R148 ;  /* 0x000000ffff617224 */ /* 0x000fe400078e0094 */
.L_x_13239:
[----:B------:R-:W-:Y:S05]  /*4600*/  BSYNC B1 ;  /* 0x0000000000017941 */ /* 0x000fea0003800000 */
.L_x_13237:
        /* <DEDUP_REMOVED lines=16> */
.L_x_13243:
[----:B------:R-:W-:Y:S05]  /*4710*/  BSYNC B2 ;  /* 0x0000000000027941 */ /* 0x000fea0003800000 */
.L_x_13242:
        /* <DEDUP_REMOVED lines=41> */
[----:B------:R-:W-:Y:S02]  /*49b0*/  LOP3.LUT R149, R153, R94, R129, 0x96, !PT ;  /* 0x0000005e99957212 */ /* 0x000fe400078e9681 */
.L_x_13241:
[----:B------:R-:W-:Y:S05]  /*49c0*/  BSYNC B1 ;  /* 0x0000000000017941 */ /* 0x000fea0003800000 */
.L_x_13240:
        /* <DEDUP_REMOVED lines=10> */
.L_x_13236:
[----:B------:R-:W-:Y:S05]  /*4a70*/  BSYNC B0 ;  /* 0x0000000000007941 */ /* 0x000fea0003800000 */
.L_x_13235:
        /* <DEDUP_REMOVED lines=18> */
.L_x_13247:
[----:B------:R-:W-:Y:S02]  /*4ba0*/  IMAD.MOV.U32 R97, RZ, RZ, R148 ;  /* 0x000000ffff617224 */ /* 0x000fe400078e0094 */
.L_x_13248:
[----:B------:R-:W-:Y:S05]  /*4bb0*/  BSYNC B1 ;  /* 0x0000000000017941 */ /* 0x000fea0003800000 */
.L_x_13246:
        /* <DEDUP_REMOVED lines=16> */
.L_x_13252:
[----:B------:R-:W-:Y:S05]  /*4cc0*/  BSYNC B2 ;  /* 0x0000000000027941 */ /* 0x000fea0003800000 */
.L_x_13251:
        /* <DEDUP_REMOVED lines=42> */
.L_x_13250:
[----:B------:R-:W-:Y:S05]  /*4f70*/  BSYNC B1 ;  /* 0x0000000000017941 */ /* 0x000fea0003800000 */
.L_x_13249:
        /* <DEDUP_REMOVED lines=10> */
.L_x_13245:
[----:B------:R-:W-:Y:S05]  /*5020*/  BSYNC B0 ;  /* 0x0000000000007941 */ /* 0x000fea0003800000 */
.L_x_13244:
        /* <DEDUP_REMOVED lines=18> */
.L_x_13256:
[----:B------:R-:W-:Y:S02]  /*5150*/  IMAD.MOV.U32 R97, RZ, RZ, R148 ;  /* 0x000000ffff617224 */ /* 0x000fe400078e0094 */
.L_x_13257:
[----:B------:R-:W-:Y:S05]  /*5160*/  BSYNC B1 ;  /* 0x0000000000017941 */ /* 0x000fea0003800000 */
.L_x_13255:
        /* <DEDUP_REMOVED lines=16> */
.L_x_13261:
[----:B------:R-:W-:Y:S05]  /*5270*/  BSYNC B2 ;  /* 0x0000000000027941 */ /* 0x000fea0003800000 */
.L_x_13260:
        /* <DEDUP_REMOVED lines=42> */
.L_x_13259:
[----:B------:R-:W-:Y:S05]  /*5520*/  BSYNC B1 ;  /* 0x0000000000017941 */ /* 0x000fea0003800000 */
.L_x_13258:
        /* <DEDUP_REMOVED lines=10> */
.L_x_13254:
[----:B------:R-:W-:Y:S05]  /*55d0*/  BSYNC B0 ;  /* 0x0000000000007941 */ /* 0x000fea0003800000 */
.L_x_13253:
        /* <DEDUP_REMOVED lines=18> */
.L_x_13265:
[----:B------:R-:W-:Y:S02]  /*5700*/  IMAD.MOV.U32 R97, RZ, RZ, R148 ;  /* 0x000000ffff617224 */ /* 0x000fe400078e0094 */
.L_x_13266:
[----:B------:R-:W-:Y:S05]  /*5710*/  BSYNC B1 ;  /* 0x0000000000017941 */ /* 0x000fea0003800000 */
.L_x_13264:
        /* <DEDUP_REMOVED lines=16> */
.L_x_13270:
[----:B------:R-:W-:Y:S05]  /*5820*/  BSYNC B2 ;  /* 0x0000000000027941 */ /* 0x000fea0003800000 */
.L_x_13269:
        /* <DEDUP_REMOVED lines=42> */
.L_x_13268:
[----:B------:R-:W-:Y:S05]  /*5ad0*/  BSYNC B1 ;  /* 0x0000000000017941 */ /* 0x000fea0003800000 */
.L_x_13267:
        /* <DEDUP_REMOVED lines=10> */
.L_x_13263:
[----:B------:R-:W-:Y:S05]  /*5b80*/  BSYNC B0 ;  /* 0x0000000000007941 */ /* 0x000fea0003800000 */
.L_x_13262:
        /* <DEDUP_REMOVED lines=18> */
.L_x_13274:
[----:B------:R-:W-:Y:S02]  /*5cb0*/  IMAD.MOV.U32 R99, RZ, RZ, R148 ;  /* 0x000000ffff637224 */ /* 0x000fe400078e0094 */
.L_x_13275:
[----:B------:R-:W-:Y:S05]  /*5cc0*/  BSYNC B1 ;  /* 0x0000000000017941 */ /* 0x000fea0003800000 */
.L_x_13273:
        /* <DEDUP_REMOVED lines=16> */
.L_x_13279:
[----:B------:R-:W-:Y:S05]  /*5dd0*/  BSYNC B2 ;  /* 0x0000000000027941 */ /* 0x000fea0003800000 */
.L_x_13278:
        /* <DEDUP_REMOVED lines=42> */
.L_x_13277:
[----:B------:R-:W-:Y:S05]  /*6080*/  BSYNC B1 ;  /* 0x0000000000017941 */ /* 0x000fea0003800000 */
.L_x_13276:
        /* <DEDUP_REMOVED lines=10> */
.L_x_13272:
[----:B------:R-:W-:Y:S05]  /*6130*/  BSYNC B0 ;  /* 0x0000000000007941 */ /* 0x000fea0003800000 */
.L_x_13271:
        /* <DEDUP_REMOVED lines=18> */
.L_x_13283:
[----:B------:R-:W-:Y:S02]  /*6260*/  IMAD.MOV.U32 R99, RZ, RZ, R148 ;  /* 0x000000ffff637224 */ /* 0x000fe400078e0094 */
.L_x_13284:
[----:B------:R-:W-:Y:S05]  /*6270*/  BSYNC B1 ;  /* 0x0000000000017941 */ /* 0x000fea0003800000 */
.L_x_13282:
        /* <DEDUP_REMOVED lines=16> */
.L_x_13288:
[----:B------:R-:W-:Y:S05]  /*6380*/  BSYNC B2 ;  /* 0x0000000000027941 */ /* 0x000fea0003800000 */
.L_x_13287:
        /* <DEDUP_REMOVED lines=42> */
.L_x_13286:
[----:B------:R-:W-:Y:S05]  /*6630*/  BSYNC B1 ;  /* 0x0000000000017941 */ /* 0x000fea0003800000 */
.L_x_13285:
        /* <DEDUP_REMOVED lines=10> */
.L_x_13281:
[----:B------:R-:W-:Y:S05]  /*66e0*/  BSYNC B0 ;  /* 0x0000000000007941 */ /* 0x000fea0003800000 */
.L_x_13280:
        /* <DEDUP_REMOVED lines=29> */
.L_x_13290:
[----:B------:R-:W-:Y:S05]  /*68c0*/  BSYNC B0 ;  /* 0x0000000000007941 */ /* 0x000fea0003800000 */
.L_x_13289:
[----:B0-----:R-:W-:Y:S01]  /*68d0*/  @P2 IMAD.WIDE.U32 R98, R106, R109, c[0x0][0x170] ;  /* 0x00005c006a622625 */ /* 0x001fe200078e006d */
[----:B------:R-:W2:Y:S04]  /*68e0*/  @P0 LDG.E.128 R76, [R100.64] ;  /* 0x00000004644c0981 */ /* 0x000ea8000c1e1d00 */
[----:B------:R0:W5:Y:S04]  /*68f0*/  @P2 LDG.E.128 R68, [R98.64] ;  /* 0x0000000462442981 */ /* 0x000168000c1e1d00 */
[----:B------:R0:W5:Y:S01]  /*6900*/  @P0 LDG.E.128 R72, [R100.64+0x10] ;  /* 0x0000100464480981 */ /* 0x000162000c1e1d00 */
[----:B------:R-:W-:Y:S01]  /*6910*/  @!P3 ISETP.NE.U32.AND P1, PT, RZ, c[0x0][0x180], PT ;  /* 0x00006000ff00ba0c */ /* 0x000fe20003f25070 */
[----:B------:R-:W-:Y:S01]  /*6920*/  BSSY B0, `(.L_x_13291) ;  /* 0x0000059000007945 */ /* 0x000fe20003800000 */
[----:B------:R-:W-:-:S02]  /*6930*/  @!P3 MOV R102, R107 ;  /* 0x0000006b0066b202 */ /* 0x000fc40000000f00 */
        /* <DEDUP_REMOVED lines=15> */
.L_x_13294:
[----:B------:R-:W-:Y:S02]  /*6a30*/  IMAD.MOV.U32 R109, RZ, RZ, R148 ;  /* 0x000000ffff6d7224 */ /* 0x000fe400078e0094 */
.L_x_13295:
[----:B------:R-:W-:Y:S05]  /*6a40*/  BSYNC B1 ;  /* 0x0000000000017941 */ /* 0x000fea0003800000 */
.L_x_13293:
        /* <DEDUP_REMOVED lines=16> */
.L_x_13299:
[----:B------:R-:W-:Y:S05]  /*6b50*/  BSYNC B2 ;  /* 0x0000000000027941 */ /* 0x000fea0003800000 */
.L_x_13298:
        /* <DEDUP_REMOVED lines=42> */
.L_x_13297:
[----:B------:R-:W-:Y:S05]  /*6e00*/  BSYNC B1 ;  /* 0x0000000000017941 */ /* 0x000fea0003800000 */
.L_x_13296:
        /* <DEDUP_REMOVED lines=10> */
.L_x_13292:
[----:B0-----:R-:W-:Y:S05]  /*6eb0*/  BSYNC B0 ;  /* 0x0000000000007941 */ /* 0x001fea0003800000 */
.L_x_13291:
        /* <DEDUP_REMOVED lines=18> */
.L_x_13303:
[----:B------:R-:W-:Y:S02]  /*6fe0*/  IMAD.MOV.U32 R107, RZ, RZ, R148 ;  /* 0x000000ffff6b7224 */ /* 0x000fe400078e0094 */
.L_x_13304:
[----:B------:R-:W-:Y:S05]  /*6ff0*/  BSYNC B1 ;  /* 0x0000000000017941 */ /* 0x000fea0003800000 */
.L_x_13302:
        /* <DEDUP_REMOVED lines=16> */
.L_x_13308:
[----:B------:R-:W-:Y:S05]  /*7100*/  BSYNC B2 ;  /* 0x0000000000027941 */ /* 0x000fea0003800000 */
.L_x_13307:
        /* <DEDUP_REMOVED lines=42> */
.L_x_13306:
[----:B------:R-:W-:Y:S05]  /*73b0*/  BSYNC B1 ;  /* 0x0000000000017941 */ /* 0x000fea0003800000 */
.L_x_13305:
        /* <DEDUP_REMOVED lines=10> */
.L_x_13301:
[----:B------:R-:W-:Y:S05]  /*7460*/  BSYNC B0 ;  /* 0x0000000000007941 */ /* 0x000fea0003800000 */
.L_x_13300:
        /* <DEDUP_REMOVED lines=18> */
.L_x_13312:
[----:B------:R-:W-:Y:S02]  /*7590*/  MOV R107, R148 ;  /* 0x00000094006b7202 */ /* 0x000fe40000000f00 */
.L_x_13313:
[----:B------:R-:W-:Y:S05]  /*75a0*/  BSYNC B1 ;  /* 0x0000000000017941 */ /* 0x000fea0003800000 */
.L_x_13311:
        /* <DEDUP_REMOVED lines=16> */
.L_x_13317:
[----:B------:R-:W-:Y:S05]  /*76b0*/  BSYNC B2 ;  /* 0x0000000000027941 */ /* 0x000fea0003800000 */
.L_x_13316:
        /* <DEDUP_REMOVED lines=42> */
.L_x_13315:
[----:B------:R-:W-:Y:S05]  /*7960*/  BSYNC B1 ;  /* 0x0000000000017941 */ /* 0x000fea0003800000 */
.L_x_13314:
        /* <DEDUP_REMOVED lines=10> */
.L_x_13310:
[----:B------:R-:W-:Y:S05]  /*7a10*/  BSYNC B0 ;  /* 0x0000000000007941 */ /* 0x000fea0003800000 */
.L_x_13309:
        /* <DEDUP_REMOVED lines=18> */
.L_x_13321:
[----:B------:R-:W-:Y:S02]  /*7b40*/  IMAD.MOV.U32 R107, RZ, RZ, R148 ;  /* 0x000000ffff6b7224 */ /* 0x000fe400078e0094 */
.L_x_13322:
[----:B------:R-:W-:Y:S05]  /*7b50*/  BSYNC B1 ;  /* 0x0000000000017941 */ /* 0x000fea0003800000 */
.L_x_13320:
        /* <DEDUP_REMOVED lines=16> */
.L_x_13326:
[----:B------:R-:W-:Y:S05]  /*7c60*/  BSYNC B2 ;  /* 0x0000000000027941 */ /* 0x000fea0003800000 */
.L_x_13325:
        /* <DEDUP_REMOVED lines=43> */
.L_x_13324:
[----:B------:R-:W-:Y:S05]  /*7f20*/  BSYNC B1 ;  /* 0x0000000000017941 */ /* 0x000fea0003800000 */
.L_x_13323:
        /* <DEDUP_REMOVED lines=10> */
.L_x_13319:
[----:B------:R-:W-:Y:S05]  /*7fd0*/  BSYNC B0 ;  /* 0x0000000000007941 */ /* 0x000fea0003800000 */
.L_x_13318:
        /* <DEDUP_REMOVED lines=18> */
.L_x_13330:
[----:B------:R-:W-:Y:S02]  /*8100*/  IMAD.MOV.U32 R107, RZ, RZ, R148 ;  /* 0x000000ffff6b7224 */ /* 0x000fe400078e0094 */
.L_x_13331:
[----:B------:R-:W-:Y:S05]  /*8110*/  BSYNC B1 ;  /* 0x0000000000017941 */ /* 0x000fea0003800000 */
.L_x_13329:
        /* <DEDUP_REMOVED lines=16> */
.L_x_13335:
[----:B------:R-:W-:Y:S05]  /*8220*/  BSYNC B2 ;  /* 0x0000000000027941 */ /* 0x000fea0003800000 */
.L_x_13334:
        /* <DEDUP_REMOVED lines=43> */
.L_x_13333:
[----:B------:R-:W-:Y:S05]  /*84e0*/  BSYNC B1 ;  /* 0x0000000000017941 */ /* 0x000fea0003800000 */
.L_x_13332:
        /* <DEDUP_REMOVED lines=10> */
.L_x_13328:
[----:B------:R-:W-:Y:S05]  /*8590*/  BSYNC B0 ;  /* 0x0000000000007941 */ /* 0x000fea0003800000 */
.L_x_13327:
        /* <DEDUP_REMOVED lines=18> */
.L_x_13339:
[----:B------:R-:W-:Y:S02]  /*86c0*/  MOV R107, R148 ;  /* 0x00000094006b7202 */ /* 0x000fe40000000f00 */
.L_x_13340:
[----:B------:R-:W-:Y:S05]  /*86d0*/  BSYNC B1 ;  /* 0x0000000000017941 */ /* 0x000fea0003800000 */
.L_x_13338:
        /* <DEDUP_REMOVED lines=16> */
.L_x_13344:
[----:B------:R-:W-:Y:S05]  /*87e0*/  BSYNC B2 ;  /* 0x0000000000027941 */ /* 0x000fea0003800000 */
.L_x_13343:
        /* <DEDUP_REMOVED lines=43> */
.L_x_13342:
[----:B------:R-:W-:Y:S05]  /*8aa0*/  BSYNC B1 ;  /* 0x0000000000017941 */ /* 0x000fea0003800000 */
.L_x_13341:
        /* <DEDUP_REMOVED lines=10> */
.L_x_13337:
[----:B------:R-:W-:Y:S05]  /*8b50*/  BSYNC B0 ;  /* 0x0000000000007941 */ /* 0x000fea0003800000 */
.L_x_13336:
        /* <DEDUP_REMOVED lines=18> */
.L_x_13348:
[----:B------:R-:W-:Y:S02]  /*8c80*/  IMAD.MOV.U32 R109, RZ, RZ, R148 ;  /* 0x000000ffff6d7224 */ /* 0x000fe400078e0094 */
.L_x_13349:
[----:B------:R-:W-:Y:S05]  /*8c90*/  BSYNC B1 ;  /* 0x0000000000017941 */ /* 0x000fea0003800000 */
.L_x_13347:
        /* <DEDUP_REMOVED lines=16> */
.L_x_13353:
[----:B------:R-:W-:Y:S05]  /*8da0*/  BSYNC B2 ;  /* 0x0000000000027941 */ /* 0x000fea0003800000 */
.L_x_13352:
        /* <DEDUP_REMOVED lines=43> */
.L_x_13351:
[----:B------:R-:W-:Y:S05]  /*9060*/  BSYNC B1 ;  /* 0x0000000000017941 */ /* 0x000fea0003800000 */
.L_x_13350:
        /* <DEDUP_REMOVED lines=10> */
.L_x_13346:
[----:B------:R-:W-:Y:S05]  /*9110*/  BSYNC B0 ;  /* 0x0000000000007941 */ /* 0x000fea0003800000 */
.L_x_13345:
        /* <DEDUP_REMOVED lines=18> */
.L_x_13357:
[----:B------:R-:W-:Y:S02]  /*9240*/  IMAD.MOV.U32 R109, RZ, RZ, R148 ;  /* 0x000000ffff6d7224 */ /* 0x000fe400078e0094 */
.L_x_13358:
[----:B------:R-:W-:Y:S05]  /*9250*/  BSYNC B1 ;  /* 0x0000000000017941 */ /* 0x000fea0003800000 */
.L_x_13356:
        /* <DEDUP_REMOVED lines=16> */
.L_x_13362:
[----:B------:R-:W-:Y:S05]  /*9360*/  BSYNC B2 ;  /* 0x0000000000027941 */ /* 0x000fea0003800000 */
.L_x_13361:
        /* <DEDUP_REMOVED lines=43> */
.L_x_13360:
[----:B------:R-:W-:Y:S05]  /*9620*/  BSYNC B1 ;  /* 0x0000000000017941 */ /* 0x000fea0003800000 */
.L_x_13359:
        /* <DEDUP_REMOVED lines=9> */
[----:B------:R-:W-:Y:S02]  /*96c0*/  @P0 FADD.FTZ R103, R75, R103 ;  /* 0x000000674b670221 */ /* 0x000fe40000010000 */
.L_x_13355:
[----:B------:R-:W-:Y:S05]  /*96d0*/  BSYNC B0 ;  /* 0x0000000000007941 */ /* 0x000fea0003800000 */
.L_x_13354:
        /* <DEDUP_REMOVED lines=29> */
.L_x_13364:
[----:B------:R-:W-:Y:S05]  /*98b0*/  BSYNC B0 ;  /* 0x0000000000007941 */ /* 0x000fea0003800000 */
.L_x_13363:
        /* <DEDUP_REMOVED lines=22> */
.L_x_13368:
[----:B------:R-:W-:Y:S02]  /*9a20*/  MOV R154, R148 ;  /* 0x00000094009a7202 */ /* 0x000fe40000000f00 */
.L_x_13369:
[----:B------:R-:W-:Y:S05]  /*9a30*/  BSYNC B1 ;  /* 0x0000000000017941 */ /* 0x000fea0003800000 */
.L_x_13367:
        /* <DEDUP_REMOVED lines=16> */
.L_x_13373:
[----:B------:R-:W-:Y:S05]  /*9b40*/  BSYNC B2 ;  /* 0x0000000000027941 */ /* 0x000fea0003800000 */
.L_x_13372:
        /* <DEDUP_REMOVED lines=42> */
.L_x_13371:
[----:B------:R-:W-:Y:S05]  /*9df0*/  BSYNC B1 ;  /* 0x0000000000017941 */ /* 0x000fea0003800000 */
.L_x_13370:
        /* <DEDUP_REMOVED lines=10> */
.L_x_13366:
[----:B0-----:R-:W-:Y:S05]  /*9ea0*/  BSYNC B0 ;  /* 0x0000000000007941 */ /* 0x001fea0003800000 */
.L_x_13365:
        /* <DEDUP_REMOVED lines=18> */
.L_x_13377:
[----:B------:R-:W-:Y:S02]  /*9fd0*/  IMAD.MOV.U32 R154, RZ, RZ, R148 ;  /* 0x000000ffff9a7224 */ /* 0x000fe400078e0094 */
.L_x_13378:
[----:B------:R-:W-:Y:S05]  /*9fe0*/  BSYNC B1 ;  /* 0x0000000000017941 */ /* 0x000fea0003800000 */
.L_x_13376:
        /* <DEDUP_REMOVED lines=16> */
.L_x_13382:
[----:B------:R-:W-:Y:S05]  /*a0f0*/  BSYNC B2 ;  /* 0x0000000000027941 */ /* 0x000fea0003800000 */
.L_x_13381:
        /* <DEDUP_REMOVED lines=43> */
.L_x_13380:
[----:B------:R-:W-:Y:S05]  /*a3b0*/  BSYNC B1 ;  /* 0x0000000000017941 */ /* 0x000fea0003800000 */
.L_x_13379:
        /* <DEDUP_REMOVED lines=10> */
.L_x_13375:
[----:B------:R-:W-:Y:S05]  /*a460*/  BSYNC B0 ;  /* 0x0000000000007941 */ /* 0x000fea0003800000 */
.L_x_13374:
        /* <DEDUP_REMOVED lines=18> */
.L_x_13386:
[----:B------:R-:W-:Y:S02]  /*a590*/  IMAD.MOV.U32 R154, RZ, RZ, R148 ;  /* 0x000000ffff9a7224 */ /* 0x000fe400078e0094 */
.L_x_13387:
[----:B------:R-:W-:Y:S05]  /*a5a0*/  BSYNC B1 ;  /* 0x0000000000017941 */ /* 0x000fea0003800000 */
.L_x_13385:
        /* <DEDUP_REMOVED lines=16> */
.L_x_13391:
[----:B------:R-:W-:Y:S05]  /*a6b0*/  BSYNC B2 ;  /* 0x0000000000027941 */ /* 0x000fea0003800000 */
.L_x_13390:
        /* <DEDUP_REMOVED lines=43> */
.L_x_13389:
[----:B------:R-:W-:Y:S05]  /*a970*/  BSYNC B1 ;  /* 0x0000000000017941 */ /* 0x000fea0003800000 */
.L_x_13388:
        /* <DEDUP_REMOVED lines=10> */
.L_x_13384:
[----:B------:R-:W-:Y:S05]  /*aa20*/  BSYNC B0 ;  /* 0x0000000000007941 */ /* 0x000fea0003800000 */
.L_x_13383:
        /* <DEDUP_REMOVED lines=18> */
.L_x_13395:
[----:B------:R-:W-:Y:S02]  /*ab50*/  MOV R154, R148 ;  /* 0x00000094009a7202 */ /* 0x000fe40000000f00 */
.L_x_13396:
[----:B------:R-:W-:Y:S05]  /*ab60*/  BSYNC B1 ;  /* 0x0000000000017941 */ /* 0x000fea0003800000 */
.L_x_13394:
        /* <DEDUP_REMOVED lines=16> */
.L_x_13400:
[----:B------:R-:W-:Y:S05]  /*ac70*/  BSYNC B2 ;  /* 0x0000000000027941 */ /* 0x000fea0003800000 */
.L_x_13399:
        /* <DEDUP_REMOVED lines=44> */
.L_x_13398:
[----:B------:R-:W-:Y:S05]  /*af40*/  BSYNC B1 ;  /* 0x0000000000017941 */ /* 0x000fea0003800000 */
.L_x_13397:
        /* <DEDUP_REMOVED lines=10> */
.L_x_13393:
[----:B------:R-:W-:Y:S05]  /*aff0*/  BSYNC B0 ;  /* 0x0000000000007941 */ /* 0x000fea0003800000 */
.L_x_13392:
        /* <DEDUP_REMOVED lines=18> */
.L_x_13404:
[----:B------:R-:W-:Y:S02]  /*b120*/  MOV R154, R148 ;  /* 0x00000094009a7202 */ /* 0x000fe40000000f00 */
.L_x_13405:
[----:B------:R-:W-:Y:S05]  /*b130*/  BSYNC B1 ;  /* 0x0000000000017941 */ /* 0x000fea0003800000 */
.L_x_13403:
        /* <DEDUP_REMOVED lines=16> */
.L_x_13409:
[----:B------:R-:W-:Y:S05]  /*b240*/  BSYNC B2 ;  /* 0x0000000000027941 */ /* 0x000fea0003800000 */
.L_x_13408:
        /* <DEDUP_REMOVED lines=41> */
[----:B------:R-:W-:Y:S02]  /*b4e0*/  LOP3.LUT R149, R109, R152, R129, 0x96, !PT ;  /* 0x000000986d957212 */ /* 0x000fe400078e9681 */
[----:B------:R-:W-:Y:S02]  /*b4f0*/  MOV R152, R108 ;  /* 0x0000006c00987202 */ /* 0x000fe40000000f00 */
.L_x_13407:
[----:B------:R-:W-:Y:S05]  /*b500*/  BSYNC B1 ;  /* 0x0000000000017941 */ /* 0x000fea0003800000 */
.L_x_13406:
        /* <DEDUP_REMOVED lines=10> */
.L_x_13402:
[----:B------:R-:W-:Y:S05]  /*b5b0*/  BSYNC B0 ;  /* 0x0000000000007941 */ /* 0x000fea0003800000 */
.L_x_13401:
        /* <DEDUP_REMOVED lines=18> */
.L_x_13413:
[----:B------:R-:W-:Y:S02]  /*b6e0*/  IMAD.MOV.U32 R154, RZ, RZ, R148 ;  /* 0x000000ffff9a7224 */ /* 0x000fe400078e0094 */
.L_x_13414:
[----:B------:R-:W-:Y:S05]  /*b6f0*/  BSYNC B1 ;  /* 0x0000000000017941 */ /* 0x000fea0003800000 */
.L_x_13412:
        /* <DEDUP_REMOVED lines=16> */
.L_x_13418:
[----:B------:R-:W-:Y:S05]  /*b800*/  BSYNC B2 ;  /* 0x0000000000027941 */ /* 0x000fea0003800000 */
.L_x_13417:
        /* <DEDUP_REMOVED lines=41> */
[----:B------:R-:W-:Y:S01]  /*baa0*/  HFMA2.MMA R111, -RZ, RZ, 0, 0 ;  /* 0x00000000ff6f7435 */ /* 0x000fe200000001ff */
[----:B------:R-:W-:-:S05]  /*bab0*/  IMAD.MOV.U32 R152, RZ, RZ, R110 ;  /* 0x000000ffff987224 */ /* 0x000fca00078e006e */
.L_x_13416:
[----:B------:R-:W-:Y:S05]  /*bac0*/  BSYNC B1 ;  /* 0x0000000000017941 */ /* 0x000fea0003800000 */
.L_x_13415:
        /* <DEDUP_REMOVED lines=10> */
.L_x_13411:
[----:B------:R-:W-:Y:S05]  /*bb70*/  BSYNC B0 ;  /* 0x0000000000007941 */ /* 0x000fea0003800000 */
.L_x_13410:
        /* <DEDUP_REMOVED lines=18> */
.L_x_13422:
[----:B------:R-:W-:Y:S02]  /*bca0*/  IMAD.MOV.U32 R155, RZ, RZ, R148 ;  /* 0x000000ffff9b7224 */ /* 0x000fe400078e0094 */
.L_x_13423:
[----:B------:R-:W-:Y:S05]  /*bcb0*/  BSYNC B1 ;  /* 0x0000000000017941 */ /* 0x000fea0003800000 */
.L_x_13421:
        /* <DEDUP_REMOVED lines=16> */
.L_x_13427:
[----:B------:R-:W-:Y:S05]  /*bdc0*/  BSYNC B2 ;  /* 0x0000000000027941 */ /* 0x000fea0003800000 */
.L_x_13426:
        /* <DEDUP_REMOVED lines=42> */
[----:B------:R-:W-:Y:S02]  /*c070*/  IMAD.MOV.U32 R152, RZ, RZ, R110 ;  /* 0x000000ffff987224 */ /* 0x000fe400078e006e */
.L_x_13425:
[----:B------:R-:W-:Y:S05]  /*c080*/  BSYNC B1 ;  /* 0x0000000000017941 */ /* 0x000fea0003800000 */
.L_x_13424:
        /* <DEDUP_REMOVED lines=10> */
.L_x_13420:
[----:B------:R-:W-:Y:S05]  /*c130*/  BSYNC B0 ;  /* 0x0000000000007941 */ /* 0x000fea0003800000 */
.L_x_13419:
        /* <DEDUP_REMOVED lines=18> */
.L_x_13431:
[----:B------:R-:W-:Y:S02]  /*c260*/  IMAD.MOV.U32 R156, RZ, RZ, R148 ;  /* 0x000000ffff9c7224 */ /* 0x000fe400078e0094 */
.L_x_13432:
[----:B------:R-:W-:Y:S05]  /*c270*/  BSYNC B1 ;  /* 0x0000000000017941 */ /* 0x000fea0003800000 */
.L_x_13430:
        /* <DEDUP_REMOVED lines=16> */
.L_x_13436:
[----:B------:R-:W-:Y:S05]  /*c380*/  BSYNC B2 ;  /* 0x0000000000027941 */ /* 0x000fea0003800000 */
.L_x_13435:
        /* <DEDUP_REMOVED lines=40> */
[----:B------:R-:W-:-:S05]  /*c610*/  IMAD.WIDE.U32 R152, R111, -0x2daee0ad, RZ ;  /* 0xd2511f536f987825 */ /* 0x000fca00078e00ff */
[----:B------:R-:W-:Y:S01]  /*c620*/  LOP3.LUT R149, R153, R154, R129, 0x96, !PT ;  /* 0x0000009a99957212 */ /* 0x000fe200078e9681 */
[----:B------:R-:W-:Y:S02]  /*c630*/  IMAD.MOV.U32 R153, RZ, RZ, RZ ;  /* 0x000000ffff997224 */ /* 0x000fe400078e00ff */
.L_x_13434:
[----:B------:R-:W-:Y:S05]  /*c640*/  BSYNC B1 ;  /* 0x0000000000017941 */ /* 0x000fea0003800000 */
.L_x_13433:
        /* <DEDUP_REMOVED lines=10> */
.L_x_13429:
[----:B------:R-:W-:Y:S05]  /*c6f0*/  BSYNC B0 ;  /* 0x0000000000007941 */ /* 0x000fea0003800000 */
.L_x_13428:
[----:B------:R-:W-:Y:S01]  /*c700*/  IMAD.WIDE.U32 R154, R150, R147, c[0x0][0x188] ;  /* 0x00006200969a7625 */ /* 0x000fe200078e0093 */
[----:B------:R-:W-:Y:S01]  /*c710*/  BSSY B0, `(.L_x_13437) ;  /* 0x0000036000007945 */ /* 0x000fe20003800000 */
[----:B------:R-:W-:Y:S02]  /*c720*/  LOP3.LUT P1, RZ, R134, 0xff, RZ, 0xc0, !PT ;  /* 0x000000ff86ff7812 */ /* 0x000fe4000782c0ff */
[----:B------:R-:W-:Y:S01]  /*c730*/  FADD.FTZ R150, RZ, R80 ;  /* 0x00000050ff967221 */ /* 0x000fe20000010000 */
[----:B------:R0:W-:Y:S03]  /*c740*/  STG.E.128 [R154.64], R104 ;  /* 0x000000689a007986 */ /* 0x0001e6000c101d04 */
        /* <DEDUP_REMOVED lines=38> */
[----:B------:R-:W-:Y:S01]  /*c9b0*/  IMAD.WIDE.U32 R156, R156, 0x10000, RZ ;  /* 0x000100009c9c7825 */ /* 0x000fe200078e00ff */
[----:B------:R-:W-:Y:S02]  /*c9c0*/  LOP3.LUT R158, R138, 0xff, RZ, 0xc0, !PT ;  /* 0x000000ff8a9e7812 */ /* 0x000fe400078ec0ff */
[----:B------:R-:W-:-:S03]  /*c9d0*/  LOP3.LUT R150, R147, 0xff00, R150, 0xf8, !PT ;  /* 0x0000ff0093967812 */ /* 0x000fc600078ef896 */
[----:B------:R-:W-:Y:S01]  /*c9e0*/  IMAD.WIDE.U32 R158, R158, 0x100, RZ ;  /* 0x000001009e9e7825 */ /* 0x000fe200078e00ff */
[----:B------:R-:W-:-:S03]  /*c9f0*/  LOP3.LUT R147, R150, 0xff, R141, 0xf8, !PT ;  /* 0x000000ff96937812 */ /* 0x000fc600078ef88d */
[----:B------:R-:W-:Y:S01]  /*ca00*/  IMAD.MOV.U32 R150, RZ, RZ, 0x8 ;  /* 0x00000008ff967424 */ /* 0x000fe200078e00ff */
[----:B------:R-:W-:Y:S02]  /*ca10*/  LOP3.LUT R147, R157, R147, R155, 0xfe, !PT ;  /* 0x000000939d937212 */ /* 0x000fe400078efe9b */
[----:B------:R-:W-:Y:S01]  /*ca20*/  LOP3.LUT R155, R158, R154, R156, 0xfe, !PT ;  /* 0x0000009a9e9b7212 */ /* 0x000fe200078efe9c */
[----:B------:R-:W-:Y:S01]  /*ca30*/  IMAD.WIDE.U32 R150, R151, R150, c[0x0][0x190] ;  /* 0x0000640097967625 */ /* 0x000fe200078e0096 */
[----:B------:R-:W-:Y:S02]  /*ca40*/  LOP3.LUT R159, R147, R159, RZ, 0xfc, !PT ;  /* 0x0000009f939f7212 */ /* 0x000fe400078efcff */
[----:B------:R-:W-:-:S05]  /*ca50*/  LOP3.LUT R158, R155, 0xff, R144, 0xf8, !PT ;  /* 0x000000ff9b9e7812 */ /* 0x000fca00078ef890 */
[----:B------:R0:W-:Y:S02]  /*ca60*/  STG.E.64 [R150.64], R158 ;  /* 0x0000009e96007986 */ /* 0x0001e4000c101b04 */
.L_x_13438:
[----:B0-----:R-:W-:Y:S05]  /*ca70*/  BSYNC B0 ;  /* 0x0000000000007941 */ /* 0x001fea0003800000 */
.L_x_13437:
[----:B------:R-:W-:Y:S01]  /*ca80*/  FADD.FTZ R151, R160, R109 ;  /* 0x0000006da0977221 */ /* 0x000fe20000010000 */
[----:B------:R-:W-:Y:S02]  /*ca90*/  SHF.R.U32.HI R147, RZ, 0x5, R0 ;  /* 0x00000005ff937819 */ /* 0x000fe40000011600 */
[----:B------:R-:W-:Y:S01]  /*caa0*/  LOP3.LUT P0, RZ, R0, 0x1f, RZ, 0xc0, !PT ;  /* 0x0000001f00ff7812 */ /* 0x000fe2000780c0ff */
[----:B------:R-:W-:Y:S01]  /*cab0*/  FADD.FTZ R150, R151, R110 ;  /* 0x0000006e97967221 */ /* 0x000fe20000010000 */
[----:B------:R-:W-:-:S03]  /*cac0*/  LOP3.LUT R147, R147, 0x7fffff8, RZ, 0xc0, !PT ;  /* 0x07fffff893937812 */ /* 0x000fc600078ec0ff */
[----:B------:R-:W-:Y:S01]  /*cad0*/  FADD.FTZ R158, R150, R111 ;  /* 0x0000006f969e7221 */ /* 0x000fe20000010000 */
[----:B------:R-:W-:Y:S01]  /*cae0*/  @!P1 IADD3 R147, R147, 0x8, RZ ;  /* 0x0000000893939810 */ /* 0x000fe20007ffe0ff */
[----:B------:R-:W-:Y:S05]  /*caf0*/  BRA.DIV ~URZ, `(.L_x_13439) ;  /* 0x000013227f007947 */ /* 0x000fea000b800000 */
[----:B------:R0:W1:Y:S02]  /*cb00*/  SHFL.BFLY PT, R150, R158, 0x1, 0x1f ;  /* 0x0c201f009e967f89 */ /* 0x00006400000e0000 */
.L_x_13445:
        /* <DEDUP_REMOVED lines=84> */
.L_x_13446:
        /* <DEDUP_REMOVED lines=11> */
[----:B------:R-:W-:Y:S01]  /*d100*/  HFMA2.MMA R147, -RZ, RZ, 0, 0 ;  /* 0x00000000ff937435 */ /* 0x000fe200000001ff */
[----:B------:R-:W-:Y:S02]  /*d110*/  ISETP.NE.AND P1, PT, RZ, UR6, PT ;  /* 0x00000006ff007c0c */ /* 0x000fe4000bf25270 */
[----:B------:R-:W-:Y:S03]  /*d120*/  BSSY B0, `(.L_x_13441) ;  /* 0x00000c8000007945 */ /* 0x000fe60003800000 */
[----:B------:R-:W-:-:S04]  /*d130*/  @!P0 IMAD.MOV.U32 R147, RZ, RZ, 0x400 ;  /* 0x00000400ff938424 */ /* 0x000fc800078e00ff */
[----:B------:R-:W-:Y:S01]  /*d140*/  I2F R161, R147 ;  /* 0x0000009300a17306 */ /* 0x000fe20000201400 */
[----:B0-----:R-:W0:Y:S04]  /*d150*/  SHFL.DOWN PT, R158, R147, 0x4, 0x1f ;  /* 0x08801f00939e7f89 */ /* 0x001e2800000e0000 */
[----:B------:R-:W1:Y:S01]  /*d160*/  @!P0 LDS.64 R150, [R156.X8] ;  /* 0x000000009c968984 */ /* 0x000e620000008a00 */
[----:B------:R-:W-:Y:S01]  /*d170*/  LOP3.LUT P0, RZ, R154, 0x1f, R0, 0xf8, !PT ;  /* 0x0000001f9aff7812 */ /* 0x000fe2000780f800 */
[----:B0-----:R-:W-:Y:S01]  /*d180*/  IMAD.IADD R157, R158, 0x1, R147 ;  /* 0x000000019e9d7824 */ /* 0x001fe200078e0293 */
[----:B------:R0:W2:Y:S08]  /*d190*/  I2F R162, R158 ;  /* 0x0000009e00a27306 */ /* 0x0000b00000201400 */
[----:B------:R-:W3:Y:S01]  /*d1a0*/  I2F R159, R157 ;  /* 0x0000009d009f7306 */ /* 0x000ee20000201400 */
[----:B0-----:R-:W-:Y:S04]  /*d1b0*/  SHFL.DOWN PT, R158, R157, 0x2, 0x1f ;  /* 0x08401f009d9e7f89 */ /* 0x001fe800000e0000 */
[----:B-1----:R-:W0:Y:S02]  /*d1c0*/  SHFL.DOWN PT, R155, R150, 0x4, 0x1f ;  /* 0x08801f00969b7f89 */ /* 0x002e2400000e0000 */
[----:B0-----:R-:W-:-:S02]  /*d1d0*/  FADD.FTZ R160, -R155, R150 ;  /* 0x000000969ba07221 */ /* 0x001fc40000010100 */
[----:B--2---:R-:W-:Y:S02]  /*d1e0*/  FMUL.FTZ R163, R155, R162 ;  /* 0x000000a29ba37220 */ /* 0x004fe40000410000 */
[----:B---3--:R-:W0:Y:S01]  /*d1f0*/  MUFU.RCP R155, R159 ;  /* 0x0000009f009b7308 */ /* 0x008e220000001000 */
[----:B------:R-:W-:Y:S02]  /*d200*/  FMUL.FTZ R160, R160, R160 ;  /* 0x000000a0a0a07220 */ /* 0x000fe40000410000 */
[----:B------:R-:W-:Y:S02]  /*d210*/  FFMA.FTZ R156, R161, R150, R163 ;  /* 0x00000096a19c7223 */ /* 0x000fe400000100a3 */
[----:B------:R-:W1:Y:S01]  /*d220*/  SHFL.DOWN PT, R150, R151, 0x4, 0x1f ;  /* 0x08801f0097967f89 */ /* 0x000e6200000e0000 */
[----:B------:R-:W-:Y:S02]  /*d230*/  FMUL.FTZ R160, R160, R161 ;  /* 0x000000a1a0a07220 */ /* 0x000fe40000410000 */
[----:B------:R-:W-:-:S02]  /*d240*/  IMAD.IADD R161, R157, 0x1, R158 ;  /* 0x000000019da17824 */ /* 0x000fc400078e029e */
[----:B------:R-:W-:Y:S02]  /*d250*/  FMUL.FTZ R160, R160, R162 ;  /* 0x000000a2a0a07220 */ /* 0x000fe40000410000 */
[----:B------:R-:W2:Y:S01]  /*d260*/  I2F R162, R158 ;  /* 0x0000009e00a27306 */ /* 0x000ea20000201400 */
[----:B------:R-:W-:Y:S01]  /*d270*/  SHFL.DOWN PT, R166, R161, 0x1, 0x1f ;  /* 0x08201f00a1a67f89 */ /* 0x000fe200000e0000 */
        /* <DEDUP_REMOVED lines=10> */
[----:B-1----:R-:W0:Y:S01]  /*d320*/  MUFU.RCP R147, R155 ;  /* 0x0000009b00937308 */ /* 0x002e220000001000 */
[----:B------:R-:W-:-:S04]  /*d330*/  FMUL.FTZ R160, R159, R160 ;  /* 0x000000a09fa07220 */ /* 0x000fc80000410000 */
[----:B------:R-:W-:Y:S02]  /*d340*/  FMUL.FTZ R160, R160, R162 ;  /* 0x000000a2a0a07220 */ /* 0x000fe40000410000 */
[----:B---3--:R-:W-:Y:S01]  /*d350*/  FADD.FTZ R156, R150, R151 ;  /* 0x00000097969c7221 */ /* 0x008fe20000010000 */
[----:B------:R-:W-:Y:S02]  /*d360*/  IADD3 R150, R161, R166, RZ ;  /* 0x000000a6a1967210 */ /* 0x000fe40007ffe0ff */
[----:B------:R-:W-:Y:S01]  /*d370*/  I2F R166, R166 ;  /* 0x000000a600a67306 */ /* 0x000fe20000201400 */
[C---:B0-----:R-:W-:Y:S02]  /*d380*/  FMUL.FTZ R164, R147.reuse, R164 ;  /* 0x000000a493a47220 */ /* 0x041fe40000410000 */
[----:B------:R-:W-:-:S05]  /*d390*/  FFMA.FTZ R156, R147, R160, R156 ;  /* 0x000000a0939c7223 */ /* 0x000fca000001009c */
[----:B------:R-:W0:Y:S01]  /*d3a0*/  I2F R150, R150 ;  /* 0x0000009600967306 */ /* 0x000e220000201400 */
[----:B------:R-:W1:Y:S04]  /*d3b0*/  SHFL.DOWN PT, R147, R164, 0x1, 0x1f ;  /* 0x08201f00a4937f89 */ /* 0x000e6800000e0000 */
[----:B------:R-:W2:Y:S03]  /*d3c0*/  SHFL.DOWN PT, R151, R156, 0x1, 0x1f ;  /* 0x08201f009c977f89 */ /* 0x000ea600000e0000 */
        /* <DEDUP_REMOVED lines=9> */
[----:B------:R-:W-:Y:S02]  /*d460*/  IMAD.MOV.U32 R150, RZ, RZ, c[0x0][0x1e0] ;  /* 0x00007800ff967624 */ /* 0x000fe400078e00ff */
[----:B------:R-:W-:Y:S02]  /*d470*/  FFMA.FTZ R147, R157, R147, R158 ;  /* 0x000000939d937223 */ /* 0x000fe4000001009e */
        /* <DEDUP_REMOVED lines=20> */
[----:B------:R-:W-:Y:S02]  /*d5c0*/  IMAD R143, R143, c[0x0][0x168], RZ ;  /* 0x00005a008f8f7a24 */ /* 0x000fe400078e02ff */
[C---:B------:R-:W-:Y:S02]  /*d5d0*/  FADD.FTZ R147, -R145.reuse, R81 ;  /* 0x0000005191937221 */ /* 0x040fe40000010100 */
[----:B------:R-:W-:-:S02]  /*d5e0*/  FADD.FTZ R154, -R145, R84 ;  /* 0x00000054919a7221 */ /* 0x000fc40000010100 */
[C---:B------:R-:W-:Y:S02]  /*d5f0*/  FADD.FTZ R155, -R145.reuse, R85 ;  /* 0x00000055919b7221 */ /* 0x040fe40000010100 */
[C---:B------:R-:W-:Y:S02]  /*d600*/  FADD.FTZ R158, -R145.reuse, R88 ;  /* 0x00000058919e7221 */ /* 0x040fe40000010100 */
[----:B------:R-:W-:Y:S02]  /*d610*/  FADD.FTZ R93, -R145, R93 ;  /* 0x0000005d915d7221 */ /* 0x000fe40000010100 */
[C---:B------:R-:W-:Y:S01]  /*d620*/  FMUL.FTZ R81, R177.reuse, R80 ;  /* 0x00000050b1517220 */ /* 0x040fe20000410000 */
[----:B------:R-:W-:Y:S01]  /*d630*/  SHF.R.S32.HI R80, RZ, 0x1f, R143 ;  /* 0x0000001fff507819 */ /* 0x000fe2000001148f */
[C---:B------:R-:W-:Y:S02]  /*d640*/  FMUL.FTZ R87, R177.reuse, R156 ;  /* 0x0000009cb1577220 */ /* 0x040fe40000410000 */
[----:B------:R-:W-:Y:S01]  /*d650*/  FMUL.FTZ R88, R177, R157 ;  /* 0x0000009db1587220 */ /* 0x000fe20000410000 */
[----:B------:R-:W-:Y:S01]  /*d660*/  LEA.HI R80, R80, R143, RZ, 0x3 ;  /* 0x0000008f50507211 */ /* 0x000fe200078f18ff */
[----:B------:R-:W-:-:S02]  /*d670*/  FADD.FTZ R150, -R145, R82 ;  /* 0x0000005291967221 */ /* 0x000fc40000010100 */
[C---:B------:R-:W-:Y:S02]  /*d680*/  FADD.FTZ R92, -R145.reuse, R92 ;  /* 0x0000005c915c7221 */ /* 0x040fe40000010100 */
[C---:B------:R-:W-:Y:S02]  /*d690*/  FADD.FTZ R151, -R145.reuse, R83 ;  /* 0x0000005391977221 */ /* 0x040fe40000010100 */
[----:B------:R-:W-:Y:S02]  /*d6a0*/  FADD.FTZ R95, -R145, R95 ;  /* 0x0000005f915f7221 */ /* 0x000fe40000010100 */
[----:B------:R-:W-:Y:S02]  /*d6b0*/  FMUL.FTZ R82, R177, R147 ;  /* 0x00000093b1527220 */ /* 0x000fe40000410000 */
[C---:B------:R-:W-:Y:S02]  /*d6c0*/  FADD.FTZ R160, -R145.reuse, R90 ;  /* 0x0000005a91a07221 */ /* 0x040fe40000010100 */
[----:B------:R-:W-:-:S02]  /*d6d0*/  FADD.FTZ R91, -R145, R91 ;  /* 0x0000005b915b7221 */ /* 0x000fc40000010100 */
[----:B------:R-:W-:Y:S02]  /*d6e0*/  FADD.FTZ R164, -R145, R100 ;  /* 0x0000006491a47221 */ /* 0x000fe40000010100 */
[C---:B------:R-:W-:Y:S02]  /*d6f0*/  FMUL.FTZ R85, R177.reuse, R154 ;  /* 0x0000009ab1557220 */ /* 0x040fe40000410000 */
[----:B------:R-:W-:Y:S02]  /*d700*/  FMUL.FTZ R86, R177, R155 ;  /* 0x0000009bb1567220 */ /* 0x000fe40000410000 */
[C---:B------:R-:W-:Y:S02]  /*d710*/  FADD.FTZ R94, -R145.reuse, R94 ;  /* 0x0000005e915e7221 */ /* 0x040fe40000010100 */
[C---:B------:R-:W-:Y:S02]  /*d720*/  FADD.FTZ R96, -R145.reuse, R96 ;  /* 0x0000006091607221 */ /* 0x040fe40000010100 */
[----:B------:R-:W-:-:S02]  /*d730*/  FADD.FTZ R163, -R145, R99 ;  /* 0x0000006391a37221 */ /* 0x000fc40000010100 */
[C---:B------:R-:W-:Y:S02]  /*d740*/  FADD.FTZ R172, -R145.reuse, R108 ;  /* 0x0000006c91ac7221 */ /* 0x040fe40000010100 */
[----:B------:R-:W-:Y:S02]  /*d750*/  FADD.FTZ R173, -R145, R109 ;  /* 0x0000006d91ad7221 */ /* 0x000fe40000010100 */
[----:B------:R-:W-:Y:S01]  /*d760*/  FMUL.FTZ R100, R177, R93 ;  /* 0x0000005db1647220 */ /* 0x000fe20000410000 */
[----:B------:R-:W-:Y:S01]  /*d770*/  LOP3.LUT R93, R0, 0xff, RZ, 0xc0, !PT ;  /* 0x000000ff005d7812 */ /* 0x000fe200078ec0ff */
[----:B------:R-:W-:Y:S02]  /*d780*/  FFMA.FTZ R87, R42, R87, R10 ;  /* 0x000000572a577223 */ /* 0x000fe4000001000a */
[----:B------:R-:W-:Y:S02]  /*d790*/  FFMA.FTZ R88, R43, R88, R11 ;  /* 0x000000582b587223 */ /* 0x000fe4000001000b */
[----:B------:R-:W-:-:S02]  /*d7a0*/  FADD.FTZ R159, -R145, R89 ;  /* 0x00000059919f7221 */ /* 0x000fc40000010100 */
[----:B------:R-:W-:Y:S02]  /*d7b0*/  FADD.FTZ R165, -R145, R101 ;  /* 0x0000006591a57221 */ /* 0x000fe40000010100 */
[----:B------:R-:W-:Y:S02]  /*d7c0*/  FMUL.FTZ R99, R177, R92 ;  /* 0x0000005cb1637220 */ /* 0x000fe40000410000 */
[C---:B------:R-:W-:Y:S02]  /*d7d0*/  FADD.FTZ R161, -R145.reuse, R97 ;  /* 0x0000006191a17221 */ /* 0x040fe40000010100 */
[----:B------:R-:W-:Y:S02]  /*d7e0*/  FADD.FTZ R162, -R145, R98 ;  /* 0x0000006291a27221 */ /* 0x000fe40000010100 */
[C---:B------:R-:W-:Y:S02]  /*d7f0*/  FMUL.FTZ R83, R177.reuse, R150 ;  /* 0x00000096b1537220 */ /* 0x040fe40000410000 */
[----:B------:R-:W-:-:S02]  /*d800*/  FMUL.FTZ R84, R177, R151 ;  /* 0x00000097b1547220 */ /* 0x000fc40000410000 */
[C---:B------:R-:W-:Y:S02]  /*d810*/  FMUL.FTZ R89, R177.reuse, R158 ;  /* 0x0000009eb1597220 */ /* 0x040fe40000410000 */
[----:B------:R-:W-:Y:S01]  /*d820*/  FMUL.FTZ R92, R177, R95 ;  /* 0x0000005fb15c7220 */ /* 0x000fe20000410000 */
[----:B------:R-:W-:Y:S01]  /*d830*/  F2FP.BF16.PACK_AB R95, R88, R87 ;  /* 0x00000057585f723e */ /* 0x000fe200000010ff */
[----:B------:R-:W-:Y:S02]  /*d840*/  FFMA.FTZ R81, R36, R81, R4 ;  /* 0x0000005124517223 */ /* 0x000fe40000010004 */
[----:B------:R-:W-:Y:S02]  /*d850*/  FFMA.FTZ R82, R37, R82, R5 ;  /* 0x0000005225527223 */ /* 0x000fe40000010005 */
        /* <DEDUP_REMOVED lines=9> */
[----:B------:R-:W-:Y:S02]  /*d8f0*/  FMUL.FTZ R98, R177, R91 ;  /* 0x0000005bb1627220 */ /* 0x000fe40000410000 */
[----:B------:R-:W-:Y:S02]  /*d900*/  FFMA.FTZ R85, R40, R85, R8 ;  /* 0x0000005528557223 */ /* 0x000fe40000010008 */
[----:B------:R-:W-:Y:S02]  /*d910*/  FFMA.FTZ R86, R41, R86, R9 ;  /* 0x0000005629567223 */ /* 0x000fe40000010009 */
[C---:B------:R-:W-:Y:S02]  /*d920*/  FMUL.FTZ R91, R177.reuse, R94 ;  /* 0x0000005eb15b7220 */ /* 0x040fe40000410000 */
[C---:B------:R-:W-:Y:S01]  /*d930*/  FMUL.FTZ R101, R177.reuse, R96 ;  /* 0x00000060b1657220 */ /* 0x040fe20000410000 */
[----:B------:R-:W-:Y:S01]  /*d940*/  LEA.HI.SX32 R96, R80, R93, 0x1d ;  /* 0x0000005d50607211 */ /* 0x000fe200078feaff */
[C---:B------:R-:W-:Y:S01]  /*d950*/  FMUL.FTZ R145, R177.reuse, R172 ;  /* 0x000000acb1917220 */ /* 0x040fe20000410000 */
[----:B------:R-:W-:Y:S01]  /*d960*/  F2FP.BF16.PACK_AB R94, R86, R85 ;  /* 0x00000055565e723e */ /* 0x000fe200000010ff */
        /* <DEDUP_REMOVED lines=8> */
[----:B------:R-:W-:Y:S01]  /*d9f0*/  F2FP.BF16.PACK_AB R93, R84, R83 ;  /* 0x00000053545d723e */ /* 0x000fe200000010ff */
        /* <DEDUP_REMOVED lines=9> */
[----:B------:R-:W-:-:S02]  /*da90*/  FMUL.FTZ R109, R177, R168 ;  /* 0x000000a8b16d7220 */ /* 0x000fc40000410000 */
[----:B------:R-:W-:Y:S01]  /*daa0*/  FMUL.FTZ R110, R177, R169 ;  /* 0x000000a9b16e7220 */ /* 0x000fe20000410000 */
[----:B------:R-:W-:Y:S01]  /*dab0*/  F2FP.BF16.PACK_AB R86, R85, R86 ;  /* 0x000000565556723e */ /* 0x000fe200000010ff */
[----:B------:R-:W-:Y:S02]  /*dac0*/  FFMA.FTZ R98, R47, R98, R15 ;  /* 0x000000622f627223 */ /* 0x000fe4000001000f */
[----:B------:R-:W-:Y:S02]  /*dad0*/  FMUL.FTZ R103, R177, R162 ;  /* 0x000000a2b1677220 */ /* 0x000fe40000410000 */
[----:B------:R-:W-:Y:S01]  /*dae0*/  FFMA.FTZ R81, R45, R90, R13 ;  /* 0x0000005a2d517223 */ /* 0x000fe2000001000d */
[----:B------:R-:W-:Y:S01]  /*daf0*/  F2FP.BF16.PACK_AB R89, R98, R89 ;  /* 0x000000596259723e */ /* 0x000fe200000010ff */
[----:B------:R-:W-:Y:S01]  /*db00*/  FFMA.FTZ R90, R48, R99, R16 ;  /* 0x00000063305a7223 */ /* 0x000fe20000010010 */
[C---:B------:R-:W-:Y:S01]  /*db10*/  IADD3 R98, R96.reuse, 0x100, RZ ;  /* 0x0000010060627810 */ /* 0x040fe20007ffe0ff */
        /* <DEDUP_REMOVED lines=15> */
[----:B------:R-:W-:Y:S01]  /*dc10*/  IMAD.MOV.U32 R103, RZ, RZ, 0x10 ;  /* 0x00000010ff677424 */ /* 0x000fe200078e00ff */
[----:B------:R-:W-:Y:S01]  /*dc20*/  F2FP.BF16.PACK_AB R80, R97, R80 ;  /* 0x000000506150723e */ /* 0x000fe200000010ff */
[----:B------:R-:W-:Y:S02]  /*dc30*/  FFMA.FTZ R87, R58, R107, R26 ;  /* 0x0000006b3a577223 */ /* 0x000fe4000001001a */
[----:B------:R-:W-:Y:S02]  /*dc40*/  FFMA.FTZ R108, R59, R108, R27 ;  /* 0x0000006c3b6c7223 */ /* 0x000fe4000001001b */
[----:B------:R-:W-:-:S02]  /*dc50*/  FFMA.FTZ R84, R52, R101, R20 ;  /* 0x0000006534547223 */ /* 0x000fc40000010014 */
        /* <DEDUP_REMOVED lines=8> */
[----:B------:R-:W-:Y:S02]  /*dce0*/  FFMA.FTZ R156, R67, R156, R35 ;  /* 0x0000009c439c7223 */ /* 0x000fe40000010023 */
[----:B------:R-:W-:-:S02]  /*dcf0*/  FFMA.FTZ R150, R63, R150, R31 ;  /* 0x000000963f967223 */ /* 0x000fc4000001001f */
        /* <DEDUP_REMOVED lines=10> */
.L_x_13442:
[----:B-1----:R-:W-:Y:S05]  /*dda0*/  BSYNC B0 ;  /* 0x0000000000007941 */ /* 0x002fea0003800000 */
.L_x_13441:
[----:B------:R-:W-:Y:S02]  /*ddb0*/  IADD3 R112, R112, c[0x0][0x160], RZ ;  /* 0x0000580070707a10 */ /* 0x000fe40007ffe0ff */
[----:B------:R-:W-:-:S02]  /*ddc0*/  LOP3.LUT P1, RZ, R134, 0xff, RZ, 0xc0, !PT ;  /* 0x000000ff86ff7812 */ /* 0x000fc4000782c0ff */
[----:B------:R-:W-:Y:S02]  /*ddd0*/  ISETP.GE.AND P0, PT, R112, c[0x0][0x164], PT ;  /* 0x0000590070007a0c */ /* 0x000fe40003f06270 */
[----:B------:R-:W-:-:S11]  /*dde0*/  SEL R134, RZ, 0x1, P1 ;  /* 0x00000001ff867807 */ /* 0x000fd60000800000 */
[----:B0-----:R-:W-:Y:S01]  /*ddf0*/  @P0 CALL.REL.NOINC `(.L_x_13443) ;  /* 0x0000001000000944 */ /* 0x001fe20003c00000 */
[----:B------:R-:W-:Y:S05]  /*de00*/  BRA `(.L_x_13444) ;  /* 0xffff29f000007947 */ /* 0x000fea000383ffff */
.L_x_13443:
[----:B------:R-:W-:Y:S05]  /*de10*/  EXIT ;  /* 0x000000000000794d */ /* 0x000fea0003800000 */
.L_x_13439:
[----:B------:R-:W-:Y:S01]  /*de20*/  IMAD.MOV.U32 R157, RZ, RZ, 0x1 ;  /* 0x00000001ff9d7424 */ /* 0x000fe200078e00ff */
[----:B------:R-:W-:Y:S01]  /*de30*/  MOV R151, 0x1f ;  /* 0x0000001f00977802 */ /* 0x000fe20000000f00 */
[----:B------:R-:W-:Y:S01]  /*de40*/  IMAD.MOV.U32 R156, RZ, RZ, -0x1 ;  /* 0xffffffffff9c7424 */ /* 0x000fe200078e00ff */
[----:B------:R-:W-:Y:S02]  /*de50*/  MOV R154, 0xde70 ;  /* 0x0000de70009a7802 */ /* 0x000fe40000000f00 */
[----:B------:R-:W-:Y:S05]  /*de60*/  CALL.REL.NOINC `($__internal_75_$__cuda_sm70_shflsync_bfly_p) ;  /* 0x0000079000007944 */ /* 0x000fea0003c00000 */
[----:B-1----:R-:W-:Y:S01]  /*de70*/  IMAD.MOV.U32 R150, RZ, RZ, R157 ;  /* 0x000000ffff967224 */ /* 0x002fe200078e009d */
[----:B0-----:R-:W-:Y:S05]  /*de80*/  BRA `(.L_x_13445) ;  /* 0xffffec8000007947 */ /* 0x001fea000383ffff */
.L_x_13440:
[----:B------:R-:W-:Y:S01]  /*de90*/  HFMA2.MMA R151, -RZ, RZ, 0, 1.847743988037109375e-06 ;  /* 0x0000001fff977435 */ /* 0x000fe200000001ff */
[----:B------:R-:W-:Y:S01]  /*dea0*/  IMAD.MOV.U32 R157, RZ, RZ, 0x2 ;  /* 0x00000002ff9d7424 */ /* 0x000fe200078e00ff */
[----:B------:R-:W-:Y:S01]  /*deb0*/  MOV R154, 0xdee0 ;  /* 0x0000dee0009a7802 */ /* 0x000fe20000000f00 */
[----:B------:R-:W-:-:S03]  /*dec0*/  IMAD.MOV.U32 R156, RZ, RZ, -0x1 ;  /* 0xffffffffff9c7424 */ /* 0x000fc600078e00ff */
[----:B------:R-:W-:Y:S05]  /*ded0*/  CALL.REL.NOINC `($__internal_75_$__cuda_sm70_shflsync_bfly_p) ;  /* 0x0000072000007944 */ /* 0x000fea0003c00000 */
[----:B01----:R-:W-:Y:S01]  /*dee0*/  FADD.FTZ R158, R158, R157 ;  /* 0x0000009d9e9e7221 */ /* 0x003fe20000010000 */
[----:B------:R-:W-:Y:S01]  /*def0*/  MOV R156, 0xffffffff ;  /* 0xffffffff009c7802 */ /* 0x000fe20000000f00 */
[----:B------:R-:W-:Y:S01]  /*df00*/  IMAD.MOV.U32 R157, RZ, RZ, 0x4 ;  /* 0x00000004ff9d7424 */ /* 0x000fe200078e00ff */
[----:B------:R-:W-:Y:S01]  /*df10*/  MOV R154, 0xdf40 ;  /* 0x0000df40009a7802 */ /* 0x000fe20000000f00 */
[----:B------:R-:W-:-:S02]  /*df20*/  IMAD.MOV.U32 R151, RZ, RZ, 0x1f ;  /* 0x0000001fff977424 */ /* 0x000fc400078e00ff */
[----:B------:R-:W-:Y:S05]  /*df30*/  CALL.REL.NOINC `($__internal_75_$__cuda_sm70_shflsync_bfly_p) ;  /* 0x000006c000007944 */ /* 0x000fea0003c00000 */
[----:B01----:R-:W-:Y:S01]  /*df40*/  FADD.FTZ R158, R158, R157 ;  /* 0x0000009d9e9e7221 */ /* 0x003fe20000010000 */
[----:B------:R-:W-:Y:S01]  /*df50*/  MOV R154, 0xdfa0 ;  /* 0x0000dfa0009a7802 */ /* 0x000fe20000000f00 */
[----:B------:R-:W-:-:S02]  /*df60*/  IMAD.MOV.U32 R157, RZ, RZ, 0x8 ;  /* 0x00000008ff9d7424 */ /* 0x000fc400078e00ff */
[----:B------:R-:W-:Y:S02]  /*df70*/  IMAD.MOV.U32 R151, RZ, RZ, 0x1f ;  /* 0x0000001fff977424 */ /* 0x000fe400078e00ff */
[----:B------:R-:W-:Y:S02]  /*df80*/  IMAD.MOV.U32 R156, RZ, RZ, -0x1 ;  /* 0xffffffffff9c7424 */ /* 0x000fe400078e00ff */
[----:B------:R-:W-:Y:S05]  /*df90*/  CALL.REL.NOINC `($__internal_75_$__cuda_sm70_shflsync_bfly_p) ;  /* 0x0000066000007944 */ /* 0x000fea0003c00000 */
[----:B01----:R-:W-:Y:S01]  /*dfa0*/  FADD.FTZ R158, R158, R157 ;  /* 0x0000009d9e9e7221 */ /* 0x003fe20000010000 */
[----:B------:R-:W-:Y:S01]  /*dfb0*/  HFMA2.MMA R157, -RZ, RZ, 0, 9.5367431640625e-07 ;  /* 0x00000010ff9d7435 */ /* 0x000fe200000001ff */
[----:B------:R-:W-:Y:S01]  /*dfc0*/  IMAD.MOV.U32 R151, RZ, RZ, 0x1f ;  /* 0x0000001fff977424 */ /* 0x000fe200078e00ff */
[----:B------:R-:W-:Y:S01]  /*dfd0*/  MOV R154, 0xe000 ;  /* 0x0000e000009a7802 */ /* 0x000fe20000000f00 */
[----:B------:R-:W-:-:S03]  /*dfe0*/  IMAD.MOV.U32 R156, RZ, RZ, -0x1 ;  /* 0xffffffffff9c7424 */ /* 0x000fc600078e00ff */
[----:B------:R-:W-:Y:S05]  /*dff0*/  CALL.REL.NOINC `($__internal_75_$__cuda_sm70_shflsync_bfly_p) ;  /* 0x0000060000007944 */ /* 0x000fea0003c00000 */
[----:B-1----:R-:W-:Y:S02]  /*e000*/  FADD.FTZ R150, R158, R157 ;  /* 0x0000009d9e967221 */ /* 0x002fe40000010000 */
[----:B------:R-:W-:Y:S02]  /*e010*/  IMAD.MOV.U32 R157, RZ, RZ, 0x1 ;  /* 0x00000001ff9d7424 */ /* 0x000fe400078e00ff */
[----:B------:R-:W-:-:S02]  /*e020*/  FMUL.FTZ R150, R150, 0.0009765625 ;  /* 0x3a80000096967820 */ /* 0x000fc40000410000 */
        /* <DEDUP_REMOVED lines=67> */
[----:B------:R-:W-:Y:S05]  /*e460*/  CALL.REL.NOINC `($__internal_75_$__cuda_sm70_shflsync_bfly_p) ;  /* 0x0000019000007944 */ /* 0x000fea0003c00000 */
[----:B01----:R-:W-:Y:S01]  /*e470*/  FADD.FTZ R158, R158, R157 ;  /* 0x0000009d9e9e7221 */ /* 0x003fe20000010000 */
[----:B------:R-:W-:Y:S01]  /*e480*/  MOV R156, 0xffffffff ;  /* 0xffffffff009c7802 */ /* 0x000fe20000000f00 */
[----:B------:R-:W-:Y:S01]  /*e490*/  IMAD.MOV.U32 R157, RZ, RZ, 0x2 ;  /* 0x00000002ff9d7424 */ /* 0x000fe200078e00ff */
[----:B------:R-:W-:Y:S01]  /*e4a0*/  MOV R154, 0xe4d0 ;  /* 0x0000e4d0009a7802 */ /* 0x000fe20000000f00 */
[----:B------:R-:W-:Y:S02]  /*e4b0*/  IMAD.MOV.U32 R151, RZ, RZ, 0x1f ;  /* 0x0000001fff977424 */ /* 0x000fe400078e00ff */
[----:B------:R-:W-:Y:S05]  /*e4c0*/  CALL.REL.NOINC `($__internal_75_$__cuda_sm70_shflsync_bfly_p) ;  /* 0x0000013000007944 */ /* 0x000fea0003c00000 */
[----:B01----:R-:W-:Y:S01]  /*e4d0*/  FADD.FTZ R158, R158, R157 ;  /* 0x0000009d9e9e7221 */ /* 0x003fe20000010000 */
[----:B------:R-:W-:Y:S01]  /*e4e0*/  MOV R154, 0xe530 ;  /* 0x0000e530009a7802 */ /* 0x000fe20000000f00 */
[----:B------:R-:W-:Y:S02]  /*e4f0*/  IMAD.MOV.U32 R157, RZ, RZ, 0x4 ;  /* 0x00000004ff9d7424 */ /* 0x000fe400078e00ff */
[----:B------:R-:W-:-:S02]  /*e500*/  IMAD.MOV.U32 R151, RZ, RZ, 0x1f ;  /* 0x0000001fff977424 */ /* 0x000fc400078e00ff */
[----:B------:R-:W-:Y:S02]  /*e510*/  IMAD.MOV.U32 R156, RZ, RZ, -0x1 ;  /* 0xffffffffff9c7424 */ /* 0x000fe400078e00ff */
[----:B------:R-:W-:Y:S05]  /*e520*/  CALL.REL.NOINC `($__internal_75_$__cuda_sm70_shflsync_bfly_p) ;  /* 0x000000d000007944 */ /* 0x000fea0003c00000 */
[----:B01----:R-:W-:Y:S01]  /*e530*/  FADD.FTZ R158, R158, R157 ;  /* 0x0000009d9e9e7221 */ /* 0x003fe20000010000 */
[----:B------:R-:W-:Y:S01]  /*e540*/  HFMA2.MMA R157, -RZ, RZ, 0, 4.76837158203125e-07 ;  /* 0x00000008ff9d7435 */ /* 0x000fe200000001ff */
        /* <DEDUP_REMOVED lines=8> */
[----:B------:R-:W-:Y:S02]  /*e5d0*/  IMAD.MOV.U32 R156, RZ, RZ, -0x1 ;  /* 0xffffffffff9c7424 */ /* 0x000fe400078e00ff */
[----:B------:R-:W-:Y:S05]  /*e5e0*/  CALL.REL.NOINC `($__internal_75_$__cuda_sm70_shflsync_bfly_p) ;  /* 0x0000001000007944 */ /* 0x000fea0003c00000 */
[----:B01----:R-:W-:Y:S05]  /*e5f0*/  BRA `(.L_x_13446) ;  /* 0xffffea5000007947 */ /* 0x003fea000383ffff */
        .weak           $__internal_75_$__cuda_sm70_shflsync_bfly_p
        .type           $__internal_75_$__cuda_sm70_shflsync_bfly_p,@function
        .size           $__internal_75_$__cuda_sm70_shflsync_bfly_p,(.L_x_29139 - $__internal_75_$__cuda_sm70_shflsync_bfly_p)
$__internal_75_$__cuda_sm70_shflsync_bfly_p:
[----:B------:R-:W-:Y:S01]  /*e600*/  IMAD.MOV.U32 R155, RZ, RZ, 0x0 ;  /* 0x00000000ff9b7424 */ /* 0x000fe200078e00ff */
[----:B------:R-:W-:Y:S04]  /*e610*/  WARPSYNC R156 ;  /* 0x0000009c00007348 */ /* 0x000fe80003800000 */
[----:B------:R0:W1:Y:S01]  /*e620*/  SHFL.BFLY PT, R157, R158, R157, R151 ;  /* 0x0c00009d9e9d7389 */ /* 0x00006200000e0097 */
[----:B------:R-:W-:Y:S05]  /*e630*/  RET.REL.NODEC R154 `(_ZN10layer_norm13ln_fwd_kernelINS_13Kernel_traitsIf13__nv_bfloat16fS2_fjLj8192ELj1ELj1ELj8ELj16ENS_18Kernel_traits_baseILj8192EfS2_fS2_fjLj256EEEEELb1ELb0ELb1ELb1EEEvNS_9FwdParamsE) ;  /* 0xffff19c09a007950 */ /* 0x000fea0003c3ffff */
.L_x_13447:
        /* <DEDUP_REMOVED lines=12> */
.L_x_29139:


//--------------------- .text._ZN10layer_norm13ln_fwd_kernelINS_13Kernel_traitsIf13__nv_bfloat16fS2_fjLj8192ELj1ELj1ELj8ELj16ENS_18Kernel_traits_baseILj8192EfS2_fS2_fjLj256EEEEELb1ELb1ELb0ELb0EEEvNS_9FwdParamsE --------------------------
	.section	.text._ZN10layer_norm13ln_fwd_kernelINS_13Kernel_traitsIf13__nv_bfloat16fS2_fjLj8192ELj1ELj1ELj8ELj16ENS_18Kernel_traits_baseILj8192EfS2_fS2_fjLj256EEEEELb1ELb1ELb0ELb0EEEvNS_9FwdParamsE,"ax",@progbits
	.sectioninfo	@"SHI_REGISTERS=195"
	.align	128
        .global         _ZN10layer_norm13ln_fwd_kernelINS_13Kernel_traitsIf13__nv_bfloat16fS2_fjLj8192ELj1ELj1ELj8ELj16ENS_18Kernel_traits_baseILj8192EfS2_fS2_fjLj256EEEEELb1ELb1ELb0ELb0EEEvNS_9FwdParamsE
        .type           _ZN10layer_norm13ln_fwd_kernelINS_13Kernel_traitsIf13__nv_bfloat16fS2_fjLj8192ELj1ELj1ELj8ELj16ENS_18Kernel_traits_baseILj8192EfS2_fS2_fjLj256EEEEELb1ELb1ELb0ELb0EEEvNS_9FwdParamsE,@function
        .size           _ZN10layer_norm13ln_fwd_kernelINS_13Kernel_traitsIf13__nv_bfloat16fS2_fjLj8192ELj1ELj1ELj8ELj16ENS_18Kernel_traits_baseILj8192EfS2_fS2_fjLj256EEEEELb1ELb1ELb0ELb0EEEvNS_9FwdParamsE,(.L_x_29140 - _ZN10layer_norm13ln_fwd_kernelINS_13Kernel_traitsIf13__nv_bfloat16fS2_fjLj8192ELj1ELj1ELj8ELj16ENS_18Kernel_traits_baseILj8192EfS2_fS2_fjLj256EEEEELb1ELb1ELb0ELb0EEEvNS_9FwdParamsE)
        .other          _ZN10layer_norm13ln_fwd_kernelINS_13Kernel_traitsIf13__nv_bfloat16fS2_fjLj8192ELj1ELj1ELj8ELj16ENS_18Kernel_traits_baseILj8192EfS2_fS2_fjLj256EEEEELb1ELb1ELb0ELb0EEEvNS_9FwdParamsE,@"STO_CUDA_ENTRY STV_DEFAULT"
_ZN10layer_norm13ln_fwd_kernelINS_13Kernel_traitsIf13__nv_bfloat16fS2_fjLj8192ELj1ELj1ELj8ELj16ENS_18Kernel_traits_baseILj8192EfS2_fS2_fjLj256EEEEELb1ELb1ELb0ELb0EEEvNS_9FwdParamsE:
.text._ZN10layer_norm13ln_fwd_kernelINS_13Kernel_traitsIf13__nv_bfloat16fS2_fjLj8192ELj1ELj1ELj8ELj16ENS_18Kernel_traits_baseILj8192EfS2_fS2_fjLj256EEEEELb1ELb1ELb0ELb0EEEvNS_9FwdParamsE:
        /* <DEDUP_REMOVED lines=16> */
[C---:B0-----:R-:W-:Y:S01]  /*0100*/  LOP3.LUT R100, R0.reuse, 0xff, RZ, 0xc0, !PT ;  /* 0x000000ff00647812 */ /* 0x041fe200078ec0ff */
        /* <DEDUP_REMOVED lines=11> */
[----:B------:R-:W-:Y:S01]  /*01c0*/  IADD3 R148, R2, -0x61c88647, RZ ;  /* 0x9e3779b902947810 */ /* 0x000fe20007ffe0ff */
[----:B------:R-:W-:Y:S01]  /*01d0*/  IMAD.MOV.U32 R7, RZ, RZ, c[0x0][0x168] ;  /* 0x00005a00ff077624 */ /* 0x000fe200078e00ff */
[----:B------:R-:W-:Y:S01]  /*01e0*/  LOP3.LUT R5, R5, R3, RZ, 0x3c, !PT ;  /* 0x0000000305057212 */ /* 0x000fe200078e3cff */
[----:B------:R-:W-:Y:S01]  /*01f0*/  IMAD.WIDE.U32 R8, R8, -0x2daee0ad, RZ ;  /* 0xd2511f5308087825 */ /* 0x000fe200078e00ff */
[----:B------:R-:W-:Y:S02]  /*0200*/  IADD3 R149, R2, 0x3c6ef372, RZ ;  /* 0x3c6ef37202957810 */ /* 0x000fe40007ffe0ff */
[----:B------:R-:W-:Y:S02]  /*0210*/  IADD3 R150, R3, 0x76cf5d0a, RZ ;  /* 0x76cf5d0a03967810 */ /* 0x000fe40007ffe0ff */
[----:B------:R-:W-:Y:S01]  /*0220*/  LOP3.LUT R10, R9, R4, R146, 0x96, !PT ;  /* 0x00000004090a7212 */ /* 0x000fe200078e9692 */
[----:B------:R-:W-:Y:S01]  /*0230*/  IMAD.WIDE.U32 R4, R5, -0x326172a9, RZ ;  /* 0xcd9e8d5705047825 */ /* 0x000fe200078e00ff */
[----:B------:R-:W-:-:S02]  /*0240*/  SHF.R.S32.HI R7, RZ, 0x1f, R7 ;  /* 0x0000001fff077819 */ /* 0x000fc40000011407 */
[----:B------:R-:W-:Y:S01]  /*0250*/  IADD3 R151, R3, 0x32370b8f, RZ ;  /* 0x32370b8f03977810 */ /* 0x000fe20007ffe0ff */
[----:B------:R-:W-:Y:S01]  /*0260*/  IMAD.WIDE.U32 R10, R10, -0x326172a9, RZ ;  /* 0xcd9e8d570a0a7825 */ /* 0x000fe200078e00ff */
[----:B------:R-:W-:Y:S02]  /*0270*/  LOP3.LUT R5, R5, R148, R6, 0x96, !PT ;  /* 0x0000009405057212 */ /* 0x000fe400078e9606 */
[----:B------:R-:W-:Y:S02]  /*0280*/  LEA.HI R112, R7, c[0x0][0x168], RZ, 0x3 ;  /* 0x00005a0007707a11 */ /* 0x000fe400078f18ff */
[----:B------:R-:W-:Y:S01]  /*0290*/  LOP3.LUT R6, R11, R4, R149, 0x96, !PT ;  /* 0x000000040b067212 */ /* 0x000fe200078e9695 */
[----:B------:R-:W-:Y:S01]  /*02a0*/  IMAD.WIDE.U32 R4, R5, -0x2daee0ad, RZ ;  /* 0xd2511f5305047825 */ /* 0x000fe200078e00ff */
[C---:B------:R-:W-:Y:S02]  /*02b0*/  IADD3 R152, R2.reuse, -0x255992d5, RZ ;  /* 0xdaa66d2b02987810 */ /* 0x040fe40007ffe0ff */
        /* <DEDUP_REMOVED lines=9> */
[C---:B------:R-:W-:Y:S02]  /*0350*/  LOP3.LUT P2, RZ, R154.reuse, 0xffffff00, RZ, 0xc0, !PT ;  /* 0xffffff009aff7812 */ /* 0x040fe4000784c0ff */
[----:B------:R-:W-:-:S02]  /*0360*/  ISETP.GE.U32.AND P5, PT, R154, 0x200, PT ;  /* 0x000002009a00780c */ /* 0x000fc40003fa6070 */
[C---:B------:R-:W-:Y:S02]  /*0370*/  ISETP.GE.U32.AND P4, PT, R154.reuse, 0x300, PT ;  /* 0x000003009a00780c */ /* 0x040fe40003f86070 */
[----:B------:R-:W-:Y:S02]  /*0380*/  ISETP.GE.U32.AND P3, PT, R154, 0x400, PT ;  /* 0x000004009a00780c */ /* 0x000fe40003f66070 */
[----:B------:R-:W-:Y:S02]  /*0390*/  LOP3.LUT R106, R9, R10, R152, 0x96, !PT ;  /* 0x0000000a096a7212 */ /* 0x000fe400078e9698 */
[----:B------:R-:W-:-:S03]  /*03a0*/  LOP3.LUT R110, R109, R8, R155, 0x96, !PT ;  /* 0x000000086d6e7212 */ /* 0x000fc600078e969b */
[----:B------:R-:W-:Y:S01]  /*03b0*/  @P2 LOP3.LUT R184, R184, 0x8, RZ, 0xfc, !PT ;  /* 0x00000008b8b82812 */ /* 0x000fe200078efcff */
[----:B------:R-:W-:-:S03]  /*03c0*/  IMAD.WIDE.U32 R106, R106, -0x2daee0ad, RZ ;  /* 0xd2511f536a6a7825 */ /* 0x000fc600078e00ff */
[----:B------:R-:W-:Y:S02]  /*03d0*/  LOP3.LUT R184, R184, 0xffffffbf, RZ, 0xc0, !PT ;  /* 0xffffffbfb8b87812 */ /* 0x000fe400078ec0ff */
[----:B------:R-:W-:Y:S02]  /*03e0*/  LOP3.LUT R111, R107, R6, R156, 0x96, !PT ;  /* 0x000000066b6f7212 */ /* 0x000fe400078e969c */
[----:B------:R-:W-:-:S04]  /*03f0*/  @P5 LOP3.LUT R184, R184, 0x40, RZ, 0xfc, !PT ;  /* 0x00000040b8b85812 */ /* 0x000fc800078efcff */
[----:B------:R-:W-:-:S04]  /*0400*/  LOP3.LUT R184, R184, 0xffffffdf, RZ, 0xc0, !PT ;  /* 0xffffffdfb8b87812 */ /* 0x000fc800078ec0ff */
[----:B------:R-:W-:-:S04]  /*0410*/  @P4 LOP3.LUT R184, R184, 0x20, RZ, 0xfc, !PT ;  /* 0x00000020b8b84812 */ /* 0x000fc800078efcff */
[----:B------:R-:W-:-:S04]  /*0420*/  LOP3.LUT R184, R184, 0xffffffef, RZ, 0xc0, !PT ;  /* 0xffffffefb8b87812 */ /* 0x000fc800078ec0ff */
[----:B------:R-:W-:Y:S01]  /*0430*/  @P3 LOP3.LUT R184, R184, 0x10, RZ, 0xfc, !PT ;  /* 0x00000010b8b83812 */ /* 0x000fe200078efcff */
        /* <DEDUP_REMOVED lines=20> */
.L_x_13449:
[----:B------:R-:W-:Y:S05]  /*0580*/  BSYNC B0 ;  /* 0x0000000000007941 */ /* 0x000fea0003800000 */
.L_x_13448:
        /* <DEDUP_REMOVED lines=21> */
.L_x_13451:
[----:B------:R-:W-:Y:S05]  /*06e0*/  BSYNC B0 ;  /* 0x0000000000007941 */ /* 0x000fea0003800000 */
.L_x_13450:
        /* <DEDUP_REMOVED lines=21> */
.L_x_13453:
[----:B------:R-:W-:Y:S05]  /*0840*/  BSYNC B0 ;  /* 0x0000000000007941 */ /* 0x000fea0003800000 */
.L_x_13452:
        /* <DEDUP_REMOVED lines=20> */
.L_x_13455:
[----:B------:R-:W-:Y:S05]  /*0990*/  BSYNC B0 ;  /* 0x0000000000007941 */ /* 0x000fea0003800000 */
.L_x_13454:
        /* <DEDUP_REMOVED lines=9> */
[----:B------:R-:W-:Y:S02]  /*0a30*/  LOP3.LUT R104, R103, R108, R158, 0x96, !PT ;  /* 0x0000006c67687212 */ /* 0x000fe400078e969e */
[----:B------:R-:W-:Y:S01]  /*0a40*/  LOP3.LUT R101, R0, 0xe0, RZ, 0xc0, !PT ;  /* 0x000000e000657812 */ /* 0x000fe200078ec0ff */
[----:B------:R-:W-:Y:S01]  /*0a50*/  IMAD.WIDE.U32 R106, R106, -0x326172a9, RZ ;  /* 0xcd9e8d576a6a7825 */ /* 0x000fe200078e00ff */
[----:B------:R-:W-:Y:S02]  /*0a60*/  LOP3.LUT R108, R112, 0xff, RZ, 0xc0, !PT ;  /* 0x000000ff706c7812 */ /* 0x000fe400078ec0ff */
[----:B------:R-:W-:Y:S01]  /*0a70*/  SHF.R.U32.HI R112, RZ, 0x3, R112 ;  /* 0x00000003ff707819 */ /* 0x000fe20000011670 */
[----:B------:R-:W-:Y:S01]  /*0a80*/  IMAD.WIDE.U32 R104, R104, -0x2daee0ad, RZ ;  /* 0xd2511f5368687825 */ /* 0x000fe200078e00ff */
[----:B------:R-:W-:-:S02]  /*0a90*/  IADD3 R159, R2, -0x4ab325aa, RZ ;  /* 0xb54cda56029f7810 */ /* 0x000fc40007ffe0ff */
[----:B------:R-:W-:Y:S01]  /*0aa0*/  IADD3 R160, R3, 0x646e171e, RZ ;  /* 0x646e171e03a07810 */ /* 0x000fe20007ffe0ff */
[----:B------:R-:W-:Y:S01]  /*0ab0*/  IMAD.IADD R103, R108, 0x1, -R101 ;  /* 0x000000016c677824 */ /* 0x000fe200078e0a65 */
[----:B------:R-:W-:Y:S02]  /*0ac0*/  LOP3.LUT R112, R112, 0x1fffffe0, RZ, 0xc0, !PT ;  /* 0x1fffffe070707812 */ /* 0x000fe400078ec0ff */
[----:B------:R-:W-:Y:S02]  /*0ad0*/  LOP3.LUT R101, R107, R102, R159, 0x96, !PT ;  /* 0x000000666b657212 */ /* 0x000fe400078e969f */
[----:B------:R-:W-:Y:S02]  /*0ae0*/  IMNMX R103, RZ, R103, !PT ;  /* 0x00000067ff677217 */ /* 0x000fe40007800200 */
[----:B------:R-:W-:Y:S01]  /*0af0*/  LOP3.LUT R102, R105, R100, R160, 0x96, !PT ;  /* 0x0000006469667212 */ /* 0x000fe200078e96a0 */
[----:B------:R-:W-:Y:S01]  /*0b00*/  IMAD.SHL.U32 R100, R0, 0x20, RZ ;  /* 0x0000002000647824 */ /* 0x000fe200078e00ff */
[----:B------:R-:W-:-:S02]  /*0b10*/  IMNMX R103, R103, 0x20, PT ;  /* 0x0000002067677817 */ /* 0x000fc40003800200 */
[----:B------:R-:W-:Y:S02]  /*0b20*/  IADD3 R161, R3, 0x1fd5c5a3, RZ ;  /* 0x1fd5c5a303a17810 */ /* 0x000fe40007ffe0ff */
[----:B------:R-:W-:Y:S01]  /*0b30*/  IADD3 R105, R103, R112, RZ ;  /* 0x0000007067697210 */ /* 0x000fe20007ffe0ff */
        /* <DEDUP_REMOVED lines=8> */
[----:B------:R-:W1:Y:S01]  /*0bc0*/  I2F.U32 R105, R105 ;  /* 0x0000006900697306 */ /* 0x000e620000201000 */
        /* <DEDUP_REMOVED lines=13> */
[----:B-1----:R1:W2:Y:S01]  /*0ca0*/  MUFU.RCP R167, R105 ;  /* 0x0000006900a77308 */ /* 0x0022a20000001000 */
        /* <DEDUP_REMOVED lines=8> */
[----:B-1----:R-:W-:Y:S02]  /*0d30*/  IMAD R176, R176, -0x326172a9, RZ ;  /* 0xcd9e8d57b0b07824 */ /* 0x002fe400078e02ff */
.L_x_13699:
[----:B------:R-:W-:Y:S02]  /*0d40*/  ISETP.NE.U32.AND P0, PT, RZ, c[0x0][0x1c0], PT ;  /* 0x00007000ff007a0c */ /* 0x000fe40003f05070 */
[----:B------:R-:W-:Y:S02]  /*0d50*/  LOP3.LUT P1, RZ, R184, 0x8, RZ, 0xc0, !PT ;  /* 0x00000008b8ff7812 */ /* 0x000fe4000782c0ff */
[----:B------:R-:W-:-:S13]  /*0d60*/  ISETP.NE.AND.EX P0, PT, RZ, c[0x0][0x1c4], PT, P0 ;  /* 0x00007100ff007a0c */ /* 0x000fda0003f05300 */
[----:B------:R-:W-:-:S04]  /*0d70*/  @P0 IMAD.MOV.U32 R142, RZ, RZ, 0x2 ;  /* 0x00000002ff8e0424 */ /* 0x000fc800078e00ff */
[----:B------:R-:W-:-:S06]  /*0d80*/  @P0 IMAD.WIDE R142, R153, R142, c[0x0][0x1c0] ;  /* 0x00007000998e0625 */ /* 0x000fcc00078e028e */
[----:B------:R-:W3:Y:S01]  /*0d90*/  @P0 LDG.E.U16 R142, [R142.64] ;  /* 0x000000048e8e0981 */ /* 0x000ee2000c1e1500 */
[----:B------:R-:W-:Y:S01]  /*0da0*/  IMAD R140, R153, c[0x0][0x168], RZ ;  /* 0x00005a00998c7a24 */ /* 0x000fe200078e02ff */
[----:B------:R-:W-:Y:S01]  /*0db0*/  LOP3.LUT R178, R0, 0xff, RZ, 0xc0, !PT ;  /* 0x000000ff00b27812 */ /* 0x000fe200078ec0ff */
[----:B------:R-:W-:Y:S03]  /*0dc0*/  BSSY B0, `(.L_x_13456) ;  /* 0x00002db000007945 */ /* 0x000fe60003800000 */
[----:B------:R-:W-:-:S04]  /*0dd0*/  SHF.R.S32.HI R141, RZ, 0x1f, R140 ;  /* 0x0000001fff8d7819 */ /* 0x000fc8000001148c */
[----:B------:R-:W-:Y:S01]  /*0de0*/  LEA.HI R141, R141, R140, RZ, 0x3 ;  /* 0x0000008c8d8d7211 */ /* 0x000fe200078f18ff */
[----:B------:R-:W-:-:S03]  /*0df0*/  HFMA2.MMA R140, -RZ, RZ, 1.875, 0 ;  /* 0x3f800000ff8c7435 */ /* 0x000fc600000001ff */
[----:B------:R-:W-:-:S05]  /*0e00*/  LEA.HI.SX32 R175, R141, R178, 0x1d ;  /* 0x000000b28daf7211 */ /* 0x000fca00078feaff */
[----:B------:R-:W-:Y:S01]  /*0e10*/  IMAD.MOV.U32 R141, RZ, RZ, R175 ;  /* 0x000000ffff8d7224 */ /* 0x000fe200078e00af */
[----:B---3--:R-:W-:Y:S01]  /*0e20*/  @P0 PRMT R140, RZ, 0x5410, R142 ;  /* 0x00005410ff8c0816 */ /* 0x008fe2000000008e */
        /* <DEDUP_REMOVED lines=22> */
.L_x_13459:
[----:B-1----:R-:W-:Y:S02]  /*0f90*/  IMAD.MOV.U32 R178, RZ, RZ, R176 ;  /* 0x000000ffffb27224 */ /* 0x002fe400078e00b0 */
.L_x_13460:
[----:B------:R-:W-:Y:S05]  /*0fa0*/  BSYNC B1 ;  /* 0x0000000000017941 */ /* 0x000fea0003800000 */
.L_x_13458:
        /* <DEDUP_REMOVED lines=16> */
.L_x_13464:
[----:B------:R-:W-:Y:S05]  /*10b0*/  BSYNC B2 ;  /* 0x0000000000027941 */ /* 0x000fea0003800000 */
.L_x_13463:
        /* <DEDUP_REMOVED lines=43> */
.L_x_13462:
[----:B------:R-:W-:Y:S05]  /*1370*/  BSYNC B1 ;  /* 0x0000000000017941 */ /* 0x000fea0003800000 */
.L_x_13461:
[----:B------:R-:W1:Y:S01]  /*1380*/  I2F.U32 R108, R178 ;  /* 0x000000b2006c7306 */ /* 0x000e620000201000 */
[----:B------:R-:W-:Y:S01]  /*1390*/  HFMA2.MMA R141, -RZ, RZ, 0.1171875, 0 ;  /* 0x2f800000ff8d7435 */ /* 0x000fe200000001ff */
        /* <DEDUP_REMOVED lines=24> */
.L_x_13466:
[----:B------:R-:W-:Y:S02]  /*1520*/  MOV R170, R176 ;  /* 0x000000b000aa7202 */ /* 0x000fe40000000f00 */
.L_x_13467:
[----:B------:R-:W-:Y:S05]  /*1530*/  BSYNC B1 ;  /* 0x0000000000017941 */ /* 0x000fea0003800000 */
.L_x_13465:
        /* <DEDUP_REMOVED lines=16> */
.L_x_13471:
[----:B------:R-:W-:Y:S05]  /*1640*/  BSYNC B2 ;  /* 0x0000000000027941 */ /* 0x000fea0003800000 */
.L_x_13470:
        /* <DEDUP_REMOVED lines=44> */
.L_x_13469:
[----:B------:R-:W-:Y:S05]  /*1910*/  BSYNC B1 ;  /* 0x0000000000017941 */ /* 0x000fea0003800000 */
.L_x_13468:
        /* <DEDUP_REMOVED lines=23> */
.L_x_13473:
[----:B------:R-:W-:Y:S02]  /*1a90*/  IMAD.MOV.U32 R124, RZ, RZ, R176 ;  /* 0x000000ffff7c7224 */ /* 0x000fe400078e00b0 */
.L_x_13474:
[----:B------:R-:W-:Y:S05]  /*1aa0*/  BSYNC B1 ;  /* 0x0000000000017941 */ /* 0x000fea0003800000 */
.L_x_13472:
        /* <DEDUP_REMOVED lines=16> */
.L_x_13478:
[----:B------:R-:W-:Y:S05]  /*1bb0*/  BSYNC B2 ;  /* 0x0000000000027941 */ /* 0x000fea0003800000 */
.L_x_13477:
        /* <DEDUP_REMOVED lines=44> */
.L_x_13476:
[----:B------:R-:W-:Y:S05]  /*1e80*/  BSYNC B1 ;  /* 0x0000000000017941 */ /* 0x000fea0003800000 */
.L_x_13475:
        /* <DEDUP_REMOVED lines=21> */
.L_x_13480:
[----:B------:R-:W-:Y:S02]  /*1fe0*/  MOV R124, R176 ;  /* 0x000000b0007c7202 */ /* 0x000fe40000000f00 */
.L_x_13481:
[----:B------:R-:W-:Y:S05]  /*1ff0*/  BSYNC B1 ;  /* 0x0000000000017941 */ /* 0x000fea0003800000 */
.L_x_13479:
        /* <DEDUP_REMOVED lines=16> */
.L_x_13485:
[----:B------:R-:W-:Y:S05]  /*2100*/  BSYNC B2 ;  /* 0x0000000000027941 */ /* 0x000fea0003800000 */
.L_x_13484:
        /* <DEDUP_REMOVED lines=44> */
.L_x_13483:
[----:B------:R-:W-:Y:S05]  /*23d0*/  BSYNC B1 ;  /* 0x0000000000017941 */ /* 0x000fea0003800000 */
.L_x_13482:
[----:B------:R-:W1:Y:S01]  /*23e0*/  I2F.U32 R124, R124 ;  /* 0x0000007c007c7306 */ /* 0x000e620000201000 */
[----:B------:R-:W-:Y:S01]  /*23f0*/  PRMT R125, RZ, 0x7610, R125 ;  /* 0x00007610ff7d7816 */ /* 0x000fe2000000007d */
[----:B------:R-:W-:Y:S01]  /*2400*/  BSSY B1, `(.L_x_13486) ;  /* 0x0000014000017945 */ /* 0x000fe20003800000 */
[----:B------:R-:W-:-:S03]  /*2410*/  ISETP.NE.AND P3, PT, R142, 0x1, PT ;  /* 0x000000018e00780c */ /* 0x000fc60003f65270 */
[----:B------:R-:W-:-:S04]  /*2420*/  FMUL.FTZ R125, R125, R140 ;  /* 0x0000008c7d7d7220 */ /* 0x000fc80000410000 */
[----:B------:R-:W-:Y:S02]  /*2430*/  FMUL.FTZ R125, R125, c[0x0][0x1e8] ;  /* 0x00007a007d7d7a20 */ /* 0x000fe40000410000 */
[----:B-1----:R-:W-:-:S05]  /*2440*/  FFMA.FTZ R111, R124, R141, 1.1641532182693481445e-10 ;  /* 0x2f0000007c6f7423 */ /* 0x002fca000001008d */
        /* <DEDUP_REMOVED lines=14> */
.L_x_13487:
[----:B------:R-:W-:Y:S02]  /*2530*/  IMAD.MOV.U32 R170, RZ, RZ, R176 ;  /* 0x000000ffffaa7224 */ /* 0x000fe400078e00b0 */
.L_x_13488:
[----:B------:R-:W-:Y:S05]  /*2540*/  BSYNC B1 ;  /* 0x0000000000017941 */ /* 0x000fea0003800000 */
.L_x_13486:
        /* <DEDUP_REMOVED lines=16> */
.L_x_13492:
[----:B------:R-:W-:Y:S05]  /*2650*/  BSYNC B2 ;  /* 0x0000000000027941 */ /* 0x000fea0003800000 */
.L_x_13491:
        /* <DEDUP_REMOVED lines=44> */
.L_x_13490:
[----:B------:R-:W-:Y:S05]  /*2920*/  BSYNC B1 ;  /* 0x0000000000017941 */ /* 0x000fea0003800000 */
.L_x_13489:
        /* <DEDUP_REMOVED lines=21> */
.L_x_13494:
[----:B------:R-:W-:Y:S02]  /*2a80*/  MOV R170, R176 ;  /* 0x000000b000aa7202 */ /* 0x000fe40000000f00 */
.L_x_13495:
[----:B------:R-:W-:Y:S05]  /*2a90*/  BSYNC B1 ;  /* 0x0000000000017941 */ /* 0x000fea0003800000 */
.L_x_13493:
        /* <DEDUP_REMOVED lines=16> */
.L_x_13499:
[----:B------:R-:W-:Y:S05]  /*2ba0*/  BSYNC B2 ;  /* 0x0000000000027941 */ /* 0x000fea0003800000 */
.L_x_13498:
        /* <DEDUP_REMOVED lines=44> */
.L_x_13497:
[----:B------:R-:W-:Y:S05]  /*2e70*/  BSYNC B1 ;  /* 0x0000000000017941 */ /* 0x000fea0003800000 */
.L_x_13496:
        /* <DEDUP_REMOVED lines=21> */
.L_x_13501:
[----:B------:R-:W-:Y:S02]  /*2fd0*/  IMAD.MOV.U32 R180, RZ, RZ, R176 ;  /* 0x000000ffffb47224 */ /* 0x000fe400078e00b0 */
.L_x_13502:
[----:B------:R-:W-:Y:S05]  /*2fe0*/  BSYNC B1 ;  /* 0x0000000000017941 */ /* 0x000fea0003800000 */
.L_x_13500:
        /* <DEDUP_REMOVED lines=16> */
.L_x_13506:
[----:B------:R-:W-:Y:S05]  /*30f0*/  BSYNC B2 ;  /* 0x0000000000027941 */ /* 0x000fea0003800000 */
.L_x_13505:
        /* <DEDUP_REMOVED lines=44> */
.L_x_13504:
[----:B------:R-:W-:Y:S05]  /*33c0*/  BSYNC B1 ;  /* 0x0000000000017941 */ /* 0x000fea0003800000 */
.L_x_13503:
        /* <DEDUP_REMOVED lines=21> */
.L_x_13508:
[----:B------:R-:W-:Y:S02]  /*3520*/  MOV R180, R176 ;  /* 0x000000b000b47202 */ /* 0x000fe40000000f00 */
.L_x_13509:
[----:B------:R-:W-:Y:S05]  /*3530*/  BSYNC B1 ;  /* 0x0000000000017941 */ /* 0x000fea0003800000 */
.L_x_13507:
        /* <DEDUP_REMOVED lines=18> */
.L_x_13513:
[----:B------:R-:W-:Y:S05]  /*3660*/  BSYNC B2 ;  /* 0x0000000000027941 */ /* 0x000fea0003800000 */
.L_x_13512:
        /* <DEDUP_REMOVED lines=44> */
.L_x_13511:
[----:B------:R-:W-:Y:S05]  /*3930*/  BSYNC B1 ;  /* 0x0000000000017941 */ /* 0x000fea0003800000 */
.L_x_13510:
[----:B------:R1:W3:Y:S01]  /*3940*/  I2F.U32 R142, R180 ;  /* 0x000000b4008e7306 */ /* 0x0002e20000201000 */
        /* <DEDUP_REMOVED lines=8> */
[----:B-1----:R-:W-:Y:S01]  /*39d0*/  IMAD.WIDE.U32 R180, R181, 0x10000, RZ ;  /* 0x00010000b5b47825 */ /* 0x002fe200078e00ff */
[----:B------:R-:W-:Y:S02]  /*39e0*/  SEL R185, RZ, 0x100, P4 ;  /* 0x00000100ffb97807 */ /* 0x000fe40002000000 */
[----:B------:R-:W-:Y:S01]  /*39f0*/  LOP3.LUT P6, RZ, R184, 0x4, RZ, 0xc0, !PT ;  /* 0x00000004b8ff7812 */ /* 0x000fe200078cc0ff */
[----:B---3--:R-:W-:Y:S01]  /*3a00*/  FFMA.FTZ R142, R142, R141, 1.1641532182693481445e-10 ;  /* 0x2f0000008e8e7423 */ /* 0x008fe2000001008d */
        /* <DEDUP_REMOVED lines=22> */
.L_x_13457:
[----:B------:R-:W-:Y:S05]  /*3b70*/  BSYNC B0 ;  /* 0x0000000000007941 */ /* 0x000fea0003800000 */
.L_x_13456:
        /* <DEDUP_REMOVED lines=16> */
[----:B---3--:R-:W-:Y:S02]  /*3c80*/  ISETP.NE.AND P0, PT, R170, 0x2, PT ;  /* 0x00000002aa00780c */ /* 0x008fe40003f05270 */
[----:B-1----:R-:W-:-:S11]  /*3c90*/  MOV R178, R168 ;  /* 0x000000a800b27202 */ /* 0x002fd60000000f00 */
[----:B------:R-:W-:Y:S05]  /*3ca0*/  @!P0 BRA `(.L_x_13518) ;  /* 0x0000006000008947 */ /* 0x000fea0003800000 */
[----:B------:R-:W-:Y:S01]  /*3cb0*/  ISETP.NE.AND P0, PT, R170, 0x3, PT ;  /* 0x00000003aa00780c */ /* 0x000fe20003f05270 */
[----:B------:R-:W-:-:S12]  /*3cc0*/  IMAD.MOV.U32 R178, RZ, RZ, R169 ;  /* 0x000000ffffb27224 */ /* 0x000fd800078e00a9 */
[----:B------:R-:W-:Y:S05]  /*3cd0*/  @P0 BRA `(.L_x_13518) ;  /* 0x0000003000000947 */ /* 0x000fea0003800000 */
[----:B------:R-:W-:Y:S01]  /*3ce0*/  IMAD.MOV.U32 R178, RZ, RZ, R174 ;  /* 0x000000ffffb27224 */ /* 0x000fe200078e00ae */
[----:B------:R-:W-:Y:S05]  /*3cf0*/  BRA `(.L_x_13518) ;  /* 0x0000001000007947 */ /* 0x000fea0003800000 */
.L_x_13517:
[----:B-1-3--:R-:W-:Y:S02]  /*3d00*/  IMAD.MOV.U32 R178, RZ, RZ, R176 ;  /* 0x000000ffffb27224 */ /* 0x00afe400078e00b0 */
.L_x_13518:
[----:B------:R-:W-:Y:S05]  /*3d10*/  BSYNC B1 ;  /* 0x0000000000017941 */ /* 0x000fea0003800000 */
.L_x_13516:
        /* <DEDUP_REMOVED lines=16> */
.L_x_13522:
[----:B------:R-:W-:Y:S05]  /*3e20*/  BSYNC B2 ;  /* 0x0000000000027941 */ /* 0x000fea0003800000 */
.L_x_13521:
        /* <DEDUP_REMOVED lines=40> */
[----:B------:R-:W-:-:S03]  /*40b0*/  LOP3.LUT R169, R177, R142, R166, 0x96, !PT ;  /* 0x0000008eb1a97212 */ /* 0x000fc600078e96a6 */
[----:B------:R-:W-:Y:S01]  /*40c0*/  IMAD.MOV.U32 R174, RZ, RZ, R112 ;  /* 0x000000ffffae7224 */ /* 0x000fe200078e0070 */
[----:B------:R-:W-:Y:S02]  /*40d0*/  LOP3.LUT R168, R113, R168, R165, 0x96, !PT ;  /* 0x000000a871a87212 */ /* 0x000fe400078e96a5 */
.L_x_13520:
[----:B------:R-:W-:Y:S05]  /*40e0*/  BSYNC B1 ;  /* 0x0000000000017941 */ /* 0x000fea0003800000 */
.L_x_13519:
[----:B------:R-:W1:Y:S01]  /*40f0*/  I2F.U32 R113, R178 ;  /* 0x000000b200717306 */ /* 0x000e620000201000 */
[----:B------:R-:W-:Y:S01]  /*4100*/  IMAD.MOV.U32 R142, RZ, RZ, 0x2f800000 ;  /* 0x2f800000ff8e7424 */ /* 0x000fe200078e00ff */
[----:B-----5:R-:W-:Y:S01]  /*4110*/  PRMT R115, RZ, 0x5410, R128 ;  /* 0x00005410ff737816 */ /* 0x020fe20000000080 */
[----:B------:R-:W-:Y:S01]  /*4120*/  BSSY B1, `(.L_x_13523) ;  /* 0x0000018000017945 */ /* 0x000fe20003800000 */
[----:B------:R-:W-:Y:S02]  /*4130*/  LOP3.LUT R184, R184, 0xfffffffb, RZ, 0xc0, !PT ;  /* 0xfffffffbb8b87812 */ /* 0x000fe400078ec0ff */
[----:B------:R-:W-:Y:S01]  /*4140*/  ISETP.NE.U32.AND P0, PT, RZ, c[0x0][0x180], PT ;  /* 0x00006000ff007a0c */ /* 0x000fe20003f05070 */
[----:B------:R-:W-:Y:S01]  /*4150*/  FMUL.FTZ R115, R115, R140 ;  /* 0x0000008c73737220 */ /* 0x000fe20000410000 */
[----:B------:R-:W-:Y:S02]  /*4160*/  IADD3 R170, R114, 0x1, RZ ;  /* 0x0000000172aa7810 */ /* 0x000fe40007ffe0ff */
[----:B------:R-:W-:Y:S01]  /*4170*/  ISETP.NE.AND.EX P0, PT, RZ, c[0x0][0x184], PT, P0 ;  /* 0x00006100ff007a0c */ /* 0x000fe20003f05300 */
[----:B------:R-:W-:-:S02]  /*4180*/  FMUL.FTZ R115, R115, c[0x0][0x1e8] ;  /* 0x00007a0073737a20 */ /* 0x000fc40000410000 */
        /* <DEDUP_REMOVED lines=16> */
.L_x_13524:
[----:B------:R-:W-:Y:S02]  /*4290*/  IMAD.MOV.U32 R143, RZ, RZ, R176 ;  /* 0x000000ffff8f7224 */ /* 0x000fe400078e00b0 */
.L_x_13525:
[----:B------:R-:W-:Y:S05]  /*42a0*/  BSYNC B1 ;  /* 0x0000000000017941 */ /* 0x000fea0003800000 */
.L_x_13523:
        /* <DEDUP_REMOVED lines=16> */
.L_x_13529:
[----:B------:R-:W-:Y:S05]  /*43b0*/  BSYNC B2 ;  /* 0x0000000000027941 */ /* 0x000fea0003800000 */
.L_x_13528:
        /* <DEDUP_REMOVED lines=44> */
.L_x_13527:
[----:B------:R-:W-:Y:S05]  /*4680*/  BSYNC B1 ;  /* 0x0000000000017941 */ /* 0x000fea0003800000 */
.L_x_13526:
[----:B------:R-:W1:Y:S01]  /*4690*/  I2F.U32 R113, R143 ;  /* 0x0000008f00717306 */ /* 0x000e620000201000 */
[----:B------:R-:W-:Y:S01]  /*46a0*/  PRMT R115, RZ, 0x7610, R128 ;  /* 0x00007610ff737816 */ /* 0x000fe20000000080 */
[----:B------:R-:W-:Y:S01]  /*46b0*/  BSSY B1, `(.L_x_13530) ;  /* 0x0000016000017945 */ /* 0x000fe20003800000 */
[----:B------:R-:W-:-:S03]  /*46c0*/  LOP3.LUT R184, R184, 0xfffffffd, RZ, 0xc0, !PT ;  /* 0xfffffffdb8b87812 */ /* 0x000fc600078ec0ff */
[----:B------:R-:W-:-:S04]  /*46d0*/  FMUL.FTZ R115, R115, R140 ;  /* 0x0000008c73737220 */ /* 0x000fc80000410000 */
[----:B------:R-:W-:Y:S02]  /*46e0*/  FMUL.FTZ R115, R115, c[0x0][0x1e8] ;  /* 0x00007a0073737a20 */ /* 0x000fe40000410000 */
[----:B-1----:R-:W-:-:S05]  /*46f0*/  FFMA.FTZ R113, R113, R142, 1.1641532182693481445e-10 ;  /* 0x2f00000071717423 */ /* 0x002fca000001008e */
        /* <DEDUP_REMOVED lines=16> */
.L_x_13531:
[----:B------:R-:W-:Y:S02]  /*4800*/  IMAD.MOV.U32 R128, RZ, RZ, R176 ;  /* 0x000000ffff807224 */ /* 0x000fe400078e00b0 */
.L_x_13532:
[----:B------:R-:W-:Y:S05]  /*4810*/  BSYNC B1 ;  /* 0x0000000000017941 */ /* 0x000fea0003800000 */
.L_x_13530:
        /* <DEDUP_REMOVED lines=16> */
.L_x_13536:
[----:B------:R-:W-:Y:S05]  /*4920*/  BSYNC B2 ;  /* 0x0000000000027941 */ /* 0x000fea0003800000 */
.L_x_13535:
        /* <DEDUP_REMOVED lines=44> */
.L_x_13534:
[----:B------:R-:W-:Y:S05]  /*4bf0*/  BSYNC B1 ;  /* 0x0000000000017941 */ /* 0x000fea0003800000 */
.L_x_13533:
        /* <DEDUP_REMOVED lines=21> */
.L_x_13538:
[----:B------:R-:W-:Y:S02]  /*4d50*/  IMAD.MOV.U32 R128, RZ, RZ, R176 ;  /* 0x000000ffff807224 */ /* 0x000fe400078e00b0 */
.L_x_13539:
[----:B------:R-:W-:Y:S05]  /*4d60*/  BSYNC B1 ;  /* 0x0000000000017941 */ /* 0x000fea0003800000 */
.L_x_13537:
        /* <DEDUP_REMOVED lines=16> */
.L_x_13543:
[----:B------:R-:W-:Y:S05]  /*4e70*/  BSYNC B2 ;  /* 0x0000000000027941 */ /* 0x000fea0003800000 */
.L_x_13542:
        /* <DEDUP_REMOVED lines=43> */
.L_x_13541:
[----:B------:R-:W-:Y:S05]  /*5130*/  BSYNC B1 ;  /* 0x0000000000017941 */ /* 0x000fea0003800000 */
.L_x_13540:
        /* <DEDUP_REMOVED lines=21> */
.L_x_13545:
[----:B------:R-:W-:Y:S02]  /*5290*/  IMAD.MOV.U32 R170, RZ, RZ, R176 ;  /* 0x000000ffffaa7224 */ /* 0x000fe400078e00b0 */
.L_x_13546:
[----:B------:R-:W-:Y:S05]  /*52a0*/  BSYNC B1 ;  /* 0x0000000000017941 */ /* 0x000fea0003800000 */
.L_x_13544:
        /* <DEDUP_REMOVED lines=16> */
.L_x_13550:
[----:B------:R-:W-:Y:S05]  /*53b0*/  BSYNC B2 ;  /* 0x0000000000027941 */ /* 0x000fea0003800000 */
.L_x_13549:
        /* <DEDUP_REMOVED lines=44> */
.L_x_13548:
[----:B------:R-:W-:Y:S05]  /*5680*/  BSYNC B1 ;  /* 0x0000000000017941 */ /* 0x000fea0003800000 */
.L_x_13547:
        /* <DEDUP_REMOVED lines=21> */
.L_x_13552:
[----:B------:R-:W-:Y:S02]  /*57e0*/  MOV R170, R176 ;  /* 0x000000b000aa7202 */ /* 0x000fe40000000f00 */
.L_x_13553:
[----:B------:R-:W-:Y:S05]  /*57f0*/  BSYNC B1 ;  /* 0x0000000000017941 */ /* 0x000fea0003800000 */
.L_x_13551:
        /* <DEDUP_REMOVED lines=16> */
.L_x_13557:
[----:B------:R-:W-:Y:S05]  /*5900*/  BSYNC B2 ;  /* 0x0000000000027941 */ /* 0x000fea0003800000 */
.L_x_13556:
        /* <DEDUP_REMOVED lines=42> */
[----:B------:R-:W-:Y:S02]  /*5bb0*/  MOV R174, R182 ;  /* 0x000000b600ae7202 */ /* 0x000fe40000000f00 */
.L_x_13555:
[----:B------:R-:W-:Y:S05]  /*5bc0*/  BSYNC B1 ;  /* 0x0000000000017941 */ /* 0x000fea0003800000 */
.L_x_13554:
        /* <DEDUP_REMOVED lines=21> */
.L_x_13559:
[----:B------:R-:W-:Y:S02]  /*5d20*/  IMAD.MOV.U32 R185, RZ, RZ, R176 ;  /* 0x000000ffffb97224 */ /* 0x000fe400078e00b0 */
.L_x_13560:
[----:B------:R-:W-:Y:S05]  /*5d30*/  BSYNC B1 ;  /* 0x0000000000017941 */ /* 0x000fea0003800000 */
.L_x_13558:
        /* <DEDUP_REMOVED lines=16> */
.L_x_13564:
[----:B------:R-:W-:Y:S05]  /*5e40*/  BSYNC B2 ;  /* 0x0000000000027941 */ /* 0x000fea0003800000 */
.L_x_13563:
        /* <DEDUP_REMOVED lines=43> */
.L_x_13562:
[----:B------:R-:W-:Y:S05]  /*6100*/  BSYNC B1 ;  /* 0x0000000000017941 */ /* 0x000fea0003800000 */
.L_x_13561:
        /* <DEDUP_REMOVED lines=21> */
.L_x_13566:
[----:B------:R-:W-:Y:S02]  /*6260*/  IMAD.MOV.U32 R185, RZ, RZ, R176 ;  /* 0x000000ffffb97224 */ /* 0x000fe400078e00b0 */
.L_x_13567:
[----:B------:R-:W-:Y:S05]  /*6270*/  BSYNC B1 ;  /* 0x0000000000017941 */ /* 0x000fea0003800000 */
.L_x_13565:
        /* <DEDUP_REMOVED lines=18> */
.L_x_13571:
[----:B------:R-:W-:Y:S05]  /*63a0*/  BSYNC B2 ;  /* 0x0000000000027941 */ /* 0x000fea0003800000 */
.L_x_13570:
        /* <DEDUP_REMOVED lines=43> */
.L_x_13569:
[----:B------:R-:W-:Y:S05]  /*6660*/  BSYNC B1 ;  /* 0x0000000000017941 */ /* 0x000fea0003800000 */
.L_x_13568:
        /* <DEDUP_REMOVED lines=12> */
[----:B-1----:R-:W-:Y:S01]  /*6730*/  FFMA.FTZ R143, R143, R142, 1.1641532182693481445e-10 ;  /* 0x2f0000008f8f7423 */ /* 0x002fe2000001008e */
[----:B------:R-:W-:Y:S01]  /*6740*/  SEL R187, RZ, 0x1, P3 ;  /* 0x00000001ffbb7807 */ /* 0x000fe20001800000 */
[----:B------:R-:W-:-:S03]  /*6750*/  IMAD.WIDE.U32 R178, R178, 0x1000000, RZ ;  /* 0x01000000b2b27825 */ /* 0x000fc600078e00ff */
        /* <DEDUP_REMOVED lines=8> */
[----:B------:R-:W-:Y:S01]  /*67e0*/  SEL R177, RZ, 0x1, P6 ;  /* 0x00000001ffb17807 */ /* 0x000fe20003000000 */
[----:B------:R-:W-:Y:S01]  /*67f0*/  @P0 FADD.FTZ R131, R107, R131 ;  /* 0x000000836b830221 */ /* 0x000fe20000010000 */
[----:B------:R-:W-:Y:S01]  /*6800*/  LOP3.LUT R178, R182, R178, R180, 0xfe, !PT ;  /* 0x000000b2b6b27212 */ /* 0x000fe200078efeb4 */
[----:B------:R1:W-:Y:S01]  /*6810*/  STG.E.128 [R142.64], R112 ;  /* 0x000000708e007986 */ /* 0x0003e2000c101d04 */
[----:B------:R-:W-:-:S02]  /*6820*/  LEA R186, P1, R141, c[0x0][0x190], 0x3 ;  /* 0x000064008dba7a11 */ /* 0x000fc400078218ff */
[----:B------:R-:W-:Y:S01]  /*6830*/  LOP3.LUT R179, R179, R185, R187, 0xfe, !PT ;  /* 0x000000b9b3b37212 */ /* 0x000fe200078efebb */
[----:B------:R1:W-:Y:S01]  /*6840*/  STG.E.128 [R142.64+0x10], R128 ;  /* 0x000010808e007986 */ /* 0x0003e2000c101d04 */
[----:B------:R-:W-:Y:S02]  /*6850*/  LOP3.LUT R178, R178, R177, RZ, 0xfc, !PT ;  /* 0x000000b1b2b27212 */ /* 0x000fe400078efcff */
[----:B------:R-:W-:Y:S02]  /*6860*/  LEA.HI.X R187, R141, c[0x0][0x194], RZ, 0x3, P1 ;  /* 0x000065008dbb7a11 */ /* 0x000fe400008f1cff */
[----:B------:R-:W-:Y:S02]  /*6870*/  LOP3.LUT R179, R183, R179, R181, 0xfe, !PT ;  /* 0x000000b3b7b37212 */ /* 0x000fe400078efeb5 */
[----:B------:R-:W-:-:S03]  /*6880*/  IADD3 R141, R141, 0x100, RZ ;  /* 0x000001008d8d7810 */ /* 0x000fc60007ffe0ff */
[----:B------:R1:W-:Y:S04]  /*6890*/  STG.E.64 [R186.64], R178 ;  /* 0x000000b2ba007986 */ /* 0x0003e8000c101b04 */
.L_x_13515:
[----:B------:R-:W-:Y:S05]  /*68a0*/  BSYNC B0 ;  /* 0x0000000000007941 */ /* 0x000fea0003800000 */
.L_x_13514:
        /* <DEDUP_REMOVED lines=16> */
[----:B---3--:R-:W-:Y:S01]  /*69b0*/  ISETP.NE.AND P0, PT, R170, 0x2, PT ;  /* 0x00000002aa00780c */ /* 0x008fe20003f05270 */
[----:B-1----:R-:W-:-:S12]  /*69c0*/  IMAD.MOV.U32 R178, RZ, RZ, R168 ;  /* 0x000000ffffb27224 */ /* 0x002fd800078e00a8 */
[----:B------:R-:W-:Y:S05]  /*69d0*/  @!P0 BRA `(.L_x_13576) ;  /* 0x0000006000008947 */ /* 0x000fea0003800000 */
[----:B------:R-:W-:Y:S01]  /*69e0*/  ISETP.NE.AND P0, PT, R170, 0x3, PT ;  /* 0x00000003aa00780c */ /* 0x000fe20003f05270 */
[----:B------:R-:W-:-:S12]  /*69f0*/  IMAD.MOV.U32 R178, RZ, RZ, R169 ;  /* 0x000000ffffb27224 */ /* 0x000fd800078e00a9 */
[----:B------:R-:W-:Y:S05]  /*6a00*/  @P0 BRA `(.L_x_13576) ;  /* 0x0000003000000947 */ /* 0x000fea0003800000 */
[----:B------:R-:W-:Y:S01]  /*6a10*/  IMAD.MOV.U32 R178, RZ, RZ, R174 ;  /* 0x000000ffffb27224 */ /* 0x000fe200078e00ae */
[----:B------:R-:W-:Y:S05]  /*6a20*/  BRA `(.L_x_13576) ;  /* 0x0000001000007947 */ /* 0x000fea0003800000 */
.L_x_13575:
[----:B-1-3--:R-:W-:Y:S02]  /*6a30*/  MOV R178, R176 ;  /* 0x000000b000b27202 */ /* 0x00afe40000000f00 */
.L_x_13576:
[----:B------:R-:W-:Y:S05]  /*6a40*/  BSYNC B1 ;  /* 0x0000000000017941 */ /* 0x000fea0003800000 */
.L_x_13574:
        /* <DEDUP_REMOVED lines=16> */
.L_x_13580:
[----:B------:R-:W-:Y:S05]  /*6b50*/  BSYNC B2 ;  /* 0x0000000000027941 */ /* 0x000fea0003800000 */
.L_x_13579:
        /* <DEDUP_REMOVED lines=43> */
.L_x_13578:
[----:B------:R-:W-:Y:S05]  /*6e10*/  BSYNC B1 ;  /* 0x0000000000017941 */ /* 0x000fea0003800000 */
.L_x_13577:
[----:B------:R-:W1:Y:S01]  /*6e20*/  I2F.U32 R117, R178 ;  /* 0x000000b200757306 */ /* 0x000e620000201000 */
        /* <DEDUP_REMOVED lines=25> */
.L_x_13582:
[----:B------:R-:W-:Y:S02]  /*6fc0*/  IMAD.MOV.U32 R143, RZ, RZ, R176 ;  /* 0x000000ffff8f7224 */ /* 0x000fe400078e00b0 */
.L_x_13583:
[----:B------:R-:W-:Y:S05]  /*6fd0*/  BSYNC B1 ;  /* 0x0000000000017941 */ /* 0x000fea0003800000 */
.L_x_13581:
        /* <DEDUP_REMOVED lines=16> */
.L_x_13587:
[----:B------:R-:W-:Y:S05]  /*70e0*/  BSYNC B2 ;  /* 0x0000000000027941 */ /* 0x000fea0003800000 */
.L_x_13586:
        /* <DEDUP_REMOVED lines=44> */
.L_x_13585:
[----:B------:R-:W-:Y:S05]  /*73b0*/  BSYNC B1 ;  /* 0x0000000000017941 */ /* 0x000fea0003800000 */
.L_x_13584:
        /* <DEDUP_REMOVED lines=23> */
.L_x_13589:
[----:B------:R-:W-:Y:S02]  /*7530*/  MOV R132, R176 ;  /* 0x000000b000847202 */ /* 0x000fe40000000f00 */
.L_x_13590:
[----:B------:R-:W-:Y:S05]  /*7540*/  BSYNC B1 ;  /* 0x0000000000017941 */ /* 0x000fea0003800000 */
.L_x_13588:
        /* <DEDUP_REMOVED lines=16> */
.L_x_13594:
[----:B------:R-:W-:Y:S05]  /*7650*/  BSYNC B2 ;  /* 0x0000000000027941 */ /* 0x000fea0003800000 */
.L_x_13593:
        /* <DEDUP_REMOVED lines=44> */
.L_x_13592:
[----:B------:R-:W-:Y:S05]  /*7920*/  BSYNC B1 ;  /* 0x0000000000017941 */ /* 0x000fea0003800000 */
.L_x_13591:
        /* <DEDUP_REMOVED lines=21> */
.L_x_13596:
[----:B------:R-:W-:Y:S02]  /*7a80*/  IMAD.MOV.U32 R132, RZ, RZ, R176 ;  /* 0x000000ffff847224 */ /* 0x000fe400078e00b0 */
.L_x_13597:
[----:B------:R-:W-:Y:S05]  /*7a90*/  BSYNC B1 ;  /* 0x0000000000017941 */ /* 0x000fea0003800000 */
.L_x_13595:
        /* <DEDUP_REMOVED lines=16> */
.L_x_13601:
[----:B------:R-:W-:Y:S05]  /*7ba0*/  BSYNC B2 ;  /* 0x0000000000027941 */ /* 0x000fea0003800000 */
.L_x_13600:
        /* <DEDUP_REMOVED lines=43> */
.L_x_13599:
[----:B------:R-:W-:Y:S05]  /*7e60*/  BSYNC B1 ;  /* 0x0000000000017941 */ /* 0x000fea0003800000 */
.L_x_13598:
        /* <DEDUP_REMOVED lines=21> */
.L_x_13603:
[----:B------:R-:W-:Y:S02]  /*7fc0*/  IMAD.MOV.U32 R170, RZ, RZ, R176 ;  /* 0x000000ffffaa7224 */ /* 0x000fe400078e00b0 */
.L_x_13604:
[----:B------:R-:W-:Y:S05]  /*7fd0*/  BSYNC B1 ;  /* 0x0000000000017941 */ /* 0x000fea0003800000 */
.L_x_13602:
        /* <DEDUP_REMOVED lines=16> */
.L_x_13608:
[----:B------:R-:W-:Y:S05]  /*80e0*/  BSYNC B2 ;  /* 0x0000000000027941 */ /* 0x000fea0003800000 */
.L_x_13607:
        /* <DEDUP_REMOVED lines=44> */
.L_x_13606:
[----:B------:R-:W-:Y:S05]  /*83b0*/  BSYNC B1 ;  /* 0x0000000000017941 */ /* 0x000fea0003800000 */
.L_x_13605:
        /* <DEDUP_REMOVED lines=21> */
.L_x_13610:
[----:B------:R-:W-:Y:S02]  /*8510*/  IMAD.MOV.U32 R170, RZ, RZ, R176 ;  /* 0x000000ffffaa7224 */ /* 0x000fe400078e00b0 */
.L_x_13611:
[----:B------:R-:W-:Y:S05]  /*8520*/  BSYNC B1 ;  /* 0x0000000000017941 */ /* 0x000fea0003800000 */
.L_x_13609:
        /* <DEDUP_REMOVED lines=16> */
.L_x_13615:
[----:B------:R-:W-:Y:S05]  /*8630*/  BSYNC B2 ;  /* 0x0000000000027941 */ /* 0x000fea0003800000 */
.L_x_13614:
        /* <DEDUP_REMOVED lines=43> */
.L_x_13613:
[----:B------:R-:W-:Y:S05]  /*88f0*/  BSYNC B1 ;  /* 0x0000000000017941 */ /* 0x000fea0003800000 */
.L_x_13612:
        /* <DEDUP_REMOVED lines=21> */
.L_x_13617:
[----:B------:R-:W-:Y:S02]  /*8a50*/  IMAD.MOV.U32 R185, RZ, RZ, R176 ;  /* 0x000000ffffb97224 */ /* 0x000fe400078e00b0 */
.L_x_13618:
[----:B------:R-:W-:Y:S05]  /*8a60*/  BSYNC B1 ;  /* 0x0000000000017941 */ /* 0x000fea0003800000 */
.L_x_13616:
        /* <DEDUP_REMOVED lines=16> */
.L_x_13622:
[----:B------:R-:W-:Y:S05]  /*8b70*/  BSYNC B2 ;  /* 0x0000000000027941 */ /* 0x000fea0003800000 */
.L_x_13621:
        /* <DEDUP_REMOVED lines=43> */
.L_x_13620:
[----:B------:R-:W-:Y:S05]  /*8e30*/  BSYNC B1 ;  /* 0x0000000000017941 */ /* 0x000fea0003800000 */
.L_x_13619:
        /* <DEDUP_REMOVED lines=21> */
.L_x_13624:
[----:B------:R-:W-:Y:S02]  /*8f90*/  IMAD.MOV.U32 R185, RZ, RZ, R176 ;  /* 0x000000ffffb97224 */ /* 0x000fe400078e00b0 */
.L_x_13625:
[----:B------:R-:W-:Y:S05]  /*8fa0*/  BSYNC B1 ;  /* 0x0000000000017941 */ /* 0x000fea0003800000 */
.L_x_13623:
        /* <DEDUP_REMOVED lines=18> */
.L_x_13629:
[----:B------:R-:W-:Y:S05]  /*90d0*/  BSYNC B2 ;  /* 0x0000000000027941 */ /* 0x000fea0003800000 */
.L_x_13628:
        /* <DEDUP_REMOVED lines=43> */
.L_x_13627:
[----:B------:R-:W-:Y:S05]  /*9390*/  BSYNC B1 ;  /* 0x0000000000017941 */ /* 0x000fea0003800000 */
.L_x_13626:
        /* <DEDUP_REMOVED lines=35> */
.L_x_13573:
[----:B------:R-:W-:Y:S05]  /*95d0*/  BSYNC B0 ;  /* 0x0000000000007941 */ /* 0x000fea0003800000 */
.L_x_13572:
        /* <DEDUP_REMOVED lines=22> */
[----:B------:R-:W-:Y:S01]  /*9740*/  MOV R178, R174 ;  /* 0x000000ae00b27202 */ /* 0x000fe20000000f00 */
[----:B------:R-:W-:Y:S05]  /*9750*/  BRA `(.L_x_13634) ;  /* 0x0000001000007947 */ /* 0x000fea0003800000 */
.L_x_13633:
[----:B-1-3--:R-:W-:Y:S02]  /*9760*/  IMAD.MOV.U32 R178, RZ, RZ, R176 ;  /* 0x000000ffffb27224 */ /* 0x00afe400078e00b0 */
.L_x_13634:
[----:B------:R-:W-:Y:S05]  /*9770*/  BSYNC B1 ;  /* 0x0000000000017941 */ /* 0x000fea0003800000 */
.L_x_13632:
        /* <DEDUP_REMOVED lines=16> */
.L_x_13638:
[----:B------:R-:W-:Y:S05]  /*9880*/  BSYNC B2 ;  /* 0x0000000000027941 */ /* 0x000fea0003800000 */
.L_x_13637:
        /* <DEDUP_REMOVED lines=43> */
.L_x_13636:
[----:B------:R-:W-:Y:S05]  /*9b40*/  BSYNC B1 ;  /* 0x0000000000017941 */ /* 0x000fea0003800000 */
.L_x_13635:
        /* <DEDUP_REMOVED lines=26> */
.L_x_13640:
[----:B------:R-:W-:Y:S02]  /*9cf0*/  IMAD.MOV.U32 R143, RZ, RZ, R176 ;  /* 0x000000ffff8f7224 */ /* 0x000fe400078e00b0 */
.L_x_13641:
[----:B------:R-:W-:Y:S05]  /*9d00*/  BSYNC B1 ;  /* 0x0000000000017941 */ /* 0x000fea0003800000 */
.L_x_13639:
        /* <DEDUP_REMOVED lines=16> */
.L_x_13645:
[----:B------:R-:W-:Y:S05]  /*9e10*/  BSYNC B2 ;  /* 0x0000000000027941 */ /* 0x000fea0003800000 */
.L_x_13644:
        /* <DEDUP_REMOVED lines=44> */
.L_x_13643:
[----:B------:R-:W-:Y:S05]  /*a0e0*/  BSYNC B1 ;  /* 0x0000000000017941 */ /* 0x000fea0003800000 */
.L_x_13642:
        /* <DEDUP_REMOVED lines=23> */
.L_x_13647:
[----:B------:R-:W-:Y:S02]  /*a260*/  IMAD.MOV.U32 R136, RZ, RZ, R176 ;  /* 0x000000ffff887224 */ /* 0x000fe400078e00b0 */
.L_x_13648:
[----:B------:R-:W-:Y:S05]  /*a270*/  BSYNC B1 ;  /* 0x0000000000017941 */ /* 0x000fea0003800000 */
.L_x_13646:
        /* <DEDUP_REMOVED lines=16> */
.L_x_13652:
[----:B------:R-:W-:Y:S05]  /*a380*/  BSYNC B2 ;  /* 0x0000000000027941 */ /* 0x000fea0003800000 */
.L_x_13651:
        /* <DEDUP_REMOVED lines=44> */
.L_x_13650:
[----:B------:R-:W-:Y:S05]  /*a650*/  BSYNC B1 ;  /* 0x0000000000017941 */ /* 0x000fea0003800000 */
.L_x_13649:
        /* <DEDUP_REMOVED lines=21> */
.L_x_13654:
[----:B------:R-:W-:Y:S02]  /*a7b0*/  IMAD.MOV.U32 R136, RZ, RZ, R176 ;  /* 0x000000ffff887224 */ /* 0x000fe400078e00b0 */
.L_x_13655:
[----:B------:R-:W-:Y:S05]  /*a7c0*/  BSYNC B1 ;  /* 0x0000000000017941 */ /* 0x000fea0003800000 */
.L_x_13653:
        /* <DEDUP_REMOVED lines=16> */
.L_x_13659:
[----:B------:R-:W-:Y:S05]  /*a8d0*/  BSYNC B2 ;  /* 0x0000000000027941 */ /* 0x000fea0003800000 */
.L_x_13658:
        /* <DEDUP_REMOVED lines=43> */
.L_x_13657:
[----:B------:R-:W-:Y:S05]  /*ab90*/  BSYNC B1 ;  /* 0x0000000000017941 */ /* 0x000fea0003800000 */
.L_x_13656:
        /* <DEDUP_REMOVED lines=21> */
.L_x_13661:
[----:B------:R-:W-:Y:S02]  /*acf0*/  MOV R170, R176 ;  /* 0x000000b000aa7202 */ /* 0x000fe40000000f00 */
.L_x_13662:
[----:B------:R-:W-:Y:S05]  /*ad00*/  BSYNC B1 ;  /* 0x0000000000017941 */ /* 0x000fea0003800000 */
.L_x_13660:
        /* <DEDUP_REMOVED lines=16> */
.L_x_13666:
[----:B------:R-:W-:Y:S05]  /*ae10*/  BSYNC B2 ;  /* 0x0000000000027941 */ /* 0x000fea0003800000 */
.L_x_13665:
        /* <DEDUP_REMOVED lines=44> */
.L_x_13664:
[----:B------:R-:W-:Y:S05]  /*b0e0*/  BSYNC B1 ;  /* 0x0000000000017941 */ /* 0x000fea0003800000 */
.L_x_13663:
        /* <DEDUP_REMOVED lines=21> */
.L_x_13668:
[----:B------:R-:W-:Y:S02]  /*b240*/  IMAD.MOV.U32 R170, RZ, RZ, R176 ;  /* 0x000000ffffaa7224 */ /* 0x000fe400078e00b0 */
.L_x_13669:
[----:B------:R-:W-:Y:S05]  /*b250*/  BSYNC B1 ;  /* 0x0000000000017941 */ /* 0x000fea0003800000 */
.L_x_13667:
        /* <DEDUP_REMOVED lines=16> */
.L_x_13673:
[----:B------:R-:W-:Y:S05]  /*b360*/  BSYNC B2 ;  /* 0x0000000000027941 */ /* 0x000fea0003800000 */
.L_x_13672:
        /* <DEDUP_REMOVED lines=43> */
.L_x_13671:
[----:B------:R-:W-:Y:S05]  /*b620*/  BSYNC B1 ;  /* 0x0000000000017941 */ /* 0x000fea0003800000 */
.L_x_13670:
        /* <DEDUP_REMOVED lines=21> */
.L_x_13675:
[----:B------:R-:W-:Y:S02]  /*b780*/  IMAD.MOV.U32 R185, RZ, RZ, R176 ;  /* 0x000000ffffb97224 */ /* 0x000fe400078e00b0 */
.L_x_13676:
[----:B------:R-:W-:Y:S05]  /*b790*/  BSYNC B1 ;  /* 0x0000000000017941 */ /* 0x000fea0003800000 */
.L_x_13674:
        /* <DEDUP_REMOVED lines=16> */
.L_x_13680:
[----:B------:R-:W-:Y:S05]  /*b8a0*/  BSYNC B2 ;  /* 0x0000000000027941 */ /* 0x000fea0003800000 */
.L_x_13679:
        /* <DEDUP_REMOVED lines=43> */
.L_x_13678:
[----:B------:R-:W-:Y:S05]  /*bb60*/  BSYNC B1 ;  /* 0x0000000000017941 */ /* 0x000fea0003800000 */
.L_x_13677:
        /* <DEDUP_REMOVED lines=21> */
.L_x_13682:
[----:B------:R-:W-:Y:S02]  /*bcc0*/  MOV R185, R176 ;  /* 0x000000b000b97202 */ /* 0x000fe40000000f00 */
.L_x_13683:
[----:B------:R-:W-:Y:S05]  /*bcd0*/  BSYNC B1 ;  /* 0x0000000000017941 */ /* 0x000fea0003800000 */
.L_x_13681:
        /* <DEDUP_REMOVED lines=18> */
.L_x_13687:
[----:B------:R-:W-:Y:S05]  /*be00*/  BSYNC B2 ;  /* 0x0000000000027941 */ /* 0x000fea0003800000 */
.L_x_13686:
        /* <DEDUP_REMOVED lines=43> */
.L_x_13685:
[----:B------:R-:W-:Y:S05]  /*c0c0*/  BSYNC B1 ;  /* 0x0000000000017941 */ /* 0x000fea0003800000 */
.L_x_13684:
        /* <DEDUP_REMOVED lines=27> */
[----:B------:R-:W-:-:S02]  /*c280*/  SEL R186, RZ, 0x1, P6 ;  /* 0x00000001ffba7807 */ /* 0x000fc40003000000 */
[----:B------:R-:W-:Y:S01]  /*c290*/  LOP3.LUT R185, R179, R185, R187, 0xfe, !PT ;  /* 0x000000b9b3b97212 */ /* 0x000fe200078efebb */
[----:B------:R1:W-:Y:S01]  /*c2a0*/  STG.E.128 [R142.64+0x10], R136 ;  /* 0x000010888e007986 */ /* 0x0003e2000c101d04 */
[----:B------:R-:W-:Y:S02]  /*c2b0*/  LEA.HI.X R179, R141, c[0x0][0x194], RZ, 0x3, P1 ;  /* 0x000065008db37a11 */ /* 0x000fe400008f1cff */
[----:B------:R-:W-:Y:S02]  /*c2c0*/  LOP3.LUT R140, R177, R186, RZ, 0xfc, !PT ;  /* 0x000000bab18c7212 */ /* 0x000fe400078efcff */
[----:B------:R-:W-:-:S05]  /*c2d0*/  LOP3.LUT R141, R183, R185, R181, 0xfe, !PT ;  /* 0x000000b9b78d7212 */ /* 0x000fca00078efeb5 */
[----:B------:R1:W-:Y:S02]  /*c2e0*/  STG.E.64 [R178.64], R140 ;  /* 0x0000008cb2007986 */ /* 0x0003e4000c101b04 */
.L_x_13631:
[----:B------:R-:W-:Y:S05]  /*c2f0*/  BSYNC B0 ;  /* 0x0000000000007941 */ /* 0x000fea0003800000 */
.L_x_13630:
[----:B-1----:R-:W-:Y:S01]  /*c300*/  FADD.FTZ R140, RZ, R108 ;  /* 0x0000006cff8c7221 */ /* 0x002fe20000010000 */
        /* <DEDUP_REMOVED lines=41> */
[----:B------:R1:W3:Y:S02]  /*c5a0*/  SHFL.BFLY PT, R140, R141, 0x1, 0x1f ;  /* 0x0c201f008d8c7f89 */ /* 0x0002e400000e0000 */
.L_x_13700:
[----:B-1-3--:R-:W-:Y:S01]  /*c5b0*/  FADD.FTZ R141, R141, R140 ;  /* 0x0000008c8d8d7221 */ /* 0x00afe20000010000 */
        /* <DEDUP_REMOVED lines=10> */
[----:B--2---:R-:W-:-:S04]  /*c660*/  FMUL.FTZ R140, R167, R140 ;  /* 0x0000008ca78c7220 */ /* 0x004fc80000410000 */
        /* <DEDUP_REMOVED lines=74> */
.L_x_13701:
[C---:B------:R-:W-:Y:S01]  /*cb10*/  LOP3.LUT P0, RZ, R0.reuse, 0x1f, RZ, 0xc0, !PT ;  /* 0x0000001f00ff7812 */ /* 0x040fe2000780c0ff */
[----:B--2---:R-:W-:Y:S01]  /*cb20*/  FADD.FTZ R141, R177, R182 ;  /* 0x000000b6b18d7221 */ /* 0x004fe20000010000 */
        /* <DEDUP_REMOVED lines=8> */
[----:B--2---:R-:W-:Y:S01]  /*cbb0*/  CS2R R140, SRZ ;  /* 0x00000000008c7805 */ /* 0x004fe2000001ff00 */
[----:B------:R-:W-:Y:S01]  /*cbc0*/  @!P0 IMAD.IADD R179, R142, 0x1, R179 ;  /* 0x000000018eb38824 */ /* 0x000fe200078e02b3 */
[----:B------:R-:W-:Y:S01]  /*cbd0*/  HFMA2.MMA R142, -RZ, RZ, 0, 0 ;  /* 0x00000000ff8e7435 */ /* 0x000fe200000001ff */
[----:B------:R-:W-:Y:S02]  /*cbe0*/  ISETP.NE.AND P1, PT, RZ, UR6, PT ;  /* 0x00000006ff007c0c */ /* 0x000fe4000bf25270 */
[----:B------:R-:W-:Y:S01]  /*cbf0*/  LOP3.LUT P2, RZ, R184, 0x8, RZ, 0xc0, !PT ;  /* 0x00000008b8ff7812 */ /* 0x000fe2000784c0ff */
[----:B------:R-:W-:Y:S02]  /*cc00*/  BSSY B0, `(.L_x_13690) ;  /* 0x0000065000007945 */ /* 0x000fe40003800000 */
[----:B------:R-:W-:-:S04]  /*cc10*/  @!P0 IMAD.MOV.U32 R142, RZ, RZ, R173 ;  /* 0x000000ffff8e8224 */ /* 0x000fc800078e00ad */
[----:B------:R-:W-:Y:S01]  /*cc20*/  I2F R183, R142 ;  /* 0x0000008e00b77306 */ /* 0x000fe20000201400 */
[----:B------:R-:W2:Y:S04]  /*cc30*/  SHFL.DOWN PT, R177, R142, 0x4, 0x1f ;  /* 0x08801f008eb17f89 */ /* 0x000ea800000e0000 */
[----:B------:R3:W4:Y:S01]  /*cc40*/  @!P0 LDS.64 R140, [R179.X8] ;  /* 0x00000000b38c8984 */ /* 0x0007220000008a00 */
[----:B------:R-:W-:Y:S01]  /*cc50*/  LOP3.LUT P0, RZ, R143, 0x1f, R0, 0xf8, !PT ;  /* 0x0000001f8fff7812 */ /* 0x000fe2000780f800 */
[----:B--2---:R-:W-:Y:S01]  /*cc60*/  IMAD.IADD R180, R177, 0x1, R142 ;  /* 0x00000001b1b47824 */ /* 0x004fe200078e028e */
[----:B------:R-:W-:Y:S04]  /*cc70*/  I2F R186, R177 ;  /* 0x000000b100ba7306 */ /* 0x000fe80000201400 */
[----:B------:R-:W2:Y:S04]  /*cc80*/  SHFL.DOWN PT, R187, R180, 0x2, 0x1f ;  /* 0x08401f00b4bb7f89 */ /* 0x000ea800000e0000 */
[----:B-1----:R-:W3:Y:S08]  /*cc90*/  I2F R182, R180 ;  /* 0x000000b400b67306 */ /* 0x002ef00000201400 */
[----:B---3--:R-:W-:Y:S01]  /*cca0*/  MUFU.RCP R179, R182 ;  /* 0x000000b600b37308 */ /* 0x008fe20000001000 */
[----:B----4-:R-:W1:Y:S01]  /*ccb0*/  SHFL.DOWN PT, R181, R140, 0x4, 0x1f ;  /* 0x08801f008cb57f89 */ /* 0x010e6200000e0000 */
[----:B--2---:R-:W-:-:S03]  /*ccc0*/  IMAD.IADD R142, R180, 0x1, R187 ;  /* 0x00000001b48e7824 */ /* 0x004fc600078e02bb */
[----:B------:R-:W2:Y:S03]  /*ccd0*/  SHFL.DOWN PT, R178, R141, 0x4, 0x1f ;  /* 0x08801f008db27f89 */ /* 0x000ea600000e0000 */
[----:B------:R-:W3:Y:S08]  /*cce0*/  I2F R180, R142 ;  /* 0x0000008e00b47306 */ /* 0x000ef00000201400 */
[----:B------:R-:W4:Y:S08]  /*ccf0*/  I2F R187, R187 ;  /* 0x000000bb00bb7306 */ /* 0x000f300000201400 */
[----:B---3--:R-:W3:Y:S01]  /*cd00*/  MUFU.RCP R177, R180 ;  /* 0x000000b400b17308 */ /* 0x008ee20000001000 */
[----:B-1----:R-:W-:-:S02]  /*cd10*/  FMUL.FTZ R185, R181, R186 ;  /* 0x000000bab5b97220 */ /* 0x002fc40000410000 */
[----:B------:R-:W-:Y:S02]  /*cd20*/  FADD.FTZ R181, -R181, R140 ;  /* 0x0000008cb5b57221 */ /* 0x000fe40000010100 */
[----:B------:R-:W-:Y:S02]  /*cd30*/  FFMA.FTZ R188, R183, R140, R185 ;  /* 0x0000008cb7bc7223 */ /* 0x000fe400000100b9 */
[----:B------:R-:W-:Y:S02]  /*cd40*/  FMUL.FTZ R181, R181, R181 ;  /* 0x000000b5b5b57220 */ /* 0x000fe40000410000 */
[----:B------:R-:W-:Y:S02]  /*cd50*/  FMUL.FTZ R185, R179, R188 ;  /* 0x000000bcb3b97220 */ /* 0x000fe40000410000 */
[----:B------:R-:W-:Y:S02]  /*cd60*/  FMUL.FTZ R181, R181, R183 ;  /* 0x000000b7b5b57220 */ /* 0x000fe40000410000 */
[----:B--2---:R-:W-:Y:S01]  /*cd70*/  FADD.FTZ R178, R178, R141 ;  /* 0x0000008db2b27221 */ /* 0x004fe20000010000 */
[----:B------:R-:W4:Y:S01]  /*cd80*/  SHFL.DOWN PT, R140, R185, 0x2, 0x1f ;  /* 0x08401f00b98c7f89 */ /* 0x000f2200000e0000 */
[----:B------:R-:W-:-:S03]  /*cd90*/  FMUL.FTZ R181, R181, R186 ;  /* 0x000000bab5b57220 */ /* 0x000fc60000410000 */
[----:B------:R-:W1:Y:S01]  /*cda0*/  SHFL.DOWN PT, R183, R142, 0x1, 0x1f ;  /* 0x08201f008eb77f89 */ /* 0x000e6200000e0000 */
[----:B------:R-:W-:-:S05]  /*cdb0*/  FFMA.FTZ R178, R179, R181, R178 ;  /* 0x000000b5b3b27223 */ /* 0x000fca00000100b2 */
[----:B------:R-:W2:Y:S01]  /*cdc0*/  SHFL.DOWN PT, R141, R178, 0x2, 0x1f ;  /* 0x08401f00b28d7f89 */ /* 0x000ea200000e0000 */
[----:B----4-:R-:W-:Y:S02]  /*cdd0*/  FMUL.FTZ R179, R140, R187 ;  /* 0x000000bb8cb37220 */ /* 0x010fe40000410000 */
[----:B------:R-:W-:Y:S02]  /*cde0*/  FADD.FTZ R140, R185, -R140 ;  /* 0x8000008cb98c7221 */ /* 0x000fe40000010000 */
[----:B------:R-:W-:Y:S02]  /*cdf0*/  FFMA.FTZ R186, R182, R185, R179 ;  /* 0x000000b9b6ba7223 */ /* 0x000fe400000100b3 */
[----:B------:R-:W-:Y:S02]  /*ce00*/  FMUL.FTZ R179, R140, R140 ;  /* 0x0000008c8cb37220 */ /* 0x000fe40000410000 */
[----:B---3--:R-:W-:Y:S02]  /*ce10*/  FMUL.FTZ R181, R177, R186 ;  /* 0x000000bab1b57220 */ /* 0x008fe40000410000 */
[----:B------:R-:W-:Y:S01]  /*ce20*/  FMUL.FTZ R179, R182, R179 ;  /* 0x000000b3b6b37220 */ /* 0x000fe20000410000 */
[----:B-1----:R-:W-:Y:S01]  /*ce30*/  IADD3 R182, R142, R183, RZ ;  /* 0x000000b78eb67210 */ /* 0x002fe20007ffe0ff */
[----:B--2---:R-:W-:Y:S01]  /*ce40*/  FADD.FTZ R140, R178, R141 ;  /* 0x0000008db28c7221 */ /* 0x004fe20000010000 */
[----:B------:R-:W1:Y:S01]  /*ce50*/  SHFL.DOWN PT, R142, R181, 0x1, 0x1f ;  /* 0x08201f00b58e7f89 */ /* 0x000e6200000e0000 */
[----:B------:R-:W-:Y:S01]  /*ce60*/  FMUL.FTZ R179, R179, R187 ;  /* 0x000000bbb3b37220 */ /* 0x000fe20000410000 */
[----:B------:R-:W-:Y:S03]  /*ce70*/  I2F R183, R183 ;  /* 0x000000b700b77306 */ /* 0x000fe60000201400 */
[----:B------:R-:W-:-:S05]  /*ce80*/  FFMA.FTZ R140, R177, R179, R140 ;  /* 0x000000b3b18c7223 */ /* 0x000fca000001008c */
[----:B------:R-:W2:Y:S01]  /*ce90*/  I2F R182, R182 ;  /* 0x000000b600b67306 */ /* 0x000ea20000201400 */
[----:B------:R-:W3:Y:S01]  /*cea0*/  SHFL.DOWN PT, R141, R140, 0x1, 0x1f ;  /* 0x08201f008c8d7f89 */ /* 0x000ee200000e0000 */
[----:B-1----:R-:W-:-:S06]  /*ceb0*/  FADD.FTZ R178, R181, -R142 ;  /* 0x8000008eb5b27221 */ /* 0x002fcc0000010000 */
[----:B--2---:R-:W1:Y:S01]  /*cec0*/  MUFU.RCP R177, R182 ;  /* 0x000000b600b17308 */ /* 0x004e620000001000 */
[----:B------:R-:W-:Y:S02]  /*ced0*/  FMUL.FTZ R142, R142, R183 ;  /* 0x000000b78e8e7220 */ /* 0x000fe40000410000 */
[----:B------:R-:W-:Y:S02]  /*cee0*/  FMUL.FTZ R179, R178, R178 ;  /* 0x000000b2b2b37220 */ /* 0x000fe40000410000 */
[C---:B------:R-:W-:Y:S02]  /*cef0*/  FFMA.FTZ R142, R180.reuse, R181, R142 ;  /* 0x000000b5b48e7223 */ /* 0x040fe4000001008e */
[----:B------:R-:W-:-:S04]  /*cf00*/  FMUL.FTZ R179, R180, R179 ;  /* 0x000000b3b4b37220 */ /* 0x000fc80000410000 */
[----:B------:R-:W-:Y:S02]  /*cf10*/  FMUL.FTZ R179, R179, R183 ;  /* 0x000000b7b3b37220 */ /* 0x000fe40000410000 */
[----:B-1----:R-:W-:Y:S02]  /*cf20*/  FMUL.FTZ R178, R177, R142 ;  /* 0x0000008eb1b27220 */ /* 0x002fe40000410000 */
[----:B---3--:R-:W-:-:S03]  /*cf30*/  FADD.FTZ R142, R140, R141 ;  /* 0x0000008d8c8e7221 */ /* 0x008fc60000010000 */
[----:B------:R1:W2:Y:S01]  /*cf40*/  SHFL.IDX PT, R181, R178, RZ, 0x1f ;  /* 0x00001fffb2b57589 */ /* 0x0002a200000e0000 */
[----:B------:R-:W-:Y:S02]  /*cf50*/  FFMA.FTZ R142, R177, R179, R142 ;  /* 0x000000b3b18e7223 */ /* 0x000fe4000001008e */
[----:B------:R-:W-:-:S04]  /*cf60*/  IMAD.MOV.U32 R177, RZ, RZ, c[0x0][0x1e0] ;  /* 0x00007800ffb17624 */ /* 0x000fc800078e00ff */
[----:B------:R-:W3:Y:S01]  /*cf70*/  SHFL.IDX PT, R142, R142, RZ, 0x1f ;  /* 0x00001fff8e8e7589 */ /* 0x000ee200000e0000 */
[----:B-1----:R-:W-:Y:S02]  /*cf80*/  @!P0 IMAD.MOV.U32 R178, RZ, RZ, 0x4 ;  /* 0x00000004ffb28424 */ /* 0x002fe400078e00ff */
[----:B--2---:R-:W-:-:S05]  /*cf90*/  FMUL.FTZ R140, R181, R181 ;  /* 0x000000b5b58c7220 */ /* 0x004fca0000410000 */
[----:B------:R-:W-:Y:S01]  /*cfa0*/  FSEL R141, R140, RZ, P1 ;  /* 0x000000ff8c8d7208 */ /* 0x000fe20000800000 */
[----:B---3--:R-:W-:Y:S02]  /*cfb0*/  FFMA.FTZ R140, R142, R177, c[0x0][0x228] ;  /* 0x00008a008e8c7623 */ /* 0x008fe400000100b1 */
[----:B------:R-:W-:Y:S01]  /*cfc0*/  @!P0 IMAD.WIDE R142, R153, R178, c[0x0][0x1a8] ;  /* 0x00006a00998e8625 */ /* 0x000fe200078e02b2 */
[----:B------:R-:W-:-:S03]  /*cfd0*/  FSEL R178, R181, RZ, !P1 ;  /* 0x000000ffb5b27208 */ /* 0x000fc60004800000 */
[----:B------:R-:W-:Y:S02]  /*cfe0*/  FADD.FTZ R177, R140, R141 ;  /* 0x0000008d8cb17221 */ /* 0x000fe40000010000 */
[----:B------:R-:W-:-:S04]  /*cff0*/  @!P0 IMAD.MOV.U32 R140, RZ, RZ, 0x4 ;  /* 0x00000004ff8c8424 */ /* 0x000fc800078e00ff */
[----:B------:R-:W1:Y:S01]  /*d000*/  MUFU.RSQ R177, R177 ;  /* 0x000000b100b17308 */ /* 0x000e620000001400 */
[----:B------:R-:W-:-:S05]  /*d010*/  @!P0 IMAD.WIDE R140, R153, R140, c[0x0][0x1a0] ;  /* 0x00006800998c8625 */ /* 0x000fca00078e028c */
[----:B------:R2:W-:Y:S04]  /*d020*/  @!P0 STG.E [R140.64], R181 ;  /* 0x000000b58c008986 */ /* 0x0005e8000c101904 */
[----:B-1----:R2:W-:Y:S01]  /*d030*/  @!P0 STG.E [R142.64], R177 ;  /* 0x000000b18e008986 */ /* 0x0025e2000c101904 */
[----:B------:R-:W-:Y:S05]  /*d040*/  @!P2 BRA `(.L_x_13691) ;  /* 0x000002000000a947 */ /* 0x000fea0003800000 */
[--C-:B--2---:R-:W-:Y:S02]  /*d050*/  FADD.FTZ R140, R108, -R178.reuse ;  /* 0x800000b26c8c7221 */ /* 0x104fe40000010000 */
        /* <DEDUP_REMOVED lines=9> */
[C---:B------:R-:W-:Y:S01]  /*d0f0*/  FMUL.FTZ R143, R177.reuse, R180 ;  /* 0x000000b4b18f7220 */ /* 0x040fe20000410000 */
[----:B------:R-:W-:Y:S01]  /*d100*/  MOV R180, 0x10 ;  /* 0x0000001000b47802 */ /* 0x000fe20000000f00 */
        /* <DEDUP_REMOVED lines=14> */
[----:B------:R-:W-:-:S03]  /*d1f0*/  FFMA.FTZ R179, R85, R188, R93 ;  /* 0x000000bc55b37223 */ /* 0x000fc6000001005d */
[----:B------:R-:W-:Y:S01]  /*d200*/  F2FP.BF16.PACK_AB R143, R192, R181 ;  /* 0x000000b5c08f723e */ /* 0x000fe200000010ff */
[----:B------:R-:W-:Y:S01]  /*d210*/  IMAD.WIDE.U32 R180, R175, R180, c[0x0][0x208] ;  /* 0x00008200afb47625 */ /* 0x000fe200078e00b4 */
[----:B------:R-:W-:Y:S02]  /*d220*/  F2FP.BF16.PACK_AB R142, R179, R142 ;  /* 0x0000008eb38e723e */ /* 0x000fe400000010ff */
[----:B------:R-:W-:-:S03]  /*d230*/  IADD3 R175, R175, 0x100, RZ ;  /* 0x00000100afaf7810 */ /* 0x000fc60007ffe0ff */
[----:B------:R1:W-:Y:S04]  /*d240*/  STG.E.128 [R180.64], R140 ;  /* 0x0000008cb4007986 */ /* 0x0003e8000c101d04 */
.L_x_13691:
[----:B------:R-:W-:Y:S05]  /*d250*/  BSYNC B0 ;  /* 0x0000000000007941 */ /* 0x000fea0003800000 */
.L_x_13690:
        /* <DEDUP_REMOVED lines=32> */
[C---:B------:R-:W-:Y:S01]  /*d460*/  IMAD.WIDE.U32 R180, R175.reuse, R180, c[0x0][0x208] ;  /* 0x00008200afb47625 */ /* 0x040fe200078e00b4 */
[----:B------:R-:W-:-:S04]  /*d470*/  IADD3 R175, R175, 0x100, RZ ;  /* 0x00000100afaf7810 */ /* 0x000fc80007ffe0ff */
[----:B------:R1:W-:Y:S03]  /*d480*/  STG.E.128 [R180.64], R140 ;  /* 0x0000008cb4007986 */ /* 0x0003e6000c101d04 */
.L_x_13693:
[----:B------:R-:W-:Y:S05]  /*d490*/  BSYNC B0 ;  /* 0x0000000000007941 */ /* 0x000fea0003800000 */
.L_x_13692:
        /* <DEDUP_REMOVED lines=35> */
.L_x_13695:
[----:B------:R-:W-:Y:S05]  /*d6d0*/  BSYNC B0 ;  /* 0x0000000000007941 */ /* 0x000fea0003800000 */
.L_x_13694:
        /* <DEDUP_REMOVED lines=29> */
[----:B------:R-:W-:Y:S01]  /*d8b0*/  IMAD.MOV.U32 R180, RZ, RZ, 0x10 ;  /* 0x00000010ffb47424 */ /* 0x000fe200078e00ff */
[----:B------:R-:W-:-:S02]  /*d8c0*/  F2FP.BF16.PACK_AB R141, R182, R141 ;  /* 0x0000008db68d723e */ /* 0x000fc400000010ff */
[----:B------:R-:W-:Y:S01]  /*d8d0*/  F2FP.BF16.PACK_AB R140, R177, R140 ;  /* 0x0000008cb18c723e */ /* 0x000fe200000010ff */
[----:B------:R-:W-:-:S05]  /*d8e0*/  IMAD.WIDE.U32 R178, R175, R180, c[0x0][0x208] ;  /* 0x00008200afb27625 */ /* 0x000fca00078e00b4 */
[----:B------:R1:W-:Y:S02]  /*d8f0*/  STG.E.128 [R178.64], R140 ;  /* 0x0000008cb2007986 */ /* 0x0003e4000c101d04 */
.L_x_13697:
[----:B------:R-:W-:Y:S05]  /*d900*/  BSYNC B0 ;  /* 0x0000000000007941 */ /* 0x000fea0003800000 */
.L_x_13696:
[----:B------:R-:W-:Y:S02]  /*d910*/  IADD3 R153, R153, c[0x0][0x160], RZ ;  /* 0x0000580099997a10 */ /* 0x000fe40007ffe0ff */
[----:B------:R-:W-:Y:S02]  /*d920*/  LOP3.LUT P1, RZ, R172, 0xff, RZ, 0xc0, !PT ;  /* 0x000000ffacff7812 */ /* 0x000fe4000782c0ff */
[----:B------:R-:W-:Y:S02]  /*d930*/  ISETP.GE.AND P0, PT, R153, c[0x0][0x164], PT ;  /* 0x0000590099007a0c */ /* 0x000fe40003f06270 */
[----:B------:R-:W-:-:S11]  /*d940*/  SEL R172, RZ, 0x1, P1 ;  /* 0x00000001ffac7807 */ /* 0x000fd60000800000 */
[----:B012--5:R-:W-:Y:S01]  /*d950*/  @P0 CALL.REL.NOINC `(.L_x_13698) ;  /* 0x0000001000000944 */ /* 0x027fe20003c00000 */
[----:B------:R-:W-:Y:S05]  /*d960*/  BRA `(.L_x_13699) ;  /* 0xffff33d000007947 */ /* 0x000fea000383ffff */
.L_x_13698:
[----:B------:R-:W-:Y:S05]  /*d970*/  EXIT ;  /* 0x000000000000794d */ /* 0x000fea0003800000 */
.L_x_13688:
[----:B------:R-:W-:Y:S01]  /*d980*/  MOV R186, 0x1 ;  /* 0x0000000100ba7802 */ /* 0x000fe20000000f00 */
[----:B------:R-:W-:Y:S01]  /*d990*/  IMAD.MOV.U32 R177, RZ, RZ, 0x1f ;  /* 0x0000001fffb17424 */ /* 0x000fe200078e00ff */
[----:B------:R-:W-:Y:S01]  /*d9a0*/  MOV R178, 0xd9d0 ;  /* 0x0000d9d000b27802 */ /* 0x000fe20000000f00 */
[----:B------:R-:W-:Y:S02]  /*d9b0*/  IMAD.MOV.U32 R188, RZ, RZ, -0x1 ;  /* 0xffffffffffbc7424 */ /* 0x000fe400078e00ff */
[----:B0-2--5:R-:W-:Y:S05]  /*d9c0*/  CALL.REL.NOINC `($__internal_76_$__cuda_sm70_shflsync_bfly_p) ;  /* 0x000007d000007944 */ /* 0x025fea0003c00000 */
[----:B-1----:R-:W-:Y:S01]  /*d9d0*/  IMAD.MOV.U32 R140, RZ, RZ, R177 ;  /* 0x000000ffff8c7224 */ /* 0x002fe200078e00b1 */
[----:B0-----:R-:W-:Y:S05]  /*d9e0*/  BRA `(.L_x_13700) ;  /* 0xffffebc000007947 */ /* 0x001fea000383ffff */
.L_x_13689:
[----:B------:R-:W-:Y:S01]  /*d9f0*/  HFMA2.MMA R186, -RZ, RZ, 0, 1.1920928955078125e-07 ;  /* 0x00000002ffba7435 */ /* 0x000fe200000001ff */
[----:B------:R-:W-:Y:S01]  /*da00*/  IMAD.MOV.U32 R177, RZ, RZ, 0x1f ;  /* 0x0000001fffb17424 */ /* 0x000fe200078e00ff */
[----:B------:R-:W-:Y:S01]  /*da10*/  MOV R178, 0xda40 ;  /* 0x0000da4000b27802 */ /* 0x000fe20000000f00 */
[----:B------:R-:W-:-:S03]  /*da20*/  IMAD.MOV.U32 R188, RZ, RZ, -0x1 ;  /* 0xffffffffffbc7424 */ /* 0x000fc600078e00ff */
[----:B0-2--5:R-:W-:Y:S05]  /*da30*/  CALL.REL.NOINC `($__internal_76_$__cuda_sm70_shflsync_bfly_p) ;  /* 0x0000076000007944 */ /* 0x025fea0003c00000 */
[----:B01----:R-:W-:Y:S01]  /*da40*/  FADD.FTZ R141, R141, R177 ;  /* 0x000000b18d8d7221 */ /* 0x003fe20000010000 */
[----:B------:R-:W-:Y:S01]  /*da50*/  MOV R177, 0x1f ;  /* 0x0000001f00b17802 */ /* 0x000fe20000000f00 */
[----:B------:R-:W-:Y:S01]  /*da60*/  IMAD.MOV.U32 R186, RZ, RZ, 0x4 ;  /* 0x00000004ffba7424 */ /* 0x000fe200078e00ff */
[----:B------:R-:W-:Y:S01]  /*da70*/  MOV R178, 0xdaa0 ;  /* 0x0000daa000b27802 */ /* 0x000fe20000000f00 */
[----:B------:R-:W-:-:S02]  /*da80*/  IMAD.MOV.U32 R188, RZ, RZ, -0x1 ;  /* 0xffffffffffbc7424 */ /* 0x000fc400078e00ff */
[----:B------:R-:W-:Y:S05]  /*da90*/  CALL.REL.NOINC `($__internal_76_$__cuda_sm70_shflsync_bfly_p) ;  /* 0x0000070000007944 */ /* 0x000fea0003c00000 */
[----:B01----:R-:W-:Y:S01]  /*daa0*/  FADD.FTZ R141, R141, R177 ;  /* 0x000000b18d8d7221 */ /* 0x003fe20000010000 */
[----:B------:R-:W-:Y:S01]  /*dab0*/  MOV R188, 0xffffffff ;  /* 0xffffffff00bc7802 */ /* 0x000fe20000000f00 */
[----:B------:R-:W-:Y:S01]  /*dac0*/  IMAD.MOV.U32 R186, RZ, RZ, 0x8 ;  /* 0x00000008ffba7424 */ /* 0x000fe200078e00ff */
[----:B------:R-:W-:Y:S01]  /*dad0*/  MOV R178, 0xdb00 ;  /* 0x0000db0000b27802 */ /* 0x000fe20000000f00 */
[----:B------:R-:W-:-:S02]  /*dae0*/  IMAD.MOV.U32 R177, RZ, RZ, 0x1f ;  /* 0x0000001fffb17424 */ /* 0x000fc400078e00ff */
[----:B------:R-:W-:Y:S05]  /*daf0*/  CALL.REL.NOINC `($__internal_76_$__cuda_sm70_shflsync_bfly_p) ;  /* 0x000006a000007944 */ /* 0x000fea0003c00000 */
[----:B01----:R-:W-:Y:S01]  /*db00*/  FADD.FTZ R141, R141, R177 ;  /* 0x000000b18d8d7221 */ /* 0x003fe20000010000 */
[----:B------:R-:W-:Y:S01]  /*db10*/  MOV R178, 0xdb60 ;  /* 0x0000db6000b27802 */ /* 0x000fe20000000f00 */
[----:B------:R-:W-:-:S02]  /*db20*/  IMAD.MOV.U32 R186, RZ, RZ, 0x10 ;  /* 0x00000010ffba7424 */ /* 0x000fc400078e00ff */
[----:B------:R-:W-:Y:S02]  /*db30*/  IMAD.MOV.U32 R177, RZ, RZ, 0x1f ;  /* 0x0000001fffb17424 */ /* 0x000fe400078e00ff */
[----:B------:R-:W-:Y:S02]  /*db40*/  IMAD.MOV.U32 R188, RZ, RZ, -0x1 ;  /* 0xffffffffffbc7424 */ /* 0x000fe400078e00ff */
[----:B------:R-:W-:Y:S05]  /*db50*/  CALL.REL.NOINC `($__internal_76_$__cuda_sm70_shflsync_bfly_p) ;  /* 0x0000064000007944 */ /* 0x000fea0003c00000 */
[----:B-1----:R-:W-:Y:S01]  /*db60*/  FADD.FTZ R140, R141, R177 ;  /* 0x000000b18d8c7221 */ /* 0x002fe20000010000 */
[----:B------:R-:W-:Y:S01]  /*db70*/  LOP3.LUT P3, RZ, R184, 0x8, RZ, 0xc0, !PT ;  /* 0x00000008b8ff7812 */ /* 0x000fe2000786c0ff */
[----:B0-----:R-:W-:Y:S01]  /*db80*/  HFMA2.MMA R186, -RZ, RZ, 0, 5.9604644775390625e-08 ;  /* 0x00000001ffba7435 */ /* 0x001fe200000001ff */
[----:B------:R-:W-:Y:S02]  /*db90*/  IMAD.MOV.U32 R177, RZ, RZ, 0x1f ;  /* 0x0000001fffb17424 */ /* 0x000fe400078e00ff */
[----:B------:R-:W-:Y:S02]  /*dba0*/  FMUL.FTZ R140, R167, R140 ;  /* 0x0000008ca78c7220 */ /* 0x000fe40000410000 */
[----:B------:R-:W-:Y:S02]  /*dbb0*/  IMAD.MOV.U32 R188, RZ, RZ, -0x1 ;  /* 0xffffffffffbc7424 */ /* 0x000fe400078e00ff */
[----:B------:R-:W-:-:S02]  /*dbc0*/  FADD.FTZ R141, R108, -R140 ;  /* 0x8000008c6c8d7221 */ /* 0x000fc40000010000 */
[--C-:B------:R-:W-:Y:S02]  /*dbd0*/  FADD.FTZ R178, R109, -R140.reuse ;  /* 0x8000008c6db27221 */ /* 0x100fe40000010000 */
[----:B------:R-:W-:Y:S02]  /*dbe0*/  FFMA.FTZ R141, R141, R141, RZ ;  /* 0x0000008d8d8d7223 */ /* 0x000fe400000100ff */
[--C-:B------:R-:W-:Y:S02]  /*dbf0*/  FADD.FTZ R180, R110, -R140.reuse ;  /* 0x8000008c6eb47221 */ /* 0x100fe40000010000 */
[----:B------:R-:W-:Y:S02]  /*dc00*/  FFMA.FTZ R141, R178, R178, R141 ;  /* 0x000000b2b28d7223 */ /* 0x000fe4000001008d */
[----:B------:R-:W-:Y:S02]  /*dc10*/  FADD.FTZ R178, R111, -R140 ;  /* 0x8000008c6fb27221 */ /* 0x000fe40000010000 */
[----:B------:R-:W-:-:S02]  /*dc20*/  FFMA.FTZ R141, R180, R180, R141 ;  /* 0x000000b4b48d7223 */ /* 0x000fc4000001008d */
[--C-:B------:R-:W-:Y:S02]  /*dc30*/  FADD.FTZ R180, R124, -R140.reuse ;  /* 0x8000008c7cb47221 */ /* 0x100fe40000010000 */
[----:B------:R-:W-:Y:S02]  /*dc40*/  FFMA.FTZ R141, R178, R178, R141 ;  /* 0x000000b2b28d7223 */ /* 0x000fe4000001008d */
        /* <DEDUP_REMOVED lines=58> */
[----:B------:R-:W-:Y:S05]  /*dff0*/  CALL.REL.NOINC `($__internal_76_$__cuda_sm70_shflsync_bfly_p) ;  /* 0x000001a000007944 */ /* 0x000fea0003c00000 */
[----:B01----:R-:W-:Y:S01]  /*e000*/  FADD.FTZ R141, R180, R177 ;  /* 0x000000b1b48d7221 */ /* 0x003fe20000010000 */
[----:B------:R-:W-:Y:S01]  /*e010*/  MOV R186, 0x2 ;  /* 0x0000000200ba7802 */ /* 0x000fe20000000f00 */
[----:B------:R-:W-:Y:S01]  /*e020*/  IMAD.MOV.U32 R177, RZ, RZ, 0x1f ;  /* 0x0000001fffb17424 */ /* 0x000fe200078e00ff */
[----:B------:R-:W-:Y:S01]  /*e030*/  MOV R178, 0xe060 ;  /* 0x0000e06000b27802 */ /* 0x000fe20000000f00 */
[----:B------:R-:W-:Y:S02]  /*e040*/  IMAD.MOV.U32 R188, RZ, RZ, -0x1 ;  /* 0xffffffffffbc7424 */ /* 0x000fe400078e00ff */
[----:B------:R-:W-:Y:S05]  /*e050*/  CALL.REL.NOINC `($__internal_76_$__cuda_sm70_shflsync_bfly_p) ;  /* 0x0000014000007944 */ /* 0x000fea0003c00000 */
[----:B0-----:R-:W-:Y:S01]  /*e060*/  HFMA2.MMA R186, -RZ, RZ, 0, 2.384185791015625e-07 ;  /* 0x00000004ffba7435 */ /* 0x001fe200000001ff */
[----:B-1----:R-:W-:Y:S01]  /*e070*/  FADD.FTZ R141, R141, R177 ;  /* 0x000000b18d8d7221 */ /* 0x002fe20000010000 */
[----:B------:R-:W-:Y:S01]  /*e080*/  MOV R178, 0xe0c0 ;  /* 0x0000e0c000b27802 */ /* 0x000fe20000000f00 */
[----:B------:R-:W-:Y:S02]  /*e090*/  IMAD.MOV.U32 R177, RZ, RZ, 0x1f ;  /* 0x0000001fffb17424 */ /* 0x000fe400078e00ff */
[----:B------:R-:W-:Y:S02]  /*e0a0*/  IMAD.MOV.U32 R188, RZ, RZ, -0x1 ;  /* 0xffffffffffbc7424 */ /* 0x000fe400078e00ff */
[----:B------:R-:W-:Y:S05]  /*e0b0*/  CALL.REL.NOINC `($__internal_76_$__cuda_sm70_shflsync_bfly_p) ;  /* 0x000000e000007944 */ /* 0x000fea0003c00000 */
[----:B01----:R-:W-:Y:S01]  /*e0c0*/  FADD.FTZ R141, R141, R177 ;  /* 0x000000b18d8d7221 */ /* 0x003fe20000010000 */
[----:B------:R-:W-:Y:S01]  /*e0d0*/  MOV R186, 0x8 ;  /* 0x0000000800ba7802 */ /* 0x000fe20000000f00 */
[----:B------:R-:W-:Y:S01]  /*e0e0*/  IMAD.MOV.U32 R177, RZ, RZ, 0x1f ;  /* 0x0000001fffb17424 */ /* 0x000fe200078e00ff */
[----:B------:R-:W-:Y:S01]  /*e0f0*/  MOV R178, 0xe120 ;  /* 0x0000e12000b27802 */ /* 0x000fe20000000f00 */
[----:B------:R-:W-:-:S02]  /*e100*/  IMAD.MOV.U32 R188, RZ, RZ, -0x1 ;  /* 0xffffffffffbc7424 */ /* 0x000fc400078e00ff */
[----:B------:R-:W-:Y:S05]  /*e110*/  CALL.REL.NOINC `($__internal_76_$__cuda_sm70_shflsync_bfly_p) ;  /* 0x0000008000007944 */ /* 0x000fea0003c00000 */
[----:B-1----:R-:W-:Y:S01]  /*e120*/  FADD.FTZ R182, R141, R177 ;  /* 0x000000b18db67221 */ /* 0x002fe20000010000 */
[----:B0-----:R-:W-:Y:S01]  /*e130*/  HFMA2.MMA R186, -RZ, RZ, 0, 9.5367431640625e-07 ;  /* 0x00000010ffba7435 */ /* 0x001fe200000001ff */
[----:B------:R-:W-:Y:S01]  /*e140*/  IMAD.MOV.U32 R177, RZ, RZ, 0x1f ;  /* 0x0000001fffb17424 */ /* 0x000fe200078e00ff */
[----:B------:R-:W-:Y:S01]  /*e150*/  MOV R178, 0xe190 ;  /* 0x0000e19000b27802 */ /* 0x000fe20000000f00 */
[----:B------:R-:W-:Y:S01]  /*e160*/  IMAD.MOV.U32 R188, RZ, RZ, -0x1 ;  /* 0xffffffffffbc7424 */ /* 0x000fe200078e00ff */
[----:B------:R-:W-:-:S02]  /*e170*/  MOV R141, R182 ;  /* 0x000000b6008d7202 */ /* 0x000fc40000000f00 */
[----:B------:R-:W-:Y:S05]  /*e180*/  CALL.REL.NOINC `($__internal_76_$__cuda_sm70_shflsync_bfly_p) ;  /* 0x0000001000007944 */ /* 0x000fea0003c00000 */
[----:B01----:R-:W-:Y:S05]  /*e190*/  BRA `(.L_x_13701) ;  /* 0xffffe97000007947 */ /* 0x003fea000383ffff */
        .weak           $__internal_76_$__cuda_sm70_shflsync_bfly_p
        .type           $__internal_76_$__cuda_sm70_shflsync_bfly_p,@function
        .size           $__internal_76_$__cuda_sm70_shflsync_bfly_p,(.L_x_29140 - $__internal_76_$__cuda_sm70_shflsync_bfly_p)
$__internal_76_$__cuda_sm70_shflsync_bfly_p:
[----:B------:R-:W-:Y:S01]  /*e1a0*/  IMAD.MOV.U32 R179, RZ, RZ, 0x0 ;  /* 0x00000000ffb37424 */ /* 0x000fe200078e00ff */
[----:B------:R-:W-:Y:S04]  /*e1b0*/  WARPSYNC R188 ;  /* 0x000000bc00007348 */ /* 0x000fe80003800000 */
[----:B------:R0:W1:Y:S01]  /*e1c0*/  SHFL.BFLY PT, R177, R141, R186, R177 ;  /* 0x0c0000ba8db17389 */ /* 0x00006200000e00b1 */
[----:B------:R-:W-:Y:S05]  /*e1d0*/  RET.REL.NODEC R178 `(_ZN10layer_norm13ln_fwd_kernelINS_13Kernel_traitsIf13__nv_bfloat16fS2_fjLj8192ELj1ELj1ELj8ELj16ENS_18Kernel_traits_baseILj8192EfS2_fS2_fjLj256EEEEELb1ELb1ELb0ELb0EEEvNS_9FwdParamsE) ;  /* 0xffff1e20b2007950 */ /* 0x000fea0003c3ffff */
.L_x_13702:
        /* <DEDUP_REMOVED lines=10> */
.L_x_29140:


//--------------------- .text._ZN10layer_norm13ln_fwd_kernelINS_13Kernel_traitsIf13__nv_bfloat16fS2_fjLj8192ELj1ELj1ELj8ELj16ENS_18Kernel_traits_baseILj8192EfS2_fS2_fjLj256EEEEELb1ELb1ELb0ELb1EEEvNS_9FwdParamsE --------------------------
	.section	.text._ZN10layer_norm13ln_fwd_kernelINS_13Kernel_traitsIf13__nv_bfloat16fS2_fjLj8192ELj1ELj1ELj8ELj16ENS_18Kernel_traits_baseILj8192EfS2_fS2_fjLj256EEEEELb1ELb1ELb0ELb1EEEvNS_9FwdParamsE,"ax",@progbits
	.sectioninfo	@"SHI_REGISTERS=190"
	.align	128
        .global         _ZN10layer_norm13ln_fwd_kernelINS_13Kernel_traitsIf13__nv_bfloat16fS2_fjLj8192ELj1ELj1ELj8ELj16ENS_18Kernel_traits_baseILj8192EfS2_fS2_fjLj256EEEEELb1ELb1ELb0ELb1EEEvNS_9FwdParamsE
        .type           _ZN10layer_norm13ln_fwd_kernelINS_13Kernel_traitsIf13__nv_bfloat16fS2_fjLj8192ELj1ELj1ELj8ELj16ENS_18Kernel_traits_baseILj8192EfS2_fS2_fjLj256EEEEELb1ELb1ELb0ELb1EEEvNS_9FwdParamsE,@function
        .size           _ZN10layer_norm13ln_fwd_kernelINS_13Kernel_traitsIf13__nv_bfloat16fS2_fjLj8192ELj1ELj1ELj8ELj16ENS_18Kernel_traits_baseILj8192EfS2_fS2_fjLj256EEEEELb1ELb1ELb0ELb1EEEvNS_9FwdParamsE,(.L_x_29141 - _ZN10layer_norm13ln_fwd_kernelINS_13Kernel_traitsIf13__nv_bfloat16fS2_fjLj8192ELj1ELj1ELj8ELj16ENS_18Kernel_traits_baseILj8192EfS2_fS2_fjLj256EEEEELb1ELb1ELb0ELb1EEEvNS_9FwdParamsE)
        .other          _ZN10layer_norm13ln_fwd_kernelINS_13Kernel_traitsIf13__nv_bfloat16fS2_fjLj8192ELj1ELj1ELj8ELj16ENS_18Kernel_traits_baseILj8192EfS2_fS2_fjLj256EEEEELb1ELb1ELb0ELb1EEEvNS_9FwdParamsE,@"STO_CUDA_ENTRY STV_DEFAULT"
_ZN10layer_norm13ln_fwd_kernelINS_13Kernel_traitsIf13__nv_bfloat16fS2_fjLj8192ELj1ELj1ELj8ELj16ENS_18Kernel_traits_baseILj8192EfS2_fS2_fjLj256EEEEELb1ELb1ELb0ELb1EEEvNS_9FwdParamsE:
.text._ZN10layer_norm13ln_fwd_kernelINS_13Kernel_traitsIf13__nv_bfloat16fS2_fjLj8192ELj1ELj1ELj8ELj16ENS_18Kernel_traits_baseILj8192EfS2_fS2_fjLj256EEEEELb1ELb1ELb0ELb1EEEvNS_9FwdParamsE:
        /* <DEDUP_REMOVED lines=15> */
[----:B------:R-:W-:Y:S01]  /*00f0*/  LOP3.LUT R100, R0, 0x1fe0, RZ, 0xc0, !PT ;  /* 0x00001fe000647812 */ /* 0x000fe200078ec0ff */
[----:B------:R-:W-:Y:S01]  /*0100*/  CS2R R96, SRZ ;  /* 0x0000000000607805 */ /* 0x000fe2000001ff00 */
[----:B------:R-:W-:Y:S01]  /*0110*/  CS2R R98, SRZ ;  /* 0x0000000000627805 */ /* 0x000fe2000001ff00 */
[----:B------:R-:W-:Y:S01]  /*0120*/  CS2R R92, SRZ ;  /* 0x00000000005c7805 */ /* 0x000fe2000001ff00 */
[----:B------:R-:W-:Y:S01]  /*0130*/  CS2R R94, SRZ ;  /* 0x00000000005e7805 */ /* 0x000fe2000001ff00 */
[----:B------:R-:W-:Y:S01]  /*0140*/  CS2R R88, SRZ ;  /* 0x0000000000587805 */ /* 0x000fe2000001ff00 */
[----:B0-----:R-:W-:Y:S01]  /*0150*/  IADD3 R4, P2, R100, c[0x0][0x218], RZ ;  /* 0x0000860064047a10 */ /* 0x001fe20007f5e0ff */
        /* <DEDUP_REMOVED lines=117> */
.L_x_13930:
[----:B------:R-:W-:Y:S01]  /*08b0*/  ISETP.NE.U32.AND P0, PT, RZ, c[0x0][0x1c0], PT ;  /* 0x00007000ff007a0c */ /* 0x000fe20003f05070 */
[----:B------:R-:W-:Y:S01]  /*08c0*/  IMAD R108, R140, c[0x0][0x168], RZ ;  /* 0x00005a008c6c7a24 */ /* 0x000fe200078e02ff */
[----:B------:R-:W-:Y:S01]  /*08d0*/  ISETP.NE.U32.AND P1, PT, RZ, c[0x0][0x180], PT ;  /* 0x00006000ff007a0c */ /* 0x000fe20003f25070 */
[----:B------:R-:W-:Y:S01]  /*08e0*/  IMAD.MOV.U32 R132, RZ, RZ, 0x10 ;  /* 0x00000010ff847424 */ /* 0x000fe200078e00ff */
[----:B------:R-:W-:Y:S02]  /*08f0*/  ISETP.NE.AND.EX P0, PT, RZ, c[0x0][0x1c4], PT, P0 ;  /* 0x00007100ff007a0c */ /* 0x000fe40003f05300 */
[----:B------:R-:W-:Y:S02]  /*0900*/  ISETP.NE.AND.EX P2, PT, RZ, c[0x0][0x184], PT, P1 ;  /* 0x00006100ff007a0c */ /* 0x000fe40003f45310 */
[----:B------:R-:W-:-:S09]  /*0910*/  SHF.R.S32.HI R109, RZ, 0x1f, R108 ;  /* 0x0000001fff6d7819 */ /* 0x000fd2000001146c */
[----:B------:R-:W-:Y:S02]  /*0920*/  @P0 MOV R111, 0x2 ;  /* 0x00000002006f0802 */ /* 0x000fe40000000f00 */
[----:B------:R-:W-:Y:S01]  /*0930*/  LEA.HI R109, R109, R108, RZ, 0x3 ;  /* 0x0000006c6d6d7211 */ /* 0x000fe200078f18ff */
[----:B------:R-:W-:Y:S01]  /*0940*/  @P2 IMAD.MOV.U32 R110, RZ, RZ, 0x20 ;  /* 0x00000020ff6e2424 */ /* 0x000fe200078e00ff */
[----:B------:R-:W-:Y:S02]  /*0950*/  ISETP.NE.AND P1, PT, R173, 0x1, PT ;  /* 0x00000001ad00780c */ /* 0x000fe40003f25270 */
[----:B------:R-:W-:Y:S01]  /*0960*/  LEA.HI.SX32 R167, R109, R0, 0x1d ;  /* 0x000000006da77211 */ /* 0x000fe200078feaff */
[----:B------:R-:W-:Y:S01]  /*0970*/  @P0 IMAD.WIDE R108, R140, R111, c[0x0][0x1c0] ;  /* 0x000070008c6c0625 */ /* 0x000fe200078e026f */
[----:B------:R-:W-:Y:S01]  /*0980*/  HFMA2.MMA R169, -RZ, RZ, 1.875, 0 ;  /* 0x3f800000ffa97435 */ /* 0x000fe200000001ff */
[----:B------:R-:W-:Y:S01]  /*0990*/  BSSY B0, `(.L_x_13703) ;  /* 0x0000014000007945 */ /* 0x000fe20003800000 */
[----:B------:R-:W-:Y:S01]  /*09a0*/  P2R R136, PR, RZ, 0x4 ;  /* 0x00000004ff887803 */ /* 0x000fe20000000000 */
[----:B------:R-:W-:-:S02]  /*09b0*/  IMAD.WIDE.U32 R112, R167, R132, c[0x0][0x170] ;  /* 0x00005c00a7707625 */ /* 0x000fc400078e0084 */
[----:B------:R-:W2:Y:S02]  /*09c0*/  @P0 LDG.E.U16 R108, [R108.64] ;  /* 0x000000046c6c0981 */ /* 0x000ea4000c1e1500 */
[----:B------:R-:W-:Y:S02]  /*09d0*/  @P2 IMAD.WIDE.U32 R110, R167, R110, c[0x0][0x180] ;  /* 0x00006000a76e2625 */ /* 0x000fe400078e006e */
[----:B-----5:R-:W5:Y:S04]  /*09e0*/  LDG.E.128 R112, [R112.64] ;  /* 0x0000000470707981 */ /* 0x020f68000c1e1d00 */
[----:B------:R0:W5:Y:S04]  /*09f0*/  @P2 LDG.E.128 R100, [R110.64] ;  /* 0x000000046e642981 */ /* 0x000168000c1e1d00 */
[----:B------:R0:W5:Y:S01]  /*0a00*/  @P2 LDG.E.128 R104, [R110.64+0x10] ;  /* 0x000010046e682981 */ /* 0x000162000c1e1d00 */
        /* <DEDUP_REMOVED lines=11> */
.L_x_13704:
[----:B0-----:R-:W-:Y:S02]  /*0ac0*/  IMAD.MOV.U32 R120, RZ, RZ, R168 ;  /* 0x000000ffff787224 */ /* 0x001fe400078e00a8 */
.L_x_13705:
[----:B------:R-:W-:Y:S05]  /*0ad0*/  BSYNC B0 ;  /* 0x0000000000007941 */ /* 0x000fea0003800000 */
.L_x_13703:
        /* <DEDUP_REMOVED lines=16> */
.L_x_13709:
[----:B------:R-:W-:Y:S05]  /*0be0*/  BSYNC B1 ;  /* 0x0000000000017941 */ /* 0x000fea0003800000 */
.L_x_13708:
        /* <DEDUP_REMOVED lines=44> */
.L_x_13707:
[----:B------:R-:W-:Y:S05]  /*0eb0*/  BSYNC B0 ;  /* 0x0000000000007941 */ /* 0x000fea0003800000 */
.L_x_13706:
        /* <DEDUP_REMOVED lines=12> */
[----:B------:R-:W-:-:S04]  /*0f80*/  FSETP.GTU.FTZ.AND P1, PT, R109, c[0x0][0x1e4], PT ;  /* 0x000079006d007a0b */ /* 0x000fc80003f3c000 */
[----:B------:R-:W-:Y:S02]  /*0f90*/  FSEL R109, R108, RZ, !P1 ;  /* 0x000000ff6c6d7208 */ /* 0x000fe40004800000 */
[----:B------:R-:W-:-:S03]  /*0fa0*/  P2R R124, PR, RZ, 0x2 ;  /* 0x00000002ff7c7803 */ /* 0x000fc60000000000 */
        /* <DEDUP_REMOVED lines=11> */
.L_x_13711:
[----:B------:R-:W-:Y:S02]  /*1060*/  MOV R122, R168 ;  /* 0x000000a8007a7202 */ /* 0x000fe40000000f00 */
.L_x_13712:
[----:B------:R-:W-:Y:S05]  /*1070*/  BSYNC B0 ;  /* 0x0000000000007941 */ /* 0x000fea0003800000 */
.L_x_13710:
        /* <DEDUP_REMOVED lines=16> */
.L_x_13716:
[----:B------:R-:W-:Y:S05]  /*1180*/  BSYNC B1 ;  /* 0x0000000000017941 */ /* 0x000fea0003800000 */
.L_x_13715:
        /* <DEDUP_REMOVED lines=44> */
.L_x_13714:
[----:B------:R-:W-:Y:S05]  /*1450*/  BSYNC B0 ;  /* 0x0000000000007941 */ /* 0x000fea0003800000 */
.L_x_13713:
        /* <DEDUP_REMOVED lines=21> */
.L_x_13718:
[----:B------:R-:W-:Y:S02]  /*15b0*/  IMAD.MOV.U32 R112, RZ, RZ, R168 ;  /* 0x000000ffff707224 */ /* 0x000fe400078e00a8 */
.L_x_13719:
[----:B------:R-:W-:Y:S05]  /*15c0*/  BSYNC B0 ;  /* 0x0000000000007941 */ /* 0x000fea0003800000 */
.L_x_13717:
        /* <DEDUP_REMOVED lines=16> */
.L_x_13723:
[----:B------:R-:W-:Y:S05]  /*16d0*/  BSYNC B1 ;  /* 0x0000000000017941 */ /* 0x000fea0003800000 */
.L_x_13722:
        /* <DEDUP_REMOVED lines=44> */
.L_x_13721:
[----:B------:R-:W-:Y:S05]  /*19a0*/  BSYNC B0 ;  /* 0x0000000000007941 */ /* 0x000fea0003800000 */
.L_x_13720:
        /* <DEDUP_REMOVED lines=21> */
.L_x_13725:
[----:B------:R-:W-:Y:S02]  /*1b00*/  IMAD.MOV.U32 R112, RZ, RZ, R168 ;  /* 0x000000ffff707224 */ /* 0x000fe400078e00a8 */
.L_x_13726:
[----:B------:R-:W-:Y:S05]  /*1b10*/  BSYNC B0 ;  /* 0x0000000000007941 */ /* 0x000fea0003800000 */
.L_x_13724:
        /* <DEDUP_REMOVED lines=16> */
.L_x_13730:
[----:B------:R-:W-:Y:S05]  /*1c20*/  BSYNC B1 ;  /* 0x0000000000017941 */ /* 0x000fea0003800000 */
.L_x_13729:
        /* <DEDUP_REMOVED lines=44> */
.L_x_13728:
[----:B------:R-:W-:Y:S05]  /*1ef0*/  BSYNC B0 ;  /* 0x0000000000007941 */ /* 0x000fea0003800000 */
.L_x_13727:
        /* <DEDUP_REMOVED lines=21> */
.L_x_13732:
[----:B------:R-:W-:Y:S02]  /*2050*/  MOV R122, R168 ;  /* 0x000000a8007a7202 */ /* 0x000fe40000000f00 */
.L_x_13733:
[----:B------:R-:W-:Y:S05]  /*2060*/  BSYNC B0 ;  /* 0x0000000000007941 */ /* 0x000fea0003800000 */
.L_x_13731:
        /* <DEDUP_REMOVED lines=16> */
.L_x_13737:
[----:B------:R-:W-:Y:S05]  /*2170*/  BSYNC B1 ;  /* 0x0000000000017941 */ /* 0x000fea0003800000 */
.L_x_13736:
        /* <DEDUP_REMOVED lines=44> */
.L_x_13735:
[----:B------:R-:W-:Y:S05]  /*2440*/  BSYNC B0 ;  /* 0x0000000000007941 */ /* 0x000fea0003800000 */
.L_x_13734:
        /* <DEDUP_REMOVED lines=21> */
.L_x_13739:
[----:B------:R-:W-:Y:S02]  /*25a0*/  IMAD.MOV.U32 R125, RZ, RZ, R168 ;  /* 0x000000ffff7d7224 */ /* 0x000fe400078e00a8 */
.L_x_13740:
[----:B------:R-:W-:Y:S05]  /*25b0*/  BSYNC B0 ;  /* 0x0000000000007941 */ /* 0x000fea0003800000 */
.L_x_13738:
        /* <DEDUP_REMOVED lines=16> */
.L_x_13744:
[----:B------:R-:W-:Y:S05]  /*26c0*/  BSYNC B1 ;  /* 0x0000000000017941 */ /* 0x000fea0003800000 */
.L_x_13743:
        /* <DEDUP_REMOVED lines=44> */
.L_x_13742:
[----:B------:R-:W-:Y:S05]  /*2990*/  BSYNC B0 ;  /* 0x0000000000007941 */ /* 0x000fea0003800000 */
.L_x_13741:
        /* <DEDUP_REMOVED lines=21> */
.L_x_13746:
[----:B------:R-:W-:Y:S02]  /*2af0*/  IMAD.MOV.U32 R125, RZ, RZ, R168 ;  /* 0x000000ffff7d7224 */ /* 0x000fe400078e00a8 */
.L_x_13747:
[----:B------:R-:W-:Y:S05]  /*2b00*/  BSYNC B0 ;  /* 0x0000000000007941 */ /* 0x000fea0003800000 */
.L_x_13745:
        /* <DEDUP_REMOVED lines=16> */
.L_x_13751:
[----:B------:R-:W-:Y:S05]  /*2c10*/  BSYNC B1 ;  /* 0x0000000000017941 */ /* 0x000fea0003800000 */
.L_x_13750:
        /* <DEDUP_REMOVED lines=44> */
.L_x_13749:
[----:B------:R-:W-:Y:S05]  /*2ee0*/  BSYNC B0 ;  /* 0x0000000000007941 */ /* 0x000fea0003800000 */
.L_x_13748:
        /* <DEDUP_REMOVED lines=22> */
.L_x_13753:
[----:B------:R-:W-:Y:S02]  /*3050*/  MOV R125, R168 ;  /* 0x000000a8007d7202 */ /* 0x000fe40000000f00 */
.L_x_13754:
[----:B------:R-:W-:Y:S05]  /*3060*/  BSYNC B0 ;  /* 0x0000000000007941 */ /* 0x000fea0003800000 */
.L_x_13752:
        /* <DEDUP_REMOVED lines=18> */
.L_x_13758:
[----:B------:R-:W-:Y:S05]  /*3190*/  BSYNC B1 ;  /* 0x0000000000017941 */ /* 0x000fea0003800000 */
.L_x_13757:
        /* <DEDUP_REMOVED lines=44> */
.L_x_13756:
[----:B------:R-:W-:Y:S05]  /*3460*/  BSYNC B0 ;  /* 0x0000000000007941 */ /* 0x000fea0003800000 */
.L_x_13755:
[----:B------:R-:W0:Y:S01]  /*3470*/  I2F.U32 R117, R125 ;  /* 0x0000007d00757306 */ /* 0x000e220000201000 */
[----:B------:R-:W-:Y:S01]  /*3480*/  PRMT R116, RZ, 0x7610, R115 ;  /* 0x00007610ff747816 */ /* 0x000fe20000000073 */
[----:B------:R-:W-:Y:S01]  /*3490*/  IMAD.MOV.U32 R172, RZ, RZ, 0x20 ;  /* 0x00000020ffac7424 */ /* 0x000fe200078e00ff */
        /* <DEDUP_REMOVED lines=15> */
[----:B------:R-:W-:Y:S01]  /*3590*/  IMAD.WIDE.U32 R116, R118, 0x1000000, RZ ;  /* 0x0100000076747825 */ /* 0x000fe200078e00ff */
[----:B------:R-:W-:Y:S02]  /*35a0*/  IADD3 R125, R167, 0x100, RZ ;  /* 0x00000100a77d7810 */ /* 0x000fe40007ffe0ff */
[----:B------:R-:W-:Y:S01]  /*35b0*/  SEL R124, RZ, 0x1000000, P1 ;  /* 0x01000000ff7c7807 */ /* 0x000fe20000800000 */
[----:B------:R-:W-:-:S03]  /*35c0*/  IMAD.WIDE.U32 R118, R119, 0x10000, RZ ;  /* 0x0001000077767825 */ /* 0x000fc600078e00ff */
[----:B------:R-:W-:Y:S01]  /*35d0*/  LOP3.LUT R122, R122, R124, R123, 0xfe, !PT ;  /* 0x0000007c7a7a7212 */ /* 0x000fe200078efe7b */
[----:B------:R-:W-:Y:S01]  /*35e0*/  @P5 IMAD.WIDE.U32 R126, R125, R172, c[0x0][0x180] ;  /* 0x000060007d7e5625 */ /* 0x000fe200078e00ac */
[----:B------:R-:W-:Y:S02]  /*35f0*/  LOP3.LUT R128, R120, R116, R118, 0xfe, !PT ;  /* 0x0000007478807212 */ /* 0x000fe400078efe76 */
[----:B------:R-:W-:Y:S02]  /*3600*/  FSEL R116, R115, RZ, !P1 ;  /* 0x000000ff73747208 */ /* 0x000fe40004800000 */
[----:B------:R-:W-:Y:S02]  /*3610*/  SEL R123, RZ, 0x1, P3 ;  /* 0x00000001ff7b7807 */ /* 0x000fe40001800000 */
[----:B------:R-:W-:Y:S01]  /*3620*/  LOP3.LUT R128, R128, R129, RZ, 0xfc, !PT ;  /* 0x0000008180807212 */ /* 0x000fe200078efcff */
[----:B------:R-:W-:Y:S01]  /*3630*/  FMUL.FTZ R115, R31, R116 ;  /* 0x000000741f737220 */ /* 0x000fe20000410000 */
[----:B------:R-:W-:Y:S01]  /*3640*/  LOP3.LUT R123, R117, R122, R123, 0xfe, !PT ;  /* 0x0000007a757b7212 */ /* 0x000fe200078efe7b */
[----:B------:R-:W-:-:S03]  /*3650*/  IMAD.WIDE.U32 R116, R167, R172, c[0x0][0x188] ;  /* 0x00006200a7747625 */ /* 0x000fc600078e00ac */
[----:B------:R-:W-:Y:S01]  /*3660*/  LOP3.LUT R129, R121, R123, R119, 0xfe, !PT ;  /* 0x0000007b79817212 */ /* 0x000fe200078efe77 */
[----:B------:R-:W-:Y:S01]  /*3670*/  @P6 FADD.FTZ R115, R107, R115 ;  /* 0x000000736b736221 */ /* 0x000fe20000010000 */
[----:B------:R0:W-:Y:S01]  /*3680*/  STG.E.128 [R116.64], R108 ;  /* 0x0000006c74007986 */ /* 0x0001e2000c101d04 */
[----:B------:R-:W-:-:S03]  /*3690*/  IMAD.WIDE.U32 R118, R167, R174, c[0x0][0x190] ;  /* 0x00006400a7767625 */ /* 0x000fc600078e00ae */
[----:B------:R0:W-:Y:S01]  /*36a0*/  STG.E.128 [R116.64+0x10], R112 ;  /* 0x0000107074007986 */ /* 0x0001e2000c101d04 */
[----:B------:R-:W-:-:S03]  /*36b0*/  IMAD.WIDE.U32 R120, R125, R132, c[0x0][0x170] ;  /* 0x00005c007d787625 */ /* 0x000fc600078e0084 */
        /* <DEDUP_REMOVED lines=16> */
.L_x_13760:
[----:B0-----:R-:W-:Y:S02]  /*37c0*/  MOV R124, R168 ;  /* 0x000000a8007c7202 */ /* 0x001fe40000000f00 */
.L_x_13761:
[----:B------:R-:W-:Y:S05]  /*37d0*/  BSYNC B0 ;  /* 0x0000000000007941 */ /* 0x000fea0003800000 */
.L_x_13759:
        /* <DEDUP_REMOVED lines=16> */
.L_x_13765:
[----:B------:R-:W-:Y:S05]  /*38e0*/  BSYNC B1 ;  /* 0x0000000000017941 */ /* 0x000fea0003800000 */
.L_x_13764:
        /* <DEDUP_REMOVED lines=44> */
.L_x_13763:
[----:B------:R-:W-:Y:S05]  /*3bb0*/  BSYNC B0 ;  /* 0x0000000000007941 */ /* 0x000fea0003800000 */
.L_x_13762:
        /* <DEDUP_REMOVED lines=22> */
.L_x_13767:
[----:B------:R-:W-:Y:S02]  /*3d20*/  IMAD.MOV.U32 R133, RZ, RZ, R168 ;  /* 0x000000ffff857224 */ /* 0x000fe400078e00a8 */
.L_x_13768:
[----:B------:R-:W-:Y:S05]  /*3d30*/  BSYNC B0 ;  /* 0x0000000000007941 */ /* 0x000fea0003800000 */
.L_x_13766:
        /* <DEDUP_REMOVED lines=16> */
.L_x_13772:
[----:B------:R-:W-:Y:S05]  /*3e40*/  BSYNC B1 ;  /* 0x0000000000017941 */ /* 0x000fea0003800000 */
.L_x_13771:
        /* <DEDUP_REMOVED lines=44> */
.L_x_13770:
[----:B------:R-:W-:Y:S05]  /*4110*/  BSYNC B0 ;  /* 0x0000000000007941 */ /* 0x000fea0003800000 */
.L_x_13769:
        /* <DEDUP_REMOVED lines=21> */
.L_x_13774:
[----:B------:R-:W-:Y:S02]  /*4270*/  IMAD.MOV.U32 R120, RZ, RZ, R168 ;  /* 0x000000ffff787224 */ /* 0x000fe400078e00a8 */
.L_x_13775:
[----:B------:R-:W-:Y:S05]  /*4280*/  BSYNC B0 ;  /* 0x0000000000007941 */ /* 0x000fea0003800000 */
.L_x_13773:
        /* <DEDUP_REMOVED lines=16> */
.L_x_13779:
[----:B------:R-:W-:Y:S05]  /*4390*/  BSYNC B1 ;  /* 0x0000000000017941 */ /* 0x000fea0003800000 */
.L_x_13778:
        /* <DEDUP_REMOVED lines=44> */
.L_x_13777:
[----:B------:R-:W-:Y:S05]  /*4660*/  BSYNC B0 ;  /* 0x0000000000007941 */ /* 0x000fea0003800000 */
.L_x_13776:
        /* <DEDUP_REMOVED lines=21> */
.L_x_13781:
[----:B------:R-:W-:Y:S02]  /*47c0*/  MOV R120, R168 ;  /* 0x000000a800787202 */ /* 0x000fe40000000f00 */
.L_x_13782:
[----:B------:R-:W-:Y:S05]  /*47d0*/  BSYNC B0 ;  /* 0x0000000000007941 */ /* 0x000fea0003800000 */
.L_x_13780:
        /* <DEDUP_REMOVED lines=16> */
.L_x_13786:
[----:B------:R-:W-:Y:S05]  /*48e0*/  BSYNC B1 ;  /* 0x0000000000017941 */ /* 0x000fea0003800000 */
.L_x_13785:
        /* <DEDUP_REMOVED lines=44> */
.L_x_13784:
[----:B------:R-:W-:Y:S05]  /*4bb0*/  BSYNC B0 ;  /* 0x0000000000007941 */ /* 0x000fea0003800000 */
.L_x_13783:
        /* <DEDUP_REMOVED lines=21> */
.L_x_13788:
[----:B------:R-:W-:Y:S02]  /*4d10*/  IMAD.MOV.U32 R133, RZ, RZ, R168 ;  /* 0x000000ffff857224 */ /* 0x000fe400078e00a8 */
.L_x_13789:
[----:B------:R-:W-:Y:S05]  /*4d20*/  BSYNC B0 ;  /* 0x0000000000007941 */ /* 0x000fea0003800000 */
.L_x_13787:
        /* <DEDUP_REMOVED lines=16> */
.L_x_13793:
[----:B------:R-:W-:Y:S05]  /*4e30*/  BSYNC B1 ;  /* 0x0000000000017941 */ /* 0x000fea0003800000 */
.L_x_13792:
        /* <DEDUP_REMOVED lines=44> */
.L_x_13791:
[----:B------:R-:W-:Y:S05]  /*5100*/  BSYNC B0 ;  /* 0x0000000000007941 */ /* 0x000fea0003800000 */
.L_x_13790:
        /* <DEDUP_REMOVED lines=21> */
.L_x_13795:
[----:B------:R-:W-:Y:S02]  /*5260*/  IMAD.MOV.U32 R133, RZ, RZ, R168 ;  /* 0x000000ffff857224 */ /* 0x000fe400078e00a8 */
.L_x_13796:
[----:B------:R-:W-:Y:S05]  /*5270*/  BSYNC B0 ;  /* 0x0000000000007941 */ /* 0x000fea0003800000 */
.L_x_13794:
        /* <DEDUP_REMOVED lines=16> */
.L_x_13800:
[----:B------:R-:W-:Y:S05]  /*5380*/  BSYNC B1 ;  /* 0x0000000000017941 */ /* 0x000fea0003800000 */
.L_x_13799:
        /* <DEDUP_REMOVED lines=44> */
.L_x_13798:
[----:B------:R-:W-:Y:S05]  /*5650*/  BSYNC B0 ;  /* 0x0000000000007941 */ /* 0x000fea0003800000 */
.L_x_13797:
        /* <DEDUP_REMOVED lines=21> */
.L_x_13802:
[----:B------:R-:W-:Y:S02]  /*57b0*/  MOV R133, R168 ;  /* 0x000000a800857202 */ /* 0x000fe40000000f00 */
.L_x_13803:
[----:B------:R-:W-:Y:S05]  /*57c0*/  BSYNC B0 ;  /* 0x0000000000007941 */ /* 0x000fea0003800000 */
.L_x_13801:
        /* <DEDUP_REMOVED lines=16> */
.L_x_13807:
[----:B------:R-:W-:Y:S05]  /*58d0*/  BSYNC B1 ;  /* 0x0000000000017941 */ /* 0x000fea0003800000 */
.L_x_13806:
        /* <DEDUP_REMOVED lines=44> */
.L_x_13805:
[----:B------:R-:W-:Y:S05]  /*5ba0*/  BSYNC B0 ;  /* 0x0000000000007941 */ /* 0x000fea0003800000 */
.L_x_13804:
        /* <DEDUP_REMOVED lines=22> */
.L_x_13809:
[----:B------:R-:W-:Y:S02]  /*5d10*/  IMAD.MOV.U32 R133, RZ, RZ, R168 ;  /* 0x000000ffff857224 */ /* 0x000fe400078e00a8 */
.L_x_13810:
[----:B------:R-:W-:Y:S05]  /*5d20*/  BSYNC B0 ;  /* 0x0000000000007941 */ /* 0x000fea0003800000 */
.L_x_13808:
        /* <DEDUP_REMOVED lines=18> */
.L_x_13814:
[----:B------:R-:W-:Y:S05]  /*5e50*/  BSYNC B1 ;  /* 0x0000000000017941 */ /* 0x000fea0003800000 */
.L_x_13813:
        /* <DEDUP_REMOVED lines=44> */
.L_x_13812:
[----:B------:R-:W-:Y:S05]  /*6120*/  BSYNC B0 ;  /* 0x0000000000007941 */ /* 0x000fea0003800000 */
.L_x_13811:
[----:B------:R-:W0:Y:S01]  /*6130*/  I2F.U32 R127, R133 ;  /* 0x00000085007f7306 */ /* 0x000e220000201000 */
[----:B------:R-:W-:Y:S02]  /*6140*/  SEL R126, RZ, 0x1, P2 ;  /* 0x00000001ff7e7807 */ /* 0x000fe40001000000 */
[----:B------:R-:W-:Y:S02]  /*6150*/  ISETP.NE.AND P2, PT, R124, RZ, PT ;  /* 0x000000ff7c00720c */ /* 0x000fe40003f45270 */
[----:B------:R-:W-:Y:S02]  /*6160*/  PRMT R124, RZ, 0x7610, R123 ;  /* 0x00007610ff7c7816 */ /* 0x000fe4000000007b */
[----:B------:R-:W-:-:S02]  /*6170*/  SEL R128, RZ, 0x1, P1 ;  /* 0x00000001ff807807 */ /* 0x000fc40000800000 */
[----:B------:R-:W-:Y:S01]  /*6180*/  SEL R130, RZ, 0x1, P0 ;  /* 0x00000001ff827807 */ /* 0x000fe20000000000 */
[----:B------:R-:W-:Y:S01]  /*6190*/  FMUL.FTZ R124, R124, R169 ;  /* 0x000000a97c7c7220 */ /* 0x000fe20000410000 */
[----:B------:R-:W-:Y:S01]  /*61a0*/  ISETP.NE.AND P6, PT, R182, RZ, PT ;  /* 0x000000ffb600720c */ /* 0x000fe20003fc5270 */
[----:B------:R-:W-:Y:S01]  /*61b0*/  IMAD.WIDE.U32 R128, R128, 0x10000, RZ ;  /* 0x0001000080807825 */ /* 0x000fe200078e00ff */
[----:B------:R-:W-:Y:S02]  /*61c0*/  SEL R134, RZ, 0x10000, P5 ;  /* 0x00010000ff867807 */ /* 0x000fe40002800000 */
[----:B------:R-:W-:Y:S01]  /*61d0*/  SEL R123, RZ, 0x100, P4 ;  /* 0x00000100ff7b7807 */ /* 0x000fe20002000000 */
[----:B0-----:R-:W-:Y:S01]  /*61e0*/  FFMA.FTZ R127, R127, R170, 1.1641532182693481445e-10 ;  /* 0x2f0000007f7f7423 */ /* 0x001fe200000100aa */
[----:B------:R-:W-:Y:S01]  /*61f0*/  ISETP.NE.AND P5, PT, R136, RZ, PT ;  /* 0x000000ff8800720c */ /* 0x000fe20003fa5270 */
[----:B------:R-:W-:Y:S01]  /*6200*/  IMAD.WIDE.U32 R130, R130, 0x100, RZ ;  /* 0x0000010082827825 */ /* 0x000fe200078e00ff */
[----:B------:R-:W-:-:S02]  /*6210*/  SEL R135, RZ, 0x1, P3 ;  /* 0x00000001ff877807 */ /* 0x000fc40001800000 */
[----:B------:R-:W-:Y:S01]  /*6220*/  FSETP.GTU.FTZ.AND P0, PT, R127, c[0x0][0x1e4], PT ;  /* 0x000079007f007a0b */ /* 0x000fe20003f1c000 */
[----:B------:R-:W-:Y:S01]  /*6230*/  IMAD.WIDE.U32 R126, R126, 0x1000000, RZ ;  /* 0x010000007e7e7825 */ /* 0x000fe200078e00ff */
[----:B------:R-:W-:Y:S02]  /*6240*/  SEL R139, RZ, 0x1, P2 ;  /* 0x00000001ff8b7807 */ /* 0x000fe40001000000 */
[----:B------:R-:W-:Y:S01]  /*6250*/  SEL R133, RZ, 0x1000000, P0 ;  /* 0x01000000ff857807 */ /* 0x000fe20000000000 */
[----:B------:R-:W-:Y:S01]  /*6260*/  FMUL.FTZ R124, R124, c[0x0][0x1e8] ;  /* 0x00007a007c7c7a20 */ /* 0x000fe20000410000 */
[----:B------:R-:W-:Y:S02]  /*6270*/  LOP3.LUT R138, R130, R126, R128, 0xfe, !PT ;  /* 0x0000007e828a7212 */ /* 0x000fe400078efe80 */
[----:B------:R-:W-:Y:S02]  /*6280*/  LOP3.LUT R126, R123, R133, R134, 0xfe, !PT ;  /* 0x000000857b7e7212 */ /* 0x000fe400078efe86 */
[----:B------:R-:W-:-:S02]  /*6290*/  FSEL R124, R124, RZ, !P0 ;  /* 0x000000ff7c7c7208 */ /* 0x000fc40004000000 */
[----:B------:R-:W-:Y:S01]  /*62a0*/  LOP3.LUT R135, R127, R126, R135, 0xfe, !PT ;  /* 0x0000007e7f877212 */ /* 0x000fe200078efe87 */
[----:B------:R-:W-:Y:S01]  /*62b0*/  IMAD.WIDE.U32 R126, R125, R172, c[0x0][0x188] ;  /* 0x000062007d7e7625 */ /* 0x000fe200078e00ac */
[----:B------:R-:W-:Y:S02]  /*62c0*/  IADD3 R133, R167, 0x200, RZ ;  /* 0x00000200a7857810 */ /* 0x000fe40007ffe0ff */
[----:B------:R-:W-:Y:S01]  /*62d0*/  LOP3.LUT R138, R138, R139, RZ, 0xfc, !PT ;  /* 0x0000008b8a8a7212 */ /* 0x000fe200078efcff */
[----:B------:R-:W-:Y:S01]  /*62e0*/  FMUL.FTZ R123, R23, R124 ;  /* 0x0000007c177b7220 */ /* 0x000fe20000410000 */
[----:B------:R-:W-:Y:S01]  /*62f0*/  LOP3.LUT R139, R131, R135, R129, 0xfe, !PT ;  /* 0x00000087838b7212 */ /* 0x000fe200078efe81 */
[----:B------:R-:W-:Y:S01]  /*6300*/  IMAD.WIDE.U32 R124, R125, R174, c[0x0][0x190] ;  /* 0x000064007d7c7625 */ /* 0x000fe200078e00ae */
[----:B------:R0:W-:Y:S03]  /*6310*/  STG.E.128 [R126.64], R116 ;  /* 0x000000747e007986 */ /* 0x0001e6000c101d04 */
[----:B------:R-:W-:-:S02]  /*6320*/  @P6 FADD.FTZ R123, R107, R123 ;  /* 0x0000007b6b7b6221 */ /* 0x000fc40000010000 */
        /* <DEDUP_REMOVED lines=19> */
.L_x_13816:
[----:B0-----:R-:W-:Y:S02]  /*6460*/  IMAD.MOV.U32 R173, RZ, RZ, R168 ;  /* 0x000000ffffad7224 */ /* 0x001fe400078e00a8 */
.L_x_13817:
[----:B------:R-:W-:Y:S05]  /*6470*/  BSYNC B0 ;  /* 0x0000000000007941 */ /* 0x000fea0003800000 */
.L_x_13815:
        /* <DEDUP_REMOVED lines=16> */
.L_x_13821:
[----:B------:R-:W-:Y:S05]  /*6580*/  BSYNC B1 ;  /* 0x0000000000017941 */ /* 0x000fea0003800000 */
.L_x_13820:
        /* <DEDUP_REMOVED lines=44> */
.L_x_13819:
[----:B------:R-:W-:Y:S05]  /*6850*/  BSYNC B0 ;  /* 0x0000000000007941 */ /* 0x000fea0003800000 */
.L_x_13818:
        /* <DEDUP_REMOVED lines=22> */
.L_x_13823:
[----:B------:R-:W-:Y:S02]  /*69c0*/  MOV R173, R168 ;  /* 0x000000a800ad7202 */ /* 0x000fe40000000f00 */
.L_x_13824:
[----:B------:R-:W-:Y:S05]  /*69d0*/  BSYNC B0 ;  /* 0x0000000000007941 */ /* 0x000fea0003800000 */
.L_x_13822:
        /* <DEDUP_REMOVED lines=16> */
.L_x_13828:
[----:B------:R-:W-:Y:S05]  /*6ae0*/  BSYNC B1 ;  /* 0x0000000000017941 */ /* 0x000fea0003800000 */
.L_x_13827:
        /* <DEDUP_REMOVED lines=44> */
.L_x_13826:
[----:B------:R-:W-:Y:S05]  /*6db0*/  BSYNC B0 ;  /* 0x0000000000007941 */ /* 0x000fea0003800000 */
.L_x_13825:
        /* <DEDUP_REMOVED lines=21> */
.L_x_13830:
[----:B------:R-:W-:Y:S02]  /*6f10*/  IMAD.MOV.U32 R128, RZ, RZ, R168 ;  /* 0x000000ffff807224 */ /* 0x000fe400078e00a8 */
.L_x_13831:
[----:B------:R-:W-:Y:S05]  /*6f20*/  BSYNC B0 ;  /* 0x0000000000007941 */ /* 0x000fea0003800000 */
.L_x_13829:
        /* <DEDUP_REMOVED lines=16> */
.L_x_13835:
[----:B------:R-:W-:Y:S05]  /*7030*/  BSYNC B1 ;  /* 0x0000000000017941 */ /* 0x000fea0003800000 */
.L_x_13834:
        /* <DEDUP_REMOVED lines=44> */
.L_x_13833:
[----:B------:R-:W-:Y:S05]  /*7300*/  BSYNC B0 ;  /* 0x0000000000007941 */ /* 0x000fea0003800000 */
.L_x_13832:
        /* <DEDUP_REMOVED lines=21> */
.L_x_13837:
[----:B------:R-:W-:Y:S02]  /*7460*/  IMAD.MOV.U32 R128, RZ, RZ, R168 ;  /* 0x000000ffff807224 */ /* 0x000fe400078e00a8 */
.L_x_13838:
[----:B------:R-:W-:Y:S05]  /*7470*/  BSYNC B0 ;  /* 0x0000000000007941 */ /* 0x000fea0003800000 */
.L_x_13836:
        /* <DEDUP_REMOVED lines=16> */
.L_x_13842:
[----:B------:R-:W-:Y:S05]  /*7580*/  BSYNC B1 ;  /* 0x0000000000017941 */ /* 0x000fea0003800000 */
.L_x_13841:
        /* <DEDUP_REMOVED lines=44> */
.L_x_13840:
[----:B------:R-:W-:Y:S05]  /*7850*/  BSYNC B0 ;  /* 0x0000000000007941 */ /* 0x000fea0003800000 */
.L_x_13839:
        /* <DEDUP_REMOVED lines=21> */
.L_x_13844:
[----:B------:R-:W-:Y:S02]  /*79b0*/  MOV R171, R168 ;  /* 0x000000a800ab7202 */ /* 0x000fe40000000f00 */
.L_x_13845:
[----:B------:R-:W-:Y:S05]  /*79c0*/  BSYNC B0 ;  /* 0x0000000000007941 */ /* 0x000fea0003800000 */
.L_x_13843:
        /* <DEDUP_REMOVED lines=16> */
.L_x_13849:
[----:B------:R-:W-:Y:S05]  /*7ad0*/  BSYNC B1 ;  /* 0x0000000000017941 */ /* 0x000fea0003800000 */
.L_x_13848:
        /* <DEDUP_REMOVED lines=44> */
.L_x_13847:
[----:B------:R-:W-:Y:S05]  /*7da0*/  BSYNC B0 ;  /* 0x0000000000007941 */ /* 0x000fea0003800000 */
.L_x_13846:
        /* <DEDUP_REMOVED lines=21> */
.L_x_13851:
[----:B------:R-:W-:Y:S02]  /*7f00*/  IMAD.MOV.U32 R171, RZ, RZ, R168 ;  /* 0x000000ffffab7224 */ /* 0x000fe400078e00a8 */
.L_x_13852:
[----:B------:R-:W-:Y:S05]  /*7f10*/  BSYNC B0 ;  /* 0x0000000000007941 */ /* 0x000fea0003800000 */
.L_x_13850:
        /* <DEDUP_REMOVED lines=16> */
.L_x_13856:
[----:B------:R-:W-:Y:S05]  /*8020*/  BSYNC B1 ;  /* 0x0000000000017941 */ /* 0x000fea0003800000 */
.L_x_13855:
        /* <DEDUP_REMOVED lines=44> */
.L_x_13854:
[----:B------:R-:W-:Y:S05]  /*82f0*/  BSYNC B0 ;  /* 0x0000000000007941 */ /* 0x000fea0003800000 */
.L_x_13853:
        /* <DEDUP_REMOVED lines=21> */
.L_x_13858:
[----:B------:R-:W-:Y:S02]  /*8450*/  IMAD.MOV.U32 R171, RZ, RZ, R168 ;  /* 0x000000ffffab7224 */ /* 0x000fe400078e00a8 */
.L_x_13859:
[----:B------:R-:W-:Y:S05]  /*8460*/  BSYNC B0 ;  /* 0x0000000000007941 */ /* 0x000fea0003800000 */
.L_x_13857:
        /* <DEDUP_REMOVED lines=16> */
.L_x_13863:
[----:B------:R-:W-:Y:S05]  /*8570*/  BSYNC B1 ;  /* 0x0000000000017941 */ /* 0x000fea0003800000 */
.L_x_13862:
        /* <DEDUP_REMOVED lines=44> */
.L_x_13861:
[----:B------:R-:W-:Y:S05]  /*8840*/  BSYNC B0 ;  /* 0x0000000000007941 */ /* 0x000fea0003800000 */
.L_x_13860:
        /* <DEDUP_REMOVED lines=22> */
.L_x_13865:
[----:B------:R-:W-:Y:S02]  /*89b0*/  MOV R171, R168 ;  /* 0x000000a800ab7202 */ /* 0x000fe40000000f00 */
.L_x_13866:
[----:B------:R-:W-:Y:S05]  /*89c0*/  BSYNC B0 ;  /* 0x0000000000007941 */ /* 0x000fea0003800000 */
.L_x_13864:
        /* <DEDUP_REMOVED lines=18> */
.L_x_13870:
[----:B------:R-:W-:Y:S05]  /*8af0*/  BSYNC B1 ;  /* 0x0000000000017941 */ /* 0x000fea0003800000 */
.L_x_13869:
        /* <DEDUP_REMOVED lines=44> */
.L_x_13868:
[----:B------:R-:W-:Y:S05]  /*8dc0*/  BSYNC B0 ;  /* 0x0000000000007941 */ /* 0x000fea0003800000 */
.L_x_13867:
[----:B------:R-:W0:Y:S01]  /*8dd0*/  I2F.U32 R135, R171 ;  /* 0x000000ab00877306 */ /* 0x000e220000201000 */
[----:B------:R-:W-:Y:S02]  /*8de0*/  SEL R176, RZ, 0x10000, P5 ;  /* 0x00010000ffb07807 */ /* 0x000fe40002800000 */
[----:B------:R-:W-:Y:S02]  /*8df0*/  ISETP.NE.AND P5, PT, R136, RZ, PT ;  /* 0x000000ff8800720c */ /* 0x000fe40003fa5270 */
[----:B------:R-:W-:Y:S02]  /*8e00*/  PRMT R134, RZ, 0x7610, R131 ;  /* 0x00007610ff867816 */ /* 0x000fe40000000083 */
[----:B------:R-:W-:-:S02]  /*8e10*/  SEL R136, RZ, 0x1, P2 ;  /* 0x00000001ff887807 */ /* 0x000fc40001000000 */
[----:B------:R-:W-:Y:S01]  /*8e20*/  ISETP.NE.AND P2, PT, R137, RZ, PT ;  /* 0x000000ff8900720c */ /* 0x000fe20003f45270 */
[----:B------:R-:W-:Y:S01]  /*8e30*/  FMUL.FTZ R131, R134, R169 ;  /* 0x000000a986837220 */ /* 0x000fe20000410000 */
[----:B------:R-:W-:Y:S02]  /*8e40*/  SEL R137, RZ, 0x1, P1 ;  /* 0x00000001ff897807 */ /* 0x000fe40000800000 */
[----:B------:R-:W-:Y:S01]  /*8e50*/  SEL R138, RZ, 0x1, P0 ;  /* 0x00000001ff8a7807 */ /* 0x000fe20000000000 */
[----:B------:R-:W-:Y:S01]  /*8e60*/  FMUL.FTZ R131, R131, c[0x0][0x1e8] ;  /* 0x00007a0083837a20 */ /* 0x000fe20000410000 */
[----:B------:R-:W-:Y:S01]  /*8e70*/  ISETP.NE.AND P6, PT, R182, RZ, PT ;  /* 0x000000ffb600720c */ /* 0x000fe20003fc5270 */
[----:B0-----:R-:W-:Y:S01]  /*8e80*/  FFMA.FTZ R135, R135, R170, 1.1641532182693481445e-10 ;  /* 0x2f00000087877423 */ /* 0x001fe200000100aa */
[----:B------:R-:W-:Y:S01]  /*8e90*/  SEL R171, RZ, 0x100, P4 ;  /* 0x00000100ffab7807 */ /* 0x000fe20002000000 */
[----:B------:R-:W-:Y:S01]  /*8ea0*/  IMAD.WIDE.U32 R138, R138, 0x100, RZ ;  /* 0x000001008a8a7825 */ /* 0x000fe200078e00ff */
[----:B------:R-:W-:-:S02]  /*8eb0*/  SEL R181, RZ, 0x1, P2 ;  /* 0x00000001ffb57807 */ /* 0x000fc40001000000 */
[----:B------:R-:W-:Y:S01]  /*8ec0*/  FSETP.GTU.FTZ.AND P0, PT, R135, c[0x0][0x1e4], PT ;  /* 0x0000790087007a0b */ /* 0x000fe20003f1c000 */
[----:B------:R-:W-:-:S03]  /*8ed0*/  IMAD.WIDE.U32 R134, R136, 0x1000000, RZ ;  /* 0x0100000088867825 */ /* 0x000fc600078e00ff */
[----:B------:R-:W-:Y:S01]  /*8ee0*/  SEL R175, RZ, 0x1000000, P0 ;  /* 0x01000000ffaf7807 */ /* 0x000fe20000000000 */
[----:B------:R-:W-:-:S05]  /*8ef0*/  IMAD.WIDE.U32 R136, R137, 0x10000, RZ ;  /* 0x0001000089887825 */ /* 0x000fca00078e00ff */
[----:B------:R-:W-:Y:S02]  /*8f00*/  LOP3.LUT R180, R138, R134, R136, 0xfe, !PT ;  /* 0x000000868ab47212 */ /* 0x000fe400078efe88 */
[----:B------:R-:W-:Y:S02]  /*8f10*/  FSEL R134, R131, RZ, !P0 ;  /* 0x000000ff83867208 */ /* 0x000fe40004000000 */
[----:B------:R-:W-:Y:S01]  /*8f20*/  LOP3.LUT R136, R171, R175, R176, 0xfe, !PT ;  /* 0x000000afab887212 */ /* 0x000fe200078efeb0 */
[----:B------:R-:W-:Y:S01]  /*8f30*/  IMAD.WIDE.U32 R176, R133, R174, c[0x0][0x190] ;  /* 0x0000640085b07625 */ /* 0x000fe200078e00ae */
[----:B------:R-:W-:Y:S02]  /*8f40*/  SEL R175, RZ, 0x1, P3 ;  /* 0x00000001ffaf7807 */ /* 0x000fe40001800000 */
[----:B------:R-:W-:Y:S01]  /*8f50*/  IADD3 R171, R167, 0x300, RZ ;  /* 0x00000300a7ab7810 */ /* 0x000fe20007ffe0ff */
[----:B------:R-:W-:Y:S01]  /*8f60*/  FMUL.FTZ R131, R15, R134 ;  /* 0x000000860f837220 */ /* 0x000fe20000410000 */
[----:B------:R-:W-:Y:S01]  /*8f70*/  LOP3.LUT R175, R135, R136, R175, 0xfe, !PT ;  /* 0x0000008887af7212 */ /* 0x000fe200078efeaf */
[----:B------:R-:W-:Y:S01]  /*8f80*/  IMAD.WIDE.U32 R134, R133, R172, c[0x0][0x188] ;  /* 0x0000620085867625 */ /* 0x000fe200078e00ac */
[----:B------:R-:W-:-:S02]  /*8f90*/  LOP3.LUT R180, R180, R181, RZ, 0xfc, !PT ;  /* 0x000000b5b4b47212 */ /* 0x000fc400078efcff */
[----:B------:R-:W-:Y:S01]  /*8fa0*/  LOP3.LUT R181, R139, R175, R137, 0xfe, !PT ;  /* 0x000000af8bb57212 */ /* 0x000fe200078efe89 */
[----:B------:R-:W-:Y:S01]  /*8fb0*/  @P6 FADD.FTZ R131, R107, R131 ;  /* 0x000000836b836221 */ /* 0x000fe20000010000 */
        /* <DEDUP_REMOVED lines=18> */
[----:B------:R-:W-:Y:S01]  /*90e0*/  MOV R175, R166 ;  /* 0x000000a600af7202 */ /* 0x000fe20000000f00 */
[----:B------:R-:W-:Y:S05]  /*90f0*/  BRA `(.L_x_13873) ;  /* 0x0000001000007947 */ /* 0x000fea0003800000 */
.L_x_13872:
[----:B0-----:R-:W-:Y:S02]  /*9100*/  IMAD.MOV.U32 R175, RZ, RZ, R168 ;  /* 0x000000ffffaf7224 */ /* 0x001fe400078e00a8 */
.L_x_13873:
[----:B------:R-:W-:Y:S05]  /*9110*/  BSYNC B0 ;  /* 0x0000000000007941 */ /* 0x000fea0003800000 */
.L_x_13871:
        /* <DEDUP_REMOVED lines=16> */
.L_x_13877:
[----:B------:R-:W-:Y:S05]  /*9220*/  BSYNC B1 ;  /* 0x0000000000017941 */ /* 0x000fea0003800000 */
.L_x_13876:
        /* <DEDUP_REMOVED lines=44> */
.L_x_13875:
[----:B------:R-:W-:Y:S05]  /*94f0*/  BSYNC B0 ;  /* 0x0000000000007941 */ /* 0x000fea0003800000 */
.L_x_13874:
        /* <DEDUP_REMOVED lines=22> */
.L_x_13879:
[----:B------:R-:W-:Y:S02]  /*9660*/  IMAD.MOV.U32 R173, RZ, RZ, R168 ;  /* 0x000000ffffad7224 */ /* 0x000fe400078e00a8 */
.L_x_13880:
[----:B------:R-:W-:Y:S05]  /*9670*/  BSYNC B0 ;  /* 0x0000000000007941 */ /* 0x000fea0003800000 */
.L_x_13878:
        /* <DEDUP_REMOVED lines=16> */
.L_x_13884:
[----:B------:R-:W-:Y:S05]  /*9780*/  BSYNC B1 ;  /* 0x0000000000017941 */ /* 0x000fea0003800000 */
.L_x_13883:
        /* <DEDUP_REMOVED lines=44> */
.L_x_13882:
[----:B------:R-:W-:Y:S05]  /*9a50*/  BSYNC B0 ;  /* 0x0000000000007941 */ /* 0x000fea0003800000 */
.L_x_13881:
        /* <DEDUP_REMOVED lines=21> */
.L_x_13886:
[----:B------:R-:W-:Y:S02]  /*9bb0*/  IMAD.MOV.U32 R136, RZ, RZ, R168 ;  /* 0x000000ffff887224 */ /* 0x000fe400078e00a8 */
.L_x_13887:
[----:B------:R-:W-:Y:S05]  /*9bc0*/  BSYNC B0 ;  /* 0x0000000000007941 */ /* 0x000fea0003800000 */
.L_x_13885:
        /* <DEDUP_REMOVED lines=16> */
.L_x_13891:
[----:B------:R-:W-:Y:S05]  /*9cd0*/  BSYNC B1 ;  /* 0x0000000000017941 */ /* 0x000fea0003800000 */
.L_x_13890:
        /* <DEDUP_REMOVED lines=44> */
.L_x_13889:
[----:B------:R-:W-:Y:S05]  /*9fa0*/  BSYNC B0 ;  /* 0x0000000000007941 */ /* 0x000fea0003800000 */
.L_x_13888:
        /* <DEDUP_REMOVED lines=21> */
.L_x_13893:
[----:B------:R-:W-:Y:S02]  /*a100*/  IMAD.MOV.U32 R136, RZ, RZ, R168 ;  /* 0x000000ffff887224 */ /* 0x000fe400078e00a8 */
.L_x_13894:
[----:B------:R-:W-:Y:S05]  /*a110*/  BSYNC B0 ;  /* 0x0000000000007941 */ /* 0x000fea0003800000 */
.L_x_13892:
        /* <DEDUP_REMOVED lines=16> */
.L_x_13898:
[----:B------:R-:W-:Y:S05]  /*a220*/  BSYNC B1 ;  /* 0x0000000000017941 */ /* 0x000fea0003800000 */
.L_x_13897:
        /* <DEDUP_REMOVED lines=44> */
.L_x_13896:
[----:B------:R-:W-:Y:S05]  /*a4f0*/  BSYNC B0 ;  /* 0x0000000000007941 */ /* 0x000fea0003800000 */
.L_x_13895:
        /* <DEDUP_REMOVED lines=21> */
.L_x_13900:
[----:B------:R-:W-:Y:S02]  /*a650*/  IMAD.MOV.U32 R175, RZ, RZ, R168 ;  /* 0x000000ffffaf7224 */ /* 0x000fe400078e00a8 */
.L_x_13901:
[----:B------:R-:W-:Y:S05]  /*a660*/  BSYNC B0 ;  /* 0x0000000000007941 */ /* 0x000fea0003800000 */
.L_x_13899:
        /* <DEDUP_REMOVED lines=16> */
.L_x_13905:
[----:B------:R-:W-:Y:S05]  /*a770*/  BSYNC B1 ;  /* 0x0000000000017941 */ /* 0x000fea0003800000 */
.L_x_13904:
        /* <DEDUP_REMOVED lines=44> */
.L_x_13903:
[----:B------:R-:W-:Y:S05]  /*aa40*/  BSYNC B0 ;  /* 0x0000000000007941 */ /* 0x000fea0003800000 */
.L_x_13902:
        /* <DEDUP_REMOVED lines=21> */
.L_x_13907:
[----:B------:R-:W-:Y:S02]  /*aba0*/  IMAD.MOV.U32 R175, RZ, RZ, R168 ;  /* 0x000000ffffaf7224 */ /* 0x000fe400078e00a8 */
.L_x_13908:
[----:B------:R-:W-:Y:S05]  /*abb0*/  BSYNC B0 ;  /* 0x0000000000007941 */ /* 0x000fea0003800000 */
.L_x_13906:
        /* <DEDUP_REMOVED lines=16> */
.L_x_13912:
[----:B------:R-:W-:Y:S05]  /*acc0*/  BSYNC B1 ;  /* 0x0000000000017941 */ /* 0x000fea0003800000 */
.L_x_13911:
        /* <DEDUP_REMOVED lines=44> */
.L_x_13910:
[----:B------:R-:W-:Y:S05]  /*af90*/  BSYNC B0 ;  /* 0x0000000000007941 */ /* 0x000fea0003800000 */
.L_x_13909:
        /* <DEDUP_REMOVED lines=21> */
.L_x_13914:
[----:B------:R-:W-:Y:S02]  /*b0f0*/  IMAD.MOV.U32 R175, RZ, RZ, R168 ;  /* 0x000000ffffaf7224 */ /* 0x000fe400078e00a8 */
.L_x_13915:
[----:B------:R-:W-:Y:S05]  /*b100*/  BSYNC B0 ;  /* 0x0000000000007941 */ /* 0x000fea0003800000 */
.L_x_13913:
        /* <DEDUP_REMOVED lines=16> */
.L_x_13919:
[----:B------:R-:W-:Y:S05]  /*b210*/  BSYNC B1 ;  /* 0x0000000000017941 */ /* 0x000fea0003800000 */
.L_x_13918:
        /* <DEDUP_REMOVED lines=44> */
.L_x_13917:
[----:B------:R-:W-:Y:S05]  /*b4e0*/  BSYNC B0 ;  /* 0x0000000000007941 */ /* 0x000fea0003800000 */
.L_x_13916:
        /* <DEDUP_REMOVED lines=22> */
.L_x_13921:
[----:B------:R-:W-:Y:S02]  /*b650*/  IMAD.MOV.U32 R175, RZ, RZ, R168 ;  /* 0x000000ffffaf7224 */ /* 0x000fe400078e00a8 */
.L_x_13922:
[----:B------:R-:W-:Y:S05]  /*b660*/  BSYNC B0 ;  /* 0x0000000000007941 */ /* 0x000fea0003800000 */
.L_x_13920:
        /* <DEDUP_REMOVED lines=18> */
.L_x_13926:
[----:B------:R-:W-:Y:S05]  /*b790*/  BSYNC B1 ;  /* 0x0000000000017941 */ /* 0x000fea0003800000 */
.L_x_13925:
        /* <DEDUP_REMOVED lines=44> */
.L_x_13924:
[----:B------:R-:W-:Y:S05]  /*ba60*/  BSYNC B0 ;  /* 0x0000000000007941 */ /* 0x000fea0003800000 */
.L_x_13923:
[----:B------:R-:W-:Y:S01]  /*ba70*/  FADD.FTZ R176, RZ, R108 ;  /* 0x0000006cffb07221 */ /* 0x000fe20000010000 */
[----:B------:R-:W0:Y:S01]  /*ba80*/  I2F.U32 R175, R175 ;  /* 0x000000af00af7306 */ /* 0x000e220000201000 */
[----:B------:R-:W-:Y:S02]  /*ba90*/  SEL R178, RZ, 0x1, P2 ;  /* 0x00000001ffb27807 */ /* 0x000fe40001000000 */
[----:B------:R-:W-:Y:S01]  /*baa0*/  FADD.FTZ R177, R109, R176 ;  /* 0x000000b06db17221 */ /* 0x000fe20000010000 */
[----:B------:R-:W-:Y:S02]  /*bab0*/  ISETP.NE.AND P6, PT, R182, RZ, PT ;  /* 0x000000ffb600720c */ /* 0x000fe40003fc5270 */
[----:B------:R-:W-:Y:S01]  /*bac0*/  SEL R182, RZ, 0x10000, P5 ;  /* 0x00010000ffb67807 */ /* 0x000fe20002800000 */
[----:B------:R-:W-:Y:S01]  /*bad0*/  FADD.FTZ R176, R110, R177 ;  /* 0x000000b16eb07221 */ /* 0x000fe20000010000 */
[----:B------:R-:W-:Y:S01]  /*bae0*/  SEL R185, RZ, 0x100, P4 ;  /* 0x00000100ffb97807 */ /* 0x000fe20002000000 */
[----:B------:R-:W-:Y:S01]  /*baf0*/  IMAD.WIDE.U32 R178, R178, 0x1000000, RZ ;  /* 0x01000000b2b27825 */ /* 0x000fe200078e00ff */
[----:B------:R-:W-:-:S03]  /*bb00*/  ISETP.NE.AND P5, PT, R183, RZ, PT ;  /* 0x000000ffb700720c */ /* 0x000fc60003fa5270 */
[----:B------:R-:W-:Y:S01]  /*bb10*/  FADD.FTZ R177, R111, R176 ;  /* 0x000000b06fb17221 */ /* 0x000fe20000010000 */
[----:B------:R-:W-:Y:S01]  /*bb20*/  SEL R183, RZ, 0x1, P5 ;  /* 0x00000001ffb77807 */ /* 0x000fe20002800000 */
[----:B0-----:R-:W-:Y:S02]  /*bb30*/  FFMA.FTZ R170, R175, R170, 1.1641532182693481445e-10 ;  /* 0x2f000000afaa7423 */ /* 0x001fe400000100aa */
[----:B------:R-:W-:-:S03]  /*bb40*/  FADD.FTZ R176, R112, R177 ;  /* 0x000000b170b07221 */ /* 0x000fc60000010000 */
[----:B------:R-:W-:Y:S01]  /*bb50*/  FSETP.GTU.FTZ.AND P2, PT, R170, c[0x0][0x1e4], PT ;  /* 0x00007900aa007a0b */ /* 0x000fe20003f5c000 */
[----:B------:R-:W-:-:S03]  /*bb60*/  FADD.FTZ R177, R113, R176 ;  /* 0x000000b071b17221 */ /* 0x000fc60000010000 */
[----:B------:R-:W-:Y:S01]  /*bb70*/  SEL R175, RZ, 0x1000000, P2 ;  /* 0x01000000ffaf7807 */ /* 0x000fe20001000000 */
[----:B------:R-:W-:-:S03]  /*bb80*/  FADD.FTZ R176, R114, R177 ;  /* 0x000000b172b07221 */ /* 0x000fc60000010000 */
[----:B------:R-:W-:Y:S01]  /*bb90*/  LOP3.LUT R185, R185, R175, R182, 0xfe, !PT ;  /* 0x000000afb9b97212 */ /* 0x000fe200078efeb6 */
        /* <DEDUP_REMOVED lines=13> */
[----:B------:R-:W-:Y:S01]  /*bc70*/  FMUL.FTZ R169, R176, R169 ;  /* 0x000000a9b0a97220 */ /* 0x000fe20000410000 */
[----:B------:R-:W-:Y:S01]  /*bc80*/  SEL R176, RZ, 0x1, P1 ;  /* 0x00000001ffb07807 */ /* 0x000fe20000800000 */
[----:B------:R-:W-:Y:S01]  /*bc90*/  FADD.FTZ R139, R127, R180 ;  /* 0x000000b47f8b7221 */ /* 0x000fe20000010000 */
[----:B------:R-:W-:Y:S01]  /*bca0*/  SEL R180, RZ, 0x1, P0 ;  /* 0x00000001ffb47807 */ /* 0x000fe20000000000 */
[----:B------:R-:W-:Y:S01]  /*bcb0*/  FMUL.FTZ R169, R169, c[0x0][0x1e8] ;  /* 0x00007a00a9a97a20 */ /* 0x000fe20000410000 */
[----:B------:R-:W-:Y:S01]  /*bcc0*/  LOP3.LUT P1, RZ, R164, 0xff, RZ, 0xc0, !PT ;  /* 0x000000ffa4ff7812 */ /* 0x000fe2000782c0ff */
[----:B------:R-:W-:Y:S02]  /*bcd0*/  FADD.FTZ R170, R128, R139 ;  /* 0x0000008b80aa7221 */ /* 0x000fe40000010000 */
[----:B------:R-:W-:-:S04]  /*bce0*/  IMAD.WIDE.U32 R176, R176, 0x10000, RZ ;  /* 0x00010000b0b07825 */ /* 0x000fc800078e00ff */
[----:B------:R-:W-:Y:S01]  /*bcf0*/  FADD.FTZ R139, R129, R170 ;  /* 0x000000aa818b7221 */ /* 0x000fe20000010000 */
[----:B------:R-:W-:Y:S01]  /*bd00*/  FSEL R170, R169, RZ, !P2 ;  /* 0x000000ffa9aa7208 */ /* 0x000fe20005000000 */
[----:B------:R-:W-:Y:S01]  /*bd10*/  IMAD.WIDE.U32 R180, R180, 0x100, RZ ;  /* 0x00000100b4b47825 */ /* 0x000fe200078e00ff */
[----:B------:R-:W0:Y:S03]  /*bd20*/  S2R R169, SR_TID.X ;  /* 0x0000000000a97919 */ /* 0x000e260000002100 */
[----:B------:R-:W-:Y:S01]  /*bd30*/  FADD.FTZ R182, R130, R139 ;  /* 0x0000008b82b67221 */ /* 0x000fe20000010000 */
[----:B------:R-:W-:Y:S01]  /*bd40*/  LOP3.LUT R176, R180, R178, R176, 0xfe, !PT ;  /* 0x000000b2b4b07212 */ /* 0x000fe200078efeb0 */
[----:B------:R-:W-:Y:S01]  /*bd50*/  FMUL.FTZ R139, R7, R170 ;  /* 0x000000aa078b7220 */ /* 0x000fe20000410000 */
[----:B------:R-:W-:Y:S01]  /*bd60*/  SEL R178, RZ, 0x1, P3 ;  /* 0x00000001ffb27807 */ /* 0x000fe20001800000 */
[----:B------:R-:W-:Y:S01]  /*bd70*/  FADD.FTZ R175, R131, R182 ;  /* 0x000000b683af7221 */ /* 0x000fe20000010000 */
[----:B------:R-:W-:Y:S01]  /*bd80*/  LOP3.LUT R176, R176, R183, RZ, 0xfc, !PT ;  /* 0x000000b7b0b07212 */ /* 0x000fe200078efcff */
[----:B------:R-:W-:-:S02]  /*bd90*/  @P6 FADD.FTZ R139, R107, R139 ;  /* 0x0000008b6b8b6221 */ /* 0x000fc40000010000 */
[----:B------:R-:W-:Y:S01]  /*bda0*/  FADD.FTZ R170, R132, R175 ;  /* 0x000000af84aa7221 */ /* 0x000fe20000010000 */
[----:B------:R-:W-:Y:S01]  /*bdb0*/  LOP3.LUT R175, R179, R185, R178, 0xfe, !PT ;  /* 0x000000b9b3af7212 */ /* 0x000fe200078efeb2 */
[----:B------:R-:W-:-:S03]  /*bdc0*/  IMAD.WIDE.U32 R178, R171, R172, c[0x0][0x188] ;  /* 0x00006200abb27625 */ /* 0x000fc600078e00ac */
[----:B------:R-:W-:Y:S01]  /*bdd0*/  LOP3.LUT R177, R181, R175, R177, 0xfe, !PT ;  /* 0x000000afb5b17212 */ /* 0x000fe200078efeb1 */
[----:B------:R-:W-:Y:S01]  /*bde0*/  IMAD.WIDE.U32 R174, R171, R174, c[0x0][0x190] ;  /* 0x00006400abae7625 */ /* 0x000fe200078e00ae */
[----:B------:R-:W-:Y:S03]  /*bdf0*/  STG.E.128 [R178.64], R132 ;  /* 0x00000084b2007986 */ /* 0x000fe6000c101d04 */
[----:B------:R-:W-:Y:S01]  /*be00*/  FADD.FTZ R183, R133, R170 ;  /* 0x000000aa85b77221 */ /* 0x000fe20000010000 */
[----:B------:R1:W-:Y:S01]  /*be10*/  STG.E.128 [R178.64+0x10], R136 ;  /* 0x00001088b2007986 */ /* 0x0003e2000c101d04 */
[----:B0-----:R-:W-:Y:S02]  /*be20*/  LOP3.LUT P0, RZ, R169, 0x1f, RZ, 0xc0, !PT ;  /* 0x0000001fa9ff7812 */ /* 0x001fe4000780c0ff */
[----:B------:R-:W-:Y:S01]  /*be30*/  FADD.FTZ R170, R134, R183 ;  /* 0x000000b786aa7221 */ /* 0x000fe20000010000 */
[----:B------:R0:W-:Y:S03]  /*be40*/  STG.E.64 [R174.64], R176 ;  /* 0x000000b0ae007986 */ /* 0x0001e6000c101b04 */
[----:B------:R-:W-:Y:S01]  /*be50*/  FADD.FTZ R181, R135, R170 ;  /* 0x000000aa87b57221 */ /* 0x000fe20000010000 */
[----:B------:R-:W-:-:S03]  /*be60*/  SHF.R.U32.HI R170, RZ, 0x5, R169 ;  /* 0x00000005ffaa7819 */ /* 0x000fc600000116a9 */
[----:B------:R-:W-:Y:S01]  /*be70*/  FADD.FTZ R172, R136, R181 ;  /* 0x000000b588ac7221 */ /* 0x000fe20000010000 */
[----:B------:R-:W-:-:S03]  /*be80*/  LOP3.LUT R170, R170, 0x7fffff8, RZ, 0xc0, !PT ;  /* 0x07fffff8aaaa7812 */ /* 0x000fc600078ec0ff */
[----:B------:R-:W-:Y:S01]  /*be90*/  FADD.FTZ R181, R137, R172 ;  /* 0x000000ac89b57221 */ /* 0x000fe20000010000 */
[----:B------:R-:W-:-:S03]  /*bea0*/  @!P1 IADD3 R170, R170, 0x8, RZ ;  /* 0x00000008aaaa9810 */ /* 0x000fc60007ffe0ff */
[----:B------:R-:W-:-:S04]  /*beb0*/  FADD.FTZ R172, R138, R181 ;  /* 0x000000b58aac7221 */ /* 0x000fc80000010000 */
[----:B-1----:R-:W-:Y:S01]  /*bec0*/  FADD.FTZ R179, R139, R172 ;  /* 0x000000ac8bb37221 */ /* 0x002fe20000010000 */
[----:B------:R-:W-:Y:S05]  /*bed0*/  BRA.DIV ~URZ, `(.L_x_13927) ;  /* 0x000012c27f007947 */ /* 0x000fea000b800000 */
[----:B0-----:R0:W1:Y:S02]  /*bee0*/  SHFL.BFLY PT, R172, R179, 0x1, 0x1f ;  /* 0x0c201f00b3ac7f89 */ /* 0x00106400000e0000 */
.L_x_13931:
        /* <DEDUP_REMOVED lines=84> */
.L_x_13932:
[----:B------:R-:W2:Y:S01]  /*c430*/  S2R R184, SR_TID.X ;  /* 0x0000000000b87919 */ /* 0x000ea20000002100 */
[----:B------:R-:W-:Y:S01]  /*c440*/  @!P0 SHF.R.U32.HI R169, RZ, 0x5, R169 ;  /* 0x00000005ffa98819 */ /* 0x000fe200000116a9 */
[----:B-1----:R-:W-:Y:S01]  /*c450*/  FADD.FTZ R175, R178, R179 ;  /* 0x000000b3b2af7221 */ /* 0x002fe20000010000 */
[----:B------:R-:W-:Y:S02]  /*c460*/  WARPSYNC 0xffffffff ;  /* 0xffffffff00007948 */ /* 0x000fe40003800000 */
[----:B------:R-:W-:-:S04]  /*c470*/  @!P0 LOP3.LUT R169, R169, 0x7, RZ, 0xc0, !PT ;  /* 0x00000007a9a98812 */ /* 0x000fc800078ec0ff */
[----:B------:R-:W-:-:S05]  /*c480*/  @!P0 IADD3 R169, R170, R169, RZ ;  /* 0x000000a9aaa98210 */ /* 0x000fca0007ffe0ff */
[----:B------:R-:W-:Y:S01]  /*c490*/  @!P0 STS.64 [R169.X8], R174 ;  /* 0x000000aea9008388 */ /* 0x000fe20000008a00 */
[----:B--2---:R-:W-:-:S03]  /*c4a0*/  LOP3.LUT R177, R184, 0x1f, RZ, 0xc0, !PT ;  /* 0x0000001fb8b17812 */ /* 0x004fc600078ec0ff */
[----:B------:R-:W-:Y:S01]  /*c4b0*/  BAR.SYNC.DEFER_BLOCKING 0x0 ;  /* 0x0000000000007b1d */ /* 0x000fe20000010000 */
[----:B------:R-:W-:-:S13]  /*c4c0*/  ISETP.GT.U32.AND P1, PT, R177, 0x7, PT ;  /* 0x00000007b100780c */ /* 0x000fda0003f24070 */
[----:B------:R-:W-:Y:S01]  /*c4d0*/  @!P1 IMAD.IADD R172, R170, 0x1, R177 ;  /* 0x00000001aaac9824 */ /* 0x000fe200078e02b1 */
[----:B------:R-:W-:Y:S01]  /*c4e0*/  HFMA2.MMA R170, -RZ, RZ, 0, 0 ;  /* 0x00000000ffaa7435 */ /* 0x000fe200000001ff */
[----:B------:R-:W-:-:S05]  /*c4f0*/  CS2R R176, SRZ ;  /* 0x0000000000b07805 */ /* 0x000fca000001ff00 */
[----:B------:R-:W-:Y:S01]  /*c500*/  @!P1 IMAD.MOV.U32 R170, RZ, RZ, 0x400 ;  /* 0x00000400ffaa9424 */ /* 0x000fe200078e00ff */
[----:B------:R-:W-:Y:S01]  /*c510*/  @!P1 LDS.64 R176, [R172.X8] ;  /* 0x00000000acb09984 */ /* 0x000fe20000008a00 */
[----:B------:R-:W-:Y:S02]  /*c520*/  ISETP.NE.AND P1, PT, RZ, UR6, PT ;  /* 0x00000006ff007c0c */ /* 0x000fe4000bf25270 */
[----:B------:R-:W-:Y:S01]  /*c530*/  I2F R183, R170 ;  /* 0x000000aa00b77306 */ /* 0x000fe20000201400 */
[----:B0-----:R-:W0:Y:S02]  /*c540*/  SHFL.DOWN PT, R179, R170, 0x4, 0x1f ;  /* 0x08801f00aab37f89 */ /* 0x001e2400000e0000 */
[----:B0-----:R-:W-:-:S05]  /*c550*/  IADD3 R178, R179, R170, RZ ;  /* 0x000000aab3b27210 */ /* 0x001fca0007ffe0ff */
[----:B------:R-:W-:Y:S01]  /*c560*/  I2F R179, R179 ;  /* 0x000000b300b37306 */ /* 0x000fe20000201400 */
[----:B------:R-:W0:Y:S07]  /*c570*/  SHFL.DOWN PT, R185, R178, 0x2, 0x1f ;  /* 0x08401f00b2b97f89 */ /* 0x000e2e00000e0000 */
[----:B------:R-:W1:Y:S01]  /*c580*/  I2F R180, R178 ;  /* 0x000000b200b47306 */ /* 0x000e620000201400 */
[----:B------:R-:W2:Y:S04]  /*c590*/  SHFL.DOWN PT, R181, R176, 0x4, 0x1f ;  /* 0x08801f00b0b57f89 */ /* 0x000ea800000e0000 */
[----:B------:R-:W3:Y:S03]  /*c5a0*/  SHFL.DOWN PT, R172, R177, 0x4, 0x1f ;  /* 0x08801f00b1ac7f89 */ /* 0x000ee600000e0000 */
[----:B-1----:R-:W1:Y:S01]  /*c5b0*/  MUFU.RCP R169, R180 ;  /* 0x000000b400a97308 */ /* 0x002e620000001000 */
[----:B0-----:R-:W-:-:S07]  /*c5c0*/  IMAD.IADD R182, R178, 0x1, R185 ;  /* 0x00000001b2b67824 */ /* 0x001fce00078e02b9 */
[----:B------:R-:W-:Y:S01]  /*c5d0*/  I2F R185, R185 ;  /* 0x000000b900b97306 */ /* 0x000fe20000201400 */
[----:B--2---:R-:W-:-:S04]  /*c5e0*/  FMUL.FTZ R174, R181, R179 ;  /* 0x000000b3b5ae7220 */ /* 0x004fc80000410000 */
[----:B------:R-:W-:Y:S02]  /*c5f0*/  FFMA.FTZ R174, R183, R176, R174 ;  /* 0x000000b0b7ae7223 */ /* 0x000fe400000100ae */
[----:B------:R-:W-:Y:S02]  /*c600*/  FADD.FTZ R176, -R181, R176 ;  /* 0x000000b0b5b07221 */ /* 0x000fe40000010100 */
[----:B-1----:R-:W-:Y:S01]  /*c610*/  FMUL.FTZ R175, R169, R174 ;  /* 0x000000aea9af7220 */ /* 0x002fe20000410000 */
[----:B------:R-:W0:Y:S01]  /*c620*/  SHFL.DOWN PT, R181, R182, 0x1, 0x1f ;  /* 0x08201f00b6b57f89 */ /* 0x000e2200000e0000 */
[----:B------:R-:W1:Y:S01]  /*c630*/  I2F R174, R182 ;  /* 0x000000b600ae7306 */ /* 0x000e620000201400 */
[----:B------:R-:W-:Y:S02]  /*c640*/  FMUL.FTZ R176, R176, R176 ;  /* 0x000000b0b0b07220 */ /* 0x000fe40000410000 */
[----:B------:R-:W2:Y:S01]  /*c650*/  SHFL.DOWN PT, R170, R175, 0x2, 0x1f ;  /* 0x08401f00afaa7f89 */ /* 0x000ea200000e0000 */
[----:B---3--:R-:W-:-:S02]  /*c660*/  FADD.FTZ R172, R172, R177 ;  /* 0x000000b1acac7221 */ /* 0x008fc40000010000 */
[----:B------:R-:W-:-:S04]  /*c670*/  FMUL.FTZ R176, R176, R183 ;  /* 0x000000b7b0b07220 */ /* 0x000fc80000410000 */
[----:B------:R-:W-:-:S04]  /*c680*/  FMUL.FTZ R176, R176, R179 ;  /* 0x000000b3b0b07220 */ /* 0x000fc80000410000 */
[----:B------:R-:W-:Y:S01]  /*c690*/  FFMA.FTZ R172, R169, R176, R172 ;  /* 0x000000b0a9ac7223 */ /* 0x000fe200000100ac */
[----:B-1----:R-:W1:Y:S04]  /*c6a0*/  MUFU.RCP R177, R174 ;  /* 0x000000ae00b17308 */ /* 0x002e680000001000 */
[----:B------:R-:W3:Y:S01]  /*c6b0*/  SHFL.DOWN PT, R169, R172, 0x2, 0x1f ;  /* 0x08401f00aca97f89 */ /* 0x000ee200000e0000 */
[----:B0-----:R-:W-:-:S03]  /*c6c0*/  IADD3 R182, R182, R181, RZ ;  /* 0x000000b5b6b67210 */ /* 0x001fc60007ffe0ff */
[----:B------:R-:W-:Y:S01]  /*c6d0*/  I2F R181, R181 ;  /* 0x000000b500b57306 */ /* 0x000fe20000201400 */
[----:B--2---:R-:W-:Y:S02]  /*c6e0*/  FMUL.FTZ R176, R170, R185 ;  /* 0x000000b9aab07220 */ /* 0x004fe40000410000 */
        /* <DEDUP_REMOVED lines=8> */
[----:B---3--:R-:W-:-:S04]  /*c770*/  FADD.FTZ R170, R172, R169 ;  /* 0x000000a9acaa7221 */ /* 0x008fc80000010000 */
[----:B------:R-:W-:Y:S01]  /*c780*/  FFMA.FTZ R170, R177, R175, R170 ;  /* 0x000000afb1aa7223 */ /* 0x000fe200000100aa */
[----:B0-----:R-:W0:Y:S04]  /*c790*/  MUFU.RCP R172, R182 ;  /* 0x000000b600ac7308 */ /* 0x001e280000001000 */
[----:B------:R-:W2:Y:S01]  /*c7a0*/  SHFL.DOWN PT, R169, R170, 0x1, 0x1f ;  /* 0x08201f00aaa97f89 */ /* 0x000ea200000e0000 */
[----:B-1----:R-:W-:Y:S02]  /*c7b0*/  FMUL.FTZ R175, R176, R181 ;  /* 0x000000b5b0af7220 */ /* 0x002fe40000410000 */
[----:B------:R-:W-:Y:S02]  /*c7c0*/  FADD.FTZ R176, R179, -R176 ;  /* 0x800000b0b3b07221 */ /* 0x000fe40000010000 */
[----:B------:R-:W-:-:S04]  /*c7d0*/  FFMA.FTZ R175, R174, R179, R175 ;  /* 0x000000b3aeaf7223 */ /* 0x000fc800000100af */
[----:B0-----:R-:W-:Y:S01]  /*c7e0*/  FMUL.FTZ R177, R172, R175 ;  /* 0x000000afacb17220 */ /* 0x001fe20000410000 */
[----:B------:R-:W-:Y:S01]  /*c7f0*/  SHF.R.U32.HI R175, RZ, 0x5, R184 ;  /* 0x00000005ffaf7819 */ /* 0x000fe200000116b8 */
[----:B--2---:R-:W-:-:S03]  /*c800*/  FADD.FTZ R169, R170, R169 ;  /* 0x000000a9aaa97221 */ /* 0x004fc60000010000 */
[----:B------:R-:W-:Y:S01]  /*c810*/  LOP3.LUT R183, R175, 0x7, RZ, 0xc0, !PT ;  /* 0x00000007afb77812 */ /* 0x000fe200078ec0ff */
[----:B------:R-:W-:Y:S01]  /*c820*/  FMUL.FTZ R175, R176, R176 ;  /* 0x000000b0b0af7220 */ /* 0x000fe20000410000 */
[----:B------:R-:W0:Y:S02]  /*c830*/  SHFL.IDX PT, R179, R177, RZ, 0x1f ;  /* 0x00001fffb1b37589 */ /* 0x000e2400000e0000 */
[----:B------:R-:W-:Y:S01]  /*c840*/  LOP3.LUT P0, RZ, R183, 0x1f, R184, 0xf8, !PT ;  /* 0x0000001fb7ff7812 */ /* 0x000fe2000780f8b8 */
[----:B------:R-:W-:-:S04]  /*c850*/  FMUL.FTZ R175, R174, R175 ;  /* 0x000000afaeaf7220 */ /* 0x000fc80000410000 */
[----:B------:R-:W-:-:S04]  /*c860*/  FMUL.FTZ R175, R175, R181 ;  /* 0x000000b5afaf7220 */ /* 0x000fc80000410000 */
[----:B------:R-:W-:-:S04]  /*c870*/  FFMA.FTZ R169, R172, R175, R169 ;  /* 0x000000afaca97223 */ /* 0x000fc800000100a9 */
[----:B------:R-:W-:Y:S01]  /*c880*/  @!P0 IMAD.MOV.U32 R175, RZ, RZ, 0x4 ;  /* 0x00000004ffaf8424 */ /* 0x000fe200078e00ff */
[----:B------:R1:W2:Y:S03]  /*c890*/  SHFL.IDX PT, R181, R169, RZ, 0x1f ;  /* 0x00001fffa9b57589 */ /* 0x0002a600000e0000 */
[----:B------:R-:W-:Y:S01]  /*c8a0*/  @!P0 IMAD.WIDE R174, R140, R175, c[0x0][0x1a0] ;  /* 0x000068008cae8625 */ /* 0x000fe200078e02af */
[----:B0-----:R-:W-:-:S04]  /*c8b0*/  FSEL R170, R179, RZ, !P1 ;  /* 0x000000ffb3aa7208 */ /* 0x001fc80004800000 */
[----:B------:R0:W-:Y:S01]  /*c8c0*/  @!P0 STG.E [R174.64], R179 ;  /* 0x000000b3ae008986 */ /* 0x0001e2000c101904 */
[--C-:B------:R-:W-:Y:S02]  /*c8d0*/  FADD.FTZ R176, R109, -R170.reuse ;  /* 0x800000aa6db07221 */ /* 0x100fe40000010000 */
[--C-:B------:R-:W-:Y:S01]  /*c8e0*/  FADD.FTZ R172, R108, -R170.reuse ;  /* 0x800000aa6cac7221 */ /* 0x100fe20000010000 */
[----:B------:R-:W-:Y:S01]  /*c8f0*/  MOV R108, c[0x0][0x1e0] ;  /* 0x00007800006c7a02 */ /* 0x000fe20000000f00 */
[----:B------:R-:W-:Y:S02]  /*c900*/  FMUL.FTZ R109, R179, R179 ;  /* 0x000000b3b36d7220 */ /* 0x000fe40000410000 */
[--C-:B------:R-:W-:Y:S02]  /*c910*/  FADD.FTZ R114, R114, -R170.reuse ;  /* 0x800000aa72727221 */ /* 0x100fe40000010000 */
[--C-:B------:R-:W-:Y:S01]  /*c920*/  FADD.FTZ R112, R112, -R170.reuse ;  /* 0x800000aa70707221 */ /* 0x100fe20000010000 */
[----:B------:R-:W-:Y:S01]  /*c930*/  FSEL R109, R109, RZ, P1 ;  /* 0x000000ff6d6d7208 */ /* 0x000fe20000800000 */
[----:B-1----:R-:W-:-:S02]  /*c940*/  FADD.FTZ R169, R115, -R170 ;  /* 0x800000aa73a97221 */ /* 0x002fc40000010000 */
[----:B--2---:R-:W-:Y:S02]  /*c950*/  FFMA.FTZ R108, R181, R108, c[0x0][0x228] ;  /* 0x00008a00b56c7623 */ /* 0x004fe4000001006c */
[--C-:B------:R-:W-:Y:S02]  /*c960*/  FADD.FTZ R110, R110, -R170.reuse ;  /* 0x800000aa6e6e7221 */ /* 0x100fe40000010000 */
[----:B------:R-:W-:Y:S02]  /*c970*/  FADD.FTZ R108, R108, R109 ;  /* 0x0000006d6c6c7221 */ /* 0x000fe40000010000 */
[----:B------:R-:W-:Y:S02]  /*c980*/  @!P0 IMAD.MOV.U32 R109, RZ, RZ, 0x4 ;  /* 0x00000004ff6d8424 */ /* 0x000fe400078e00ff */
[----:B------:R1:W2:Y:S01]  /*c990*/  MUFU.RSQ R187, R108 ;  /* 0x0000006c00bb7308 */ /* 0x0002a20000001400 */
[--C-:B------:R-:W-:Y:S02]  /*c9a0*/  FADD.FTZ R113, R113, -R170.reuse ;  /* 0x800000aa71717221 */ /* 0x100fe40000010000 */
[----:B------:R-:W-:-:S02]  /*c9b0*/  FADD.FTZ R177, R111, -R170 ;  /* 0x800000aa6fb17221 */ /* 0x000fc40000010000 */
[--C-:B0-----:R-:W-:Y:S02]  /*c9c0*/  FADD.FTZ R175, R119, -R170.reuse ;  /* 0x800000aa77af7221 */ /* 0x101fe40000010000 */
[--C-:B------:R-:W-:Y:S02]  /*c9d0*/  FADD.FTZ R116, R116, -R170.reuse ;  /* 0x800000aa74747221 */ /* 0x100fe40000010000 */
[----:B------:R-:W-:Y:S02]  /*c9e0*/  FADD.FTZ R174, R117, -R170 ;  /* 0x800000aa75ae7221 */ /* 0x000fe40000010000 */
[C---:B-1----:R-:W-:Y:S01]  /*c9f0*/  @!P0 IMAD.WIDE R108, R140.reuse, R109, c[0x0][0x1a8] ;  /* 0x00006a008c6c8625 */ /* 0x042fe200078e026d */
[----:B------:R-:W-:-:S03]  /*ca00*/  IADD3 R140, R140, c[0x0][0x160], RZ ;  /* 0x000058008c8c7a10 */ /* 0x000fc60007ffe0ff */
[----:B------:R-:W-:Y:S01]  /*ca10*/  FADD.FTZ R178, R121, -R170 ;  /* 0x800000aa79b27221 */ /* 0x000fe20000010000 */
[----:B--2---:R0:W-:Y:S01]  /*ca20*/  @!P0 STG.E [R108.64], R187 ;  /* 0x000000bb6c008986 */ /* 0x0041e2000c101904 */
[C---:B------:R-:W-:Y:S02]  /*ca30*/  FMUL.FTZ R119, R187.reuse, R114 ;  /* 0x00000072bb777220 */ /* 0x040fe40000410000 */
[C---:B------:R-:W-:Y:S02]  /*ca40*/  FMUL.FTZ R117, R187.reuse, R112 ;  /* 0x00000070bb757220 */ /* 0x040fe40000410000 */
[C---:B------:R-:W-:Y:S02]  /*ca50*/  FMUL.FTZ R114, R187.reuse, R169 ;  /* 0x000000a9bb727220 */ /* 0x040fe40000410000 */
[C---:B------:R-:W-:Y:S02]  /*ca60*/  FMUL.FTZ R115, R187.reuse, R110 ;  /* 0x0000006ebb737220 */ /* 0x040fe40000410000 */
[----:B------:R-:W-:-:S02]  /*ca70*/  FMUL.FTZ R112, R187, R113 ;  /* 0x00000071bb707220 */ /* 0x000fc40000410000 */
[C---:B------:R-:W-:Y:S02]  /*ca80*/  FMUL.FTZ R111, R187.reuse, R172 ;  /* 0x000000acbb6f7220 */ /* 0x040fe40000410000 */
[C---:B------:R-:W-:Y:S02]  /*ca90*/  FMUL.FTZ R110, R187.reuse, R177 ;  /* 0x000000b1bb6e7220 */ /* 0x040fe40000410000 */
[--C-:B------:R-:W-:Y:S02]  /*caa0*/  FADD.FTZ R120, R120, -R170.reuse ;  /* 0x800000aa78787221 */ /* 0x100fe40000010000 */
[----:B------:R-:W-:Y:S02]  /*cab0*/  FMUL.FTZ R121, R187, R116 ;  /* 0x00000074bb797220 */ /* 0x000fe40000410000 */
[--C-:B------:R-:W-:Y:S02]  /*cac0*/  FADD.FTZ R122, R122, -R170.reuse ;  /* 0x800000aa7a7a7221 */ /* 0x100fe40000010000 */
[----:B------:R-:W-:-:S02]  /*cad0*/  FADD.FTZ R179, R123, -R170 ;  /* 0x800000aa7bb37221 */ /* 0x000fc40000010000 */
[--C-:B------:R-:W-:Y:S02]  /*cae0*/  FADD.FTZ R124, R124, -R170.reuse ;  /* 0x800000aa7c7c7221 */ /* 0x100fe40000010000 */
[----:B------:R-:W-:Y:S02]  /*caf0*/  FFMA.FTZ R116, R63, R114, R95 ;  /* 0x000000723f747223 */ /* 0x000fe4000001005f */
[--C-:B------:R-:W-:Y:S02]  /*cb00*/  FADD.FTZ R180, R125, -R170.reuse ;  /* 0x800000aa7db47221 */ /* 0x100fe40000010000 */
[--C-:B------:R-:W-:Y:S02]  /*cb10*/  FADD.FTZ R126, R126, -R170.reuse ;  /* 0x800000aa7e7e7221 */ /* 0x100fe40000010000 */
[--C-:B------:R-:W-:Y:S02]  /*cb20*/  FADD.FTZ R130, R130, -R170.reuse ;  /* 0x800000aa82827221 */ /* 0x100fe40000010000 */
[----:B------:R-:W-:-:S02]  /*cb30*/  FADD.FTZ R183, R131, -R170 ;  /* 0x800000aa83b77221 */ /* 0x000fc40000010000 */
[----:B------:R-:W-:Y:S02]  /*cb40*/  FFMA.FTZ R114, R61, R112, R93 ;  /* 0x000000703d727223 */ /* 0x000fe4000001005d */
[--C-:B------:R-:W-:Y:S02]  /*cb50*/  FADD.FTZ R134, R134, -R170.reuse ;  /* 0x800000aa86867221 */ /* 0x100fe40000010000 */
[----:B------:R-:W-:Y:S02]  /*cb60*/  FADD.FTZ R185, R135, -R170 ;  /* 0x800000aa87b97221 */ /* 0x000fe40000010000 */
[----:B0-----:R-:W-:Y:S02]  /*cb70*/  FFMA.FTZ R108, R64, R111, R96 ;  /* 0x0000006f406c7223 */ /* 0x001fe40000010060 */
[----:B------:R-:W-:Y:S02]  /*cb80*/  FFMA.FTZ R109, R66, R115, R98 ;  /* 0x00000073426d7223 */ /* 0x000fe40000010062 */
[----:B------:R-:W-:-:S02]  /*cb90*/  FFMA.FTZ R117, R60, R117, R92 ;  /* 0x000000753c757223 */ /* 0x000fc4000001005c */
[----:B------:R-:W-:Y:S02]  /*cba0*/  FFMA.FTZ R112, R67, R110, R99 ;  /* 0x0000006e43707223 */ /* 0x000fe40000010063 */
[--C-:B------:R-:W-:Y:S01]  /*cbb0*/  FADD.FTZ R181, R127, -R170.reuse ;  /* 0x800000aa7fb57221 */ /* 0x100fe20000010000 */
[----:B------:R-:W-:Y:S01]  /*cbc0*/  F2FP.BF16.PACK_AB R110, R114, R117 ;  /* 0x00000075726e723e */ /* 0x000fe200000010ff */
[----:B------:R-:W-:Y:S01]  /*cbd0*/  FADD.FTZ R182, R129, -R170 ;  /* 0x800000aa81b67221 */ /* 0x000fe20000010000 */
[----:B------:R-:W-:Y:S01]  /*cbe0*/  F2FP.BF16.PACK_AB R109, R112, R109 ;  /* 0x0000006d706d723e */ /* 0x000fe200000010ff */
[----:B------:R-:W-:Y:S02]  /*cbf0*/  FMUL.FTZ R125, R187, R120 ;  /* 0x00000078bb7d7220 */ /* 0x000fe40000410000 */
        /* <DEDUP_REMOVED lines=14> */
[----:B------:R-:W-:-:S02]  /*cce0*/  FMUL.FTZ R176, R187, R176 ;  /* 0x000000b0bbb07220 */ /* 0x000fc40000410000 */
[C---:B------:R-:W-:Y:S02]  /*ccf0*/  FMUL.FTZ R180, R187.reuse, R180 ;  /* 0x000000b4bbb47220 */ /* 0x040fe40000410000 */
[C---:B------:R-:W-:Y:S02]  /*cd00*/  FMUL.FTZ R131, R187.reuse, R126 ;  /* 0x0000007ebb837220 */ /* 0x040fe40000410000 */
[----:B------:R-:W-:Y:S01]  /*cd10*/  FMUL.FTZ R135, R187, R130 ;  /* 0x00000082bb877220 */ /* 0x000fe20000410000 */
[----:B------:R-:W-:Y:S01]  /*cd20*/  LEA R130, P1, R171, c[0x0][0x208], 0x4 ;  /* 0x00008200ab827a11 */ /* 0x000fe200078220ff */
[C---:B------:R-:W-:Y:S02]  /*cd30*/  FMUL.FTZ R124, R187.reuse, R183 ;  /* 0x000000b7bb7c7220 */ /* 0x040fe40000410000 */
[C---:B------:R-:W-:Y:S02]  /*cd40*/  FMUL.FTZ R174, R187.reuse, R174 ;  /* 0x000000aebbae7220 */ /* 0x040fe40000410000 */
[----:B------:R-:W-:-:S02]  /*cd50*/  FMUL.FTZ R139, R187, R134 ;  /* 0x00000086bb8b7220 */ /* 0x000fc40000410000 */
[----:B------:R-:W-:Y:S02]  /*cd60*/  FMUL.FTZ R126, R187, R185 ;  /* 0x000000b9bb7e7220 */ /* 0x000fe40000410000 */
[----:B------:R-:W-:Y:S01]  /*cd70*/  FFMA.FTZ R115, R54, R127, R86 ;  /* 0x0000007f36737223 */ /* 0x000fe20000010056 */
[----:B------:R-:W-:Y:S01]  /*cd80*/  HFMA2.MMA R127, -RZ, RZ, 0, 9.5367431640625e-07 ;  /* 0x00000010ff7f7435 */ /* 0x000fe200000001ff */
        /* <DEDUP_REMOVED lines=13> */
[----:B------:R-:W-:Y:S01]  /*ce60*/  FMUL.FTZ R123, R187, R118 ;  /* 0x00000076bb7b7220 */ /* 0x000fe20000410000 */
[----:B------:R-:W-:Y:S01]  /*ce70*/  IADD3 R124, R167, 0x100, RZ ;  /* 0x00000100a77c7810 */ /* 0x000fe20007ffe0ff */
[----:B------:R-:W-:Y:S01]  /*ce80*/  FMUL.FTZ R137, R187, R132 ;  /* 0x00000084bb897220 */ /* 0x000fe20000410000 */
[----:B------:R-:W-:Y:S01]  /*ce90*/  F2FP.BF16.PACK_AB R116, R121, R116 ;  /* 0x000000747974723e */ /* 0x000fe200000010ff */
[----:B------:R-:W-:-:S02]  /*cea0*/  FMUL.FTZ R184, R187, R184 ;  /* 0x000000b8bbb87220 */ /* 0x000fc40000410000 */
[----:B------:R-:W-:Y:S02]  /*ceb0*/  FFMA.FTZ R117, R57, R174, R89 ;  /* 0x000000ae39757223 */ /* 0x000fe40000010059 */
[----:B------:R-:W-:Y:S02]  /*cec0*/  FFMA.FTZ R139, R42, R139, R74 ;  /* 0x0000008b2a8b7223 */ /* 0x000fe4000001004a */
[----:B------:R-:W-:Y:S01]  /*ced0*/  FFMA.FTZ R126, R43, R126, R75 ;  /* 0x0000007e2b7e7223 */ /* 0x000fe2000001004b */
[----:B------:R-:W-:Y:S01]  /*cee0*/  F2FP.BF16.PACK_AB R112, R117, R112 ;  /* 0x000000707570723e */ /* 0x000fe200000010ff */
[C---:B------:R-:W-:Y:S02]  /*cef0*/  FMUL.FTZ R118, R187.reuse, R175 ;  /* 0x000000afbb767220 */ /* 0x040fe40000410000 */
[C---:B------:R-:W-:Y:S01]  /*cf00*/  FMUL.FTZ R122, R187.reuse, R181 ;  /* 0x000000b5bb7a7220 */ /* 0x040fe20000410000 */
[----:B------:R-:W-:Y:S01]  /*cf10*/  F2FP.BF16.PACK_AB R121, R126, R139 ;  /* 0x0000008b7e79723e */ /* 0x000fe200000010ff */
[----:B------:R-:W-:Y:S01]  /*cf20*/  FMUL.FTZ R133, R187, R128 ;  /* 0x00000080bb857220 */ /* 0x000fe20000410000 */
[----:B------:R-:W-:Y:S01]  /*cf30*/  LEA R128, P0, R167, c[0x0][0x208], 0x4 ;  /* 0x00008200a7807a11 */ /* 0x000fe200078020ff */
[----:B------:R-:W-:Y:S01]  /*cf40*/  FMUL.FTZ R182, R187, R182 ;  /* 0x000000b6bbb67220 */ /* 0x000fe20000410000 */
[----:B------:R-:W-:Y:S01]  /*cf50*/  IADD3 R126, R167, 0x200, RZ ;  /* 0x00000200a77e7810 */ /* 0x000fe20007ffe0ff */
[----:B------:R-:W-:Y:S01]  /*cf60*/  FMUL.FTZ R169, R187, R136 ;  /* 0x00000088bba97220 */ /* 0x000fe20000410000 */
[----:B------:R-:W-:Y:S01]  /*cf70*/  LEA.HI.X R129, R167, c[0x0][0x20c], RZ, 0x4, P0 ;  /* 0x00008300a7817a11 */ /* 0x000fe200000f24ff */
[C---:B------:R-:W-:Y:S01]  /*cf80*/  FMUL.FTZ R186, R187.reuse, R186 ;  /* 0x000000babbba7220 */ /* 0x040fe20000410000 */
[----:B------:R-:W-:Y:S01]  /*cf90*/  ISETP.GE.AND P0, PT, R140, c[0x0][0x164], PT ;  /* 0x000059008c007a0c */ /* 0x000fe20003f06270 */
[----:B------:R-:W-:-:S02]  /*cfa0*/  FMUL.FTZ R175, R187, R138 ;  /* 0x0000008abbaf7220 */ /* 0x000fc40000410000 */
[----:B------:R-:W-:Y:S01]  /*cfb0*/  FMUL.FTZ R170, R187, R170 ;  /* 0x000000aabbaa7220 */ /* 0x000fe20000410000 */
[----:B------:R0:W-:Y:S01]  /*cfc0*/  STG.E.128 [R128.64], R108 ;  /* 0x0000006c80007986 */ /* 0x0001e2000c101d04 */
        /* <DEDUP_REMOVED lines=13> */
[----:B------:R-:W-:Y:S01]  /*d0a0*/  LOP3.LUT P1, RZ, R164, 0xff, RZ, 0xc0, !PT ;  /* 0x000000ffa4ff7812 */ /* 0x000fe2000782c0ff */
[----:B------:R-:W-:Y:S01]  /*d0b0*/  FFMA.FTZ R123, R38, R175, R70 ;  /* 0x000000af267b7223 */ /* 0x000fe20000010046 */
[----:B------:R-:W-:Y:S01]  /*d0c0*/  F2FP.BF16.PACK_AB R117, R122, R117 ;  /* 0x000000757a75723e */ /* 0x000fe200000010ff */
[----:B------:R-:W-:Y:S01]  /*d0d0*/  FFMA.FTZ R170, R39, R170, R71 ;  /* 0x000000aa27aa7223 */ /* 0x000fe20000010047 */
[----:B------:R-:W-:Y:S01]  /*d0e0*/  SEL R164, RZ, 0x1, P1 ;  /* 0x00000001ffa47807 */ /* 0x000fe20000800000 */
[----:B------:R-:W-:-:S02]  /*d0f0*/  FFMA.FTZ R186, R37, R186, R69 ;  /* 0x000000ba25ba7223 */ /* 0x000fc40000010045 */
[----:B------:R-:W-:Y:S01]  /*d100*/  IMAD.WIDE.U32 R124, R124, R127, c[0x0][0x208] ;  /* 0x000082007c7c7625 */ /* 0x000fe200078e007f */
        /* <DEDUP_REMOVED lines=8> */
.L_x_13929:
[----:B------:R-:W-:Y:S05]  /*d190*/  EXIT ;  /* 0x000000000000794d */ /* 0x000fea0003800000 */
.L_x_13927:
[----:B0-----:R-:W-:Y:S01]  /*d1a0*/  IMAD.MOV.U32 R172, RZ, RZ, 0x1 ;  /* 0x00000001ffac7424 */ /* 0x001fe200078e00ff */
[----:B------:R-:W-:Y:S01]  /*d1b0*/  MOV R175, 0x1f ;  /* 0x0000001f00af7802 */ /* 0x000fe20000000f00 */
[----:B------:R-:W-:Y:S01]  /*d1c0*/  IMAD.MOV.U32 R178, RZ, RZ, -0x1 ;  /* 0xffffffffffb27424 */ /* 0x000fe200078e00ff */
[----:B------:R-:W-:-:S02]  /*d1d0*/  MOV R176, 0xd1f0 ;  /* 0x0000d1f000b07802 */ /* 0x000fc40000000f00 */
[----:B------:R-:W-:Y:S05]  /*d1e0*/  CALL.REL.NOINC `($__internal_77_$__cuda_sm70_shflsync_bfly_p) ;  /* 0x0000079000007944 */ /* 0x000fea0003c00000 */
[----:B01----:R-:W-:Y:S05]  /*d1f0*/  BRA `(.L_x_13931) ;  /* 0xffffecf000007947 */ /* 0x003fea000383ffff */
.L_x_13928:
[----:B------:R-:W-:Y:S01]  /*d200*/  HFMA2.MMA R172, -RZ, RZ, 0, 1.1920928955078125e-07 ;  /* 0x00000002ffac7435 */ /* 0x000fe200000001ff */
[----:B------:R-:W-:Y:S01]  /*d210*/  IMAD.MOV.U32 R175, RZ, RZ, 0x1f ;  /* 0x0000001fffaf7424 */ /* 0x000fe200078e00ff */
[----:B------:R-:W-:-:S02]  /*d220*/  MOV R178, 0xffffffff ;  /* 0xffffffff00b27802 */ /* 0x000fc40000000f00 */
[----:B------:R-:W-:Y:S02]  /*d230*/  MOV R176, 0xd250 ;  /* 0x0000d25000b07802 */ /* 0x000fe40000000f00 */
[----:B------:R-:W-:Y:S05]  /*d240*/  CALL.REL.NOINC `($__internal_77_$__cuda_sm70_shflsync_bfly_p) ;  /* 0x0000073000007944 */ /* 0x000fea0003c00000 */
[----:B0-----:R-:W-:Y:S01]  /*d250*/  HFMA2.MMA R175, -RZ, RZ, 0, 1.847743988037109375e-06 ;  /* 0x0000001fffaf7435 */ /* 0x001fe200000001ff */
[----:B-1----:R-:W-:Y:S01]  /*d260*/  FADD.FTZ R179, R179, R172 ;  /* 0x000000acb3b37221 */ /* 0x002fe20000010000 */
[----:B------:R-:W-:Y:S01]  /*d270*/  MOV R176, 0xd2b0 ;  /* 0x0000d2b000b07802 */ /* 0x000fe20000000f00 */
[----:B------:R-:W-:Y:S02]  /*d280*/  IMAD.MOV.U32 R172, RZ, RZ, 0x4 ;  /* 0x00000004ffac7424 */ /* 0x000fe400078e00ff */
[----:B------:R-:W-:Y:S02]  /*d290*/  IMAD.MOV.U32 R178, RZ, RZ, -0x1 ;  /* 0xffffffffffb27424 */ /* 0x000fe400078e00ff */
[----:B------:R-:W-:Y:S05]  /*d2a0*/  CALL.REL.NOINC `($__internal_77_$__cuda_sm70_shflsync_bfly_p) ;  /* 0x000006d000007944 */ /* 0x000fea0003c00000 */
[----:B01----:R-:W-:Y:S01]  /*d2b0*/  FADD.FTZ R179, R179, R172 ;  /* 0x000000acb3b37221 */ /* 0x003fe20000010000 */
[----:B------:R-:W-:Y:S01]  /*d2c0*/  MOV R172, 0x8 ;  /* 0x0000000800ac7802 */ /* 0x000fe20000000f00 */
[----:B------:R-:W-:Y:S01]  /*d2d0*/  IMAD.MOV.U32 R175, RZ, RZ, 0x1f ;  /* 0x0000001fffaf7424 */ /* 0x000fe200078e00ff */
[----:B------:R-:W-:Y:S02]  /*d2e0*/  MOV R178, 0xffffffff ;  /* 0xffffffff00b27802 */ /* 0x000fe40000000f00 */
[----:B------:R-:W-:-:S02]  /*d2f0*/  MOV R176, 0xd310 ;  /* 0x0000d31000b07802 */ /* 0x000fc40000000f00 */
[----:B------:R-:W-:Y:S05]  /*d300*/  CALL.REL.NOINC `($__internal_77_$__cuda_sm70_shflsync_bfly_p) ;  /* 0x0000067000007944 */ /* 0x000fea0003c00000 */
[----:B0-----:R-:W-:Y:S01]  /*d310*/  HFMA2.MMA R175, -RZ, RZ, 0, 1.847743988037109375e-06 ;  /* 0x0000001fffaf7435 */ /* 0x001fe200000001ff */
[----:B-1----:R-:W-:Y:S01]  /*d320*/  FADD.FTZ R179, R179, R172 ;  /* 0x000000acb3b37221 */ /* 0x002fe20000010000 */
[----:B------:R-:W-:Y:S01]  /*d330*/  MOV R176, 0xd370 ;  /* 0x0000d37000b07802 */ /* 0x000fe20000000f00 */
[----:B------:R-:W-:-:S02]  /*d340*/  IMAD.MOV.U32 R172, RZ, RZ, 0x10 ;  /* 0x00000010ffac7424 */ /* 0x000fc400078e00ff */
[----:B------:R-:W-:Y:S02]  /*d350*/  IMAD.MOV.U32 R178, RZ, RZ, -0x1 ;  /* 0xffffffffffb27424 */ /* 0x000fe400078e00ff */
[----:B------:R-:W-:Y:S05]  /*d360*/  CALL.REL.NOINC `($__internal_77_$__cuda_sm70_shflsync_bfly_p) ;  /* 0x0000061000007944 */ /* 0x000fea0003c00000 */
[----:B-1----:R-:W-:Y:S01]  /*d370*/  FADD.FTZ R172, R179, R172 ;  /* 0x000000acb3ac7221 */ /* 0x002fe20000010000 */
[----:B0-----:R-:W-:Y:S02]  /*d380*/  MOV R178, 0xffffffff ;  /* 0xffffffff00b27802 */ /* 0x001fe40000000f00 */
[----:B------:R-:W-:Y:S01]  /*d390*/  MOV R176, 0xd7e0 ;  /* 0x0000d7e000b07802 */ /* 0x000fe20000000f00 */
        /* <DEDUP_REMOVED lines=64> */
[----:B------:R-:W-:Y:S01]  /*d7a0*/  FFMA.FTZ R179, R175, R175, R172 ;  /* 0x000000afafb37223 */ /* 0x000fe200000100ac */
[----:B------:R-:W-:Y:S01]  /*d7b0*/  MOV R172, 0x1 ;  /* 0x0000000100ac7802 */ /* 0x000fe20000000f00 */
[----:B------:R-:W-:Y:S02]  /*d7c0*/  IMAD.MOV.U32 R175, RZ, RZ, 0x1f ;  /* 0x0000001fffaf7424 */ /* 0x000fe400078e00ff */
        /* <DEDUP_REMOVED lines=25> */
[----:B01----:R-:W-:Y:S01]  /*d960*/  IMAD.MOV.U32 R178, RZ, RZ, R172 ;  /* 0x000000ffffb27224 */ /* 0x003fe200078e00ac */
[----:B------:R-:W-:Y:S05]  /*d970*/  BRA `(.L_x_13932) ;  /* 0xffffeab000007947 */ /* 0x000fea000383ffff */
        .weak           $__internal_77_$__cuda_sm70_shflsync_bfly_p
        .type           $__internal_77_$__cuda_sm70_shflsync_bfly_p,@function
        .size           $__internal_77_$__cuda_sm70_shflsync_bfly_p,(.L_x_29141 - $__internal_77_$__cuda_sm70_shflsync_bfly_p)
$__internal_77_$__cuda_sm70_shflsync_bfly_p:
[----:B------:R-:W-:Y:S01]  /*d980*/  HFMA2.MMA R177, -RZ, RZ, 0, 0 ;  /* 0x00000000ffb17435 */ /* 0x000fe200000001ff */
[----:B------:R-:W-:Y:S04]  /*d990*/  WARPSYNC R178 ;  /* 0x000000b200007348 */ /* 0x000fe80003800000 */
[----:B------:R0:W1:Y:S01]  /*d9a0*/  SHFL.BFLY PT, R172, R179, R172, R175 ;  /* 0x0c0000acb3ac7389 */ /* 0x00006200000e00af */
[----:B------:R-:W-:Y:S05]  /*d9b0*/  RET.REL.NODEC R176 `(_ZN10layer_norm13ln_fwd_kernelINS_13Kernel_traitsIf13__nv_bfloat16fS2_fjLj8192ELj1ELj1ELj8ELj16ENS_18Kernel_traits_baseILj8192EfS2_fS2_fjLj256EEEEELb1ELb1ELb0ELb1EEEvNS_9FwdParamsE) ;  /* 0xffff2640b0007950 */ /* 0x000fea0003c3ffff */
.L_x_13933:
        /* <DEDUP_REMOVED lines=12> */
.L_x_29141:


//--------------------- .text._ZN10layer_norm13ln_fwd_kernelINS_13Kernel_traitsIf13__nv_bfloat16fS2_fjLj8192ELj1ELj1ELj8ELj16ENS_18Kernel_traits_baseILj8192EfS2_fS2_fjLj256EEEEELb1ELb1ELb1ELb0EEEvNS_9FwdParamsE --------------------------
	.section	.text._ZN10layer_norm13ln_fwd_kernelINS_13Kernel_traitsIf13__nv_bfloat16fS2_fjLj8192ELj1ELj1ELj8ELj16ENS_18Kernel_traits_baseILj8192EfS2_fS2_fjLj256EEEEELb1ELb1ELb1ELb0EEEvNS_9FwdParamsE,"ax",@progbits
	.sectioninfo	@"SHI_REGISTERS=206"
	.align	128
        .global         _ZN10layer_norm13ln_fwd_kernelINS_13Kernel_traitsIf13__nv_bfloat16fS2_fjLj8192ELj1ELj1ELj8ELj16ENS_18Kernel_traits_baseILj8192EfS2_fS2_fjLj256EEEEELb1ELb1ELb1ELb0EEEvNS_9FwdParamsE
        .type           _ZN10layer_norm13ln_fwd_kernelINS_13Kernel_traitsIf13__nv_bfloat16fS2_fjLj8192ELj1ELj1ELj8ELj16ENS_18Kernel_traits_baseILj8192EfS2_fS2_fjLj256EEEEELb1ELb1ELb1ELb0EEEvNS_9FwdParamsE,@function
        .size           _ZN10layer_norm13ln_fwd_kernelINS_13Kernel_traitsIf13__nv_bfloat16fS2_fjLj8192ELj1ELj1ELj8ELj16ENS_18Kernel_traits_baseILj8192EfS2_fS2_fjLj256EEEEELb1ELb1ELb1ELb0EEEvNS_9FwdParamsE,(.L_x_29142 - _ZN10layer_norm13ln_fwd_kernelINS_13Kernel_traitsIf13__nv_bfloat16fS2_fjLj8192ELj1ELj1ELj8ELj16ENS_18Kernel_traits_baseILj8192EfS2_fS2_fjLj256EEEEELb1ELb1ELb1ELb0EEEvNS_9FwdParamsE)
        .other          _ZN10layer_norm13ln_fwd_kernelINS_13Kernel_traitsIf13__nv_bfloat16fS2_fjLj8192ELj1ELj1ELj8ELj16ENS_18Kernel_traits_baseILj8192EfS2_fS2_fjLj256EEEEELb1ELb1ELb1ELb0EEEvNS_9FwdParamsE,@"STO_CUDA_ENTRY STV_DEFAULT"
_ZN10layer_norm13ln_fwd_kernelINS_13Kernel_traitsIf13__nv_bfloat16fS2_fjLj8192ELj1ELj1ELj8ELj16ENS_18Kernel_traits_baseILj8192EfS2_fS2_fjLj256EEEEELb1ELb1ELb1ELb0EEEvNS_9FwdParamsE:
.text._ZN10layer_norm13ln_fwd_kernelINS_13Kernel_traitsIf13__nv_bfloat16fS2_fjLj8192ELj1ELj1ELj8ELj16ENS_18Kernel_traits_baseILj8192EfS2_fS2_fjLj256EEEEELb1ELb1ELb1ELb0EEEvNS_9FwdParamsE:
        /* <DEDUP_REMOVED lines=82> */
.L_x_13935:
[----:B------:R-:W-:Y:S05]  /*0520*/  BSYNC B0 ;  /* 0x0000000000007941 */ /* 0x000fea0003800000 */
.L_x_13934:
        /* <DEDUP_REMOVED lines=21> */
.L_x_13937:
[----:B------:R-:W-:Y:S05]  /*0680*/  BSYNC B0 ;  /* 0x0000000000007941 */ /* 0x000fea0003800000 */
.L_x_13936:
        /* <DEDUP_REMOVED lines=21> */
.L_x_13939:
[----:B------:R-:W-:Y:S05]  /*07e0*/  BSYNC B0 ;  /* 0x0000000000007941 */ /* 0x000fea0003800000 */
.L_x_13938:
        /* <DEDUP_REMOVED lines=18> */
[----:B0-----:R1:W5:Y:S04]  /*0910*/  LDG.E.128 R8, [R104.64+0x10] ;  /* 0x0000100468087981 */ /* 0x001368000c1e1d00 */
[----:B------:R1:W5:Y:S02]  /*0920*/  LDG.E.128 R4, [R104.64] ;  /* 0x0000000468047981 */ /* 0x000364000c1e1d00 */
.L_x_13941:
[----:B------:R-:W-:Y:S05]  /*0930*/  BSYNC B0 ;  /* 0x0000000000007941 */ /* 0x000fea0003800000 */
.L_x_13940:
        /* <DEDUP_REMOVED lines=21> */
[----:B------:R-:W-:Y:S02]  /*0a90*/  LOP3.LUT R102, R105, R100, R164, 0x96, !PT ;  /* 0x0000006469667212 */ /* 0x000fe400078e96a4 */
[----:B------:R-:W-:-:S02]  /*0aa0*/  IMNMX R103, R103, 0x20, PT ;  /* 0x0000002067677817 */ /* 0x000fc40003800200 */
[----:B------:R-:W-:Y:S02]  /*0ab0*/  SHF.L.U32 R100, R0, 0x5, RZ ;  /* 0x0000000500647819 */ /* 0x000fe400000006ff */
[----:B------:R-:W-:Y:S01]  /*0ac0*/  IADD3 R165, R3, 0x1fd5c5a3, RZ ;  /* 0x1fd5c5a303a57810 */ /* 0x000fe20007ffe0ff */
[----:B------:R-:W-:Y:S01]  /*0ad0*/  IMAD.IADD R105, R103, 0x1, R112 ;  /* 0x0000000167697824 */ /* 0x000fe200078e0270 */
[----:B------:R-:W-:Y:S01]  /*0ae0*/  LOP3.LUT R107, R100, 0x3e0, RZ, 0xc0, !PT ;  /* 0x000003e0646b7812 */ /* 0x000fe200078ec0ff */
[----:B------:R-:W-:Y:S01]  /*0af0*/  IMAD.WIDE.U32 R100, R101, -0x2daee0ad, RZ ;  /* 0xd2511f5365647825 */ /* 0x000fe200078e00ff */
[C---:B------:R-:W-:Y:S02]  /*0b00*/  IADD3 R166, R2.reuse, 0x5384540f, RZ ;  /* 0x5384540f02a67810 */ /* 0x040fe40007ffe0ff */
[----:B------:R-:W-:Y:S01]  /*0b10*/  IADD3 R167, R2, -0xe443238, RZ ;  /* 0xf1bbcdc802a77810 */ /* 0x000fe20007ffe0ff */
[----:B------:R-:W-:Y:S01]  /*0b20*/  IMAD.SHL.U32 R105, R105, 0x8, RZ ;  /* 0x0000000869697824 */ /* 0x000fe200078e00ff */
[----:B------:R-:W-:Y:S01]  /*0b30*/  LOP3.LUT R104, R101, R104, R165, 0x96, !PT ;  /* 0x0000006865687212 */ /* 0x000fe200078e96a5 */
[----:B------:R-:W-:Y:S01]  /*0b40*/  IMAD.WIDE.U32 R102, R102, -0x326172a9, RZ ;  /* 0xcd9e8d5766667825 */ /* 0x000fe200078e00ff */
[----:B------:R-:W-:-:S02]  /*0b50*/  IADD3 R168, R3, -0x24c28bd8, RZ ;  /* 0xdb3d742803a87810 */ /* 0x000fc40007ffe0ff */
[----:B------:R-:W-:Y:S01]  /*0b60*/  IADD3 R169, R3, -0x695add53, RZ ;  /* 0x96a522ad03a97810 */ /* 0x000fe20007ffe0ff */
[----:B------:R-:W1:Y:S01]  /*0b70*/  I2F.U32 R105, R105 ;  /* 0x0000006900697306 */ /* 0x000e620000201000 */
[----:B------:R-:W-:Y:S01]  /*0b80*/  LOP3.LUT R106, R103, R106, R166, 0x96, !PT ;  /* 0x0000006a676a7212 */ /* 0x000fe200078e96a6 */
[----:B------:R-:W-:Y:S01]  /*0b90*/  IMAD.IADD R107, R108, 0x1, -R107 ;  /* 0x000000016c6b7824 */ /* 0x000fe200078e0a6b */
[----:B------:R-:W-:Y:S01]  /*0ba0*/  IADD3 R170, R2, -0x700cb87f, RZ ;  /* 0x8ff3478102aa7810 */ /* 0x000fe20007ffe0ff */
[----:B------:R-:W-:Y:S01]  /*0bb0*/  IMAD.HI.U32 R103, R104, -0x326172a9, RZ ;  /* 0xcd9e8d5768677827 */ /* 0x000fe200078e00ff */
[----:B------:R-:W-:Y:S02]  /*0bc0*/  MOV R176, 0x1 ;  /* 0x0000000100b07802 */ /* 0x000fe40000000f00 */
[----:B------:R-:W-:Y:S01]  /*0bd0*/  IMNMX R107, RZ, R107, !PT ;  /* 0x0000006bff6b7217 */ /* 0x000fe20007800200 */
[----:B------:R-:W-:Y:S01]  /*0be0*/  IMAD.HI.U32 R101, R106, -0x2daee0ad, RZ ;  /* 0xd2511f536a657827 */ /* 0x000fe200078e00ff */
[----:B------:R-:W-:-:S02]  /*0bf0*/  LOP3.LUT R103, R103, R102, R167, 0x96, !PT ;  /* 0x0000006667677212 */ /* 0x000fc400078e96a7 */
[----:B------:R-:W-:Y:S01]  /*0c00*/  IMNMX R107, R107, 0x20, PT ;  /* 0x000000206b6b7817 */ /* 0x000fe20003800200 */
[----:B------:R-:W-:Y:S01]  /*0c10*/  IMAD R172, R106, -0x2daee0ad, RZ ;  /* 0xd2511f536aac7824 */ /* 0x000fe200078e02ff */
[----:B------:R-:W-:Y:S01]  /*0c20*/  LOP3.LUT R180, R101, R100, R168, 0x96, !PT ;  /* 0x0000006465b47212 */ /* 0x000fe200078e96a8 */
[----:B------:R-:W-:Y:S01]  /*0c30*/  IMAD.HI.U32 R100, R103, -0x2daee0ad, RZ ;  /* 0xd2511f5367647827 */ /* 0x000fe200078e00ff */
[----:B------:R-:W-:Y:S01]  /*0c40*/  LOP3.LUT R174, R174, 0x3, RZ, 0xc0, !PT ;  /* 0x00000003aeae7812 */ /* 0x000fe200078ec0ff */
[----:B-1----:R1:W2:Y:S02]  /*0c50*/  MUFU.RCP R171, R105 ;  /* 0x0000006900ab7308 */ /* 0x0022a40000001000 */
[----:B------:R-:W-:Y:S01]  /*0c60*/  IMAD R173, R104, -0x326172a9, RZ ;  /* 0xcd9e8d5768ad7824 */ /* 0x000fe200078e02ff */
[----:B------:R-:W-:Y:S01]  /*0c70*/  LOP3.LUT R172, R100, R172, R169, 0x96, !PT ;  /* 0x000000ac64ac7212 */ /* 0x000fe200078e96a9 */
[----:B------:R-:W-:-:S04]  /*0c80*/  IMAD.HI.U32 R101, R180, -0x326172a9, RZ ;  /* 0xcd9e8d57b4657827 */ /* 0x000fc800078e00ff */
[----:B------:R-:W-:Y:S01]  /*0c90*/  IMAD.IADD R107, R112, 0x1, R107 ;  /* 0x00000001706b7824 */ /* 0x000fe200078e026b */
[----:B------:R-:W-:Y:S01]  /*0ca0*/  LOP3.LUT R173, R101, R173, R170, 0x96, !PT ;  /* 0x000000ad65ad7212 */ /* 0x000fe200078e96aa */
[----:B------:R-:W-:Y:S02]  /*0cb0*/  IMAD R178, R103, -0x2daee0ad, RZ ;  /* 0xd2511f5367b27824 */ /* 0x000fe400078e02ff */
[----:B------:R-:W-:Y:S02]  /*0cc0*/  IMAD.SHL.U32 R177, R107, 0x8, RZ ;  /* 0x000000086bb17824 */ /* 0x000fe400078e00ff */
[----:B-1----:R-:W-:Y:S02]  /*0cd0*/  IMAD R180, R180, -0x326172a9, RZ ;  /* 0xcd9e8d57b4b47824 */ /* 0x002fe400078e02ff */
.L_x_14255:
[----:B------:R-:W-:-:S04]  /*0ce0*/  IMAD.MOV.U32 R188, RZ, RZ, 0x4 ;  /* 0x00000004ffbc7424 */ /* 0x000fc800078e00ff */
[----:B------:R-:W-:-:S06]  /*0cf0*/  IMAD.WIDE R146, R157, R188, c[0x0][0x1d0] ;  /* 0x000074009d927625 */ /* 0x000fcc00078e02bc */
[----:B------:R1:W3:Y:S01]  /*0d00*/  LDG.E R147, [R146.64] ;  /* 0x0000000492937981 */ /* 0x0002e2000c1e1900 */
[C---:B------:R-:W-:Y:S02]  /*0d10*/  IMAD R145, R157.reuse, c[0x0][0x168], RZ ;  /* 0x00005a009d917a24 */ /* 0x040fe400078e02ff */
[----:B------:R-:W-:Y:S01]  /*0d20*/  IMAD.WIDE R188, R157, R188, c[0x0][0x1d8] ;  /* 0x000076009dbc7625 */ /* 0x000fe200078e02bc */
[----:B------:R-:W-:Y:S04]  /*0d30*/  BSSY B0, `(.L_x_13942) ;  /* 0x0000324000007945 */ /* 0x000fe80003800000 */
[----:B-----5:R4:W5:Y:S01]  /*0d40*/  LDG.E R144, [R188.64] ;  /* 0x00000004bc907981 */ /* 0x020962000c1e1900 */
[----:B-1----:R-:W-:Y:S02]  /*0d50*/  SHF.R.S32.HI R146, RZ, 0x1f, R157 ;  /* 0x0000001fff927819 */ /* 0x002fe4000001149d */
[----:B---3--:R-:W-:-:S13]  /*0d60*/  ISETP.GE.AND P2, PT, R147, 0x1, PT ;  /* 0x000000019300780c */ /* 0x008fda0003f46270 */
[----:B------:R-:W-:-:S05]  /*0d70*/  @P2 IADD3 R190, R147, -0x1, RZ ;  /* 0xffffffff93be2810 */ /* 0x000fca0007ffe0ff */
[----:B------:R-:W-:Y:S01]  /*0d80*/  @P2 IMAD R191, R190, c[0x0][0x168], RZ ;  /* 0x00005a00bebf2a24 */ /* 0x000fe200078e02ff */
[----:B------:R-:W-:-:S04]  /*0d90*/  SHF.R.S32.HI R190, RZ, 0x1f, R145 ;  /* 0x0000001fffbe7819 */ /* 0x000fc80000011491 */
[----:B------:R-:W-:Y:S02]  /*0da0*/  @P2 SHF.R.S32.HI R192, RZ, 0x1f, R191 ;  /* 0x0000001fffc02819 */ /* 0x000fe400000114bf */
[----:B------:R-:W-:Y:S01]  /*0db0*/  LEA.HI R190, R190, R145, RZ, 0x3 ;  /* 0x00000091bebe7211 */ /* 0x000fe200078f18ff */
[----:B------:R-:W-:Y:S01]  /*0dc0*/  IMAD.MOV.U32 R145, RZ, RZ, RZ ;  /* 0x000000ffff917224 */ /* 0x000fe200078e00ff */
[----:B------:R-:W-:Y:S02]  /*0dd0*/  @P2 LEA.HI R192, R192, R191, RZ, 0x3 ;  /* 0x000000bfc0c02211 */ /* 0x000fe400078f18ff */
[----:B------:R-:W-:-:S04]  /*0de0*/  LOP3.LUT R191, R0, 0xff, RZ, 0xc0, !PT ;  /* 0x000000ff00bf7812 */ /* 0x000fc800078ec0ff */
[-C--:B----4-:R-:W-:Y:S02]  /*0df0*/  LEA.HI.SX32 R188, R190, R191.reuse, 0x1d ;  /* 0x000000bfbebc7211 */ /* 0x090fe400078feaff */
[----:B------:R-:W-:Y:S01]  /*0e00*/  @P2 LEA.HI.SX32 R145, R192, R191, 0x1d ;  /* 0x000000bfc0912211 */ /* 0x000fe200078feaff */
        /* <DEDUP_REMOVED lines=29> */
.L_x_13947:
[----:B------:R-:W-:Y:S02]  /*0fe0*/  IMAD.MOV.U32 R189, RZ, RZ, R180 ;  /* 0x000000ffffbd7224 */ /* 0x000fe400078e00b4 */
.L_x_13948:
[----:B------:R-:W-:Y:S05]  /*0ff0*/  BSYNC B2 ;  /* 0x0000000000027941 */ /* 0x000fea0003800000 */
.L_x_13946:
        /* <DEDUP_REMOVED lines=16> */
.L_x_13952:
[----:B------:R-:W-:Y:S05]  /*1100*/  BSYNC B3 ;  /* 0x0000000000037941 */ /* 0x000fea0003800000 */
.L_x_13951:
        /* <DEDUP_REMOVED lines=42> */
[----:B------:R-:W-:Y:S02]  /*13b0*/  LOP3.LUT R172, R179, R172, R169, 0x96, !PT ;  /* 0x000000acb3ac7212 */ /* 0x000fe400078e96a9 */
.L_x_13950:
[----:B------:R-:W-:Y:S05]  /*13c0*/  BSYNC B2 ;  /* 0x0000000000027941 */ /* 0x000fea0003800000 */
.L_x_13949:
        /* <DEDUP_REMOVED lines=11> */
.L_x_13945:
[----:B-1----:R-:W-:Y:S05]  /*1480*/  BSYNC B1 ;  /* 0x0000000000017941 */ /* 0x002fea0003800000 */
.L_x_13944:
        /* <DEDUP_REMOVED lines=18> */
.L_x_13956:
[----:B------:R-:W-:Y:S02]  /*15b0*/  IMAD.MOV.U32 R174, RZ, RZ, R180 ;  /* 0x000000ffffae7224 */ /* 0x000fe400078e00b4 */
.L_x_13957:
[----:B------:R-:W-:Y:S05]  /*15c0*/  BSYNC B2 ;  /* 0x0000000000027941 */ /* 0x000fea0003800000 */
.L_x_13955:
        /* <DEDUP_REMOVED lines=16> */
.L_x_13961:
[----:B------:R-:W-:Y:S05]  /*16d0*/  BSYNC B3 ;  /* 0x0000000000037941 */ /* 0x000fea0003800000 */
.L_x_13960:
        /* <DEDUP_REMOVED lines=43> */
.L_x_13959:
[----:B------:R-:W-:Y:S05]  /*1990*/  BSYNC B2 ;  /* 0x0000000000027941 */ /* 0x000fea0003800000 */
.L_x_13958:
        /* <DEDUP_REMOVED lines=11> */
.L_x_13954:
[----:B------:R-:W-:Y:S05]  /*1a50*/  BSYNC B1 ;  /* 0x0000000000017941 */ /* 0x000fea0003800000 */
.L_x_13953:
        /* <DEDUP_REMOVED lines=18> */
.L_x_13965:
[----:B------:R-:W-:Y:S02]  /*1b80*/  IMAD.MOV.U32 R174, RZ, RZ, R180 ;  /* 0x000000ffffae7224 */ /* 0x000fe400078e00b4 */
.L_x_13966:
[----:B------:R-:W-:Y:S05]  /*1b90*/  BSYNC B2 ;  /* 0x0000000000027941 */ /* 0x000fea0003800000 */
.L_x_13964:
        /* <DEDUP_REMOVED lines=16> */
.L_x_13970:
[----:B------:R-:W-:Y:S05]  /*1ca0*/  BSYNC B3 ;  /* 0x0000000000037941 */ /* 0x000fea0003800000 */
.L_x_13969:
        /* <DEDUP_REMOVED lines=44> */
.L_x_13968:
[----:B------:R-:W-:Y:S05]  /*1f70*/  BSYNC B2 ;  /* 0x0000000000027941 */ /* 0x000fea0003800000 */
.L_x_13967:
[----:B------:R-:W1:Y:S01]  /*1f80*/  I2F.U32 R114, R174 ;  /* 0x000000ae00727306 */ /* 0x000e620000201000 */
[----:B------:R-:W-:Y:S01]  /*1f90*/  HFMA2.MMA R117, -RZ, RZ, 0.1171875, 0 ;  /* 0x2f800000ff757435 */ /* 0x000fe200000001ff */
[----:B-----5:R-:W-:-:S05]  /*1fa0*/  PRMT R115, RZ, 0x5410, R105 ;  /* 0x00005410ff737816 */ /* 0x020fca0000000069 */
        /* <DEDUP_REMOVED lines=8> */
.L_x_13963:
[----:B------:R-:W-:Y:S05]  /*2030*/  BSYNC B1 ;  /* 0x0000000000017941 */ /* 0x000fea0003800000 */
.L_x_13962:
        /* <DEDUP_REMOVED lines=18> */
.L_x_13974:
[----:B------:R-:W-:Y:S02]  /*2160*/  MOV R174, R180 ;  /* 0x000000b400ae7202 */ /* 0x000fe40000000f00 */
.L_x_13975:
[----:B------:R-:W-:Y:S05]  /*2170*/  BSYNC B2 ;  /* 0x0000000000027941 */ /* 0x000fea0003800000 */
.L_x_13973:
        /* <DEDUP_REMOVED lines=16> */
.L_x_13979:
[----:B------:R-:W-:Y:S05]  /*2280*/  BSYNC B3 ;  /* 0x0000000000037941 */ /* 0x000fea0003800000 */
.L_x_13978:
        /* <DEDUP_REMOVED lines=44> */
.L_x_13977:
[----:B------:R-:W-:Y:S05]  /*2550*/  BSYNC B2 ;  /* 0x0000000000027941 */ /* 0x000fea0003800000 */
.L_x_13976:
        /* <DEDUP_REMOVED lines=11> */
.L_x_13972:
[----:B------:R-:W-:Y:S05]  /*2610*/  BSYNC B1 ;  /* 0x0000000000017941 */ /* 0x000fea0003800000 */
.L_x_13971:
        /* <DEDUP_REMOVED lines=18> */
.L_x_13983:
[----:B------:R-:W-:Y:S02]  /*2740*/  IMAD.MOV.U32 R174, RZ, RZ, R180 ;  /* 0x000000ffffae7224 */ /* 0x000fe400078e00b4 */
.L_x_13984:
[----:B------:R-:W-:Y:S05]  /*2750*/  BSYNC B2 ;  /* 0x0000000000027941 */ /* 0x000fea0003800000 */
.L_x_13982:
        /* <DEDUP_REMOVED lines=16> */
.L_x_13988:
[----:B------:R-:W-:Y:S05]  /*2860*/  BSYNC B3 ;  /* 0x0000000000037941 */ /* 0x000fea0003800000 */
.L_x_13987:
        /* <DEDUP_REMOVED lines=44> */
.L_x_13986:
[----:B------:R-:W-:Y:S05]  /*2b30*/  BSYNC B2 ;  /* 0x0000000000027941 */ /* 0x000fea0003800000 */
.L_x_13985:
        /* <DEDUP_REMOVED lines=11> */
.L_x_13981:
[----:B------:R-:W-:Y:S05]  /*2bf0*/  BSYNC B1 ;  /* 0x0000000000017941 */ /* 0x000fea0003800000 */
.L_x_13980:
        /* <DEDUP_REMOVED lines=18> */
.L_x_13992:
[----:B------:R-:W-:Y:S02]  /*2d20*/  IMAD.MOV.U32 R174, RZ, RZ, R180 ;  /* 0x000000ffffae7224 */ /* 0x000fe400078e00b4 */
.L_x_13993:
[----:B------:R-:W-:Y:S05]  /*2d30*/  BSYNC B2 ;  /* 0x0000000000027941 */ /* 0x000fea0003800000 */
.L_x_13991:
        /* <DEDUP_REMOVED lines=16> */
.L_x_13997:
[----:B------:R-:W-:Y:S05]  /*2e40*/  BSYNC B3 ;  /* 0x0000000000037941 */ /* 0x000fea0003800000 */
.L_x_13996:
        /* <DEDUP_REMOVED lines=44> */
.L_x_13995:
[----:B------:R-:W-:Y:S05]  /*3110*/  BSYNC B2 ;  /* 0x0000000000027941 */ /* 0x000fea0003800000 */
.L_x_13994:
        /* <DEDUP_REMOVED lines=11> */
.L_x_13990:
[----:B------:R-:W-:Y:S05]  /*31d0*/  BSYNC B1 ;  /* 0x0000000000017941 */ /* 0x000fea0003800000 */
.L_x_13989:
        /* <DEDUP_REMOVED lines=18> */
.L_x_14001:
[----:B------:R-:W-:Y:S02]  /*3300*/  IMAD.MOV.U32 R174, RZ, RZ, R180 ;  /* 0x000000ffffae7224 */ /* 0x000fe400078e00b4 */
.L_x_14002:
[----:B------:R-:W-:Y:S05]  /*3310*/  BSYNC B2 ;  /* 0x0000000000027941 */ /* 0x000fea0003800000 */
.L_x_14000:
        /* <DEDUP_REMOVED lines=16> */
.L_x_14006:
[----:B------:R-:W-:Y:S05]  /*3420*/  BSYNC B3 ;  /* 0x0000000000037941 */ /* 0x000fea0003800000 */
.L_x_14005:
        /* <DEDUP_REMOVED lines=43> */
[----:B------:R-:W-:Y:S02]  /*36e0*/  LOP3.LUT R172, R119, R190, R169, 0x96, !PT ;  /* 0x000000be77ac7212 */ /* 0x000fe400078e96a9 */
.L_x_14004:
[----:B------:R-:W-:Y:S05]  /*36f0*/  BSYNC B2 ;  /* 0x0000000000027941 */ /* 0x000fea0003800000 */
.L_x_14003:
        /* <DEDUP_REMOVED lines=11> */
.L_x_13999:
[----:B------:R-:W-:Y:S05]  /*37b0*/  BSYNC B1 ;  /* 0x0000000000017941 */ /* 0x000fea0003800000 */
.L_x_13998:
        /* <DEDUP_REMOVED lines=18> */
.L_x_14010:
[----:B------:R-:W-:Y:S02]  /*38e0*/  IMAD.MOV.U32 R198, RZ, RZ, R180 ;  /* 0x000000ffffc67224 */ /* 0x000fe400078e00b4 */
.L_x_14011:
[----:B------:R-:W-:Y:S05]  /*38f0*/  BSYNC B2 ;  /* 0x0000000000027941 */ /* 0x000fea0003800000 */
.L_x_14009:
        /* <DEDUP_REMOVED lines=16> */
.L_x_14015:
[----:B------:R-:W-:Y:S05]  /*3a00*/  BSYNC B3 ;  /* 0x0000000000037941 */ /* 0x000fea0003800000 */
.L_x_14014:
        /* <DEDUP_REMOVED lines=44> */
.L_x_14013:
[----:B------:R-:W-:Y:S05]  /*3cd0*/  BSYNC B2 ;  /* 0x0000000000027941 */ /* 0x000fea0003800000 */
.L_x_14012:
[----:B------:R-:W1:Y:S01]  /*3ce0*/  I2F.U32 R119, R198 ;  /* 0x000000c600777306 */ /* 0x000e620000201000 */
[----:B------:R-:W-:Y:S01]  /*3cf0*/  HFMA2.MMA R190, -RZ, RZ, 0.1171875, 0 ;  /* 0x2f800000ffbe7435 */ /* 0x000fe200000001ff */
[----:B------:R-:W-:-:S05]  /*3d00*/  PRMT R187, RZ, 0x7610, R107 ;  /* 0x00007610ffbb7816 */ /* 0x000fca000000006b */
        /* <DEDUP_REMOVED lines=8> */
.L_x_14008:
[----:B------:R-:W-:Y:S05]  /*3d90*/  BSYNC B1 ;  /* 0x0000000000017941 */ /* 0x000fea0003800000 */
.L_x_14007:
[----:B------:R-:W-:Y:S01]  /*3da0*/  IMAD.MOV.U32 R191, RZ, RZ, 0x20 ;  /* 0x00000020ffbf7424 */ /* 0x000fe200078e00ff */
[----:B------:R-:W-:Y:S03]  /*3db0*/  BSSY B1, `(.L_x_14016) ;  /* 0x0000019000017945 */ /* 0x000fe60003800000 */
[----:B------:R-:W-:-:S05]  /*3dc0*/  IMAD.WIDE.U32 R190, R188, R191, c[0x0][0x188] ;  /* 0x00006200bcbe7625 */ /* 0x000fca00078e00bf */
[----:B------:R1:W-:Y:S04]  /*3dd0*/  STG.E.128 [R190.64], R112 ;  /* 0x00000070be007986 */ /* 0x0003e8000c101d04 */
[----:B------:R1:W-:Y:S01]  /*3de0*/  STG.E.128 [R190.64+0x10], R116 ;  /* 0x00001074be007986 */ /* 0x0003e2000c101d04 */
[----:B------:R-:W-:Y:S05]  /*3df0*/  @!P2 BRA `(.L_x_14017) ;  /* 0x000001400000a947 */ /* 0x000fea0003800000 */
[----:B-1----:R-:W-:Y:S01]  /*3e00*/  IMAD.U32 R190, R186, 0x10000, RZ ;  /* 0x00010000babe7824 */ /* 0x002fe200078e00ff */
[----:B------:R-:W-:Y:S02]  /*3e10*/  LOP3.LUT R189, R187, 0xffff, RZ, 0xc0, !PT ;  /* 0x0000ffffbbbd7812 */ /* 0x000fe400078ec0ff */
        /* <DEDUP_REMOVED lines=18> */
.L_x_14017:
[----:B------:R-:W-:Y:S05]  /*3f40*/  BSYNC B1 ;  /* 0x0000000000017941 */ /* 0x000fea0003800000 */
.L_x_14016:
[----:B------:R-:W-:Y:S02]  /*3f50*/  IADD3 R188, R188, 0x100, RZ ;  /* 0x00000100bcbc7810 */ /* 0x000fe40007ffe0ff */
[----:B------:R-:W-:Y:S02]  /*3f60*/  IADD3 R145, R145, 0x100, RZ ;  /* 0x0000010091917810 */ /* 0x000fe40007ffe0ff */
.L_x_13943:
[----:B------:R-:W-:Y:S05]  /*3f70*/  BSYNC B0 ;  /* 0x0000000000007941 */ /* 0x000fea0003800000 */
.L_x_13942:
        /* <DEDUP_REMOVED lines=9> */
[----:B------:R-:W3:Y:S01]  /*4010*/  @P3 LDG.E.128 R100, [R124.64] ;  /* 0x000000047c643981 */ /* 0x000ee2000c1e1d00 */
[----:B------:R-:W-:-:S03]  /*4020*/  ISETP.GT.AND P4, PT, R147, RZ, PT ;  /* 0x000000ff9300720c */ /* 0x000fc60003f84270 */
[----:B------:R4:W5:Y:S04]  /*4030*/  @P2 LDG.E.128 R104, [R122.64] ;  /* 0x000000047a682981 */ /* 0x000968000c1e1d00 */
[----:B------:R4:W5:Y:S01]  /*4040*/  @P3 LDG.E.128 R108, [R124.64+0x10] ;  /* 0x000010047c6c3981 */ /* 0x000962000c1e1d00 */
[----:B------:R-:W-:Y:S05]  /*4050*/  BSSY B1, `(.L_x_14020) ;  /* 0x000005c000017945 */ /* 0x000fea0003800000 */
[----:B------:R-:W-:-:S04]  /*4060*/  @!P4 ISETP.NE.U32.AND P5, PT, RZ, c[0x0][0x180], PT ;  /* 0x00006000ff00ca0c */ /* 0x000fc80003fa5070 */
[----:B------:R-:W-:Y:S01]  /*4070*/  @!P4 ISETP.NE.AND.EX P5, PT, RZ, c[0x0][0x184], PT, P5 ;  /* 0x00006100ff00ca0c */ /* 0x000fe20003fa5350 */
[----:B------:R-:W-:-:S03]  /*4080*/  @!P4 IMAD.MOV.U32 R126, RZ, RZ, R174 ;  /* 0x000000ffff7ec224 */ /* 0x000fc600078e00ae */
[----:B---3--:R-:W-:Y:S01]  /*4090*/  @!P4 FSEL R120, R100, RZ, P5 ;  /* 0x000000ff6478c208 */ /* 0x008fe20002800000 */
[----:B------:R-:W-:Y:S05]  /*40a0*/  @!P4 BRA `(.L_x_14021) ;  /* 0x000005600000c947 */ /* 0x000fea0003800000 */
[C---:B----4-:R-:W-:Y:S01]  /*40b0*/  ISETP.NE.AND P5, PT, R174.reuse, 0x1, PT ;  /* 0x00000001ae00780c */ /* 0x050fe20003fa5270 */
        /* <DEDUP_REMOVED lines=11> */
.L_x_14023:
[----:B------:R-:W-:Y:S02]  /*4170*/  MOV R189, R180 ;  /* 0x000000b400bd7202 */ /* 0x000fe40000000f00 */
.L_x_14024:
[----:B------:R-:W-:Y:S05]  /*4180*/  BSYNC B2 ;  /* 0x0000000000027941 */ /* 0x000fea0003800000 */
.L_x_14022:
        /* <DEDUP_REMOVED lines=16> */
.L_x_14028:
[----:B------:R-:W-:Y:S05]  /*4290*/  BSYNC B3 ;  /* 0x0000000000037941 */ /* 0x000fea0003800000 */
.L_x_14027:
        /* <DEDUP_REMOVED lines=43> */
.L_x_14026:
[----:B------:R-:W-:Y:S05]  /*4550*/  BSYNC B2 ;  /* 0x0000000000027941 */ /* 0x000fea0003800000 */
.L_x_14025:
[----:B------:R-:W3:Y:S01]  /*4560*/  I2F.U32 R120, R189 ;  /* 0x000000bd00787306 */ /* 0x000ee20000201000 */
[----:B-----5:R-:W-:Y:S01]  /*4570*/  PRMT R122, RZ, 0x5410, R104 ;  /* 0x00005410ff7a7816 */ /* 0x020fe20000000068 */
[----:B------:R-:W-:-:S04]  /*4580*/  IMAD.MOV.U32 R121, RZ, RZ, 0x2f800000 ;  /* 0x2f800000ff797424 */ /* 0x000fc800078e00ff */
[----:B------:R-:W-:Y:S02]  /*4590*/  FMUL.FTZ R122, R122, c[0x0][0x1ec] ;  /* 0x00007b007a7a7a20 */ /* 0x000fe40000410000 */
[----:B---3--:R-:W-:Y:S02]  /*45a0*/  FFMA.FTZ R120, R120, R121, 1.1641532182693481445e-10 ;  /* 0x2f00000078787423 */ /* 0x008fe40000010079 */
[----:B------:R-:W-:-:S03]  /*45b0*/  FMUL.FTZ R121, R122, c[0x0][0x1e8] ;  /* 0x00007a007a797a20 */ /* 0x000fc60000410000 */
[----:B------:R-:W-:-:S04]  /*45c0*/  FSETP.GTU.FTZ.AND P5, PT, R120, c[0x0][0x1e4], PT ;  /* 0x0000790078007a0b */ /* 0x000fc80003fbc000 */
[----:B------:R-:W-:Y:S02]  /*45d0*/  FSEL R121, R121, RZ, !P5 ;  /* 0x000000ff79797208 */ /* 0x000fe40006800000 */
[----:B------:R-:W-:-:S03]  /*45e0*/  SEL R179, RZ, 0x1, P5 ;  /* 0x00000001ffb37807 */ /* 0x000fc60002800000 */
[----:B------:R-:W-:-:S04]  /*45f0*/  FMUL.FTZ R120, R52, R121 ;  /* 0x0000007934787220 */ /* 0x000fc80000410000 */
[----:B------:R-:W-:Y:S02]  /*4600*/  @P3 FADD.FTZ R120, R100, R120 ;  /* 0x0000007864783221 */ /* 0x000fe40000010000 */
.L_x_14021:
[----:B----4-:R-:W-:Y:S05]  /*4610*/  BSYNC B1 ;  /* 0x0000000000017941 */ /* 0x010fea0003800000 */
.L_x_14020:
        /* <DEDUP_REMOVED lines=18> */
.L_x_14032:
[----:B------:R-:W-:Y:S02]  /*4740*/  IMAD.MOV.U32 R174, RZ, RZ, R180 ;  /* 0x000000ffffae7224 */ /* 0x000fe400078e00b4 */
.L_x_14033:
[----:B------:R-:W-:Y:S05]  /*4750*/  BSYNC B2 ;  /* 0x0000000000027941 */ /* 0x000fea0003800000 */
.L_x_14031:
        /* <DEDUP_REMOVED lines=16> */
.L_x_14037:
[----:B------:R-:W-:Y:S05]  /*4860*/  BSYNC B3 ;  /* 0x0000000000037941 */ /* 0x000fea0003800000 */
.L_x_14036:
        /* <DEDUP_REMOVED lines=43> */
.L_x_14035:
[----:B------:R-:W-:Y:S05]  /*4b20*/  BSYNC B2 ;  /* 0x0000000000027941 */ /* 0x000fea0003800000 */
.L_x_14034:
        /* <DEDUP_REMOVED lines=11> */
.L_x_14030:
[----:B------:R-:W-:Y:S05]  /*4be0*/  BSYNC B1 ;  /* 0x0000000000017941 */ /* 0x000fea0003800000 */
.L_x_14029:
        /* <DEDUP_REMOVED lines=18> */
.L_x_14041:
[----:B------:R-:W-:Y:S02]  /*4d10*/  MOV R174, R180 ;  /* 0x000000b400ae7202 */ /* 0x000fe40000000f00 */
.L_x_14042:
[----:B------:R-:W-:Y:S05]  /*4d20*/  BSYNC B2 ;  /* 0x0000000000027941 */ /* 0x000fea0003800000 */
.L_x_14040:
        /* <DEDUP_REMOVED lines=16> */
.L_x_14046:
[----:B------:R-:W-:Y:S05]  /*4e30*/  BSYNC B3 ;  /* 0x0000000000037941 */ /* 0x000fea0003800000 */
.L_x_14045:
        /* <DEDUP_REMOVED lines=44> */
.L_x_14044:
[----:B------:R-:W-:Y:S05]  /*5100*/  BSYNC B2 ;  /* 0x0000000000027941 */ /* 0x000fea0003800000 */
.L_x_14043:
        /* <DEDUP_REMOVED lines=11> */
.L_x_14039:
[----:B------:R-:W-:Y:S05]  /*51c0*/  BSYNC B1 ;  /* 0x0000000000017941 */ /* 0x000fea0003800000 */
.L_x_14038:
        /* <DEDUP_REMOVED lines=18> */
.L_x_14050:
[----:B------:R-:W-:Y:S02]  /*52f0*/  MOV R174, R180 ;  /* 0x000000b400ae7202 */ /* 0x000fe40000000f00 */
.L_x_14051:
[----:B------:R-:W-:Y:S05]  /*5300*/  BSYNC B2 ;  /* 0x0000000000027941 */ /* 0x000fea0003800000 */
.L_x_14049:
        /* <DEDUP_REMOVED lines=16> */
.L_x_14055:
[----:B------:R-:W-:Y:S05]  /*5410*/  BSYNC B3 ;  /* 0x0000000000037941 */ /* 0x000fea0003800000 */
.L_x_14054:
        /* <DEDUP_REMOVED lines=11> */
[----:B-1----:R-:W-:-:S05]  /*54d0*/  IMAD.WIDE.U32 R190, R183, -0x326172a9, RZ ;  /* 0xcd9e8d57b7be7825 */ /* 0x002fca00078e00ff */
        /* <DEDUP_REMOVED lines=32> */
.L_x_14053:
[----:B------:R-:W-:Y:S05]  /*56e0*/  BSYNC B2 ;  /* 0x0000000000027941 */ /* 0x000fea0003800000 */
.L_x_14052:
        /* <DEDUP_REMOVED lines=11> */
.L_x_14048:
[----:B------:R-:W-:Y:S05]  /*57a0*/  BSYNC B1 ;  /* 0x0000000000017941 */ /* 0x000fea0003800000 */
.L_x_14047:
        /* <DEDUP_REMOVED lines=18> */
.L_x_14059:
[----:B------:R-:W-:Y:S02]  /*58d0*/  MOV R174, R180 ;  /* 0x000000b400ae7202 */ /* 0x000fe40000000f00 */
.L_x_14060:
[----:B------:R-:W-:Y:S05]  /*58e0*/  BSYNC B2 ;  /* 0x0000000000027941 */ /* 0x000fea0003800000 */
.L_x_14058:
        /* <DEDUP_REMOVED lines=16> */
.L_x_14064:
[----:B------:R-:W-:Y:S05]  /*59f0*/  BSYNC B3 ;  /* 0x0000000000037941 */ /* 0x000fea0003800000 */
.L_x_14063:
        /* <DEDUP_REMOVED lines=44> */
.L_x_14062:
[----:B------:R-:W-:Y:S05]  /*5cc0*/  BSYNC B2 ;  /* 0x0000000000027941 */ /* 0x000fea0003800000 */
.L_x_14061:
[----:B------:R-:W3:Y:S01]  /*5cd0*/  I2F.U32 R124, R174 ;  /* 0x000000ae007c7306 */ /* 0x000ee20000201000 */
[----:B------:R-:W-:Y:S01]  /*5ce0*/  PRMT R127, RZ, 0x5410, R106 ;  /* 0x00005410ff7f7816 */ /* 0x000fe2000000006a */
        /* <DEDUP_REMOVED lines=9> */
.L_x_14057:
[----:B------:R-:W-:Y:S05]  /*5d80*/  BSYNC B1 ;  /* 0x0000000000017941 */ /* 0x000fea0003800000 */
.L_x_14056:
        /* <DEDUP_REMOVED lines=18> */
.L_x_14068:
[----:B------:R-:W-:Y:S02]  /*5eb0*/  MOV R174, R180 ;  /* 0x000000b400ae7202 */ /* 0x000fe40000000f00 */
.L_x_14069:
[----:B------:R-:W-:Y:S05]  /*5ec0*/  BSYNC B2 ;  /* 0x0000000000027941 */ /* 0x000fea0003800000 */
.L_x_14067:
        /* <DEDUP_REMOVED lines=16> */
.L_x_14073:
[----:B------:R-:W-:Y:S05]  /*5fd0*/  BSYNC B3 ;  /* 0x0000000000037941 */ /* 0x000fea0003800000 */
.L_x_14072:
        /* <DEDUP_REMOVED lines=44> */
.L_x_14071:
[----:B------:R-:W-:Y:S05]  /*62a0*/  BSYNC B2 ;  /* 0x0000000000027941 */ /* 0x000fea0003800000 */
.L_x_14070:
[----:B------:R3:W4:Y:S01]  /*62b0*/  I2F.U32 R125, R174 ;  /* 0x000000ae007d7306 */ /* 0x0007220000201000 */
[----:B------:R-:W-:Y:S01]  /*62c0*/  IMAD.MOV.U32 R126, RZ, RZ, 0x2f800000 ;  /* 0x2f800000ff7e7424 */ /* 0x000fe200078e00ff */
[----:B---3--:R-:W-:-:S03]  /*62d0*/  PRMT R174, RZ, 0x7610, R106 ;  /* 0x00007610ffae7816 */ /* 0x008fc6000000006a */
[----:B----4-:R-:W-:Y:S02]  /*62e0*/  FFMA.FTZ R125, R125, R126, 1.1641532182693481445e-10 ;  /* 0x2f0000007d7d7423 */ /* 0x010fe4000001007e */
[----:B------:R-:W-:-:S03]  /*62f0*/  FMUL.FTZ R126, R174, c[0x0][0x1ec] ;  /* 0x00007b00ae7e7a20 */ /* 0x000fc60000410000 */
[----:B------:R-:W-:Y:S01]  /*6300*/  FSETP.GTU.FTZ.AND P5, PT, R125, c[0x0][0x1e4], PT ;  /* 0x000079007d007a0b */ /* 0x000fe20003fbc000 */
[----:B------:R-:W-:-:S03]  /*6310*/  FMUL.FTZ R126, R126, c[0x0][0x1e8] ;  /* 0x00007a007e7e7a20 */ /* 0x000fc60000410000 */
[----:B------:R-:W-:Y:S02]  /*6320*/  SEL R185, RZ, 0x1, P5 ;  /* 0x00000001ffb97807 */ /* 0x000fe40002800000 */
[----:B------:R-:W-:-:S05]  /*6330*/  FSEL R126, R126, RZ, !P5 ;  /* 0x000000ff7e7e7208 */ /* 0x000fca0006800000 */
[----:B------:R-:W-:-:S04]  /*6340*/  FMUL.FTZ R125, R57, R126 ;  /* 0x0000007e397d7220 */ /* 0x000fc80000410000 */
[----:B------:R-:W-:Y:S02]  /*6350*/  @P3 FADD.FTZ R125, R109, R125 ;  /* 0x0000007d6d7d3221 */ /* 0x000fe40000010000 */
.L_x_14066:
[----:B------:R-:W-:Y:S05]  /*6360*/  BSYNC B1 ;  /* 0x0000000000017941 */ /* 0x000fea0003800000 */
.L_x_14065:
        /* <DEDUP_REMOVED lines=18> */
.L_x_14077:
[----:B------:R-:W-:Y:S02]  /*6490*/  MOV R174, R180 ;  /* 0x000000b400ae7202 */ /* 0x000fe40000000f00 */
.L_x_14078:
[----:B------:R-:W-:Y:S05]  /*64a0*/  BSYNC B2 ;  /* 0x0000000000027941 */ /* 0x000fea0003800000 */
.L_x_14076:
        /* <DEDUP_REMOVED lines=16> */
.L_x_14082:
[----:B------:R-:W-:Y:S05]  /*65b0*/  BSYNC B3 ;  /* 0x0000000000037941 */ /* 0x000fea0003800000 */
.L_x_14081:
        /* <DEDUP_REMOVED lines=44> */
.L_x_14080:
[----:B------:R-:W-:Y:S05]  /*6880*/  BSYNC B2 ;  /* 0x0000000000027941 */ /* 0x000fea0003800000 */
.L_x_14079:
        /* <DEDUP_REMOVED lines=11> */
.L_x_14075:
[----:B------:R-:W-:Y:S05]  /*6940*/  BSYNC B1 ;  /* 0x0000000000017941 */ /* 0x000fea0003800000 */
.L_x_14074:
        /* <DEDUP_REMOVED lines=18> */
.L_x_14086:
[----:B------:R-:W-:Y:S02]  /*6a70*/  MOV R198, R180 ;  /* 0x000000b400c67202 */ /* 0x000fe40000000f00 */
.L_x_14087:
[----:B------:R-:W-:Y:S05]  /*6a80*/  BSYNC B2 ;  /* 0x0000000000027941 */ /* 0x000fea0003800000 */
.L_x_14085:
        /* <DEDUP_REMOVED lines=16> */
.L_x_14091:
[----:B------:R-:W-:Y:S05]  /*6b90*/  BSYNC B3 ;  /* 0x0000000000037941 */ /* 0x000fea0003800000 */
.L_x_14090:
[----:B------:R-:W-:Y:S01]  /*6ba0*/  IMAD.HI.U32 R127, R148, -0x326172a9, RZ ;  /* 0xcd9e8d57947f7827 */ /* 0x000fe200078e00ff */
[----:B------:R-:W-:-:S03]  /*6bb0*/  LOP3.LUT R172, R172, R175, R3, 0x96, !PT ;  /* 0x000000afacac7212 */ /* 0x000fc600078e9603 */
[----:B------:R-:W-:Y:S01]  /*6bc0*/  IMAD R187, R148, -0x326172a9, RZ ;  /* 0xcd9e8d5794bb7824 */ /* 0x000fe200078e02ff */
[----:B------:R-:W-:Y:S01]  /*6bd0*/  LOP3.LUT R127, R127, R151, R2, 0x96, !PT ;  /* 0x000000977f7f7212 */ /* 0x000fe200078e9602 */
[----:B-1----:R-:W-:-:S04]  /*6be0*/  IMAD.WIDE.U32 R190, R172, -0x326172a9, RZ ;  /* 0xcd9e8d57acbe7825 */ /* 0x002fc800078e00ff */
        /* <DEDUP_REMOVED lines=39> */
.L_x_14089:
[----:B------:R-:W-:Y:S05]  /*6e60*/  BSYNC B2 ;  /* 0x0000000000027941 */ /* 0x000fea0003800000 */
.L_x_14088:
[----:B------:R-:W3:Y:S01]  /*6e70*/  I2F.U32 R127, R198 ;  /* 0x000000c6007f7306 */ /* 0x000ee20000201000 */
[----:B------:R-:W-:Y:S01]  /*6e80*/  PRMT R187, RZ, 0x7610, R107 ;  /* 0x00007610ffbb7816 */ /* 0x000fe2000000006b */
[----:B-1----:R-:W-:-:S04]  /*6e90*/  IMAD.MOV.U32 R190, RZ, RZ, 0x2f800000 ;  /* 0x2f800000ffbe7424 */ /* 0x002fc800078e00ff */
[----:B------:R-:W-:-:S04]  /*6ea0*/  FMUL.FTZ R187, R187, c[0x0][0x1ec] ;  /* 0x00007b00bbbb7a20 */ /* 0x000fc80000410000 */
[----:B------:R-:W-:Y:S02]  /*6eb0*/  FMUL.FTZ R187, R187, c[0x0][0x1e8] ;  /* 0x00007a00bbbb7a20 */ /* 0x000fe40000410000 */
[----:B---3--:R-:W-:-:S05]  /*6ec0*/  FFMA.FTZ R127, R127, R190, 1.1641532182693481445e-10 ;  /* 0x2f0000007f7f7423 */ /* 0x008fca00000100be */
[----:B------:R-:W-:-:S04]  /*6ed0*/  FSETP.GTU.FTZ.AND P4, PT, R127, c[0x0][0x1e4], PT ;  /* 0x000079007f007a0b */ /* 0x000fc80003f9c000 */
[----:B------:R-:W-:Y:S02]  /*6ee0*/  FSEL R190, R187, RZ, !P4 ;  /* 0x000000ffbbbe7208 */ /* 0x000fe40006000000 */
[----:B------:R-:W-:-:S03]  /*6ef0*/  SEL R187, RZ, 0x1, P4 ;  /* 0x00000001ffbb7807 */ /* 0x000fc60002000000 */
[----:B------:R-:W-:-:S04]  /*6f00*/  FMUL.FTZ R127, R59, R190 ;  /* 0x000000be3b7f7220 */ /* 0x000fc80000410000 */
[----:B------:R-:W-:Y:S02]  /*6f10*/  @P3 FADD.FTZ R127, R111, R127 ;  /* 0x0000007f6f7f3221 */ /* 0x000fe40000010000 */
.L_x_14084:
[----:B------:R-:W-:Y:S05]  /*6f20*/  BSYNC B1 ;  /* 0x0000000000017941 */ /* 0x000fea0003800000 */
.L_x_14083:
[----:B-1----:R-:W-:Y:S01]  /*6f30*/  HFMA2.MMA R191, -RZ, RZ, 0, 1.9073486328125e-06 ;  /* 0x00000020ffbf7435 */ /* 0x002fe200000001ff */
[----:B------:R-:W-:Y:S09]  /*6f40*/  BSSY B1, `(.L_x_14092) ;  /* 0x0000019000017945 */ /* 0x000ff20003800000 */
[----:B------:R-:W-:-:S05]  /*6f50*/  IMAD.WIDE.U32 R190, R188, R191, c[0x0][0x188] ;  /* 0x00006200bcbe7625 */ /* 0x000fca00078e00bf */
[----:B------:R1:W-:Y:S04]  /*6f60*/  STG.E.128 [R190.64], R120 ;  /* 0x00000078be007986 */ /* 0x0003e8000c101d04 */
[----:B------:R1:W-:Y:S01]  /*6f70*/  STG.E.128 [R190.64+0x10], R124 ;  /* 0x0000107cbe007986 */ /* 0x0003e2000c101d04 */
[----:B------:R-:W-:Y:S05]  /*6f80*/  @!P2 BRA `(.L_x_14093) ;  /* 0x000001400000a947 */ /* 0x000fea0003800000 */
[----:B-1----:R-:W-:Y:S01]  /*6f90*/  IMAD.U32 R190, R186, 0x10000, RZ ;  /* 0x00010000babe7824 */ /* 0x002fe200078e00ff */
[----:B------:R-:W-:Y:S01]  /*6fa0*/  LOP3.LUT R189, R187, 0xffff, RZ, 0xc0, !PT ;  /* 0x0000ffffbbbd7812 */ /* 0x000fe200078ec0ff */
[----:B------:R-:W-:Y:S01]  /*6fb0*/  IMAD.MOV.U32 R198, RZ, RZ, 0x8 ;  /* 0x00000008ffc67424 */ /* 0x000fe200078e00ff */
        /* <DEDUP_REMOVED lines=17> */
.L_x_14093:
[----:B------:R-:W-:Y:S05]  /*70d0*/  BSYNC B1 ;  /* 0x0000000000017941 */ /* 0x000fea0003800000 */
.L_x_14092:
[----:B------:R-:W-:Y:S02]  /*70e0*/  IADD3 R188, R188, 0x100, RZ ;  /* 0x00000100bcbc7810 */ /* 0x000fe40007ffe0ff */
[----:B------:R-:W-:Y:S02]  /*70f0*/  IADD3 R145, R145, 0x100, RZ ;  /* 0x0000010091917810 */ /* 0x000fe40007ffe0ff */
.L_x_14019:
[----:B------:R-:W-:Y:S05]  /*7100*/  BSYNC B0 ;  /* 0x0000000000007941 */ /* 0x000fea0003800000 */
.L_x_14018:
        /* <DEDUP_REMOVED lines=31> */
.L_x_14099:
[----:B------:R-:W-:Y:S02]  /*7300*/  IMAD.MOV.U32 R189, RZ, RZ, R180 ;  /* 0x000000ffffbd7224 */ /* 0x000fe400078e00b4 */
.L_x_14100:
[----:B------:R-:W-:Y:S05]  /*7310*/  BSYNC B2 ;  /* 0x0000000000027941 */ /* 0x000fea0003800000 */
.L_x_14098:
        /* <DEDUP_REMOVED lines=16> */
.L_x_14104:
[----:B------:R-:W-:Y:S05]  /*7420*/  BSYNC B3 ;  /* 0x0000000000037941 */ /* 0x000fea0003800000 */
.L_x_14103:
        /* <DEDUP_REMOVED lines=43> */
.L_x_14102:
[----:B------:R-:W-:Y:S05]  /*76e0*/  BSYNC B2 ;  /* 0x0000000000027941 */ /* 0x000fea0003800000 */
.L_x_14101:
        /* <DEDUP_REMOVED lines=11> */
.L_x_14097:
[----:B----4-:R-:W-:Y:S05]  /*77a0*/  BSYNC B1 ;  /* 0x0000000000017941 */ /* 0x010fea0003800000 */
.L_x_14096:
        /* <DEDUP_REMOVED lines=18> */
.L_x_14108:
[----:B------:R-:W-:Y:S02]  /*78d0*/  MOV R174, R180 ;  /* 0x000000b400ae7202 */ /* 0x000fe40000000f00 */
.L_x_14109:
[----:B------:R-:W-:Y:S05]  /*78e0*/  BSYNC B2 ;  /* 0x0000000000027941 */ /* 0x000fea0003800000 */
.L_x_14107:
        /* <DEDUP_REMOVED lines=16> */
.L_x_14113:
[----:B------:R-:W-:Y:S05]  /*79f0*/  BSYNC B3 ;  /* 0x0000000000037941 */ /* 0x000fea0003800000 */
.L_x_14112:
        /* <DEDUP_REMOVED lines=43> */
.L_x_14111:
[----:B------:R-:W-:Y:S05]  /*7cb0*/  BSYNC B2 ;  /* 0x0000000000027941 */ /* 0x000fea0003800000 */
.L_x_14110:
        /* <DEDUP_REMOVED lines=11> */
.L_x_14106:
[----:B------:R-:W-:Y:S05]  /*7d70*/  BSYNC B1 ;  /* 0x0000000000017941 */ /* 0x000fea0003800000 */
.L_x_14105:
        /* <DEDUP_REMOVED lines=18> */
.L_x_14117:
[----:B------:R-:W-:Y:S02]  /*7ea0*/  IMAD.MOV.U32 R174, RZ, RZ, R180 ;  /* 0x000000ffffae7224 */ /* 0x000fe400078e00b4 */
.L_x_14118:
[----:B------:R-:W-:Y:S05]  /*7eb0*/  BSYNC B2 ;  /* 0x0000000000027941 */ /* 0x000fea0003800000 */
.L_x_14116:
        /* <DEDUP_REMOVED lines=16> */
.L_x_14122:
[----:B------:R-:W-:Y:S05]  /*7fc0*/  BSYNC B3 ;  /* 0x0000000000037941 */ /* 0x000fea0003800000 */
.L_x_14121:
        /* <DEDUP_REMOVED lines=44> */
.L_x_14120:
[----:B------:R-:W-:Y:S05]  /*8290*/  BSYNC B2 ;  /* 0x0000000000027941 */ /* 0x000fea0003800000 */
.L_x_14119:
        /* <DEDUP_REMOVED lines=11> */
.L_x_14115:
[----:B------:R-:W-:Y:S05]  /*8350*/  BSYNC B1 ;  /* 0x0000000000017941 */ /* 0x000fea0003800000 */
.L_x_14114:
        /* <DEDUP_REMOVED lines=18> */
.L_x_14126:
[----:B------:R-:W-:Y:S02]  /*8480*/  IMAD.MOV.U32 R174, RZ, RZ, R180 ;  /* 0x000000ffffae7224 */ /* 0x000fe400078e00b4 */
.L_x_14127:
[----:B------:R-:W-:Y:S05]  /*8490*/  BSYNC B2 ;  /* 0x0000000000027941 */ /* 0x000fea0003800000 */
.L_x_14125:
        /* <DEDUP_REMOVED lines=16> */
.L_x_14131:
[----:B------:R-:W-:Y:S05]  /*85a0*/  BSYNC B3 ;  /* 0x0000000000037941 */ /* 0x000fea0003800000 */
.L_x_14130:
        /* <DEDUP_REMOVED lines=44> */
.L_x_14129:
[----:B------:R-:W-:Y:S05]  /*8870*/  BSYNC B2 ;  /* 0x0000000000027941 */ /* 0x000fea0003800000 */
.L_x_14128:
        /* <DEDUP_REMOVED lines=11> */
.L_x_14124:
[----:B------:R-:W-:Y:S05]  /*8930*/  BSYNC B1 ;  /* 0x0000000000017941 */ /* 0x000fea0003800000 */
.L_x_14123:
        /* <DEDUP_REMOVED lines=18> */
.L_x_14135:
[----:B------:R-:W-:Y:S02]  /*8a60*/  IMAD.MOV.U32 R174, RZ, RZ, R180 ;  /* 0x000000ffffae7224 */ /* 0x000fe400078e00b4 */
.L_x_14136:
[----:B------:R-:W-:Y:S05]  /*8a70*/  BSYNC B2 ;  /* 0x0000000000027941 */ /* 0x000fea0003800000 */
.L_x_14134:
        /* <DEDUP_REMOVED lines=16> */
.L_x_14140:
[----:B------:R-:W-:Y:S05]  /*8b80*/  BSYNC B3 ;  /* 0x0000000000037941 */ /* 0x000fea0003800000 */
.L_x_14139:
        /* <DEDUP_REMOVED lines=44> */
.L_x_14138:
[----:B------:R-:W-:Y:S05]  /*8e50*/  BSYNC B2 ;  /* 0x0000000000027941 */ /* 0x000fea0003800000 */
.L_x_14137:
        /* <DEDUP_REMOVED lines=11> */
.L_x_14133:
[----:B------:R-:W-:Y:S05]  /*8f10*/  BSYNC B1 ;  /* 0x0000000000017941 */ /* 0x000fea0003800000 */
.L_x_14132:
        /* <DEDUP_REMOVED lines=18> */
.L_x_14144:
[----:B------:R-:W-:Y:S02]  /*9040*/  IMAD.MOV.U32 R174, RZ, RZ, R180 ;  /* 0x000000ffffae7224 */ /* 0x000fe400078e00b4 */
.L_x_14145:
[----:B------:R-:W-:Y:S05]  /*9050*/  BSYNC B2 ;  /* 0x0000000000027941 */ /* 0x000fea0003800000 */
.L_x_14143:
        /* <DEDUP_REMOVED lines=16> */
.L_x_14149:
[----:B------:R-:W-:Y:S05]  /*9160*/  BSYNC B3 ;  /* 0x0000000000037941 */ /* 0x000fea0003800000 */
.L_x_14148:
        /* <DEDUP_REMOVED lines=44> */
.L_x_14147:
[----:B------:R-:W-:Y:S05]  /*9430*/  BSYNC B2 ;  /* 0x0000000000027941 */ /* 0x000fea0003800000 */
.L_x_14146:
        /* <DEDUP_REMOVED lines=11> */
.L_x_14142:
[----:B------:R-:W-:Y:S05]  /*94f0*/  BSYNC B1 ;  /* 0x0000000000017941 */ /* 0x000fea0003800000 */
.L_x_14141:
        /* <DEDUP_REMOVED lines=18> */
.L_x_14153:
[----:B------:R-:W-:Y:S02]  /*9620*/  IMAD.MOV.U32 R174, RZ, RZ, R180 ;  /* 0x000000ffffae7224 */ /* 0x000fe400078e00b4 */
.L_x_14154:
[----:B------:R-:W-:Y:S05]  /*9630*/  BSYNC B2 ;  /* 0x0000000000027941 */ /* 0x000fea0003800000 */
.L_x_14152:
        /* <DEDUP_REMOVED lines=16> */
.L_x_14158:
[----:B------:R-:W-:Y:S05]  /*9740*/  BSYNC B3 ;  /* 0x0000000000037941 */ /* 0x000fea0003800000 */
.L_x_14157:
        /* <DEDUP_REMOVED lines=44> */
.L_x_14156:
[----:B------:R-:W-:Y:S05]  /*9a10*/  BSYNC B2 ;  /* 0x0000000000027941 */ /* 0x000fea0003800000 */
.L_x_14155:
        /* <DEDUP_REMOVED lines=11> */
.L_x_14151:
[----:B------:R-:W-:Y:S05]  /*9ad0*/  BSYNC B1 ;  /* 0x0000000000017941 */ /* 0x000fea0003800000 */
.L_x_14150:
        /* <DEDUP_REMOVED lines=18> */
.L_x_14162:
[----:B------:R-:W-:Y:S02]  /*9c00*/  IMAD.MOV.U32 R198, RZ, RZ, R180 ;  /* 0x000000ffffc67224 */ /* 0x000fe400078e00b4 */
.L_x_14163:
[----:B------:R-:W-:Y:S05]  /*9c10*/  BSYNC B2 ;  /* 0x0000000000027941 */ /* 0x000fea0003800000 */
.L_x_14161:
        /* <DEDUP_REMOVED lines=16> */
.L_x_14167:
[----:B------:R-:W-:Y:S05]  /*9d20*/  BSYNC B3 ;  /* 0x0000000000037941 */ /* 0x000fea0003800000 */
.L_x_14166:
        /* <DEDUP_REMOVED lines=44> */
.L_x_14165:
[----:B------:R-:W-:Y:S05]  /*9ff0*/  BSYNC B2 ;  /* 0x0000000000027941 */ /* 0x000fea0003800000 */
.L_x_14164:
        /* <DEDUP_REMOVED lines=11> */
.L_x_14160:
[----:B------:R-:W-:Y:S05]  /*a0b0*/  BSYNC B1 ;  /* 0x0000000000017941 */ /* 0x000fea0003800000 */
.L_x_14159:
[----:B-1----:R-:W-:Y:S01]  /*a0c0*/  IMAD.MOV.U32 R191, RZ, RZ, 0x20 ;  /* 0x00000020ffbf7424 */ /* 0x002fe200078e00ff */
[----:B------:R-:W-:Y:S03]  /*a0d0*/  BSSY B1, `(.L_x_14168) ;  /* 0x0000019000017945 */ /* 0x000fe60003800000 */
[----:B------:R-:W-:-:S05]  /*a0e0*/  IMAD.WIDE.U32 R190, R188, R191, c[0x0][0x188] ;  /* 0x00006200bcbe7625 */ /* 0x000fca00078e00bf */
[----:B------:R1:W-:Y:S04]  /*a0f0*/  STG.E.128 [R190.64], R128 ;  /* 0x00000080be007986 */ /* 0x0003e8000c101d04 */
[----:B------:R1:W-:Y:S01]  /*a100*/  STG.E.128 [R190.64+0x10], R132 ;  /* 0x00001084be007986 */ /* 0x0003e2000c101d04 */
[----:B------:R-:W-:Y:S05]  /*a110*/  @!P2 BRA `(.L_x_14169) ;  /* 0x000001400000a947 */ /* 0x000fea0003800000 */
[----:B-1----:R-:W-:Y:S01]  /*a120*/  SHF.L.U32 R190, R186, 0x10, RZ ;  /* 0x00000010babe7819 */ /* 0x002fe200000006ff */
[----:B------:R-:W-:Y:S01]  /*a130*/  IMAD.MOV.U32 R198, RZ, RZ, 0x8 ;  /* 0x00000008ffc67424 */ /* 0x000fe200078e00ff */
[----:B------:R-:W-:Y:S02]  /*a140*/  LOP3.LUT R189, R187, 0xffff, RZ, 0xc0, !PT ;  /* 0x0000ffffbbbd7812 */ /* 0x000fe400078ec0ff */
[----:B------:R-:W-:Y:S02]  /*a150*/  LOP3.LUT R190, R190, 0xff0000, RZ, 0xc0, !PT ;  /* 0x00ff0000bebe7812 */ /* 0x000fe400078ec0ff */
[----:B------:R-:W-:-:S02]  /*a160*/  PRMT R192, R185, 0x7104, RZ ;  /* 0x00007104b9c07816 */ /* 0x000fc400000000ff */
[----:B------:R-:W-:Y:S02]  /*a170*/  PRMT R189, R190, 0x4210, R189 ;  /* 0x00004210bebd7816 */ /* 0x000fe400000000bd */
[----:B------:R-:W-:Y:S02]  /*a180*/  LOP3.LUT R191, R183, 0xff, RZ, 0xc0, !PT ;  /* 0x000000ffb7bf7812 */ /* 0x000fe400078ec0ff */
        /* <DEDUP_REMOVED lines=13> */
.L_x_14169:
[----:B------:R-:W-:Y:S05]  /*a260*/  BSYNC B1 ;  /* 0x0000000000017941 */ /* 0x000fea0003800000 */
.L_x_14168:
[----:B------:R-:W-:Y:S02]  /*a270*/  IADD3 R188, R188, 0x100, RZ ;  /* 0x00000100bcbc7810 */ /* 0x000fe40007ffe0ff */
[----:B------:R-:W-:Y:S02]  /*a280*/  IADD3 R145, R145, 0x100, RZ ;  /* 0x0000010091917810 */ /* 0x000fe40007ffe0ff */
.L_x_14095:
[----:B------:R-:W-:Y:S05]  /*a290*/  BSYNC B0 ;  /* 0x0000000000007941 */ /* 0x000fea0003800000 */
.L_x_14094:
        /* <DEDUP_REMOVED lines=9> */
[----:B------:R-:W4:Y:S01]  /*a330*/  @P3 LDG.E.128 R100, [R140.64] ;  /* 0x000000048c643981 */ /* 0x000f22000c1e1d00 */
[----:B------:R-:W-:-:S03]  /*a340*/  ISETP.GT.AND P4, PT, R147, RZ, PT ;  /* 0x000000ff9300720c */ /* 0x000fc60003f84270 */
[----:B------:R3:W5:Y:S01]  /*a350*/  @P3 LDG.E.128 R108, [R140.64+0x10] ;  /* 0x000010048c6c3981 */ /* 0x000762000c1e1d00 */
[----:B------:R-:W-:Y:S09]  /*a360*/  BSSY B1, `(.L_x_14172) ;  /* 0x000005c000017945 */ /* 0x000ff20003800000 */
[----:B------:R-:W-:-:S04]  /*a370*/  @!P4 ISETP.NE.U32.AND P5, PT, RZ, c[0x0][0x180], PT ;  /* 0x00006000ff00ca0c */ /* 0x000fc80003fa5070 */
[----:B------:R-:W-:Y:S02]  /*a380*/  @!P4 ISETP.NE.AND.EX P5, PT, RZ, c[0x0][0x184], PT, P5 ;  /* 0x00006100ff00ca0c */ /* 0x000fe40003fa5350 */
[----:B------:R-:W-:Y:S02]  /*a390*/  @!P4 MOV R142, R174 ;  /* 0x000000ae008ec202 */ /* 0x000fe40000000f00 */
[----:B----4-:R-:W-:Y:S01]  /*a3a0*/  @!P4 FSEL R136, R100, RZ, P5 ;  /* 0x000000ff6488c208 */ /* 0x010fe20002800000 */
[----:B------:R-:W-:Y:S05]  /*a3b0*/  @!P4 BRA `(.L_x_14173) ;  /* 0x000005600000c947 */ /* 0x000fea0003800000 */
[C---:B---3--:R-:W-:Y:S01]  /*a3c0*/  ISETP.NE.AND P5, PT, R174.reuse, 0x1, PT ;  /* 0x00000001ae00780c */ /* 0x048fe20003fa5270 */
        /* <DEDUP_REMOVED lines=11> */
.L_x_14175:
[----:B------:R-:W-:Y:S02]  /*a480*/  MOV R147, R180 ;  /* 0x000000b400937202 */ /* 0x000fe40000000f00 */
.L_x_14176:
[----:B------:R-:W-:Y:S05]  /*a490*/  BSYNC B2 ;  /* 0x0000000000027941 */ /* 0x000fea0003800000 */
.L_x_14174:
        /* <DEDUP_REMOVED lines=16> */
.L_x_14180:
[----:B------:R-:W-:Y:S05]  /*a5a0*/  BSYNC B3 ;  /* 0x0000000000037941 */ /* 0x000fea0003800000 */
.L_x_14179:
        /* <DEDUP_REMOVED lines=43> */
.L_x_14178:
[----:B------:R-:W-:Y:S05]  /*a860*/  BSYNC B2 ;  /* 0x0000000000027941 */ /* 0x000fea0003800000 */
.L_x_14177:
        /* <DEDUP_REMOVED lines=11> */
.L_x_14173:
[----:B---3--:R-:W-:Y:S05]  /*a920*/  BSYNC B1 ;  /* 0x0000000000017941 */ /* 0x008fea0003800000 */
.L_x_14172:
        /* <DEDUP_REMOVED lines=18> */
.L_x_14184:
[----:B------:R-:W-:Y:S02]  /*aa50*/  IMAD.MOV.U32 R147, RZ, RZ, R180 ;  /* 0x000000ffff937224 */ /* 0x000fe400078e00b4 */
.L_x_14185:
[----:B------:R-:W-:Y:S05]  /*aa60*/  BSYNC B2 ;  /* 0x0000000000027941 */ /* 0x000fea0003800000 */
.L_x_14183:
        /* <DEDUP_REMOVED lines=16> */
.L_x_14189:
[----:B------:R-:W-:Y:S05]  /*ab70*/  BSYNC B3 ;  /* 0x0000000000037941 */ /* 0x000fea0003800000 */
.L_x_14188:
        /* <DEDUP_REMOVED lines=43> */
.L_x_14187:
[----:B------:R-:W-:Y:S05]  /*ae30*/  BSYNC B2 ;  /* 0x0000000000027941 */ /* 0x000fea0003800000 */
.L_x_14186:
        /* <DEDUP_REMOVED lines=11> */
.L_x_14182:
[----:B------:R-:W-:Y:S05]  /*aef0*/  BSYNC B1 ;  /* 0x0000000000017941 */ /* 0x000fea0003800000 */
.L_x_14181:
        /* <DEDUP_REMOVED lines=18> */
.L_x_14193:
[----:B------:R-:W-:Y:S02]  /*b020*/  IMAD.MOV.U32 R147, RZ, RZ, R180 ;  /* 0x000000ffff937224 */ /* 0x000fe400078e00b4 */
.L_x_14194:
[----:B------:R-:W-:Y:S05]  /*b030*/  BSYNC B2 ;  /* 0x0000000000027941 */ /* 0x000fea0003800000 */
.L_x_14192:
        /* <DEDUP_REMOVED lines=16> */
.L_x_14198:
[----:B------:R-:W-:Y:S05]  /*b140*/  BSYNC B3 ;  /* 0x0000000000037941 */ /* 0x000fea0003800000 */
.L_x_14197:
        /* <DEDUP_REMOVED lines=44> */
.L_x_14196:
[----:B------:R-:W-:Y:S05]  /*b410*/  BSYNC B2 ;  /* 0x0000000000027941 */ /* 0x000fea0003800000 */
.L_x_14195:
        /* <DEDUP_REMOVED lines=11> */
.L_x_14191:
[----:B------:R-:W-:Y:S05]  /*b4d0*/  BSYNC B1 ;  /* 0x0000000000017941 */ /* 0x000fea0003800000 */
.L_x_14190:
        /* <DEDUP_REMOVED lines=18> */
.L_x_14202:
[----:B------:R-:W-:Y:S02]  /*b600*/  IMAD.MOV.U32 R147, RZ, RZ, R180 ;  /* 0x000000ffff937224 */ /* 0x000fe400078e00b4 */
.L_x_14203:
[----:B------:R-:W-:Y:S05]  /*b610*/  BSYNC B2 ;  /* 0x0000000000027941 */ /* 0x000fea0003800000 */
.L_x_14201:
        /* <DEDUP_REMOVED lines=16> */
.L_x_14207:
[----:B------:R-:W-:Y:S05]  /*b720*/  BSYNC B3 ;  /* 0x0000000000037941 */ /* 0x000fea0003800000 */
.L_x_14206:
        /* <DEDUP_REMOVED lines=44> */
.L_x_14205:
[----:B------:R-:W-:Y:S05]  /*b9f0*/  BSYNC B2 ;  /* 0x0000000000027941 */ /* 0x000fea0003800000 */
.L_x_14204:
        /* <DEDUP_REMOVED lines=11> */
.L_x_14200:
[----:B------:R-:W-:Y:S05]  /*bab0*/  BSYNC B1 ;  /* 0x0000000000017941 */ /* 0x000fea0003800000 */
.L_x_14199:
        /* <DEDUP_REMOVED lines=18> */
.L_x_14211:
[----:B------:R-:W-:Y:S02]  /*bbe0*/  IMAD.MOV.U32 R147, RZ, RZ, R180 ;  /* 0x000000ffff937224 */ /* 0x000fe400078e00b4 */
.L_x_14212:
[----:B------:R-:W-:Y:S05]  /*bbf0*/  BSYNC B2 ;  /* 0x0000000000027941 */ /* 0x000fea0003800000 */
.L_x_14210:
        /* <DEDUP_REMOVED lines=16> */
.L_x_14216:
[----:B------:R-:W-:Y:S05]  /*bd00*/  BSYNC B3 ;  /* 0x0000000000037941 */ /* 0x000fea0003800000 */
.L_x_14215:
        /* <DEDUP_REMOVED lines=44> */
.L_x_14214:
[----:B------:R-:W-:Y:S05]  /*bfd0*/  BSYNC B2 ;  /* 0x0000000000027941 */ /* 0x000fea0003800000 */
.L_x_14213:
        /* <DEDUP_REMOVED lines=11> */
.L_x_14209:
[----:B------:R-:W-:Y:S05]  /*c090*/  BSYNC B1 ;  /* 0x0000000000017941 */ /* 0x000fea0003800000 */
.L_x_14208:
        /* <DEDUP_REMOVED lines=18> */
.L_x_14220:
[----:B------:R-:W-:Y:S02]  /*c1c0*/  IMAD.MOV.U32 R147, RZ, RZ, R180 ;  /* 0x000000ffff937224 */ /* 0x000fe400078e00b4 */
.L_x_14221:
[----:B------:R-:W-:Y:S05]  /*c1d0*/  BSYNC B2 ;  /* 0x0000000000027941 */ /* 0x000fea0003800000 */
.L_x_14219:
        /* <DEDUP_REMOVED lines=16> */
.L_x_14225:
[----:B------:R-:W-:Y:S05]  /*c2e0*/  BSYNC B3 ;  /* 0x0000000000037941 */ /* 0x000fea0003800000 */
.L_x_14224:
        /* <DEDUP_REMOVED lines=44> */
.L_x_14223:
[----:B------:R-:W-:Y:S05]  /*c5b0*/  BSYNC B2 ;  /* 0x0000000000027941 */ /* 0x000fea0003800000 */
.L_x_14222:
        /* <DEDUP_REMOVED lines=11> */
.L_x_14218:
[----:B------:R-:W-:Y:S05]  /*c670*/  BSYNC B1 ;  /* 0x0000000000017941 */ /* 0x000fea0003800000 */
.L_x_14217:
        /* <DEDUP_REMOVED lines=18> */
.L_x_14229:
[----:B------:R-:W-:Y:S02]  /*c7a0*/  IMAD.MOV.U32 R174, RZ, RZ, R180 ;  /* 0x000000ffffae7224 */ /* 0x000fe400078e00b4 */
.L_x_14230:
[----:B------:R-:W-:Y:S05]  /*c7b0*/  BSYNC B2 ;  /* 0x0000000000027941 */ /* 0x000fea0003800000 */
.L_x_14228:
        /* <DEDUP_REMOVED lines=16> */
.L_x_14234:
[----:B------:R-:W-:Y:S05]  /*c8c0*/  BSYNC B3 ;  /* 0x0000000000037941 */ /* 0x000fea0003800000 */
.L_x_14233:
        /* <DEDUP_REMOVED lines=44> */
.L_x_14232:
[----:B------:R-:W-:Y:S05]  /*cb90*/  BSYNC B2 ;  /* 0x0000000000027941 */ /* 0x000fea0003800000 */
.L_x_14231:
        /* <DEDUP_REMOVED lines=11> */
.L_x_14227:
[----:B------:R-:W-:Y:S05]  /*cc50*/  BSYNC B1 ;  /* 0x0000000000017941 */ /* 0x000fea0003800000 */
.L_x_14226:
        /* <DEDUP_REMOVED lines=18> */
.L_x_14238:
[----:B------:R-:W-:Y:S02]  /*cd80*/  IMAD.MOV.U32 R189, RZ, RZ, R180 ;  /* 0x000000ffffbd7224 */ /* 0x000fe400078e00b4 */
.L_x_14239:
[----:B------:R-:W-:Y:S05]  /*cd90*/  BSYNC B2 ;  /* 0x0000000000027941 */ /* 0x000fea0003800000 */
.L_x_14237:
        /* <DEDUP_REMOVED lines=16> */
.L_x_14243:
[----:B------:R-:W-:Y:S05]  /*cea0*/  BSYNC B3 ;  /* 0x0000000000037941 */ /* 0x000fea0003800000 */
.L_x_14242:
[C---:B------:R-:W-:Y:S01]  /*ceb0*/  IMAD.HI.U32 R143, R148.reuse, -0x326172a9, RZ ;  /* 0xcd9e8d57948f7827 */ /* 0x040fe200078e00ff */
[----:B------:R-:W-:Y:S01]  /*cec0*/  LOP3.LUT R147, R147, R175, R3, 0x96, !PT ;  /* 0x000000af93937212 */ /* 0x000fe200078e9603 */
[----:B------:R-:W-:Y:S02]  /*ced0*/  HFMA2.MMA R174, -RZ, RZ, 0, 0 ;  /* 0x00000000ffae7435 */ /* 0x000fe400000001ff */
[----:B------:R-:W-:Y:S01]  /*cee0*/  IMAD R187, R148, -0x326172a9, RZ ;  /* 0xcd9e8d5794bb7824 */ /* 0x000fe200078e02ff */
[----:B------:R-:W-:Y:S01]  /*cef0*/  LOP3.LUT R143, R143, R151, R2, 0x96, !PT ;  /* 0x000000978f8f7212 */ /* 0x000fe200078e9602 */
[----:B-1----:R-:W-:-:S04]  /*cf00*/  IMAD.WIDE.U32 R190, R147, -0x326172a9, RZ ;  /* 0xcd9e8d5793be7825 */ /* 0x002fc800078e00ff */
        /* <DEDUP_REMOVED lines=38> */
.L_x_14241:
[----:B------:R-:W-:Y:S05]  /*d170*/  BSYNC B2 ;  /* 0x0000000000027941 */ /* 0x000fea0003800000 */
.L_x_14240:
        /* <DEDUP_REMOVED lines=11> */
.L_x_14236:
[----:B------:R-:W-:Y:S05]  /*d230*/  BSYNC B1 ;  /* 0x0000000000017941 */ /* 0x000fea0003800000 */
.L_x_14235:
[----:B------:R-:W-:-:S04]  /*d240*/  IMAD.MOV.U32 R189, RZ, RZ, 0x20 ;  /* 0x00000020ffbd7424 */ /* 0x000fc800078e00ff */
[----:B------:R-:W-:-:S05]  /*d250*/  IMAD.WIDE.U32 R188, R188, R189, c[0x0][0x188] ;  /* 0x00006200bcbc7625 */ /* 0x000fca00078e00bd */
[----:B------:R3:W-:Y:S04]  /*d260*/  STG.E.128 [R188.64], R136 ;  /* 0x00000088bc007986 */ /* 0x0007e8000c101d04 */
[----:B------:R3:W-:Y:S01]  /*d270*/  STG.E.128 [R188.64+0x10], R140 ;  /* 0x0000108cbc007986 */ /* 0x0007e2000c101d04 */
[----:B------:R-:W-:Y:S05]  /*d280*/  @!P2 BRA `(.L_x_14171) ;  /* 0x000001400000a947 */ /* 0x000fea0003800000 */
[----:B---3--:R-:W-:Y:S01]  /*d290*/  IMAD.U32 R188, R186, 0x10000, RZ ;  /* 0x00010000babc7824 */ /* 0x008fe200078e00ff */
[----:B------:R-:W-:Y:S02]  /*d2a0*/  LOP3.LUT R147, R187, 0xffff, RZ, 0xc0, !PT ;  /* 0x0000ffffbb937812 */ /* 0x000fe400078ec0ff */
[----:B-1----:R-:W-:Y:S02]  /*d2b0*/  PRMT R190, R185, 0x7104, RZ ;  /* 0x00007104b9be7816 */ /* 0x002fe400000000ff */
[----:B------:R-:W-:-:S02]  /*d2c0*/  LOP3.LUT R188, R188, 0xff0000, RZ, 0xc0, !PT ;  /* 0x00ff0000bcbc7812 */ /* 0x000fc400078ec0ff */
[----:B------:R-:W-:Y:S02]  /*d2d0*/  LOP3.LUT R189, R183, 0xff, RZ, 0xc0, !PT ;  /* 0x000000ffb7bd7812 */ /* 0x000fe400078ec0ff */
[----:B------:R-:W-:Y:S02]  /*d2e0*/  PRMT R147, R188, 0x4210, R147 ;  /* 0x00004210bc937816 */ /* 0x000fe40000000093 */
[----:B------:R-:W-:Y:S01]  /*d2f0*/  LOP3.LUT R191, R182, 0xff, RZ, 0xc0, !PT ;  /* 0x000000ffb6bf7812 */ /* 0x000fe200078ec0ff */
[----:B------:R-:W-:Y:S01]  /*d300*/  IMAD.WIDE.U32 R188, R189, 0x1000000, RZ ;  /* 0x01000000bdbc7825 */ /* 0x000fe200078e00ff */
[----:B------:R-:W-:Y:S02]  /*d310*/  LOP3.LUT R192, R181, 0xff, RZ, 0xc0, !PT ;  /* 0x000000ffb5c07812 */ /* 0x000fe400078ec0ff */
[----:B------:R-:W-:Y:S01]  /*d320*/  LOP3.LUT R147, R147, 0xff00, R190, 0xf8, !PT ;  /* 0x0000ff0093937812 */ /* 0x000fe200078ef8be */
[----:B------:R-:W-:Y:S01]  /*d330*/  IMAD.WIDE.U32 R190, R191, 0x10000, RZ ;  /* 0x00010000bfbe7825 */ /* 0x000fe200078e00ff */
[----:B------:R-:W-:-:S02]  /*d340*/  MOV R194, 0x8 ;  /* 0x0000000800c27802 */ /* 0x000fc40000000f00 */
        /* <DEDUP_REMOVED lines=8> */
.L_x_14171:
[----:B------:R-:W-:Y:S05]  /*d3d0*/  BSYNC B0 ;  /* 0x0000000000007941 */ /* 0x000fea0003800000 */
.L_x_14170:
[----:B-1-3--:R-:W-:Y:S01]  /*d3e0*/  FADD.FTZ R188, RZ, R112 ;  /* 0x00000070ffbc7221 */ /* 0x00afe20000010000 */
        /* <DEDUP_REMOVED lines=41> */
.L_x_14256:
[----:B---3--:R-:W-:Y:S01]  /*d680*/  FADD.FTZ R195, R147, R188 ;  /* 0x000000bc93c37221 */ /* 0x008fe20000010000 */
        /* <DEDUP_REMOVED lines=84> */
.L_x_14257:
[----:B------:R-:W-:Y:S01]  /*dbd0*/  LOP3.LUT P2, RZ, R0, 0x1f, RZ, 0xc0, !PT ;  /* 0x0000001f00ff7812 */ /* 0x000fe2000784c0ff */
[----:B-12---:R-:W-:Y:S01]  /*dbe0*/  FADD.FTZ R189, R194, R189 ;  /* 0x000000bdc2bd7221 */ /* 0x006fe20000010000 */
        /* <DEDUP_REMOVED lines=18> */
[----:B-1----:R-:W-:-:S02]  /*dd10*/  IMAD.IADD R193, R190, 0x1, R145 ;  /* 0x00000001bec17824 */ /* 0x002fc400078e0291 */
[----:B------:R-:W-:Y:S03]  /*dd20*/  I2F R190, R190 ;  /* 0x000000be00be7306 */ /* 0x000fe60000201400 */
[----:B------:R-:W1:Y:S05]  /*dd30*/  SHFL.DOWN PT, R200, R193, 0x2, 0x1f ;  /* 0x08401f00c1c87f89 */ /* 0x000e6a00000e0000 */
[----:B------:R-:W2:Y:S08]  /*dd40*/  I2F R195, R193 ;  /* 0x000000c100c37306 */ /* 0x000eb00000201400 */
[----:B--2---:R-:W2:Y:S01]  /*dd50*/  MUFU.RCP R192, R195 ;  /* 0x000000c300c07308 */ /* 0x004ea20000001000 */
[----:B-1----:R-:W-:Y:S01]  /*dd60*/  IMAD.IADD R201, R193, 0x1, R200 ;  /* 0x00000001c1c97824 */ /* 0x002fe200078e02c8 */
[----:B------:R-:W1:Y:S04]  /*dd70*/  SHFL.DOWN PT, R191, R188, 0x4, 0x1f ;  /* 0x08801f00bcbf7f89 */ /* 0x000e6800000e0000 */
[----:B------:R-:W3:Y:S02]  /*dd80*/  SHFL.DOWN PT, R194, R189, 0x4, 0x1f ;  /* 0x08801f00bdc27f89 */ /* 0x000ee400000e0000 */
[----:B------:R-:W4:Y:S08]  /*dd90*/  I2F R193, R201 ;  /* 0x000000c900c17306 */ /* 0x000f300000201400 */
[----:B------:R-:W0:Y:S01]  /*dda0*/  I2F R200, R200 ;  /* 0x000000c800c87306 */ /* 0x000e220000201400 */
[----:B-1----:R-:W-:-:S02]  /*ddb0*/  FMUL.FTZ R199, R191, R190 ;  /* 0x000000bebfc77220 */ /* 0x002fc40000410000 */
[----:B------:R-:W-:Y:S02]  /*ddc0*/  FADD.FTZ R191, -R191, R188 ;  /* 0x000000bcbfbf7221 */ /* 0x000fe40000010100 */
[----:B------:R-:W-:Y:S02]  /*ddd0*/  FFMA.FTZ R199, R198, R188, R199 ;  /* 0x000000bcc6c77223 */ /* 0x000fe400000100c7 */
[----:B------:R-:W-:Y:S02]  /*dde0*/  FMUL.FTZ R191, R191, R191 ;  /* 0x000000bfbfbf7220 */ /* 0x000fe40000410000 */
[----:B--2---:R-:W-:Y:S02]  /*ddf0*/  FMUL.FTZ R188, R192, R199 ;  /* 0x000000c7c0bc7220 */ /* 0x004fe40000410000 */
[----:B------:R-:W-:Y:S02]  /*de00*/  FMUL.FTZ R191, R191, R198 ;  /* 0x000000c6bfbf7220 */ /* 0x000fe40000410000 */
[----:B---3--:R-:W-:Y:S01]  /*de10*/  FADD.FTZ R189, R194, R189 ;  /* 0x000000bdc2bd7221 */ /* 0x008fe20000010000 */
[----:B------:R-:W0:Y:S01]  /*de20*/  SHFL.DOWN PT, R145, R188, 0x2, 0x1f ;  /* 0x08401f00bc917f89 */ /* 0x000e2200000e0000 */
[----:B------:R-:W-:-:S03]  /*de30*/  FMUL.FTZ R191, R191, R190 ;  /* 0x000000bebfbf7220 */ /* 0x000fc60000410000 */
[----:B------:R-:W1:Y:S01]  /*de40*/  SHFL.DOWN PT, R194, R201, 0x1, 0x1f ;  /* 0x08201f00c9c27f89 */ /* 0x000e6200000e0000 */
[----:B------:R-:W-:Y:S02]  /*de50*/  FFMA.FTZ R189, R192, R191, R189 ;  /* 0x000000bfc0bd7223 */ /* 0x000fe400000100bd */
[----:B----4-:R-:W2:Y:S03]  /*de60*/  MUFU.RCP R191, R193 ;  /* 0x000000c100bf7308 */ /* 0x010ea60000001000 */
[----:B------:R-:W3:Y:S01]  /*de70*/  SHFL.DOWN PT, R190, R189, 0x2, 0x1f ;  /* 0x08401f00bdbe7f89 */ /* 0x000ee200000e0000 */
[----:B0-----:R-:W-:Y:S02]  /*de80*/  FMUL.FTZ R192, R145, R200 ;  /* 0x000000c891c07220 */ /* 0x001fe40000410000 */
[----:B------:R-:W-:Y:S02]  /*de90*/  FADD.FTZ R145, R188, -R145 ;  /* 0x80000091bc917221 */ /* 0x000fe40000010000 */
[----:B------:R-:W-:-:S02]  /*dea0*/  FFMA.FTZ R192, R195, R188, R192 ;  /* 0x000000bcc3c07223 */ /* 0x000fc400000100c0 */
[----:B------:R-:W-:Y:S02]  /*deb0*/  FMUL.FTZ R188, R145, R145 ;  /* 0x0000009191bc7220 */ /* 0x000fe40000410000 */
[----:B--2---:R-:W-:Y:S02]  /*dec0*/  FMUL.FTZ R192, R191, R192 ;  /* 0x000000c0bfc07220 */ /* 0x004fe40000410000 */
[----:B------:R-:W-:Y:S02]  /*ded0*/  FMUL.FTZ R188, R195, R188 ;  /* 0x000000bcc3bc7220 */ /* 0x000fe40000410000 */
[----:B-1----:R-:W-:Y:S01]  /*dee0*/  IMAD.IADD R195, R201, 0x1, R194 ;  /* 0x00000001c9c37824 */ /* 0x002fe200078e02c2 */
        /* <DEDUP_REMOVED lines=16> */
[----:B------:R-:W-:Y:S01]  /*dff0*/  FFMA.FTZ R189, R190, R198, R189 ;  /* 0x000000c6bebd7223 */ /* 0x000fe200000100bd */
[----:B------:R-:W-:Y:S02]  /*e000*/  MOV R190, c[0x0][0x1e0] ;  /* 0x0000780000be7a02 */ /* 0x000fe40000000f00 */
[----:B------:R-:W0:Y:S04]  /*e010*/  SHFL.IDX PT, R199, R145, RZ, 0x1f ;  /* 0x00001fff91c77589 */ /* 0x000e2800000e0000 */
[----:B------:R-:W1:Y:S01]  /*e020*/  SHFL.IDX PT, R189, R189, RZ, 0x1f ;  /* 0x00001fffbdbd7589 */ /* 0x000e6200000e0000 */
[----:B0-----:R-:W-:-:S05]  /*e030*/  FMUL.FTZ R147, R199, R199 ;  /* 0x000000c7c7937220 */ /* 0x001fca0000410000 */
[----:B------:R-:W-:Y:S01]  /*e040*/  FSEL R188, R147, RZ, P2 ;  /* 0x000000ff93bc7208 */ /* 0x000fe20001000000 */
[----:B-1----:R-:W-:Y:S01]  /*e050*/  FFMA.FTZ R147, R189, R190, c[0x0][0x228] ;  /* 0x00008a00bd937623 */ /* 0x002fe200000100be */
[----:B------:R-:W-:-:S03]  /*e060*/  @!P3 LEA R190, P4, R157, c[0x0][0x1a0], 0x2 ;  /* 0x000068009dbeba11 */ /* 0x000fc600078810ff */
        /* <DEDUP_REMOVED lines=50> */
.L_x_14249:
[----:B------:R-:W-:Y:S05]  /*e390*/  BSYNC B1 ;  /* 0x0000000000017941 */ /* 0x000fea0003800000 */
.L_x_14248:
        /* <DEDUP_REMOVED lines=35> */
.L_x_14251:
[----:B------:R-:W-:Y:S05]  /*e5d0*/  BSYNC B1 ;  /* 0x0000000000017941 */ /* 0x000fea0003800000 */
.L_x_14250:
        /* <DEDUP_REMOVED lines=35> */
.L_x_14253:
[----:B------:R-:W-:Y:S05]  /*e810*/  BSYNC B1 ;  /* 0x0000000000017941 */ /* 0x000fea0003800000 */
.L_x_14252:
        /* <DEDUP_REMOVED lines=28> */
[----:B------:R-:W-:Y:S01]  /*e9e0*/  IMAD.WIDE.U32 R188, R189, R194, c[0x0][0x208] ;  /* 0x00008200bdbc7625 */ /* 0x000fe200078e00c2 */
[----:B------:R-:W-:-:S02]  /*e9f0*/  F2FP.BF16.PACK_AB R145, R190, R145 ;  /* 0x00000091be91723e */ /* 0x000fc400000010ff */
[----:B------:R-:W-:-:S05]  /*ea00*/  F2FP.BF16.PACK_AB R144, R191, R144 ;  /* 0x00000090bf90723e */ /* 0x000fca00000010ff */
[----:B------:R0:W-:Y:S02]  /*ea10*/  STG.E.128 [R188.64], R144 ;  /* 0x00000090bc007986 */ /* 0x0001e4000c101d04 */
.L_x_14247:
[----:B-1----:R-:W-:Y:S05]  /*ea20*/  BSYNC B0 ;  /* 0x0000000000007941 */ /* 0x002fea0003800000 */
.L_x_14246:
[----:B------:R-:W-:Y:S02]  /*ea30*/  IADD3 R157, R157, c[0x0][0x160], RZ ;  /* 0x000058009d9d7a10 */ /* 0x000fe40007ffe0ff */
[----:B------:R-:W-:Y:S02]  /*ea40*/  LOP3.LUT P3, RZ, R176, 0xff, RZ, 0xc0, !PT ;  /* 0x000000ffb0ff7812 */ /* 0x000fe4000786c0ff */
[----:B------:R-:W-:Y:S02]  /*ea50*/  ISETP.GE.AND P2, PT, R157, c[0x0][0x164], PT ;  /* 0x000059009d007a0c */ /* 0x000fe40003f46270 */
[----:B------:R-:W-:-:S11]  /*ea60*/  SEL R176, RZ, 0x1, P3 ;  /* 0x00000001ffb07807 */ /* 0x000fd60001800000 */
[----:B0-----:R-:W-:Y:S01]  /*ea70*/  @P2 CALL.REL.NOINC `(.L_x_14254) ;  /* 0x0000001000002944 */ /* 0x001fe20003c00000 */
[----:B------:R-:W-:Y:S05]  /*ea80*/  BRA `(.L_x_14255) ;  /* 0xffff225000007947 */ /* 0x000fea000383ffff */
.L_x_14254:
[----:B------:R-:W-:Y:S05]  /*ea90*/  EXIT ;  /* 0x000000000000794d */ /* 0x000fea0003800000 */
.L_x_14244:
[----:B------:R-:W-:Y:S01]  /*eaa0*/  IMAD.MOV.U32 R194, RZ, RZ, 0x1 ;  /* 0x00000001ffc27424 */ /* 0x000fe200078e00ff */
[----:B------:R-:W-:Y:S01]  /*eab0*/  MOV R190, 0xeaf0 ;  /* 0x0000eaf000be7802 */ /* 0x000fe20000000f00 */
[----:B------:R-:W-:Y:S02]  /*eac0*/  IMAD.MOV.U32 R192, RZ, RZ, 0x1f ;  /* 0x0000001fffc07424 */ /* 0x000fe400078e00ff */
[----:B------:R-:W-:Y:S02]  /*ead0*/  IMAD.MOV.U32 R193, RZ, RZ, -0x1 ;  /* 0xffffffffffc17424 */ /* 0x000fe400078e00ff */
[----:B0-2--5:R-:W-:Y:S05]  /*eae0*/  CALL.REL.NOINC `($__internal_78_$__cuda_sm70_shflsync_bfly_p) ;  /* 0x000007c000007944 */ /* 0x025fea0003c00000 */
[----:B-1----:R-:W-:Y:S01]  /*eaf0*/  MOV R188, R194 ;  /* 0x000000c200bc7202 */ /* 0x002fe20000000f00 */
[----:B0-----:R-:W-:Y:S05]  /*eb00*/  BRA `(.L_x_14256) ;  /* 0xffffeb7000007947 */ /* 0x001fea000383ffff */
.L_x_14245:
[----:B-1----:R-:W-:Y:S01]  /*eb10*/  IMAD.MOV.U32 R147, RZ, RZ, R195 ;  /* 0x000000ffff937224 */ /* 0x002fe200078e00c3 */
[----:B------:R-:W-:Y:S01]  /*eb20*/  MOV R193, 0xffffffff ;  /* 0xffffffff00c17802 */ /* 0x000fe20000000f00 */
[----:B------:R-:W-:Y:S01]  /*eb30*/  IMAD.MOV.U32 R194, RZ, RZ, 0x2 ;  /* 0x00000002ffc27424 */ /* 0x000fe200078e00ff */
[----:B------:R-:W-:Y:S01]  /*eb40*/  MOV R190, 0xeb70 ;  /* 0x0000eb7000be7802 */ /* 0x000fe20000000f00 */
[----:B------:R-:W-:Y:S02]  /*eb50*/  IMAD.MOV.U32 R192, RZ, RZ, 0x1f ;  /* 0x0000001fffc07424 */ /* 0x000fe400078e00ff */
[----:B0-2--5:R-:W-:Y:S05]  /*eb60*/  CALL.REL.NOINC `($__internal_78_$__cuda_sm70_shflsync_bfly_p) ;  /* 0x0000074000007944 */ /* 0x025fea0003c00000 */
[----:B01----:R-:W-:Y:S01]  /*eb70*/  FADD.FTZ R147, R195, R194 ;  /* 0x000000c2c3937221 */ /* 0x003fe20000010000 */
[----:B------:R-:W-:Y:S01]  /*eb80*/  MOV R190, 0xebd0 ;  /* 0x0000ebd000be7802 */ /* 0x000fe20000000f00 */
[----:B------:R-:W-:-:S02]  /*eb90*/  IMAD.MOV.U32 R194, RZ, RZ, 0x4 ;  /* 0x00000004ffc27424 */ /* 0x000fc400078e00ff */
[----:B------:R-:W-:Y:S02]  /*eba0*/  IMAD.MOV.U32 R192, RZ, RZ, 0x1f ;  /* 0x0000001fffc07424 */ /* 0x000fe400078e00ff */
[----:B------:R-:W-:Y:S02]  /*ebb0*/  IMAD.MOV.U32 R193, RZ, RZ, -0x1 ;  /* 0xffffffffffc17424 */ /* 0x000fe400078e00ff */
[----:B------:R-:W-:Y:S05]  /*ebc0*/  CALL.REL.NOINC `($__internal_78_$__cuda_sm70_shflsync_bfly_p) ;  /* 0x000006e000007944 */ /* 0x000fea0003c00000 */
[----:B01----:R-:W-:Y:S01]  /*ebd0*/  FADD.FTZ R147, R147, R194 ;  /* 0x000000c293937221 */ /* 0x003fe20000010000 */
[----:B------:R-:W-:Y:S01]  /*ebe0*/  HFMA2.MMA R194, -RZ, RZ, 0, 4.76837158203125e-07 ;  /* 0x00000008ffc27435 */ /* 0x000fe200000001ff */
[----:B------:R-:W-:Y:S01]  /*ebf0*/  IMAD.MOV.U32 R192, RZ, RZ, 0x1f ;  /* 0x0000001fffc07424 */ /* 0x000fe200078e00ff */
[----:B------:R-:W-:Y:S01]  /*ec00*/  MOV R190, 0xec30 ;  /* 0x0000ec3000be7802 */ /* 0x000fe20000000f00 */
[----:B------:R-:W-:-:S03]  /*ec10*/  IMAD.MOV.U32 R193, RZ, RZ, -0x1 ;  /* 0xffffffffffc17424 */ /* 0x000fc600078e00ff */
[----:B------:R-:W-:Y:S05]  /*ec20*/  CALL.REL.NOINC `($__internal_78_$__cuda_sm70_shflsync_bfly_p) ;  /* 0x0000068000007944 */ /* 0x000fea0003c00000 */
[----:B01----:R-:W-:Y:S01]  /*ec30*/  FADD.FTZ R147, R147, R194 ;  /* 0x000000c293937221 */ /* 0x003fe20000010000 */
[----:B------:R-:W-:Y:S01]  /*ec40*/  MOV R192, 0x1f ;  /* 0x0000001f00c07802 */ /* 0x000fe20000000f00 */
[----:B------:R-:W-:Y:S01]  /*ec50*/  IMAD.MOV.U32 R194, RZ, RZ, 0x10 ;  /* 0x00000010ffc27424 */ /* 0x000fe200078e00ff */
[----:B------:R-:W-:Y:S01]  /*ec60*/  MOV R190, 0xec90 ;  /* 0x0000ec9000be7802 */ /* 0x000fe20000000f00 */
[----:B------:R-:W-:-:S02]  /*ec70*/  IMAD.MOV.U32 R193, RZ, RZ, -0x1 ;  /* 0xffffffffffc17424 */ /* 0x000fc400078e00ff */
[----:B------:R-:W-:Y:S05]  /*ec80*/  CALL.REL.NOINC `($__internal_78_$__cuda_sm70_shflsync_bfly_p) ;  /* 0x0000062000007944 */ /* 0x000fea0003c00000 */
[----:B-1----:R-:W-:Y:S01]  /*ec90*/  FADD.FTZ R188, R147, R194 ;  /* 0x000000c293bc7221 */ /* 0x002fe20000010000 */
[----:B0-----:R-:W-:Y:S01]  /*eca0*/  MOV R193, 0xffffffff ;  /* 0xffffffff00c17802 */ /* 0x001fe20000000f00 */
[----:B------:R-:W-:-:S02]  /*ecb0*/  IMAD.MOV.U32 R194, RZ, RZ, 0x1 ;  /* 0x00000001ffc27424 */ /* 0x000fc400078e00ff */
        /* <DEDUP_REMOVED lines=68> */
[----:B------:R-:W-:Y:S05]  /*f100*/  CALL.REL.NOINC `($__internal_78_$__cuda_sm70_shflsync_bfly_p) ;  /* 0x000001a000007944 */ /* 0x000fea0003c00000 */
[----:B01----:R-:W-:Y:S01]  /*f110*/  FADD.FTZ R147, R147, R194 ;  /* 0x000000c293937221 */ /* 0x003fe20000010000 */
[----:B------:R-:W-:Y:S01]  /*f120*/  MOV R190, 0xf170 ;  /* 0x0000f17000be7802 */ /* 0x000fe20000000f00 */
[----:B------:R-:W-:Y:S02]  /*f130*/  IMAD.MOV.U32 R194, RZ, RZ, 0x2 ;  /* 0x00000002ffc27424 */ /* 0x000fe400078e00ff */
[----:B------:R-:W-:Y:S02]  /*f140*/  IMAD.MOV.U32 R192, RZ, RZ, 0x1f ;  /* 0x0000001fffc07424 */ /* 0x000fe400078e00ff */
[----:B------:R-:W-:Y:S02]  /*f150*/  IMAD.MOV.U32 R193, RZ, RZ, -0x1 ;  /* 0xffffffffffc17424 */ /* 0x000fe400078e00ff */
[----:B------:R-:W-:Y:S05]  /*f160*/  CALL.REL.NOINC `($__internal_78_$__cuda_sm70_shflsync_bfly_p) ;  /* 0x0000014000007944 */ /* 0x000fea0003c00000 */
[----:B01----:R-:W-:Y:S01]  /*f170*/  FADD.FTZ R147, R147, R194 ;  /* 0x000000c293937221 */ /* 0x003fe20000010000 */
[----:B------:R-:W-:Y:S01]  /*f180*/  HFMA2.MMA R194, -RZ, RZ, 0, 2.384185791015625e-07 ;  /* 0x00000004ffc27435 */ /* 0x000fe200000001ff */
        /* <DEDUP_REMOVED lines=12> */
[----:B------:R-:W-:Y:S01]  /*f250*/  IMAD.MOV.U32 R194, RZ, RZ, 0x10 ;  /* 0x00000010ffc27424 */ /* 0x000fe200078e00ff */
[----:B------:R-:W-:Y:S01]  /*f260*/  MOV R190, 0xf2a0 ;  /* 0x0000f2a000be7802 */ /* 0x000fe20000000f00 */
[----:B------:R-:W-:-:S02]  /*f270*/  IMAD.MOV.U32 R192, RZ, RZ, 0x1f ;  /* 0x0000001fffc07424 */ /* 0x000fc400078e00ff */
[----:B------:R-:W-:Y:S02]  /*f280*/  IMAD.MOV.U32 R147, RZ, RZ, R189 ;  /* 0x000000ffff937224 */ /* 0x000fe400078e00bd */
[----:B------:R-:W-:Y:S05]  /*f290*/  CALL.REL.NOINC `($__internal_78_$__cuda_sm70_shflsync_bfly_p) ;  /* 0x0000001000007944 */ /* 0x000fea0003c00000 */
[----:B01----:R-:W-:Y:S05]  /*f2a0*/  BRA `(.L_x_14257) ;  /* 0xffffe92000007947 */ /* 0x003fea000383ffff */
        .weak           $__internal_78_$__cuda_sm70_shflsync_bfly_p
        .type           $__internal_78_$__cuda_sm70_shflsync_bfly_p,@function
        .size           $__internal_78_$__cuda_sm70_shflsync_bfly_p,(.L_x_29142 - $__internal_78_$__cuda_sm70_shflsync_bfly_p)
$__internal_78_$__cuda_sm70_shflsync_bfly_p:
[----:B------:R-:W-:Y:S01]  /*f2b0*/  IMAD.MOV.U32 R191, RZ, RZ, 0x0 ;  /* 0x00000000ffbf7424 */ /* 0x000fe200078e00ff */
[----:B------:R-:W-:Y:S04]  /*f2c0*/  WARPSYNC R193 ;  /* 0x000000c100007348 */ /* 0x000fe80003800000 */
[----:B------:R0:W1:Y:S01]  /*f2d0*/  SHFL.BFLY PT, R194, R147, R194, R192 ;  /* 0x0c0000c293c27389 */ /* 0x00006200000e00c0 */
[----:B------:R-:W-:Y:S05]  /*f2e0*/  RET.REL.NODEC R190 `(_ZN10layer_norm13ln_fwd_kernelINS_13Kernel_traitsIf13__nv_bfloat16fS2_fjLj8192ELj1ELj1ELj8ELj16ENS_18Kernel_traits_baseILj8192EfS2_fS2_fjLj256EEEEELb1ELb1ELb1ELb0EEEvNS_9FwdParamsE) ;  /* 0xffff0d10be007950 */ /* 0x000fea0003c3ffff */
.L_x_14258:
        /* <DEDUP_REMOVED lines=9> */
.L_x_29142:


//--------------------- .text._ZN10layer_norm13ln_fwd_kernelINS_13Kernel_traitsIf13__nv_bfloat16fS2_fjLj8192ELj1ELj1ELj8ELj16ENS_18Kernel_traits_baseILj8192EfS2_fS2_fjLj256EEEEELb1ELb1ELb1ELb1EEEvNS_9FwdParamsE --------------------------
	.section	.text._ZN10layer_norm13ln_fwd_kernelINS_13Kernel_traitsIf13__nv_bfloat16fS2_fjLj8192ELj1ELj1ELj8ELj16ENS_18Kernel_traits_baseILj8192EfS2_fS2_fjLj256EEEEELb1ELb1ELb1ELb1EEEvNS_9FwdParamsE,"ax",@progbits
	.sectioninfo	@"SHI_REGISTERS=218"
	.align	128
        .global         _ZN10layer_norm13ln_fwd_kernelINS_13Kernel_traitsIf13__nv_bfloat16fS2_fjLj8192ELj1ELj1ELj8ELj16ENS_18Kernel_traits_baseILj8192EfS2_fS2_fjLj256EEEEELb1ELb1ELb1ELb1EEEvNS_9FwdParamsE
        .type           _ZN10layer_norm13ln_fwd_kernelINS_13Kernel_traitsIf13__nv_bfloat16fS2_fjLj8192ELj1ELj1ELj8ELj16ENS_18Kernel_traits_baseILj8192EfS2_fS2_fjLj256EEEEELb1ELb1ELb1ELb1EEEvNS_9FwdParamsE,@function
        .size           _ZN10layer_norm13ln_fwd_kernelINS_13Kernel_traitsIf13__nv_bfloat16fS2_fjLj8192ELj1ELj1ELj8ELj16ENS_18Kernel_traits_baseILj8192EfS2_fS2_fjLj256EEEEELb1ELb1ELb1ELb1EEEvNS_9FwdParamsE,(.L_x_29143 - _ZN10layer_norm13ln_fwd_kernelINS_13Kernel_traitsIf13__nv_bfloat16fS2_fjLj8192ELj1ELj1ELj8ELj16ENS_18Kernel_traits_baseILj8192EfS2_fS2_fjLj256EEEEELb1ELb1ELb1ELb1EEEvNS_9FwdParamsE)
        .other          _ZN10layer_norm13ln_fwd_kernelINS_13Kernel_traitsIf13__nv_bfloat16fS2_fjLj8192ELj1ELj1ELj8ELj16ENS_18Kernel_traits_baseILj8192EfS2_fS2_fjLj256EEEEELb1ELb1ELb1ELb1EEEvNS_9FwdParamsE,@"STO_CUDA_ENTRY STV_DEFAULT"
_ZN10layer_norm13ln_fwd_kernelINS_13Kernel_traitsIf13__nv_bfloat16fS2_fjLj8192ELj1ELj1ELj8ELj16ENS_18Kernel_traits_baseILj8192EfS2_fS2_fjLj256EEEEELb1ELb1ELb1ELb1EEEvNS_9FwdParamsE:
.text._ZN10layer_norm13ln_fwd_kernelINS_13Kernel_traitsIf13__nv_bfloat16fS2_fjLj8192ELj1ELj1ELj8ELj16ENS_18Kernel_traits_baseILj8192EfS2_fS2_fjLj256EEEEELb1ELb1ELb1ELb1EEEvNS_9FwdParamsE:
        /* <DEDUP_REMOVED lines=139> */
.L_x_14560:
        /* <DEDUP_REMOVED lines=10> */
[----:B------:R-:W-:Y:S02]  /*0950*/  IMAD.WIDE R114, R144, R121, c[0x0][0x1d8] ;  /* 0x0000760090727625 */ /* 0x000fe400078e0279 */
[----:B------:R-:W-:-:S03]  /*0960*/  @P0 MOV R119, 0x20 ;  /* 0x0000002000770802 */ /* 0x000fc60000000f00 */
[----:B-----5:R0:W5:Y:S02]  /*0970*/  LDG.E R180, [R114.64] ;  /* 0x0000000472b47981 */ /* 0x020164000c1e1900 */
        /* <DEDUP_REMOVED lines=32> */
.L_x_14262:
[----:B------:R-:W-:Y:S02]  /*0b80*/  IMAD.MOV.U32 R121, RZ, RZ, R172 ;  /* 0x000000ffff797224 */ /* 0x000fe400078e00ac */
.L_x_14263:
[----:B------:R-:W-:Y:S05]  /*0b90*/  BSYNC B1 ;  /* 0x0000000000017941 */ /* 0x000fea0003800000 */
.L_x_14261:
        /* <DEDUP_REMOVED lines=16> */
.L_x_14267:
[----:B------:R-:W-:Y:S05]  /*0ca0*/  BSYNC B2 ;  /* 0x0000000000027941 */ /* 0x000fea0003800000 */
.L_x_14266:
        /* <DEDUP_REMOVED lines=43> */
.L_x_14265:
[----:B------:R-:W-:Y:S05]  /*0f60*/  BSYNC B1 ;  /* 0x0000000000017941 */ /* 0x000fea0003800000 */
.L_x_14264:
        /* <DEDUP_REMOVED lines=11> */
.L_x_14260:
[----:B0-----:R-:W-:Y:S05]  /*1020*/  BSYNC B0 ;  /* 0x0000000000007941 */ /* 0x001fea0003800000 */
.L_x_14259:
        /* <DEDUP_REMOVED lines=18> */
.L_x_14271:
[----:B------:R-:W-:Y:S02]  /*1150*/  IMAD.MOV.U32 R122, RZ, RZ, R172 ;  /* 0x000000ffff7a7224 */ /* 0x000fe400078e00ac */
.L_x_14272:
[----:B------:R-:W-:Y:S05]  /*1160*/  BSYNC B1 ;  /* 0x0000000000017941 */ /* 0x000fea0003800000 */
.L_x_14270:
        /* <DEDUP_REMOVED lines=16> */
.L_x_14276:
[----:B------:R-:W-:Y:S05]  /*1270*/  BSYNC B2 ;  /* 0x0000000000027941 */ /* 0x000fea0003800000 */
.L_x_14275:
        /* <DEDUP_REMOVED lines=43> */
.L_x_14274:
[----:B------:R-:W-:Y:S05]  /*1530*/  BSYNC B1 ;  /* 0x0000000000017941 */ /* 0x000fea0003800000 */
.L_x_14273:
        /* <DEDUP_REMOVED lines=11> */
.L_x_14269:
[----:B------:R-:W-:Y:S05]  /*15f0*/  BSYNC B0 ;  /* 0x0000000000007941 */ /* 0x000fea0003800000 */
.L_x_14268:
        /* <DEDUP_REMOVED lines=18> */
.L_x_14280:
[----:B------:R-:W-:Y:S02]  /*1720*/  IMAD.MOV.U32 R122, RZ, RZ, R172 ;  /* 0x000000ffff7a7224 */ /* 0x000fe400078e00ac */
.L_x_14281:
[----:B------:R-:W-:Y:S05]  /*1730*/  BSYNC B1 ;  /* 0x0000000000017941 */ /* 0x000fea0003800000 */
.L_x_14279:
        /* <DEDUP_REMOVED lines=16> */
.L_x_14285:
[----:B------:R-:W-:Y:S05]  /*1840*/  BSYNC B2 ;  /* 0x0000000000027941 */ /* 0x000fea0003800000 */
.L_x_14284:
        /* <DEDUP_REMOVED lines=44> */
.L_x_14283:
[----:B------:R-:W-:Y:S05]  /*1b10*/  BSYNC B1 ;  /* 0x0000000000017941 */ /* 0x000fea0003800000 */
.L_x_14282:
        /* <DEDUP_REMOVED lines=11> */
.L_x_14278:
[----:B------:R-:W-:Y:S05]  /*1bd0*/  BSYNC B0 ;  /* 0x0000000000007941 */ /* 0x000fea0003800000 */
.L_x_14277:
        /* <DEDUP_REMOVED lines=18> */
.L_x_14289:
[----:B------:R-:W-:Y:S02]  /*1d00*/  IMAD.MOV.U32 R124, RZ, RZ, R172 ;  /* 0x000000ffff7c7224 */ /* 0x000fe400078e00ac */
.L_x_14290:
[----:B------:R-:W-:Y:S05]  /*1d10*/  BSYNC B1 ;  /* 0x0000000000017941 */ /* 0x000fea0003800000 */
.L_x_14288:
        /* <DEDUP_REMOVED lines=16> */
.L_x_14294:
[----:B------:R-:W-:Y:S05]  /*1e20*/  BSYNC B2 ;  /* 0x0000000000027941 */ /* 0x000fea0003800000 */
.L_x_14293:
        /* <DEDUP_REMOVED lines=44> */
.L_x_14292:
[----:B------:R-:W-:Y:S05]  /*20f0*/  BSYNC B1 ;  /* 0x0000000000017941 */ /* 0x000fea0003800000 */
.L_x_14291:
        /* <DEDUP_REMOVED lines=11> */
.L_x_14287:
[----:B------:R-:W-:Y:S05]  /*21b0*/  BSYNC B0 ;  /* 0x0000000000007941 */ /* 0x000fea0003800000 */
.L_x_14286:
        /* <DEDUP_REMOVED lines=18> */
.L_x_14298:
[----:B------:R-:W-:Y:S02]  /*22e0*/  IMAD.MOV.U32 R124, RZ, RZ, R172 ;  /* 0x000000ffff7c7224 */ /* 0x000fe400078e00ac */
.L_x_14299:
[----:B------:R-:W-:Y:S05]  /*22f0*/  BSYNC B1 ;  /* 0x0000000000017941 */ /* 0x000fea0003800000 */
.L_x_14297:
        /* <DEDUP_REMOVED lines=16> */
.L_x_14303:
[----:B------:R-:W-:Y:S05]  /*2400*/  BSYNC B2 ;  /* 0x0000000000027941 */ /* 0x000fea0003800000 */
.L_x_14302:
        /* <DEDUP_REMOVED lines=44> */
.L_x_14301:
[----:B------:R-:W-:Y:S05]  /*26d0*/  BSYNC B1 ;  /* 0x0000000000017941 */ /* 0x000fea0003800000 */
.L_x_14300:
        /* <DEDUP_REMOVED lines=11> */
.L_x_14296:
[----:B------:R-:W-:Y:S05]  /*2790*/  BSYNC B0 ;  /* 0x0000000000007941 */ /* 0x000fea0003800000 */
.L_x_14295:
        /* <DEDUP_REMOVED lines=18> */
.L_x_14307:
[----:B------:R-:W-:Y:S02]  /*28c0*/  IMAD.MOV.U32 R126, RZ, RZ, R172 ;  /* 0x000000ffff7e7224 */ /* 0x000fe400078e00ac */
.L_x_14308:
[----:B------:R-:W-:Y:S05]  /*28d0*/  BSYNC B1 ;  /* 0x0000000000017941 */ /* 0x000fea0003800000 */
.L_x_14306:
        /* <DEDUP_REMOVED lines=16> */
.L_x_14312:
[----:B------:R-:W-:Y:S05]  /*29e0*/  BSYNC B2 ;  /* 0x0000000000027941 */ /* 0x000fea0003800000 */
.L_x_14311:
        /* <DEDUP_REMOVED lines=44> */
.L_x_14310:
[----:B------:R-:W-:Y:S05]  /*2cb0*/  BSYNC B1 ;  /* 0x0000000000017941 */ /* 0x000fea0003800000 */
.L_x_14309:
        /* <DEDUP_REMOVED lines=11> */
.L_x_14305:
[----:B------:R-:W-:Y:S05]  /*2d70*/  BSYNC B0 ;  /* 0x0000000000007941 */ /* 0x000fea0003800000 */
.L_x_14304:
        /* <DEDUP_REMOVED lines=18> */
.L_x_14316:
[----:B------:R-:W-:Y:S02]  /*2ea0*/  IMAD.MOV.U32 R126, RZ, RZ, R172 ;  /* 0x000000ffff7e7224 */ /* 0x000fe400078e00ac */
.L_x_14317:
[----:B------:R-:W-:Y:S05]  /*2eb0*/  BSYNC B1 ;  /* 0x0000000000017941 */ /* 0x000fea0003800000 */
.L_x_14315:
        /* <DEDUP_REMOVED lines=16> */
.L_x_14321:
[----:B------:R-:W-:Y:S05]  /*2fc0*/  BSYNC B2 ;  /* 0x0000000000027941 */ /* 0x000fea0003800000 */
.L_x_14320:
        /* <DEDUP_REMOVED lines=44> */
.L_x_14319:
[----:B------:R-:W-:Y:S05]  /*3290*/  BSYNC B1 ;  /* 0x0000000000017941 */ /* 0x000fea0003800000 */
.L_x_14318:
        /* <DEDUP_REMOVED lines=11> */
.L_x_14314:
[----:B------:R-:W-:Y:S05]  /*3350*/  BSYNC B0 ;  /* 0x0000000000007941 */ /* 0x000fea0003800000 */
.L_x_14313:
        /* <DEDUP_REMOVED lines=18> */
.L_x_14325:
[----:B------:R-:W-:Y:S02]  /*3480*/  IMAD.MOV.U32 R128, RZ, RZ, R172 ;  /* 0x000000ffff807224 */ /* 0x000fe400078e00ac */
.L_x_14326:
[----:B------:R-:W-:Y:S05]  /*3490*/  BSYNC B1 ;  /* 0x0000000000017941 */ /* 0x000fea0003800000 */
.L_x_14324:
        /* <DEDUP_REMOVED lines=16> */
.L_x_14330:
[----:B------:R-:W-:Y:S05]  /*35a0*/  BSYNC B2 ;  /* 0x0000000000027941 */ /* 0x000fea0003800000 */
.L_x_14329:
        /* <DEDUP_REMOVED lines=44> */
.L_x_14328:
[----:B------:R-:W-:Y:S05]  /*3870*/  BSYNC B1 ;  /* 0x0000000000017941 */ /* 0x000fea0003800000 */
.L_x_14327:
        /* <DEDUP_REMOVED lines=11> */
.L_x_14323:
[----:B------:R-:W-:Y:S05]  /*3930*/  BSYNC B0 ;  /* 0x0000000000007941 */ /* 0x000fea0003800000 */
.L_x_14322:
        /* <DEDUP_REMOVED lines=30> */
.L_x_14332:
[----:B------:R-:W-:Y:S05]  /*3b20*/  BSYNC B0 ;  /* 0x0000000000007941 */ /* 0x000fea0003800000 */
.L_x_14331:
        /* <DEDUP_REMOVED lines=22> */
.L_x_14336:
[----:B------:R-:W-:Y:S02]  /*3c90*/  IMAD.MOV.U32 R131, RZ, RZ, R172 ;  /* 0x000000ffff837224 */ /* 0x000fe400078e00ac */
.L_x_14337:
[----:B------:R-:W-:Y:S05]  /*3ca0*/  BSYNC B1 ;  /* 0x0000000000017941 */ /* 0x000fea0003800000 */
.L_x_14335:
        /* <DEDUP_REMOVED lines=16> */
.L_x_14341:
[----:B------:R-:W-:Y:S05]  /*3db0*/  BSYNC B2 ;  /* 0x0000000000027941 */ /* 0x000fea0003800000 */
.L_x_14340:
        /* <DEDUP_REMOVED lines=43> */
.L_x_14339:
[----:B------:R-:W-:Y:S05]  /*4070*/  BSYNC B1 ;  /* 0x0000000000017941 */ /* 0x000fea0003800000 */
.L_x_14338:
        /* <DEDUP_REMOVED lines=11> */
.L_x_14334:
[----:B0-----:R-:W-:Y:S05]  /*4130*/  BSYNC B0 ;  /* 0x0000000000007941 */ /* 0x001fea0003800000 */
.L_x_14333:
        /* <DEDUP_REMOVED lines=18> */
.L_x_14345:
[----:B------:R-:W-:Y:S02]  /*4260*/  MOV R129, R172 ;  /* 0x000000ac00817202 */ /* 0x000fe40000000f00 */
.L_x_14346:
[----:B------:R-:W-:Y:S05]  /*4270*/  BSYNC B1 ;  /* 0x0000000000017941 */ /* 0x000fea0003800000 */
.L_x_14344:
        /* <DEDUP_REMOVED lines=16> */
.L_x_14350:
[----:B------:R-:W-:Y:S05]  /*4380*/  BSYNC B2 ;  /* 0x0000000000027941 */ /* 0x000fea0003800000 */
.L_x_14349:
        /* <DEDUP_REMOVED lines=43> */
.L_x_14348:
[----:B------:R-:W-:Y:S05]  /*4640*/  BSYNC B1 ;  /* 0x0000000000017941 */ /* 0x000fea0003800000 */
.L_x_14347:
        /* <DEDUP_REMOVED lines=11> */
.L_x_14343:
[----:B------:R-:W-:Y:S05]  /*4700*/  BSYNC B0 ;  /* 0x0000000000007941 */ /* 0x000fea0003800000 */
.L_x_14342:
        /* <DEDUP_REMOVED lines=18> */
.L_x_14354:
[----:B------:R-:W-:Y:S02]  /*4830*/  IMAD.MOV.U32 R129, RZ, RZ, R172 ;  /* 0x000000ffff817224 */ /* 0x000fe400078e00ac */
.L_x_14355:
[----:B------:R-:W-:Y:S05]  /*4840*/  BSYNC B1 ;  /* 0x0000000000017941 */ /* 0x000fea0003800000 */
.L_x_14353:
        /* <DEDUP_REMOVED lines=16> */
.L_x_14359:
[----:B------:R-:W-:Y:S05]  /*4950*/  BSYNC B2 ;  /* 0x0000000000027941 */ /* 0x000fea0003800000 */
.L_x_14358:
        /* <DEDUP_REMOVED lines=44> */
.L_x_14357:
[----:B------:R-:W-:Y:S05]  /*4c20*/  BSYNC B1 ;  /* 0x0000000000017941 */ /* 0x000fea0003800000 */
.L_x_14356:
        /* <DEDUP_REMOVED lines=11> */
.L_x_14352:
[----:B------:R-:W-:Y:S05]  /*4ce0*/  BSYNC B0 ;  /* 0x0000000000007941 */ /* 0x000fea0003800000 */
.L_x_14351:
        /* <DEDUP_REMOVED lines=18> */
.L_x_14363:
[----:B------:R-:W-:Y:S02]  /*4e10*/  IMAD.MOV.U32 R129, RZ, RZ, R172 ;  /* 0x000000ffff817224 */ /* 0x000fe400078e00ac */
.L_x_14364:
[----:B------:R-:W-:Y:S05]  /*4e20*/  BSYNC B1 ;  /* 0x0000000000017941 */ /* 0x000fea0003800000 */
.L_x_14362:
        /* <DEDUP_REMOVED lines=16> */
.L_x_14368:
[----:B------:R-:W-:Y:S05]  /*4f30*/  BSYNC B2 ;  /* 0x0000000000027941 */ /* 0x000fea0003800000 */
.L_x_14367:
        /* <DEDUP_REMOVED lines=44> */
.L_x_14366:
[----:B------:R-:W-:Y:S05]  /*5200*/  BSYNC B1 ;  /* 0x0000000000017941 */ /* 0x000fea0003800000 */
.L_x_14365:
        /* <DEDUP_REMOVED lines=11> */
.L_x_14361:
[----:B------:R-:W-:Y:S05]  /*52c0*/  BSYNC B0 ;  /* 0x0000000000007941 */ /* 0x000fea0003800000 */
.L_x_14360:
        /* <DEDUP_REMOVED lines=18> */
.L_x_14372:
[----:B------:R-:W-:Y:S02]  /*53f0*/  IMAD.MOV.U32 R129, RZ, RZ, R172 ;  /* 0x000000ffff817224 */ /* 0x000fe400078e00ac */
.L_x_14373:
[----:B------:R-:W-:Y:S05]  /*5400*/  BSYNC B1 ;  /* 0x0000000000017941 */ /* 0x000fea0003800000 */
.L_x_14371:
        /* <DEDUP_REMOVED lines=16> */
.L_x_14377:
[----:B------:R-:W-:Y:S05]  /*5510*/  BSYNC B2 ;  /* 0x0000000000027941 */ /* 0x000fea0003800000 */
.L_x_14376:
        /* <DEDUP_REMOVED lines=44> */
.L_x_14375:
[----:B------:R-:W-:Y:S05]  /*57e0*/  BSYNC B1 ;  /* 0x0000000000017941 */ /* 0x000fea0003800000 */
.L_x_14374:
[----:B------:R-:W0:Y:S01]  /*57f0*/  I2F.U32 R124, R129 ;  /* 0x00000081007c7306 */ /* 0x000e220000201000 */
[----:B------:R-:W-:Y:S01]  /*5800*/  PRMT R127, RZ, 0x5410, R110 ;  /* 0x00005410ff7f7816 */ /* 0x000fe2000000006e */
        /* <DEDUP_REMOVED lines=9> */
.L_x_14370:
[----:B------:R-:W-:Y:S05]  /*58a0*/  BSYNC B0 ;  /* 0x0000000000007941 */ /* 0x000fea0003800000 */
.L_x_14369:
        /* <DEDUP_REMOVED lines=18> */
.L_x_14381:
[----:B------:R-:W-:Y:S02]  /*59d0*/  IMAD.MOV.U32 R129, RZ, RZ, R172 ;  /* 0x000000ffff817224 */ /* 0x000fe400078e00ac */
.L_x_14382:
[----:B------:R-:W-:Y:S05]  /*59e0*/  BSYNC B1 ;  /* 0x0000000000017941 */ /* 0x000fea0003800000 */
.L_x_14380:
        /* <DEDUP_REMOVED lines=16> */
.L_x_14386:
[----:B------:R-:W-:Y:S05]  /*5af0*/  BSYNC B2 ;  /* 0x0000000000027941 */ /* 0x000fea0003800000 */
.L_x_14385:
        /* <DEDUP_REMOVED lines=44> */
.L_x_14384:
[----:B------:R-:W-:Y:S05]  /*5dc0*/  BSYNC B1 ;  /* 0x0000000000017941 */ /* 0x000fea0003800000 */
.L_x_14383:
        /* <DEDUP_REMOVED lines=8> */
[----:B------:R-:W-:-:S05]  /*5e50*/  FSEL R126, R126, RZ, !P1 ;  /* 0x000000ff7e7e7208 */ /* 0x000fca0004800000 */
[----:B------:R-:W-:-:S04]  /*5e60*/  FMUL.FTZ R125, R21, R126 ;  /* 0x0000007e157d7220 */ /* 0x000fc80000410000 */
[----:B------:R-:W-:Y:S02]  /*5e70*/  @P0 FADD.FTZ R125, R105, R125 ;  /* 0x0000007d697d0221 */ /* 0x000fe40000010000 */
.L_x_14379:
[----:B------:R-:W-:Y:S05]  /*5e80*/  BSYNC B0 ;  /* 0x0000000000007941 */ /* 0x000fea0003800000 */
.L_x_14378:
        /* <DEDUP_REMOVED lines=18> */
.L_x_14390:
[----:B------:R-:W-:Y:S02]  /*5fb0*/  IMAD.MOV.U32 R131, RZ, RZ, R172 ;  /* 0x000000ffff837224 */ /* 0x000fe400078e00ac */
.L_x_14391:
[----:B------:R-:W-:Y:S05]  /*5fc0*/  BSYNC B1 ;  /* 0x0000000000017941 */ /* 0x000fea0003800000 */
.L_x_14389:
        /* <DEDUP_REMOVED lines=16> */
.L_x_14395:
[----:B------:R-:W-:Y:S05]  /*60d0*/  BSYNC B2 ;  /* 0x0000000000027941 */ /* 0x000fea0003800000 */
.L_x_14394:
        /* <DEDUP_REMOVED lines=44> */
.L_x_14393:
[----:B------:R-:W-:Y:S05]  /*63a0*/  BSYNC B1 ;  /* 0x0000000000017941 */ /* 0x000fea0003800000 */
.L_x_14392:
        /* <DEDUP_REMOVED lines=11> */
.L_x_14388:
[----:B------:R-:W-:Y:S05]  /*6460*/  BSYNC B0 ;  /* 0x0000000000007941 */ /* 0x000fea0003800000 */
.L_x_14387:
        /* <DEDUP_REMOVED lines=18> */
.L_x_14399:
[----:B------:R-:W-:Y:S02]  /*6590*/  IMAD.MOV.U32 R131, RZ, RZ, R172 ;  /* 0x000000ffff837224 */ /* 0x000fe400078e00ac */
.L_x_14400:
[----:B------:R-:W-:Y:S05]  /*65a0*/  BSYNC B1 ;  /* 0x0000000000017941 */ /* 0x000fea0003800000 */
.L_x_14398:
        /* <DEDUP_REMOVED lines=16> */
.L_x_14404:
[----:B------:R-:W-:Y:S05]  /*66b0*/  BSYNC B2 ;  /* 0x0000000000027941 */ /* 0x000fea0003800000 */
.L_x_14403:
        /* <DEDUP_REMOVED lines=44> */
.L_x_14402:
[----:B------:R-:W-:Y:S05]  /*6980*/  BSYNC B1 ;  /* 0x0000000000017941 */ /* 0x000fea0003800000 */
.L_x_14401:
        /* <DEDUP_REMOVED lines=11> */
.L_x_14397:
[----:B------:R-:W-:Y:S05]  /*6a40*/  BSYNC B0 ;  /* 0x0000000000007941 */ /* 0x000fea0003800000 */
.L_x_14396:
        /* <DEDUP_REMOVED lines=29> */
.L_x_14406:
[----:B------:R-:W-:Y:S05]  /*6c20*/  BSYNC B0 ;  /* 0x0000000000007941 */ /* 0x000fea0003800000 */
.L_x_14405:
        /* <DEDUP_REMOVED lines=22> */
.L_x_14410:
[----:B------:R-:W-:Y:S02]  /*6d90*/  IMAD.MOV.U32 R141, RZ, RZ, R172 ;  /* 0x000000ffff8d7224 */ /* 0x000fe400078e00ac */
.L_x_14411:
[----:B------:R-:W-:Y:S05]  /*6da0*/  BSYNC B1 ;  /* 0x0000000000017941 */ /* 0x000fea0003800000 */
.L_x_14409:
        /* <DEDUP_REMOVED lines=16> */
.L_x_14415:
[----:B------:R-:W-:Y:S05]  /*6eb0*/  BSYNC B2 ;  /* 0x0000000000027941 */ /* 0x000fea0003800000 */
.L_x_14414:
        /* <DEDUP_REMOVED lines=43> */
.L_x_14413:
[----:B------:R-:W-:Y:S05]  /*7170*/  BSYNC B1 ;  /* 0x0000000000017941 */ /* 0x000fea0003800000 */
.L_x_14412:
        /* <DEDUP_REMOVED lines=11> */
.L_x_14408:
[----:B0-----:R-:W-:Y:S05]  /*7230*/  BSYNC B0 ;  /* 0x0000000000007941 */ /* 0x001fea0003800000 */
.L_x_14407:
        /* <DEDUP_REMOVED lines=18> */
.L_x_14419:
[----:B------:R-:W-:Y:S02]  /*7360*/  IMAD.MOV.U32 R139, RZ, RZ, R172 ;  /* 0x000000ffff8b7224 */ /* 0x000fe400078e00ac */
.L_x_14420:
[----:B------:R-:W-:Y:S05]  /*7370*/  BSYNC B1 ;  /* 0x0000000000017941 */ /* 0x000fea0003800000 */
.L_x_14418:
        /* <DEDUP_REMOVED lines=16> */
.L_x_14424:
[----:B------:R-:W-:Y:S05]  /*7480*/  BSYNC B2 ;  /* 0x0000000000027941 */ /* 0x000fea0003800000 */
.L_x_14423:
        /* <DEDUP_REMOVED lines=43> */
.L_x_14422:
[----:B------:R-:W-:Y:S05]  /*7740*/  BSYNC B1 ;  /* 0x0000000000017941 */ /* 0x000fea0003800000 */
.L_x_14421:
        /* <DEDUP_REMOVED lines=11> */
.L_x_14417:
[----:B------:R-:W-:Y:S05]  /*7800*/  BSYNC B0 ;  /* 0x0000000000007941 */ /* 0x000fea0003800000 */
.L_x_14416:
        /* <DEDUP_REMOVED lines=18> */
.L_x_14428:
[----:B------:R-:W-:Y:S02]  /*7930*/  MOV R139, R172 ;  /* 0x000000ac008b7202 */ /* 0x000fe40000000f00 */
.L_x_14429:
[----:B------:R-:W-:Y:S05]  /*7940*/  BSYNC B1 ;  /* 0x0000000000017941 */ /* 0x000fea0003800000 */
.L_x_14427:
        /* <DEDUP_REMOVED lines=16> */
.L_x_14433:
[----:B------:R-:W-:Y:S05]  /*7a50*/  BSYNC B2 ;  /* 0x0000000000027941 */ /* 0x000fea0003800000 */
.L_x_14432:
        /* <DEDUP_REMOVED lines=44> */
.L_x_14431:
[----:B------:R-:W-:Y:S05]  /*7d20*/  BSYNC B1 ;  /* 0x0000000000017941 */ /* 0x000fea0003800000 */
.L_x_14430:
        /* <DEDUP_REMOVED lines=11> */
.L_x_14426:
[----:B------:R-:W-:Y:S05]  /*7de0*/  BSYNC B0 ;  /* 0x0000000000007941 */ /* 0x000fea0003800000 */
.L_x_14425:
        /* <DEDUP_REMOVED lines=18> */
.L_x_14437:
[----:B------:R-:W-:Y:S02]  /*7f10*/  MOV R139, R172 ;  /* 0x000000ac008b7202 */ /* 0x000fe40000000f00 */
.L_x_14438:
[----:B------:R-:W-:Y:S05]  /*7f20*/  BSYNC B1 ;  /* 0x0000000000017941 */ /* 0x000fea0003800000 */
.L_x_14436:
        /* <DEDUP_REMOVED lines=16> */
.L_x_14442:
[----:B------:R-:W-:Y:S05]  /*8030*/  BSYNC B2 ;  /* 0x0000000000027941 */ /* 0x000fea0003800000 */
.L_x_14441:
        /* <DEDUP_REMOVED lines=44> */
.L_x_14440:
[----:B------:R-:W-:Y:S05]  /*8300*/  BSYNC B1 ;  /* 0x0000000000017941 */ /* 0x000fea0003800000 */
.L_x_14439:
        /* <DEDUP_REMOVED lines=11> */
.L_x_14435:
[----:B------:R-:W-:Y:S05]  /*83c0*/  BSYNC B0 ;  /* 0x0000000000007941 */ /* 0x000fea0003800000 */
.L_x_14434:
        /* <DEDUP_REMOVED lines=18> */
.L_x_14446:
[----:B------:R-:W-:Y:S02]  /*84f0*/  MOV R139, R172 ;  /* 0x000000ac008b7202 */ /* 0x000fe40000000f00 */
.L_x_14447:
[----:B------:R-:W-:Y:S05]  /*8500*/  BSYNC B1 ;  /* 0x0000000000017941 */ /* 0x000fea0003800000 */
.L_x_14445:
        /* <DEDUP_REMOVED lines=16> */
.L_x_14451:
[----:B------:R-:W-:Y:S05]  /*8610*/  BSYNC B2 ;  /* 0x0000000000027941 */ /* 0x000fea0003800000 */
.L_x_14450:
        /* <DEDUP_REMOVED lines=44> */
.L_x_14449:
[----:B------:R-:W-:Y:S05]  /*88e0*/  BSYNC B1 ;  /* 0x0000000000017941 */ /* 0x000fea0003800000 */
.L_x_14448:
        /* <DEDUP_REMOVED lines=11> */
.L_x_14444:
[----:B------:R-:W-:Y:S05]  /*89a0*/  BSYNC B0 ;  /* 0x0000000000007941 */ /* 0x000fea0003800000 */
.L_x_14443:
        /* <DEDUP_REMOVED lines=18> */
.L_x_14455:
[----:B------:R-:W-:Y:S02]  /*8ad0*/  MOV R139, R172 ;  /* 0x000000ac008b7202 */ /* 0x000fe40000000f00 */
.L_x_14456:
[----:B------:R-:W-:Y:S05]  /*8ae0*/  BSYNC B1 ;  /* 0x0000000000017941 */ /* 0x000fea0003800000 */
.L_x_14454:
        /* <DEDUP_REMOVED lines=16> */
.L_x_14460:
[----:B------:R-:W-:Y:S05]  /*8bf0*/  BSYNC B2 ;  /* 0x0000000000027941 */ /* 0x000fea0003800000 */
.L_x_14459:
        /* <DEDUP_REMOVED lines=44> */
.L_x_14458:
[----:B------:R-:W-:Y:S05]  /*8ec0*/  BSYNC B1 ;  /* 0x0000000000017941 */ /* 0x000fea0003800000 */
.L_x_14457:
        /* <DEDUP_REMOVED lines=11> */
.L_x_14453:
[----:B------:R-:W-:Y:S05]  /*8f80*/  BSYNC B0 ;  /* 0x0000000000007941 */ /* 0x000fea0003800000 */
.L_x_14452:
        /* <DEDUP_REMOVED lines=18> */
.L_x_14464:
[----:B------:R-:W-:Y:S02]  /*90b0*/  MOV R141, R172 ;  /* 0x000000ac008d7202 */ /* 0x000fe40000000f00 */
.L_x_14465:
[----:B------:R-:W-:Y:S05]  /*90c0*/  BSYNC B1 ;  /* 0x0000000000017941 */ /* 0x000fea0003800000 */
.L_x_14463:
        /* <DEDUP_REMOVED lines=16> */
.L_x_14469:
[----:B------:R-:W-:Y:S05]  /*91d0*/  BSYNC B2 ;  /* 0x0000000000027941 */ /* 0x000fea0003800000 */
.L_x_14468:
        /* <DEDUP_REMOVED lines=44> */
.L_x_14467:
[----:B------:R-:W-:Y:S05]  /*94a0*/  BSYNC B1 ;  /* 0x0000000000017941 */ /* 0x000fea0003800000 */
.L_x_14466:
        /* <DEDUP_REMOVED lines=11> */
.L_x_14462:
[----:B------:R-:W-:Y:S05]  /*9560*/  BSYNC B0 ;  /* 0x0000000000007941 */ /* 0x000fea0003800000 */
.L_x_14461:
        /* <DEDUP_REMOVED lines=18> */
.L_x_14473:
[----:B------:R-:W-:Y:S02]  /*9690*/  MOV R141, R172 ;  /* 0x000000ac008d7202 */ /* 0x000fe40000000f00 */
.L_x_14474:
[----:B------:R-:W-:Y:S05]  /*96a0*/  BSYNC B1 ;  /* 0x0000000000017941 */ /* 0x000fea0003800000 */
.L_x_14472:
        /* <DEDUP_REMOVED lines=16> */
.L_x_14478:
[----:B------:R-:W-:Y:S05]  /*97b0*/  BSYNC B2 ;  /* 0x0000000000027941 */ /* 0x000fea0003800000 */
.L_x_14477:
        /* <DEDUP_REMOVED lines=44> */
.L_x_14476:
[----:B------:R-:W-:Y:S05]  /*9a80*/  BSYNC B1 ;  /* 0x0000000000017941 */ /* 0x000fea0003800000 */
.L_x_14475:
        /* <DEDUP_REMOVED lines=11> */
.L_x_14471:
[----:B------:R-:W-:Y:S05]  /*9b40*/  BSYNC B0 ;  /* 0x0000000000007941 */ /* 0x000fea0003800000 */
.L_x_14470:
        /* <DEDUP_REMOVED lines=9> */
[----:B------:R-:W-:Y:S01]  /*9be0*/  SHF.L.U32 R137, R178, 0x10, RZ ;  /* 0x00000010b2897819 */ /* 0x000fe200000006ff */
[----:B------:R-:W-:Y:S01]  /*9bf0*/  IMAD.MOV.U32 R189, RZ, RZ, 0x8 ;  /* 0x00000008ffbd7424 */ /* 0x000fe200078e00ff */
[----:B------:R-:W-:Y:S02]  /*9c00*/  LOP3.LUT R136, R179, 0xffff, RZ, 0xc0, !PT ;  /* 0x0000ffffb3887812 */ /* 0x000fe400078ec0ff */
[----:B------:R-:W-:Y:S02]  /*9c10*/  LOP3.LUT R137, R137, 0xff0000, RZ, 0xc0, !PT ;  /* 0x00ff000089897812 */ /* 0x000fe400078ec0ff */
[----:B------:R-:W-:Y:S02]  /*9c20*/  PRMT R139, R177, 0x7104, RZ ;  /* 0x00007104b18b7816 */ /* 0x000fe400000000ff */
[----:B------:R-:W-:Y:S02]  /*9c30*/  PRMT R136, R137, 0x4210, R136 ;  /* 0x0000421089887816 */ /* 0x000fe40000000088 */
[----:B0-----:R-:W-:-:S02]  /*9c40*/  LOP3.LUT R142, R175, 0xff, RZ, 0xc0, !PT ;  /* 0x000000ffaf8e7812 */ /* 0x001fc400078ec0ff */
        /* <DEDUP_REMOVED lines=13> */
.L_x_14480:
[----:B------:R-:W-:Y:S05]  /*9d20*/  BSYNC B0 ;  /* 0x0000000000007941 */ /* 0x000fea0003800000 */
.L_x_14479:
        /* <DEDUP_REMOVED lines=22> */
.L_x_14484:
[----:B------:R-:W-:Y:S02]  /*9e90*/  MOV R186, R172 ;  /* 0x000000ac00ba7202 */ /* 0x000fe40000000f00 */
.L_x_14485:
[----:B------:R-:W-:Y:S05]  /*9ea0*/  BSYNC B1 ;  /* 0x0000000000017941 */ /* 0x000fea0003800000 */
.L_x_14483:
        /* <DEDUP_REMOVED lines=16> */
.L_x_14489:
[----:B------:R-:W-:Y:S05]  /*9fb0*/  BSYNC B2 ;  /* 0x0000000000027941 */ /* 0x000fea0003800000 */
.L_x_14488:
        /* <DEDUP_REMOVED lines=43> */
.L_x_14487:
[----:B------:R-:W-:Y:S05]  /*a270*/  BSYNC B1 ;  /* 0x0000000000017941 */ /* 0x000fea0003800000 */
.L_x_14486:
        /* <DEDUP_REMOVED lines=11> */
.L_x_14482:
[----:B0-----:R-:W-:Y:S05]  /*a330*/  BSYNC B0 ;  /* 0x0000000000007941 */ /* 0x001fea0003800000 */
.L_x_14481:
        /* <DEDUP_REMOVED lines=18> */
.L_x_14493:
[----:B------:R-:W-:Y:S02]  /*a460*/  IMAD.MOV.U32 R185, RZ, RZ, R172 ;  /* 0x000000ffffb97224 */ /* 0x000fe400078e00ac */
.L_x_14494:
[----:B------:R-:W-:Y:S05]  /*a470*/  BSYNC B1 ;  /* 0x0000000000017941 */ /* 0x000fea0003800000 */
.L_x_14492:
        /* <DEDUP_REMOVED lines=16> */
.L_x_14498:
[----:B------:R-:W-:Y:S05]  /*a580*/  BSYNC B2 ;  /* 0x0000000000027941 */ /* 0x000fea0003800000 */
.L_x_14497:
        /* <DEDUP_REMOVED lines=44> */
.L_x_14496:
[----:B------:R-:W-:Y:S05]  /*a850*/  BSYNC B1 ;  /* 0x0000000000017941 */ /* 0x000fea0003800000 */
.L_x_14495:
        /* <DEDUP_REMOVED lines=11> */
.L_x_14491:
[----:B------:R-:W-:Y:S05]  /*a910*/  BSYNC B0 ;  /* 0x0000000000007941 */ /* 0x000fea0003800000 */
.L_x_14490:
        /* <DEDUP_REMOVED lines=18> */
.L_x_14502:
[----:B------:R-:W-:Y:S02]  /*aa40*/  IMAD.MOV.U32 R185, RZ, RZ, R172 ;  /* 0x000000ffffb97224 */ /* 0x000fe400078e00ac */
.L_x_14503:
[----:B------:R-:W-:Y:S05]  /*aa50*/  BSYNC B1 ;  /* 0x0000000000017941 */ /* 0x000fea0003800000 */
.L_x_14501:
        /* <DEDUP_REMOVED lines=16> */
.L_x_14507:
[----:B------:R-:W-:Y:S05]  /*ab60*/  BSYNC B2 ;  /* 0x0000000000027941 */ /* 0x000fea0003800000 */
.L_x_14506:
        /* <DEDUP_REMOVED lines=44> */
.L_x_14505:
[----:B------:R-:W-:Y:S05]  /*ae30*/  BSYNC B1 ;  /* 0x0000000000017941 */ /* 0x000fea0003800000 */
.L_x_14504:
        /* <DEDUP_REMOVED lines=11> */
.L_x_14500:
[----:B------:R-:W-:Y:S05]  /*aef0*/  BSYNC B0 ;  /* 0x0000000000007941 */ /* 0x000fea0003800000 */
.L_x_14499:
        /* <DEDUP_REMOVED lines=18> */
.L_x_14511:
[----:B------:R-:W-:Y:S02]  /*b020*/  IMAD.MOV.U32 R185, RZ, RZ, R172 ;  /* 0x000000ffffb97224 */ /* 0x000fe400078e00ac */
.L_x_14512:
[----:B------:R-:W-:Y:S05]  /*b030*/  BSYNC B1 ;  /* 0x0000000000017941 */ /* 0x000fea0003800000 */
.L_x_14510:
        /* <DEDUP_REMOVED lines=16> */
.L_x_14516:
[----:B------:R-:W-:Y:S05]  /*b140*/  BSYNC B2 ;  /* 0x0000000000027941 */ /* 0x000fea0003800000 */
.L_x_14515:
        /* <DEDUP_REMOVED lines=44> */
.L_x_14514:
[----:B------:R-:W-:Y:S05]  /*b410*/  BSYNC B1 ;  /* 0x0000000000017941 */ /* 0x000fea0003800000 */
.L_x_14513:
        /* <DEDUP_REMOVED lines=11> */
.L_x_14509:
[----:B------:R-:W-:Y:S05]  /*b4d0*/  BSYNC B0 ;  /* 0x0000000000007941 */ /* 0x000fea0003800000 */
.L_x_14508:
        /* <DEDUP_REMOVED lines=18> */
.L_x_14520:
[----:B------:R-:W-:Y:S02]  /*b600*/  IMAD.MOV.U32 R185, RZ, RZ, R172 ;  /* 0x000000ffffb97224 */ /* 0x000fe400078e00ac */
.L_x_14521:
[----:B------:R-:W-:Y:S05]  /*b610*/  BSYNC B1 ;  /* 0x0000000000017941 */ /* 0x000fea0003800000 */
.L_x_14519:
        /* <DEDUP_REMOVED lines=16> */
.L_x_14525:
[----:B------:R-:W-:Y:S05]  /*b720*/  BSYNC B2 ;  /* 0x0000000000027941 */ /* 0x000fea0003800000 */
.L_x_14524:
        /* <DEDUP_REMOVED lines=44> */
.L_x_14523:
[----:B------:R-:W-:Y:S05]  /*b9f0*/  BSYNC B1 ;  /* 0x0000000000017941 */ /* 0x000fea0003800000 */
.L_x_14522:
[----:B------:R-:W0:Y:S01]  /*ba00*/  I2F.U32 R140, R185 ;  /* 0x000000b9008c7306 */ /* 0x000e220000201000 */
[----:B------:R-:W-:Y:S01]  /*ba10*/  HFMA2.MMA R141, -RZ, RZ, 0.1171875, 0 ;  /* 0x2f800000ff8d7435 */ /* 0x000fe200000001ff */
[----:B------:R-:W-:-:S05]  /*ba20*/  PRMT R143, RZ, 0x5410, R110 ;  /* 0x00005410ff8f7816 */ /* 0x000fca000000006e */
        /* <DEDUP_REMOVED lines=8> */
.L_x_14518:
[----:B------:R-:W-:Y:S05]  /*bab0*/  BSYNC B0 ;  /* 0x0000000000007941 */ /* 0x000fea0003800000 */
.L_x_14517:
        /* <DEDUP_REMOVED lines=18> */
.L_x_14529:
[----:B------:R-:W-:Y:S02]  /*bbe0*/  IMAD.MOV.U32 R185, RZ, RZ, R172 ;  /* 0x000000ffffb97224 */ /* 0x000fe400078e00ac */
.L_x_14530:
[----:B------:R-:W-:Y:S05]  /*bbf0*/  BSYNC B1 ;  /* 0x0000000000017941 */ /* 0x000fea0003800000 */
.L_x_14528:
        /* <DEDUP_REMOVED lines=16> */
.L_x_14534:
[----:B------:R-:W-:Y:S05]  /*bd00*/  BSYNC B2 ;  /* 0x0000000000027941 */ /* 0x000fea0003800000 */
.L_x_14533:
        /* <DEDUP_REMOVED lines=44> */
.L_x_14532:
[----:B------:R-:W-:Y:S05]  /*bfd0*/  BSYNC B1 ;  /* 0x0000000000017941 */ /* 0x000fea0003800000 */
.L_x_14531:
        /* <DEDUP_REMOVED lines=11> */
.L_x_14527:
[----:B------:R-:W-:Y:S05]  /*c090*/  BSYNC B0 ;  /* 0x0000000000007941 */ /* 0x000fea0003800000 */
.L_x_14526:
        /* <DEDUP_REMOVED lines=18> */
.L_x_14538:
[----:B------:R-:W-:Y:S02]  /*c1c0*/  IMAD.MOV.U32 R185, RZ, RZ, R172 ;  /* 0x000000ffffb97224 */ /* 0x000fe400078e00ac */
.L_x_14539:
[----:B------:R-:W-:Y:S05]  /*c1d0*/  BSYNC B1 ;  /* 0x0000000000017941 */ /* 0x000fea0003800000 */
.L_x_14537:
        /* <DEDUP_REMOVED lines=16> */
.L_x_14543:
[----:B------:R-:W-:Y:S05]  /*c2e0*/  BSYNC B2 ;  /* 0x0000000000027941 */ /* 0x000fea0003800000 */
.L_x_14542:
        /* <DEDUP_REMOVED lines=44> */
.L_x_14541:
[----:B------:R-:W-:Y:S05]  /*c5b0*/  BSYNC B1 ;  /* 0x0000000000017941 */ /* 0x000fea0003800000 */
.L_x_14540:
        /* <DEDUP_REMOVED lines=11> */
.L_x_14536:
[----:B------:R-:W-:Y:S05]  /*c670*/  BSYNC B0 ;  /* 0x0000000000007941 */ /* 0x000fea0003800000 */
.L_x_14535:
        /* <DEDUP_REMOVED lines=18> */
.L_x_14547:
[----:B------:R-:W-:Y:S02]  /*c7a0*/  IMAD.MOV.U32 R194, RZ, RZ, R172 ;  /* 0x000000ffffc27224 */ /* 0x000fe400078e00ac */
.L_x_14548:
[----:B------:R-:W-:Y:S05]  /*c7b0*/  BSYNC B1 ;  /* 0x0000000000017941 */ /* 0x000fea0003800000 */
.L_x_14546:
        /* <DEDUP_REMOVED lines=16> */
.L_x_14552:
[----:B------:R-:W-:Y:S05]  /*c8c0*/  BSYNC B2 ;  /* 0x0000000000027941 */ /* 0x000fea0003800000 */
.L_x_14551:
        /* <DEDUP_REMOVED lines=44> */
.L_x_14550:
[----:B------:R-:W-:Y:S05]  /*cb90*/  BSYNC B1 ;  /* 0x0000000000017941 */ /* 0x000fea0003800000 */
.L_x_14549:
        /* <DEDUP_REMOVED lines=11> */
.L_x_14545:
[----:B------:R-:W-:Y:S05]  /*cc50*/  BSYNC B0 ;  /* 0x0000000000007941 */ /* 0x000fea0003800000 */
.L_x_14544:
[----:B------:R-:W-:Y:S01]  /*cc60*/  FADD.FTZ R186, RZ, R112 ;  /* 0x00000070ffba7221 */ /* 0x000fe20000010000 */
[----:B------:R-:W-:Y:S01]  /*cc70*/  BSSY B0, `(.L_x_14553) ;  /* 0x000003c000007945 */ /* 0x000fe20003800000 */
[----:B------:R-:W-:Y:S02]  /*cc80*/  LOP3.LUT P1, RZ, R168, 0xff, RZ, 0xc0, !PT ;  /* 0x000000ffa8ff7812 */ /* 0x000fe4000782c0ff */
        /* <DEDUP_REMOVED lines=21> */
[----:B------:R-:W0:Y:S02]  /*cde0*/  S2R R186, SR_TID.X ;  /* 0x0000000000ba7919 */ /* 0x000e240000002100 */
[----:B------:R-:W-:-:S04]  /*cdf0*/  FADD.FTZ R188, R187, R134 ;  /* 0x00000086bbbc7221 */ /* 0x000fc80000010000 */
[----:B------:R-:W-:-:S04]  /*ce00*/  FADD.FTZ R187, R188, R135 ;  /* 0x00000087bcbb7221 */ /* 0x000fc80000010000 */
[----:B------:R-:W-:-:S04]  /*ce10*/  FADD.FTZ R188, R187, R136 ;  /* 0x00000088bbbc7221 */ /* 0x000fc80000010000 */
[----:B------:R-:W-:Y:S02]  /*ce20*/  FADD.FTZ R187, R188, R137 ;  /* 0x00000089bcbb7221 */ /* 0x000fe40000010000 */
[----:B------:R-:W-:-:S04]  /*ce30*/  IMAD.WIDE.U32 R188, R184, R183, c[0x0][0x188] ;  /* 0x00006200b8bc7625 */ /* 0x000fc800078e00b7 */
[----:B------:R-:W-:Y:S01]  /*ce40*/  FADD.FTZ R190, R187, R138 ;  /* 0x0000008abbbe7221 */ /* 0x000fe20000010000 */
[----:B------:R1:W-:Y:S03]  /*ce50*/  STG.E.128 [R188.64], R136 ;  /* 0x00000088bc007986 */ /* 0x0003e6000c101d04 */
[----:B------:R-:W-:Y:S01]  /*ce60*/  FADD.FTZ R183, R190, R139 ;  /* 0x0000008bbeb77221 */ /* 0x000fe20000010000 */
[----:B------:R1:W-:Y:S01]  /*ce70*/  STG.E.128 [R188.64+0x10], R140 ;  /* 0x0000108cbc007986 */ /* 0x0003e2000c101d04 */
[----:B0-----:R-:W-:Y:S02]  /*ce80*/  SHF.R.U32.HI R184, RZ, 0x5, R186 ;  /* 0x00000005ffb87819 */ /* 0x001fe400000116ba */
[----:B------:R-:W-:Y:S01]  /*ce90*/  FADD.FTZ R190, R183, R140 ;  /* 0x0000008cb7be7221 */ /* 0x000fe20000010000 */
[----:B------:R-:W-:Y:S02]  /*cea0*/  LOP3.LUT P0, RZ, R186, 0x1f, RZ, 0xc0, !PT ;  /* 0x0000001fbaff7812 */ /* 0x000fe4000780c0ff */
[----:B------:R-:W-:Y:S01]  /*ceb0*/  LOP3.LUT R184, R184, 0x7fffff8, RZ, 0xc0, !PT ;  /* 0x07fffff8b8b87812 */ /* 0x000fe200078ec0ff */
[----:B------:R-:W-:-:S04]  /*cec0*/  FADD.FTZ R183, R190, R141 ;  /* 0x0000008dbeb77221 */ /* 0x000fc80000010000 */
[----:B------:R-:W-:Y:S01]  /*ced0*/  FADD.FTZ R194, R183, R142 ;  /* 0x0000008eb7c27221 */ /* 0x000fe20000010000 */
[----:B------:R-:W-:Y:S05]  /*cee0*/  @!P2 BRA `(.L_x_14554) ;  /* 0x000001400000a947 */ /* 0x000fea0003800000 */
[----:B------:R-:W-:Y:S01]  /*cef0*/  IMAD.U32 R187, R178, 0x10000, RZ ;  /* 0x00010000b2bb7824 */ /* 0x000fe200078e00ff */
[----:B------:R-:W-:Y:S02]  /*cf00*/  LOP3.LUT R183, R179, 0xffff, RZ, 0xc0, !PT ;  /* 0x0000ffffb3b77812 */ /* 0x000fe400078ec0ff */
[----:B------:R-:W-:Y:S02]  /*cf10*/  PRMT R190, R177, 0x7104, RZ ;  /* 0x00007104b1be7816 */ /* 0x000fe400000000ff */
[----:B-1----:R-:W-:Y:S01]  /*cf20*/  LOP3.LUT R188, R187, 0xff0000, RZ, 0xc0, !PT ;  /* 0x00ff0000bbbc7812 */ /* 0x002fe200078ec0ff */
[----:B------:R-:W-:Y:S01]  /*cf30*/  IMAD.MOV.U32 R187, RZ, RZ, 0x8 ;  /* 0x00000008ffbb7424 */ /* 0x000fe200078e00ff */
        /* <DEDUP_REMOVED lines=15> */
.L_x_14554:
[----:B------:R-:W-:Y:S05]  /*d030*/  BSYNC B0 ;  /* 0x0000000000007941 */ /* 0x000fea0003800000 */
.L_x_14553:
[----:B------:R-:W-:Y:S01]  /*d040*/  @!P1 IADD3 R184, R184, 0x8, RZ ;  /* 0x00000008b8b89810 */ /* 0x000fe20007ffe0ff */
[----:B------:R-:W-:Y:S01]  /*d050*/  FADD.FTZ R187, R194, R143 ;  /* 0x0000008fc2bb7221 */ /* 0x000fe20000010000 */
[----:B------:R-:W-:Y:S05]  /*d060*/  BRA.DIV ~URZ, `(.L_x_14555) ;  /* 0x000013427f007947 */ /* 0x000fea000b800000 */
[----:B0-----:R0:W2:Y:S02]  /*d070*/  SHFL.BFLY PT, R182, R187, 0x1, 0x1f ;  /* 0x0c201f00bbb67f89 */ /* 0x0010a400000e0000 */
.L_x_14561:
[----:B0-2---:R-:W-:Y:S01]  /*d080*/  FADD.FTZ R187, R187, R182 ;  /* 0x000000b6bbbb7221 */ /* 0x005fe20000010000 */
[----:B------:R-:W-:Y:S05]  /*d090*/  BRA.DIV ~URZ, `(.L_x_14556) ;  /* 0x000013827f007947 */ /* 0x000fea000b800000 */
[----:B------:R-:W0:Y:S02]  /*d0a0*/  SHFL.BFLY PT, R182, R187, 0x2, 0x1f ;  /* 0x0c401f00bbb67f89 */ /* 0x000e2400000e0000 */
[----:B0-----:R-:W-:-:S05]  /*d0b0*/  FADD.FTZ R183, R187, R182 ;  /* 0x000000b6bbb77221 */ /* 0x001fca0000010000 */
[----:B------:R-:W0:Y:S02]  /*d0c0*/  SHFL.BFLY PT, R182, R183, 0x4, 0x1f ;  /* 0x0c801f00b7b67f89 */ /* 0x000e2400000e0000 */
[----:B0-----:R-:W-:-:S05]  /*d0d0*/  FADD.FTZ R187, R183, R182 ;  /* 0x000000b6b7bb7221 */ /* 0x001fca0000010000 */
[----:B------:R-:W0:Y:S02]  /*d0e0*/  SHFL.BFLY PT, R182, R187, 0x8, 0x1f ;  /* 0x0d001f00bbb67f89 */ /* 0x000e2400000e0000 */
[----:B01----:R-:W-:-:S05]  /*d0f0*/  FADD.FTZ R188, R187, R182 ;  /* 0x000000b6bbbc7221 */ /* 0x003fca0000010000 */
        /* <DEDUP_REMOVED lines=76> */
.L_x_14562:
[----:B------:R-:W2:Y:S01]  /*d5c0*/  S2R R198, SR_TID.X ;  /* 0x0000000000c67919 */ /* 0x000ea20000002100 */
[----:B------:R-:W-:Y:S01]  /*d5d0*/  @!P0 SHF.R.U32.HI R189, RZ, 0x5, R186 ;  /* 0x00000005ffbd8819 */ /* 0x000fe200000116ba */
[----:B-1----:R-:W-:Y:S01]  /*d5e0*/  FADD.FTZ R183, R192, R187 ;  /* 0x000000bbc0b77221 */ /* 0x002fe20000010000 */
[----:B------:R-:W-:Y:S02]  /*d5f0*/  WARPSYNC 0xffffffff ;  /* 0xffffffff00007948 */ /* 0x000fe40003800000 */
[----:B------:R-:W-:-:S04]  /*d600*/  @!P0 LOP3.LUT R189, R189, 0x7, RZ, 0xc0, !PT ;  /* 0x00000007bdbd8812 */ /* 0x000fc800078ec0ff */
[----:B------:R-:W-:-:S05]  /*d610*/  @!P0 IADD3 R189, R184, R189, RZ ;  /* 0x000000bdb8bd8210 */ /* 0x000fca0007ffe0ff */
[----:B------:R1:W-:Y:S01]  /*d620*/  @!P0 STS.64 [R189.X8], R182 ;  /* 0x000000b6bd008388 */ /* 0x0003e20000008a00 */
[----:B0-2---:R-:W-:-:S04]  /*d630*/  LOP3.LUT R187, R198, 0x1f, RZ, 0xc0, !PT ;  /* 0x0000001fc6bb7812 */ /* 0x005fc800078ec0ff */
        /* <DEDUP_REMOVED lines=9> */
[----:B------:R-:W0:Y:S04]  /*d6d0*/  SHFL.DOWN PT, R189, R184, 0x4, 0x1f ;  /* 0x08801f00b8bd7f89 */ /* 0x000e2800000e0000 */
[----:B------:R1:W-:Y:S01]  /*d6e0*/  @!P0 LDS.64 R182, [R187.X8] ;  /* 0x00000000bbb68984 */ /* 0x0003e20000008a00 */
[----:B0-----:R-:W-:-:S02]  /*d6f0*/  IMAD.IADD R188, R189, 0x1, R184 ;  /* 0x00000001bdbc7824 */ /* 0x001fc400078e02b8 */
[----:B------:R-:W-:Y:S03]  /*d700*/  I2F R194, R189 ;  /* 0x000000bd00c27306 */ /* 0x000fe60000201400 */
[----:B------:R-:W0:Y:S05]  /*d710*/  SHFL.DOWN PT, R195, R188, 0x2, 0x1f ;  /* 0x08401f00bcc37f89 */ /* 0x000e2a00000e0000 */
[----:B------:R-:W1:Y:S08]  /*d720*/  I2F R190, R188 ;  /* 0x000000bc00be7306 */ /* 0x000e700000201400 */
[----:B-1----:R-:W1:Y:S01]  /*d730*/  MUFU.RCP R187, R190 ;  /* 0x000000be00bb7308 */ /* 0x002e620000001000 */
[----:B0-----:R-:W-:Y:S01]  /*d740*/  IMAD.IADD R184, R188, 0x1, R195 ;  /* 0x00000001bcb87824 */ /* 0x001fe200078e02c3 */
[----:B------:R-:W0:Y:S06]  /*d750*/  SHFL.DOWN PT, R191, R182, 0x4, 0x1f ;  /* 0x08801f00b6bf7f89 */ /* 0x000e2c00000e0000 */
[----:B------:R-:W2:Y:S01]  /*d760*/  I2F R188, R184 ;  /* 0x000000b800bc7306 */ /* 0x000ea20000201400 */
[----:B------:R-:W3:Y:S04]  /*d770*/  SHFL.DOWN PT, R186, R183, 0x4, 0x1f ;  /* 0x08801f00b7ba7f89 */ /* 0x000ee800000e0000 */
[----:B------:R-:W-:Y:S03]  /*d780*/  SHFL.DOWN PT, R197, R184, 0x1, 0x1f ;  /* 0x08201f00b8c57f89 */ /* 0x000fe600000e0000 */
[----:B------:R-:W4:Y:S01]  /*d790*/  I2F R195, R195 ;  /* 0x000000c300c37306 */ /* 0x000f220000201400 */
[----:B0-----:R-:W-:-:S02]  /*d7a0*/  FMUL.FTZ R193, R191, R194 ;  /* 0x000000c2bfc17220 */ /* 0x001fc40000410000 */
[----:B------:R-:W-:Y:S02]  /*d7b0*/  FADD.FTZ R191, -R191, R182 ;  /* 0x000000b6bfbf7221 */ /* 0x000fe40000010100 */
[----:B------:R-:W-:Y:S02]  /*d7c0*/  FFMA.FTZ R196, R192, R182, R193 ;  /* 0x000000b6c0c47223 */ /* 0x000fe400000100c1 */
[----:B------:R-:W-:Y:S02]  /*d7d0*/  FMUL.FTZ R191, R191, R191 ;  /* 0x000000bfbfbf7220 */ /* 0x000fe40000410000 */
[----:B-1----:R-:W-:Y:S02]  /*d7e0*/  FMUL.FTZ R193, R187, R196 ;  /* 0x000000c4bbc17220 */ /* 0x002fe40000410000 */
        /* <DEDUP_REMOVED lines=27> */
[----:B--2---:R-:W-:Y:S01]  /*d9a0*/  FADD.FTZ R183, R182, R183 ;  /* 0x000000b7b6b77221 */ /* 0x004fe20000010000 */
[----:B------:R-:W-:Y:S01]  /*d9b0*/  SHF.R.U32.HI R182, RZ, 0x5, R198 ;  /* 0x00000005ffb67819 */ /* 0x000fe200000116c6 */
[----:B------:R-:W-:-:S02]  /*d9c0*/  FMUL.FTZ R187, R187, R197 ;  /* 0x000000c5bbbb7220 */ /* 0x000fc40000410000 */
[----:B------:R-:W-:Y:S02]  /*d9d0*/  IMAD.MOV.U32 R184, RZ, RZ, c[0x0][0x1e0] ;  /* 0x00007800ffb87624 */ /* 0x000fe400078e00ff */
[C---:B0-----:R-:W-:Y:S02]  /*d9e0*/  FMUL.FTZ R189, R186.reuse, R189 ;  /* 0x000000bdbabd7220 */ /* 0x041fe40000410000 */
[----:B------:R-:W-:Y:S01]  /*d9f0*/  FFMA.FTZ R183, R186, R187, R183 ;  /* 0x000000bbbab77223 */ /* 0x000fe200000100b7 */
[----:B------:R-:W-:Y:S02]  /*da00*/  LOP3.LUT R187, R182, 0x7, RZ, 0xc0, !PT ;  /* 0x00000007b6bb7812 */ /* 0x000fe400078ec0ff */
[----:B------:R0:W1:Y:S02]  /*da10*/  SHFL.IDX PT, R191, R189, RZ, 0x1f ;  /* 0x00001fffbdbf7589 */ /* 0x00006400000e0000 */
[----:B------:R-:W-:Y:S02]  /*da20*/  LOP3.LUT P0, RZ, R187, 0x1f, R198, 0xf8, !PT ;  /* 0x0000001fbbff7812 */ /* 0x000fe4000780f8c6 */
[----:B------:R-:W2:Y:S11]  /*da30*/  SHFL.IDX PT, R183, R183, RZ, 0x1f ;  /* 0x00001fffb7b77589 */ /* 0x000eb600000e0000 */
[----:B------:R-:W-:-:S02]  /*da40*/  @!P0 LEA R186, P2, R144, c[0x0][0x1a0], 0x2 ;  /* 0x0000680090ba8a11 */ /* 0x000fc400078410ff */
[----:B------:R-:W-:-:S04]  /*da50*/  @!P0 LEA R188, P3, R144, c[0x0][0x1a8], 0x2 ;  /* 0x00006a0090bc8a11 */ /* 0x000fc800078610ff */
[----:B0-----:R-:W-:Y:S01]  /*da60*/  @!P0 LEA.HI.X R189, R144, c[0x0][0x1ac], R181, 0x2, P3 ;  /* 0x00006b0090bd8a11 */ /* 0x001fe200018f14b5 */
[----:B-1----:R-:W-:-:S05]  /*da70*/  FMUL.FTZ R182, R191, R191 ;  /* 0x000000bfbfb67220 */ /* 0x002fca0000410000 */
[----:B------:R-:W-:Y:S01]  /*da80*/  FSEL R187, R182, RZ, P1 ;  /* 0x000000ffb6bb7208 */ /* 0x000fe20000800000 */
[----:B--2---:R-:W-:-:S04]  /*da90*/  FFMA.FTZ R182, R183, R184, c[0x0][0x228] ;  /* 0x00008a00b7b67623 */ /* 0x004fc800000100b8 */
[----:B------:R-:W-:Y:S01]  /*daa0*/  FADD.FTZ R182, R182, R187 ;  /* 0x000000bbb6b67221 */ /* 0x000fe20000010000 */
[----:B------:R-:W-:-:S05]  /*dab0*/  @!P0 LEA.HI.X R187, R144, c[0x0][0x1a4], R181, 0x2, P2 ;  /* 0x0000690090bb8a11 */ /* 0x000fca00010f14b5 */
[----:B------:R-:W0:Y:S01]  /*dac0*/  MUFU.RSQ R182, R182 ;  /* 0x000000b600b67308 */ /* 0x000e220000001400 */
[----:B------:R1:W-:Y:S04]  /*dad0*/  @!P0 STG.E [R186.64], R191 ;  /* 0x000000bfba008986 */ /* 0x0003e8000c101904 */
        /* <DEDUP_REMOVED lines=13> */
[C---:B------:R-:W-:Y:S02]  /*dbb0*/  FADD.FTZ R183, -R181.reuse, R112 ;  /* 0x00000070b5b77221 */ /* 0x040fe40000010100 */
[C---:B------:R-:W-:Y:S02]  /*dbc0*/  FMUL.FTZ R187, R182.reuse, R187 ;  /* 0x000000bbb6bb7220 */ /* 0x040fe40000410000 */
[----:B------:R-:W-:Y:S02]  /*dbd0*/  FMUL.FTZ R116, R182, R115 ;  /* 0x00000073b6747220 */ /* 0x000fe40000410000 */
[C---:B------:R-:W-:Y:S02]  /*dbe0*/  FADD.FTZ R203, -R181.reuse, R130 ;  /* 0x00000082b5cb7221 */ /* 0x040fe40000010100 */
[C---:B------:R-:W-:Y:S02]  /*dbf0*/  FADD.FTZ R193, -R181.reuse, R120 ;  /* 0x00000078b5c17221 */ /* 0x040fe40000010100 */
[----:B------:R-:W-:-:S02]  /*dc00*/  FADD.FTZ R121, -R181, R121 ;  /* 0x00000079b5797221 */ /* 0x000fc40000010100 */
[C---:B------:R-:W-:Y:S01]  /*dc10*/  FMUL.FTZ R130, R182.reuse, R129 ;  /* 0x00000081b6827220 */ /* 0x040fe20000410000 */
[----:B------:R-:W-:Y:S01]  /*dc20*/  LEA.HI R129, R113, R180, RZ, 0x3 ;  /* 0x000000b471817211 */ /* 0x000fe200078f18ff */
[----:B------:R-:W-:Y:S02]  /*dc30*/  FADD.FTZ R117, -R181, R117 ;  /* 0x00000075b5757221 */ /* 0x000fe40000010100 */
[----:B------:R-:W-:Y:S01]  /*dc40*/  FMUL.FTZ R183, R182, R183 ;  /* 0x000000b7b6b77220 */ /* 0x000fe20000410000 */
[----:B------:R-:W-:Y:S01]  /*dc50*/  LEA.HI.SX32 R129, R129, R0, 0x1d ;  /* 0x0000000081817211 */ /* 0x000fe200078feaff */
[----:B------:R-:W-:Y:S02]  /*dc60*/  FFMA.FTZ R113, R66, R187, R98 ;  /* 0x000000bb42717223 */ /* 0x000fe40000010062 */
[----:B------:R-:W-:Y:S02]  /*dc70*/  FFMA.FTZ R116, R67, R116, R99 ;  /* 0x0000007443747223 */ /* 0x000fe40000010063 */
[----:B------:R-:W-:-:S02]  /*dc80*/  FADD.FTZ R195, -R181, R122 ;  /* 0x0000007ab5c37221 */ /* 0x000fc40000010100 */
[C---:B------:R-:W-:Y:S01]  /*dc90*/  FADD.FTZ R125, -R181.reuse, R125 ;  /* 0x0000007db57d7221 */ /* 0x040fe20000010100 */
[----:B------:R-:W-:Y:S01]  /*dca0*/  F2FP.BF16.PACK_AB R113, R116, R113 ;  /* 0x000000717471723e */ /* 0x000fe200000010ff */
[C---:B------:R-:W-:Y:S02]  /*dcb0*/  FADD.FTZ R191, -R181.reuse, R118 ;  /* 0x00000076b5bf7221 */ /* 0x040fe40000010100 */
[C---:B------:R-:W-:Y:S02]  /*dcc0*/  FADD.FTZ R123, -R181.reuse, R123 ;  /* 0x0000007bb57b7221 */ /* 0x040fe40000010100 */
[C---:B------:R-:W-:Y:S02]  /*dcd0*/  FADD.FTZ R205, -R181.reuse, R132 ;  /* 0x00000084b5cd7221 */ /* 0x040fe40000010100 */
[C---:B------:R-:W-:Y:S02]  /*dce0*/  FADD.FTZ R133, -R181.reuse, R133 ;  /* 0x00000085b5857221 */ /* 0x040fe40000010100 */
[----:B------:R-:W-:-:S02]  /*dcf0*/  FADD.FTZ R213, -R181, R140 ;  /* 0x0000008cb5d57221 */ /* 0x000fc40000010100 */
[C---:B------:R-:W-:Y:S02]  /*dd00*/  FADD.FTZ R141, -R181.reuse, R141 ;  /* 0x0000008db58d7221 */ /* 0x040fe40000010100 */
[C---:B------:R-:W-:Y:S02]  /*dd10*/  FMUL.FTZ R193, R182.reuse, R193 ;  /* 0x000000c1b6c17220 */ /* 0x040fe40000410000 */
[C---:B------:R-:W-:Y:S02]  /*dd20*/  FMUL.FTZ R122, R182.reuse, R121 ;  /* 0x00000079b67a7220 */ /* 0x040fe40000410000 */
[----:B------:R-:W-:Y:S02]  /*dd30*/  FMUL.FTZ R118, R182, R117 ;  /* 0x00000075b6767220 */ /* 0x000fe40000410000 */
[C---:B------:R-:W-:Y:S02]  /*dd40*/  FADD.FTZ R119, -R181.reuse, R119 ;  /* 0x00000077b5777221 */ /* 0x040fe40000010100 */
[----:B------:R-:W-:-:S02]  /*dd50*/  FADD.FTZ R199, -R181, R126 ;  /* 0x0000007eb5c77221 */ /* 0x000fc40000010100 */
[----:B------:R-:W-:Y:S02]  /*dd60*/  FADD.FTZ R131, -R181, R131 ;  /* 0x00000083b5837221 */ /* 0x000fe40000010100 */
[----:B------:R-:W-:Y:S02]  /*dd70*/  FFMA.FTZ R112, R64, R183, R96 ;  /* 0x000000b740707223 */ /* 0x000fe40000010060 */
[----:B------:R-:W-:Y:S02]  /*dd80*/  FFMA.FTZ R117, R65, R114, R97 ;  /* 0x0000007241757223 */ /* 0x000fe40000010061 */
[C---:B------:R-:W-:Y:S02]  /*dd90*/  FADD.FTZ R197, -R181.reuse, R124 ;  /* 0x0000007cb5c57221 */ /* 0x040fe40000010100 */
[----:B------:R-:W-:Y:S01]  /*dda0*/  FADD.FTZ R207, -R181, R134 ;  /* 0x00000086b5cf7221 */ /* 0x000fe20000010100 */
[----:B------:R-:W-:Y:S01]  /*ddb0*/  F2FP.BF16.PACK_AB R112, R117, R112 ;  /* 0x000000707570723e */ /* 0x000fe200000010ff */
[----:B------:R-:W-:-:S02]  /*ddc0*/  FADD.FTZ R215, -R181, R142 ;  /* 0x0000008eb5d77221 */ /* 0x000fc40000010100 */
[C---:B------:R-:W-:Y:S02]  /*ddd0*/  FMUL.FTZ R126, R182.reuse, R125 ;  /* 0x0000007db67e7220 */ /* 0x040fe40000410000 */
[C---:B------:R-:W-:Y:S02]  /*dde0*/  FMUL.FTZ R195, R182.reuse, R195 ;  /* 0x000000c3b6c37220 */ /* 0x040fe40000410000 */
[C---:B------:R-:W-:Y:S02]  /*ddf0*/  FMUL.FTZ R124, R182.reuse, R123 ;  /* 0x0000007bb67c7220 */ /* 0x040fe40000410000 */
[C---:B------:R-:W-:Y:S02]  /*de00*/  FMUL.FTZ R205, R182.reuse, R205 ;  /* 0x000000cdb6cd7220 */ /* 0x040fe40000410000 */
[C---:B------:R-:W-:Y:S02]  /*de10*/  FMUL.FTZ R134, R182.reuse, R133 ;  /* 0x00000085b6867220 */ /* 0x040fe40000410000 */
[----:B------:R-:W-:-:S02]  /*de20*/  FMUL.FTZ R213, R182, R213 ;  /* 0x000000d5b6d57220 */ /* 0x000fc40000410000 */
[----:B------:R-:W-:Y:S02]  /*de30*/  FMUL.FTZ R142, R182, R141 ;  /* 0x0000008db68e7220 */ /* 0x000fe40000410000 */
        /* <DEDUP_REMOVED lines=9> */
[----:B------:R-:W-:Y:S02]  /*ded0*/  FMUL.FTZ R132, R182, R131 ;  /* 0x00000083b6847220 */ /* 0x000fe40000410000 */
[----:B------:R-:W-:Y:S02]  /*dee0*/  FFMA.FTZ R123, R53, R126, R85 ;  /* 0x0000007e357b7223 */ /* 0x000fe40000010055 */
[----:B------:R-:W-:-:S02]  /*def0*/  FADD.FTZ R201, -R181, R128 ;  /* 0x00000080b5c97221 */ /* 0x000fc40000010100 */
[C---:B------:R-:W-:Y:S02]  /*df00*/  FADD.FTZ R135, -R181.reuse, R135 ;  /* 0x00000087b5877221 */ /* 0x040fe40000010100 */
[C---:B------:R-:W-:Y:S02]  /*df10*/  FADD.FTZ R211, -R181.reuse, R138 ;  /* 0x0000008ab5d37221 */ /* 0x040fe40000010100 */
[----:B------:R-:W-:Y:S02]  /*df20*/  FADD.FTZ R139, -R181, R139 ;  /* 0x0000008bb58b7221 */ /* 0x000fe40000010100 */
[----:B------:R-:W-:Y:S02]  /*df30*/  FMUL.FTZ R189, R182, R189 ;  /* 0x000000bdb6bd7220 */ /* 0x000fe40000410000 */
[----:B------:R-:W-:Y:S02]  /*df40*/  FFMA.FTZ R117, R58, R195, R90 ;  /* 0x000000c33a757223 */ /* 0x000fe4000001005a */
[----:B------:R-:W-:-:S02]  /*df50*/  FFMA.FTZ R124, R59, R124, R91 ;  /* 0x0000007c3b7c7223 */ /* 0x000fc4000001005b */
[----:B------:R-:W-:Y:S02]  /*df60*/  FFMA.FTZ R122, R44, R205, R76 ;  /* 0x000000cd2c7a7223 */ /* 0x000fe4000001004c */
[----:B------:R-:W-:Y:S01]  /*df70*/  FFMA.FTZ R125, R45, R134, R77 ;  /* 0x000000862d7d7223 */ /* 0x000fe2000001004d */
[----:B------:R-:W-:Y:S01]  /*df80*/  F2FP.BF16.PACK_AB R117, R124, R117 ;  /* 0x000000757c75723e */ /* 0x000fe200000010ff */
[----:B------:R-:W-:Y:S01]  /*df90*/  FFMA.FTZ R126, R36, R213, R68 ;  /* 0x000000d5247e7223 */ /* 0x000fe20000010044 */
[----:B------:R-:W-:Y:S01]  /*dfa0*/  IADD3 R134, R129, 0x300, RZ ;  /* 0x0000030081867810 */ /* 0x000fe20007ffe0ff */
[----:B------:R-:W-:Y:S01]  /*dfb0*/  FFMA.FTZ R131, R37, R142, R69 ;  /* 0x0000008e25837223 */ /* 0x000fe20000010045 */
[----:B------:R-:W-:Y:S01]  /*dfc0*/  F2FP.BF16.PACK_AB R122, R125, R122 ;  /* 0x0000007a7d7a723e */ /* 0x000fe200000010ff */
[----:B------:R-:W-:Y:S02]  /*dfd0*/  FADD.FTZ R143, -R181, R143 ;  /* 0x0000008fb58f7221 */ /* 0x000fe40000010100 */
        /* <DEDUP_REMOVED lines=10> */
[----:B------:R-:W-:-:S02]  /*e080*/  FMUL.FTZ R197, R182, R197 ;  /* 0x000000c5b6c57220 */ /* 0x000fc40000410000 */
[----:B------:R-:W-:Y:S01]  /*e090*/  FMUL.FTZ R201, R182, R201 ;  /* 0x000000c9b6c97220 */ /* 0x000fe20000410000 */
[----:B------:R-:W-:Y:S01]  /*e0a0*/  F2FP.BF16.PACK_AB R121, R132, R121 ;  /* 0x000000798479723e */ /* 0x000fe200000010ff */
[C---:B------:R-:W-:Y:S01]  /*e0b0*/  FMUL.FTZ R207, R182.reuse, R207 ;  /* 0x000000cfb6cf7220 */ /* 0x040fe20000410000 */
[----:B------:R-:W-:Y:S01]  /*e0c0*/  IADD3 R132, R129, 0x200, RZ ;  /* 0x0000020081847810 */ /* 0x000fe20007ffe0ff */
[C---:B------:R-:W-:Y:S02]  /*e0d0*/  FMUL.FTZ R136, R182.reuse, R135 ;  /* 0x00000087b6887220 */ /* 0x040fe40000410000 */
[C---:B------:R-:W-:Y:S02]  /*e0e0*/  FMUL.FTZ R211, R182.reuse, R211 ;  /* 0x000000d3b6d37220 */ /* 0x040fe40000410000 */
[C---:B------:R-:W-:Y:S02]  /*e0f0*/  FMUL.FTZ R140, R182.reuse, R139 ;  /* 0x0000008bb68c7220 */ /* 0x040fe40000410000 */
[----:B------:R-:W-:-:S02]  /*e100*/  FMUL.FTZ R215, R182, R215 ;  /* 0x000000d7b6d77220 */ /* 0x000fc40000410000 */
[----:B------:R-:W-:Y:S02]  /*e110*/  FFMA.FTZ R114, R60, R189, R92 ;  /* 0x000000bd3c727223 */ /* 0x000fe4000001005c */
[----:B------:R-:W-:Y:S02]  /*e120*/  FFMA.FTZ R119, R61, R118, R93 ;  /* 0x000000763d777223 */ /* 0x000fe4000001005d */
[----:B------:R-:W-:Y:S02]  /*e130*/  FMUL.FTZ R182, R182, R143 ;  /* 0x0000008fb6b67220 */ /* 0x000fe40000410000 */
[----:B------:R-:W-:Y:S01]  /*e140*/  FFMA.FTZ R199, R54, R199, R86 ;  /* 0x000000c736c77223 */ /* 0x000fe20000010056 */
[----:B------:R-:W-:Y:S01]  /*e150*/  F2FP.BF16.PACK_AB R114, R119, R114 ;  /* 0x000000727772723e */ /* 0x000fe200000010ff */
[----:B------:R-:W-:Y:S02]  /*e160*/  FFMA.FTZ R128, R55, R128, R87 ;  /* 0x0000008037807223 */ /* 0x000fe40000010057 */
[----:B------:R-:W-:Y:S01]  /*e170*/  FFMA.FTZ R125, R49, R130, R81 ;  /* 0x00000082317d7223 */ /* 0x000fe20000010051 */
[----:B------:R-:W-:Y:S01]  /*e180*/  IADD3 R130, R129, 0x100, RZ ;  /* 0x0000010081827810 */ /* 0x000fe20007ffe0ff */
[----:B------:R-:W-:Y:S01]  /*e190*/  FFMA.FTZ R124, R40, R209, R72 ;  /* 0x000000d1287c7223 */ /* 0x000fe20000010048 */
[----:B------:R-:W-:Y:S01]  /*e1a0*/  F2FP.BF16.PACK_AB R119, R128, R199 ;  /* 0x000000c78077723e */ /* 0x000fe200000010ff */
[----:B------:R-:W-:-:S02]  /*e1b0*/  FFMA.FTZ R131, R41, R138, R73 ;  /* 0x0000008a29837223 */ /* 0x000fc40000010049 */
[----:B------:R-:W-:Y:S02]  /*e1c0*/  FFMA.FTZ R118, R52, R197, R84 ;  /* 0x000000c534767223 */ /* 0x000fe40000010054 */
[----:B------:R-:W-:Y:S01]  /*e1d0*/  IMAD.MOV.U32 R135, RZ, RZ, 0x10 ;  /* 0x00000010ff877424 */ /* 0x000fe200078e00ff */
[----:B------:R-:W-:Y:S01]  /*e1e0*/  F2FP.BF16.PACK_AB R124, R131, R124 ;  /* 0x0000007c837c723e */ /* 0x000fe200000010ff */
        /* <DEDUP_REMOVED lines=20> */
.L_x_14558:
[----:B-1----:R-:W-:Y:S05]  /*e330*/  BSYNC B0 ;  /* 0x0000000000007941 */ /* 0x002fea0003800000 */
.L_x_14557:
[----:B------:R-:W-:Y:S02]  /*e340*/  IADD3 R144, R144, c[0x0][0x160], RZ ;  /* 0x0000580090907a10 */ /* 0x000fe40007ffe0ff */
[----:B------:R-:W-:-:S02]  /*e350*/  LOP3.LUT P1, RZ, R168, 0xff, RZ, 0xc0, !PT ;  /* 0x000000ffa8ff7812 */ /* 0x000fc4000782c0ff */
[----:B------:R-:W-:Y:S02]  /*e360*/  ISETP.GE.AND P0, PT, R144, c[0x0][0x164], PT ;  /* 0x0000590090007a0c */ /* 0x000fe40003f06270 */
[----:B------:R-:W-:-:S11]  /*e370*/  SEL R168, RZ, 0x1, P1 ;  /* 0x00000001ffa87807 */ /* 0x000fd60000800000 */
[----:B0-----:R-:W-:Y:S01]  /*e380*/  @P0 CALL.REL.NOINC `(.L_x_14559) ;  /* 0x0000001000000944 */ /* 0x001fe20003c00000 */
[----:B------:R-:W-:Y:S05]  /*e390*/  BRA `(.L_x_14560) ;  /* 0xffff251000007947 */ /* 0x000fea000383ffff */
.L_x_14559:
[----:B------:R-:W-:Y:S05]  /*e3a0*/  EXIT ;  /* 0x000000000000794d */ /* 0x000fea0003800000 */
.L_x_14555:
[----:B------:R-:W-:Y:S01]  /*e3b0*/  HFMA2.MMA R192, -RZ, RZ, 0, 5.9604644775390625e-08 ;  /* 0x00000001ffc07435 */ /* 0x000fe200000001ff */
[----:B0-----:R-:W-:Y:S01]  /*e3c0*/  IMAD.MOV.U32 R183, RZ, RZ, 0x1f ;  /* 0x0000001fffb77424 */ /* 0x001fe200078e00ff */
[----:B-1----:R-:W-:Y:S01]  /*e3d0*/  MOV R188, 0xe400 ;  /* 0x0000e40000bc7802 */ /* 0x002fe20000000f00 */
[----:B------:R-:W-:-:S03]  /*e3e0*/  IMAD.MOV.U32 R190, RZ, RZ, -0x1 ;  /* 0xffffffffffbe7424 */ /* 0x000fc600078e00ff */
[----:B------:R-:W-:Y:S05]  /*e3f0*/  CALL.REL.NOINC `($__internal_79_$__cuda_sm70_shflsync_bfly_p) ;  /* 0x0000079000007944 */ /* 0x000fea0003c00000 */
[----:B-1----:R-:W-:Y:S01]  /*e400*/  MOV R182, R192 ;  /* 0x000000c000b67202 */ /* 0x002fe20000000f00 */
[----:B0-----:R-:W-:Y:S05]  /*e410*/  BRA `(.L_x_14561) ;  /* 0xffffec6000007947 */ /* 0x001fea000383ffff */
.L_x_14556:
[----:B------:R-:W-:Y:S01]  /*e420*/  IMAD.MOV.U32 R192, RZ, RZ, 0x2 ;  /* 0x00000002ffc07424 */ /* 0x000fe200078e00ff */
[----:B------:R-:W-:Y:S01]  /*e430*/  MOV R190, 0xffffffff ;  /* 0xffffffff00be7802 */ /* 0x000fe20000000f00 */
[----:B------:R-:W-:Y:S01]  /*e440*/  IMAD.MOV.U32 R183, RZ, RZ, 0x1f ;  /* 0x0000001fffb77424 */ /* 0x000fe200078e00ff */
[----:B-1----:R-:W-:Y:S02]  /*e450*/  MOV R188, 0xe470 ;  /* 0x0000e47000bc7802 */ /* 0x002fe40000000f00 */
[----:B------:R-:W-:Y:S05]  /*e460*/  CALL.REL.NOINC `($__internal_79_$__cuda_sm70_shflsync_bfly_p) ;  /* 0x0000072000007944 */ /* 0x000fea0003c00000 */
[----:B01----:R-:W-:Y:S01]  /*e470*/  FADD.FTZ R187, R187, R192 ;  /* 0x000000c0bbbb7221 */ /* 0x003fe20000010000 */
[----:B------:R-:W-:Y:S01]  /*e480*/  MOV R190, 0xffffffff ;  /* 0xffffffff00be7802 */ /* 0x000fe20000000f00 */
[----:B------:R-:W-:Y:S01]  /*e490*/  IMAD.MOV.U32 R192, RZ, RZ, 0x4 ;  /* 0x00000004ffc07424 */ /* 0x000fe200078e00ff */
[----:B------:R-:W-:Y:S01]  /*e4a0*/  MOV R188, 0xe4d0 ;  /* 0x0000e4d000bc7802 */ /* 0x000fe20000000f00 */
[----:B------:R-:W-:-:S02]  /*e4b0*/  IMAD.MOV.U32 R183, RZ, RZ, 0x1f ;  /* 0x0000001fffb77424 */ /* 0x000fc400078e00ff */
        /* <DEDUP_REMOVED lines=83> */
[----:B------:R-:W-:Y:S05]  /*e9f0*/  CALL.REL.NOINC `($__internal_79_$__cuda_sm70_shflsync_bfly_p) ;  /* 0x0000019000007944 */ /* 0x000fea0003c00000 */
[----:B01----:R-:W-:Y:S01]  /*ea00*/  FADD.FTZ R187, R187, R192 ;  /* 0x000000c0bbbb7221 */ /* 0x003fe20000010000 */
[----:B------:R-:W-:Y:S01]  /*ea10*/  MOV R190, 0xffffffff ;  /* 0xffffffff00be7802 */ /* 0x000fe20000000f00 */
[----:B------:R-:W-:Y:S01]  /*ea20*/  IMAD.MOV.U32 R192, RZ, RZ, 0x2 ;  /* 0x00000002ffc07424 */ /* 0x000fe200078e00ff */
[----:B------:R-:W-:Y:S01]  /*ea30*/  MOV R188, 0xea60 ;  /* 0x0000ea6000bc7802 */ /* 0x000fe20000000f00 */
[----:B------:R-:W-:Y:S02]  /*ea40*/  IMAD.MOV.U32 R183, RZ, RZ, 0x1f ;  /* 0x0000001fffb77424 */ /* 0x000fe400078e00ff */
        /* <DEDUP_REMOVED lines=19> */
[----:B01----:R-:W-:Y:S05]  /*eb80*/  BRA `(.L_x_14562) ;  /* 0xffffea3000007947 */ /* 0x003fea000383ffff */
        .weak           $__internal_79_$__cuda_sm70_shflsync_bfly_p
        .type           $__internal_79_$__cuda_sm70_shflsync_bfly_p,@function
        .size           $__internal_79_$__cuda_sm70_shflsync_bfly_p,(.L_x_29143 - $__internal_79_$__cuda_sm70_shflsync_bfly_p)
$__internal_79_$__cuda_sm70_shflsync_bfly_p:
[----:B------:R-:W-:Y:S01]  /*eb90*/  IMAD.MOV.U32 R189, RZ, RZ, 0x0 ;  /* 0x00000000ffbd7424 */ /* 0x000fe200078e00ff */
[----:B------:R-:W-:Y:S04]  /*eba0*/  WARPSYNC R190 ;  /* 0x000000be00007348 */ /* 0x000fe80003800000 */
[----:B------:R0:W1:Y:S01]  /*ebb0*/  SHFL.BFLY PT, R192, R187, R192, R183 ;  /* 0x0c0000c0bbc07389 */ /* 0x00006200000e00b7 */
[----:B------:R-:W-:Y:S05]  /*ebc0*/  RET.REL.NODEC R188 `(_ZN10layer_norm13ln_fwd_kernelINS_13Kernel_traitsIf13__nv_bfloat16fS2_fjLj8192ELj1ELj1ELj8ELj16ENS_18Kernel_traits_baseILj8192EfS2_fS2_fjLj256EEEEELb1ELb1ELb1ELb1EEEvNS_9FwdParamsE) ;  /* 0xffff1430bc007950 */ /* 0x000fea0003c3ffff */
.L_x_14563:
        /* <DEDUP_REMOVED lines=11> */
.L_x_29143:


//--------------------- .text._ZN10layer_norm13ln_fwd_kernelINS_13Kernel_traitsIf6__halfS2_S2_fjLj8192ELj1ELj1ELj8ELj16ENS_18Kernel_traits_baseILj8192EfS2_S2_S2_fjLj256EEEEELb0ELb0ELb0ELb0EEEvNS_9FwdParamsE --------------------------
	.section	.text._ZN10layer_norm13ln_fwd_kernelINS_13Kernel_traitsIf6__halfS2_S2_fjLj8192ELj1ELj1ELj8ELj16ENS_18Kernel_traits_baseILj8192EfS2_S2_S2_fjLj256EEEEELb0ELb0ELb0ELb0EEEvNS_9FwdParamsE,"ax",@progbits
	.sectioninfo	@"SHI_REGISTERS=128"
	.align	128
        .global         _ZN10layer_norm13ln_fwd_kernelINS_13Kernel_traitsIf6__halfS2_S2_fjLj8192ELj1ELj1ELj8ELj16ENS_18Kernel_traits_baseILj8192EfS2_S2_S2_fjLj256EEEEELb0ELb0ELb0ELb0EEEvNS_9FwdParamsE
        .type           _ZN10layer_norm13ln_fwd_kernelINS_13Kernel_traitsIf6__halfS2_S2_fjLj8192ELj1ELj1ELj8ELj16ENS_18Kernel_traits_baseILj8192EfS2_S2_S2_fjLj256EEEEELb0ELb0ELb0ELb0EEEvNS_9FwdParamsE,@function
        .size           _ZN10layer_norm13ln_fwd_kernelINS_13Kernel_traitsIf6__halfS2_S2_fjLj8192ELj1ELj1ELj8ELj16ENS_18Kernel_traits_baseILj8192EfS2_S2_S2_fjLj256EEEEELb0ELb0ELb0ELb0EEEvNS_9FwdParamsE,(.L_x_29144 - _ZN10layer_norm13ln_fwd_kernelINS_13Kernel_traitsIf6__halfS2_S2_fjLj8192ELj1ELj1ELj8ELj16ENS_18Kernel_traits_baseILj8192EfS2_S2_S2_fjLj256EEEEELb0ELb0ELb0ELb0EEEvNS_9FwdParamsE)
        .other          _ZN10layer_norm13ln_fwd_kernelINS_13Kernel_traitsIf6__halfS2_S2_fjLj8192ELj1ELj1ELj8ELj16ENS_18Kernel_traits_baseILj8192EfS2_S2_S2_fjLj256EEEEELb0ELb0ELb0ELb0EEEvNS_9FwdParamsE,@"STO_CUDA_ENTRY STV_DEFAULT"
_ZN10layer_norm13ln_fwd_kernelINS_13Kernel_traitsIf6__halfS2_S2_fjLj8192ELj1ELj1ELj8ELj16ENS_18Kernel_traits_baseILj8192EfS2_S2_S2_fjLj256EEEEELb0ELb0ELb0ELb0EEEvNS_9FwdParamsE:
.text._ZN10layer_norm13ln_fwd_kernelINS_13Kernel_traitsIf6__halfS2_S2_fjLj8192ELj1ELj1ELj8ELj16ENS_18Kernel_traits_baseILj8192EfS2_S2_S2_fjLj256EEEEELb0ELb0ELb0ELb0EEEvNS_9FwdParamsE:
        /* <DEDUP_REMOVED lines=31> */
.L_x_14565:
[----:B------:R-:W-:Y:S05]  /*01f0*/  BSYNC B0 ;  /* 0x0000000000007941 */ /* 0x000fea0003800000 */
.L_x_14564:
        /* <DEDUP_REMOVED lines=17> */
.L_x_14567:
[----:B------:R-:W-:Y:S05]  /*0310*/  BSYNC B0 ;  /* 0x0000000000007941 */ /* 0x000fea0003800000 */
.L_x_14566:
        /* <DEDUP_REMOVED lines=17> */
.L_x_14569:
[----:B------:R-:W-:Y:S05]  /*0430*/  BSYNC B0 ;  /* 0x0000000000007941 */ /* 0x000fea0003800000 */
.L_x_14568:
        /* <DEDUP_REMOVED lines=16> */
.L_x_14571:
[----:B------:R-:W-:Y:S05]  /*0540*/  BSYNC B0 ;  /* 0x0000000000007941 */ /* 0x000fea0003800000 */
.L_x_14570:
        /* <DEDUP_REMOVED lines=29> */
.L_x_14687:
        /* <DEDUP_REMOVED lines=28> */
[----:B-1----:R-:W-:Y:S05]  /*08e0*/  @P0 BRA `(.L_x_14575) ;  /* 0x0000003000000947 */ /* 0x002fea0003800000 */
[----:B------:R-:W-:Y:S05]  /*08f0*/  BRA `(.L_x_14576) ;  /* 0x0000004000007947 */ /* 0x000fea0003800000 */
.L_x_14574:
[----:B-1---5:R-:W-:-:S05]  /*0900*/  HADD2.F32 R89, -RZ, R16.H0_H0 ;  /* 0x20000010ff597230 */ /* 0x022fca0000004100 */
[----:B------:R-:W-:-:S05]  /*0910*/  FADD.FTZ R0, R89, R0 ;  /* 0x0000000059007221 */ /* 0x000fca0000010000 */
.L_x_14575:
[----:B------:R-:W-:-:S04]  /*0920*/  F2FP.PACK_AB R88, RZ, R0 ;  /* 0x00000000ff58723e */ /* 0x000fc800000000ff */
[----:B------:R-:W-:Y:S02]  /*0930*/  PRMT R12, R88, 0x7610, R12 ;  /* 0x00007610580c7816 */ /* 0x000fe4000000000c */
.L_x_14576:
[----:B------:R-:W-:-:S05]  /*0940*/  HADD2.F32 R89, -RZ, R84.H1_H1 ;  /* 0x30000054ff597230 */ /* 0x000fca0000004100 */
[----:B------:R-:W-:Y:S01]  /*0950*/  FMUL.FTZ R89, R89, R116 ;  /* 0x0000007459597220 */ /* 0x000fe20000410000 */
[----:B------:R-:W-:Y:S05]  /*0960*/  @P4 BRA `(.L_x_14577) ;  /* 0x0000002000004947 */ /* 0x000fea0003800000 */
[----:B------:R-:W-:Y:S05]  /*0970*/  @P0 BRA `(.L_x_14578) ;  /* 0x0000003000000947 */ /* 0x000fea0003800000 */
[----:B------:R-:W-:Y:S05]  /*0980*/  BRA `(.L_x_14579) ;  /* 0x0000004000007947 */ /* 0x000fea0003800000 */
.L_x_14577:
[----:B-----5:R-:W-:-:S05]  /*0990*/  HADD2.F32 R84, -RZ, R16.H1_H1 ;  /* 0x30000010ff547230 */ /* 0x020fca0000004100 */
[----:B------:R-:W-:-:S05]  /*09a0*/  FADD.FTZ R89, R84, R89 ;  /* 0x0000005954597221 */ /* 0x000fca0000010000 */
.L_x_14578:
[----:B------:R-:W-:-:S04]  /*09b0*/  F2FP.PACK_AB R84, RZ, R89 ;  /* 0x00000059ff54723e */ /* 0x000fc800000000ff */
[----:B------:R-:W-:Y:S02]  /*09c0*/  PRMT R12, R12, 0x5410, R84 ;  /* 0x000054100c0c7816 */ /* 0x000fe40000000054 */
.L_x_14579:
[----:B------:R-:W-:-:S05]  /*09d0*/  HADD2.F32 R99, -RZ, R85.H0_H0 ;  /* 0x20000055ff637230 */ /* 0x000fca0000004100 */
[----:B------:R-:W-:Y:S01]  /*09e0*/  FMUL.FTZ R88, R99, R116 ;  /* 0x0000007463587220 */ /* 0x000fe20000410000 */
[----:B------:R-:W-:Y:S05]  /*09f0*/  @P4 BRA `(.L_x_14580) ;  /* 0x0000002000004947 */ /* 0x000fea0003800000 */
[----:B------:R-:W-:Y:S05]  /*0a00*/  @P0 BRA `(.L_x_14581) ;  /* 0x0000003000000947 */ /* 0x000fea0003800000 */
[----:B------:R-:W-:Y:S05]  /*0a10*/  BRA `(.L_x_14582) ;  /* 0x0000004000007947 */ /* 0x000fea0003800000 */
.L_x_14580:
[----:B-----5:R-:W-:-:S05]  /*0a20*/  HADD2.F32 R99, -RZ, R17.H0_H0 ;  /* 0x20000011ff637230 */ /* 0x020fca0000004100 */
[----:B------:R-:W-:-:S05]  /*0a30*/  FADD.FTZ R88, R99, R88 ;  /* 0x0000005863587221 */ /* 0x000fca0000010000 */
.L_x_14581:
[----:B------:R-:W-:-:S04]  /*0a40*/  F2FP.PACK_AB R84, RZ, R88 ;  /* 0x00000058ff54723e */ /* 0x000fc800000000ff */
[----:B------:R-:W-:Y:S02]  /*0a50*/  PRMT R13, R84, 0x7610, R13 ;  /* 0x00007610540d7816 */ /* 0x000fe4000000000d */
.L_x_14582:
[----:B------:R-:W-:-:S05]  /*0a60*/  HADD2.F32 R85, -RZ, R85.H1_H1 ;  /* 0x30000055ff557230 */ /* 0x000fca0000004100 */
[----:B------:R-:W-:Y:S01]  /*0a70*/  FMUL.FTZ R99, R85, R116 ;  /* 0x0000007455637220 */ /* 0x000fe20000410000 */
[----:B------:R-:W-:Y:S05]  /*0a80*/  @P4 BRA `(.L_x_14583) ;  /* 0x0000002000004947 */ /* 0x000fea0003800000 */
[----:B------:R-:W-:Y:S05]  /*0a90*/  @P0 BRA `(.L_x_14584) ;  /* 0x0000003000000947 */ /* 0x000fea0003800000 */
[----:B------:R-:W-:Y:S05]  /*0aa0*/  BRA `(.L_x_14585) ;  /* 0x0000004000007947 */ /* 0x000fea0003800000 */
.L_x_14583:
[----:B-----5:R-:W-:-:S05]  /*0ab0*/  HADD2.F32 R84, -RZ, R17.H1_H1 ;  /* 0x30000011ff547230 */ /* 0x020fca0000004100 */
[----:B------:R-:W-:-:S05]  /*0ac0*/  FADD.FTZ R99, R84, R99 ;  /* 0x0000006354637221 */ /* 0x000fca0000010000 */
.L_x_14584:
[----:B------:R-:W-:-:S04]  /*0ad0*/  F2FP.PACK_AB R84, RZ, R99 ;  /* 0x00000063ff54723e */ /* 0x000fc800000000ff */
[----:B------:R-:W-:Y:S02]  /*0ae0*/  PRMT R13, R13, 0x5410, R84 ;  /* 0x000054100d0d7816 */ /* 0x000fe40000000054 */
.L_x_14585:
[----:B------:R-:W-:-:S05]  /*0af0*/  HADD2.F32 R85, -RZ, R86.H0_H0 ;  /* 0x20000056ff557230 */ /* 0x000fca0000004100 */
[----:B------:R-:W-:Y:S01]  /*0b00*/  FMUL.FTZ R98, R85, R116 ;  /* 0x0000007455627220 */ /* 0x000fe20000410000 */
[----:B------:R-:W-:Y:S05]  /*0b10*/  @P4 BRA `(.L_x_14586) ;  /* 0x0000002000004947 */ /* 0x000fea0003800000 */
[----:B------:R-:W-:Y:S05]  /*0b20*/  @P0 BRA `(.L_x_14587) ;  /* 0x0000003000000947 */ /* 0x000fea0003800000 */
[----:B------:R-:W-:Y:S05]  /*0b30*/  BRA `(.L_x_14588) ;  /* 0x0000004000007947 */ /* 0x000fea0003800000 */
.L_x_14586:
[----:B-----5:R-:W-:-:S05]  /*0b40*/  HADD2.F32 R85, -RZ, R18.H0_H0 ;  /* 0x20000012ff557230 */ /* 0x020fca0000004100 */
[----:B------:R-:W-:-:S05]  /*0b50*/  FADD.FTZ R98, R85, R98 ;  /* 0x0000006255627221 */ /* 0x000fca0000010000 */
.L_x_14587:
[----:B------:R-:W-:-:S04]  /*0b60*/  F2FP.PACK_AB R84, RZ, R98 ;  /* 0x00000062ff54723e */ /* 0x000fc800000000ff */
[----:B------:R-:W-:Y:S02]  /*0b70*/  PRMT R14, R84, 0x7610, R14 ;  /* 0x00007610540e7816 */ /* 0x000fe4000000000e */
.L_x_14588:
[----:B------:R-:W-:-:S05]  /*0b80*/  HADD2.F32 R85, -RZ, R86.H1_H1 ;  /* 0x30000056ff557230 */ /* 0x000fca0000004100 */
[----:B------:R-:W-:Y:S01]  /*0b90*/  FMUL.FTZ R104, R85, R116 ;  /* 0x0000007455687220 */ /* 0x000fe20000410000 */
[----:B------:R-:W-:Y:S05]  /*0ba0*/  @P4 BRA `(.L_x_14589) ;  /* 0x0000002000004947 */ /* 0x000fea0003800000 */
[----:B------:R-:W-:Y:S05]  /*0bb0*/  @P0 BRA `(.L_x_14590) ;  /* 0x0000003000000947 */ /* 0x000fea0003800000 */
[----:B------:R-:W-:Y:S05]  /*0bc0*/  BRA `(.L_x_14591) ;  /* 0x0000004000007947 */ /* 0x000fea0003800000 */
.L_x_14589:
[----:B-----5:R-:W-:-:S05]  /*0bd0*/  HADD2.F32 R85, -RZ, R18.H1_H1 ;  /* 0x30000012ff557230 */ /* 0x020fca0000004100 */
[----:B------:R-:W-:-:S05]  /*0be0*/  FADD.FTZ R104, R85, R104 ;  /* 0x0000006855687221 */ /* 0x000fca0000010000 */
.L_x_14590:
[----:B------:R-:W-:-:S04]  /*0bf0*/  F2FP.PACK_AB R84, RZ, R104 ;  /* 0x00000068ff54723e */ /* 0x000fc800000000ff */
[----:B------:R-:W-:Y:S02]  /*0c00*/  PRMT R14, R14, 0x5410, R84 ;  /* 0x000054100e0e7816 */ /* 0x000fe40000000054 */
.L_x_14591:
[----:B------:R-:W-:-:S05]  /*0c10*/  HADD2.F32 R105, -RZ, R87.H0_H0 ;  /* 0x20000057ff697230 */ /* 0x000fca0000004100 */
[----:B------:R-:W-:Y:S01]  /*0c20*/  FMUL.FTZ R105, R105, R116 ;  /* 0x0000007469697220 */ /* 0x000fe20000410000 */
[----:B------:R-:W-:Y:S05]  /*0c30*/  @P4 BRA `(.L_x_14592) ;  /* 0x0000002000004947 */ /* 0x000fea0003800000 */
[----:B------:R-:W-:Y:S05]  /*0c40*/  @P0 BRA `(.L_x_14593) ;  /* 0x0000003000000947 */ /* 0x000fea0003800000 */
[----:B------:R-:W-:Y:S05]  /*0c50*/  BRA `(.L_x_14594) ;  /* 0x0000004000007947 */ /* 0x000fea0003800000 */
.L_x_14592:
[----:B-----5:R-:W-:-:S05]  /*0c60*/  HADD2.F32 R84, -RZ, R19.H0_H0 ;  /* 0x20000013ff547230 */ /* 0x020fca0000004100 */
[----:B------:R-:W-:-:S05]  /*0c70*/  FADD.FTZ R105, R84, R105 ;  /* 0x0000006954697221 */ /* 0x000fca0000010000 */
.L_x_14593:
[----:B------:R-:W-:-:S04]  /*0c80*/  F2FP.PACK_AB R84, RZ, R105 ;  /* 0x00000069ff54723e */ /* 0x000fc800000000ff */
[----:B------:R-:W-:Y:S02]  /*0c90*/  PRMT R15, R84, 0x7610, R15 ;  /* 0x00007610540f7816 */ /* 0x000fe4000000000f */
.L_x_14594:
[----:B------:R-:W-:-:S05]  /*0ca0*/  HADD2.F32 R87, -RZ, R87.H1_H1 ;  /* 0x30000057ff577230 */ /* 0x000fca0000004100 */
[----:B------:R-:W-:Y:S01]  /*0cb0*/  FMUL.FTZ R112, R87, R116 ;  /* 0x0000007457707220 */ /* 0x000fe20000410000 */
[----:B------:R-:W-:Y:S05]  /*0cc0*/  @P4 BRA `(.L_x_14595) ;  /* 0x0000002000004947 */ /* 0x000fea0003800000 */
[----:B------:R-:W-:Y:S05]  /*0cd0*/  @P0 BRA `(.L_x_14596) ;  /* 0x0000003000000947 */ /* 0x000fea0003800000 */
[----:B------:R-:W-:Y:S05]  /*0ce0*/  BRA `(.L_x_14597) ;  /* 0x0000004000007947 */ /* 0x000fea0003800000 */
.L_x_14595:
[----:B-----5:R-:W-:-:S05]  /*0cf0*/  HADD2.F32 R85, -RZ, R19.H1_H1 ;  /* 0x30000013ff557230 */ /* 0x020fca0000004100 */
[----:B------:R-:W-:-:S05]  /*0d00*/  FADD.FTZ R112, R85, R112 ;  /* 0x0000007055707221 */ /* 0x000fca0000010000 */
.L_x_14596:
[----:B------:R-:W-:-:S04]  /*0d10*/  F2FP.PACK_AB R84, RZ, R112 ;  /* 0x00000070ff54723e */ /* 0x000fc800000000ff */
[----:B------:R-:W-:Y:S02]  /*0d20*/  PRMT R15, R15, 0x5410, R84 ;  /* 0x000054100f0f7816 */ /* 0x000fe40000000054 */
.L_x_14597:
[C---:B------:R-:W-:Y:S02]  /*0d30*/  @P0 LEA R84, P4, R2.reuse, c[0x0][0x188], 0x4 ;  /* 0x0000620002540a11 */ /* 0x040fe400078820ff */
[C---:B------:R-:W-:Y:S02]  /*0d40*/  IADD3 R117, R2.reuse, 0x100, RZ ;  /* 0x0000010002757810 */ /* 0x040fe40007ffe0ff */
[----:B------:R-:W-:-:S05]  /*0d50*/  @P0 LEA.HI.X R85, R2, c[0x0][0x18c], RZ, 0x4, P4 ;  /* 0x0000630002550a11 */ /* 0x000fca00020f24ff */
[----:B------:R1:W-:Y:S04]  /*0d60*/  @P0 STG.E.128 [R84.64], R12 ;  /* 0x0000000c54000986 */ /* 0x0003e8000c101d04 */
.L_x_14573:
[----:B------:R-:W-:Y:S05]  /*0d70*/  BSYNC B0 ;  /* 0x0000000000007941 */ /* 0x000fea0003800000 */
.L_x_14572:
        /* <DEDUP_REMOVED lines=16> */
[----:B-1----:R-:W-:Y:S05]  /*0e80*/  @P0 BRA `(.L_x_14601) ;  /* 0x0000003000000947 */ /* 0x002fea0003800000 */
[----:B------:R-:W-:Y:S05]  /*0e90*/  BRA `(.L_x_14602) ;  /* 0x0000004000007947 */ /* 0x000fea0003800000 */
.L_x_14600:
[----:B-1---5:R-:W-:-:S05]  /*0ea0*/  HADD2.F32 R90, -RZ, R16.H0_H0 ;  /* 0x20000010ff5a7230 */ /* 0x022fca0000004100 */
[----:B------:R-:W-:-:S05]  /*0eb0*/  FADD.FTZ R9, R90, R9 ;  /* 0x000000095a097221 */ /* 0x000fca0000010000 */
.L_x_14601:
[----:B------:R-:W-:-:S04]  /*0ec0*/  F2FP.PACK_AB R90, RZ, R9 ;  /* 0x00000009ff5a723e */ /* 0x000fc800000000ff */
[----:B------:R-:W-:Y:S02]  /*0ed0*/  PRMT R12, R90, 0x7610, R12 ;  /* 0x000076105a0c7816 */ /* 0x000fe4000000000c */
.L_x_14602:
[----:B------:R-:W-:-:S05]  /*0ee0*/  HADD2.F32 R91, -RZ, R84.H1_H1 ;  /* 0x30000054ff5b7230 */ /* 0x000fca0000004100 */
[----:B------:R-:W-:Y:S01]  /*0ef0*/  FMUL.FTZ R90, R91, R116 ;  /* 0x000000745b5a7220 */ /* 0x000fe20000410000 */
[----:B------:R-:W-:Y:S05]  /*0f00*/  @P4 BRA `(.L_x_14603) ;  /* 0x0000002000004947 */ /* 0x000fea0003800000 */
[----:B------:R-:W-:Y:S05]  /*0f10*/  @P0 BRA `(.L_x_14604) ;  /* 0x0000003000000947 */ /* 0x000fea0003800000 */
[----:B------:R-:W-:Y:S05]  /*0f20*/  BRA `(.L_x_14605) ;  /* 0x0000004000007947 */ /* 0x000fea0003800000 */
.L_x_14603:
[----:B-----5:R-:W-:-:S05]  /*0f30*/  HADD2.F32 R91, -RZ, R16.H1_H1 ;  /* 0x30000010ff5b7230 */ /* 0x020fca0000004100 */
[----:B------:R-:W-:-:S05]  /*0f40*/  FADD.FTZ R90, R91, R90 ;  /* 0x0000005a5b5a7221 */ /* 0x000fca0000010000 */
.L_x_14604:
[----:B------:R-:W-:-:S04]  /*0f50*/  F2FP.PACK_AB R84, RZ, R90 ;  /* 0x0000005aff54723e */ /* 0x000fc800000000ff */
[----:B------:R-:W-:Y:S02]  /*0f60*/  PRMT R12, R12, 0x5410, R84 ;  /* 0x000054100c0c7816 */ /* 0x000fe40000000054 */
.L_x_14605:
[----:B------:R-:W-:-:S05]  /*0f70*/  HADD2.F32 R91, -RZ, R85.H0_H0 ;  /* 0x20000055ff5b7230 */ /* 0x000fca0000004100 */
[----:B------:R-:W-:Y:S01]  /*0f80*/  FMUL.FTZ R91, R91, R116 ;  /* 0x000000745b5b7220 */ /* 0x000fe20000410000 */
[----:B------:R-:W-:Y:S05]  /*0f90*/  @P4 BRA `(.L_x_14606) ;  /* 0x0000002000004947 */ /* 0x000fea0003800000 */
[----:B------:R-:W-:Y:S05]  /*0fa0*/  @P0 BRA `(.L_x_14607) ;  /* 0x0000003000000947 */ /* 0x000fea0003800000 */
[----:B------:R-:W-:Y:S05]  /*0fb0*/  BRA `(.L_x_14608) ;  /* 0x0000004000007947 */ /* 0x000fea0003800000 */
.L_x_14606:
[----:B-----5:R-:W-:-:S05]  /*0fc0*/  HADD2.F32 R84, -RZ, R17.H0_H0 ;  /* 0x20000011ff547230 */ /* 0x020fca0000004100 */
[----:B------:R-:W-:-:S05]  /*0fd0*/  FADD.FTZ R91, R84, R91 ;  /* 0x0000005b545b7221 */ /* 0x000fca0000010000 */
.L_x_14607:
[----:B------:R-:W-:-:S04]  /*0fe0*/  F2FP.PACK_AB R84, RZ, R91 ;  /* 0x0000005bff54723e */ /* 0x000fc800000000ff */
[----:B------:R-:W-:Y:S02]  /*0ff0*/  PRMT R13, R84, 0x7610, R13 ;  /* 0x00007610540d7816 */ /* 0x000fe4000000000d */
.L_x_14608:
[----:B------:R-:W-:-:S05]  /*1000*/  HADD2.F32 R85, -RZ, R85.H1_H1 ;  /* 0x30000055ff557230 */ /* 0x000fca0000004100 */
[----:B------:R-:W-:Y:S01]  /*1010*/  FMUL.FTZ R97, R85, R116 ;  /* 0x0000007455617220 */ /* 0x000fe20000410000 */
[----:B------:R-:W-:Y:S05]  /*1020*/  @P4 BRA `(.L_x_14609) ;  /* 0x0000002000004947 */ /* 0x000fea0003800000 */
[----:B------:R-:W-:Y:S05]  /*1030*/  @P0 BRA `(.L_x_14610) ;  /* 0x0000003000000947 */ /* 0x000fea0003800000 */
[----:B------:R-:W-:Y:S05]  /*1040*/  BRA `(.L_x_14611) ;  /* 0x0000004000007947 */ /* 0x000fea0003800000 */
.L_x_14609:
[----:B-----5:R-:W-:-:S05]  /*1050*/  HADD2.F32 R84, -RZ, R17.H1_H1 ;  /* 0x30000011ff547230 */ /* 0x020fca0000004100 */
[----:B------:R-:W-:-:S05]  /*1060*/  FADD.FTZ R97, R84, R97 ;  /* 0x0000006154617221 */ /* 0x000fca0000010000 */
.L_x_14610:
[----:B------:R-:W-:-:S04]  /*1070*/  F2FP.PACK_AB R84, RZ, R97 ;  /* 0x00000061ff54723e */ /* 0x000fc800000000ff */
[----:B------:R-:W-:Y:S02]  /*1080*/  PRMT R13, R13, 0x5410, R84 ;  /* 0x000054100d0d7816 */ /* 0x000fe40000000054 */
.L_x_14611:
[----:B------:R-:W-:-:S05]  /*1090*/  HADD2.F32 R85, -RZ, R86.H0_H0 ;  /* 0x20000056ff557230 */ /* 0x000fca0000004100 */
[----:B------:R-:W-:Y:S01]  /*10a0*/  FMUL.FTZ R96, R85, R116 ;  /* 0x0000007455607220 */ /* 0x000fe20000410000 */
[----:B------:R-:W-:Y:S05]  /*10b0*/  @P4 BRA `(.L_x_14612) ;  /* 0x0000002000004947 */ /* 0x000fea0003800000 */
[----:B------:R-:W-:Y:S05]  /*10c0*/  @P0 BRA `(.L_x_14613) ;  /* 0x0000003000000947 */ /* 0x000fea0003800000 */
[----:B------:R-:W-:Y:S05]  /*10d0*/  BRA `(.L_x_14614) ;  /* 0x0000004000007947 */ /* 0x000fea0003800000 */
.L_x_14612:
[----:B-----5:R-:W-:-:S05]  /*10e0*/  HADD2.F32 R85, -RZ, R18.H0_H0 ;  /* 0x20000012ff557230 */ /* 0x020fca0000004100 */
[----:B------:R-:W-:-:S05]  /*10f0*/  FADD.FTZ R96, R85, R96 ;  /* 0x0000006055607221 */ /* 0x000fca0000010000 */
.L_x_14613:
[----:B------:R-:W-:-:S04]  /*1100*/  F2FP.PACK_AB R84, RZ, R96 ;  /* 0x00000060ff54723e */ /* 0x000fc800000000ff */
[----:B------:R-:W-:Y:S02]  /*1110*/  PRMT R14, R84, 0x7610, R14 ;  /* 0x00007610540e7816 */ /* 0x000fe4000000000e */
.L_x_14614:
[----:B------:R-:W-:-:S05]  /*1120*/  HADD2.F32 R85, -RZ, R86.H1_H1 ;  /* 0x30000056ff557230 */ /* 0x000fca0000004100 */
[----:B------:R-:W-:Y:S01]  /*1130*/  FMUL.FTZ R106, R85, R116 ;  /* 0x00000074556a7220 */ /* 0x000fe20000410000 */
[----:B------:R-:W-:Y:S05]  /*1140*/  @P4 BRA `(.L_x_14615) ;  /* 0x0000002000004947 */ /* 0x000fea0003800000 */
[----:B------:R-:W-:Y:S05]  /*1150*/  @P0 BRA `(.L_x_14616) ;  /* 0x0000003000000947 */ /* 0x000fea0003800000 */
[----:B------:R-:W-:Y:S05]  /*1160*/  BRA `(.L_x_14617) ;  /* 0x0000004000007947 */ /* 0x000fea0003800000 */
.L_x_14615:
[----:B-----5:R-:W-:-:S05]  /*1170*/  HADD2.F32 R85, -RZ, R18.H1_H1 ;  /* 0x30000012ff557230 */ /* 0x020fca0000004100 */
[----:B------:R-:W-:-:S05]  /*1180*/  FADD.FTZ R106, R85, R106 ;  /* 0x0000006a556a7221 */ /* 0x000fca0000010000 */
.L_x_14616:
[----:B------:R-:W-:-:S04]  /*1190*/  F2FP.PACK_AB R84, RZ, R106 ;  /* 0x0000006aff54723e */ /* 0x000fc800000000ff */
[----:B------:R-:W-:Y:S02]  /*11a0*/  PRMT R14, R14, 0x5410, R84 ;  /* 0x000054100e0e7816 */ /* 0x000fe40000000054 */
.L_x_14617:
[----:B------:R-:W-:-:S05]  /*11b0*/  HADD2.F32 R107, -RZ, R87.H0_H0 ;  /* 0x20000057ff6b7230 */ /* 0x000fca0000004100 */
[----:B------:R-:W-:Y:S01]  /*11c0*/  FMUL.FTZ R107, R107, R116 ;  /* 0x000000746b6b7220 */ /* 0x000fe20000410000 */
[----:B------:R-:W-:Y:S05]  /*11d0*/  @P4 BRA `(.L_x_14618) ;  /* 0x0000002000004947 */ /* 0x000fea0003800000 */
[----:B------:R-:W-:Y:S05]  /*11e0*/  @P0 BRA `(.L_x_14619) ;  /* 0x0000003000000947 */ /* 0x000fea0003800000 */
[----:B------:R-:W-:Y:S05]  /*11f0*/  BRA `(.L_x_14620) ;  /* 0x0000004000007947 */ /* 0x000fea0003800000 */
.L_x_14618:
[----:B-----5:R-:W-:-:S05]  /*1200*/  HADD2.F32 R84, -RZ, R19.H0_H0 ;  /* 0x20000013ff547230 */ /* 0x020fca0000004100 */
[----:B------:R-:W-:-:S05]  /*1210*/  FADD.FTZ R107, R84, R107 ;  /* 0x0000006b546b7221 */ /* 0x000fca0000010000 */
.L_x_14619:
[----:B------:R-:W-:-:S04]  /*1220*/  F2FP.PACK_AB R84, RZ, R107 ;  /* 0x0000006bff54723e */ /* 0x000fc800000000ff */
[----:B------:R-:W-:Y:S02]  /*1230*/  PRMT R15, R84, 0x7610, R15 ;  /* 0x00007610540f7816 */ /* 0x000fe4000000000f */
.L_x_14620:
[----:B------:R-:W-:-:S05]  /*1240*/  HADD2.F32 R87, -RZ, R87.H1_H1 ;  /* 0x30000057ff577230 */ /* 0x000fca0000004100 */
[----:B------:R-:W-:Y:S01]  /*1250*/  FMUL.FTZ R113, R87, R116 ;  /* 0x0000007457717220 */ /* 0x000fe20000410000 */
[----:B------:R-:W-:Y:S05]  /*1260*/  @P4 BRA `(.L_x_14621) ;  /* 0x0000002000004947 */ /* 0x000fea0003800000 */
[----:B------:R-:W-:Y:S05]  /*1270*/  @P0 BRA `(.L_x_14622) ;  /* 0x0000003000000947 */ /* 0x000fea0003800000 */
[----:B------:R-:W-:Y:S05]  /*1280*/  BRA `(.L_x_14623) ;  /* 0x0000004000007947 */ /* 0x000fea0003800000 */
.L_x_14621:
[----:B-----5:R-:W-:-:S05]  /*1290*/  HADD2.F32 R84, -RZ, R19.H1_H1 ;  /* 0x30000013ff547230 */ /* 0x020fca0000004100 */
[----:B------:R-:W-:-:S05]  /*12a0*/  FADD.FTZ R113, R84, R113 ;  /* 0x0000007154717221 */ /* 0x000fca0000010000 */
.L_x_14622:
[----:B------:R-:W-:-:S04]  /*12b0*/  F2FP.PACK_AB R84, RZ, R113 ;  /* 0x00000071ff54723e */ /* 0x000fc800000000ff */
[----:B------:R-:W-:Y:S02]  /*12c0*/  PRMT R15, R15, 0x5410, R84 ;  /* 0x000054100f0f7816 */ /* 0x000fe40000000054 */
.L_x_14623:
[----:B------:R-:W-:-:S04]  /*12d0*/  @P0 LEA R84, P4, R117, c[0x0][0x188], 0x4 ;  /* 0x0000620075540a11 */ /* 0x000fc800078820ff */
[C---:B------:R-:W-:Y:S02]  /*12e0*/  @P0 LEA.HI.X R85, R117.reuse, c[0x0][0x18c], RZ, 0x4, P4 ;  /* 0x0000630075550a11 */ /* 0x040fe400020f24ff */
[----:B------:R-:W-:-:S03]  /*12f0*/  IADD3 R117, R117, 0x100, RZ ;  /* 0x0000010075757810 */ /* 0x000fc60007ffe0ff */
[----:B------:R1:W-:Y:S04]  /*1300*/  @P0 STG.E.128 [R84.64], R12 ;  /* 0x0000000c54000986 */ /* 0x0003e8000c101d04 */
.L_x_14599:
[----:B------:R-:W-:Y:S05]  /*1310*/  BSYNC B0 ;  /* 0x0000000000007941 */ /* 0x000fea0003800000 */
.L_x_14598:
        /* <DEDUP_REMOVED lines=17> */
.L_x_14626:
[----:B-1---5:R-:W-:-:S05]  /*1430*/  HADD2.F32 R93, -RZ, R16.H0_H0 ;  /* 0x20000010ff5d7230 */ /* 0x022fca0000004100 */
[----:B------:R-:W-:-:S05]  /*1440*/  FADD.FTZ R10, R93, R10 ;  /* 0x0000000a5d0a7221 */ /* 0x000fca0000010000 */
.L_x_14627:
[----:B------:R-:W-:-:S04]  /*1450*/  F2FP.PACK_AB R92, RZ, R10 ;  /* 0x0000000aff5c723e */ /* 0x000fc800000000ff */
[----:B------:R-:W-:Y:S02]  /*1460*/  PRMT R12, R92, 0x7610, R12 ;  /* 0x000076105c0c7816 */ /* 0x000fe4000000000c */
.L_x_14628:
[----:B------:R-:W-:-:S05]  /*1470*/  HADD2.F32 R93, -RZ, R84.H1_H1 ;  /* 0x30000054ff5d7230 */ /* 0x000fca0000004100 */
[----:B------:R-:W-:Y:S01]  /*1480*/  FMUL.FTZ R92, R93, R116 ;  /* 0x000000745d5c7220 */ /* 0x000fe20000410000 */
[----:B------:R-:W-:Y:S05]  /*1490*/  @P4 BRA `(.L_x_14629) ;  /* 0x0000002000004947 */ /* 0x000fea0003800000 */
[----:B------:R-:W-:Y:S05]  /*14a0*/  @P0 BRA `(.L_x_14630) ;  /* 0x0000003000000947 */ /* 0x000fea0003800000 */
[----:B------:R-:W-:Y:S05]  /*14b0*/  BRA `(.L_x_14631) ;  /* 0x0000004000007947 */ /* 0x000fea0003800000 */
.L_x_14629:
[----:B-----5:R-:W-:-:S05]  /*14c0*/  HADD2.F32 R93, -RZ, R16.H1_H1 ;  /* 0x30000010ff5d7230 */ /* 0x020fca0000004100 */
[----:B------:R-:W-:-:S05]  /*14d0*/  FADD.FTZ R92, R93, R92 ;  /* 0x0000005c5d5c7221 */ /* 0x000fca0000010000 */
.L_x_14630:
[----:B------:R-:W-:-:S04]  /*14e0*/  F2FP.PACK_AB R84, RZ, R92 ;  /* 0x0000005cff54723e */ /* 0x000fc800000000ff */
[----:B------:R-:W-:Y:S02]  /*14f0*/  PRMT R12, R12, 0x5410, R84 ;  /* 0x000054100c0c7816 */ /* 0x000fe40000000054 */
.L_x_14631:
[----:B------:R-:W-:-:S05]  /*1500*/  HADD2.F32 R93, -RZ, R85.H0_H0 ;  /* 0x20000055ff5d7230 */ /* 0x000fca0000004100 */
[----:B------:R-:W-:Y:S01]  /*1510*/  FMUL.FTZ R93, R93, R116 ;  /* 0x000000745d5d7220 */ /* 0x000fe20000410000 */
[----:B------:R-:W-:Y:S05]  /*1520*/  @P4 BRA `(.L_x_14632) ;  /* 0x0000002000004947 */ /* 0x000fea0003800000 */
[----:B------:R-:W-:Y:S05]  /*1530*/  @P0 BRA `(.L_x_14633) ;  /* 0x0000003000000947 */ /* 0x000fea0003800000 */
[----:B------:R-:W-:Y:S05]  /*1540*/  BRA `(.L_x_14634) ;  /* 0x0000004000007947 */ /* 0x000fea0003800000 */
.L_x_14632:
[----:B-----5:R-:W-:-:S05]  /*1550*/  HADD2.F32 R84, -RZ, R17.H0_H0 ;  /* 0x20000011ff547230 */ /* 0x020fca0000004100 */
[----:B------:R-:W-:-:S05]  /*1560*/  FADD.FTZ R93, R84, R93 ;  /* 0x0000005d545d7221 */ /* 0x000fca0000010000 */
.L_x_14633:
[----:B------:R-:W-:-:S04]  /*1570*/  F2FP.PACK_AB R84, RZ, R93 ;  /* 0x0000005dff54723e */ /* 0x000fc800000000ff */
[----:B------:R-:W-:Y:S02]  /*1580*/  PRMT R13, R84, 0x7610, R13 ;  /* 0x00007610540d7816 */ /* 0x000fe4000000000d */
.L_x_14634:
[----:B------:R-:W-:-:S05]  /*1590*/  HADD2.F32 R85, -RZ, R85.H1_H1 ;  /* 0x30000055ff557230 */ /* 0x000fca0000004100 */
[----:B------:R-:W-:Y:S01]  /*15a0*/  FMUL.FTZ R100, R85, R116 ;  /* 0x0000007455647220 */ /* 0x000fe20000410000 */
[----:B------:R-:W-:Y:S05]  /*15b0*/  @P4 BRA `(.L_x_14635) ;  /* 0x0000002000004947 */ /* 0x000fea0003800000 */
[----:B------:R-:W-:Y:S05]  /*15c0*/  @P0 BRA `(.L_x_14636) ;  /* 0x0000003000000947 */ /* 0x000fea0003800000 */
[----:B------:R-:W-:Y:S05]  /*15d0*/  BRA `(.L_x_14637) ;  /* 0x0000004000007947 */ /* 0x000fea0003800000 */
.L_x_14635:
[----:B-----5:R-:W-:-:S05]  /*15e0*/  HADD2.F32 R85, -RZ, R17.H1_H1 ;  /* 0x30000011ff557230 */ /* 0x020fca0000004100 */
[----:B------:R-:W-:-:S05]  /*15f0*/  FADD.FTZ R100, R85, R100 ;  /* 0x0000006455647221 */ /* 0x000fca0000010000 */
.L_x_14636:
[----:B------:R-:W-:-:S04]  /*1600*/  F2FP.PACK_AB R84, RZ, R100 ;  /* 0x00000064ff54723e */ /* 0x000fc800000000ff */
[----:B------:R-:W-:Y:S02]  /*1610*/  PRMT R13, R13, 0x5410, R84 ;  /* 0x000054100d0d7816 */ /* 0x000fe40000000054 */
.L_x_14637:
[----:B------:R-:W-:-:S05]  /*1620*/  HADD2.F32 R101, -RZ, R86.H0_H0 ;  /* 0x20000056ff657230 */ /* 0x000fca0000004100 */
[----:B------:R-:W-:Y:S01]  /*1630*/  FMUL.FTZ R101, R101, R116 ;  /* 0x0000007465657220 */ /* 0x000fe20000410000 */
[----:B------:R-:W-:Y:S05]  /*1640*/  @P4 BRA `(.L_x_14638) ;  /* 0x0000002000004947 */ /* 0x000fea0003800000 */
[----:B------:R-:W-:Y:S05]  /*1650*/  @P0 BRA `(.L_x_14639) ;  /* 0x0000003000000947 */ /* 0x000fea0003800000 */
[----:B------:R-:W-:Y:S05]  /*1660*/  BRA `(.L_x_14640) ;  /* 0x0000004000007947 */ /* 0x000fea0003800000 */
.L_x_14638:
[----:B-----5:R-:W-:-:S05]  /*1670*/  HADD2.F32 R84, -RZ, R18.H0_H0 ;  /* 0x20000012ff547230 */ /* 0x020fca0000004100 */
[----:B------:R-:W-:-:S05]  /*1680*/  FADD.FTZ R101, R84, R101 ;  /* 0x0000006554657221 */ /* 0x000fca0000010000 */
.L_x_14639:
[----:B------:R-:W-:-:S04]  /*1690*/  F2FP.PACK_AB R84, RZ, R101 ;  /* 0x00000065ff54723e */ /* 0x000fc800000000ff */
[----:B------:R-:W-:Y:S02]  /*16a0*/  PRMT R14, R84, 0x7610, R14 ;  /* 0x00007610540e7816 */ /* 0x000fe4000000000e */
.L_x_14640:
[----:B------:R-:W-:-:S05]  /*16b0*/  HADD2.F32 R85, -RZ, R86.H1_H1 ;  /* 0x30000056ff557230 */ /* 0x000fca0000004100 */
[----:B------:R-:W-:Y:S01]  /*16c0*/  FMUL.FTZ R108, R85, R116 ;  /* 0x00000074556c7220 */ /* 0x000fe20000410000 */
[----:B------:R-:W-:Y:S05]  /*16d0*/  @P4 BRA `(.L_x_14641) ;  /* 0x0000002000004947 */ /* 0x000fea0003800000 */
[----:B------:R-:W-:Y:S05]  /*16e0*/  @P0 BRA `(.L_x_14642) ;  /* 0x0000003000000947 */ /* 0x000fea0003800000 */
[----:B------:R-:W-:Y:S05]  /*16f0*/  BRA `(.L_x_14643) ;  /* 0x0000004000007947 */ /* 0x000fea0003800000 */
.L_x_14641:
[----:B-----5:R-:W-:-:S05]  /*1700*/  HADD2.F32 R85, -RZ, R18.H1_H1 ;  /* 0x30000012ff557230 */ /* 0x020fca0000004100 */
[----:B------:R-:W-:-:S05]  /*1710*/  FADD.FTZ R108, R85, R108 ;  /* 0x0000006c556c7221 */ /* 0x000fca0000010000 */
.L_x_14642:
[----:B------:R-:W-:-:S04]  /*1720*/  F2FP.PACK_AB R84, RZ, R108 ;  /* 0x0000006cff54723e */ /* 0x000fc800000000ff */
[----:B------:R-:W-:Y:S02]  /*1730*/  PRMT R14, R14, 0x5410, R84 ;  /* 0x000054100e0e7816 */ /* 0x000fe40000000054 */
.L_x_14643:
[----:B------:R-:W-:-:S05]  /*1740*/  HADD2.F32 R109, -RZ, R87.H0_H0 ;  /* 0x20000057ff6d7230 */ /* 0x000fca0000004100 */
[----:B------:R-:W-:Y:S01]  /*1750*/  FMUL.FTZ R109, R109, R116 ;  /* 0x000000746d6d7220 */ /* 0x000fe20000410000 */
[----:B------:R-:W-:Y:S05]  /*1760*/  @P4 BRA `(.L_x_14644) ;  /* 0x0000002000004947 */ /* 0x000fea0003800000 */
[----:B------:R-:W-:Y:S05]  /*1770*/  @P0 BRA `(.L_x_14645) ;  /* 0x0000003000000947 */ /* 0x000fea0003800000 */
[----:B------:R-:W-:Y:S05]  /*1780*/  BRA `(.L_x_14646) ;  /* 0x0000004000007947 */ /* 0x000fea0003800000 */
.L_x_14644:
[----:B-----5:R-:W-:-:S05]  /*1790*/  HADD2.F32 R84, -RZ, R19.H0_H0 ;  /* 0x20000013ff547230 */ /* 0x020fca0000004100 */
[----:B------:R-:W-:-:S05]  /*17a0*/  FADD.FTZ R109, R84, R109 ;  /* 0x0000006d546d7221 */ /* 0x000fca0000010000 */
.L_x_14645:
[----:B------:R-:W-:-:S04]  /*17b0*/  F2FP.PACK_AB R84, RZ, R109 ;  /* 0x0000006dff54723e */ /* 0x000fc800000000ff */
[----:B------:R-:W-:Y:S02]  /*17c0*/  PRMT R15, R84, 0x7610, R15 ;  /* 0x00007610540f7816 */ /* 0x000fe4000000000f */
.L_x_14646:
[----:B------:R-:W-:-:S05]  /*17d0*/  HADD2.F32 R87, -RZ, R87.H1_H1 ;  /* 0x30000057ff577230 */ /* 0x000fca0000004100 */
[----:B------:R-:W-:Y:S01]  /*17e0*/  FMUL.FTZ R114, R87, R116 ;  /* 0x0000007457727220 */ /* 0x000fe20000410000 */
[----:B------:R-:W-:Y:S05]  /*17f0*/  @P4 BRA `(.L_x_14647) ;  /* 0x0000002000004947 */ /* 0x000fea0003800000 */
[----:B------:R-:W-:Y:S05]  /*1800*/  @P0 BRA `(.L_x_14648) ;  /* 0x0000003000000947 */ /* 0x000fea0003800000 */
[----:B------:R-:W-:Y:S05]  /*1810*/  BRA `(.L_x_14649) ;  /* 0x0000004000007947 */ /* 0x000fea0003800000 */
.L_x_14647:
[----:B-----5:R-:W-:-:S05]  /*1820*/  HADD2.F32 R85, -RZ, R19.H1_H1 ;  /* 0x30000013ff557230 */ /* 0x020fca0000004100 */
[----:B------:R-:W-:-:S05]  /*1830*/  FADD.FTZ R114, R85, R114 ;  /* 0x0000007255727221 */ /* 0x000fca0000010000 */
.L_x_14648:
[----:B------:R-:W-:-:S04]  /*1840*/  F2FP.PACK_AB R84, RZ, R114 ;  /* 0x00000072ff54723e */ /* 0x000fc800000000ff */
[----:B------:R-:W-:Y:S02]  /*1850*/  PRMT R15, R15, 0x5410, R84 ;  /* 0x000054100f0f7816 */ /* 0x000fe40000000054 */
.L_x_14649:
[----:B------:R-:W-:-:S04]  /*1860*/  @P0 LEA R84, P4, R117, c[0x0][0x188], 0x4 ;  /* 0x0000620075540a11 */ /* 0x000fc800078820ff */
[C---:B------:R-:W-:Y:S02]  /*1870*/  @P0 LEA.HI.X R85, R117.reuse, c[0x0][0x18c], RZ, 0x4, P4 ;  /* 0x0000630075550a11 */ /* 0x040fe400020f24ff */
[----:B------:R-:W-:-:S03]  /*1880*/  IADD3 R117, R117, 0x100, RZ ;  /* 0x0000010075757810 */ /* 0x000fc60007ffe0ff */
[----:B------:R1:W-:Y:S04]  /*1890*/  @P0 STG.E.128 [R84.64], R12 ;  /* 0x0000000c54000986 */ /* 0x0003e8000c101d04 */
.L_x_14625:
[----:B------:R-:W-:Y:S05]  /*18a0*/  BSYNC B0 ;  /* 0x0000000000007941 */ /* 0x000fea0003800000 */
.L_x_14624:
        /* <DEDUP_REMOVED lines=17> */
.L_x_14652:
[----:B-1---5:R-:W-:-:S05]  /*19c0*/  HADD2.F32 R94, -RZ, R16.H0_H0 ;  /* 0x20000010ff5e7230 */ /* 0x022fca0000004100 */
[----:B------:R-:W-:-:S05]  /*19d0*/  FADD.FTZ R11, R94, R11 ;  /* 0x0000000b5e0b7221 */ /* 0x000fca0000010000 */
.L_x_14653:
[----:B------:R-:W-:-:S04]  /*19e0*/  F2FP.PACK_AB R94, RZ, R11 ;  /* 0x0000000bff5e723e */ /* 0x000fc800000000ff */
[----:B------:R-:W-:Y:S02]  /*19f0*/  PRMT R12, R94, 0x7610, R12 ;  /* 0x000076105e0c7816 */ /* 0x000fe4000000000c */
.L_x_14654:
[----:B------:R-:W-:-:S05]  /*1a00*/  HADD2.F32 R95, -RZ, R84.H1_H1 ;  /* 0x30000054ff5f7230 */ /* 0x000fca0000004100 */
[----:B------:R-:W-:Y:S01]  /*1a10*/  FMUL.FTZ R94, R95, R116 ;  /* 0x000000745f5e7220 */ /* 0x000fe20000410000 */
[----:B------:R-:W-:Y:S05]  /*1a20*/  @P4 BRA `(.L_x_14655) ;  /* 0x0000002000004947 */ /* 0x000fea0003800000 */
[----:B------:R-:W-:Y:S05]  /*1a30*/  @P0 BRA `(.L_x_14656) ;  /* 0x0000003000000947 */ /* 0x000fea0003800000 */
[----:B------:R-:W-:Y:S05]  /*1a40*/  BRA `(.L_x_14657) ;  /* 0x0000004000007947 */ /* 0x000fea0003800000 */
.L_x_14655:
[----:B-----5:R-:W-:-:S05]  /*1a50*/  HADD2.F32 R95, -RZ, R16.H1_H1 ;  /* 0x30000010ff5f7230 */ /* 0x020fca0000004100 */
[----:B------:R-:W-:-:S05]  /*1a60*/  FADD.FTZ R94, R95, R94 ;  /* 0x0000005e5f5e7221 */ /* 0x000fca0000010000 */
.L_x_14656:
[----:B------:R-:W-:-:S04]  /*1a70*/  F2FP.PACK_AB R84, RZ, R94 ;  /* 0x0000005eff54723e */ /* 0x000fc800000000ff */
[----:B------:R-:W-:Y:S02]  /*1a80*/  PRMT R12, R12, 0x5410, R84 ;  /* 0x000054100c0c7816 */ /* 0x000fe40000000054 */
.L_x_14657:
[----:B------:R-:W-:-:S05]  /*1a90*/  HADD2.F32 R95, -RZ, R85.H0_H0 ;  /* 0x20000055ff5f7230 */ /* 0x000fca0000004100 */
[----:B------:R-:W-:Y:S01]  /*1aa0*/  FMUL.FTZ R95, R95, R116 ;  /* 0x000000745f5f7220 */ /* 0x000fe20000410000 */
[----:B------:R-:W-:Y:S05]  /*1ab0*/  @P4 BRA `(.L_x_14658) ;  /* 0x0000002000004947 */ /* 0x000fea0003800000 */
[----:B------:R-:W-:Y:S05]  /*1ac0*/  @P0 BRA `(.L_x_14659) ;  /* 0x0000003000000947 */ /* 0x000fea0003800000 */
[----:B------:R-:W-:Y:S05]  /*1ad0*/  BRA `(.L_x_14660) ;  /* 0x0000004000007947 */ /* 0x000fea0003800000 */
.L_x_14658:
[----:B-----5:R-:W-:-:S05]  /*1ae0*/  HADD2.F32 R84, -RZ, R17.H0_H0 ;  /* 0x20000011ff547230 */ /* 0x020fca0000004100 */
[----:B------:R-:W-:-:S05]  /*1af0*/  FADD.FTZ R95, R84, R95 ;  /* 0x0000005f545f7221 */ /* 0x000fca0000010000 */
.L_x_14659:
[----:B------:R-:W-:-:S04]  /*1b00*/  F2FP.PACK_AB R84, RZ, R95 ;  /* 0x0000005fff54723e */ /* 0x000fc800000000ff */
[----:B------:R-:W-:Y:S02]  /*1b10*/  PRMT R13, R84, 0x7610, R13 ;  /* 0x00007610540d7816 */ /* 0x000fe4000000000d */
.L_x_14660:
[----:B------:R-:W-:-:S05]  /*1b20*/  HADD2.F32 R85, -RZ, R85.H1_H1 ;  /* 0x30000055ff557230 */ /* 0x000fca0000004100 */
[----:B------:R-:W-:Y:S01]  /*1b30*/  FMUL.FTZ R102, R85, R116 ;  /* 0x0000007455667220 */ /* 0x000fe20000410000 */
[----:B------:R-:W-:Y:S05]  /*1b40*/  @P4 BRA `(.L_x_14661) ;  /* 0x0000002000004947 */ /* 0x000fea0003800000 */
[----:B------:R-:W-:Y:S05]  /*1b50*/  @P0 BRA `(.L_x_14662) ;  /* 0x0000003000000947 */ /* 0x000fea0003800000 */
[----:B------:R-:W-:Y:S05]  /*1b60*/  BRA `(.L_x_14663) ;  /* 0x0000004000007947 */ /* 0x000fea0003800000 */
.L_x_14661:
[----:B-----5:R-:W-:-:S05]  /*1b70*/  HADD2.F32 R85, -RZ, R17.H1_H1 ;  /* 0x30000011ff557230 */ /* 0x020fca0000004100 */
[----:B------:R-:W-:-:S05]  /*1b80*/  FADD.FTZ R102, R85, R102 ;  /* 0x0000006655667221 */ /* 0x000fca0000010000 */
.L_x_14662:
[----:B------:R-:W-:-:S04]  /*1b90*/  F2FP.PACK_AB R84, RZ, R102 ;  /* 0x00000066ff54723e */ /* 0x000fc800000000ff */
[----:B------:R-:W-:Y:S02]  /*1ba0*/  PRMT R13, R13, 0x5410, R84 ;  /* 0x000054100d0d7816 */ /* 0x000fe40000000054 */
.L_x_14663:
[----:B------:R-:W-:-:S05]  /*1bb0*/  HADD2.F32 R103, -RZ, R86.H0_H0 ;  /* 0x20000056ff677230 */ /* 0x000fca0000004100 */
[----:B------:R-:W-:Y:S01]  /*1bc0*/  FMUL.FTZ R103, R103, R116 ;  /* 0x0000007467677220 */ /* 0x000fe20000410000 */
[----:B------:R-:W-:Y:S05]  /*1bd0*/  @P4 BRA `(.L_x_14664) ;  /* 0x0000002000004947 */ /* 0x000fea0003800000 */
[----:B------:R-:W-:Y:S05]  /*1be0*/  @P0 BRA `(.L_x_14665) ;  /* 0x0000003000000947 */ /* 0x000fea0003800000 */
[----:B------:R-:W-:Y:S05]  /*1bf0*/  BRA `(.L_x_14666) ;  /* 0x0000004000007947 */ /* 0x000fea0003800000 */
.L_x_14664:
[----:B-----5:R-:W-:-:S05]  /*1c00*/  HADD2.F32 R84, -RZ, R18.H0_H0 ;  /* 0x20000012ff547230 */ /* 0x020fca0000004100 */
[----:B------:R-:W-:-:S05]  /*1c10*/  FADD.FTZ R103, R84, R103 ;  /* 0x0000006754677221 */ /* 0x000fca0000010000 */
.L_x_14665:
[----:B------:R-:W-:-:S04]  /*1c20*/  F2FP.PACK_AB R84, RZ, R103 ;  /* 0x00000067ff54723e */ /* 0x000fc800000000ff */
[----:B------:R-:W-:Y:S02]  /*1c30*/  PRMT R14, R84, 0x7610, R14 ;  /* 0x00007610540e7816 */ /* 0x000fe4000000000e */
.L_x_14666:
[----:B------:R-:W-:-:S05]  /*1c40*/  HADD2.F32 R85, -RZ, R86.H1_H1 ;  /* 0x30000056ff557230 */ /* 0x000fca0000004100 */
[----:B------:R-:W-:Y:S01]  /*1c50*/  FMUL.FTZ R110, R85, R116 ;  /* 0x00000074556e7220 */ /* 0x000fe20000410000 */
[----:B------:R-:W-:Y:S05]  /*1c60*/  @P4 BRA `(.L_x_14667) ;  /* 0x0000002000004947 */ /* 0x000fea0003800000 */
[----:B------:R-:W-:Y:S05]  /*1c70*/  @P0 BRA `(.L_x_14668) ;  /* 0x0000003000000947 */ /* 0x000fea0003800000 */
[----:B------:R-:W-:Y:S05]  /*1c80*/  BRA `(.L_x_14669) ;  /* 0x0000004000007947 */ /* 0x000fea0003800000 */
.L_x_14667:
[----:B-----5:R-:W-:-:S05]  /*1c90*/  HADD2.F32 R85, -RZ, R18.H1_H1 ;  /* 0x30000012ff557230 */ /* 0x020fca0000004100 */
[----:B------:R-:W-:-:S05]  /*1ca0*/  FADD.FTZ R110, R85, R110 ;  /* 0x0000006e556e7221 */ /* 0x000fca0000010000 */
.L_x_14668:
[----:B------:R-:W-:-:S04]  /*1cb0*/  F2FP.PACK_AB R84, RZ, R110 ;  /* 0x0000006eff54723e */ /* 0x000fc800000000ff */
[----:B------:R-:W-:Y:S02]  /*1cc0*/  PRMT R14, R14, 0x5410, R84 ;  /* 0x000054100e0e7816 */ /* 0x000fe40000000054 */
.L_x_14669:
[----:B------:R-:W-:-:S05]  /*1cd0*/  HADD2.F32 R111, -RZ, R87.H0_H0 ;  /* 0x20000057ff6f7230 */ /* 0x000fca0000004100 */
[----:B------:R-:W-:Y:S01]  /*1ce0*/  FMUL.FTZ R111, R111, R116 ;  /* 0x000000746f6f7220 */ /* 0x000fe20000410000 */
[----:B------:R-:W-:Y:S05]  /*1cf0*/  @P4 BRA `(.L_x_14670) ;  /* 0x0000002000004947 */ /* 0x000fea0003800000 */
[----:B------:R-:W-:Y:S05]  /*1d00*/  @P0 BRA `(.L_x_14671) ;  /* 0x0000003000000947 */ /* 0x000fea0003800000 */
[----:B------:R-:W-:Y:S05]  /*1d10*/  BRA `(.L_x_14672) ;  /* 0x0000004000007947 */ /* 0x000fea0003800000 */
.L_x_14670:
[----:B-----5:R-:W-:-:S05]  /*1d20*/  HADD2.F32 R84, -RZ, R19.H0_H0 ;  /* 0x20000013ff547230 */ /* 0x020fca0000004100 */
[----:B------:R-:W-:-:S05]  /*1d30*/  FADD.FTZ R111, R84, R111 ;  /* 0x0000006f546f7221 */ /* 0x000fca0000010000 */
.L_x_14671:
[----:B------:R-:W-:-:S04]  /*1d40*/  F2FP.PACK_AB R84, RZ, R111 ;  /* 0x0000006fff54723e */ /* 0x000fc800000000ff */
[----:B------:R-:W-:Y:S02]  /*1d50*/  PRMT R15, R84, 0x7610, R15 ;  /* 0x00007610540f7816 */ /* 0x000fe4000000000f */
.L_x_14672:
[----:B------:R-:W-:-:S05]  /*1d60*/  HADD2.F32 R87, -RZ, R87.H1_H1 ;  /* 0x30000057ff577230 */ /* 0x000fca0000004100 */
[----:B------:R-:W-:Y:S01]  /*1d70*/  FMUL.FTZ R115, R87, R116 ;  /* 0x0000007457737220 */ /* 0x000fe20000410000 */
[----:B------:R-:W-:Y:S05]  /*1d80*/  @P4 BRA `(.L_x_14673) ;  /* 0x0000002000004947 */ /* 0x000fea0003800000 */
[----:B------:R-:W-:Y:S05]  /*1d90*/  @P0 BRA `(.L_x_14674) ;  /* 0x0000003000000947 */ /* 0x000fea0003800000 */
[----:B------:R-:W-:Y:S05]  /*1da0*/  BRA `(.L_x_14675) ;  /* 0x0000004000007947 */ /* 0x000fea0003800000 */
.L_x_14673:
[----:B-----5:R-:W-:-:S05]  /*1db0*/  HADD2.F32 R84, -RZ, R19.H1_H1 ;  /* 0x30000013ff547230 */ /* 0x020fca0000004100 */
[----:B------:R-:W-:-:S05]  /*1dc0*/  FADD.FTZ R115, R84, R115 ;  /* 0x0000007354737221 */ /* 0x000fca0000010000 */
.L_x_14674:
[----:B------:R-:W-:-:S04]  /*1dd0*/  F2FP.PACK_AB R84, RZ, R115 ;  /* 0x00000073ff54723e */ /* 0x000fc800000000ff */
[----:B------:R-:W-:Y:S02]  /*1de0*/  PRMT R15, R15, 0x5410, R84 ;  /* 0x000054100f0f7816 */ /* 0x000fe40000000054 */
.L_x_14675:
[----:B------:R-:W-:-:S04]  /*1df0*/  @P0 LEA R84, P4, R117, c[0x0][0x188], 0x4 ;  /* 0x0000620075540a11 */ /* 0x000fc800078820ff */
[----:B------:R-:W-:-:S05]  /*1e00*/  @P0 LEA.HI.X R85, R117, c[0x0][0x18c], RZ, 0x4, P4 ;  /* 0x0000630075550a11 */ /* 0x000fca00020f24ff */
[----:B------:R1:W-:Y:S04]  /*1e10*/  @P0 STG.E.128 [R84.64], R12 ;  /* 0x0000000c54000986 */ /* 0x0003e8000c101d04 */
.L_x_14651:
[----:B------:R-:W-:Y:S05]  /*1e20*/  BSYNC B0 ;  /* 0x0000000000007941 */ /* 0x000fea0003800000 */
.L_x_14650:
        /* <DEDUP_REMOVED lines=42> */
.L_x_14688:
        /* <DEDUP_REMOVED lines=85> */
.L_x_14689:
        /* <DEDUP_REMOVED lines=115> */
.L_x_14679:
[----:B------:R-:W-:Y:S05]  /*2d50*/  BSYNC B0 ;  /* 0x0000000000007941 */ /* 0x000fea0003800000 */
.L_x_14678:
        /* <DEDUP_REMOVED lines=35> */
.L_x_14681:
[----:B------:R-:W-:Y:S05]  /*2f90*/  BSYNC B0 ;  /* 0x0000000000007941 */ /* 0x000fea0003800000 */
.L_x_14680:
        /* <DEDUP_REMOVED lines=34> */
.L_x_14683:
[----:B------:R-:W-:Y:S05]  /*31c0*/  BSYNC B0 ;  /* 0x0000000000007941 */ /* 0x000fea0003800000 */
.L_x_14682:
        /* <DEDUP_REMOVED lines=22> */
[----:B------:R-:W-:Y:S01]  /*3330*/  F2FP.PACK_AB R84, R117, R116 ;  /* 0x000000747554723e */ /* 0x000fe200000000ff */
[----:B------:R-:W-:Y:S01]  /*3340*/  HFMA2.MMA R117, -RZ, RZ, 0, 9.5367431640625e-07 ;  /* 0x00000010ff757435 */ /* 0x000fe200000001ff */
[----:B------:R-:W-:Y:S02]  /*3350*/  FFMA.FTZ R124, R23, R124, R31 ;  /* 0x0000007c177c7223 */ /* 0x000fe4000001001f */
[----:B------:R-:W-:Y:S02]  /*3360*/  FFMA.FTZ R86, R20, R121, R28 ;  /* 0x0000007914567223 */ /* 0x000fe4000001001c */
[----:B------:R-:W-:Y:S01]  /*3370*/  FFMA.FTZ R119, R21, R120, R29 ;  /* 0x0000007815777223 */ /* 0x000fe2000001001d */
[----:B------:R-:W-:Y:S01]  /*3380*/  F2FP.PACK_AB R87, R124, R87 ;  /* 0x000000577c57723e */ /* 0x000fe200000000ff */
[----:B------:R-:W-:-:S03]  /*3390*/  FFMA.FTZ R118, R27, R118, R35 ;  /* 0x000000761b767223 */ /* 0x000fc60000010023 */
[----:B------:R-:W-:Y:S01]  /*33a0*/  F2FP.PACK_AB R86, R119, R86 ;  /* 0x000000567756723e */ /* 0x000fe200000000ff */
[----:B------:R-:W-:Y:S01]  /*33b0*/  IMAD.WIDE.U32 R116, R2, R117, c[0x0][0x208] ;  /* 0x0000820002747625 */ /* 0x000fe200078e0075 */
[----:B------:R-:W-:-:S05]  /*33c0*/  F2FP.PACK_AB R85, R118, R85 ;  /* 0x000000557655723e */ /* 0x000fca00000000ff */
[----:B------:R0:W-:Y:S02]  /*33d0*/  STG.E.128 [R116.64], R84 ;  /* 0x0000005474007986 */ /* 0x0001e4000c101d04 */
.L_x_14685:
[----:B------:R-:W-:Y:S05]  /*33e0*/  BSYNC B0 ;  /* 0x0000000000007941 */ /* 0x000fea0003800000 */
.L_x_14684:
[----:B------:R-:W-:Y:S02]  /*33f0*/  IADD3 R5, R5, c[0x0][0x160], RZ ;  /* 0x0000580005057a10 */ /* 0x000fe40007ffe0ff */
[----:B------:R-:W-:Y:S02]  /*3400*/  LOP3.LUT P5, RZ, R4, 0xff, RZ, 0xc0, !PT ;  /* 0x000000ff04ff7812 */ /* 0x000fe400078ac0ff */
[----:B------:R-:W-:Y:S02]  /*3410*/  ISETP.GE.AND P4, PT, R5, c[0x0][0x164], PT ;  /* 0x0000590005007a0c */ /* 0x000fe40003f86270 */
[----:B------:R-:W-:-:S11]  /*3420*/  SEL R4, RZ, 0x1, P5 ;  /* 0x00000001ff047807 */ /* 0x000fd60002800000 */
[----:B0----5:R-:W-:Y:S01]  /*3430*/  @P4 CALL.REL.NOINC `(.L_x_14686) ;  /* 0x0000001000004944 */ /* 0x021fe20003c00000 */
[----:B------:R-:W-:Y:S05]  /*3440*/  BRA `(.L_x_14687) ;  /* 0xffffd2d000007947 */ /* 0x000fea000383ffff */
.L_x_14686:
[----:B------:R-:W-:Y:S05]  /*3450*/  EXIT ;  /* 0x000000000000794d */ /* 0x000fea0003800000 */
.L_x_14676:
[----:B------:R-:W-:Y:S01]  /*3460*/  HFMA2.MMA R119, -RZ, RZ, 0, 5.9604644775390625e-08 ;  /* 0x00000001ff777435 */ /* 0x000fe200000001ff */
[----:B------:R-:W-:Y:S02]  /*3470*/  MOV R120, R84 ;  /* 0x0000005400787202 */ /* 0x000fe40000000f00 */
[----:B------:R-:W-:Y:S02]  /*3480*/  MOV R117, 0x1f ;  /* 0x0000001f00757802 */ /* 0x000fe40000000f00 */
[----:B------:R-:W-:Y:S02]  /*3490*/  MOV R118, 0xffffffff ;  /* 0xffffffff00767802 */ /* 0x000fe40000000f00 */
[----:B------:R-:W-:Y:S02]  /*34a0*/  MOV R86, 0x34c0 ;  /* 0x000034c000567802 */ /* 0x000fe40000000f00 */
[----:B0----5:R-:W-:Y:S05]  /*34b0*/  CALL.REL.NOINC `($__internal_80_$__cuda_sm70_shflsync_bfly_p) ;  /* 0x000007b000007944 */ /* 0x021fea0003c00000 */
[----:B01----:R-:W-:Y:S05]  /*34c0*/  BRA `(.L_x_14688) ;  /* 0xffffec0000007947 */ /* 0x003fea000383ffff */
.L_x_14677:
[----:B------:R-:W-:Y:S01]  /*34d0*/  HFMA2.MMA R119, -RZ, RZ, 0, 1.1920928955078125e-07 ;  /* 0x00000002ff777435 */ /* 0x000fe200000001ff */
[----:B------:R-:W-:Y:S02]  /*34e0*/  MOV R117, 0x1f ;  /* 0x0000001f00757802 */ /* 0x000fe40000000f00 */
[----:B------:R-:W-:-:S02]  /*34f0*/  MOV R118, 0xffffffff ;  /* 0xffffffff00767802 */ /* 0x000fc40000000f00 */
[----:B------:R-:W-:Y:S02]  /*3500*/  MOV R86, 0x3520 ;  /* 0x0000352000567802 */ /* 0x000fe40000000f00 */
[----:B01---5:R-:W-:Y:S05]  /*3510*/  CALL.REL.NOINC `($__internal_80_$__cuda_sm70_shflsync_bfly_p) ;  /* 0x0000075000007944 */ /* 0x023fea0003c00000 */
[----:B0-----:R-:W-:Y:S01]  /*3520*/  HFMA2.MMA R119, -RZ, RZ, 0, 2.384185791015625e-07 ;  /* 0x00000004ff777435 */ /* 0x001fe200000001ff */
[----:B-1----:R-:W-:Y:S01]  /*3530*/  FADD.FTZ R120, R120, R118 ;  /* 0x0000007678787221 */ /* 0x002fe20000010000 */
[----:B------:R-:W-:Y:S02]  /*3540*/  MOV R117, 0x1f ;  /* 0x0000001f00757802 */ /* 0x000fe40000000f00 */
[----:B------:R-:W-:Y:S02]  /*3550*/  MOV R118, 0xffffffff ;  /* 0xffffffff00767802 */ /* 0x000fe40000000f00 */
[----:B------:R-:W-:Y:S02]  /*3560*/  MOV R86, 0x3580 ;  /* 0x0000358000567802 */ /* 0x000fe40000000f00 */
[----:B------:R-:W-:Y:S05]  /*3570*/  CALL.REL.NOINC `($__internal_80_$__cuda_sm70_shflsync_bfly_p) ;  /* 0x000006f000007944 */ /* 0x000fea0003c00000 */
[----:B0-----:R-:W-:Y:S01]  /*3580*/  HFMA2.MMA R119, -RZ, RZ, 0, 4.76837158203125e-07 ;  /* 0x00000008ff777435 */ /* 0x001fe200000001ff */
[----:B-1----:R-:W-:Y:S01]  /*3590*/  FADD.FTZ R120, R120, R118 ;  /* 0x0000007678787221 */ /* 0x002fe20000010000 */
[----:B------:R-:W-:Y:S02]  /*35a0*/  MOV R117, 0x1f ;  /* 0x0000001f00757802 */ /* 0x000fe40000000f00 */
[----:B------:R-:W-:-:S02]  /*35b0*/  MOV R118, 0xffffffff ;  /* 0xffffffff00767802 */ /* 0x000fc40000000f00 */
[----:B------:R-:W-:Y:S02]  /*35c0*/  MOV R86, 0x35e0 ;  /* 0x000035e000567802 */ /* 0x000fe40000000f00 */
[----:B------:R-:W-:Y:S05]  /*35d0*/  CALL.REL.NOINC `($__internal_80_$__cuda_sm70_shflsync_bfly_p) ;  /* 0x0000069000007944 */ /* 0x000fea0003c00000 */
[----:B0-----:R-:W-:Y:S01]  /*35e0*/  HFMA2.MMA R119, -RZ, RZ, 0, 9.5367431640625e-07 ;  /* 0x00000010ff777435 */ /* 0x001fe200000001ff */
[----:B-1----:R-:W-:Y:S01]  /*35f0*/  FADD.FTZ R120, R120, R118 ;  /* 0x0000007678787221 */ /* 0x002fe20000010000 */
[----:B------:R-:W-:Y:S02]  /*3600*/  MOV R117, 0x1f ;  /* 0x0000001f00757802 */ /* 0x000fe40000000f00 */
[----:B------:R-:W-:Y:S02]  /*3610*/  MOV R118, 0xffffffff ;  /* 0xffffffff00767802 */ /* 0x000fe40000000f00 */
[----:B------:R-:W-:Y:S02]  /*3620*/  MOV R86, 0x3640 ;  /* 0x0000364000567802 */ /* 0x000fe40000000f00 */
[----:B------:R-:W-:Y:S05]  /*3630*/  CALL.REL.NOINC `($__internal_80_$__cuda_sm70_shflsync_bfly_p) ;  /* 0x0000063000007944 */ /* 0x000fea0003c00000 */
        /* <DEDUP_REMOVED lines=72> */
[----:B------:R-:W-:Y:S05]  /*3ac0*/  CALL.REL.NOINC `($__internal_80_$__cuda_sm70_shflsync_bfly_p) ;  /* 0x000001a000007944 */ /* 0x000fea0003c00000 */
[----:B0-----:R-:W-:Y:S01]  /*3ad0*/  HFMA2.MMA R119, -RZ, RZ, 0, 1.1920928955078125e-07 ;  /* 0x00000002ff777435 */ /* 0x001fe200000001ff */
[----:B-1----:R-:W-:Y:S01]  /*3ae0*/  FADD.FTZ R120, R85, R118 ;  /* 0x0000007655787221 */ /* 0x002fe20000010000 */
[----:B------:R-:W-:Y:S02]  /*3af0*/  MOV R117, 0x1f ;  /* 0x0000001f00757802 */ /* 0x000fe40000000f00 */
[----:B------:R-:W-:Y:S02]  /*3b00*/  MOV R118, 0xffffffff ;  /* 0xffffffff00767802 */ /* 0x000fe40000000f00 */
[----:B------:R-:W-:Y:S02]  /*3b10*/  MOV R86, 0x3b30 ;  /* 0x00003b3000567802 */ /* 0x000fe40000000f00 */
[----:B------:R-:W-:Y:S05]  /*3b20*/  CALL.REL.NOINC `($__internal_80_$__cuda_sm70_shflsync_bfly_p) ;  /* 0x0000014000007944 */ /* 0x000fea0003c00000 */
[----:B0-----:R-:W-:Y:S01]  /*3b30*/  HFMA2.MMA R119, -RZ, RZ, 0, 2.384185791015625e-07 ;  /* 0x00000004ff777435 */ /* 0x001fe200000001ff */
[----:B-1----:R-:W-:Y:S01]  /*3b40*/  FADD.FTZ R120, R120, R118 ;  /* 0x0000007678787221 */ /* 0x002fe20000010000 */
[----:B------:R-:W-:Y:S02]  /*3b50*/  MOV R117, 0x1f ;  /* 0x0000001f00757802 */ /* 0x000fe40000000f00 */
[----:B------:R-:W-:-:S02]  /*3b60*/  MOV R118, 0xffffffff ;  /* 0xffffffff00767802 */ /* 0x000fc40000000f00 */
[----:B------:R-:W-:Y:S02]  /*3b70*/  MOV R86, 0x3b90 ;  /* 0x00003b9000567802 */ /* 0x000fe40000000f00 */
[----:B------:R-:W-:Y:S05]  /*3b80*/  CALL.REL.NOINC `($__internal_80_$__cuda_sm70_shflsync_bfly_p) ;  /* 0x000000e000007944 */ /* 0x000fea0003c00000 */
[----:B0-----:R-:W-:Y:S01]  /*3b90*/  HFMA2.MMA R119, -RZ, RZ, 0, 4.76837158203125e-07 ;  /* 0x00000008ff777435 */ /* 0x001fe200000001ff */
[----:B-1----:R-:W-:Y:S01]  /*3ba0*/  FADD.FTZ R120, R120, R118 ;  /* 0x0000007678787221 */ /* 0x002fe20000010000 */
[----:B------:R-:W-:Y:S02]  /*3bb0*/  MOV R117, 0x1f ;  /* 0x0000001f00757802 */ /* 0x000fe40000000f00 */
[----:B------:R-:W-:Y:S02]  /*3bc0*/  MOV R118, 0xffffffff ;  /* 0xffffffff00767802 */ /* 0x000fe40000000f00 */
[----:B------:R-:W-:Y:S02]  /*3bd0*/  MOV R86, 0x3bf0 ;  /* 0x00003bf000567802 */ /* 0x000fe40000000f00 */
[----:B------:R-:W-:Y:S05]  /*3be0*/  CALL.REL.NOINC `($__internal_80_$__cuda_sm70_shflsync_bfly_p) ;  /* 0x0000008000007944 */ /* 0x000fea0003c00000 */
[----:B0-----:R-:W-:Y:S01]  /*3bf0*/  HFMA2.MMA R119, -RZ, RZ, 0, 9.5367431640625e-07 ;  /* 0x00000010ff777435 */ /* 0x001fe200000001ff */
[----:B-1----:R-:W-:Y:S01]  /*3c00*/  FADD.FTZ R120, R120, R118 ;  /* 0x0000007678787221 */ /* 0x002fe20000010000 */
[----:B------:R-:W-:Y:S02]  /*3c10*/  MOV R117, 0x1f ;  /* 0x0000001f00757802 */ /* 0x000fe40000000f00 */
[----:B------:R-:W-:-:S02]  /*3c20*/  MOV R118, 0xffffffff ;  /* 0xffffffff00767802 */ /* 0x000fc40000000f00 */
[----:B------:R-:W-:Y:S02]  /*3c30*/  MOV R86, 0x3c50 ;  /* 0x00003c5000567802 */ /* 0x000fe40000000f00 */
[----:B------:R-:W-:Y:S05]  /*3c40*/  CALL.REL.NOINC `($__internal_80_$__cuda_sm70_shflsync_bfly_p) ;  /* 0x0000002000007944 */ /* 0x000fea0003c00000 */
[----:B01----:R-:W-:Y:S01]  /*3c50*/  MOV R117, R118 ;  /* 0x0000007600757202 */ /* 0x003fe20000000f00 */
[----:B------:R-:W-:Y:S05]  /*3c60*/  BRA `(.L_x_14689) ;  /* 0xffffe9b000007947 */ /* 0x000fea000383ffff */
        .weak           $__internal_80_$__cuda_sm70_shflsync_bfly_p
        .type           $__internal_80_$__cuda_sm70_shflsync_bfly_p,@function
        .size           $__internal_80_$__cuda_sm70_shflsync_bfly_p,(.L_x_29144 - $__internal_80_$__cuda_sm70_shflsync_bfly_p)
$__internal_80_$__cuda_sm70_shflsync_bfly_p:
[----:B------:R-:W-:Y:S01]  /*3c70*/  HFMA2.MMA R87, -RZ, RZ, 0, 0 ;  /* 0x00000000ff577435 */ /* 0x000fe200000001ff */
[----:B------:R-:W-:Y:S04]  /*3c80*/  WARPSYNC R118 ;  /* 0x0000007600007348 */ /* 0x000fe80003800000 */
[----:B------:R0:W1:Y:S01]  /*3c90*/  SHFL.BFLY PT, R118, R120, R119, R117 ;  /* 0x0c00007778767389 */ /* 0x00006200000e0075 */
[----:B------:R-:W-:Y:S05]  /*3ca0*/  RET.REL.NODEC R86 `(_ZN10layer_norm13ln_fwd_kernelINS_13Kernel_traitsIf6__halfS2_S2_fjLj8192ELj1ELj1ELj8ELj16ENS_18Kernel_traits_baseILj8192EfS2_S2_S2_fjLj256EEEEELb0ELb0ELb0ELb0EEEvNS_9FwdParamsE) ;  /* 0xffffc35056007950 */ /* 0x000fea0003c3ffff */
.L_x_14690:
        /* <DEDUP_REMOVED lines=13> */
.L_x_29144:


//--------------------- .text._ZN10layer_norm13ln_fwd_kernelINS_13Kernel_traitsIf6__halfS2_S2_fjLj8192ELj1ELj1ELj8ELj16ENS_18Kernel_traits_baseILj8192EfS2_S2_S2_fjLj256EEEEELb0ELb0ELb0ELb1EEEvNS_9FwdParamsE --------------------------
	.section	.text._ZN10layer_norm13ln_fwd_kernelINS_13Kernel_traitsIf6__halfS2_S2_fjLj8192ELj1ELj1ELj8ELj16ENS_18Kernel_traits_baseILj8192EfS2_S2_S2_fjLj256EEEEELb0ELb0ELb0ELb1EEEvNS_9FwdParamsE,"ax",@progbits
	.sectioninfo	@"SHI_REGISTERS=128"
	.align	128
        .global         _ZN10layer_norm13ln_fwd_kernelINS_13Kernel_traitsIf6__halfS2_S2_fjLj8192ELj1ELj1ELj8ELj16ENS_18Kernel_traits_baseILj8192EfS2_S2_S2_fjLj256EEEEELb0ELb0ELb0ELb1EEEvNS_9FwdParamsE
        .type           _ZN10layer_norm13ln_fwd_kernelINS_13Kernel_traitsIf6__halfS2_S2_fjLj8192ELj1ELj1ELj8ELj16ENS_18Kernel_traits_baseILj8192EfS2_S2_S2_fjLj256EEEEELb0ELb0ELb0ELb1EEEvNS_9FwdParamsE,@function
        .size           _ZN10layer_norm13ln_fwd_kernelINS_13Kernel_traitsIf6__halfS2_S2_fjLj8192ELj1ELj1ELj8ELj16ENS_18Kernel_traits_baseILj8192EfS2_S2_S2_fjLj256EEEEELb0ELb0ELb0ELb1EEEvNS_9FwdParamsE,(.L_x_29145 - _ZN10layer_norm13ln_fwd_kernelINS_13Kernel_traitsIf6__halfS2_S2_fjLj8192ELj1ELj1ELj8ELj16ENS_18Kernel_traits_baseILj8192EfS2_S2_S2_fjLj256EEEEELb0ELb0ELb0ELb1EEEvNS_9FwdParamsE)
        .other          _ZN10layer_norm13ln_fwd_kernelINS_13Kernel_traitsIf6__halfS2_S2_fjLj8192ELj1ELj1ELj8ELj16ENS_18Kernel_traits_baseILj8192EfS2_S2_S2_fjLj256EEEEELb0ELb0ELb0ELb1EEEvNS_9FwdParamsE,@"STO_CUDA_ENTRY STV_DEFAULT"
_ZN10layer_norm13ln_fwd_kernelINS_13Kernel_traitsIf6__halfS2_S2_fjLj8192ELj1ELj1ELj8ELj16ENS_18Kernel_traits_baseILj8192EfS2_S2_S2_fjLj256EEEEELb0ELb0ELb0ELb1EEEvNS_9FwdParamsE:
.text._ZN10layer_norm13ln_fwd_kernelINS_13Kernel_traitsIf6__halfS2_S2_fjLj8192ELj1ELj1ELj8ELj16ENS_18Kernel_traits_baseILj8192EfS2_S2_S2_fjLj256EEEEELb0ELb0ELb0ELb1EEEvNS_9FwdParamsE:
        /* <DEDUP_REMOVED lines=60> */
.L_x_14790:
        /* <DEDUP_REMOVED lines=16> */
[----:B-----5:R0:W5:Y:S01]  /*04c0*/  @P1 LDG.E.128 R16, [R92.64] ;  /* 0x000000045c101981 */ /* 0x020162000c1e1d00 */
        /* <DEDUP_REMOVED lines=9> */
.L_x_14691:
[----:B0----5:R-:W-:-:S05]  /*0560*/  HADD2.F32 R8, -RZ, R16.H0_H0 ;  /* 0x20000010ff087230 */ /* 0x021fca0000004100 */
[----:B------:R-:W-:-:S05]  /*0570*/  FADD.FTZ R11, R11, R8 ;  /* 0x000000080b0b7221 */ /* 0x000fca0000010000 */
.L_x_14692:
[----:B------:R-:W-:-:S04]  /*0580*/  F2FP.PACK_AB R8, RZ, R11 ;  /* 0x0000000bff08723e */ /* 0x000fc800000000ff */
[----:B------:R-:W-:Y:S02]  /*0590*/  PRMT R12, R8, 0x7610, R12 ;  /* 0x00007610080c7816 */ /* 0x000fe4000000000c */
.L_x_14693:
[----:B------:R-:W-:-:S05]  /*05a0*/  HADD2.F32 R9, -RZ, R84.H1_H1 ;  /* 0x30000054ff097230 */ /* 0x000fca0000004100 */
[----:B------:R-:W-:Y:S01]  /*05b0*/  FMUL.FTZ R92, R9, R90 ;  /* 0x0000005a095c7220 */ /* 0x000fe20000410000 */
[----:B------:R-:W-:Y:S05]  /*05c0*/  @P2 BRA `(.L_x_14694) ;  /* 0x0000002000002947 */ /* 0x000fea0003800000 */
[----:B------:R-:W-:Y:S05]  /*05d0*/  @P0 BRA `(.L_x_14695) ;  /* 0x0000003000000947 */ /* 0x000fea0003800000 */
[----:B------:R-:W-:Y:S05]  /*05e0*/  BRA `(.L_x_14696) ;  /* 0x0000004000007947 */ /* 0x000fea0003800000 */
.L_x_14694:
[----:B-----5:R-:W-:-:S05]  /*05f0*/  HADD2.F32 R9, -RZ, R16.H1_H1 ;  /* 0x30000010ff097230 */ /* 0x020fca0000004100 */
[----:B------:R-:W-:-:S05]  /*0600*/  FADD.FTZ R92, R92, R9 ;  /* 0x000000095c5c7221 */ /* 0x000fca0000010000 */
.L_x_14695:
[----:B------:R-:W-:-:S04]  /*0610*/  F2FP.PACK_AB R8, RZ, R92 ;  /* 0x0000005cff08723e */ /* 0x000fc800000000ff */
[----:B------:R-:W-:Y:S02]  /*0620*/  PRMT R12, R12, 0x5410, R8 ;  /* 0x000054100c0c7816 */ /* 0x000fe40000000008 */
.L_x_14696:
[----:B------:R-:W-:-:S05]  /*0630*/  HADD2.F32 R91, -RZ, R85.H0_H0 ;  /* 0x20000055ff5b7230 */ /* 0x000fca0000004100 */
[----:B------:R-:W-:Y:S01]  /*0640*/  FMUL.FTZ R91, R91, R90 ;  /* 0x0000005a5b5b7220 */ /* 0x000fe20000410000 */
[----:B------:R-:W-:Y:S05]  /*0650*/  @P2 BRA `(.L_x_14697) ;  /* 0x0000002000002947 */ /* 0x000fea0003800000 */
[----:B------:R-:W-:Y:S05]  /*0660*/  @P0 BRA `(.L_x_14698) ;  /* 0x0000003000000947 */ /* 0x000fea0003800000 */
[----:B------:R-:W-:Y:S05]  /*0670*/  BRA `(.L_x_14699) ;  /* 0x0000004000007947 */ /* 0x000fea0003800000 */
.L_x_14697:
[----:B-----5:R-:W-:-:S05]  /*0680*/  HADD2.F32 R8, -RZ, R17.H0_H0 ;  /* 0x20000011ff087230 */ /* 0x020fca0000004100 */
[----:B------:R-:W-:-:S05]  /*0690*/  FADD.FTZ R91, R91, R8 ;  /* 0x000000085b5b7221 */ /* 0x000fca0000010000 */
.L_x_14698:
[----:B------:R-:W-:-:S04]  /*06a0*/  F2FP.PACK_AB R8, RZ, R91 ;  /* 0x0000005bff08723e */ /* 0x000fc800000000ff */
[----:B------:R-:W-:Y:S02]  /*06b0*/  PRMT R13, R8, 0x7610, R13 ;  /* 0x00007610080d7816 */ /* 0x000fe4000000000d */
.L_x_14699:
[----:B------:R-:W-:-:S05]  /*06c0*/  HADD2.F32 R85, -RZ, R85.H1_H1 ;  /* 0x30000055ff557230 */ /* 0x000fca0000004100 */
[----:B------:R-:W-:Y:S01]  /*06d0*/  FMUL.FTZ R94, R85, R90 ;  /* 0x0000005a555e7220 */ /* 0x000fe20000410000 */
[----:B------:R-:W-:Y:S05]  /*06e0*/  @P2 BRA `(.L_x_14700) ;  /* 0x0000002000002947 */ /* 0x000fea0003800000 */
[----:B------:R-:W-:Y:S05]  /*06f0*/  @P0 BRA `(.L_x_14701) ;  /* 0x0000003000000947 */ /* 0x000fea0003800000 */
[----:B------:R-:W-:Y:S05]  /*0700*/  BRA `(.L_x_14702) ;  /* 0x0000004000007947 */ /* 0x000fea0003800000 */
.L_x_14700:
[----:B-----5:R-:W-:-:S05]  /*0710*/  HADD2.F32 R9, -RZ, R17.H1_H1 ;  /* 0x30000011ff097230 */ /* 0x020fca0000004100 */
[----:B------:R-:W-:-:S05]  /*0720*/  FADD.FTZ R94, R94, R9 ;  /* 0x000000095e5e7221 */ /* 0x000fca0000010000 */
.L_x_14701:
[----:B------:R-:W-:-:S04]  /*0730*/  F2FP.PACK_AB R8, RZ, R94 ;  /* 0x0000005eff08723e */ /* 0x000fc800000000ff */
[----:B------:R-:W-:Y:S02]  /*0740*/  PRMT R13, R13, 0x5410, R8 ;  /* 0x000054100d0d7816 */ /* 0x000fe40000000008 */
.L_x_14702:
[----:B------:R-:W-:-:S05]  /*0750*/  HADD2.F32 R93, -RZ, R86.H0_H0 ;  /* 0x20000056ff5d7230 */ /* 0x000fca0000004100 */
[----:B------:R-:W-:Y:S01]  /*0760*/  FMUL.FTZ R93, R93, R90 ;  /* 0x0000005a5d5d7220 */ /* 0x000fe20000410000 */
[----:B------:R-:W-:Y:S05]  /*0770*/  @P2 BRA `(.L_x_14703) ;  /* 0x0000002000002947 */ /* 0x000fea0003800000 */
[----:B------:R-:W-:Y:S05]  /*0780*/  @P0 BRA `(.L_x_14704) ;  /* 0x0000003000000947 */ /* 0x000fea0003800000 */
[----:B------:R-:W-:Y:S05]  /*0790*/  BRA `(.L_x_14705) ;  /* 0x0000004000007947 */ /* 0x000fea0003800000 */
.L_x_14703:
[----:B-----5:R-:W-:-:S05]  /*07a0*/  HADD2.F32 R8, -RZ, R18.H0_H0 ;  /* 0x20000012ff087230 */ /* 0x020fca0000004100 */
[----:B------:R-:W-:-:S05]  /*07b0*/  FADD.FTZ R93, R93, R8 ;  /* 0x000000085d5d7221 */ /* 0x000fca0000010000 */
.L_x_14704:
[----:B------:R-:W-:-:S04]  /*07c0*/  F2FP.PACK_AB R8, RZ, R93 ;  /* 0x0000005dff08723e */ /* 0x000fc800000000ff */
[----:B------:R-:W-:Y:S02]  /*07d0*/  PRMT R14, R8, 0x7610, R14 ;  /* 0x00007610080e7816 */ /* 0x000fe4000000000e */
.L_x_14705:
[----:B------:R-:W-:-:S05]  /*07e0*/  HADD2.F32 R9, -RZ, R86.H1_H1 ;  /* 0x30000056ff097230 */ /* 0x000fca0000004100 */
[----:B------:R-:W-:Y:S01]  /*07f0*/  FMUL.FTZ R96, R9, R90 ;  /* 0x0000005a09607220 */ /* 0x000fe20000410000 */
[----:B------:R-:W-:Y:S05]  /*0800*/  @P2 BRA `(.L_x_14706) ;  /* 0x0000002000002947 */ /* 0x000fea0003800000 */
[----:B------:R-:W-:Y:S05]  /*0810*/  @P0 BRA `(.L_x_14707) ;  /* 0x0000003000000947 */ /* 0x000fea0003800000 */
[----:B------:R-:W-:Y:S05]  /*0820*/  BRA `(.L_x_14708) ;  /* 0x0000004000007947 */ /* 0x000fea0003800000 */
.L_x_14706:
[----:B-----5:R-:W-:-:S05]  /*0830*/  HADD2.F32 R9, -RZ, R18.H1_H1 ;  /* 0x30000012ff097230 */ /* 0x020fca0000004100 */
[----:B------:R-:W-:-:S05]  /*0840*/  FADD.FTZ R96, R96, R9 ;  /* 0x0000000960607221 */ /* 0x000fca0000010000 */
.L_x_14707:
[----:B------:R-:W-:-:S04]  /*0850*/  F2FP.PACK_AB R8, RZ, R96 ;  /* 0x00000060ff08723e */ /* 0x000fc800000000ff */
[----:B------:R-:W-:Y:S02]  /*0860*/  PRMT R14, R14, 0x5410, R8 ;  /* 0x000054100e0e7816 */ /* 0x000fe40000000008 */
.L_x_14708:
[----:B------:R-:W-:-:S05]  /*0870*/  HADD2.F32 R95, -RZ, R87.H0_H0 ;  /* 0x20000057ff5f7230 */ /* 0x000fca0000004100 */
[----:B------:R-:W-:Y:S01]  /*0880*/  FMUL.FTZ R95, R95, R90 ;  /* 0x0000005a5f5f7220 */ /* 0x000fe20000410000 */
[----:B------:R-:W-:Y:S05]  /*0890*/  @P2 BRA `(.L_x_14709) ;  /* 0x0000002000002947 */ /* 0x000fea0003800000 */
[----:B------:R-:W-:Y:S05]  /*08a0*/  @P0 BRA `(.L_x_14710) ;  /* 0x0000003000000947 */ /* 0x000fea0003800000 */
[----:B------:R-:W-:Y:S05]  /*08b0*/  BRA `(.L_x_14711) ;  /* 0x0000004000007947 */ /* 0x000fea0003800000 */
.L_x_14709:
[----:B-----5:R-:W-:-:S05]  /*08c0*/  HADD2.F32 R8, -RZ, R19.H0_H0 ;  /* 0x20000013ff087230 */ /* 0x020fca0000004100 */
[----:B------:R-:W-:-:S05]  /*08d0*/  FADD.FTZ R95, R95, R8 ;  /* 0x000000085f5f7221 */ /* 0x000fca0000010000 */
.L_x_14710:
[----:B------:R-:W-:-:S04]  /*08e0*/  F2FP.PACK_AB R8, RZ, R95 ;  /* 0x0000005fff08723e */ /* 0x000fc800000000ff */
[----:B------:R-:W-:Y:S02]  /*08f0*/  PRMT R15, R8, 0x7610, R15 ;  /* 0x00007610080f7816 */ /* 0x000fe4000000000f */
.L_x_14711:
[----:B------:R-:W-:-:S05]  /*0900*/  HADD2.F32 R87, -RZ, R87.H1_H1 ;  /* 0x30000057ff577230 */ /* 0x000fca0000004100 */
[----:B------:R-:W-:Y:S01]  /*0910*/  FMUL.FTZ R98, R87, R90 ;  /* 0x0000005a57627220 */ /* 0x000fe20000410000 */
[----:B------:R-:W-:Y:S05]  /*0920*/  @P2 BRA `(.L_x_14712) ;  /* 0x0000002000002947 */ /* 0x000fea0003800000 */
[----:B------:R-:W-:Y:S05]  /*0930*/  @P0 BRA `(.L_x_14713) ;  /* 0x0000003000000947 */ /* 0x000fea0003800000 */
[----:B------:R-:W-:Y:S05]  /*0940*/  BRA `(.L_x_14714) ;  /* 0x0000004000007947 */ /* 0x000fea0003800000 */
.L_x_14712:
[----:B-----5:R-:W-:-:S05]  /*0950*/  HADD2.F32 R9, -RZ, R19.H1_H1 ;  /* 0x30000013ff097230 */ /* 0x020fca0000004100 */
[----:B------:R-:W-:-:S05]  /*0960*/  FADD.FTZ R98, R98, R9 ;  /* 0x0000000962627221 */ /* 0x000fca0000010000 */
.L_x_14713:
[----:B------:R-:W-:-:S04]  /*0970*/  F2FP.PACK_AB R8, RZ, R98 ;  /* 0x00000062ff08723e */ /* 0x000fc800000000ff */
[----:B------:R-:W-:Y:S02]  /*0980*/  PRMT R15, R15, 0x5410, R8 ;  /* 0x000054100f0f7816 */ /* 0x000fe40000000008 */
.L_x_14714:
        /* <DEDUP_REMOVED lines=9> */
[----:B--2---:R-:W-:-:S05]  /*0a20*/  HADD2.F32 R97, -RZ, R84.H0_H0 ;  /* 0x20000054ff617230 */ /* 0x004fca0000004100 */
[----:B------:R-:W-:Y:S01]  /*0a30*/  FMUL.FTZ R97, R97, R90 ;  /* 0x0000005a61617220 */ /* 0x000fe20000410000 */
[----:B------:R-:W-:Y:S05]  /*0a40*/  @P2 BRA `(.L_x_14715) ;  /* 0x0000002000002947 */ /* 0x000fea0003800000 */
[----:B0-----:R-:W-:Y:S05]  /*0a50*/  @P0 BRA `(.L_x_14716) ;  /* 0x0000003000000947 */ /* 0x001fea0003800000 */
[----:B------:R-:W-:Y:S05]  /*0a60*/  BRA `(.L_x_14717) ;  /* 0x0000004000007947 */ /* 0x000fea0003800000 */
.L_x_14715:
[----:B0----5:R-:W-:-:S05]  /*0a70*/  HADD2.F32 R8, -RZ, R16.H0_H0 ;  /* 0x20000010ff087230 */ /* 0x021fca0000004100 */
[----:B------:R-:W-:-:S05]  /*0a80*/  FADD.FTZ R97, R8, R97 ;  /* 0x0000006108617221 */ /* 0x000fca0000010000 */
.L_x_14716:
[----:B------:R-:W-:-:S04]  /*0a90*/  F2FP.PACK_AB R8, RZ, R97 ;  /* 0x00000061ff08723e */ /* 0x000fc800000000ff */
[----:B------:R-:W-:Y:S02]  /*0aa0*/  PRMT R12, R8, 0x7610, R12 ;  /* 0x00007610080c7816 */ /* 0x000fe4000000000c */
.L_x_14717:
[----:B------:R-:W-:-:S05]  /*0ab0*/  HADD2.F32 R9, -RZ, R84.H1_H1 ;  /* 0x30000054ff097230 */ /* 0x000fca0000004100 */
[----:B------:R-:W-:Y:S01]  /*0ac0*/  FMUL.FTZ R100, R9, R90 ;  /* 0x0000005a09647220 */ /* 0x000fe20000410000 */
[----:B------:R-:W-:Y:S05]  /*0ad0*/  @P2 BRA `(.L_x_14718) ;  /* 0x0000002000002947 */ /* 0x000fea0003800000 */
[----:B------:R-:W-:Y:S05]  /*0ae0*/  @P0 BRA `(.L_x_14719) ;  /* 0x0000003000000947 */ /* 0x000fea0003800000 */
[----:B------:R-:W-:Y:S05]  /*0af0*/  BRA `(.L_x_14720) ;  /* 0x0000004000007947 */ /* 0x000fea0003800000 */
.L_x_14718:
[----:B-----5:R-:W-:-:S05]  /*0b00*/  HADD2.F32 R9, -RZ, R16.H1_H1 ;  /* 0x30000010ff097230 */ /* 0x020fca0000004100 */
[----:B------:R-:W-:-:S05]  /*0b10*/  FADD.FTZ R100, R9, R100 ;  /* 0x0000006409647221 */ /* 0x000fca0000010000 */
.L_x_14719:
[----:B------:R-:W-:-:S04]  /*0b20*/  F2FP.PACK_AB R8, RZ, R100 ;  /* 0x00000064ff08723e */ /* 0x000fc800000000ff */
[----:B------:R-:W-:Y:S02]  /*0b30*/  PRMT R12, R12, 0x5410, R8 ;  /* 0x000054100c0c7816 */ /* 0x000fe40000000008 */
.L_x_14720:
[----:B------:R-:W-:-:S05]  /*0b40*/  HADD2.F32 R99, -RZ, R85.H0_H0 ;  /* 0x20000055ff637230 */ /* 0x000fca0000004100 */
[----:B------:R-:W-:Y:S01]  /*0b50*/  FMUL.FTZ R99, R99, R90 ;  /* 0x0000005a63637220 */ /* 0x000fe20000410000 */
[----:B------:R-:W-:Y:S05]  /*0b60*/  @P2 BRA `(.L_x_14721) ;  /* 0x0000002000002947 */ /* 0x000fea0003800000 */
[----:B------:R-:W-:Y:S05]  /*0b70*/  @P0 BRA `(.L_x_14722) ;  /* 0x0000003000000947 */ /* 0x000fea0003800000 */
[----:B------:R-:W-:Y:S05]  /*0b80*/  BRA `(.L_x_14723) ;  /* 0x0000004000007947 */ /* 0x000fea0003800000 */
.L_x_14721:
[----:B-----5:R-:W-:-:S05]  /*0b90*/  HADD2.F32 R8, -RZ, R17.H0_H0 ;  /* 0x20000011ff087230 */ /* 0x020fca0000004100 */
[----:B------:R-:W-:-:S05]  /*0ba0*/  FADD.FTZ R99, R8, R99 ;  /* 0x0000006308637221 */ /* 0x000fca0000010000 */
.L_x_14722:
[----:B------:R-:W-:-:S04]  /*0bb0*/  F2FP.PACK_AB R8, RZ, R99 ;  /* 0x00000063ff08723e */ /* 0x000fc800000000ff */
[----:B------:R-:W-:Y:S02]  /*0bc0*/  PRMT R13, R8, 0x7610, R13 ;  /* 0x00007610080d7816 */ /* 0x000fe4000000000d */
.L_x_14723:
[----:B------:R-:W-:-:S05]  /*0bd0*/  HADD2.F32 R85, -RZ, R85.H1_H1 ;  /* 0x30000055ff557230 */ /* 0x000fca0000004100 */
[----:B------:R-:W-:Y:S01]  /*0be0*/  FMUL.FTZ R102, R85, R90 ;  /* 0x0000005a55667220 */ /* 0x000fe20000410000 */
[----:B------:R-:W-:Y:S05]  /*0bf0*/  @P2 BRA `(.L_x_14724) ;  /* 0x0000002000002947 */ /* 0x000fea0003800000 */
[----:B------:R-:W-:Y:S05]  /*0c00*/  @P0 BRA `(.L_x_14725) ;  /* 0x0000003000000947 */ /* 0x000fea0003800000 */
[----:B------:R-:W-:Y:S05]  /*0c10*/  BRA `(.L_x_14726) ;  /* 0x0000004000007947 */ /* 0x000fea0003800000 */
.L_x_14724:
[----:B-----5:R-:W-:-:S05]  /*0c20*/  HADD2.F32 R9, -RZ, R17.H1_H1 ;  /* 0x30000011ff097230 */ /* 0x020fca0000004100 */
[----:B------:R-:W-:-:S05]  /*0c30*/  FADD.FTZ R102, R9, R102 ;  /* 0x0000006609667221 */ /* 0x000fca0000010000 */
.L_x_14725:
[----:B------:R-:W-:-:S04]  /*0c40*/  F2FP.PACK_AB R8, RZ, R102 ;  /* 0x00000066ff08723e */ /* 0x000fc800000000ff */
[----:B------:R-:W-:Y:S02]  /*0c50*/  PRMT R13, R13, 0x5410, R8 ;  /* 0x000054100d0d7816 */ /* 0x000fe40000000008 */
.L_x_14726:
[----:B------:R-:W-:-:S05]  /*0c60*/  HADD2.F32 R101, -RZ, R86.H0_H0 ;  /* 0x20000056ff657230 */ /* 0x000fca0000004100 */
[----:B------:R-:W-:Y:S01]  /*0c70*/  FMUL.FTZ R101, R101, R90 ;  /* 0x0000005a65657220 */ /* 0x000fe20000410000 */
[----:B------:R-:W-:Y:S05]  /*0c80*/  @P2 BRA `(.L_x_14727) ;  /* 0x0000002000002947 */ /* 0x000fea0003800000 */
[----:B------:R-:W-:Y:S05]  /*0c90*/  @P0 BRA `(.L_x_14728) ;  /* 0x0000003000000947 */ /* 0x000fea0003800000 */
[----:B------:R-:W-:Y:S05]  /*0ca0*/  BRA `(.L_x_14729) ;  /* 0x0000004000007947 */ /* 0x000fea0003800000 */
.L_x_14727:
[----:B-----5:R-:W-:-:S05]  /*0cb0*/  HADD2.F32 R8, -RZ, R18.H0_H0 ;  /* 0x20000012ff087230 */ /* 0x020fca0000004100 */
[----:B------:R-:W-:-:S05]  /*0cc0*/  FADD.FTZ R101, R8, R101 ;  /* 0x0000006508657221 */ /* 0x000fca0000010000 */
.L_x_14728:
[----:B------:R-:W-:-:S04]  /*0cd0*/  F2FP.PACK_AB R8, RZ, R101 ;  /* 0x00000065ff08723e */ /* 0x000fc800000000ff */
[----:B------:R-:W-:Y:S02]  /*0ce0*/  PRMT R14, R8, 0x7610, R14 ;  /* 0x00007610080e7816 */ /* 0x000fe4000000000e */
.L_x_14729:
[----:B------:R-:W-:-:S05]  /*0cf0*/  HADD2.F32 R9, -RZ, R86.H1_H1 ;  /* 0x30000056ff097230 */ /* 0x000fca0000004100 */
[----:B------:R-:W-:Y:S01]  /*0d00*/  FMUL.FTZ R104, R9, R90 ;  /* 0x0000005a09687220 */ /* 0x000fe20000410000 */
[----:B------:R-:W-:Y:S05]  /*0d10*/  @P2 BRA `(.L_x_14730) ;  /* 0x0000002000002947 */ /* 0x000fea0003800000 */
[----:B------:R-:W-:Y:S05]  /*0d20*/  @P0 BRA `(.L_x_14731) ;  /* 0x0000003000000947 */ /* 0x000fea0003800000 */
[----:B------:R-:W-:Y:S05]  /*0d30*/  BRA `(.L_x_14732) ;  /* 0x0000004000007947 */ /* 0x000fea0003800000 */
.L_x_14730:
[----:B-----5:R-:W-:-:S05]  /*0d40*/  HADD2.F32 R9, -RZ, R18.H1_H1 ;  /* 0x30000012ff097230 */ /* 0x020fca0000004100 */
[----:B------:R-:W-:-:S05]  /*0d50*/  FADD.FTZ R104, R9, R104 ;  /* 0x0000006809687221 */ /* 0x000fca0000010000 */
.L_x_14731:
[----:B------:R-:W-:-:S04]  /*0d60*/  F2FP.PACK_AB R8, RZ, R104 ;  /* 0x00000068ff08723e */ /* 0x000fc800000000ff */
[----:B------:R-:W-:Y:S02]  /*0d70*/  PRMT R14, R14, 0x5410, R8 ;  /* 0x000054100e0e7816 */ /* 0x000fe40000000008 */
.L_x_14732:
[----:B------:R-:W-:-:S05]  /*0d80*/  HADD2.F32 R103, -RZ, R87.H0_H0 ;  /* 0x20000057ff677230 */ /* 0x000fca0000004100 */
[----:B------:R-:W-:Y:S01]  /*0d90*/  FMUL.FTZ R103, R103, R90 ;  /* 0x0000005a67677220 */ /* 0x000fe20000410000 */
[----:B------:R-:W-:Y:S05]  /*0da0*/  @P2 BRA `(.L_x_14733) ;  /* 0x0000002000002947 */ /* 0x000fea0003800000 */
[----:B------:R-:W-:Y:S05]  /*0db0*/  @P0 BRA `(.L_x_14734) ;  /* 0x0000003000000947 */ /* 0x000fea0003800000 */
[----:B------:R-:W-:Y:S05]  /*0dc0*/  BRA `(.L_x_14735) ;  /* 0x0000004000007947 */ /* 0x000fea0003800000 */
.L_x_14733:
[----:B-----5:R-:W-:-:S05]  /*0dd0*/  HADD2.F32 R8, -RZ, R19.H0_H0 ;  /* 0x20000013ff087230 */ /* 0x020fca0000004100 */
[----:B------:R-:W-:-:S05]  /*0de0*/  FADD.FTZ R103, R8, R103 ;  /* 0x0000006708677221 */ /* 0x000fca0000010000 */
.L_x_14734:
[----:B------:R-:W-:-:S04]  /*0df0*/  F2FP.PACK_AB R8, RZ, R103 ;  /* 0x00000067ff08723e */ /* 0x000fc800000000ff */
[----:B------:R-:W-:Y:S02]  /*0e00*/  PRMT R15, R8, 0x7610, R15 ;  /* 0x00007610080f7816 */ /* 0x000fe4000000000f */
.L_x_14735:
[----:B------:R-:W-:-:S05]  /*0e10*/  HADD2.F32 R87, -RZ, R87.H1_H1 ;  /* 0x30000057ff577230 */ /* 0x000fca0000004100 */
[----:B------:R-:W-:Y:S01]  /*0e20*/  FMUL.FTZ R106, R87, R90 ;  /* 0x0000005a576a7220 */ /* 0x000fe20000410000 */
[----:B------:R-:W-:Y:S05]  /*0e30*/  @P2 BRA `(.L_x_14736) ;  /* 0x0000002000002947 */ /* 0x000fea0003800000 */
[----:B------:R-:W-:Y:S05]  /*0e40*/  @P0 BRA `(.L_x_14737) ;  /* 0x0000003000000947 */ /* 0x000fea0003800000 */
[----:B------:R-:W-:Y:S05]  /*0e50*/  BRA `(.L_x_14738) ;  /* 0x0000004000007947 */ /* 0x000fea0003800000 */
.L_x_14736:
[----:B-----5:R-:W-:-:S05]  /*0e60*/  HADD2.F32 R9, -RZ, R19.H1_H1 ;  /* 0x30000013ff097230 */ /* 0x020fca0000004100 */
[----:B------:R-:W-:-:S05]  /*0e70*/  FADD.FTZ R106, R9, R106 ;  /* 0x0000006a096a7221 */ /* 0x000fca0000010000 */
.L_x_14737:
[----:B------:R-:W-:-:S04]  /*0e80*/  F2FP.PACK_AB R8, RZ, R106 ;  /* 0x0000006aff08723e */ /* 0x000fc800000000ff */
[----:B------:R-:W-:Y:S02]  /*0e90*/  PRMT R15, R15, 0x5410, R8 ;  /* 0x000054100f0f7816 */ /* 0x000fe40000000008 */
.L_x_14738:
        /* <DEDUP_REMOVED lines=14> */
.L_x_14739:
[----:B-1---5:R-:W-:-:S05]  /*0f80*/  HADD2.F32 R108, -RZ, R16.H0_H0 ;  /* 0x20000010ff6c7230 */ /* 0x022fca0000004100 */
[----:B------:R-:W-:-:S05]  /*0f90*/  FADD.FTZ R105, R108, R105 ;  /* 0x000000696c697221 */ /* 0x000fca0000010000 */
.L_x_14740:
[----:B------:R-:W-:-:S04]  /*0fa0*/  F2FP.PACK_AB R9, RZ, R105 ;  /* 0x00000069ff09723e */ /* 0x000fc800000000ff */
[----:B------:R-:W-:Y:S02]  /*0fb0*/  PRMT R12, R9, 0x7610, R12 ;  /* 0x00007610090c7816 */ /* 0x000fe4000000000c */
.L_x_14741:
[----:B------:R-:W-:-:S05]  /*0fc0*/  HADD2.F32 R9, -RZ, R84.H1_H1 ;  /* 0x30000054ff097230 */ /* 0x000fca0000004100 */
[----:B------:R-:W-:Y:S01]  /*0fd0*/  FMUL.FTZ R108, R9, R90 ;  /* 0x0000005a096c7220 */ /* 0x000fe20000410000 */
[----:B------:R-:W-:Y:S05]  /*0fe0*/  @P2 BRA `(.L_x_14742) ;  /* 0x0000002000002947 */ /* 0x000fea0003800000 */
[----:B------:R-:W-:Y:S05]  /*0ff0*/  @P0 BRA `(.L_x_14743) ;  /* 0x0000003000000947 */ /* 0x000fea0003800000 */
[----:B------:R-:W-:Y:S05]  /*1000*/  BRA `(.L_x_14744) ;  /* 0x0000004000007947 */ /* 0x000fea0003800000 */
.L_x_14742:
[----:B-----5:R-:W-:-:S05]  /*1010*/  HADD2.F32 R9, -RZ, R16.H1_H1 ;  /* 0x30000010ff097230 */ /* 0x020fca0000004100 */
[----:B------:R-:W-:-:S05]  /*1020*/  FADD.FTZ R108, R9, R108 ;  /* 0x0000006c096c7221 */ /* 0x000fca0000010000 */
.L_x_14743:
[----:B------:R-:W-:-:S04]  /*1030*/  F2FP.PACK_AB R9, RZ, R108 ;  /* 0x0000006cff09723e */ /* 0x000fc800000000ff */
[----:B------:R-:W-:Y:S02]  /*1040*/  PRMT R12, R12, 0x5410, R9 ;  /* 0x000054100c0c7816 */ /* 0x000fe40000000009 */
.L_x_14744:
[----:B------:R-:W-:-:S05]  /*1050*/  HADD2.F32 R107, -RZ, R85.H0_H0 ;  /* 0x20000055ff6b7230 */ /* 0x000fca0000004100 */
[----:B------:R-:W-:Y:S01]  /*1060*/  FMUL.FTZ R107, R107, R90 ;  /* 0x0000005a6b6b7220 */ /* 0x000fe20000410000 */
[----:B------:R-:W-:Y:S05]  /*1070*/  @P2 BRA `(.L_x_14745) ;  /* 0x0000002000002947 */ /* 0x000fea0003800000 */
[----:B------:R-:W-:Y:S05]  /*1080*/  @P0 BRA `(.L_x_14746) ;  /* 0x0000003000000947 */ /* 0x000fea0003800000 */
[----:B------:R-:W-:Y:S05]  /*1090*/  BRA `(.L_x_14747) ;  /* 0x0000004000007947 */ /* 0x000fea0003800000 */
.L_x_14745:
[----:B-----5:R-:W-:-:S05]  /*10a0*/  HADD2.F32 R84, -RZ, R17.H0_H0 ;  /* 0x20000011ff547230 */ /* 0x020fca0000004100 */
[----:B------:R-:W-:-:S05]  /*10b0*/  FADD.FTZ R107, R84, R107 ;  /* 0x0000006b546b7221 */ /* 0x000fca0000010000 */
.L_x_14746:
[----:B------:R-:W-:-:S04]  /*10c0*/  F2FP.PACK_AB R9, RZ, R107 ;  /* 0x0000006bff09723e */ /* 0x000fc800000000ff */
[----:B------:R-:W-:Y:S02]  /*10d0*/  PRMT R13, R9, 0x7610, R13 ;  /* 0x00007610090d7816 */ /* 0x000fe4000000000d */
.L_x_14747:
[----:B------:R-:W-:-:S05]  /*10e0*/  HADD2.F32 R85, -RZ, R85.H1_H1 ;  /* 0x30000055ff557230 */ /* 0x000fca0000004100 */
[----:B------:R-:W-:Y:S01]  /*10f0*/  FMUL.FTZ R110, R85, R90 ;  /* 0x0000005a556e7220 */ /* 0x000fe20000410000 */
[----:B------:R-:W-:Y:S05]  /*1100*/  @P2 BRA `(.L_x_14748) ;  /* 0x0000002000002947 */ /* 0x000fea0003800000 */
[----:B------:R-:W-:Y:S05]  /*1110*/  @P0 BRA `(.L_x_14749) ;  /* 0x0000003000000947 */ /* 0x000fea0003800000 */
[----:B------:R-:W-:Y:S05]  /*1120*/  BRA `(.L_x_14750) ;  /* 0x0000004000007947 */ /* 0x000fea0003800000 */
.L_x_14748:
[----:B-----5:R-:W-:-:S05]  /*1130*/  HADD2.F32 R9, -RZ, R17.H1_H1 ;  /* 0x30000011ff097230 */ /* 0x020fca0000004100 */
[----:B------:R-:W-:-:S05]  /*1140*/  FADD.FTZ R110, R9, R110 ;  /* 0x0000006e096e7221 */ /* 0x000fca0000010000 */
.L_x_14749:
[----:B------:R-:W-:-:S04]  /*1150*/  F2FP.PACK_AB R9, RZ, R110 ;  /* 0x0000006eff09723e */ /* 0x000fc800000000ff */
[----:B------:R-:W-:Y:S02]  /*1160*/  PRMT R13, R13, 0x5410, R9 ;  /* 0x000054100d0d7816 */ /* 0x000fe40000000009 */
.L_x_14750:
[----:B------:R-:W-:-:S05]  /*1170*/  HADD2.F32 R109, -RZ, R86.H0_H0 ;  /* 0x20000056ff6d7230 */ /* 0x000fca0000004100 */
[----:B------:R-:W-:Y:S01]  /*1180*/  FMUL.FTZ R109, R109, R90 ;  /* 0x0000005a6d6d7220 */ /* 0x000fe20000410000 */
[----:B------:R-:W-:Y:S05]  /*1190*/  @P2 BRA `(.L_x_14751) ;  /* 0x0000002000002947 */ /* 0x000fea0003800000 */
[----:B------:R-:W-:Y:S05]  /*11a0*/  @P0 BRA `(.L_x_14752) ;  /* 0x0000003000000947 */ /* 0x000fea0003800000 */
[----:B------:R-:W-:Y:S05]  /*11b0*/  BRA `(.L_x_14753) ;  /* 0x0000004000007947 */ /* 0x000fea0003800000 */
.L_x_14751:
[----:B-----5:R-:W-:-:S05]  /*11c0*/  HADD2.F32 R84, -RZ, R18.H0_H0 ;  /* 0x20000012ff547230 */ /* 0x020fca0000004100 */
[----:B------:R-:W-:-:S05]  /*11d0*/  FADD.FTZ R109, R84, R109 ;  /* 0x0000006d546d7221 */ /* 0x000fca0000010000 */
.L_x_14752:
[----:B------:R-:W-:-:S04]  /*11e0*/  F2FP.PACK_AB R9, RZ, R109 ;  /* 0x0000006dff09723e */ /* 0x000fc800000000ff */
[----:B------:R-:W-:Y:S02]  /*11f0*/  PRMT R14, R9, 0x7610, R14 ;  /* 0x00007610090e7816 */ /* 0x000fe4000000000e */
.L_x_14753:
[----:B------:R-:W-:-:S05]  /*1200*/  HADD2.F32 R9, -RZ, R86.H1_H1 ;  /* 0x30000056ff097230 */ /* 0x000fca0000004100 */
[----:B------:R-:W-:Y:S01]  /*1210*/  FMUL.FTZ R112, R9, R90 ;  /* 0x0000005a09707220 */ /* 0x000fe20000410000 */
[----:B------:R-:W-:Y:S05]  /*1220*/  @P2 BRA `(.L_x_14754) ;  /* 0x0000002000002947 */ /* 0x000fea0003800000 */
[----:B------:R-:W-:Y:S05]  /*1230*/  @P0 BRA `(.L_x_14755) ;  /* 0x0000003000000947 */ /* 0x000fea0003800000 */
[----:B------:R-:W-:Y:S05]  /*1240*/  BRA `(.L_x_14756) ;  /* 0x0000004000007947 */ /* 0x000fea0003800000 */
.L_x_14754:
[----:B-----5:R-:W-:-:S05]  /*1250*/  HADD2.F32 R9, -RZ, R18.H1_H1 ;  /* 0x30000012ff097230 */ /* 0x020fca0000004100 */
[----:B------:R-:W-:-:S05]  /*1260*/  FADD.FTZ R112, R9, R112 ;  /* 0x0000007009707221 */ /* 0x000fca0000010000 */
.L_x_14755:
[----:B------:R-:W-:-:S04]  /*1270*/  F2FP.PACK_AB R9, RZ, R112 ;  /* 0x00000070ff09723e */ /* 0x000fc800000000ff */
[----:B------:R-:W-:Y:S02]  /*1280*/  PRMT R14, R14, 0x5410, R9 ;  /* 0x000054100e0e7816 */ /* 0x000fe40000000009 */
.L_x_14756:
[----:B------:R-:W-:-:S05]  /*1290*/  HADD2.F32 R111, -RZ, R87.H0_H0 ;  /* 0x20000057ff6f7230 */ /* 0x000fca0000004100 */
[----:B------:R-:W-:Y:S01]  /*12a0*/  FMUL.FTZ R111, R111, R90 ;  /* 0x0000005a6f6f7220 */ /* 0x000fe20000410000 */
[----:B------:R-:W-:Y:S05]  /*12b0*/  @P2 BRA `(.L_x_14757) ;  /* 0x0000002000002947 */ /* 0x000fea0003800000 */
[----:B------:R-:W-:Y:S05]  /*12c0*/  @P0 BRA `(.L_x_14758) ;  /* 0x0000003000000947 */ /* 0x000fea0003800000 */
[----:B------:R-:W-:Y:S05]  /*12d0*/  BRA `(.L_x_14759) ;  /* 0x0000004000007947 */ /* 0x000fea0003800000 */
.L_x_14757:
[----:B-----5:R-:W-:-:S05]  /*12e0*/  HADD2.F32 R84, -RZ, R19.H0_H0 ;  /* 0x20000013ff547230 */ /* 0x020fca0000004100 */
[----:B------:R-:W-:-:S05]  /*12f0*/  FADD.FTZ R111, R84, R111 ;  /* 0x0000006f546f7221 */ /* 0x000fca0000010000 */
.L_x_14758:
[----:B------:R-:W-:-:S04]  /*1300*/  F2FP.PACK_AB R9, RZ, R111 ;  /* 0x0000006fff09723e */ /* 0x000fc800000000ff */
[----:B------:R-:W-:Y:S02]  /*1310*/  PRMT R15, R9, 0x7610, R15 ;  /* 0x00007610090f7816 */ /* 0x000fe4000000000f */
.L_x_14759:
[----:B------:R-:W-:-:S05]  /*1320*/  HADD2.F32 R87, -RZ, R87.H1_H1 ;  /* 0x30000057ff577230 */ /* 0x000fca0000004100 */
[----:B------:R-:W-:Y:S01]  /*1330*/  FMUL.FTZ R114, R87, R90 ;  /* 0x0000005a57727220 */ /* 0x000fe20000410000 */
[----:B------:R-:W-:Y:S05]  /*1340*/  @P2 BRA `(.L_x_14760) ;  /* 0x0000002000002947 */ /* 0x000fea0003800000 */
[----:B------:R-:W-:Y:S05]  /*1350*/  @P0 BRA `(.L_x_14761) ;  /* 0x0000003000000947 */ /* 0x000fea0003800000 */
[----:B------:R-:W-:Y:S05]  /*1360*/  BRA `(.L_x_14762) ;  /* 0x0000004000007947 */ /* 0x000fea0003800000 */
.L_x_14760:
[----:B-----5:R-:W-:-:S05]  /*1370*/  HADD2.F32 R9, -RZ, R19.H1_H1 ;  /* 0x30000013ff097230 */ /* 0x020fca0000004100 */
[----:B------:R-:W-:-:S05]  /*1380*/  FADD.FTZ R114, R9, R114 ;  /* 0x0000007209727221 */ /* 0x000fca0000010000 */
.L_x_14761:
[----:B------:R-:W-:-:S04]  /*1390*/  F2FP.PACK_AB R9, RZ, R114 ;  /* 0x00000072ff09723e */ /* 0x000fc800000000ff */
[----:B------:R-:W-:Y:S02]  /*13a0*/  PRMT R15, R15, 0x5410, R9 ;  /* 0x000054100f0f7816 */ /* 0x000fe40000000009 */
.L_x_14762:
        /* <DEDUP_REMOVED lines=14> */
.L_x_14763:
[----:B-1---5:R-:W-:-:S05]  /*1490*/  HADD2.F32 R116, -RZ, R16.H0_H0 ;  /* 0x20000010ff747230 */ /* 0x022fca0000004100 */
[----:B------:R-:W-:-:S05]  /*14a0*/  FADD.FTZ R113, R116, R113 ;  /* 0x0000007174717221 */ /* 0x000fca0000010000 */
.L_x_14764:
[----:B------:R-:W-:-:S04]  /*14b0*/  F2FP.PACK_AB R115, RZ, R113 ;  /* 0x00000071ff73723e */ /* 0x000fc800000000ff */
[----:B------:R-:W-:Y:S02]  /*14c0*/  PRMT R12, R115, 0x7610, R12 ;  /* 0x00007610730c7816 */ /* 0x000fe4000000000c */
.L_x_14765:
[----:B------:R-:W-:-:S05]  /*14d0*/  HADD2.F32 R115, -RZ, R84.H1_H1 ;  /* 0x30000054ff737230 */ /* 0x000fca0000004100 */
[----:B------:R-:W-:Y:S01]  /*14e0*/  FMUL.FTZ R115, R115, R90 ;  /* 0x0000005a73737220 */ /* 0x000fe20000410000 */
[----:B------:R-:W-:Y:S05]  /*14f0*/  @P2 BRA `(.L_x_14766) ;  /* 0x0000002000002947 */ /* 0x000fea0003800000 */
[----:B------:R-:W-:Y:S05]  /*1500*/  @P0 BRA `(.L_x_14767) ;  /* 0x0000003000000947 */ /* 0x000fea0003800000 */
[----:B------:R-:W-:Y:S05]  /*1510*/  BRA `(.L_x_14768) ;  /* 0x0000004000007947 */ /* 0x000fea0003800000 */
.L_x_14766:
[----:B-----5:R-:W-:-:S05]  /*1520*/  HADD2.F32 R84, -RZ, R16.H1_H1 ;  /* 0x30000010ff547230 */ /* 0x020fca0000004100 */
[----:B------:R-:W-:-:S05]  /*1530*/  FADD.FTZ R115, R84, R115 ;  /* 0x0000007354737221 */ /* 0x000fca0000010000 */
.L_x_14767:
[----:B------:R-:W-:-:S04]  /*1540*/  F2FP.PACK_AB R84, RZ, R115 ;  /* 0x00000073ff54723e */ /* 0x000fc800000000ff */
[----:B------:R-:W-:Y:S02]  /*1550*/  PRMT R12, R12, 0x5410, R84 ;  /* 0x000054100c0c7816 */ /* 0x000fe40000000054 */
.L_x_14768:
[----:B------:R-:W-:-:S05]  /*1560*/  HADD2.F32 R117, -RZ, R85.H0_H0 ;  /* 0x20000055ff757230 */ /* 0x000fca0000004100 */
[----:B------:R-:W-:Y:S01]  /*1570*/  FMUL.FTZ R116, R117, R90 ;  /* 0x0000005a75747220 */ /* 0x000fe20000410000 */
[----:B------:R-:W-:Y:S05]  /*1580*/  @P2 BRA `(.L_x_14769) ;  /* 0x0000002000002947 */ /* 0x000fea0003800000 */
[----:B------:R-:W-:Y:S05]  /*1590*/  @P0 BRA `(.L_x_14770) ;  /* 0x0000003000000947 */ /* 0x000fea0003800000 */
[----:B------:R-:W-:Y:S05]  /*15a0*/  BRA `(.L_x_14771) ;  /* 0x0000004000007947 */ /* 0x000fea0003800000 */
.L_x_14769:
[----:B-----5:R-:W-:-:S05]  /*15b0*/  HADD2.F32 R117, -RZ, R17.H0_H0 ;  /* 0x20000011ff757230 */ /* 0x020fca0000004100 */
[----:B------:R-:W-:-:S05]  /*15c0*/  FADD.FTZ R116, R117, R116 ;  /* 0x0000007475747221 */ /* 0x000fca0000010000 */
.L_x_14770:
[----:B------:R-:W-:-:S04]  /*15d0*/  F2FP.PACK_AB R84, RZ, R116 ;  /* 0x00000074ff54723e */ /* 0x000fc800000000ff */
[----:B------:R-:W-:Y:S02]  /*15e0*/  PRMT R13, R84, 0x7610, R13 ;  /* 0x00007610540d7816 */ /* 0x000fe4000000000d */
.L_x_14771:
[----:B------:R-:W-:-:S05]  /*15f0*/  HADD2.F32 R85, -RZ, R85.H1_H1 ;  /* 0x30000055ff557230 */ /* 0x000fca0000004100 */
[----:B------:R-:W-:Y:S01]  /*1600*/  FMUL.FTZ R118, R85, R90 ;  /* 0x0000005a55767220 */ /* 0x000fe20000410000 */
[----:B------:R-:W-:Y:S05]  /*1610*/  @P2 BRA `(.L_x_14772) ;  /* 0x0000002000002947 */ /* 0x000fea0003800000 */
[----:B------:R-:W-:Y:S05]  /*1620*/  @P0 BRA `(.L_x_14773) ;  /* 0x0000003000000947 */ /* 0x000fea0003800000 */
[----:B------:R-:W-:Y:S05]  /*1630*/  BRA `(.L_x_14774) ;  /* 0x0000004000007947 */ /* 0x000fea0003800000 */
.L_x_14772:
[----:B-----5:R-:W-:-:S05]  /*1640*/  HADD2.F32 R85, -RZ, R17.H1_H1 ;  /* 0x30000011ff557230 */ /* 0x020fca0000004100 */
[----:B------:R-:W-:-:S05]  /*1650*/  FADD.FTZ R118, R85, R118 ;  /* 0x0000007655767221 */ /* 0x000fca0000010000 */
.L_x_14773:
[----:B------:R-:W-:-:S04]  /*1660*/  F2FP.PACK_AB R84, RZ, R118 ;  /* 0x00000076ff54723e */ /* 0x000fc800000000ff */
[----:B------:R-:W-:Y:S02]  /*1670*/  PRMT R13, R13, 0x5410, R84 ;  /* 0x000054100d0d7816 */ /* 0x000fe40000000054 */
.L_x_14774:
[----:B------:R-:W-:-:S05]  /*1680*/  HADD2.F32 R117, -RZ, R86.H0_H0 ;  /* 0x20000056ff757230 */ /* 0x000fca0000004100 */
[----:B------:R-:W-:Y:S01]  /*1690*/  FMUL.FTZ R117, R117, R90 ;  /* 0x0000005a75757220 */ /* 0x000fe20000410000 */
[----:B------:R-:W-:Y:S05]  /*16a0*/  @P2 BRA `(.L_x_14775) ;  /* 0x0000002000002947 */ /* 0x000fea0003800000 */
[----:B------:R-:W-:Y:S05]  /*16b0*/  @P0 BRA `(.L_x_14776) ;  /* 0x0000003000000947 */ /* 0x000fea0003800000 */
[----:B------:R-:W-:Y:S05]  /*16c0*/  BRA `(.L_x_14777) ;  /* 0x0000004000007947 */ /* 0x000fea0003800000 */
.L_x_14775:
[----:B-----5:R-:W-:-:S05]  /*16d0*/  HADD2.F32 R84, -RZ, R18.H0_H0 ;  /* 0x20000012ff547230 */ /* 0x020fca0000004100 */
[----:B------:R-:W-:-:S05]  /*16e0*/  FADD.FTZ R117, R84, R117 ;  /* 0x0000007554757221 */ /* 0x000fca0000010000 */
.L_x_14776:
[----:B------:R-:W-:-:S04]  /*16f0*/  F2FP.PACK_AB R84, RZ, R117 ;  /* 0x00000075ff54723e */ /* 0x000fc800000000ff */
[----:B------:R-:W-:Y:S02]  /*1700*/  PRMT R14, R84, 0x7610, R14 ;  /* 0x00007610540e7816 */ /* 0x000fe4000000000e */
.L_x_14777:
[----:B------:R-:W-:-:S05]  /*1710*/  HADD2.F32 R119, -RZ, R86.H1_H1 ;  /* 0x30000056ff777230 */ /* 0x000fca0000004100 */
[----:B------:R-:W-:Y:S01]  /*1720*/  FMUL.FTZ R119, R119, R90 ;  /* 0x0000005a77777220 */ /* 0x000fe20000410000 */
[----:B------:R-:W-:Y:S05]  /*1730*/  @P2 BRA `(.L_x_14778) ;  /* 0x0000002000002947 */ /* 0x000fea0003800000 */
[----:B------:R-:W-:Y:S05]  /*1740*/  @P0 BRA `(.L_x_14779) ;  /* 0x0000003000000947 */ /* 0x000fea0003800000 */
[----:B------:R-:W-:Y:S05]  /*1750*/  BRA `(.L_x_14780) ;  /* 0x0000004000007947 */ /* 0x000fea0003800000 */
.L_x_14778:
[----:B-----5:R-:W-:-:S05]  /*1760*/  HADD2.F32 R84, -RZ, R18.H1_H1 ;  /* 0x30000012ff547230 */ /* 0x020fca0000004100 */
[----:B------:R-:W-:-:S05]  /*1770*/  FADD.FTZ R119, R84, R119 ;  /* 0x0000007754777221 */ /* 0x000fca0000010000 */
.L_x_14779:
[----:B------:R-:W-:-:S04]  /*1780*/  F2FP.PACK_AB R84, RZ, R119 ;  /* 0x00000077ff54723e */ /* 0x000fc800000000ff */
[----:B------:R-:W-:Y:S02]  /*1790*/  PRMT R14, R14, 0x5410, R84 ;  /* 0x000054100e0e7816 */ /* 0x000fe40000000054 */
.L_x_14780:
[----:B------:R-:W-:-:S05]  /*17a0*/  HADD2.F32 R85, -RZ, R87.H0_H0 ;  /* 0x20000057ff557230 */ /* 0x000fca0000004100 */
[----:B------:R-:W-:Y:S01]  /*17b0*/  FMUL.FTZ R86, R85, R90 ;  /* 0x0000005a55567220 */ /* 0x000fe20000410000 */
[----:B------:R-:W-:Y:S05]  /*17c0*/  @P2 BRA `(.L_x_14781) ;  /* 0x0000002000002947 */ /* 0x000fea0003800000 */
[----:B------:R-:W-:Y:S05]  /*17d0*/  @P0 BRA `(.L_x_14782) ;  /* 0x0000003000000947 */ /* 0x000fea0003800000 */
[----:B------:R-:W-:Y:S05]  /*17e0*/  BRA `(.L_x_14783) ;  /* 0x0000004000007947 */ /* 0x000fea0003800000 */
.L_x_14781:
[----:B-----5:R-:W-:-:S05]  /*17f0*/  HADD2.F32 R85, -RZ, R19.H0_H0 ;  /* 0x20000013ff557230 */ /* 0x020fca0000004100 */
[----:B------:R-:W-:-:S05]  /*1800*/  FADD.FTZ R86, R85, R86 ;  /* 0x0000005655567221 */ /* 0x000fca0000010000 */
.L_x_14782:
[----:B------:R-:W-:-:S04]  /*1810*/  F2FP.PACK_AB R84, RZ, R86 ;  /* 0x00000056ff54723e */ /* 0x000fc800000000ff */
[----:B------:R-:W-:Y:S02]  /*1820*/  PRMT R15, R84, 0x7610, R15 ;  /* 0x00007610540f7816 */ /* 0x000fe4000000000f */
.L_x_14783:
[----:B------:R-:W-:-:S05]  /*1830*/  HADD2.F32 R87, -RZ, R87.H1_H1 ;  /* 0x30000057ff577230 */ /* 0x000fca0000004100 */
[----:B------:R-:W-:Y:S01]  /*1840*/  FMUL.FTZ R90, R87, R90 ;  /* 0x0000005a575a7220 */ /* 0x000fe20000410000 */
[----:B------:R-:W-:Y:S05]  /*1850*/  @P2 BRA `(.L_x_14784) ;  /* 0x0000002000002947 */ /* 0x000fea0003800000 */
[----:B------:R-:W-:Y:S05]  /*1860*/  @P0 BRA `(.L_x_14785) ;  /* 0x0000003000000947 */ /* 0x000fea0003800000 */
[----:B------:R-:W-:Y:S05]  /*1870*/  BRA `(.L_x_14786) ;  /* 0x0000004000007947 */ /* 0x000fea0003800000 */
.L_x_14784:
[----:B-----5:R-:W-:-:S05]  /*1880*/  HADD2.F32 R85, -RZ, R19.H1_H1 ;  /* 0x30000013ff557230 */ /* 0x020fca0000004100 */
[----:B------:R-:W-:-:S05]  /*1890*/  FADD.FTZ R90, R85, R90 ;  /* 0x0000005a555a7221 */ /* 0x000fca0000010000 */
.L_x_14785:
[----:B------:R-:W-:-:S04]  /*18a0*/  F2FP.PACK_AB R84, RZ, R90 ;  /* 0x0000005aff54723e */ /* 0x000fc800000000ff */
[----:B------:R-:W-:Y:S02]  /*18b0*/  PRMT R15, R15, 0x5410, R84 ;  /* 0x000054100f0f7816 */ /* 0x000fe40000000054 */
.L_x_14786:
        /* <DEDUP_REMOVED lines=40> */
.L_x_14791:
        /* <DEDUP_REMOVED lines=84> */
.L_x_14792:
        /* <DEDUP_REMOVED lines=118> */
[----:B------:R-:W-:Y:S01]  /*27e0*/  F2FP.PACK_AB R86, R84, R85 ;  /* 0x000000555456723e */ /* 0x000fe200000000ff */
[----:B------:R-:W-:Y:S01]  /*27f0*/  FADD.FTZ R93, -R87, R90 ;  /* 0x0000005a575d7221 */ /* 0x000fe20000010100 */
[----:B------:R-:W-:Y:S01]  /*2800*/  F2FP.PACK_AB R87, R91, R95 ;  /* 0x0000005f5b57723e */ /* 0x000fe200000000ff */
        /* <DEDUP_REMOVED lines=9> */
[----:B------:R-:W-:Y:S01]  /*28a0*/  F2FP.PACK_AB R84, R91, R84 ;  /* 0x000000545b54723e */ /* 0x000fe200000000ff */
[C---:B------:R-:W-:Y:S01]  /*28b0*/  FMUL.FTZ R95, R89.reuse, R96 ;  /* 0x00000060595f7220 */ /* 0x040fe20000410000 */
[----:B------:R-:W-:Y:S01]  /*28c0*/  LEA.HI.X R91, R88, c[0x0][0x20c], RZ, 0x4, P2 ;  /* 0x00008300585b7a11 */ /* 0x000fe200010f24ff */
[----:B------:R-:W-:Y:S01]  /*28d0*/  FMUL.FTZ R100, R89, R100 ;  /* 0x0000006459647220 */ /* 0x000fe20000410000 */
[----:B------:R-:W-:Y:S01]  /*28e0*/  F2FP.PACK_AB R85, R94, R85 ;  /* 0x000000555e55723e */ /* 0x000fe200000000ff */
        /* <DEDUP_REMOVED lines=14> */
[----:B0-----:R-:W-:Y:S01]  /*29d0*/  F2FP.PACK_AB R84, R100, R95 ;  /* 0x0000005f6454723e */ /* 0x001fe200000000ff */
[----:B------:R-:W-:Y:S01]  /*29e0*/  FFMA.FTZ R95, R22, R11, R54 ;  /* 0x0000000b165f7223 */ /* 0x000fe20000010036 */
[----:B------:R-:W-:Y:S01]  /*29f0*/  LEA R100, P4, R9, c[0x0][0x208], 0x4 ;  /* 0x0000820009647a11 */ /* 0x000fe200078820ff */
[----:B------:R-:W-:-:S02]  /*2a00*/  FMUL.FTZ R106, R89, R106 ;  /* 0x0000006a596a7220 */ /* 0x000fc40000410000 */
[----:B------:R-:W-:Y:S01]  /*2a10*/  FFMA.FTZ R90, R28, R109, R60 ;  /* 0x0000006d1c5a7223 */ /* 0x000fe2000001003c */
[----:B------:R-:W-:Y:S01]  /*2a20*/  F2FP.PACK_AB R95, R96, R95 ;  /* 0x0000005f605f723e */ /* 0x000fe200000000ff */
[----:B------:R-:W-:Y:S01]  /*2a30*/  FFMA.FTZ R93, R29, R112, R61 ;  /* 0x000000701d5d7223 */ /* 0x000fe2000001003d */
[----:B------:R-:W-:Y:S01]  /*2a40*/  LEA R96, P2, R10, c[0x0][0x208], 0x4 ;  /* 0x000082000a607a11 */ /* 0x000fe200078420ff */
[C---:B------:R-:W-:Y:S02]  /*2a50*/  FMUL.FTZ R105, R89.reuse, R105 ;  /* 0x0000006959697220 */ /* 0x040fe40000410000 */
[----:B------:R-:W-:Y:S01]  /*2a60*/  FMUL.FTZ R108, R89, R108 ;  /* 0x0000006c596c7220 */ /* 0x000fe20000410000 */
[----:B------:R-:W-:Y:S01]  /*2a70*/  F2FP.PACK_AB R90, R93, R90 ;  /* 0x0000005a5d5a723e */ /* 0x000fe200000000ff */
        /* <DEDUP_REMOVED lines=14> */
[----:B------:R-:W-:Y:S01]  /*2b60*/  F2FP.PACK_AB R85, R102, R97 ;  /* 0x000000616655723e */ /* 0x000fe200000000ff */
[----:B------:R-:W-:Y:S01]  /*2b70*/  FFMA.FTZ R106, R39, R106, R71 ;  /* 0x0000006a276a7223 */ /* 0x000fe20000010047 */
[----:B------:R-:W-:Y:S01]  /*2b80*/  LEA.HI.X R97, R10, c[0x0][0x20c], RZ, 0x4, P2 ;  /* 0x000083000a617a11 */ /* 0x000fe200010f24ff */
[----:B------:R-:W-:Y:S01]  /*2b90*/  FFMA.FTZ R104, R37, R104, R69 ;  /* 0x0000006825687223 */ /* 0x000fe20000010045 */
[----:B------:R-:W-:Y:S01]  /*2ba0*/  ISETP.GE.AND P2, PT, R5, c[0x0][0x164], PT ;  /* 0x0000590005007a0c */ /* 0x000fe20003f46270 */
        /* <DEDUP_REMOVED lines=9> */
[----:B------:R-:W-:Y:S01]  /*2c40*/  STG.E.128 [R96.64], R84 ;  /* 0x0000005460007986 */ /* 0x000fe2000c101d04 */
[----:B------:R-:W-:Y:S01]  /*2c50*/  FFMA.FTZ R110, R35, R110, R67 ;  /* 0x0000006e236e7223 */ /* 0x000fe20000010043 */
[----:B------:R-:W-:Y:S01]  /*2c60*/  F2FP.PACK_AB R88, R108, R105 ;  /* 0x000000696c58723e */ /* 0x000fe200000000ff */
[----:B------:R-:W-:-:S02]  /*2c70*/  FFMA.FTZ R94, R20, R117, R52 ;  /* 0x00000075145e7223 */ /* 0x000fc40000010034 */
[----:B------:R-:W-:Y:S01]  /*2c80*/  FFMA.FTZ R11, R21, R124, R53 ;  /* 0x0000007c150b7223 */ /* 0x000fe20000010035 */
[----:B------:R-:W-:Y:S01]  /*2c90*/  F2FP.PACK_AB R89, R110, R89 ;  /* 0x000000596e59723e */ /* 0x000fe200000000ff */
[----:B------:R-:W-:Y:S01]  /*2ca0*/  FFMA.FTZ R93, R26, R99, R58 ;  /* 0x000000631a5d7223 */ /* 0x000fe2000001003a */
[----:B------:R-:W-:Y:S01]  /*2cb0*/  LEA.HI.X R99, R8, c[0x0][0x20c], RZ, 0x4, P3 ;  /* 0x0000830008637a11 */ /* 0x000fe200018f24ff */
[----:B------:R-:W-:Y:S01]  /*2cc0*/  FFMA.FTZ R118, R27, R118, R59 ;  /* 0x000000761b767223 */ /* 0x000fe2000001003b */
[----:B------:R-:W-:Y:S01]  /*2cd0*/  F2FP.PACK_AB R94, R11, R94 ;  /* 0x0000005e0b5e723e */ /* 0x000fe200000000ff */
[----:B------:R-:W-:Y:S01]  /*2ce0*/  FFMA.FTZ R113, R24, R113, R56 ;  /* 0x0000007118717223 */ /* 0x000fe20000010038 */
[----:B------:R-:W-:Y:S01]  /*2cf0*/  SEL R8, RZ, 0x1, P1 ;  /* 0x00000001ff087807 */ /* 0x000fe20000800000 */
[----:B------:R-:W-:Y:S01]  /*2d00*/  FFMA.FTZ R92, R25, R92, R57 ;  /* 0x0000005c195c7223 */ /* 0x000fe20000010039 */
[----:B------:R-:W-:Y:S01]  /*2d10*/  F2FP.PACK_AB R93, R118, R93 ;  /* 0x0000005d765d723e */ /* 0x000fe200000000ff */
[----:B------:R0:W-:Y:S03]  /*2d20*/  STG.E.128 [R98.64], R88 ;  /* 0x0000005862007986 */ /* 0x0001e6000c101d04 */
[----:B------:R-:W-:-:S05]  /*2d30*/  F2FP.PACK_AB R92, R92, R113 ;  /* 0x000000715c5c723e */ /* 0x000fca00000000ff */
[----:B------:R1:W-:Y:S01]  /*2d40*/  STG.E.128 [R100.64], R92 ;  /* 0x0000005c64007986 */ /* 0x0003e2000c101d04 */
[----:B0-----:R-:W-:Y:S01]  /*2d50*/  PRMT R89, R8, 0x7610, R89 ;  /* 0x0000761008597816 */ /* 0x001fe20000000059 */
[----:B-1---5:R-:W-:Y:S01]  /*2d60*/  @P2 CALL.REL.NOINC `(.L_x_14789) ;  /* 0x0000001000002944 */ /* 0x022fe20003c00000 */
[----:B------:R-:W-:Y:S05]  /*2d70*/  BRA `(.L_x_14790) ;  /* 0xffffd64000007947 */ /* 0x000fea000383ffff */
.L_x_14789:
[----:B------:R-:W-:Y:S05]  /*2d80*/  EXIT ;  /* 0x000000000000794d */ /* 0x000fea0003800000 */
.L_x_14787:
[----:B------:R-:W-:Y:S01]  /*2d90*/  HFMA2.MMA R122, -RZ, RZ, 0, 5.9604644775390625e-08 ;  /* 0x00000001ff7a7435 */ /* 0x000fe200000001ff */
[----:B------:R-:W-:Y:S02]  /*2da0*/  MOV R123, R84 ;  /* 0x00000054007b7202 */ /* 0x000fe40000000f00 */
[----:B------:R-:W-:Y:S02]  /*2db0*/  MOV R121, 0x1f ;  /* 0x0000001f00797802 */ /* 0x000fe40000000f00 */
[----:B------:R-:W-:Y:S02]  /*2dc0*/  MOV R120, 0xffffffff ;  /* 0xffffffff00787802 */ /* 0x000fe40000000f00 */
[----:B------:R-:W-:Y:S02]  /*2dd0*/  MOV R85, 0x2df0 ;  /* 0x00002df000557802 */ /* 0x000fe40000000f00 */
[----:B-----5:R-:W-:Y:S05]  /*2de0*/  CALL.REL.NOINC `($__internal_81_$__cuda_sm70_shflsync_bfly_p) ;  /* 0x000007d000007944 */ /* 0x020fea0003c00000 */
[----:B01----:R-:W-:Y:S05]  /*2df0*/  BRA `(.L_x_14791) ;  /* 0xffffed4000007947 */ /* 0x003fea000383ffff */
.L_x_14788:
[----:B------:R-:W-:Y:S01]  /*2e00*/  HFMA2.MMA R122, -RZ, RZ, 0, 1.1920928955078125e-07 ;  /* 0x00000002ff7a7435 */ /* 0x000fe200000001ff */
[----:B------:R-:W-:-:S02]  /*2e10*/  MOV R123, R84 ;  /* 0x00000054007b7202 */ /* 0x000fc40000000f00 */
[----:B------:R-:W-:Y:S02]  /*2e20*/  MOV R121, 0x1f ;  /* 0x0000001f00797802 */ /* 0x000fe40000000f00 */
[----:B------:R-:W-:Y:S02]  /*2e30*/  MOV R120, 0xffffffff ;  /* 0xffffffff00787802 */ /* 0x000fe40000000f00 */
[----:B------:R-:W-:Y:S02]  /*2e40*/  MOV R85, 0x2e60 ;  /* 0x00002e6000557802 */ /* 0x000fe40000000f00 */
[----:B-----5:R-:W-:Y:S05]  /*2e50*/  CALL.REL.NOINC `($__internal_81_$__cuda_sm70_shflsync_bfly_p) ;  /* 0x0000076000007944 */ /* 0x020fea0003c00000 */
[----:B-1----:R-:W-:Y:S01]  /*2e60*/  FADD.FTZ R84, R84, R121 ;  /* 0x0000007954547221 */ /* 0x002fe20000010000 */
[----:B0-----:R-:W-:Y:S01]  /*2e70*/  HFMA2.MMA R122, -RZ, RZ, 0, 2.384185791015625e-07 ;  /* 0x00000004ff7a7435 */ /* 0x001fe200000001ff */
[----:B------:R-:W-:Y:S02]  /*2e80*/  MOV R121, 0x1f ;  /* 0x0000001f00797802 */ /* 0x000fe40000000f00 */
[----:B------:R-:W-:Y:S02]  /*2e90*/  MOV R120, 0xffffffff ;  /* 0xffffffff00787802 */ /* 0x000fe40000000f00 */
[----:B------:R-:W-:-:S02]  /*2ea0*/  MOV R123, R84 ;  /* 0x00000054007b7202 */ /* 0x000fc40000000f00 */
[----:B------:R-:W-:Y:S02]  /*2eb0*/  MOV R85, 0x2ed0 ;  /* 0x00002ed000557802 */ /* 0x000fe40000000f00 */
[----:B------:R-:W-:Y:S05]  /*2ec0*/  CALL.REL.NOINC `($__internal_81_$__cuda_sm70_shflsync_bfly_p) ;  /* 0x000006f000007944 */ /* 0x000fea0003c00000 */
[----:B-1----:R-:W-:Y:S01]  /*2ed0*/  FADD.FTZ R84, R84, R121 ;  /* 0x0000007954547221 */ /* 0x002fe20000010000 */
[----:B0-----:R-:W-:Y:S01]  /*2ee0*/  HFMA2.MMA R122, -RZ, RZ, 0, 4.76837158203125e-07 ;  /* 0x00000008ff7a7435 */ /* 0x001fe200000001ff */
[----:B------:R-:W-:Y:S02]  /*2ef0*/  MOV R121, 0x1f ;  /* 0x0000001f00797802 */ /* 0x000fe40000000f00 */
[----:B------:R-:W-:Y:S02]  /*2f00*/  MOV R120, 0xffffffff ;  /* 0xffffffff00787802 */ /* 0x000fe40000000f00 */
[----:B------:R-:W-:Y:S02]  /*2f10*/  MOV R123, R84 ;  /* 0x00000054007b7202 */ /* 0x000fe40000000f00 */
[----:B------:R-:W-:Y:S02]  /*2f20*/  MOV R85, 0x2f40 ;  /* 0x00002f4000557802 */ /* 0x000fe40000000f00 */
[----:B------:R-:W-:Y:S05]  /*2f30*/  CALL.REL.NOINC `($__internal_81_$__cuda_sm70_shflsync_bfly_p) ;  /* 0x0000068000007944 */ /* 0x000fea0003c00000 */
[----:B-1----:R-:W-:Y:S01]  /*2f40*/  FADD.FTZ R84, R84, R121 ;  /* 0x0000007954547221 */ /* 0x002fe20000010000 */
[----:B0-----:R-:W-:Y:S01]  /*2f50*/  HFMA2.MMA R122, -RZ, RZ, 0, 9.5367431640625e-07 ;  /* 0x00000010ff7a7435 */ /* 0x001fe200000001ff */
[----:B------:R-:W-:-:S02]  /*2f60*/  MOV R121, 0x1f ;  /* 0x0000001f00797802 */ /* 0x000fc40000000f00 */
[----:B------:R-:W-:Y:S02]  /*2f70*/  MOV R120, 0xffffffff ;  /* 0xffffffff00787802 */ /* 0x000fe40000000f00 */
[----:B------:R-:W-:Y:S02]  /*2f80*/  MOV R123, R84 ;  /* 0x00000054007b7202 */ /* 0x000fe40000000f00 */
[----:B------:R-:W-:Y:S02]  /*2f90*/  MOV R85, 0x2fb0 ;  /* 0x00002fb000557802 */ /* 0x000fe40000000f00 */
[----:B------:R-:W-:Y:S05]  /*2fa0*/  CALL.REL.NOINC `($__internal_81_$__cuda_sm70_shflsync_bfly_p) ;  /* 0x0000061000007944 */ /* 0x000fea0003c00000 */
        /* <DEDUP_REMOVED lines=70> */
[----:B------:R-:W-:Y:S05]  /*3410*/  CALL.REL.NOINC `($__internal_81_$__cuda_sm70_shflsync_bfly_p) ;  /* 0x000001a000007944 */ /* 0x000fea0003c00000 */
[----:B0-----:R-:W-:Y:S01]  /*3420*/  HFMA2.MMA R122, -RZ, RZ, 0, 1.1920928955078125e-07 ;  /* 0x00000002ff7a7435 */ /* 0x001fe200000001ff */
[----:B-1----:R-:W-:Y:S01]  /*3430*/  FADD.FTZ R123, R123, R121 ;  /* 0x000000797b7b7221 */ /* 0x002fe20000010000 */
[----:B------:R-:W-:Y:S02]  /*3440*/  MOV R121, 0x1f ;  /* 0x0000001f00797802 */ /* 0x000fe40000000f00 */
[----:B------:R-:W-:Y:S02]  /*3450*/  MOV R120, 0xffffffff ;  /* 0xffffffff00787802 */ /* 0x000fe40000000f00 */
[----:B------:R-:W-:Y:S02]  /*3460*/  MOV R85, 0x3480 ;  /* 0x0000348000557802 */ /* 0x000fe40000000f00 */
[----:B------:R-:W-:Y:S05]  /*3470*/  CALL.REL.NOINC `($__internal_81_$__cuda_sm70_shflsync_bfly_p) ;  /* 0x0000014000007944 */ /* 0x000fea0003c00000 */
[----:B0-----:R-:W-:Y:S01]  /*3480*/  HFMA2.MMA R122, -RZ, RZ, 0, 2.384185791015625e-07 ;  /* 0x00000004ff7a7435 */ /* 0x001fe200000001ff */
[----:B-1----:R-:W-:Y:S01]  /*3490*/  FADD.FTZ R123, R123, R121 ;  /* 0x000000797b7b7221 */ /* 0x002fe20000010000 */
[----:B------:R-:W-:-:S02]  /*34a0*/  MOV R121, 0x1f ;  /* 0x0000001f00797802 */ /* 0x000fc40000000f00 */
[----:B------:R-:W-:Y:S02]  /*34b0*/  MOV R120, 0xffffffff ;  /* 0xffffffff00787802 */ /* 0x000fe40000000f00 */
[----:B------:R-:W-:Y:S02]  /*34c0*/  MOV R85, 0x34e0 ;  /* 0x000034e000557802 */ /* 0x000fe40000000f00 */
[----:B------:R-:W-:Y:S05]  /*34d0*/  CALL.REL.NOINC `($__internal_81_$__cuda_sm70_shflsync_bfly_p) ;  /* 0x000000e000007944 */ /* 0x000fea0003c00000 */
[----:B0-----:R-:W-:Y:S01]  /*34e0*/  HFMA2.MMA R122, -RZ, RZ, 0, 4.76837158203125e-07 ;  /* 0x00000008ff7a7435 */ /* 0x001fe200000001ff */
[----:B-1----:R-:W-:Y:S01]  /*34f0*/  FADD.FTZ R123, R123, R121 ;  /* 0x000000797b7b7221 */ /* 0x002fe20000010000 */
[----:B------:R-:W-:Y:S02]  /*3500*/  MOV R121, 0x1f ;  /* 0x0000001f00797802 */ /* 0x000fe40000000f00 */
[----:B------:R-:W-:Y:S02]  /*3510*/  MOV R120, 0xffffffff ;  /* 0xffffffff00787802 */ /* 0x000fe40000000f00 */
[----:B------:R-:W-:Y:S02]  /*3520*/  MOV R85, 0x3540 ;  /* 0x0000354000557802 */ /* 0x000fe40000000f00 */
[----:B------:R-:W-:Y:S05]  /*3530*/  CALL.REL.NOINC `($__internal_81_$__cuda_sm70_shflsync_bfly_p) ;  /* 0x0000008000007944 */ /* 0x000fea0003c00000 */
[----:B0-----:R-:W-:Y:S01]  /*3540*/  HFMA2.MMA R122, -RZ, RZ, 0, 9.5367431640625e-07 ;  /* 0x00000010ff7a7435 */ /* 0x001fe200000001ff */
[----:B-1----:R-:W-:Y:S01]  /*3550*/  FADD.FTZ R123, R123, R121 ;  /* 0x000000797b7b7221 */ /* 0x002fe20000010000 */
[----:B------:R-:W-:-:S02]  /*3560*/  MOV R121, 0x1f ;  /* 0x0000001f00797802 */ /* 0x000fc40000000f00 */
[----:B------:R-:W-:Y:S02]  /*3570*/  MOV R120, 0xffffffff ;  /* 0xffffffff00787802 */ /* 0x000fe40000000f00 */
[----:B------:R-:W-:Y:S02]  /*3580*/  MOV R85, 0x35a0 ;  /* 0x000035a000557802 */ /* 0x000fe40000000f00 */
[----:B------:R-:W-:Y:S05]  /*3590*/  CALL.REL.NOINC `($__internal_81_$__cuda_sm70_shflsync_bfly_p) ;  /* 0x0000002000007944 */ /* 0x000fea0003c00000 */
[----:B-1----:R-:W-:Y:S01]  /*35a0*/  MOV R124, R121 ;  /* 0x00000079007c7202 */ /* 0x002fe20000000f00 */
[----:B0-----:R-:W-:Y:S05]  /*35b0*/  BRA `(.L_x_14792) ;  /* 0xffffeac000007947 */ /* 0x001fea000383ffff */
        .weak           $__internal_81_$__cuda_sm70_shflsync_bfly_p
        .type           $__internal_81_$__cuda_sm70_shflsync_bfly_p,@function
        .size           $__internal_81_$__cuda_sm70_shflsync_bfly_p,(.L_x_29145 - $__internal_81_$__cuda_sm70_shflsync_bfly_p)
$__internal_81_$__cuda_sm70_shflsync_bfly_p:
[----:B------:R-:W-:Y:S01]  /*35c0*/  HFMA2.MMA R125, -RZ, RZ, 0, 0 ;  /* 0x00000000ff7d7435 */ /* 0x000fe200000001ff */
[----:B------:R-:W-:Y:S01]  /*35d0*/  MOV R124, R85 ;  /* 0x00000055007c7202 */ /* 0x000fe20000000f00 */
[----:B------:R-:W-:Y:S04]  /*35e0*/  WARPSYNC R120 ;  /* 0x0000007800007348 */ /* 0x000fe80003800000 */
[----:B------:R0:W1:Y:S01]  /*35f0*/  SHFL.BFLY PT, R121, R123, R122, R121 ;  /* 0x0c00007a7b797389 */ /* 0x00006200000e0079 */
[----:B------:R-:W-:Y:S05]  /*3600*/  RET.REL.NODEC R124 `(_ZN10layer_norm13ln_fwd_kernelINS_13Kernel_traitsIf6__halfS2_S2_fjLj8192ELj1ELj1ELj8ELj16ENS_18Kernel_traits_baseILj8192EfS2_S2_S2_fjLj256EEEEELb0ELb0ELb0ELb1EEEvNS_9FwdParamsE) ;  /* 0xffffc9f07c007950 */ /* 0x000fea0003c3ffff */
.L_x_14793:
        /* <DEDUP_REMOVED lines=15> */
.L_x_29145:


//--------------------- .text._ZN10layer_norm13ln_fwd_kernelINS_13Kernel_traitsIf6__halfS2_S2_fjLj8192ELj1ELj1ELj8ELj16ENS_18Kernel_traits_baseILj8192EfS2_S2_S2_fjLj256EEEEELb0ELb0ELb1ELb0EEEvNS_9FwdParamsE --------------------------
	.section	.text._ZN10layer_norm13ln_fwd_kernelINS_13Kernel_traitsIf6__halfS2_S2_fjLj8192ELj1ELj1ELj8ELj16ENS_18Kernel_traits_baseILj8192EfS2_S2_S2_fjLj256EEEEELb0ELb0ELb1ELb0EEEvNS_9FwdParamsE,"ax",@progbits
	.sectioninfo	@"SHI_REGISTERS=128"
	.align	128
        .global         _ZN10layer_norm13ln_fwd_kernelINS_13Kernel_traitsIf6__halfS2_S2_fjLj8192ELj1ELj1ELj8ELj16ENS_18Kernel_traits_baseILj8192EfS2_S2_S2_fjLj256EEEEELb0ELb0ELb1ELb0EEEvNS_9FwdParamsE
        .type           _ZN10layer_norm13ln_fwd_kernelINS_13Kernel_traitsIf6__halfS2_S2_fjLj8192ELj1ELj1ELj8ELj16ENS_18Kernel_traits_baseILj8192EfS2_S2_S2_fjLj256EEEEELb0ELb0ELb1ELb0EEEvNS_9FwdParamsE,@function
        .size           _ZN10layer_norm13ln_fwd_kernelINS_13Kernel_traitsIf6__halfS2_S2_fjLj8192ELj1ELj1ELj8ELj16ENS_18Kernel_traits_baseILj8192EfS2_S2_S2_fjLj256EEEEELb0ELb0ELb1ELb0EEEvNS_9FwdParamsE,(.L_x_29146 - _ZN10layer_norm13ln_fwd_kernelINS_13Kernel_traitsIf6__halfS2_S2_fjLj8192ELj1ELj1ELj8ELj16ENS_18Kernel_traits_baseILj8192EfS2_S2_S2_fjLj256EEEEELb0ELb0ELb1ELb0EEEvNS_9FwdParamsE)
        .other          _ZN10layer_norm13ln_fwd_kernelINS_13Kernel_traitsIf6__halfS2_S2_fjLj8192ELj1ELj1ELj8ELj16ENS_18Kernel_traits_baseILj8192EfS2_S2_S2_fjLj256EEEEELb0ELb0ELb1ELb0EEEvNS_9FwdParamsE,@"STO_CUDA_ENTRY STV_DEFAULT"
_ZN10layer_norm13ln_fwd_kernelINS_13Kernel_traitsIf6__halfS2_S2_fjLj8192ELj1ELj1ELj8ELj16ENS_18Kernel_traits_baseILj8192EfS2_S2_S2_fjLj256EEEEELb0ELb0ELb1ELb0EEEvNS_9FwdParamsE:
.text._ZN10layer_norm13ln_fwd_kernelINS_13Kernel_traitsIf6__halfS2_S2_fjLj8192ELj1ELj1ELj8ELj16ENS_18Kernel_traits_baseILj8192EfS2_S2_S2_fjLj256EEEEELb0ELb0ELb1ELb0EEEvNS_9FwdParamsE:
        /* <DEDUP_REMOVED lines=30> */
.L_x_14795:
[----:B------:R-:W-:Y:S05]  /*01e0*/  BSYNC B0 ;  /* 0x0000000000007941 */ /* 0x000fea0003800000 */
.L_x_14794:
        /* <DEDUP_REMOVED lines=17> */
.L_x_14797:
[----:B------:R-:W-:Y:S05]  /*0300*/  BSYNC B0 ;  /* 0x0000000000007941 */ /* 0x000fea0003800000 */
.L_x_14796:
        /* <DEDUP_REMOVED lines=17> */
.L_x_14799:
[----:B------:R-:W-:Y:S05]  /*0420*/  BSYNC B0 ;  /* 0x0000000000007941 */ /* 0x000fea0003800000 */
.L_x_14798:
        /* <DEDUP_REMOVED lines=16> */
.L_x_14801:
[----:B------:R-:W-:Y:S05]  /*0530*/  BSYNC B0 ;  /* 0x0000000000007941 */ /* 0x000fea0003800000 */
.L_x_14800:
        /* <DEDUP_REMOVED lines=25> */
.L_x_14917:
        /* <DEDUP_REMOVED lines=33> */
[----:B-----5:R-:W-:Y:S01]  /*08e0*/  HADD2.F32 R97, -RZ, R80.H0_H0 ;  /* 0x20000050ff617230 */ /* 0x020fe20000004100 */
[----:B------:R-:W-:Y:S05]  /*08f0*/  BRA `(.L_x_14806) ;  /* 0x0000004000007947 */ /* 0x000fea0003800000 */
.L_x_14805:
[----:B--2--5:R-:W-:Y:S02]  /*0900*/  HADD2.F32 R97, -RZ, R76.H0_H0 ;  /* 0x2000004cff617230 */ /* 0x024fe40000004100 */
[----:B------:R-:W-:-:S03]  /*0910*/  @P0 HADD2.F32 R84, -RZ, R80.H0_H0 ;  /* 0x20000050ff540230 */ /* 0x000fc60000004100 */
[----:B------:R-:W-:-:S04]  /*0920*/  FMUL.FTZ R97, R97, c[0x0][0x1ec] ;  /* 0x00007b0061617a20 */ /* 0x000fc80000410000 */
[----:B------:R-:W-:Y:S02]  /*0930*/  @P0 FADD.FTZ R97, R84, R97 ;  /* 0x0000006154610221 */ /* 0x000fe40000010000 */
.L_x_14806:
[----:B------:R-:W-:Y:S05]  /*0940*/  BSYNC B1 ;  /* 0x0000000000017941 */ /* 0x000fea0003800000 */
.L_x_14804:
[----:B------:R-:W-:Y:S01]  /*0950*/  BSSY B1, `(.L_x_14807) ;  /* 0x000000a000017945 */ /* 0x000fe20003800000 */
[----:B------:R-:W-:Y:S05]  /*0960*/  @P6 BRA `(.L_x_14808) ;  /* 0x0000004000006947 */ /* 0x000fea0003800000 */
[----:B------:R-:W-:Y:S01]  /*0970*/  MOV R96, RZ ;  /* 0x000000ff00607202 */ /* 0x000fe20000000f00 */
[----:B------:R-:W-:Y:S05]  /*0980*/  @!P0 BRA `(.L_x_14809) ;  /* 0x0000006000008947 */ /* 0x000fea0003800000 */
[----:B-----5:R-:W-:Y:S01]  /*0990*/  HADD2.F32 R96, -RZ, R80.H1_H1 ;  /* 0x30000050ff607230 */ /* 0x020fe20000004100 */
[----:B------:R-:W-:Y:S05]  /*09a0*/  BRA `(.L_x_14809) ;  /* 0x0000004000007947 */ /* 0x000fea0003800000 */
.L_x_14808:
[----:B-----5:R-:W-:Y:S02]  /*09b0*/  HADD2.F32 R96, -RZ, R76.H1_H1 ;  /* 0x3000004cff607230 */ /* 0x020fe40000004100 */
[----:B------:R-:W-:-:S03]  /*09c0*/  @P0 HADD2.F32 R85, -RZ, R80.H1_H1 ;  /* 0x30000050ff550230 */ /* 0x000fc60000004100 */
[----:B------:R-:W-:-:S04]  /*09d0*/  FMUL.FTZ R96, R96, c[0x0][0x1ec] ;  /* 0x00007b0060607a20 */ /* 0x000fc80000410000 */
[----:B------:R-:W-:Y:S02]  /*09e0*/  @P0 FADD.FTZ R96, R85, R96 ;  /* 0x0000006055600221 */ /* 0x000fe40000010000 */
.L_x_14809:
[----:B------:R-:W-:Y:S05]  /*09f0*/  BSYNC B1 ;  /* 0x0000000000017941 */ /* 0x000fea0003800000 */
.L_x_14807:
[----:B------:R-:W-:Y:S01]  /*0a00*/  BSSY B1, `(.L_x_14810) ;  /* 0x000000a000017945 */ /* 0x000fe20003800000 */
[----:B------:R-:W-:Y:S05]  /*0a10*/  @P6 BRA `(.L_x_14811) ;  /* 0x0000004000006947 */ /* 0x000fea0003800000 */
[----:B------:R-:W-:Y:S01]  /*0a20*/  HFMA2.MMA R95, -RZ, RZ, 0, 0 ;  /* 0x00000000ff5f7435 */ /* 0x000fe200000001ff */
[----:B------:R-:W-:Y:S05]  /*0a30*/  @!P0 BRA `(.L_x_14812) ;  /* 0x0000006000008947 */ /* 0x000fea0003800000 */
[----:B-----5:R-:W-:Y:S01]  /*0a40*/  HADD2.F32 R95, -RZ, R81.H0_H0 ;  /* 0x20000051ff5f7230 */ /* 0x020fe20000004100 */
[----:B------:R-:W-:Y:S05]  /*0a50*/  BRA `(.L_x_14812) ;  /* 0x0000004000007947 */ /* 0x000fea0003800000 */
.L_x_14811:
[----:B-----5:R-:W-:Y:S02]  /*0a60*/  HADD2.F32 R95, -RZ, R77.H0_H0 ;  /* 0x2000004dff5f7230 */ /* 0x020fe40000004100 */
[----:B------:R-:W-:-:S03]  /*0a70*/  @P0 HADD2.F32 R84, -RZ, R81.H0_H0 ;  /* 0x20000051ff540230 */ /* 0x000fc60000004100 */
[----:B------:R-:W-:-:S04]  /*0a80*/  FMUL.FTZ R95, R95, c[0x0][0x1ec] ;  /* 0x00007b005f5f7a20 */ /* 0x000fc80000410000 */
[----:B------:R-:W-:Y:S02]  /*0a90*/  @P0 FADD.FTZ R95, R84, R95 ;  /* 0x0000005f545f0221 */ /* 0x000fe40000010000 */
.L_x_14812:
[----:B------:R-:W-:Y:S05]  /*0aa0*/  BSYNC B1 ;  /* 0x0000000000017941 */ /* 0x000fea0003800000 */
.L_x_14810:
[----:B------:R-:W-:Y:S01]  /*0ab0*/  BSSY B1, `(.L_x_14813) ;  /* 0x000000a000017945 */ /* 0x000fe20003800000 */
[----:B------:R-:W-:Y:S05]  /*0ac0*/  @P6 BRA `(.L_x_14814) ;  /* 0x0000004000006947 */ /* 0x000fea0003800000 */
[----:B------:R-:W-:Y:S01]  /*0ad0*/  MOV R94, RZ ;  /* 0x000000ff005e7202 */ /* 0x000fe20000000f00 */
[----:B------:R-:W-:Y:S05]  /*0ae0*/  @!P0 BRA `(.L_x_14815) ;  /* 0x0000006000008947 */ /* 0x000fea0003800000 */
[----:B-----5:R-:W-:Y:S01]  /*0af0*/  HADD2.F32 R94, -RZ, R81.H1_H1 ;  /* 0x30000051ff5e7230 */ /* 0x020fe20000004100 */
[----:B------:R-:W-:Y:S05]  /*0b00*/  BRA `(.L_x_14815) ;  /* 0x0000004000007947 */ /* 0x000fea0003800000 */
.L_x_14814:
[----:B-----5:R-:W-:Y:S02]  /*0b10*/  HADD2.F32 R94, -RZ, R77.H1_H1 ;  /* 0x3000004dff5e7230 */ /* 0x020fe40000004100 */
[----:B------:R-:W-:-:S03]  /*0b20*/  @P0 HADD2.F32 R85, -RZ, R81.H1_H1 ;  /* 0x30000051ff550230 */ /* 0x000fc60000004100 */
[----:B------:R-:W-:-:S04]  /*0b30*/  FMUL.FTZ R94, R94, c[0x0][0x1ec] ;  /* 0x00007b005e5e7a20 */ /* 0x000fc80000410000 */
[----:B------:R-:W-:Y:S02]  /*0b40*/  @P0 FADD.FTZ R94, R85, R94 ;  /* 0x0000005e555e0221 */ /* 0x000fe40000010000 */
.L_x_14815:
[----:B------:R-:W-:Y:S05]  /*0b50*/  BSYNC B1 ;  /* 0x0000000000017941 */ /* 0x000fea0003800000 */
.L_x_14813:
[----:B------:R-:W-:Y:S01]  /*0b60*/  BSSY B1, `(.L_x_14816) ;  /* 0x000000a000017945 */ /* 0x000fe20003800000 */
[----:B------:R-:W-:Y:S05]  /*0b70*/  @P6 BRA `(.L_x_14817) ;  /* 0x0000004000006947 */ /* 0x000fea0003800000 */
[----:B------:R-:W-:Y:S01]  /*0b80*/  HFMA2.MMA R93, -RZ, RZ, 0, 0 ;  /* 0x00000000ff5d7435 */ /* 0x000fe200000001ff */
[----:B------:R-:W-:Y:S05]  /*0b90*/  @!P0 BRA `(.L_x_14818) ;  /* 0x0000006000008947 */ /* 0x000fea0003800000 */
[----:B-----5:R-:W-:Y:S01]  /*0ba0*/  HADD2.F32 R93, -RZ, R82.H0_H0 ;  /* 0x20000052ff5d7230 */ /* 0x020fe20000004100 */
[----:B------:R-:W-:Y:S05]  /*0bb0*/  BRA `(.L_x_14818) ;  /* 0x0000004000007947 */ /* 0x000fea0003800000 */
.L_x_14817:
[----:B-----5:R-:W-:Y:S02]  /*0bc0*/  HADD2.F32 R93, -RZ, R78.H0_H0 ;  /* 0x2000004eff5d7230 */ /* 0x020fe40000004100 */
[----:B------:R-:W-:-:S03]  /*0bd0*/  @P0 HADD2.F32 R84, -RZ, R82.H0_H0 ;  /* 0x20000052ff540230 */ /* 0x000fc60000004100 */
[----:B------:R-:W-:-:S04]  /*0be0*/  FMUL.FTZ R93, R93, c[0x0][0x1ec] ;  /* 0x00007b005d5d7a20 */ /* 0x000fc80000410000 */
[----:B------:R-:W-:Y:S02]  /*0bf0*/  @P0 FADD.FTZ R93, R84, R93 ;  /* 0x0000005d545d0221 */ /* 0x000fe40000010000 */
.L_x_14818:
[----:B------:R-:W-:Y:S05]  /*0c00*/  BSYNC B1 ;  /* 0x0000000000017941 */ /* 0x000fea0003800000 */
.L_x_14816:
[----:B------:R-:W-:Y:S01]  /*0c10*/  BSSY B1, `(.L_x_14819) ;  /* 0x000000a000017945 */ /* 0x000fe20003800000 */
[----:B------:R-:W-:Y:S05]  /*0c20*/  @P6 BRA `(.L_x_14820) ;  /* 0x0000004000006947 */ /* 0x000fea0003800000 */
[----:B------:R-:W-:Y:S01]  /*0c30*/  MOV R92, RZ ;  /* 0x000000ff005c7202 */ /* 0x000fe20000000f00 */
[----:B------:R-:W-:Y:S05]  /*0c40*/  @!P0 BRA `(.L_x_14821) ;  /* 0x0000006000008947 */ /* 0x000fea0003800000 */
[----:B-----5:R-:W-:Y:S01]  /*0c50*/  HADD2.F32 R92, -RZ, R82.H1_H1 ;  /* 0x30000052ff5c7230 */ /* 0x020fe20000004100 */
[----:B------:R-:W-:Y:S05]  /*0c60*/  BRA `(.L_x_14821) ;  /* 0x0000004000007947 */ /* 0x000fea0003800000 */
.L_x_14820:
[----:B-----5:R-:W-:Y:S02]  /*0c70*/  HADD2.F32 R92, -RZ, R78.H1_H1 ;  /* 0x3000004eff5c7230 */ /* 0x020fe40000004100 */
[----:B------:R-:W-:-:S03]  /*0c80*/  @P0 HADD2.F32 R85, -RZ, R82.H1_H1 ;  /* 0x30000052ff550230 */ /* 0x000fc60000004100 */
[----:B------:R-:W-:-:S04]  /*0c90*/  FMUL.FTZ R92, R92, c[0x0][0x1ec] ;  /* 0x00007b005c5c7a20 */ /* 0x000fc80000410000 */
[----:B------:R-:W-:Y:S02]  /*0ca0*/  @P0 FADD.FTZ R92, R85, R92 ;  /* 0x0000005c555c0221 */ /* 0x000fe40000010000 */
.L_x_14821:
[----:B------:R-:W-:Y:S05]  /*0cb0*/  BSYNC B1 ;  /* 0x0000000000017941 */ /* 0x000fea0003800000 */
.L_x_14819:
[----:B------:R-:W-:Y:S01]  /*0cc0*/  BSSY B1, `(.L_x_14822) ;  /* 0x000000a000017945 */ /* 0x000fe20003800000 */
[----:B------:R-:W-:Y:S05]  /*0cd0*/  @P6 BRA `(.L_x_14823) ;  /* 0x0000004000006947 */ /* 0x000fea0003800000 */
[----:B------:R-:W-:Y:S01]  /*0ce0*/  HFMA2.MMA R91, -RZ, RZ, 0, 0 ;  /* 0x00000000ff5b7435 */ /* 0x000fe200000001ff */
[----:B------:R-:W-:Y:S05]  /*0cf0*/  @!P0 BRA `(.L_x_14824) ;  /* 0x0000006000008947 */ /* 0x000fea0003800000 */
[----:B-----5:R-:W-:Y:S01]  /*0d00*/  HADD2.F32 R91, -RZ, R83.H0_H0 ;  /* 0x20000053ff5b7230 */ /* 0x020fe20000004100 */
[----:B------:R-:W-:Y:S05]  /*0d10*/  BRA `(.L_x_14824) ;  /* 0x0000004000007947 */ /* 0x000fea0003800000 */
.L_x_14823:
[----:B-----5:R-:W-:Y:S02]  /*0d20*/  HADD2.F32 R91, -RZ, R79.H0_H0 ;  /* 0x2000004fff5b7230 */ /* 0x020fe40000004100 */
[----:B------:R-:W-:-:S03]  /*0d30*/  @P0 HADD2.F32 R84, -RZ, R83.H0_H0 ;  /* 0x20000053ff540230 */ /* 0x000fc60000004100 */
[----:B------:R-:W-:-:S04]  /*0d40*/  FMUL.FTZ R91, R91, c[0x0][0x1ec] ;  /* 0x00007b005b5b7a20 */ /* 0x000fc80000410000 */
[----:B------:R-:W-:Y:S02]  /*0d50*/  @P0 FADD.FTZ R91, R84, R91 ;  /* 0x0000005b545b0221 */ /* 0x000fe40000010000 */
.L_x_14824:
[----:B------:R-:W-:Y:S05]  /*0d60*/  BSYNC B1 ;  /* 0x0000000000017941 */ /* 0x000fea0003800000 */
.L_x_14822:
[----:B------:R-:W-:Y:S01]  /*0d70*/  BSSY B1, `(.L_x_14825) ;  /* 0x000000a000017945 */ /* 0x000fe20003800000 */
[----:B------:R-:W-:Y:S05]  /*0d80*/  @P6 BRA `(.L_x_14826) ;  /* 0x0000004000006947 */ /* 0x000fea0003800000 */
[----:B------:R-:W-:Y:S01]  /*0d90*/  MOV R90, RZ ;  /* 0x000000ff005a7202 */ /* 0x000fe20000000f00 */
[----:B------:R-:W-:Y:S05]  /*0da0*/  @!P0 BRA `(.L_x_14827) ;  /* 0x0000006000008947 */ /* 0x000fea0003800000 */
[----:B-----5:R-:W-:Y:S01]  /*0db0*/  HADD2.F32 R90, -RZ, R83.H1_H1 ;  /* 0x30000053ff5a7230 */ /* 0x020fe20000004100 */
[----:B------:R-:W-:Y:S05]  /*0dc0*/  BRA `(.L_x_14827) ;  /* 0x0000004000007947 */ /* 0x000fea0003800000 */
.L_x_14826:
[----:B-----5:R-:W-:Y:S02]  /*0dd0*/  HADD2.F32 R90, -RZ, R79.H1_H1 ;  /* 0x3000004fff5a7230 */ /* 0x020fe40000004100 */
[----:B------:R-:W-:-:S03]  /*0de0*/  @P0 HADD2.F32 R85, -RZ, R83.H1_H1 ;  /* 0x30000053ff550230 */ /* 0x000fc60000004100 */
[----:B------:R-:W-:-:S04]  /*0df0*/  FMUL.FTZ R90, R90, c[0x0][0x1ec] ;  /* 0x00007b005a5a7a20 */ /* 0x000fc80000410000 */
[----:B------:R-:W-:Y:S02]  /*0e00*/  @P0 FADD.FTZ R90, R85, R90 ;  /* 0x0000005a555a0221 */ /* 0x000fe40000010000 */
.L_x_14827:
[----:B------:R-:W-:Y:S05]  /*0e10*/  BSYNC B1 ;  /* 0x0000000000017941 */ /* 0x000fea0003800000 */
.L_x_14825:
        /* <DEDUP_REMOVED lines=9> */
.L_x_14803:
[----:B----4-:R-:W-:Y:S05]  /*0eb0*/  BSYNC B0 ;  /* 0x0000000000007941 */ /* 0x010fea0003800000 */
.L_x_14802:
        /* <DEDUP_REMOVED lines=15> */
[----:B-----5:R-:W-:Y:S01]  /*0fb0*/  HADD2.F32 R89, -RZ, R80.H0_H0 ;  /* 0x20000050ff597230 */ /* 0x020fe20000004100 */
[----:B------:R-:W-:Y:S05]  /*0fc0*/  BRA `(.L_x_14832) ;  /* 0x0000004000007947 */ /* 0x000fea0003800000 */
.L_x_14831:
[----:B---3-5:R-:W-:Y:S02]  /*0fd0*/  HADD2.F32 R89, -RZ, R76.H0_H0 ;  /* 0x2000004cff597230 */ /* 0x028fe40000004100 */
[----:B------:R-:W-:-:S03]  /*0fe0*/  @P0 HADD2.F32 R6, -RZ, R80.H0_H0 ;  /* 0x20000050ff060230 */ /* 0x000fc60000004100 */
[----:B------:R-:W-:-:S04]  /*0ff0*/  FMUL.FTZ R89, R89, c[0x0][0x1ec] ;  /* 0x00007b0059597a20 */ /* 0x000fc80000410000 */
[----:B------:R-:W-:Y:S02]  /*1000*/  @P0 FADD.FTZ R89, R6, R89 ;  /* 0x0000005906590221 */ /* 0x000fe40000010000 */
.L_x_14832:
[----:B------:R-:W-:Y:S05]  /*1010*/  BSYNC B1 ;  /* 0x0000000000017941 */ /* 0x000fea0003800000 */
.L_x_14830:
[----:B------:R-:W-:Y:S01]  /*1020*/  BSSY B1, `(.L_x_14833) ;  /* 0x000000a000017945 */ /* 0x000fe20003800000 */
[----:B------:R-:W-:Y:S05]  /*1030*/  @P6 BRA `(.L_x_14834) ;  /* 0x0000004000006947 */ /* 0x000fea0003800000 */
[----:B------:R-:W-:Y:S01]  /*1040*/  MOV R88, RZ ;  /* 0x000000ff00587202 */ /* 0x000fe20000000f00 */
[----:B------:R-:W-:Y:S05]  /*1050*/  @!P0 BRA `(.L_x_14835) ;  /* 0x0000006000008947 */ /* 0x000fea0003800000 */
[----:B-----5:R-:W-:Y:S01]  /*1060*/  HADD2.F32 R88, -RZ, R80.H1_H1 ;  /* 0x30000050ff587230 */ /* 0x020fe20000004100 */
[----:B------:R-:W-:Y:S05]  /*1070*/  BRA `(.L_x_14835) ;  /* 0x0000004000007947 */ /* 0x000fea0003800000 */
.L_x_14834:
[----:B-----5:R-:W-:Y:S02]  /*1080*/  HADD2.F32 R88, -RZ, R76.H1_H1 ;  /* 0x3000004cff587230 */ /* 0x020fe40000004100 */
[----:B------:R-:W-:-:S03]  /*1090*/  @P0 HADD2.F32 R7, -RZ, R80.H1_H1 ;  /* 0x30000050ff070230 */ /* 0x000fc60000004100 */
[----:B------:R-:W-:-:S04]  /*10a0*/  FMUL.FTZ R88, R88, c[0x0][0x1ec] ;  /* 0x00007b0058587a20 */ /* 0x000fc80000410000 */
[----:B------:R-:W-:Y:S02]  /*10b0*/  @P0 FADD.FTZ R88, R7, R88 ;  /* 0x0000005807580221 */ /* 0x000fe40000010000 */
.L_x_14835:
[----:B------:R-:W-:Y:S05]  /*10c0*/  BSYNC B1 ;  /* 0x0000000000017941 */ /* 0x000fea0003800000 */
.L_x_14833:
[----:B------:R-:W-:Y:S01]  /*10d0*/  BSSY B1, `(.L_x_14836) ;  /* 0x000000a000017945 */ /* 0x000fe20003800000 */
[----:B------:R-:W-:Y:S05]  /*10e0*/  @P6 BRA `(.L_x_14837) ;  /* 0x0000004000006947 */ /* 0x000fea0003800000 */
[----:B------:R-:W-:Y:S01]  /*10f0*/  HFMA2.MMA R11, -RZ, RZ, 0, 0 ;  /* 0x00000000ff0b7435 */ /* 0x000fe200000001ff */
[----:B------:R-:W-:Y:S05]  /*1100*/  @!P0 BRA `(.L_x_14838) ;  /* 0x0000006000008947 */ /* 0x000fea0003800000 */
[----:B-----5:R-:W-:Y:S01]  /*1110*/  HADD2.F32 R11, -RZ, R81.H0_H0 ;  /* 0x20000051ff0b7230 */ /* 0x020fe20000004100 */
[----:B------:R-:W-:Y:S05]  /*1120*/  BRA `(.L_x_14838) ;  /* 0x0000004000007947 */ /* 0x000fea0003800000 */
.L_x_14837:
[----:B-----5:R-:W-:Y:S02]  /*1130*/  HADD2.F32 R11, -RZ, R77.H0_H0 ;  /* 0x2000004dff0b7230 */ /* 0x020fe40000004100 */
[----:B------:R-:W-:-:S03]  /*1140*/  @P0 HADD2.F32 R6, -RZ, R81.H0_H0 ;  /* 0x20000051ff060230 */ /* 0x000fc60000004100 */
[----:B------:R-:W-:-:S04]  /*1150*/  FMUL.FTZ R11, R11, c[0x0][0x1ec] ;  /* 0x00007b000b0b7a20 */ /* 0x000fc80000410000 */
[----:B------:R-:W-:Y:S02]  /*1160*/  @P0 FADD.FTZ R11, R6, R11 ;  /* 0x0000000b060b0221 */ /* 0x000fe40000010000 */
.L_x_14838:
[----:B------:R-:W-:Y:S05]  /*1170*/  BSYNC B1 ;  /* 0x0000000000017941 */ /* 0x000fea0003800000 */
.L_x_14836:
[----:B------:R-:W-:Y:S01]  /*1180*/  BSSY B1, `(.L_x_14839) ;  /* 0x000000a000017945 */ /* 0x000fe20003800000 */
[----:B------:R-:W-:Y:S05]  /*1190*/  @P6 BRA `(.L_x_14840) ;  /* 0x0000004000006947 */ /* 0x000fea0003800000 */
[----:B------:R-:W-:Y:S01]  /*11a0*/  MOV R10, RZ ;  /* 0x000000ff000a7202 */ /* 0x000fe20000000f00 */
[----:B------:R-:W-:Y:S05]  /*11b0*/  @!P0 BRA `(.L_x_14841) ;  /* 0x0000006000008947 */ /* 0x000fea0003800000 */
[----:B-----5:R-:W-:Y:S01]  /*11c0*/  HADD2.F32 R10, -RZ, R81.H1_H1 ;  /* 0x30000051ff0a7230 */ /* 0x020fe20000004100 */
[----:B------:R-:W-:Y:S05]  /*11d0*/  BRA `(.L_x_14841) ;  /* 0x0000004000007947 */ /* 0x000fea0003800000 */
.L_x_14840:
[----:B-----5:R-:W-:Y:S02]  /*11e0*/  HADD2.F32 R10, -RZ, R77.H1_H1 ;  /* 0x3000004dff0a7230 */ /* 0x020fe40000004100 */
[----:B------:R-:W-:-:S03]  /*11f0*/  @P0 HADD2.F32 R7, -RZ, R81.H1_H1 ;  /* 0x30000051ff070230 */ /* 0x000fc60000004100 */
[----:B------:R-:W-:-:S04]  /*1200*/  FMUL.FTZ R10, R10, c[0x0][0x1ec] ;  /* 0x00007b000a0a7a20 */ /* 0x000fc80000410000 */
[----:B------:R-:W-:Y:S02]  /*1210*/  @P0 FADD.FTZ R10, R7, R10 ;  /* 0x0000000a070a0221 */ /* 0x000fe40000010000 */
.L_x_14841:
[----:B------:R-:W-:Y:S05]  /*1220*/  BSYNC B1 ;  /* 0x0000000000017941 */ /* 0x000fea0003800000 */
.L_x_14839:
[----:B------:R-:W-:Y:S01]  /*1230*/  BSSY B1, `(.L_x_14842) ;  /* 0x000000a000017945 */ /* 0x000fe20003800000 */
[----:B------:R-:W-:Y:S05]  /*1240*/  @P6 BRA `(.L_x_14843) ;  /* 0x0000004000006947 */ /* 0x000fea0003800000 */
[----:B------:R-:W-:Y:S01]  /*1250*/  HFMA2.MMA R9, -RZ, RZ, 0, 0 ;  /* 0x00000000ff097435 */ /* 0x000fe200000001ff */
[----:B------:R-:W-:Y:S05]  /*1260*/  @!P0 BRA `(.L_x_14844) ;  /* 0x0000006000008947 */ /* 0x000fea0003800000 */
[----:B-----5:R-:W-:Y:S01]  /*1270*/  HADD2.F32 R9, -RZ, R82.H0_H0 ;  /* 0x20000052ff097230 */ /* 0x020fe20000004100 */
[----:B------:R-:W-:Y:S05]  /*1280*/  BRA `(.L_x_14844) ;  /* 0x0000004000007947 */ /* 0x000fea0003800000 */
.L_x_14843:
[----:B-----5:R-:W-:Y:S02]  /*1290*/  HADD2.F32 R9, -RZ, R78.H0_H0 ;  /* 0x2000004eff097230 */ /* 0x020fe40000004100 */
[----:B------:R-:W-:-:S03]  /*12a0*/  @P0 HADD2.F32 R6, -RZ, R82.H0_H0 ;  /* 0x20000052ff060230 */ /* 0x000fc60000004100 */
[----:B------:R-:W-:-:S04]  /*12b0*/  FMUL.FTZ R9, R9, c[0x0][0x1ec] ;  /* 0x00007b0009097a20 */ /* 0x000fc80000410000 */
[----:B------:R-:W-:Y:S02]  /*12c0*/  @P0 FADD.FTZ R9, R6, R9 ;  /* 0x0000000906090221 */ /* 0x000fe40000010000 */
.L_x_14844:
[----:B------:R-:W-:Y:S05]  /*12d0*/  BSYNC B1 ;  /* 0x0000000000017941 */ /* 0x000fea0003800000 */
.L_x_14842:
[----:B------:R-:W-:Y:S01]  /*12e0*/  BSSY B1, `(.L_x_14845) ;  /* 0x000000a000017945 */ /* 0x000fe20003800000 */
[----:B------:R-:W-:Y:S05]  /*12f0*/  @P6 BRA `(.L_x_14846) ;  /* 0x0000004000006947 */ /* 0x000fea0003800000 */
[----:B------:R-:W-:Y:S01]  /*1300*/  MOV R8, RZ ;  /* 0x000000ff00087202 */ /* 0x000fe20000000f00 */
[----:B------:R-:W-:Y:S05]  /*1310*/  @!P0 BRA `(.L_x_14847) ;  /* 0x0000006000008947 */ /* 0x000fea0003800000 */
[----:B-----5:R-:W-:Y:S01]  /*1320*/  HADD2.F32 R8, -RZ, R82.H1_H1 ;  /* 0x30000052ff087230 */ /* 0x020fe20000004100 */
[----:B------:R-:W-:Y:S05]  /*1330*/  BRA `(.L_x_14847) ;  /* 0x0000004000007947 */ /* 0x000fea0003800000 */
.L_x_14846:
[----:B-----5:R-:W-:Y:S02]  /*1340*/  HADD2.F32 R8, -RZ, R78.H1_H1 ;  /* 0x3000004eff087230 */ /* 0x020fe40000004100 */
[----:B------:R-:W-:-:S03]  /*1350*/  @P0 HADD2.F32 R7, -RZ, R82.H1_H1 ;  /* 0x30000052ff070230 */ /* 0x000fc60000004100 */
[----:B------:R-:W-:-:S04]  /*1360*/  FMUL.FTZ R8, R8, c[0x0][0x1ec] ;  /* 0x00007b0008087a20 */ /* 0x000fc80000410000 */
[----:B------:R-:W-:Y:S02]  /*1370*/  @P0 FADD.FTZ R8, R7, R8 ;  /* 0x0000000807080221 */ /* 0x000fe40000010000 */
.L_x_14847:
[----:B------:R-:W-:Y:S05]  /*1380*/  BSYNC B1 ;  /* 0x0000000000017941 */ /* 0x000fea0003800000 */
.L_x_14845:
[----:B------:R-:W-:Y:S01]  /*1390*/  BSSY B1, `(.L_x_14848) ;  /* 0x000000a000017945 */ /* 0x000fe20003800000 */
[----:B------:R-:W-:Y:S05]  /*13a0*/  @P6 BRA `(.L_x_14849) ;  /* 0x0000004000006947 */ /* 0x000fea0003800000 */
[----:B------:R-:W-:Y:S01]  /*13b0*/  HFMA2.MMA R7, -RZ, RZ, 0, 0 ;  /* 0x00000000ff077435 */ /* 0x000fe200000001ff */
[----:B------:R-:W-:Y:S05]  /*13c0*/  @!P0 BRA `(.L_x_14850) ;  /* 0x0000006000008947 */ /* 0x000fea0003800000 */
[----:B-----5:R-:W-:Y:S01]  /*13d0*/  HADD2.F32 R7, -RZ, R83.H0_H0 ;  /* 0x20000053ff077230 */ /* 0x020fe20000004100 */
[----:B------:R-:W-:Y:S05]  /*13e0*/  BRA `(.L_x_14850) ;  /* 0x0000004000007947 */ /* 0x000fea0003800000 */
.L_x_14849:
[----:B-----5:R-:W-:Y:S02]  /*13f0*/  HADD2.F32 R7, -RZ, R79.H0_H0 ;  /* 0x2000004fff077230 */ /* 0x020fe40000004100 */
[----:B------:R-:W-:-:S03]  /*1400*/  @P0 HADD2.F32 R6, -RZ, R83.H0_H0 ;  /* 0x20000053ff060230 */ /* 0x000fc60000004100 */
[----:B------:R-:W-:-:S04]  /*1410*/  FMUL.FTZ R7, R7, c[0x0][0x1ec] ;  /* 0x00007b0007077a20 */ /* 0x000fc80000410000 */
[----:B------:R-:W-:Y:S02]  /*1420*/  @P0 FADD.FTZ R7, R6, R7 ;  /* 0x0000000706070221 */ /* 0x000fe40000010000 */
.L_x_14850:
[----:B------:R-:W-:Y:S05]  /*1430*/  BSYNC B1 ;  /* 0x0000000000017941 */ /* 0x000fea0003800000 */
.L_x_14848:
[----:B------:R-:W-:Y:S01]  /*1440*/  BSSY B1, `(.L_x_14851) ;  /* 0x000000a000017945 */ /* 0x000fe20003800000 */
[----:B------:R-:W-:Y:S05]  /*1450*/  @P6 BRA `(.L_x_14852) ;  /* 0x0000004000006947 */ /* 0x000fea0003800000 */
[----:B------:R-:W-:Y:S01]  /*1460*/  MOV R6, RZ ;  /* 0x000000ff00067202 */ /* 0x000fe20000000f00 */
[----:B------:R-:W-:Y:S05]  /*1470*/  @!P0 BRA `(.L_x_14853) ;  /* 0x0000006000008947 */ /* 0x000fea0003800000 */
[----:B-----5:R-:W-:Y:S01]  /*1480*/  HADD2.F32 R6, -RZ, R83.H1_H1 ;  /* 0x30000053ff067230 */ /* 0x020fe20000004100 */
[----:B------:R-:W-:Y:S05]  /*1490*/  BRA `(.L_x_14853) ;  /* 0x0000004000007947 */ /* 0x000fea0003800000 */
.L_x_14852:
[----:B-----5:R-:W-:Y:S02]  /*14a0*/  HADD2.F32 R6, -RZ, R79.H1_H1 ;  /* 0x3000004fff067230 */ /* 0x020fe40000004100 */
[----:B--2---:R-:W-:-:S03]  /*14b0*/  @P0 HADD2.F32 R85, -RZ, R83.H1_H1 ;  /* 0x30000053ff550230 */ /* 0x004fc60000004100 */
[----:B------:R-:W-:-:S04]  /*14c0*/  FMUL.FTZ R6, R6, c[0x0][0x1ec] ;  /* 0x00007b0006067a20 */ /* 0x000fc80000410000 */
[----:B------:R-:W-:Y:S02]  /*14d0*/  @P0 FADD.FTZ R6, R85, R6 ;  /* 0x0000000655060221 */ /* 0x000fe40000010000 */
.L_x_14853:
[----:B------:R-:W-:Y:S05]  /*14e0*/  BSYNC B1 ;  /* 0x0000000000017941 */ /* 0x000fea0003800000 */
.L_x_14851:
[----:B--2---:R-:W-:Y:S01]  /*14f0*/  HFMA2.MMA R121, -RZ, RZ, 0, 9.5367431640625e-07 ;  /* 0x00000010ff797435 */ /* 0x004fe200000001ff */
        /* <DEDUP_REMOVED lines=8> */
.L_x_14829:
[----:B------:R-:W-:Y:S05]  /*1580*/  BSYNC B0 ;  /* 0x0000000000007941 */ /* 0x000fea0003800000 */
.L_x_14828:
        /* <DEDUP_REMOVED lines=17> */
.L_x_14857:
[----:B---3-5:R-:W-:Y:S02]  /*16a0*/  HADD2.F32 R5, -RZ, R76.H0_H0 ;  /* 0x2000004cff057230 */ /* 0x028fe40000004100 */
[----:B------:R-:W-:-:S03]  /*16b0*/  @P0 HADD2.F32 R0, -RZ, R80.H0_H0 ;  /* 0x20000050ff000230 */ /* 0x000fc60000004100 */
[----:B------:R-:W-:-:S04]  /*16c0*/  FMUL.FTZ R5, R5, c[0x0][0x1ec] ;  /* 0x00007b0005057a20 */ /* 0x000fc80000410000 */
[----:B------:R-:W-:Y:S02]  /*16d0*/  @P0 FADD.FTZ R5, R0, R5 ;  /* 0x0000000500050221 */ /* 0x000fe40000010000 */
.L_x_14858:
[----:B------:R-:W-:Y:S05]  /*16e0*/  BSYNC B1 ;  /* 0x0000000000017941 */ /* 0x000fea0003800000 */
.L_x_14856:
[----:B------:R-:W-:Y:S01]  /*16f0*/  BSSY B1, `(.L_x_14859) ;  /* 0x000000a000017945 */ /* 0x000fe20003800000 */
[----:B------:R-:W-:Y:S05]  /*1700*/  @P6 BRA `(.L_x_14860) ;  /* 0x0000004000006947 */ /* 0x000fea0003800000 */
[----:B------:R-:W-:Y:S01]  /*1710*/  MOV R4, RZ ;  /* 0x000000ff00047202 */ /* 0x000fe20000000f00 */
[----:B------:R-:W-:Y:S05]  /*1720*/  @!P0 BRA `(.L_x_14861) ;  /* 0x0000006000008947 */ /* 0x000fea0003800000 */
[----:B-----5:R-:W-:Y:S01]  /*1730*/  HADD2.F32 R4, -RZ, R80.H1_H1 ;  /* 0x30000050ff047230 */ /* 0x020fe20000004100 */
[----:B------:R-:W-:Y:S05]  /*1740*/  BRA `(.L_x_14861) ;  /* 0x0000004000007947 */ /* 0x000fea0003800000 */
.L_x_14860:
[----:B-----5:R-:W-:Y:S02]  /*1750*/  HADD2.F32 R4, -RZ, R76.H1_H1 ;  /* 0x3000004cff047230 */ /* 0x020fe40000004100 */
[----:B------:R-:W-:-:S03]  /*1760*/  @P0 HADD2.F32 R3, -RZ, R80.H1_H1 ;  /* 0x30000050ff030230 */ /* 0x000fc60000004100 */
[----:B------:R-:W-:-:S04]  /*1770*/  FMUL.FTZ R4, R4, c[0x0][0x1ec] ;  /* 0x00007b0004047a20 */ /* 0x000fc80000410000 */
[----:B------:R-:W-:Y:S02]  /*1780*/  @P0 FADD.FTZ R4, R3, R4 ;  /* 0x0000000403040221 */ /* 0x000fe40000010000 */
.L_x_14861:
[----:B------:R-:W-:Y:S05]  /*1790*/  BSYNC B1 ;  /* 0x0000000000017941 */ /* 0x000fea0003800000 */
.L_x_14859:
[----:B------:R-:W-:Y:S01]  /*17a0*/  BSSY B1, `(.L_x_14862) ;  /* 0x000000a000017945 */ /* 0x000fe20003800000 */
[----:B------:R-:W-:Y:S05]  /*17b0*/  @P6 BRA `(.L_x_14863) ;  /* 0x0000004000006947 */ /* 0x000fea0003800000 */
[----:B------:R-:W-:Y:S01]  /*17c0*/  HFMA2.MMA R3, -RZ, RZ, 0, 0 ;  /* 0x00000000ff037435 */ /* 0x000fe200000001ff */
[----:B------:R-:W-:Y:S05]  /*17d0*/  @!P0 BRA `(.L_x_14864) ;  /* 0x0000006000008947 */ /* 0x000fea0003800000 */
[----:B-----5:R-:W-:Y:S01]  /*17e0*/  HADD2.F32 R3, -RZ, R81.H0_H0 ;  /* 0x20000051ff037230 */ /* 0x020fe20000004100 */
[----:B------:R-:W-:Y:S05]  /*17f0*/  BRA `(.L_x_14864) ;  /* 0x0000004000007947 */ /* 0x000fea0003800000 */
.L_x_14863:
[----:B-----5:R-:W-:Y:S02]  /*1800*/  HADD2.F32 R3, -RZ, R77.H0_H0 ;  /* 0x2000004dff037230 */ /* 0x020fe40000004100 */
[----:B------:R-:W-:-:S03]  /*1810*/  @P0 HADD2.F32 R0, -RZ, R81.H0_H0 ;  /* 0x20000051ff000230 */ /* 0x000fc60000004100 */
[----:B------:R-:W-:-:S04]  /*1820*/  FMUL.FTZ R3, R3, c[0x0][0x1ec] ;  /* 0x00007b0003037a20 */ /* 0x000fc80000410000 */
[----:B------:R-:W-:Y:S02]  /*1830*/  @P0 FADD.FTZ R3, R0, R3 ;  /* 0x0000000300030221 */ /* 0x000fe40000010000 */
.L_x_14864:
[----:B------:R-:W-:Y:S05]  /*1840*/  BSYNC B1 ;  /* 0x0000000000017941 */ /* 0x000fea0003800000 */
.L_x_14862:
[----:B------:R-:W-:Y:S01]  /*1850*/  BSSY B1, `(.L_x_14865) ;  /* 0x000000a000017945 */ /* 0x000fe20003800000 */
[----:B------:R-:W-:Y:S05]  /*1860*/  @P6 BRA `(.L_x_14866) ;  /* 0x0000004000006947 */ /* 0x000fea0003800000 */
[----:B------:R-:W-:Y:S01]  /*1870*/  MOV R2, RZ ;  /* 0x000000ff00027202 */ /* 0x000fe20000000f00 */
[----:B------:R-:W-:Y:S05]  /*1880*/  @!P0 BRA `(.L_x_14867) ;  /* 0x0000006000008947 */ /* 0x000fea0003800000 */
[----:B-----5:R-:W-:Y:S01]  /*1890*/  HADD2.F32 R2, -RZ, R81.H1_H1 ;  /* 0x30000051ff027230 */ /* 0x020fe20000004100 */
[----:B------:R-:W-:Y:S05]  /*18a0*/  BRA `(.L_x_14867) ;  /* 0x0000004000007947 */ /* 0x000fea0003800000 */
.L_x_14866:
[----:B-----5:R-:W-:Y:S02]  /*18b0*/  HADD2.F32 R2, -RZ, R77.H1_H1 ;  /* 0x3000004dff027230 */ /* 0x020fe40000004100 */
[----:B--2---:R-:W-:-:S03]  /*18c0*/  @P0 HADD2.F32 R85, -RZ, R81.H1_H1 ;  /* 0x30000051ff550230 */ /* 0x004fc60000004100 */
[----:B------:R-:W-:-:S04]  /*18d0*/  FMUL.FTZ R2, R2, c[0x0][0x1ec] ;  /* 0x00007b0002027a20 */ /* 0x000fc80000410000 */
[----:B------:R-:W-:Y:S02]  /*18e0*/  @P0 FADD.FTZ R2, R85, R2 ;  /* 0x0000000255020221 */ /* 0x000fe40000010000 */
.L_x_14867:
[----:B------:R-:W-:Y:S05]  /*18f0*/  BSYNC B1 ;  /* 0x0000000000017941 */ /* 0x000fea0003800000 */
.L_x_14865:
[----:B------:R-:W-:Y:S01]  /*1900*/  BSSY B1, `(.L_x_14868) ;  /* 0x000000a000017945 */ /* 0x000fe20003800000 */
[----:B------:R-:W-:Y:S05]  /*1910*/  @P6 BRA `(.L_x_14869) ;  /* 0x0000004000006947 */ /* 0x000fea0003800000 */
[----:B------:R-:W-:Y:S01]  /*1920*/  HFMA2.MMA R0, -RZ, RZ, 0, 0 ;  /* 0x00000000ff007435 */ /* 0x000fe200000001ff */
[----:B------:R-:W-:Y:S05]  /*1930*/  @!P0 BRA `(.L_x_14870) ;  /* 0x0000006000008947 */ /* 0x000fea0003800000 */
[----:B-----5:R-:W-:Y:S01]  /*1940*/  HADD2.F32 R0, -RZ, R82.H0_H0 ;  /* 0x20000052ff007230 */ /* 0x020fe20000004100 */
[----:B------:R-:W-:Y:S05]  /*1950*/  BRA `(.L_x_14870) ;  /* 0x0000004000007947 */ /* 0x000fea0003800000 */
.L_x_14869:
[----:B-----5:R-:W-:Y:S02]  /*1960*/  HADD2.F32 R0, -RZ, R78.H0_H0 ;  /* 0x2000004eff007230 */ /* 0x020fe40000004100 */
[----:B--2---:R-:W-:-:S03]  /*1970*/  @P0 HADD2.F32 R85, -RZ, R82.H0_H0 ;  /* 0x20000052ff550230 */ /* 0x004fc60000004100 */
[----:B------:R-:W-:-:S04]  /*1980*/  FMUL.FTZ R0, R0, c[0x0][0x1ec] ;  /* 0x00007b0000007a20 */ /* 0x000fc80000410000 */
[----:B------:R-:W-:Y:S02]  /*1990*/  @P0 FADD.FTZ R0, R85, R0 ;  /* 0x0000000055000221 */ /* 0x000fe40000010000 */
.L_x_14870:
[----:B------:R-:W-:Y:S05]  /*19a0*/  BSYNC B1 ;  /* 0x0000000000017941 */ /* 0x000fea0003800000 */
.L_x_14868:
[----:B------:R-:W-:Y:S01]  /*19b0*/  BSSY B1, `(.L_x_14871) ;  /* 0x000000a000017945 */ /* 0x000fe20003800000 */
[----:B------:R-:W-:Y:S05]  /*19c0*/  @P6 BRA `(.L_x_14872) ;  /* 0x0000004000006947 */ /* 0x000fea0003800000 */
[----:B------:R-:W-:Y:S01]  /*19d0*/  MOV R99, RZ ;  /* 0x000000ff00637202 */ /* 0x000fe20000000f00 */
[----:B------:R-:W-:Y:S05]  /*19e0*/  @!P0 BRA `(.L_x_14873) ;  /* 0x0000006000008947 */ /* 0x000fea0003800000 */
[----:B-----5:R-:W-:Y:S01]  /*19f0*/  HADD2.F32 R99, -RZ, R82.H1_H1 ;  /* 0x30000052ff637230 */ /* 0x020fe20000004100 */
[----:B------:R-:W-:Y:S05]  /*1a00*/  BRA `(.L_x_14873) ;  /* 0x0000004000007947 */ /* 0x000fea0003800000 */
.L_x_14872:
[----:B-----5:R-:W-:Y:S02]  /*1a10*/  HADD2.F32 R99, -RZ, R78.H1_H1 ;  /* 0x3000004eff637230 */ /* 0x020fe40000004100 */
[----:B--2---:R-:W-:-:S03]  /*1a20*/  @P0 HADD2.F32 R84, -RZ, R82.H1_H1 ;  /* 0x30000052ff540230 */ /* 0x004fc60000004100 */
[----:B------:R-:W-:-:S04]  /*1a30*/  FMUL.FTZ R99, R99, c[0x0][0x1ec] ;  /* 0x00007b0063637a20 */ /* 0x000fc80000410000 */
[----:B------:R-:W-:Y:S02]  /*1a40*/  @P0 FADD.FTZ R99, R84, R99 ;  /* 0x0000006354630221 */ /* 0x000fe40000010000 */
.L_x_14873:
[----:B------:R-:W-:Y:S05]  /*1a50*/  BSYNC B1 ;  /* 0x0000000000017941 */ /* 0x000fea0003800000 */
.L_x_14871:
[----:B------:R-:W-:Y:S01]  /*1a60*/  BSSY B1, `(.L_x_14874) ;  /* 0x000000a000017945 */ /* 0x000fe20003800000 */
[----:B------:R-:W-:Y:S05]  /*1a70*/  @P6 BRA `(.L_x_14875) ;  /* 0x0000004000006947 */ /* 0x000fea0003800000 */
[----:B------:R-:W-:Y:S01]  /*1a80*/  HFMA2.MMA R98, -RZ, RZ, 0, 0 ;  /* 0x00000000ff627435 */ /* 0x000fe200000001ff */
[----:B------:R-:W-:Y:S05]  /*1a90*/  @!P0 BRA `(.L_x_14876) ;  /* 0x0000006000008947 */ /* 0x000fea0003800000 */
[----:B-----5:R-:W-:Y:S01]  /*1aa0*/  HADD2.F32 R98, -RZ, R83.H0_H0 ;  /* 0x20000053ff627230 */ /* 0x020fe20000004100 */
[----:B------:R-:W-:Y:S05]  /*1ab0*/  BRA `(.L_x_14876) ;  /* 0x0000004000007947 */ /* 0x000fea0003800000 */
.L_x_14875:
[----:B-----5:R-:W-:Y:S02]  /*1ac0*/  HADD2.F32 R98, -RZ, R79.H0_H0 ;  /* 0x2000004fff627230 */ /* 0x020fe40000004100 */
[----:B--2---:R-:W-:-:S03]  /*1ad0*/  @P0 HADD2.F32 R85, -RZ, R83.H0_H0 ;  /* 0x20000053ff550230 */ /* 0x004fc60000004100 */
[----:B------:R-:W-:-:S04]  /*1ae0*/  FMUL.FTZ R98, R98, c[0x0][0x1ec] ;  /* 0x00007b0062627a20 */ /* 0x000fc80000410000 */
[----:B------:R-:W-:Y:S02]  /*1af0*/  @P0 FADD.FTZ R98, R85, R98 ;  /* 0x0000006255620221 */ /* 0x000fe40000010000 */
.L_x_14876:
[----:B------:R-:W-:Y:S05]  /*1b00*/  BSYNC B1 ;  /* 0x0000000000017941 */ /* 0x000fea0003800000 */
.L_x_14874:
[----:B------:R-:W-:Y:S01]  /*1b10*/  BSSY B1, `(.L_x_14877) ;  /* 0x000000a000017945 */ /* 0x000fe20003800000 */
[----:B------:R-:W-:Y:S05]  /*1b20*/  @P6 BRA `(.L_x_14878) ;  /* 0x0000004000006947 */ /* 0x000fea0003800000 */
[----:B------:R-:W-:Y:S01]  /*1b30*/  MOV R101, RZ ;  /* 0x000000ff00657202 */ /* 0x000fe20000000f00 */
[----:B------:R-:W-:Y:S05]  /*1b40*/  @!P0 BRA `(.L_x_14879) ;  /* 0x0000006000008947 */ /* 0x000fea0003800000 */
[----:B-----5:R-:W-:Y:S01]  /*1b50*/  HADD2.F32 R101, -RZ, R83.H1_H1 ;  /* 0x30000053ff657230 */ /* 0x020fe20000004100 */
[----:B------:R-:W-:Y:S05]  /*1b60*/  BRA `(.L_x_14879) ;  /* 0x0000004000007947 */ /* 0x000fea0003800000 */
.L_x_14878:
[----:B-----5:R-:W-:Y:S02]  /*1b70*/  HADD2.F32 R101, -RZ, R79.H1_H1 ;  /* 0x3000004fff657230 */ /* 0x020fe40000004100 */
[----:B--2---:R-:W-:-:S03]  /*1b80*/  @P0 HADD2.F32 R84, -RZ, R83.H1_H1 ;  /* 0x30000053ff540230 */ /* 0x004fc60000004100 */
[----:B------:R-:W-:-:S04]  /*1b90*/  FMUL.FTZ R101, R101, c[0x0][0x1ec] ;  /* 0x00007b0065657a20 */ /* 0x000fc80000410000 */
[----:B------:R-:W-:Y:S02]  /*1ba0*/  @P0 FADD.FTZ R101, R84, R101 ;  /* 0x0000006554650221 */ /* 0x000fe40000010000 */
.L_x_14879:
[----:B------:R-:W-:Y:S05]  /*1bb0*/  BSYNC B1 ;  /* 0x0000000000017941 */ /* 0x000fea0003800000 */
.L_x_14877:
        /* <DEDUP_REMOVED lines=9> */
.L_x_14855:
[----:B------:R-:W-:Y:S05]  /*1c50*/  BSYNC B0 ;  /* 0x0000000000007941 */ /* 0x000fea0003800000 */
.L_x_14854:
        /* <DEDUP_REMOVED lines=17> */
.L_x_14883:
[----:B0----5:R-:W-:Y:S02]  /*1d70*/  HADD2.F32 R100, -RZ, R76.H0_H0 ;  /* 0x2000004cff647230 */ /* 0x021fe40000004100 */
[----:B------:R-:W-:-:S03]  /*1d80*/  @P0 HADD2.F32 R85, -RZ, R80.H0_H0 ;  /* 0x20000050ff550230 */ /* 0x000fc60000004100 */
[----:B------:R-:W-:-:S04]  /*1d90*/  FMUL.FTZ R100, R100, c[0x0][0x1ec] ;  /* 0x00007b0064647a20 */ /* 0x000fc80000410000 */
[----:B------:R-:W-:Y:S02]  /*1da0*/  @P0 FADD.FTZ R100, R85, R100 ;  /* 0x0000006455640221 */ /* 0x000fe40000010000 */
.L_x_14884:
[----:B------:R-:W-:Y:S05]  /*1db0*/  BSYNC B1 ;  /* 0x0000000000017941 */ /* 0x000fea0003800000 */
.L_x_14882:
[----:B------:R-:W-:Y:S01]  /*1dc0*/  BSSY B1, `(.L_x_14885) ;  /* 0x000000a000017945 */ /* 0x000fe20003800000 */
[----:B------:R-:W-:Y:S05]  /*1dd0*/  @P5 BRA `(.L_x_14886) ;  /* 0x0000004000005947 */ /* 0x000fea0003800000 */
[----:B------:R-:W-:Y:S01]  /*1de0*/  MOV R103, RZ ;  /* 0x000000ff00677202 */ /* 0x000fe20000000f00 */
[----:B------:R-:W-:Y:S05]  /*1df0*/  @!P0 BRA `(.L_x_14887) ;  /* 0x0000006000008947 */ /* 0x000fea0003800000 */
[----:B-----5:R-:W-:Y:S01]  /*1e00*/  HADD2.F32 R103, -RZ, R80.H1_H1 ;  /* 0x30000050ff677230 */ /* 0x020fe20000004100 */
[----:B------:R-:W-:Y:S05]  /*1e10*/  BRA `(.L_x_14887) ;  /* 0x0000004000007947 */ /* 0x000fea0003800000 */
.L_x_14886:
[----:B-----5:R-:W-:Y:S02]  /*1e20*/  HADD2.F32 R103, -RZ, R76.H1_H1 ;  /* 0x3000004cff677230 */ /* 0x020fe40000004100 */
[----:B------:R-:W-:-:S03]  /*1e30*/  @P0 HADD2.F32 R84, -RZ, R80.H1_H1 ;  /* 0x30000050ff540230 */ /* 0x000fc60000004100 */
[----:B------:R-:W-:-:S04]  /*1e40*/  FMUL.FTZ R103, R103, c[0x0][0x1ec] ;  /* 0x00007b0067677a20 */ /* 0x000fc80000410000 */
[----:B------:R-:W-:Y:S02]  /*1e50*/  @P0 FADD.FTZ R103, R84, R103 ;  /* 0x0000006754670221 */ /* 0x000fe40000010000 */
.L_x_14887:
[----:B------:R-:W-:Y:S05]  /*1e60*/  BSYNC B1 ;  /* 0x0000000000017941 */ /* 0x000fea0003800000 */
.L_x_14885:
[----:B------:R-:W-:Y:S01]  /*1e70*/  BSSY B1, `(.L_x_14888) ;  /* 0x000000a000017945 */ /* 0x000fe20003800000 */
[----:B------:R-:W-:Y:S05]  /*1e80*/  @P5 BRA `(.L_x_14889) ;  /* 0x0000004000005947 */ /* 0x000fea0003800000 */
[----:B------:R-:W-:Y:S01]  /*1e90*/  HFMA2.MMA R105, -RZ, RZ, 0, 0 ;  /* 0x00000000ff697435 */ /* 0x000fe200000001ff */
[----:B------:R-:W-:Y:S05]  /*1ea0*/  @!P0 BRA `(.L_x_14890) ;  /* 0x0000006000008947 */ /* 0x000fea0003800000 */
[----:B-----5:R-:W-:Y:S01]  /*1eb0*/  HADD2.F32 R105, -RZ, R81.H0_H0 ;  /* 0x20000051ff697230 */ /* 0x020fe20000004100 */
[----:B------:R-:W-:Y:S05]  /*1ec0*/  BRA `(.L_x_14890) ;  /* 0x0000004000007947 */ /* 0x000fea0003800000 */
.L_x_14889:
[----:B-----5:R-:W-:Y:S02]  /*1ed0*/  HADD2.F32 R105, -RZ, R77.H0_H0 ;  /* 0x2000004dff697230 */ /* 0x020fe40000004100 */
[----:B------:R-:W-:-:S03]  /*1ee0*/  @P0 HADD2.F32 R84, -RZ, R81.H0_H0 ;  /* 0x20000051ff540230 */ /* 0x000fc60000004100 */
[----:B------:R-:W-:-:S04]  /*1ef0*/  FMUL.FTZ R105, R105, c[0x0][0x1ec] ;  /* 0x00007b0069697a20 */ /* 0x000fc80000410000 */
[----:B------:R-:W-:Y:S02]  /*1f00*/  @P0 FADD.FTZ R105, R84, R105 ;  /* 0x0000006954690221 */ /* 0x000fe40000010000 */
.L_x_14890:
[----:B------:R-:W-:Y:S05]  /*1f10*/  BSYNC B1 ;  /* 0x0000000000017941 */ /* 0x000fea0003800000 */
.L_x_14888:
[----:B------:R-:W-:Y:S01]  /*1f20*/  BSSY B1, `(.L_x_14891) ;  /* 0x000000a000017945 */ /* 0x000fe20003800000 */
[----:B------:R-:W-:Y:S05]  /*1f30*/  @P5 BRA `(.L_x_14892) ;  /* 0x0000004000005947 */ /* 0x000fea0003800000 */
[----:B------:R-:W-:Y:S01]  /*1f40*/  MOV R107, RZ ;  /* 0x000000ff006b7202 */ /* 0x000fe20000000f00 */
[----:B------:R-:W-:Y:S05]  /*1f50*/  @!P0 BRA `(.L_x_14893) ;  /* 0x0000006000008947 */ /* 0x000fea0003800000 */
[----:B-----5:R-:W-:Y:S01]  /*1f60*/  HADD2.F32 R107, -RZ, R81.H1_H1 ;  /* 0x30000051ff6b7230 */ /* 0x020fe20000004100 */
[----:B------:R-:W-:Y:S05]  /*1f70*/  BRA `(.L_x_14893) ;  /* 0x0000004000007947 */ /* 0x000fea0003800000 */
.L_x_14892:
[----:B-----5:R-:W-:Y:S02]  /*1f80*/  HADD2.F32 R107, -RZ, R77.H1_H1 ;  /* 0x3000004dff6b7230 */ /* 0x020fe40000004100 */
[----:B------:R-:W-:-:S03]  /*1f90*/  @P0 HADD2.F32 R84, -RZ, R81.H1_H1 ;  /* 0x30000051ff540230 */ /* 0x000fc60000004100 */
[----:B------:R-:W-:-:S04]  /*1fa0*/  FMUL.FTZ R107, R107, c[0x0][0x1ec] ;  /* 0x00007b006b6b7a20 */ /* 0x000fc80000410000 */
[----:B------:R-:W-:Y:S02]  /*1fb0*/  @P0 FADD.FTZ R107, R84, R107 ;  /* 0x0000006b546b0221 */ /* 0x000fe40000010000 */
.L_x_14893:
[----:B------:R-:W-:Y:S05]  /*1fc0*/  BSYNC B1 ;  /* 0x0000000000017941 */ /* 0x000fea0003800000 */
.L_x_14891:
[----:B------:R-:W-:Y:S01]  /*1fd0*/  BSSY B1, `(.L_x_14894) ;  /* 0x000000a000017945 */ /* 0x000fe20003800000 */
[----:B------:R-:W-:Y:S05]  /*1fe0*/  @P5 BRA `(.L_x_14895) ;  /* 0x0000004000005947 */ /* 0x000fea0003800000 */
[----:B------:R-:W-:Y:S01]  /*1ff0*/  HFMA2.MMA R109, -RZ, RZ, 0, 0 ;  /* 0x00000000ff6d7435 */ /* 0x000fe200000001ff */
[----:B------:R-:W-:Y:S05]  /*2000*/  @!P0 BRA `(.L_x_14896) ;  /* 0x0000006000008947 */ /* 0x000fea0003800000 */
[----:B-----5:R-:W-:Y:S01]  /*2010*/  HADD2.F32 R109, -RZ, R82.H0_H0 ;  /* 0x20000052ff6d7230 */ /* 0x020fe20000004100 */
[----:B------:R-:W-:Y:S05]  /*2020*/  BRA `(.L_x_14896) ;  /* 0x0000004000007947 */ /* 0x000fea0003800000 */
.L_x_14895:
[----:B-----5:R-:W-:Y:S02]  /*2030*/  HADD2.F32 R109, -RZ, R78.H0_H0 ;  /* 0x2000004eff6d7230 */ /* 0x020fe40000004100 */
[----:B------:R-:W-:-:S03]  /*2040*/  @P0 HADD2.F32 R84, -RZ, R82.H0_H0 ;  /* 0x20000052ff540230 */ /* 0x000fc60000004100 */
[----:B------:R-:W-:-:S04]  /*2050*/  FMUL.FTZ R109, R109, c[0x0][0x1ec] ;  /* 0x00007b006d6d7a20 */ /* 0x000fc80000410000 */
[----:B------:R-:W-:Y:S02]  /*2060*/  @P0 FADD.FTZ R109, R84, R109 ;  /* 0x0000006d546d0221 */ /* 0x000fe40000010000 */
.L_x_14896:
[----:B------:R-:W-:Y:S05]  /*2070*/  BSYNC B1 ;  /* 0x0000000000017941 */ /* 0x000fea0003800000 */
.L_x_14894:
[----:B------:R-:W-:Y:S01]  /*2080*/  BSSY B1, `(.L_x_14897) ;  /* 0x000000a000017945 */ /* 0x000fe20003800000 */
[----:B------:R-:W-:Y:S05]  /*2090*/  @P5 BRA `(.L_x_14898) ;  /* 0x0000004000005947 */ /* 0x000fea0003800000 */
[----:B------:R-:W-:Y:S01]  /*20a0*/  MOV R111, RZ ;  /* 0x000000ff006f7202 */ /* 0x000fe20000000f00 */
[----:B------:R-:W-:Y:S05]  /*20b0*/  @!P0 BRA `(.L_x_14899) ;  /* 0x0000006000008947 */ /* 0x000fea0003800000 */
[----:B-----5:R-:W-:Y:S01]  /*20c0*/  HADD2.F32 R111, -RZ, R82.H1_H1 ;  /* 0x30000052ff6f7230 */ /* 0x020fe20000004100 */
[----:B------:R-:W-:Y:S05]  /*20d0*/  BRA `(.L_x_14899) ;  /* 0x0000004000007947 */ /* 0x000fea0003800000 */
.L_x_14898:
[----:B-----5:R-:W-:Y:S02]  /*20e0*/  HADD2.F32 R111, -RZ, R78.H1_H1 ;  /* 0x3000004eff6f7230 */ /* 0x020fe40000004100 */
[----:B------:R-:W-:-:S03]  /*20f0*/  @P0 HADD2.F32 R84, -RZ, R82.H1_H1 ;  /* 0x30000052ff540230 */ /* 0x000fc60000004100 */
[----:B------:R-:W-:-:S04]  /*2100*/  FMUL.FTZ R111, R111, c[0x0][0x1ec] ;  /* 0x00007b006f6f7a20 */ /* 0x000fc80000410000 */
[----:B------:R-:W-:Y:S02]  /*2110*/  @P0 FADD.FTZ R111, R84, R111 ;  /* 0x0000006f546f0221 */ /* 0x000fe40000010000 */
.L_x_14899:
[----:B------:R-:W-:Y:S05]  /*2120*/  BSYNC B1 ;  /* 0x0000000000017941 */ /* 0x000fea0003800000 */
.L_x_14897:
[----:B------:R-:W-:Y:S01]  /*2130*/  BSSY B1, `(.L_x_14900) ;  /* 0x000000a000017945 */ /* 0x000fe20003800000 */
[----:B------:R-:W-:Y:S05]  /*2140*/  @P5 BRA `(.L_x_14901) ;  /* 0x0000004000005947 */ /* 0x000fea0003800000 */
[----:B------:R-:W-:Y:S01]  /*2150*/  HFMA2.MMA R113, -RZ, RZ, 0, 0 ;  /* 0x00000000ff717435 */ /* 0x000fe200000001ff */
[----:B------:R-:W-:Y:S05]  /*2160*/  @!P0 BRA `(.L_x_14902) ;  /* 0x0000006000008947 */ /* 0x000fea0003800000 */
[----:B-----5:R-:W-:Y:S01]  /*2170*/  HADD2.F32 R113, -RZ, R83.H0_H0 ;  /* 0x20000053ff717230 */ /* 0x020fe20000004100 */
[----:B------:R-:W-:Y:S05]  /*2180*/  BRA `(.L_x_14902) ;  /* 0x0000004000007947 */ /* 0x000fea0003800000 */
.L_x_14901:
[----:B-----5:R-:W-:Y:S02]  /*2190*/  HADD2.F32 R113, -RZ, R79.H0_H0 ;  /* 0x2000004fff717230 */ /* 0x020fe40000004100 */
[----:B------:R-:W-:-:S03]  /*21a0*/  @P0 HADD2.F32 R84, -RZ, R83.H0_H0 ;  /* 0x20000053ff540230 */ /* 0x000fc60000004100 */
[----:B------:R-:W-:-:S04]  /*21b0*/  FMUL.FTZ R113, R113, c[0x0][0x1ec] ;  /* 0x00007b0071717a20 */ /* 0x000fc80000410000 */
[----:B------:R-:W-:Y:S02]  /*21c0*/  @P0 FADD.FTZ R113, R84, R113 ;  /* 0x0000007154710221 */ /* 0x000fe40000010000 */
.L_x_14902:
[----:B------:R-:W-:Y:S05]  /*21d0*/  BSYNC B1 ;  /* 0x0000000000017941 */ /* 0x000fea0003800000 */
.L_x_14900:
[----:B------:R-:W-:Y:S01]  /*21e0*/  BSSY B1, `(.L_x_14903) ;  /* 0x000000a000017945 */ /* 0x000fe20003800000 */
[----:B------:R-:W-:Y:S05]  /*21f0*/  @P5 BRA `(.L_x_14904) ;  /* 0x0000004000005947 */ /* 0x000fea0003800000 */
[----:B------:R-:W-:Y:S01]  /*2200*/  MOV R115, RZ ;  /* 0x000000ff00737202 */ /* 0x000fe20000000f00 */
[----:B------:R-:W-:Y:S05]  /*2210*/  @!P0 BRA `(.L_x_14905) ;  /* 0x0000006000008947 */ /* 0x000fea0003800000 */
[----:B-----5:R-:W-:Y:S01]  /*2220*/  HADD2.F32 R115, -RZ, R83.H1_H1 ;  /* 0x30000053ff737230 */ /* 0x020fe20000004100 */
[----:B------:R-:W-:Y:S05]  /*2230*/  BRA `(.L_x_14905) ;  /* 0x0000004000007947 */ /* 0x000fea0003800000 */
.L_x_14904:
[----:B-----5:R-:W-:Y:S02]  /*2240*/  HADD2.F32 R115, -RZ, R79.H1_H1 ;  /* 0x3000004fff737230 */ /* 0x020fe40000004100 */
[----:B------:R-:W-:-:S03]  /*2250*/  @P0 HADD2.F32 R84, -RZ, R83.H1_H1 ;  /* 0x30000053ff540230 */ /* 0x000fc60000004100 */
[----:B------:R-:W-:-:S04]  /*2260*/  FMUL.FTZ R115, R115, c[0x0][0x1ec] ;  /* 0x00007b0073737a20 */ /* 0x000fc80000410000 */
[----:B------:R-:W-:Y:S02]  /*2270*/  @P0 FADD.FTZ R115, R84, R115 ;  /* 0x0000007354730221 */ /* 0x000fe40000010000 */
.L_x_14905:
[----:B------:R-:W-:Y:S05]  /*2280*/  BSYNC B1 ;  /* 0x0000000000017941 */ /* 0x000fea0003800000 */
.L_x_14903:
[----:B------:R-:W-:Y:S01]  /*2290*/  HFMA2.MMA R119, -RZ, RZ, 0, 9.5367431640625e-07 ;  /* 0x00000010ff777435 */ /* 0x000fe200000001ff */
[----:B------:R-:W-:Y:S02]  /*22a0*/  F2FP.PACK_AB R87, R115, R113 ;  /* 0x000000717357723e */ /* 0x000fe400000000ff */
[----:B------:R-:W-:Y:S02]  /*22b0*/  F2FP.PACK_AB R86, R111, R109 ;  /* 0x0000006d6f56723e */ /* 0x000fe400000000ff */
[----:B------:R-:W-:Y:S02]  /*22c0*/  F2FP.PACK_AB R85, R107, R105 ;  /* 0x000000696b55723e */ /* 0x000fe400000000ff */
[----:B------:R-:W-:-:S03]  /*22d0*/  F2FP.PACK_AB R84, R103, R100 ;  /* 0x000000646754723e */ /* 0x000fc600000000ff */
[----:B------:R-:W-:-:S05]  /*22e0*/  IMAD.WIDE.U32 R118, R118, R119, c[0x0][0x188] ;  /* 0x0000620076767625 */ /* 0x000fca00078e0077 */
[----:B------:R0:W-:Y:S02]  /*22f0*/  STG.E.128 [R118.64], R84 ;  /* 0x0000005476007986 */ /* 0x0001e4000c101d04 */
.L_x_14881:
[----:B------:R-:W-:Y:S05]  /*2300*/  BSYNC B0 ;  /* 0x0000000000007941 */ /* 0x000fea0003800000 */
.L_x_14880:
        /* <DEDUP_REMOVED lines=42> */
.L_x_14918:
        /* <DEDUP_REMOVED lines=85> */
.L_x_14919:
        /* <DEDUP_REMOVED lines=124> */
.L_x_14911:
[----:B------:R-:W-:Y:S05]  /*32c0*/  BSYNC B1 ;  /* 0x0000000000017941 */ /* 0x000fea0003800000 */
.L_x_14910:
        /* <DEDUP_REMOVED lines=34> */
.L_x_14913:
[----:B------:R-:W-:Y:S05]  /*34f0*/  BSYNC B1 ;  /* 0x0000000000017941 */ /* 0x000fea0003800000 */
.L_x_14912:
        /* <DEDUP_REMOVED lines=34> */
.L_x_14915:
[----:B------:R-:W-:Y:S05]  /*3720*/  BSYNC B1 ;  /* 0x0000000000017941 */ /* 0x000fea0003800000 */
.L_x_14914:
        /* <DEDUP_REMOVED lines=19> */
[----:B------:R-:W-:Y:S01]  /*3860*/  F2FP.PACK_AB R87, R118, R125 ;  /* 0x0000007d7657723e */ /* 0x000fe200000000ff */
[----:B------:R-:W-:-:S02]  /*3870*/  FFMA.FTZ R117, R68, R117, R60 ;  /* 0x0000007544757223 */ /* 0x000fc4000001003c */
[----:B------:R-:W-:Y:S02]  /*3880*/  FFMA.FTZ R84, R69, R84, R61 ;  /* 0x0000005445547223 */ /* 0x000fe4000001003d */
[----:B------:R-:W-:Y:S02]  /*3890*/  FFMA.FTZ R118, R73, R116, R65 ;  /* 0x0000007449767223 */ /* 0x000fe40000010041 */
[----:B------:R-:W-:Y:S01]  /*38a0*/  FFMA.FTZ R85, R70, R121, R62 ;  /* 0x0000007946557223 */ /* 0x000fe2000001003e */
[----:B------:R-:W-:Y:S01]  /*38b0*/  F2FP.PACK_AB R84, R84, R117 ;  /* 0x000000755454723e */ /* 0x000fe200000000ff */
[----:B------:R-:W-:Y:S01]  /*38c0*/  FFMA.FTZ R116, R71, R86, R63 ;  /* 0x0000005647747223 */ /* 0x000fe2000001003f */
[----:B------:R-:W-:Y:S01]  /*38d0*/  MOV R117, 0x10 ;  /* 0x0000001000757802 */ /* 0x000fe20000000f00 */
[----:B------:R-:W-:-:S03]  /*38e0*/  FFMA.FTZ R119, R72, R119, R64 ;  /* 0x0000007748777223 */ /* 0x000fc60000010040 */
[----:B------:R-:W-:Y:S01]  /*38f0*/  F2FP.PACK_AB R85, R116, R85 ;  /* 0x000000557455723e */ /* 0x000fe200000000ff */
[----:B------:R-:W-:Y:S01]  /*3900*/  IMAD.WIDE.U32 R116, R114, R117, c[0x0][0x208] ;  /* 0x0000820072747625 */ /* 0x000fe200078e0075 */
[----:B------:R-:W-:-:S05]  /*3910*/  F2FP.PACK_AB R86, R118, R119 ;  /* 0x000000777656723e */ /* 0x000fca00000000ff */
[----:B------:R0:W-:Y:S02]  /*3920*/  STG.E.128 [R116.64], R84 ;  /* 0x0000005474007986 */ /* 0x0001e4000c101d04 */
.L_x_14909:
[----:B0-----:R-:W-:Y:S05]  /*3930*/  BSYNC B0 ;  /* 0x0000000000007941 */ /* 0x001fea0003800000 */
.L_x_14908:
[----:B------:R-:W-:Y:S02]  /*3940*/  IADD3 R110, R110, c[0x0][0x160], RZ ;  /* 0x000058006e6e7a10 */ /* 0x000fe40007ffe0ff */
[----:B------:R-:W-:Y:S02]  /*3950*/  LOP3.LUT P5, RZ, R104, 0xff, RZ, 0xc0, !PT ;  /* 0x000000ff68ff7812 */ /* 0x000fe400078ac0ff */
[----:B------:R-:W-:Y:S02]  /*3960*/  ISETP.GE.AND P0, PT, R110, c[0x0][0x164], PT ;  /* 0x000059006e007a0c */ /* 0x000fe40003f06270 */
[----:B------:R-:W-:-:S11]  /*3970*/  SEL R104, RZ, 0x1, P5 ;  /* 0x00000001ff687807 */ /* 0x000fd60002800000 */
[----:B------:R-:W-:Y:S01]  /*3980*/  @P0 CALL.REL.NOINC `(.L_x_14916) ;  /* 0x0000001000000944 */ /* 0x000fe20003c00000 */
[----:B------:R-:W-:Y:S05]  /*3990*/  BRA `(.L_x_14917) ;  /* 0xffffcd3000007947 */ /* 0x000fea000383ffff */
.L_x_14916:
[----:B------:R-:W-:Y:S05]  /*39a0*/  EXIT ;  /* 0x000000000000794d */ /* 0x000fea0003800000 */
.L_x_14906:
[----:B------:R-:W-:Y:S01]  /*39b0*/  HFMA2.MMA R121, -RZ, RZ, 0, 5.9604644775390625e-08 ;  /* 0x00000001ff797435 */ /* 0x000fe200000001ff */
[----:B------:R-:W-:Y:S02]  /*39c0*/  MOV R118, R84 ;  /* 0x0000005400767202 */ /* 0x000fe40000000f00 */
[----:B------:R-:W-:Y:S02]  /*39d0*/  MOV R119, 0x1f ;  /* 0x0000001f00777802 */ /* 0x000fe40000000f00 */
[----:B------:R-:W-:Y:S02]  /*39e0*/  MOV R120, 0xffffffff ;  /* 0xffffffff00787802 */ /* 0x000fe40000000f00 */
[----:B------:R-:W-:Y:S02]  /*39f0*/  MOV R86, 0x3a10 ;  /* 0x00003a1000567802 */ /* 0x000fe40000000f00 */
[----:B-1---5:R-:W-:Y:S05]  /*3a00*/  CALL.REL.NOINC `($__internal_82_$__cuda_sm70_shflsync_bfly_p) ;  /* 0x000007b000007944 */ /* 0x022fea0003c00000 */
[----:B01----:R-:W-:Y:S05]  /*3a10*/  BRA `(.L_x_14918) ;  /* 0xffffeb9000007947 */ /* 0x003fea000383ffff */
.L_x_14907:
[----:B------:R-:W-:Y:S01]  /*3a20*/  HFMA2.MMA R121, -RZ, RZ, 0, 1.1920928955078125e-07 ;  /* 0x00000002ff797435 */ /* 0x000fe200000001ff */
[----:B------:R-:W-:Y:S02]  /*3a30*/  MOV R118, R123 ;  /* 0x0000007b00767202 */ /* 0x000fe40000000f00 */
[----:B------:R-:W-:-:S02]  /*3a40*/  MOV R119, 0x1f ;  /* 0x0000001f00777802 */ /* 0x000fc40000000f00 */
[----:B------:R-:W-:Y:S02]  /*3a50*/  MOV R120, 0xffffffff ;  /* 0xffffffff00787802 */ /* 0x000fe40000000f00 */
[----:B------:R-:W-:Y:S02]  /*3a60*/  MOV R86, 0x3a80 ;  /* 0x00003a8000567802 */ /* 0x000fe40000000f00 */
[----:B01---5:R-:W-:Y:S05]  /*3a70*/  CALL.REL.NOINC `($__internal_82_$__cuda_sm70_shflsync_bfly_p) ;  /* 0x0000074000007944 */ /* 0x023fea0003c00000 */
[----:B0-----:R-:W-:Y:S01]  /*3a80*/  HFMA2.MMA R121, -RZ, RZ, 0, 2.384185791015625e-07 ;  /* 0x00000004ff797435 */ /* 0x001fe200000001ff */
[----:B-1----:R-:W-:Y:S01]  /*3a90*/  FADD.FTZ R118, R123, R120 ;  /* 0x000000787b767221 */ /* 0x002fe20000010000 */
[----:B------:R-:W-:Y:S02]  /*3aa0*/  MOV R119, 0x1f ;  /* 0x0000001f00777802 */ /* 0x000fe40000000f00 */
[----:B------:R-:W-:Y:S02]  /*3ab0*/  MOV R120, 0xffffffff ;  /* 0xffffffff00787802 */ /* 0x000fe40000000f00 */
[----:B------:R-:W-:Y:S02]  /*3ac0*/  MOV R86, 0x3ae0 ;  /* 0x00003ae000567802 */ /* 0x000fe40000000f00 */
[----:B------:R-:W-:Y:S05]  /*3ad0*/  CALL.REL.NOINC `($__internal_82_$__cuda_sm70_shflsync_bfly_p) ;  /* 0x000006e000007944 */ /* 0x000fea0003c00000 */
[----:B0-----:R-:W-:Y:S01]  /*3ae0*/  HFMA2.MMA R121, -RZ, RZ, 0, 4.76837158203125e-07 ;  /* 0x00000008ff797435 */ /* 0x001fe200000001ff */
[----:B-1----:R-:W-:Y:S01]  /*3af0*/  FADD.FTZ R118, R118, R120 ;  /* 0x0000007876767221 */ /* 0x002fe20000010000 */
[----:B------:R-:W-:-:S02]  /*3b00*/  MOV R119, 0x1f ;  /* 0x0000001f00777802 */ /* 0x000fc40000000f00 */
[----:B------:R-:W-:Y:S02]  /*3b10*/  MOV R120, 0xffffffff ;  /* 0xffffffff00787802 */ /* 0x000fe40000000f00 */
[----:B------:R-:W-:Y:S02]  /*3b20*/  MOV R86, 0x3b40 ;  /* 0x00003b4000567802 */ /* 0x000fe40000000f00 */
[----:B------:R-:W-:Y:S05]  /*3b30*/  CALL.REL.NOINC `($__internal_82_$__cuda_sm70_shflsync_bfly_p) ;  /* 0x0000068000007944 */ /* 0x000fea0003c00000 */
[----:B0-----:R-:W-:Y:S01]  /*3b40*/  HFMA2.MMA R121, -RZ, RZ, 0, 9.5367431640625e-07 ;  /* 0x00000010ff797435 */ /* 0x001fe200000001ff */
[----:B-1----:R-:W-:Y:S01]  /*3b50*/  FADD.FTZ R118, R118, R120 ;  /* 0x0000007876767221 */ /* 0x002fe20000010000 */
[----:B------:R-:W-:Y:S02]  /*3b60*/  MOV R119, 0x1f ;  /* 0x0000001f00777802 */ /* 0x000fe40000000f00 */
[----:B------:R-:W-:Y:S02]  /*3b70*/  MOV R120, 0xffffffff ;  /* 0xffffffff00787802 */ /* 0x000fe40000000f00 */
[----:B------:R-:W-:Y:S02]  /*3b80*/  MOV R86, 0x3ba0 ;  /* 0x00003ba000567802 */ /* 0x000fe40000000f00 */
[----:B------:R-:W-:Y:S05]  /*3b90*/  CALL.REL.NOINC `($__internal_82_$__cuda_sm70_shflsync_bfly_p) ;  /* 0x0000062000007944 */ /* 0x000fea0003c00000 */
        /* <DEDUP_REMOVED lines=72> */
[----:B------:R-:W-:Y:S05]  /*4020*/  CALL.REL.NOINC `($__internal_82_$__cuda_sm70_shflsync_bfly_p) ;  /* 0x0000019000007944 */ /* 0x000fea0003c00000 */
[----:B0-----:R-:W-:Y:S01]  /*4030*/  HFMA2.MMA R121, -RZ, RZ, 0, 1.1920928955078125e-07 ;  /* 0x00000002ff797435 */ /* 0x001fe200000001ff */
[----:B-1----:R-:W-:Y:S01]  /*4040*/  FADD.FTZ R118, R85, R120 ;  /* 0x0000007855767221 */ /* 0x002fe20000010000 */
[----:B------:R-:W-:Y:S02]  /*4050*/  MOV R119, 0x1f ;  /* 0x0000001f00777802 */ /* 0x000fe40000000f00 */
[----:B------:R-:W-:Y:S02]  /*4060*/  MOV R120, 0xffffffff ;  /* 0xffffffff00787802 */ /* 0x000fe40000000f00 */
[----:B------:R-:W-:Y:S02]  /*4070*/  MOV R86, 0x4090 ;  /* 0x0000409000567802 */ /* 0x000fe40000000f00 */
[----:B------:R-:W-:Y:S05]  /*4080*/  CALL.REL.NOINC `($__internal_82_$__cuda_sm70_shflsync_bfly_p) ;  /* 0x0000013000007944 */ /* 0x000fea0003c00000 */
[----:B0-----:R-:W-:Y:S01]  /*4090*/  HFMA2.MMA R121, -RZ, RZ, 0, 2.384185791015625e-07 ;  /* 0x00000004ff797435 */ /* 0x001fe200000001ff */
[----:B-1----:R-:W-:Y:S01]  /*40a0*/  FADD.FTZ R118, R118, R120 ;  /* 0x0000007876767221 */ /* 0x002fe20000010000 */
[----:B------:R-:W-:Y:S02]  /*40b0*/  MOV R119, 0x1f ;  /* 0x0000001f00777802 */ /* 0x000fe40000000f00 */
[----:B------:R-:W-:-:S02]  /*40c0*/  MOV R120, 0xffffffff ;  /* 0xffffffff00787802 */ /* 0x000fc40000000f00 */
[----:B------:R-:W-:Y:S02]  /*40d0*/  MOV R86, 0x40f0 ;  /* 0x000040f000567802 */ /* 0x000fe40000000f00 */
[----:B------:R-:W-:Y:S05]  /*40e0*/  CALL.REL.NOINC `($__internal_82_$__cuda_sm70_shflsync_bfly_p) ;  /* 0x000000d000007944 */ /* 0x000fea0003c00000 */
[----:B0-----:R-:W-:Y:S01]  /*40f0*/  HFMA2.MMA R121, -RZ, RZ, 0, 4.76837158203125e-07 ;  /* 0x00000008ff797435 */ /* 0x001fe200000001ff */
[----:B-1----:R-:W-:Y:S01]  /*4100*/  FADD.FTZ R118, R118, R120 ;  /* 0x0000007876767221 */ /* 0x002fe20000010000 */
[----:B------:R-:W-:Y:S02]  /*4110*/  MOV R119, 0x1f ;  /* 0x0000001f00777802 */ /* 0x000fe40000000f00 */
[----:B------:R-:W-:Y:S02]  /*4120*/  MOV R120, 0xffffffff ;  /* 0xffffffff00787802 */ /* 0x000fe40000000f00 */
[----:B------:R-:W-:Y:S02]  /*4130*/  MOV R86, 0x4150 ;  /* 0x0000415000567802 */ /* 0x000fe40000000f00 */
[----:B------:R-:W-:Y:S05]  /*4140*/  CALL.REL.NOINC `($__internal_82_$__cuda_sm70_shflsync_bfly_p) ;  /* 0x0000007000007944 */ /* 0x000fea0003c00000 */
[----:B0-----:R-:W-:Y:S01]  /*4150*/  HFMA2.MMA R121, -RZ, RZ, 0, 9.5367431640625e-07 ;  /* 0x00000010ff797435 */ /* 0x001fe200000001ff */
[----:B-1----:R-:W-:Y:S01]  /*4160*/  FADD.FTZ R118, R118, R120 ;  /* 0x0000007876767221 */ /* 0x002fe20000010000 */
[----:B------:R-:W-:Y:S02]  /*4170*/  MOV R119, 0x1f ;  /* 0x0000001f00777802 */ /* 0x000fe40000000f00 */
[----:B------:R-:W-:-:S02]  /*4180*/  MOV R120, 0xffffffff ;  /* 0xffffffff00787802 */ /* 0x000fc40000000f00 */
[----:B------:R-:W-:Y:S02]  /*4190*/  MOV R86, 0x41b0 ;  /* 0x000041b000567802 */ /* 0x000fe40000000f00 */
[----:B------:R-:W-:Y:S05]  /*41a0*/  CALL.REL.NOINC `($__internal_82_$__cuda_sm70_shflsync_bfly_p) ;  /* 0x0000001000007944 */ /* 0x000fea0003c00000 */
[----:B01----:R-:W-:Y:S05]  /*41b0*/  BRA `(.L_x_14919) ;  /* 0xffffe94000007947 */ /* 0x003fea000383ffff */
        .weak           $__internal_82_$__cuda_sm70_shflsync_bfly_p
        .type           $__internal_82_$__cuda_sm70_shflsync_bfly_p,@function
        .size           $__internal_82_$__cuda_sm70_shflsync_bfly_p,(.L_x_29146 - $__internal_82_$__cuda_sm70_shflsync_bfly_p)
$__internal_82_$__cuda_sm70_shflsync_bfly_p:
[----:B------:R-:W-:Y:S01]  /*41c0*/  HFMA2.MMA R87, -RZ, RZ, 0, 0 ;  /* 0x00000000ff577435 */ /* 0x000fe200000001ff */
[----:B------:R-:W-:Y:S04]  /*41d0*/  WARPSYNC R120 ;  /* 0x0000007800007348 */ /* 0x000fe80003800000 */
[----:B------:R0:W1:Y:S01]  /*41e0*/  SHFL.BFLY PT, R120, R118, R121, R119 ;  /* 0x0c00007976787389 */ /* 0x00006200000e0077 */
[----:B------:R-:W-:Y:S05]  /*41f0*/  RET.REL.NODEC R86 `(_ZN10layer_norm13ln_fwd_kernelINS_13Kernel_traitsIf6__halfS2_S2_fjLj8192ELj1ELj1ELj8ELj16ENS_18Kernel_traits_baseILj8192EfS2_S2_S2_fjLj256EEEEELb0ELb0ELb1ELb0EEEvNS_9FwdParamsE) ;  /* 0xffffbe0056007950 */ /* 0x000fea0003c3ffff */
.L_x_14920:
        /* <DEDUP_REMOVED lines=16> */
.L_x_29146:


//--------------------- .text._ZN10layer_norm13ln_fwd_kernelINS_13Kernel_traitsIf6__halfS2_S2_fjLj8192ELj1ELj1ELj8ELj16ENS_18Kernel_traits_baseILj8192EfS2_S2_S2_fjLj256EEEEELb0ELb0ELb1ELb1EEEvNS_9FwdParamsE --------------------------
	.section	.text._ZN10layer_norm13ln_fwd_kernelINS_13Kernel_traitsIf6__halfS2_S2_fjLj8192ELj1ELj1ELj8ELj16ENS_18Kernel_traits_baseILj8192EfS2_S2_S2_fjLj256EEEEELb0ELb0ELb1ELb1EEEvNS_9FwdParamsE,"ax",@progbits
	.sectioninfo	@"SHI_REGISTERS=128"
	.align	128
        .global         _ZN10layer_norm13ln_fwd_kernelINS_13Kernel_traitsIf6__halfS2_S2_fjLj8192ELj1ELj1ELj8ELj16ENS_18Kernel_traits_baseILj8192EfS2_S2_S2_fjLj256EEEEELb0ELb0ELb1ELb1EEEvNS_9FwdParamsE
        .type           _ZN10layer_norm13ln_fwd_kernelINS_13Kernel_traitsIf6__halfS2_S2_fjLj8192ELj1ELj1ELj8ELj16ENS_18Kernel_traits_baseILj8192EfS2_S2_S2_fjLj256EEEEELb0ELb0ELb1ELb1EEEvNS_9FwdParamsE,@function
        .size           _ZN10layer_norm13ln_fwd_kernelINS_13Kernel_traitsIf6__halfS2_S2_fjLj8192ELj1ELj1ELj8ELj16ENS_18Kernel_traits_baseILj8192EfS2_S2_S2_fjLj256EEEEELb0ELb0ELb1ELb1EEEvNS_9FwdParamsE,(.L_x_29147 - _ZN10layer_norm13ln_fwd_kernelINS_13Kernel_traitsIf6__halfS2_S2_fjLj8192ELj1ELj1ELj8ELj16ENS_18Kernel_traits_baseILj8192EfS2_S2_S2_fjLj256EEEEELb0ELb0ELb1ELb1EEEvNS_9FwdParamsE)
        .other          _ZN10layer_norm13ln_fwd_kernelINS_13Kernel_traitsIf6__halfS2_S2_fjLj8192ELj1ELj1ELj8ELj16ENS_18Kernel_traits_baseILj8192EfS2_S2_S2_fjLj256EEEEELb0ELb0ELb1ELb1EEEvNS_9FwdParamsE,@"STO_CUDA_ENTRY STV_DEFAULT"
_ZN10layer_norm13ln_fwd_kernelINS_13Kernel_traitsIf6__halfS2_S2_fjLj8192ELj1ELj1ELj8ELj16ENS_18Kernel_traits_baseILj8192EfS2_S2_S2_fjLj256EEEEELb0ELb0ELb1ELb1EEEvNS_9FwdParamsE:
.text._ZN10layer_norm13ln_fwd_kernelINS_13Kernel_traitsIf6__halfS2_S2_fjLj8192ELj1ELj1ELj8ELj16ENS_18Kernel_traits_baseILj8192EfS2_S2_S2_fjLj256EEEEELb0ELb0ELb1ELb1EEEvNS_9FwdParamsE:
        /* <DEDUP_REMOVED lines=49> */
.L_x_15022:
        /* <DEDUP_REMOVED lines=33> */
.L_x_14922:
[----:B0----5:R-:W-:Y:S02]  /*0520*/  HADD2.F32 R9, -RZ, R80.H0_H0 ;  /* 0x20000050ff097230 */ /* 0x021fe40000004100 */
[----:B------:R-:W-:-:S03]  /*0530*/  @P0 HADD2.F32 R0, -RZ, R76.H0_H0 ;  /* 0x2000004cff000230 */ /* 0x000fc60000004100 */
[----:B------:R-:W-:-:S04]  /*0540*/  FMUL.FTZ R9, R9, c[0x0][0x1ec] ;  /* 0x00007b0009097a20 */ /* 0x000fc80000410000 */
[----:B------:R-:W-:Y:S02]  /*0550*/  @P0 FADD.FTZ R9, R9, R0 ;  /* 0x0000000009090221 */ /* 0x000fe40000010000 */
.L_x_14923:
[----:B------:R-:W-:Y:S05]  /*0560*/  BSYNC B0 ;  /* 0x0000000000007941 */ /* 0x000fea0003800000 */
.L_x_14921:
[----:B------:R-:W-:Y:S01]  /*0570*/  BSSY B0, `(.L_x_14924) ;  /* 0x000000a000007945 */ /* 0x000fe20003800000 */
[----:B------:R-:W-:Y:S05]  /*0580*/  @P2 BRA `(.L_x_14925) ;  /* 0x0000004000002947 */ /* 0x000fea0003800000 */
[----:B------:R-:W-:Y:S01]  /*0590*/  MOV R6, RZ ;  /* 0x000000ff00067202 */ /* 0x000fe20000000f00 */
[----:B------:R-:W-:Y:S05]  /*05a0*/  @!P0 BRA `(.L_x_14926) ;  /* 0x0000006000008947 */ /* 0x000fea0003800000 */
[----:B-----5:R-:W-:Y:S01]  /*05b0*/  HADD2.F32 R6, -RZ, R76.H1_H1 ;  /* 0x3000004cff067230 */ /* 0x020fe20000004100 */
[----:B------:R-:W-:Y:S05]  /*05c0*/  BRA `(.L_x_14926) ;  /* 0x0000004000007947 */ /* 0x000fea0003800000 */
.L_x_14925:
[----:B-----5:R-:W-:Y:S02]  /*05d0*/  HADD2.F32 R6, -RZ, R80.H1_H1 ;  /* 0x30000050ff067230 */ /* 0x020fe40000004100 */
[----:B------:R-:W-:-:S03]  /*05e0*/  @P0 HADD2.F32 R3, -RZ, R76.H1_H1 ;  /* 0x3000004cff030230 */ /* 0x000fc60000004100 */
[----:B------:R-:W-:-:S04]  /*05f0*/  FMUL.FTZ R6, R6, c[0x0][0x1ec] ;  /* 0x00007b0006067a20 */ /* 0x000fc80000410000 */
[----:B------:R-:W-:Y:S02]  /*0600*/  @P0 FADD.FTZ R6, R6, R3 ;  /* 0x0000000306060221 */ /* 0x000fe40000010000 */
.L_x_14926:
[----:B------:R-:W-:Y:S05]  /*0610*/  BSYNC B0 ;  /* 0x0000000000007941 */ /* 0x000fea0003800000 */
.L_x_14924:
[----:B------:R-:W-:Y:S01]  /*0620*/  BSSY B0, `(.L_x_14927) ;  /* 0x000000a000007945 */ /* 0x000fe20003800000 */
[----:B------:R-:W-:Y:S05]  /*0630*/  @P2 BRA `(.L_x_14928) ;  /* 0x0000004000002947 */ /* 0x000fea0003800000 */
[----:B------:R-:W-:Y:S01]  /*0640*/  HFMA2.MMA R7, -RZ, RZ, 0, 0 ;  /* 0x00000000ff077435 */ /* 0x000fe200000001ff */
[----:B------:R-:W-:Y:S05]  /*0650*/  @!P0 BRA `(.L_x_14929) ;  /* 0x0000006000008947 */ /* 0x000fea0003800000 */
[----:B-----5:R-:W-:Y:S01]  /*0660*/  HADD2.F32 R7, -RZ, R77.H0_H0 ;  /* 0x2000004dff077230 */ /* 0x020fe20000004100 */
[----:B------:R-:W-:Y:S05]  /*0670*/  BRA `(.L_x_14929) ;  /* 0x0000004000007947 */ /* 0x000fea0003800000 */
.L_x_14928:
[----:B-----5:R-:W-:Y:S02]  /*0680*/  HADD2.F32 R7, -RZ, R81.H0_H0 ;  /* 0x20000051ff077230 */ /* 0x020fe40000004100 */
[----:B------:R-:W-:-:S03]  /*0690*/  @P0 HADD2.F32 R0, -RZ, R77.H0_H0 ;  /* 0x2000004dff000230 */ /* 0x000fc60000004100 */
[----:B------:R-:W-:-:S04]  /*06a0*/  FMUL.FTZ R7, R7, c[0x0][0x1ec] ;  /* 0x00007b0007077a20 */ /* 0x000fc80000410000 */
[----:B------:R-:W-:Y:S02]  /*06b0*/  @P0 FADD.FTZ R7, R7, R0 ;  /* 0x0000000007070221 */ /* 0x000fe40000010000 */
.L_x_14929:
[----:B------:R-:W-:Y:S05]  /*06c0*/  BSYNC B0 ;  /* 0x0000000000007941 */ /* 0x000fea0003800000 */
.L_x_14927:
[----:B------:R-:W-:Y:S01]  /*06d0*/  BSSY B0, `(.L_x_14930) ;  /* 0x000000a000007945 */ /* 0x000fe20003800000 */
[----:B------:R-:W-:Y:S05]  /*06e0*/  @P2 BRA `(.L_x_14931) ;  /* 0x0000004000002947 */ /* 0x000fea0003800000 */
[----:B------:R-:W-:Y:S01]  /*06f0*/  MOV R4, RZ ;  /* 0x000000ff00047202 */ /* 0x000fe20000000f00 */
[----:B------:R-:W-:Y:S05]  /*0700*/  @!P0 BRA `(.L_x_14932) ;  /* 0x0000006000008947 */ /* 0x000fea0003800000 */
[----:B-----5:R-:W-:Y:S01]  /*0710*/  HADD2.F32 R4, -RZ, R77.H1_H1 ;  /* 0x3000004dff047230 */ /* 0x020fe20000004100 */
[----:B------:R-:W-:Y:S05]  /*0720*/  BRA `(.L_x_14932) ;  /* 0x0000004000007947 */ /* 0x000fea0003800000 */
.L_x_14931:
[----:B-----5:R-:W-:Y:S02]  /*0730*/  HADD2.F32 R4, -RZ, R81.H1_H1 ;  /* 0x30000051ff047230 */ /* 0x020fe40000004100 */
[----:B------:R-:W-:-:S03]  /*0740*/  @P0 HADD2.F32 R3, -RZ, R77.H1_H1 ;  /* 0x3000004dff030230 */ /* 0x000fc60000004100 */
[----:B------:R-:W-:-:S04]  /*0750*/  FMUL.FTZ R4, R4, c[0x0][0x1ec] ;  /* 0x00007b0004047a20 */ /* 0x000fc80000410000 */
[----:B------:R-:W-:Y:S02]  /*0760*/  @P0 FADD.FTZ R4, R4, R3 ;  /* 0x0000000304040221 */ /* 0x000fe40000010000 */
.L_x_14932:
[----:B------:R-:W-:Y:S05]  /*0770*/  BSYNC B0 ;  /* 0x0000000000007941 */ /* 0x000fea0003800000 */
.L_x_14930:
[----:B------:R-:W-:Y:S01]  /*0780*/  BSSY B0, `(.L_x_14933) ;  /* 0x000000a000007945 */ /* 0x000fe20003800000 */
[----:B------:R-:W-:Y:S05]  /*0790*/  @P2 BRA `(.L_x_14934) ;  /* 0x0000004000002947 */ /* 0x000fea0003800000 */
[----:B------:R-:W-:Y:S01]  /*07a0*/  HFMA2.MMA R5, -RZ, RZ, 0, 0 ;  /* 0x00000000ff057435 */ /* 0x000fe200000001ff */
[----:B------:R-:W-:Y:S05]  /*07b0*/  @!P0 BRA `(.L_x_14935) ;  /* 0x0000006000008947 */ /* 0x000fea0003800000 */
[----:B-----5:R-:W-:Y:S01]  /*07c0*/  HADD2.F32 R5, -RZ, R78.H0_H0 ;  /* 0x2000004eff057230 */ /* 0x020fe20000004100 */
[----:B------:R-:W-:Y:S05]  /*07d0*/  BRA `(.L_x_14935) ;  /* 0x0000004000007947 */ /* 0x000fea0003800000 */
.L_x_14934:
[----:B-----5:R-:W-:Y:S02]  /*07e0*/  HADD2.F32 R5, -RZ, R82.H0_H0 ;  /* 0x20000052ff057230 */ /* 0x020fe40000004100 */
[----:B------:R-:W-:-:S03]  /*07f0*/  @P0 HADD2.F32 R0, -RZ, R78.H0_H0 ;  /* 0x2000004eff000230 */ /* 0x000fc60000004100 */
[----:B------:R-:W-:-:S04]  /*0800*/  FMUL.FTZ R5, R5, c[0x0][0x1ec] ;  /* 0x00007b0005057a20 */ /* 0x000fc80000410000 */
[----:B------:R-:W-:Y:S02]  /*0810*/  @P0 FADD.FTZ R5, R5, R0 ;  /* 0x0000000005050221 */ /* 0x000fe40000010000 */
.L_x_14935:
[----:B------:R-:W-:Y:S05]  /*0820*/  BSYNC B0 ;  /* 0x0000000000007941 */ /* 0x000fea0003800000 */
.L_x_14933:
[----:B------:R-:W-:Y:S01]  /*0830*/  BSSY B0, `(.L_x_14936) ;  /* 0x000000a000007945 */ /* 0x000fe20003800000 */
[----:B------:R-:W-:Y:S05]  /*0840*/  @P2 BRA `(.L_x_14937) ;  /* 0x0000004000002947 */ /* 0x000fea0003800000 */
[----:B------:R-:W-:Y:S01]  /*0850*/  MOV R2, RZ ;  /* 0x000000ff00027202 */ /* 0x000fe20000000f00 */
[----:B------:R-:W-:Y:S05]  /*0860*/  @!P0 BRA `(.L_x_14938) ;  /* 0x0000006000008947 */ /* 0x000fea0003800000 */
[----:B-----5:R-:W-:Y:S01]  /*0870*/  HADD2.F32 R2, -RZ, R78.H1_H1 ;  /* 0x3000004eff027230 */ /* 0x020fe20000004100 */
[----:B------:R-:W-:Y:S05]  /*0880*/  BRA `(.L_x_14938) ;  /* 0x0000004000007947 */ /* 0x000fea0003800000 */
.L_x_14937:
[----:B-----5:R-:W-:Y:S02]  /*0890*/  HADD2.F32 R2, -RZ, R82.H1_H1 ;  /* 0x30000052ff027230 */ /* 0x020fe40000004100 */
[----:B------:R-:W-:-:S03]  /*08a0*/  @P0 HADD2.F32 R3, -RZ, R78.H1_H1 ;  /* 0x3000004eff030230 */ /* 0x000fc60000004100 */
[----:B------:R-:W-:-:S04]  /*08b0*/  FMUL.FTZ R2, R2, c[0x0][0x1ec] ;  /* 0x00007b0002027a20 */ /* 0x000fc80000410000 */
[----:B------:R-:W-:Y:S02]  /*08c0*/  @P0 FADD.FTZ R2, R2, R3 ;  /* 0x0000000302020221 */ /* 0x000fe40000010000 */
.L_x_14938:
[----:B------:R-:W-:Y:S05]  /*08d0*/  BSYNC B0 ;  /* 0x0000000000007941 */ /* 0x000fea0003800000 */
.L_x_14936:
[----:B------:R-:W-:Y:S01]  /*08e0*/  BSSY B0, `(.L_x_14939) ;  /* 0x000000a000007945 */ /* 0x000fe20003800000 */
[----:B------:R-:W-:Y:S05]  /*08f0*/  @P2 BRA `(.L_x_14940) ;  /* 0x0000004000002947 */ /* 0x000fea0003800000 */
[----:B------:R-:W-:Y:S01]  /*0900*/  HFMA2.MMA R3, -RZ, RZ, 0, 0 ;  /* 0x00000000ff037435 */ /* 0x000fe200000001ff */
[----:B------:R-:W-:Y:S05]  /*0910*/  @!P0 BRA `(.L_x_14941) ;  /* 0x0000006000008947 */ /* 0x000fea0003800000 */
[----:B-----5:R-:W-:Y:S01]  /*0920*/  HADD2.F32 R3, -RZ, R79.H0_H0 ;  /* 0x2000004fff037230 */ /* 0x020fe20000004100 */
[----:B------:R-:W-:Y:S05]  /*0930*/  BRA `(.L_x_14941) ;  /* 0x0000004000007947 */ /* 0x000fea0003800000 */
.L_x_14940:
[----:B-----5:R-:W-:Y:S02]  /*0940*/  HADD2.F32 R3, -RZ, R83.H0_H0 ;  /* 0x20000053ff037230 */ /* 0x020fe40000004100 */
[----:B------:R-:W-:-:S03]  /*0950*/  @P0 HADD2.F32 R0, -RZ, R79.H0_H0 ;  /* 0x2000004fff000230 */ /* 0x000fc60000004100 */
[----:B------:R-:W-:-:S04]  /*0960*/  FMUL.FTZ R3, R3, c[0x0][0x1ec] ;  /* 0x00007b0003037a20 */ /* 0x000fc80000410000 */
[----:B------:R-:W-:Y:S02]  /*0970*/  @P0 FADD.FTZ R3, R3, R0 ;  /* 0x0000000003030221 */ /* 0x000fe40000010000 */
.L_x_14941:
[----:B------:R-:W-:Y:S05]  /*0980*/  BSYNC B0 ;  /* 0x0000000000007941 */ /* 0x000fea0003800000 */
.L_x_14939:
[----:B------:R-:W-:Y:S01]  /*0990*/  BSSY B0, `(.L_x_14942) ;  /* 0x000000a000007945 */ /* 0x000fe20003800000 */
[----:B------:R-:W-:Y:S05]  /*09a0*/  @P2 BRA `(.L_x_14943) ;  /* 0x0000004000002947 */ /* 0x000fea0003800000 */
[----:B------:R-:W-:Y:S01]  /*09b0*/  MOV R0, RZ ;  /* 0x000000ff00007202 */ /* 0x000fe20000000f00 */
[----:B------:R-:W-:Y:S05]  /*09c0*/  @!P0 BRA `(.L_x_14944) ;  /* 0x0000006000008947 */ /* 0x000fea0003800000 */
[----:B-----5:R-:W-:Y:S01]  /*09d0*/  HADD2.F32 R0, -RZ, R79.H1_H1 ;  /* 0x3000004fff007230 */ /* 0x020fe20000004100 */
[----:B------:R-:W-:Y:S05]  /*09e0*/  BRA `(.L_x_14944) ;  /* 0x0000004000007947 */ /* 0x000fea0003800000 */
.L_x_14943:
[----:B-----5:R-:W-:Y:S02]  /*09f0*/  HADD2.F32 R0, -RZ, R83.H1_H1 ;  /* 0x30000053ff007230 */ /* 0x020fe40000004100 */
[----:B------:R-:W-:-:S03]  /*0a00*/  @P0 HADD2.F32 R85, -RZ, R79.H1_H1 ;  /* 0x3000004fff550230 */ /* 0x000fc60000004100 */
[----:B------:R-:W-:-:S04]  /*0a10*/  FMUL.FTZ R0, R0, c[0x0][0x1ec] ;  /* 0x00007b0000007a20 */ /* 0x000fc80000410000 */
[----:B------:R-:W-:Y:S02]  /*0a20*/  @P0 FADD.FTZ R0, R0, R85 ;  /* 0x0000005500000221 */ /* 0x000fe40000010000 */
.L_x_14944:
[----:B------:R-:W-:Y:S05]  /*0a30*/  BSYNC B0 ;  /* 0x0000000000007941 */ /* 0x000fea0003800000 */
.L_x_14942:
[----:B------:R-:W-:Y:S01]  /*0a40*/  HFMA2.MMA R106, -RZ, RZ, 0, 9.5367431640625e-07 ;  /* 0x00000010ff6a7435 */ /* 0x000fe200000001ff */
[----:B------:R-:W-:Y:S02]  /*0a50*/  @P1 IADD3 R93, R104, 0x100, RZ ;  /* 0x00000100685d1810 */ /* 0x000fe40007ffe0ff */
[C---:B------:R-:W-:Y:S02]  /*0a60*/  IADD3 R103, R113.reuse, 0x100, RZ ;  /* 0x0000010071677810 */ /* 0x040fe40007ffe0ff */
        /* <DEDUP_REMOVED lines=16> */
.L_x_14946:
[----:B-----5:R-:W-:Y:S02]  /*0b70*/  HADD2.F32 R97, -RZ, R80.H0_H0 ;  /* 0x20000050ff617230 */ /* 0x020fe40000004100 */
[----:B0-----:R-:W-:-:S03]  /*0b80*/  @P0 HADD2.F32 R84, -RZ, R76.H0_H0 ;  /* 0x2000004cff540230 */ /* 0x001fc60000004100 */
[----:B------:R-:W-:-:S04]  /*0b90*/  FMUL.FTZ R97, R97, c[0x0][0x1ec] ;  /* 0x00007b0061617a20 */ /* 0x000fc80000410000 */
[----:B------:R-:W-:Y:S02]  /*0ba0*/  @P0 FADD.FTZ R97, R84, R97 ;  /* 0x0000006154610221 */ /* 0x000fe40000010000 */
.L_x_14947:
[----:B------:R-:W-:Y:S05]  /*0bb0*/  BSYNC B0 ;  /* 0x0000000000007941 */ /* 0x000fea0003800000 */
.L_x_14945:
[----:B------:R-:W-:Y:S01]  /*0bc0*/  BSSY B0, `(.L_x_14948) ;  /* 0x000000a000007945 */ /* 0x000fe20003800000 */
[----:B------:R-:W-:Y:S05]  /*0bd0*/  @P2 BRA `(.L_x_14949) ;  /* 0x0000004000002947 */ /* 0x000fea0003800000 */
[----:B------:R-:W-:Y:S01]  /*0be0*/  MOV R96, RZ ;  /* 0x000000ff00607202 */ /* 0x000fe20000000f00 */
[----:B------:R-:W-:Y:S05]  /*0bf0*/  @!P0 BRA `(.L_x_14950) ;  /* 0x0000006000008947 */ /* 0x000fea0003800000 */
[----:B-----5:R-:W-:Y:S01]  /*0c00*/  HADD2.F32 R96, -RZ, R76.H1_H1 ;  /* 0x3000004cff607230 */ /* 0x020fe20000004100 */
[----:B------:R-:W-:Y:S05]  /*0c10*/  BRA `(.L_x_14950) ;  /* 0x0000004000007947 */ /* 0x000fea0003800000 */
.L_x_14949:
[----:B-----5:R-:W-:Y:S02]  /*0c20*/  HADD2.F32 R96, -RZ, R80.H1_H1 ;  /* 0x30000050ff607230 */ /* 0x020fe40000004100 */
[----:B0-----:R-:W-:-:S03]  /*0c30*/  @P0 HADD2.F32 R85, -RZ, R76.H1_H1 ;  /* 0x3000004cff550230 */ /* 0x001fc60000004100 */
[----:B------:R-:W-:-:S04]  /*0c40*/  FMUL.FTZ R96, R96, c[0x0][0x1ec] ;  /* 0x00007b0060607a20 */ /* 0x000fc80000410000 */
[----:B------:R-:W-:Y:S02]  /*0c50*/  @P0 FADD.FTZ R96, R85, R96 ;  /* 0x0000006055600221 */ /* 0x000fe40000010000 */
.L_x_14950:
[----:B------:R-:W-:Y:S05]  /*0c60*/  BSYNC B0 ;  /* 0x0000000000007941 */ /* 0x000fea0003800000 */
.L_x_14948:
[----:B------:R-:W-:Y:S01]  /*0c70*/  BSSY B0, `(.L_x_14951) ;  /* 0x000000a000007945 */ /* 0x000fe20003800000 */
[----:B------:R-:W-:Y:S05]  /*0c80*/  @P2 BRA `(.L_x_14952) ;  /* 0x0000004000002947 */ /* 0x000fea0003800000 */
[----:B0-----:R-:W-:Y:S01]  /*0c90*/  HFMA2.MMA R95, -RZ, RZ, 0, 0 ;  /* 0x00000000ff5f7435 */ /* 0x001fe200000001ff */
[----:B------:R-:W-:Y:S05]  /*0ca0*/  @!P0 BRA `(.L_x_14953) ;  /* 0x0000006000008947 */ /* 0x000fea0003800000 */
[----:B-----5:R-:W-:Y:S01]  /*0cb0*/  HADD2.F32 R95, -RZ, R77.H0_H0 ;  /* 0x2000004dff5f7230 */ /* 0x020fe20000004100 */
[----:B------:R-:W-:Y:S05]  /*0cc0*/  BRA `(.L_x_14953) ;  /* 0x0000004000007947 */ /* 0x000fea0003800000 */
.L_x_14952:
[----:B0----5:R-:W-:Y:S02]  /*0cd0*/  HADD2.F32 R95, -RZ, R81.H0_H0 ;  /* 0x20000051ff5f7230 */ /* 0x021fe40000004100 */
[----:B------:R-:W-:-:S03]  /*0ce0*/  @P0 HADD2.F32 R84, -RZ, R77.H0_H0 ;  /* 0x2000004dff540230 */ /* 0x000fc60000004100 */
[----:B------:R-:W-:-:S04]  /*0cf0*/  FMUL.FTZ R95, R95, c[0x0][0x1ec] ;  /* 0x00007b005f5f7a20 */ /* 0x000fc80000410000 */
[----:B------:R-:W-:Y:S02]  /*0d00*/  @P0 FADD.FTZ R95, R84, R95 ;  /* 0x0000005f545f0221 */ /* 0x000fe40000010000 */
.L_x_14953:
[----:B------:R-:W-:Y:S05]  /*0d10*/  BSYNC B0 ;  /* 0x0000000000007941 */ /* 0x000fea0003800000 */
.L_x_14951:
[----:B------:R-:W-:Y:S01]  /*0d20*/  BSSY B0, `(.L_x_14954) ;  /* 0x000000a000007945 */ /* 0x000fe20003800000 */
[----:B------:R-:W-:Y:S05]  /*0d30*/  @P2 BRA `(.L_x_14955) ;  /* 0x0000004000002947 */ /* 0x000fea0003800000 */
[----:B------:R-:W-:Y:S01]  /*0d40*/  MOV R94, RZ ;  /* 0x000000ff005e7202 */ /* 0x000fe20000000f00 */
[----:B------:R-:W-:Y:S05]  /*0d50*/  @!P0 BRA `(.L_x_14956) ;  /* 0x0000006000008947 */ /* 0x000fea0003800000 */
[----:B-----5:R-:W-:Y:S01]  /*0d60*/  HADD2.F32 R94, -RZ, R77.H1_H1 ;  /* 0x3000004dff5e7230 */ /* 0x020fe20000004100 */
[----:B------:R-:W-:Y:S05]  /*0d70*/  BRA `(.L_x_14956) ;  /* 0x0000004000007947 */ /* 0x000fea0003800000 */
.L_x_14955:
[----:B-----5:R-:W-:Y:S02]  /*0d80*/  HADD2.F32 R94, -RZ, R81.H1_H1 ;  /* 0x30000051ff5e7230 */ /* 0x020fe40000004100 */
[----:B------:R-:W-:-:S03]  /*0d90*/  @P0 HADD2.F32 R85, -RZ, R77.H1_H1 ;  /* 0x3000004dff550230 */ /* 0x000fc60000004100 */
[----:B------:R-:W-:-:S04]  /*0da0*/  FMUL.FTZ R94, R94, c[0x0][0x1ec] ;  /* 0x00007b005e5e7a20 */ /* 0x000fc80000410000 */
[----:B------:R-:W-:Y:S02]  /*0db0*/  @P0 FADD.FTZ R94, R85, R94 ;  /* 0x0000005e555e0221 */ /* 0x000fe40000010000 */
.L_x_14956:
[----:B------:R-:W-:Y:S05]  /*0dc0*/  BSYNC B0 ;  /* 0x0000000000007941 */ /* 0x000fea0003800000 */
.L_x_14954:
[----:B------:R-:W-:Y:S01]  /*0dd0*/  BSSY B0, `(.L_x_14957) ;  /* 0x000000a000007945 */ /* 0x000fe20003800000 */
[----:B------:R-:W-:Y:S05]  /*0de0*/  @P2 BRA `(.L_x_14958) ;  /* 0x0000004000002947 */ /* 0x000fea0003800000 */
[----:B------:R-:W-:Y:S01]  /*0df0*/  HFMA2.MMA R93, -RZ, RZ, 0, 0 ;  /* 0x00000000ff5d7435 */ /* 0x000fe200000001ff */
[----:B------:R-:W-:Y:S05]  /*0e00*/  @!P0 BRA `(.L_x_14959) ;  /* 0x0000006000008947 */ /* 0x000fea0003800000 */
[----:B-----5:R-:W-:Y:S01]  /*0e10*/  HADD2.F32 R93, -RZ, R78.H0_H0 ;  /* 0x2000004eff5d7230 */ /* 0x020fe20000004100 */
[----:B------:R-:W-:Y:S05]  /*0e20*/  BRA `(.L_x_14959) ;  /* 0x0000004000007947 */ /* 0x000fea0003800000 */
.L_x_14958:
[----:B-----5:R-:W-:Y:S02]  /*0e30*/  HADD2.F32 R93, -RZ, R82.H0_H0 ;  /* 0x20000052ff5d7230 */ /* 0x020fe40000004100 */
[----:B------:R-:W-:-:S03]  /*0e40*/  @P0 HADD2.F32 R84, -RZ, R78.H0_H0 ;  /* 0x2000004eff540230 */ /* 0x000fc60000004100 */
[----:B------:R-:W-:-:S04]  /*0e50*/  FMUL.FTZ R93, R93, c[0x0][0x1ec] ;  /* 0x00007b005d5d7a20 */ /* 0x000fc80000410000 */
[----:B------:R-:W-:Y:S02]  /*0e60*/  @P0 FADD.FTZ R93, R84, R93 ;  /* 0x0000005d545d0221 */ /* 0x000fe40000010000 */
.L_x_14959:
[----:B------:R-:W-:Y:S05]  /*0e70*/  BSYNC B0 ;  /* 0x0000000000007941 */ /* 0x000fea0003800000 */
.L_x_14957:
[----:B------:R-:W-:Y:S01]  /*0e80*/  BSSY B0, `(.L_x_14960) ;  /* 0x000000a000007945 */ /* 0x000fe20003800000 */
[----:B------:R-:W-:Y:S05]  /*0e90*/  @P2 BRA `(.L_x_14961) ;  /* 0x0000004000002947 */ /* 0x000fea0003800000 */
[----:B------:R-:W-:Y:S01]  /*0ea0*/  MOV R92, RZ ;  /* 0x000000ff005c7202 */ /* 0x000fe20000000f00 */
[----:B------:R-:W-:Y:S05]  /*0eb0*/  @!P0 BRA `(.L_x_14962) ;  /* 0x0000006000008947 */ /* 0x000fea0003800000 */
[----:B-----5:R-:W-:Y:S01]  /*0ec0*/  HADD2.F32 R92, -RZ, R78.H1_H1 ;  /* 0x3000004eff5c7230 */ /* 0x020fe20000004100 */
[----:B------:R-:W-:Y:S05]  /*0ed0*/  BRA `(.L_x_14962) ;  /* 0x0000004000007947 */ /* 0x000fea0003800000 */
.L_x_14961:
[----:B-----5:R-:W-:Y:S02]  /*0ee0*/  HADD2.F32 R92, -RZ, R82.H1_H1 ;  /* 0x30000052ff5c7230 */ /* 0x020fe40000004100 */
[----:B------:R-:W-:-:S03]  /*0ef0*/  @P0 HADD2.F32 R85, -RZ, R78.H1_H1 ;  /* 0x3000004eff550230 */ /* 0x000fc60000004100 */
[----:B------:R-:W-:-:S04]  /*0f00*/  FMUL.FTZ R92, R92, c[0x0][0x1ec] ;  /* 0x00007b005c5c7a20 */ /* 0x000fc80000410000 */
[----:B------:R-:W-:Y:S02]  /*0f10*/  @P0 FADD.FTZ R92, R85, R92 ;  /* 0x0000005c555c0221 */ /* 0x000fe40000010000 */
.L_x_14962:
[----:B------:R-:W-:Y:S05]  /*0f20*/  BSYNC B0 ;  /* 0x0000000000007941 */ /* 0x000fea0003800000 */
.L_x_14960:
[----:B------:R-:W-:Y:S01]  /*0f30*/  BSSY B0, `(.L_x_14963) ;  /* 0x000000a000007945 */ /* 0x000fe20003800000 */
[----:B------:R-:W-:Y:S05]  /*0f40*/  @P2 BRA `(.L_x_14964) ;  /* 0x0000004000002947 */ /* 0x000fea0003800000 */
[----:B------:R-:W-:Y:S01]  /*0f50*/  HFMA2.MMA R91, -RZ, RZ, 0, 0 ;  /* 0x00000000ff5b7435 */ /* 0x000fe200000001ff */
[----:B------:R-:W-:Y:S05]  /*0f60*/  @!P0 BRA `(.L_x_14965) ;  /* 0x0000006000008947 */ /* 0x000fea0003800000 */
[----:B-----5:R-:W-:Y:S01]  /*0f70*/  HADD2.F32 R91, -RZ, R79.H0_H0 ;  /* 0x2000004fff5b7230 */ /* 0x020fe20000004100 */
[----:B------:R-:W-:Y:S05]  /*0f80*/  BRA `(.L_x_14965) ;  /* 0x0000004000007947 */ /* 0x000fea0003800000 */
.L_x_14964:
[----:B-----5:R-:W-:Y:S02]  /*0f90*/  HADD2.F32 R91, -RZ, R83.H0_H0 ;  /* 0x20000053ff5b7230 */ /* 0x020fe40000004100 */
[----:B------:R-:W-:-:S03]  /*0fa0*/  @P0 HADD2.F32 R84, -RZ, R79.H0_H0 ;  /* 0x2000004fff540230 */ /* 0x000fc60000004100 */
[----:B------:R-:W-:-:S04]  /*0fb0*/  FMUL.FTZ R91, R91, c[0x0][0x1ec] ;  /* 0x00007b005b5b7a20 */ /* 0x000fc80000410000 */
[----:B------:R-:W-:Y:S02]  /*0fc0*/  @P0 FADD.FTZ R91, R84, R91 ;  /* 0x0000005b545b0221 */ /* 0x000fe40000010000 */
.L_x_14965:
[----:B------:R-:W-:Y:S05]  /*0fd0*/  BSYNC B0 ;  /* 0x0000000000007941 */ /* 0x000fea0003800000 */
.L_x_14963:
[----:B------:R-:W-:Y:S01]  /*0fe0*/  BSSY B0, `(.L_x_14966) ;  /* 0x000000a000007945 */ /* 0x000fe20003800000 */
[----:B------:R-:W-:Y:S05]  /*0ff0*/  @P2 BRA `(.L_x_14967) ;  /* 0x0000004000002947 */ /* 0x000fea0003800000 */
[----:B------:R-:W-:Y:S01]  /*1000*/  MOV R90, RZ ;  /* 0x000000ff005a7202 */ /* 0x000fe20000000f00 */
[----:B------:R-:W-:Y:S05]  /*1010*/  @!P0 BRA `(.L_x_14968) ;  /* 0x0000006000008947 */ /* 0x000fea0003800000 */
[----:B-----5:R-:W-:Y:S01]  /*1020*/  HADD2.F32 R90, -RZ, R79.H1_H1 ;  /* 0x3000004fff5a7230 */ /* 0x020fe20000004100 */
[----:B------:R-:W-:Y:S05]  /*1030*/  BRA `(.L_x_14968) ;  /* 0x0000004000007947 */ /* 0x000fea0003800000 */
.L_x_14967:
[----:B-----5:R-:W-:Y:S02]  /*1040*/  HADD2.F32 R90, -RZ, R83.H1_H1 ;  /* 0x30000053ff5a7230 */ /* 0x020fe40000004100 */
[----:B------:R-:W-:-:S03]  /*1050*/  @P0 HADD2.F32 R85, -RZ, R79.H1_H1 ;  /* 0x3000004fff550230 */ /* 0x000fc60000004100 */
[----:B------:R-:W-:-:S04]  /*1060*/  FMUL.FTZ R90, R90, c[0x0][0x1ec] ;  /* 0x00007b005a5a7a20 */ /* 0x000fc80000410000 */
[----:B------:R-:W-:Y:S02]  /*1070*/  @P0 FADD.FTZ R90, R85, R90 ;  /* 0x0000005a555a0221 */ /* 0x000fe40000010000 */
.L_x_14968:
[----:B------:R-:W-:Y:S05]  /*1080*/  BSYNC B0 ;  /* 0x0000000000007941 */ /* 0x000fea0003800000 */
.L_x_14966:
        /* <DEDUP_REMOVED lines=18> */
.L_x_14970:
[----:B-----5:R-:W-:Y:S02]  /*11b0*/  HADD2.F32 R111, -RZ, R80.H0_H0 ;  /* 0x20000050ff6f7230 */ /* 0x020fe40000004100 */
[----:B0-----:R-:W-:-:S03]  /*11c0*/  @P0 HADD2.F32 R84, -RZ, R76.H0_H0 ;  /* 0x2000004cff540230 */ /* 0x001fc60000004100 */
[----:B------:R-:W-:-:S04]  /*11d0*/  FMUL.FTZ R111, R111, c[0x0][0x1ec] ;  /* 0x00007b006f6f7a20 */ /* 0x000fc80000410000 */
[----:B------:R-:W-:Y:S02]  /*11e0*/  @P0 FADD.FTZ R111, R84, R111 ;  /* 0x0000006f546f0221 */ /* 0x000fe40000010000 */
.L_x_14971:
[----:B------:R-:W-:Y:S05]  /*11f0*/  BSYNC B0 ;  /* 0x0000000000007941 */ /* 0x000fea0003800000 */
.L_x_14969:
[----:B------:R-:W-:Y:S01]  /*1200*/  BSSY B0, `(.L_x_14972) ;  /* 0x000000a000007945 */ /* 0x000fe20003800000 */
[----:B------:R-:W-:Y:S05]  /*1210*/  @P2 BRA `(.L_x_14973) ;  /* 0x0000004000002947 */ /* 0x000fea0003800000 */
[----:B------:R-:W-:Y:S01]  /*1220*/  MOV R109, RZ ;  /* 0x000000ff006d7202 */ /* 0x000fe20000000f00 */
[----:B------:R-:W-:Y:S05]  /*1230*/  @!P0 BRA `(.L_x_14974) ;  /* 0x0000006000008947 */ /* 0x000fea0003800000 */
[----:B-----5:R-:W-:Y:S01]  /*1240*/  HADD2.F32 R109, -RZ, R76.H1_H1 ;  /* 0x3000004cff6d7230 */ /* 0x020fe20000004100 */
[----:B------:R-:W-:Y:S05]  /*1250*/  BRA `(.L_x_14974) ;  /* 0x0000004000007947 */ /* 0x000fea0003800000 */
.L_x_14973:
[----:B-----5:R-:W-:Y:S02]  /*1260*/  HADD2.F32 R109, -RZ, R80.H1_H1 ;  /* 0x30000050ff6d7230 */ /* 0x020fe40000004100 */
[----:B0-----:R-:W-:-:S03]  /*1270*/  @P0 HADD2.F32 R84, -RZ, R76.H1_H1 ;  /* 0x3000004cff540230 */ /* 0x001fc60000004100 */
[----:B------:R-:W-:-:S04]  /*1280*/  FMUL.FTZ R109, R109, c[0x0][0x1ec] ;  /* 0x00007b006d6d7a20 */ /* 0x000fc80000410000 */
[----:B------:R-:W-:Y:S02]  /*1290*/  @P0 FADD.FTZ R109, R84, R109 ;  /* 0x0000006d546d0221 */ /* 0x000fe40000010000 */
.L_x_14974:
[----:B------:R-:W-:Y:S05]  /*12a0*/  BSYNC B0 ;  /* 0x0000000000007941 */ /* 0x000fea0003800000 */
.L_x_14972:
[----:B------:R-:W-:Y:S01]  /*12b0*/  BSSY B0, `(.L_x_14975) ;  /* 0x000000a000007945 */ /* 0x000fe20003800000 */
[----:B------:R-:W-:Y:S05]  /*12c0*/  @P2 BRA `(.L_x_14976) ;  /* 0x0000004000002947 */ /* 0x000fea0003800000 */
[----:B------:R-:W-:Y:S01]  /*12d0*/  HFMA2.MMA R107, -RZ, RZ, 0, 0 ;  /* 0x00000000ff6b7435 */ /* 0x000fe200000001ff */
[----:B------:R-:W-:Y:S05]  /*12e0*/  @!P0 BRA `(.L_x_14977) ;  /* 0x0000006000008947 */ /* 0x000fea0003800000 */
[----:B-----5:R-:W-:Y:S01]  /*12f0*/  HADD2.F32 R107, -RZ, R77.H0_H0 ;  /* 0x2000004dff6b7230 */ /* 0x020fe20000004100 */
[----:B------:R-:W-:Y:S05]  /*1300*/  BRA `(.L_x_14977) ;  /* 0x0000004000007947 */ /* 0x000fea0003800000 */
.L_x_14976:
[----:B-----5:R-:W-:Y:S02]  /*1310*/  HADD2.F32 R107, -RZ, R81.H0_H0 ;  /* 0x20000051ff6b7230 */ /* 0x020fe40000004100 */
[----:B0-----:R-:W-:-:S03]  /*1320*/  @P0 HADD2.F32 R84, -RZ, R77.H0_H0 ;  /* 0x2000004dff540230 */ /* 0x001fc60000004100 */
[----:B------:R-:W-:-:S04]  /*1330*/  FMUL.FTZ R107, R107, c[0x0][0x1ec] ;  /* 0x00007b006b6b7a20 */ /* 0x000fc80000410000 */
[----:B------:R-:W-:Y:S02]  /*1340*/  @P0 FADD.FTZ R107, R84, R107 ;  /* 0x0000006b546b0221 */ /* 0x000fe40000010000 */
.L_x_14977:
[----:B------:R-:W-:Y:S05]  /*1350*/  BSYNC B0 ;  /* 0x0000000000007941 */ /* 0x000fea0003800000 */
.L_x_14975:
[----:B------:R-:W-:Y:S01]  /*1360*/  BSSY B0, `(.L_x_14978) ;  /* 0x000000a000007945 */ /* 0x000fe20003800000 */
[----:B------:R-:W-:Y:S05]  /*1370*/  @P2 BRA `(.L_x_14979) ;  /* 0x0000004000002947 */ /* 0x000fea0003800000 */
[----:B------:R-:W-:Y:S01]  /*1380*/  MOV R105, RZ ;  /* 0x000000ff00697202 */ /* 0x000fe20000000f00 */
[----:B------:R-:W-:Y:S05]  /*1390*/  @!P0 BRA `(.L_x_14980) ;  /* 0x0000006000008947 */ /* 0x000fea0003800000 */
[----:B-----5:R-:W-:Y:S01]  /*13a0*/  HADD2.F32 R105, -RZ, R77.H1_H1 ;  /* 0x3000004dff697230 */ /* 0x020fe20000004100 */
[----:B------:R-:W-:Y:S05]  /*13b0*/  BRA `(.L_x_14980) ;  /* 0x0000004000007947 */ /* 0x000fea0003800000 */
.L_x_14979:
[----:B-----5:R-:W-:Y:S02]  /*13c0*/  HADD2.F32 R105, -RZ, R81.H1_H1 ;  /* 0x30000051ff697230 */ /* 0x020fe40000004100 */
[----:B0-----:R-:W-:-:S03]  /*13d0*/  @P0 HADD2.F32 R84, -RZ, R77.H1_H1 ;  /* 0x3000004dff540230 */ /* 0x001fc60000004100 */
[----:B------:R-:W-:-:S04]  /*13e0*/  FMUL.FTZ R105, R105, c[0x0][0x1ec] ;  /* 0x00007b0069697a20 */ /* 0x000fc80000410000 */
[----:B------:R-:W-:Y:S02]  /*13f0*/  @P0 FADD.FTZ R105, R84, R105 ;  /* 0x0000006954690221 */ /* 0x000fe40000010000 */
.L_x_14980:
[----:B------:R-:W-:Y:S05]  /*1400*/  BSYNC B0 ;  /* 0x0000000000007941 */ /* 0x000fea0003800000 */
.L_x_14978:
[----:B------:R-:W-:Y:S01]  /*1410*/  BSSY B0, `(.L_x_14981) ;  /* 0x000000a000007945 */ /* 0x000fe20003800000 */
[----:B------:R-:W-:Y:S05]  /*1420*/  @P2 BRA `(.L_x_14982) ;  /* 0x0000004000002947 */ /* 0x000fea0003800000 */
[----:B0-----:R-:W-:Y:S01]  /*1430*/  HFMA2.MMA R103, -RZ, RZ, 0, 0 ;  /* 0x00000000ff677435 */ /* 0x001fe200000001ff */
[----:B------:R-:W-:Y:S05]  /*1440*/  @!P0 BRA `(.L_x_14983) ;  /* 0x0000006000008947 */ /* 0x000fea0003800000 */
[----:B-----5:R-:W-:Y:S01]  /*1450*/  HADD2.F32 R103, -RZ, R78.H0_H0 ;  /* 0x2000004eff677230 */ /* 0x020fe20000004100 */
[----:B------:R-:W-:Y:S05]  /*1460*/  BRA `(.L_x_14983) ;  /* 0x0000004000007947 */ /* 0x000fea0003800000 */
.L_x_14982:
[----:B0----5:R-:W-:Y:S02]  /*1470*/  HADD2.F32 R103, -RZ, R82.H0_H0 ;  /* 0x20000052ff677230 */ /* 0x021fe40000004100 */
[----:B------:R-:W-:-:S03]  /*1480*/  @P0 HADD2.F32 R84, -RZ, R78.H0_H0 ;  /* 0x2000004eff540230 */ /* 0x000fc60000004100 */
[----:B------:R-:W-:-:S04]  /*1490*/  FMUL.FTZ R103, R103, c[0x0][0x1ec] ;  /* 0x00007b0067677a20 */ /* 0x000fc80000410000 */
[----:B------:R-:W-:Y:S02]  /*14a0*/  @P0 FADD.FTZ R103, R84, R103 ;  /* 0x0000006754670221 */ /* 0x000fe40000010000 */
.L_x_14983:
[----:B------:R-:W-:Y:S05]  /*14b0*/  BSYNC B0 ;  /* 0x0000000000007941 */ /* 0x000fea0003800000 */
.L_x_14981:
[----:B------:R-:W-:Y:S01]  /*14c0*/  BSSY B0, `(.L_x_14984) ;  /* 0x000000a000007945 */ /* 0x000fe20003800000 */
[----:B------:R-:W-:Y:S05]  /*14d0*/  @P2 BRA `(.L_x_14985) ;  /* 0x0000004000002947 */ /* 0x000fea0003800000 */
[----:B------:R-:W-:Y:S01]  /*14e0*/  MOV R102, RZ ;  /* 0x000000ff00667202 */ /* 0x000fe20000000f00 */
[----:B------:R-:W-:Y:S05]  /*14f0*/  @!P0 BRA `(.L_x_14986) ;  /* 0x0000006000008947 */ /* 0x000fea0003800000 */
[----:B-----5:R-:W-:Y:S01]  /*1500*/  HADD2.F32 R102, -RZ, R78.H1_H1 ;  /* 0x3000004eff667230 */ /* 0x020fe20000004100 */
[----:B------:R-:W-:Y:S05]  /*1510*/  BRA `(.L_x_14986) ;  /* 0x0000004000007947 */ /* 0x000fea0003800000 */
.L_x_14985:
[----:B-----5:R-:W-:Y:S02]  /*1520*/  HADD2.F32 R102, -RZ, R82.H1_H1 ;  /* 0x30000052ff667230 */ /* 0x020fe40000004100 */
[----:B------:R-:W-:-:S03]  /*1530*/  @P0 HADD2.F32 R85, -RZ, R78.H1_H1 ;  /* 0x3000004eff550230 */ /* 0x000fc60000004100 */
[----:B------:R-:W-:-:S04]  /*1540*/  FMUL.FTZ R102, R102, c[0x0][0x1ec] ;  /* 0x00007b0066667a20 */ /* 0x000fc80000410000 */
[----:B------:R-:W-:Y:S02]  /*1550*/  @P0 FADD.FTZ R102, R85, R102 ;  /* 0x0000006655660221 */ /* 0x000fe40000010000 */
.L_x_14986:
[----:B------:R-:W-:Y:S05]  /*1560*/  BSYNC B0 ;  /* 0x0000000000007941 */ /* 0x000fea0003800000 */
.L_x_14984:
[----:B------:R-:W-:Y:S01]  /*1570*/  BSSY B0, `(.L_x_14987) ;  /* 0x000000a000007945 */ /* 0x000fe20003800000 */
[----:B------:R-:W-:Y:S05]  /*1580*/  @P2 BRA `(.L_x_14988) ;  /* 0x0000004000002947 */ /* 0x000fea0003800000 */
[----:B------:R-:W-:Y:S01]  /*1590*/  HFMA2.MMA R99, -RZ, RZ, 0, 0 ;  /* 0x00000000ff637435 */ /* 0x000fe200000001ff */
[----:B------:R-:W-:Y:S05]  /*15a0*/  @!P0 BRA `(.L_x_14989) ;  /* 0x0000006000008947 */ /* 0x000fea0003800000 */
[----:B-----5:R-:W-:Y:S01]  /*15b0*/  HADD2.F32 R99, -RZ, R79.H0_H0 ;  /* 0x2000004fff637230 */ /* 0x020fe20000004100 */
[----:B------:R-:W-:Y:S05]  /*15c0*/  BRA `(.L_x_14989) ;  /* 0x0000004000007947 */ /* 0x000fea0003800000 */
.L_x_14988:
[----:B-----5:R-:W-:Y:S02]  /*15d0*/  HADD2.F32 R99, -RZ, R83.H0_H0 ;  /* 0x20000053ff637230 */ /* 0x020fe40000004100 */
[----:B------:R-:W-:-:S03]  /*15e0*/  @P0 HADD2.F32 R84, -RZ, R79.H0_H0 ;  /* 0x2000004fff540230 */ /* 0x000fc60000004100 */
[----:B------:R-:W-:-:S04]  /*15f0*/  FMUL.FTZ R99, R99, c[0x0][0x1ec] ;  /* 0x00007b0063637a20 */ /* 0x000fc80000410000 */
[----:B------:R-:W-:Y:S02]  /*1600*/  @P0 FADD.FTZ R99, R84, R99 ;  /* 0x0000006354630221 */ /* 0x000fe40000010000 */
.L_x_14989:
[----:B------:R-:W-:Y:S05]  /*1610*/  BSYNC B0 ;  /* 0x0000000000007941 */ /* 0x000fea0003800000 */
.L_x_14987:
[----:B------:R-:W-:Y:S01]  /*1620*/  BSSY B0, `(.L_x_14990) ;  /* 0x000000a000007945 */ /* 0x000fe20003800000 */
[----:B------:R-:W-:Y:S05]  /*1630*/  @P2 BRA `(.L_x_14991) ;  /* 0x0000004000002947 */ /* 0x000fea0003800000 */
[----:B------:R-:W-:Y:S01]  /*1640*/  MOV R98, RZ ;  /* 0x000000ff00627202 */ /* 0x000fe20000000f00 */
[----:B------:R-:W-:Y:S05]  /*1650*/  @!P0 BRA `(.L_x_14992) ;  /* 0x0000006000008947 */ /* 0x000fea0003800000 */
[----:B-----5:R-:W-:Y:S01]  /*1660*/  HADD2.F32 R98, -RZ, R79.H1_H1 ;  /* 0x3000004fff627230 */ /* 0x020fe20000004100 */
[----:B------:R-:W-:Y:S05]  /*1670*/  BRA `(.L_x_14992) ;  /* 0x0000004000007947 */ /* 0x000fea0003800000 */
.L_x_14991:
[----:B-----5:R-:W-:Y:S02]  /*1680*/  HADD2.F32 R98, -RZ, R83.H1_H1 ;  /* 0x30000053ff627230 */ /* 0x020fe40000004100 */
[----:B------:R-:W-:-:S03]  /*1690*/  @P0 HADD2.F32 R85, -RZ, R79.H1_H1 ;  /* 0x3000004fff550230 */ /* 0x000fc60000004100 */
[----:B------:R-:W-:-:S04]  /*16a0*/  FMUL.FTZ R98, R98, c[0x0][0x1ec] ;  /* 0x00007b0062627a20 */ /* 0x000fc80000410000 */
[----:B------:R-:W-:Y:S02]  /*16b0*/  @P0 FADD.FTZ R98, R85, R98 ;  /* 0x0000006255620221 */ /* 0x000fe40000010000 */
.L_x_14992:
[----:B------:R-:W-:Y:S05]  /*16c0*/  BSYNC B0 ;  /* 0x0000000000007941 */ /* 0x000fea0003800000 */
.L_x_14990:
[----:B------:R-:W-:Y:S01]  /*16d0*/  IADD3 R108, R113, 0x300, RZ ;  /* 0x00000300716c7810 */ /* 0x000fe20007ffe0ff */
[-C--:B------:R-:W-:Y:S01]  /*16e0*/  IMAD.WIDE.U32 R114, R115, R106.reuse, c[0x0][0x188] ;  /* 0x0000620073727625 */ /* 0x080fe200078e006a */
        /* <DEDUP_REMOVED lines=16> */
.L_x_14994:
[----:B0----5:R-:W-:Y:S02]  /*17f0*/  HADD2.F32 R113, -RZ, R80.H0_H0 ;  /* 0x20000050ff717230 */ /* 0x021fe40000004100 */
[----:B------:R-:W-:-:S03]  /*1800*/  @P0 HADD2.F32 R84, -RZ, R76.H0_H0 ;  /* 0x2000004cff540230 */ /* 0x000fc60000004100 */
[----:B------:R-:W-:-:S04]  /*1810*/  FMUL.FTZ R113, R113, c[0x0][0x1ec] ;  /* 0x00007b0071717a20 */ /* 0x000fc80000410000 */
[----:B------:R-:W-:Y:S02]  /*1820*/  @P0 FADD.FTZ R113, R84, R113 ;  /* 0x0000007154710221 */ /* 0x000fe40000010000 */
.L_x_14995:
[----:B------:R-:W-:Y:S05]  /*1830*/  BSYNC B0 ;  /* 0x0000000000007941 */ /* 0x000fea0003800000 */
.L_x_14993:
[----:B------:R-:W-:Y:S01]  /*1840*/  BSSY B0, `(.L_x_14996) ;  /* 0x000000a000007945 */ /* 0x000fe20003800000 */
[----:B------:R-:W-:Y:S05]  /*1850*/  @P2 BRA `(.L_x_14997) ;  /* 0x0000004000002947 */ /* 0x000fea0003800000 */
[----:B------:R-:W-:Y:S01]  /*1860*/  MOV R115, RZ ;  /* 0x000000ff00737202 */ /* 0x000fe20000000f00 */
[----:B------:R-:W-:Y:S05]  /*1870*/  @!P0 BRA `(.L_x_14998) ;  /* 0x0000006000008947 */ /* 0x000fea0003800000 */
[----:B-----5:R-:W-:Y:S01]  /*1880*/  HADD2.F32 R115, -RZ, R76.H1_H1 ;  /* 0x3000004cff737230 */ /* 0x020fe20000004100 */
[----:B------:R-:W-:Y:S05]  /*1890*/  BRA `(.L_x_14998) ;  /* 0x0000004000007947 */ /* 0x000fea0003800000 */
.L_x_14997:
[----:B-----5:R-:W-:Y:S02]  /*18a0*/  HADD2.F32 R115, -RZ, R80.H1_H1 ;  /* 0x30000050ff737230 */ /* 0x020fe40000004100 */
[----:B------:R-:W-:-:S03]  /*18b0*/  @P0 HADD2.F32 R84, -RZ, R76.H1_H1 ;  /* 0x3000004cff540230 */ /* 0x000fc60000004100 */
[----:B------:R-:W-:-:S04]  /*18c0*/  FMUL.FTZ R115, R115, c[0x0][0x1ec] ;  /* 0x00007b0073737a20 */ /* 0x000fc80000410000 */
[----:B------:R-:W-:Y:S02]  /*18d0*/  @P0 FADD.FTZ R115, R84, R115 ;  /* 0x0000007354730221 */ /* 0x000fe40000010000 */
.L_x_14998:
[----:B------:R-:W-:Y:S05]  /*18e0*/  BSYNC B0 ;  /* 0x0000000000007941 */ /* 0x000fea0003800000 */
.L_x_14996:
[----:B------:R-:W-:Y:S01]  /*18f0*/  BSSY B0, `(.L_x_14999) ;  /* 0x000000a000007945 */ /* 0x000fe20003800000 */
[----:B------:R-:W-:Y:S05]  /*1900*/  @P2 BRA `(.L_x_15000) ;  /* 0x0000004000002947 */ /* 0x000fea0003800000 */
[----:B------:R-:W-:Y:S01]  /*1910*/  HFMA2.MMA R117, -RZ, RZ, 0, 0 ;  /* 0x00000000ff757435 */ /* 0x000fe200000001ff */
[----:B------:R-:W-:Y:S05]  /*1920*/  @!P0 BRA `(.L_x_15001) ;  /* 0x0000006000008947 */ /* 0x000fea0003800000 */
[----:B-----5:R-:W-:Y:S01]  /*1930*/  HADD2.F32 R117, -RZ, R77.H0_H0 ;  /* 0x2000004dff757230 */ /* 0x020fe20000004100 */
[----:B------:R-:W-:Y:S05]  /*1940*/  BRA `(.L_x_15001) ;  /* 0x0000004000007947 */ /* 0x000fea0003800000 */
.L_x_15000:
[----:B-----5:R-:W-:Y:S02]  /*1950*/  HADD2.F32 R117, -RZ, R81.H0_H0 ;  /* 0x20000051ff757230 */ /* 0x020fe40000004100 */
[----:B------:R-:W-:-:S03]  /*1960*/  @P0 HADD2.F32 R84, -RZ, R77.H0_H0 ;  /* 0x2000004dff540230 */ /* 0x000fc60000004100 */
[----:B------:R-:W-:-:S04]  /*1970*/  FMUL.FTZ R117, R117, c[0x0][0x1ec] ;  /* 0x00007b0075757a20 */ /* 0x000fc80000410000 */
[----:B------:R-:W-:Y:S02]  /*1980*/  @P0 FADD.FTZ R117, R84, R117 ;  /* 0x0000007554750221 */ /* 0x000fe40000010000 */
.L_x_15001:
[----:B------:R-:W-:Y:S05]  /*1990*/  BSYNC B0 ;  /* 0x0000000000007941 */ /* 0x000fea0003800000 */
.L_x_14999:
[----:B------:R-:W-:Y:S01]  /*19a0*/  BSSY B0, `(.L_x_15002) ;  /* 0x000000a000007945 */ /* 0x000fe20003800000 */
[----:B------:R-:W-:Y:S05]  /*19b0*/  @P2 BRA `(.L_x_15003) ;  /* 0x0000004000002947 */ /* 0x000fea0003800000 */
[----:B------:R-:W-:Y:S01]  /*19c0*/  MOV R119, RZ ;  /* 0x000000ff00777202 */ /* 0x000fe20000000f00 */
[----:B------:R-:W-:Y:S05]  /*19d0*/  @!P0 BRA `(.L_x_15004) ;  /* 0x0000006000008947 */ /* 0x000fea0003800000 */
[----:B-----5:R-:W-:Y:S01]  /*19e0*/  HADD2.F32 R119, -RZ, R77.H1_H1 ;  /* 0x3000004dff777230 */ /* 0x020fe20000004100 */
[----:B------:R-:W-:Y:S05]  /*19f0*/  BRA `(.L_x_15004) ;  /* 0x0000004000007947 */ /* 0x000fea0003800000 */
.L_x_15003:
[----:B-----5:R-:W-:Y:S02]  /*1a00*/  HADD2.F32 R119, -RZ, R81.H1_H1 ;  /* 0x30000051ff777230 */ /* 0x020fe40000004100 */
[----:B------:R-:W-:-:S03]  /*1a10*/  @P0 HADD2.F32 R84, -RZ, R77.H1_H1 ;  /* 0x3000004dff540230 */ /* 0x000fc60000004100 */
[----:B------:R-:W-:-:S04]  /*1a20*/  FMUL.FTZ R119, R119, c[0x0][0x1ec] ;  /* 0x00007b0077777a20 */ /* 0x000fc80000410000 */
[----:B------:R-:W-:Y:S02]  /*1a30*/  @P0 FADD.FTZ R119, R84, R119 ;  /* 0x0000007754770221 */ /* 0x000fe40000010000 */
.L_x_15004:
[----:B------:R-:W-:Y:S05]  /*1a40*/  BSYNC B0 ;  /* 0x0000000000007941 */ /* 0x000fea0003800000 */
.L_x_15002:
[----:B------:R-:W-:Y:S01]  /*1a50*/  BSSY B0, `(.L_x_15005) ;  /* 0x000000a000007945 */ /* 0x000fe20003800000 */
[----:B------:R-:W-:Y:S05]  /*1a60*/  @P2 BRA `(.L_x_15006) ;  /* 0x0000004000002947 */ /* 0x000fea0003800000 */
[----:B------:R-:W-:Y:S01]  /*1a70*/  HFMA2.MMA R121, -RZ, RZ, 0, 0 ;  /* 0x00000000ff797435 */ /* 0x000fe200000001ff */
[----:B------:R-:W-:Y:S05]  /*1a80*/  @!P0 BRA `(.L_x_15007) ;  /* 0x0000006000008947 */ /* 0x000fea0003800000 */
[----:B-----5:R-:W-:Y:S01]  /*1a90*/  HADD2.F32 R121, -RZ, R78.H0_H0 ;  /* 0x2000004eff797230 */ /* 0x020fe20000004100 */
[----:B------:R-:W-:Y:S05]  /*1aa0*/  BRA `(.L_x_15007) ;  /* 0x0000004000007947 */ /* 0x000fea0003800000 */
.L_x_15006:
[----:B-----5:R-:W-:Y:S02]  /*1ab0*/  HADD2.F32 R121, -RZ, R82.H0_H0 ;  /* 0x20000052ff797230 */ /* 0x020fe40000004100 */
[----:B------:R-:W-:-:S03]  /*1ac0*/  @P0 HADD2.F32 R84, -RZ, R78.H0_H0 ;  /* 0x2000004eff540230 */ /* 0x000fc60000004100 */
[----:B------:R-:W-:-:S04]  /*1ad0*/  FMUL.FTZ R121, R121, c[0x0][0x1ec] ;  /* 0x00007b0079797a20 */ /* 0x000fc80000410000 */
[----:B------:R-:W-:Y:S02]  /*1ae0*/  @P0 FADD.FTZ R121, R84, R121 ;  /* 0x0000007954790221 */ /* 0x000fe40000010000 */
.L_x_15007:
[----:B------:R-:W-:Y:S05]  /*1af0*/  BSYNC B0 ;  /* 0x0000000000007941 */ /* 0x000fea0003800000 */
.L_x_15005:
[----:B------:R-:W-:Y:S01]  /*1b00*/  BSSY B0, `(.L_x_15008) ;  /* 0x000000a000007945 */ /* 0x000fe20003800000 */
[----:B------:R-:W-:Y:S05]  /*1b10*/  @P2 BRA `(.L_x_15009) ;  /* 0x0000004000002947 */ /* 0x000fea0003800000 */
[----:B------:R-:W-:Y:S01]  /*1b20*/  MOV R123, RZ ;  /* 0x000000ff007b7202 */ /* 0x000fe20000000f00 */
[----:B------:R-:W-:Y:S05]  /*1b30*/  @!P0 BRA `(.L_x_15010) ;  /* 0x0000006000008947 */ /* 0x000fea0003800000 */
[----:B-----5:R-:W-:Y:S01]  /*1b40*/  HADD2.F32 R123, -RZ, R78.H1_H1 ;  /* 0x3000004eff7b7230 */ /* 0x020fe20000004100 */
[----:B------:R-:W-:Y:S05]  /*1b50*/  BRA `(.L_x_15010) ;  /* 0x0000004000007947 */ /* 0x000fea0003800000 */
.L_x_15009:
[----:B-----5:R-:W-:Y:S02]  /*1b60*/  HADD2.F32 R123, -RZ, R82.H1_H1 ;  /* 0x30000052ff7b7230 */ /* 0x020fe40000004100 */
[----:B------:R-:W-:-:S03]  /*1b70*/  @P0 HADD2.F32 R84, -RZ, R78.H1_H1 ;  /* 0x3000004eff540230 */ /* 0x000fc60000004100 */
[----:B------:R-:W-:-:S04]  /*1b80*/  FMUL.FTZ R123, R123, c[0x0][0x1ec] ;  /* 0x00007b007b7b7a20 */ /* 0x000fc80000410000 */
[----:B------:R-:W-:Y:S02]  /*1b90*/  @P0 FADD.FTZ R123, R84, R123 ;  /* 0x0000007b547b0221 */ /* 0x000fe40000010000 */
.L_x_15010:
[----:B------:R-:W-:Y:S05]  /*1ba0*/  BSYNC B0 ;  /* 0x0000000000007941 */ /* 0x000fea0003800000 */
.L_x_15008:
[----:B------:R-:W-:Y:S01]  /*1bb0*/  BSSY B0, `(.L_x_15011) ;  /* 0x000000a000007945 */ /* 0x000fe20003800000 */
[----:B------:R-:W-:Y:S05]  /*1bc0*/  @P2 BRA `(.L_x_15012) ;  /* 0x0000004000002947 */ /* 0x000fea0003800000 */
[----:B------:R-:W-:Y:S01]  /*1bd0*/  HFMA2.MMA R125, -RZ, RZ, 0, 0 ;  /* 0x00000000ff7d7435 */ /* 0x000fe200000001ff */
[----:B------:R-:W-:Y:S05]  /*1be0*/  @!P0 BRA `(.L_x_15013) ;  /* 0x0000006000008947 */ /* 0x000fea0003800000 */
[----:B-----5:R-:W-:Y:S01]  /*1bf0*/  HADD2.F32 R125, -RZ, R79.H0_H0 ;  /* 0x2000004fff7d7230 */ /* 0x020fe20000004100 */
[----:B------:R-:W-:Y:S05]  /*1c00*/  BRA `(.L_x_15013) ;  /* 0x0000004000007947 */ /* 0x000fea0003800000 */
.L_x_15012:
[----:B-----5:R-:W-:Y:S02]  /*1c10*/  HADD2.F32 R125, -RZ, R83.H0_H0 ;  /* 0x20000053ff7d7230 */ /* 0x020fe40000004100 */
[----:B------:R-:W-:-:S03]  /*1c20*/  @P0 HADD2.F32 R84, -RZ, R79.H0_H0 ;  /* 0x2000004fff540230 */ /* 0x000fc60000004100 */
[----:B------:R-:W-:-:S04]  /*1c30*/  FMUL.FTZ R125, R125, c[0x0][0x1ec] ;  /* 0x00007b007d7d7a20 */ /* 0x000fc80000410000 */
[----:B------:R-:W-:Y:S02]  /*1c40*/  @P0 FADD.FTZ R125, R84, R125 ;  /* 0x0000007d547d0221 */ /* 0x000fe40000010000 */
.L_x_15013:
[----:B------:R-:W-:Y:S05]  /*1c50*/  BSYNC B0 ;  /* 0x0000000000007941 */ /* 0x000fea0003800000 */
.L_x_15011:
[----:B------:R-:W-:Y:S01]  /*1c60*/  BSSY B0, `(.L_x_15014) ;  /* 0x000000a000007945 */ /* 0x000fe20003800000 */
[----:B------:R-:W-:Y:S05]  /*1c70*/  @P2 BRA `(.L_x_15015) ;  /* 0x0000004000002947 */ /* 0x000fea0003800000 */
[----:B------:R-:W-:Y:S01]  /*1c80*/  MOV R104, RZ ;  /* 0x000000ff00687202 */ /* 0x000fe20000000f00 */
[----:B------:R-:W-:Y:S05]  /*1c90*/  @!P0 BRA `(.L_x_15016) ;  /* 0x0000006000008947 */ /* 0x000fea0003800000 */
[----:B-----5:R-:W-:Y:S01]  /*1ca0*/  HADD2.F32 R104, -RZ, R79.H1_H1 ;  /* 0x3000004fff687230 */ /* 0x020fe20000004100 */
[----:B------:R-:W-:Y:S05]  /*1cb0*/  BRA `(.L_x_15016) ;  /* 0x0000004000007947 */ /* 0x000fea0003800000 */
.L_x_15015:
[----:B-----5:R-:W-:Y:S02]  /*1cc0*/  HADD2.F32 R104, -RZ, R83.H1_H1 ;  /* 0x30000053ff687230 */ /* 0x020fe40000004100 */
[----:B------:R-:W-:-:S03]  /*1cd0*/  @P0 HADD2.F32 R85, -RZ, R79.H1_H1 ;  /* 0x3000004fff550230 */ /* 0x000fc60000004100 */
[----:B------:R-:W-:-:S04]  /*1ce0*/  FMUL.FTZ R104, R104, c[0x0][0x1ec] ;  /* 0x00007b0068687a20 */ /* 0x000fc80000410000 */
[----:B------:R-:W-:Y:S02]  /*1cf0*/  @P0 FADD.FTZ R104, R85, R104 ;  /* 0x0000006855680221 */ /* 0x000fe40000010000 */
.L_x_15016:
[----:B------:R-:W-:Y:S05]  /*1d00*/  BSYNC B0 ;  /* 0x0000000000007941 */ /* 0x000fea0003800000 */
.L_x_15014:
[----:B------:R-:W-:Y:S01]  /*1d10*/  IMAD.WIDE.U32 R100, R108, R106, c[0x0][0x188] ;  /* 0x000062006c647625 */ /* 0x000fe200078e006a */
[----:B------:R-:W-:Y:S02]  /*1d20*/  F2FP.PACK_AB R87, R104, R125 ;  /* 0x0000007d6857723e */ /* 0x000fe400000000ff */
[----:B------:R-:W-:Y:S01]  /*1d30*/  F2FP.PACK_AB R86, R123, R121 ;  /* 0x000000797b56723e */ /* 0x000fe200000000ff */
[----:B------:R-:W-:Y:S01]  /*1d40*/  FADD.FTZ R106, RZ, R9 ;  /* 0x00000009ff6a7221 */ /* 0x000fe20000010000 */
[----:B------:R-:W-:Y:S02]  /*1d50*/  F2FP.PACK_AB R85, R119, R117 ;  /* 0x000000757755723e */ /* 0x000fe400000000ff */
[----:B------:R-:W-:Y:S01]  /*1d60*/  F2FP.PACK_AB R84, R115, R113 ;  /* 0x000000717354723e */ /* 0x000fe200000000ff */
        /* <DEDUP_REMOVED lines=39> */
.L_x_15023:
        /* <DEDUP_REMOVED lines=84> */
.L_x_15024:
        /* <DEDUP_REMOVED lines=106> */
[----:B------:R-:W-:Y:S01]  /*2bc0*/  F2FP.PACK_AB R86, R2, R85 ;  /* 0x000000550256723e */ /* 0x000fe200000000ff */
[----:B------:R-:W-:-:S02]  /*2bd0*/  FADD.FTZ R90, -R8, R90 ;  /* 0x0000005a085a7221 */ /* 0x000fc40000010100 */
[C---:B------:R-:W-:Y:S01]  /*2be0*/  FMUL.FTZ R5, R101.reuse, R84 ;  /* 0x0000005465057220 */ /* 0x040fe20000410000 */
[----:B------:R-:W-:Y:S01]  /*2bf0*/  F2FP.PACK_AB R85, R4, R7 ;  /* 0x000000070455723e */ /* 0x000fe200000000ff */
        /* <DEDUP_REMOVED lines=33> */
[----:B------:R-:W-:Y:S01]  /*2e10*/  F2FP.PACK_AB R4, R9, R4 ;  /* 0x000000040904723e */ /* 0x000fe200000000ff */
[C---:B------:R-:W-:Y:S02]  /*2e20*/  FMUL.FTZ R93, R101.reuse, R116 ;  /* 0x00000074655d7220 */ /* 0x040fe40000410000 */
[----:B------:R-:W-:-:S02]  /*2e30*/  FMUL.FTZ R118, R101, R118 ;  /* 0x0000007665767220 */ /* 0x000fc40000410000 */
[----:B------:R-:W-:Y:S02]  /*2e40*/  FMUL.FTZ R99, R101, R99 ;  /* 0x0000006365637220 */ /* 0x000fe40000410000 */
[----:B------:R-:W-:Y:S01]  /*2e50*/  FFMA.FTZ R10, R59, R84, R27 ;  /* 0x000000543b0a7223 */ /* 0x000fe2000001001b */
[----:B------:R-:W-:Y:S01]  /*2e60*/  F2FP.PACK_AB R84, R6, R5 ;  /* 0x000000050654723e */ /* 0x000fe200000000ff */
        /* <DEDUP_REMOVED lines=11> */
[----:B------:R-:W-:-:S02]  /*2f20*/  FFMA.FTZ R9, R61, R118, R29 ;  /* 0x000000763d097223 */ /* 0x000fc4000001001d */
[----:B------:R-:W-:Y:S02]  /*2f30*/  FFMA.FTZ R99, R74, R125, R42 ;  /* 0x0000007d4a637223 */ /* 0x000fe4000001002a */
[----:B------:R-:W-:Y:S01]  /*2f40*/  FFMA.FTZ R8, R75, R8, R43 ;  /* 0x000000084b087223 */ /* 0x000fe2000001002b */
[----:B------:R-:W-:Y:S01]  /*2f50*/  F2FP.PACK_AB R92, R9, R92 ;  /* 0x0000005c095c723e */ /* 0x000fe200000000ff */
[C---:B------:R-:W-:Y:S02]  /*2f60*/  FMUL.FTZ R113, R101.reuse, R113 ;  /* 0x0000007165717220 */ /* 0x040fe40000410000 */
[C---:B------:R-:W-:Y:S01]  /*2f70*/  FMUL.FTZ R90, R101.reuse, R115 ;  /* 0x00000073655a7220 */ /* 0x040fe20000410000 */
[----:B------:R-:W-:Y:S01]  /*2f80*/  F2FP.PACK_AB R99, R8, R99 ;  /* 0x000000630863723e */ /* 0x000fe200000000ff */
[----:B------:R-:W-:Y:S01]  /*2f90*/  FMUL.FTZ R94, R101, R94 ;  /* 0x0000005e655e7220 */ /* 0x000fe20000410000 */
[----:B------:R-:W-:Y:S01]  /*2fa0*/  IADD3 R8, R3, 0x100, RZ ;  /* 0x0000010003087810 */ /* 0x000fe20007ffe0ff */
[----:B------:R-:W-:-:S02]  /*2fb0*/  FMUL.FTZ R103, R101, R114 ;  /* 0x0000007265677220 */ /* 0x000fc40000410000 */
[----:B------:R-:W-:Y:S02]  /*2fc0*/  FFMA.FTZ R87, R50, R87, R18 ;  /* 0x0000005732577223 */ /* 0x000fe40000010012 */
[----:B------:R-:W-:Y:S02]  /*2fd0*/  FFMA.FTZ R0, R51, R0, R19 ;  /* 0x0000000033007223 */ /* 0x000fe40000010013 */
[----:B------:R-:W-:Y:S02]  /*2fe0*/  FFMA.FTZ R100, R67, R100, R35 ;  /* 0x0000006443647223 */ /* 0x000fe40000010023 */
[C---:B------:R-:W-:Y:S01]  /*2ff0*/  FMUL.FTZ R97, R101.reuse, R120 ;  /* 0x0000007865617220 */ /* 0x040fe20000410000 */
[----:B------:R-:W-:Y:S01]  /*3000*/  F2FP.PACK_AB R87, R0, R87 ;  /* 0x000000570057723e */ /* 0x000fe200000000ff */
[C---:B------:R-:W-:Y:S01]  /*3010*/  FMUL.FTZ R122, R101.reuse, R122 ;  /* 0x0000007a657a7220 */ /* 0x040fe20000410000 */
[----:B------:R-:W-:Y:S01]  /*3020*/  F2FP.PACK_AB R95, R100, R95 ;  /* 0x0000005f645f723e */ /* 0x000fe200000000ff */
        /* <DEDUP_REMOVED lines=13> */
[----:B------:R-:W-:Y:S01]  /*3100*/  F2FP.PACK_AB R96, R9, R96 ;  /* 0x000000600960723e */ /* 0x000fe200000000ff */
[----:B------:R-:W-:Y:S01]  /*3110*/  FFMA.FTZ R105, R64, R105, R32 ;  /* 0x0000006940697223 */ /* 0x000fe20000010020 */
[----:B------:R-:W-:Y:S01]  /*3120*/  F2FP.PACK_AB R7, R10, R103 ;  /* 0x000000670a07723e */ /* 0x000fe200000000ff */
        /* <DEDUP_REMOVED lines=9> */
[----:B------:R-:W-:Y:S02]  /*31c0*/  FFMA.FTZ R0, R71, R98, R39 ;  /* 0x0000006247007223 */ /* 0x000fe40000010027 */
[----:B------:R-:W-:Y:S01]  /*31d0*/  IMAD.WIDE.U32 R2, R3, R101, c[0x0][0x208] ;  /* 0x0000820003027625 */ /* 0x000fe200078e0065 */
[----:B------:R-:W-:Y:S02]  /*31e0*/  F2FP.PACK_AB R98, R104, R121 ;  /* 0x000000796862723e */ /* 0x000fe400000000ff */
        /* <DEDUP_REMOVED lines=8> */
.L_x_15020:
[----:B-1----:R-:W-:Y:S05]  /*3270*/  BSYNC B0 ;  /* 0x0000000000007941 */ /* 0x002fea0003800000 */
.L_x_15019:
[----:B------:R-:W-:Y:S02]  /*3280*/  IADD3 R89, R89, c[0x0][0x160], RZ ;  /* 0x0000580059597a10 */ /* 0x000fe40007ffe0ff */
[----:B------:R-:W-:-:S02]  /*3290*/  LOP3.LUT P1, RZ, R11, 0xff, RZ, 0xc0, !PT ;  /* 0x000000ff0bff7812 */ /* 0x000fc4000782c0ff */
[----:B------:R-:W-:Y:S02]  /*32a0*/  ISETP.GE.AND P0, PT, R89, c[0x0][0x164], PT ;  /* 0x0000590059007a0c */ /* 0x000fe40003f06270 */
[----:B------:R-:W-:-:S11]  /*32b0*/  SEL R11, RZ, 0x1, P1 ;  /* 0x00000001ff0b7807 */ /* 0x000fd60000800000 */
[----:B0----5:R-:W-:Y:S01]  /*32c0*/  @P0 CALL.REL.NOINC `(.L_x_15021) ;  /* 0x0000001000000944 */ /* 0x021fe20003c00000 */
[----:B------:R-:W-:Y:S05]  /*32d0*/  BRA `(.L_x_15022) ;  /* 0xffffd03000007947 */ /* 0x000fea000383ffff */
.L_x_15021:
[----:B------:R-:W-:Y:S05]  /*32e0*/  EXIT ;  /* 0x000000000000794d */ /* 0x000fea0003800000 */
.L_x_15017:
[----:B------:R-:W-:Y:S01]  /*32f0*/  HFMA2.MMA R101, -RZ, RZ, 0, 5.9604644775390625e-08 ;  /* 0x00000001ff657435 */ /* 0x000fe200000001ff */
[----:B------:R-:W-:Y:S02]  /*3300*/  MOV R106, 0x1f ;  /* 0x0000001f006a7802 */ /* 0x000fe40000000f00 */
[----:B------:R-:W-:Y:S02]  /*3310*/  MOV R85, 0xffffffff ;  /* 0xffffffff00557802 */ /* 0x000fe40000000f00 */
[----:B------:R-:W-:Y:S02]  /*3320*/  MOV R86, 0x3340 ;  /* 0x0000334000567802 */ /* 0x000fe40000000f00 */
[----:B-----5:R-:W-:Y:S05]  /*3330*/  CALL.REL.NOINC `($__internal_83_$__cuda_sm70_shflsync_bfly_p) ;  /* 0x0000078000007944 */ /* 0x020fea0003c00000 */
[----:B01----:R-:W-:Y:S05]  /*3340*/  BRA `(.L_x_15023) ;  /* 0xffffec9000007947 */ /* 0x003fea000383ffff */
.L_x_15018:
[----:B------:R-:W-:Y:S01]  /*3350*/  HFMA2.MMA R101, -RZ, RZ, 0, 1.1920928955078125e-07 ;  /* 0x00000002ff657435 */ /* 0x000fe200000001ff */
[----:B------:R-:W-:Y:S02]  /*3360*/  MOV R106, 0x1f ;  /* 0x0000001f006a7802 */ /* 0x000fe40000000f00 */
[----:B------:R-:W-:Y:S02]  /*3370*/  MOV R85, 0xffffffff ;  /* 0xffffffff00557802 */ /* 0x000fe40000000f00 */
[----:B------:R-:W-:-:S02]  /*3380*/  MOV R86, 0x33a0 ;  /* 0x000033a000567802 */ /* 0x000fc40000000f00 */
[----:B-----5:R-:W-:Y:S05]  /*3390*/  CALL.REL.NOINC `($__internal_83_$__cuda_sm70_shflsync_bfly_p) ;  /* 0x0000072000007944 */ /* 0x020fea0003c00000 */
[----:B0-----:R-:W-:Y:S01]  /*33a0*/  HFMA2.MMA R101, -RZ, RZ, 0, 2.384185791015625e-07 ;  /* 0x00000004ff657435 */ /* 0x001fe200000001ff */
[----:B-1----:R-:W-:Y:S01]  /*33b0*/  FADD.FTZ R108, R108, R85 ;  /* 0x000000556c6c7221 */ /* 0x002fe20000010000 */
[----:B------:R-:W-:-:S02]  /*33c0*/  MOV R106, 0x1f ;  /* 0x0000001f006a7802 */ /* 0x000fc40000000f00 */
[----:B------:R-:W-:Y:S02]  /*33d0*/  MOV R85, 0xffffffff ;  /* 0xffffffff00557802 */ /* 0x000fe40000000f00 */
[----:B------:R-:W-:Y:S02]  /*33e0*/  MOV R86, 0x3400 ;  /* 0x0000340000567802 */ /* 0x000fe40000000f00 */
[----:B------:R-:W-:Y:S05]  /*33f0*/  CALL.REL.NOINC `($__internal_83_$__cuda_sm70_shflsync_bfly_p) ;  /* 0x000006c000007944 */ /* 0x000fea0003c00000 */
[----:B0-----:R-:W-:Y:S01]  /*3400*/  HFMA2.MMA R101, -RZ, RZ, 0, 4.76837158203125e-07 ;  /* 0x00000008ff657435 */ /* 0x001fe200000001ff */
[----:B-1----:R-:W-:Y:S01]  /*3410*/  FADD.FTZ R108, R108, R85 ;  /* 0x000000556c6c7221 */ /* 0x002fe20000010000 */
[----:B------:R-:W-:Y:S02]  /*3420*/  MOV R106, 0x1f ;  /* 0x0000001f006a7802 */ /* 0x000fe40000000f00 */
[----:B------:R-:W-:Y:S02]  /*3430*/  MOV R85, 0xffffffff ;  /* 0xffffffff00557802 */ /* 0x000fe40000000f00 */
[----:B------:R-:W-:Y:S02]  /*3440*/  MOV R86, 0x3460 ;  /* 0x0000346000567802 */ /* 0x000fe40000000f00 */
[----:B------:R-:W-:Y:S05]  /*3450*/  CALL.REL.NOINC `($__internal_83_$__cuda_sm70_shflsync_bfly_p) ;  /* 0x0000066000007944 */ /* 0x000fea0003c00000 */
[----:B0-----:R-:W-:Y:S01]  /*3460*/  HFMA2.MMA R101, -RZ, RZ, 0, 9.5367431640625e-07 ;  /* 0x00000010ff657435 */ /* 0x001fe200000001ff */
[----:B-1----:R-:W-:Y:S01]  /*3470*/  FADD.FTZ R108, R108, R85 ;  /* 0x000000556c6c7221 */ /* 0x002fe20000010000 */
[----:B------:R-:W-:-:S02]  /*3480*/  MOV R106, 0x1f ;  /* 0x0000001f006a7802 */ /* 0x000fc40000000f00 */
[----:B------:R-:W-:Y:S02]  /*3490*/  MOV R85, 0xffffffff ;  /* 0xffffffff00557802 */ /* 0x000fe40000000f00 */
[----:B------:R-:W-:Y:S02]  /*34a0*/  MOV R86, 0x34c0 ;  /* 0x000034c000567802 */ /* 0x000fe40000000f00 */
[----:B------:R-:W-:Y:S05]  /*34b0*/  CALL.REL.NOINC `($__internal_83_$__cuda_sm70_shflsync_bfly_p) ;  /* 0x0000060000007944 */ /* 0x000fea0003c00000 */
        /* <DEDUP_REMOVED lines=70> */
[----:B------:R-:W-:Y:S05]  /*3920*/  CALL.REL.NOINC `($__internal_83_$__cuda_sm70_shflsync_bfly_p) ;  /* 0x0000019000007944 */ /* 0x000fea0003c00000 */
[----:B0-----:R-:W-:Y:S01]  /*3930*/  HFMA2.MMA R101, -RZ, RZ, 0, 1.1920928955078125e-07 ;  /* 0x00000002ff657435 */ /* 0x001fe200000001ff */
[----:B-1----:R-:W-:Y:S01]  /*3940*/  FADD.FTZ R108, R108, R85 ;  /* 0x000000556c6c7221 */ /* 0x002fe20000010000 */
[----:B------:R-:W-:Y:S02]  /*3950*/  MOV R106, 0x1f ;  /* 0x0000001f006a7802 */ /* 0x000fe40000000f00 */
[----:B------:R-:W-:Y:S02]  /*3960*/  MOV R85, 0xffffffff ;  /* 0xffffffff00557802 */ /* 0x000fe40000000f00 */
[----:B------:R-:W-:Y:S02]  /*3970*/  MOV R86, 0x3990 ;  /* 0x0000399000567802 */ /* 0x000fe40000000f00 */
[----:B------:R-:W-:Y:S05]  /*3980*/  CALL.REL.NOINC `($__internal_83_$__cuda_sm70_shflsync_bfly_p) ;  /* 0x0000013000007944 */ /* 0x000fea0003c00000 */
        /* <DEDUP_REMOVED lines=18> */
[----:B01----:R-:W-:Y:S05]  /*3ab0*/  BRA `(.L_x_15024) ;  /* 0xffffea6000007947 */ /* 0x003fea000383ffff */
        .weak           $__internal_83_$__cuda_sm70_shflsync_bfly_p
        .type           $__internal_83_$__cuda_sm70_shflsync_bfly_p,@function
        .size           $__internal_83_$__cuda_sm70_shflsync_bfly_p,(.L_x_29147 - $__internal_83_$__cuda_sm70_shflsync_bfly_p)
$__internal_83_$__cuda_sm70_shflsync_bfly_p:
[----:B------:R-:W-:Y:S01]  /*3ac0*/  HFMA2.MMA R87, -RZ, RZ, 0, 0 ;  /* 0x00000000ff577435 */ /* 0x000fe200000001ff */
[----:B------:R-:W-:Y:S04]  /*3ad0*/  WARPSYNC R85 ;  /* 0x0000005500007348 */ /* 0x000fe80003800000 */
[----:B------:R0:W1:Y:S01]  /*3ae0*/  SHFL.BFLY PT, R85, R108, R101, R106 ;  /* 0x0c0000656c557389 */ /* 0x00006200000e006a */
[----:B------:R-:W-:Y:S05]  /*3af0*/  RET.REL.NODEC R86 `(_ZN10layer_norm13ln_fwd_kernelINS_13Kernel_traitsIf6__halfS2_S2_fjLj8192ELj1ELj1ELj8ELj16ENS_18Kernel_traits_baseILj8192EfS2_S2_S2_fjLj256EEEEELb0ELb0ELb1ELb1EEEvNS_9FwdParamsE) ;  /* 0xffffc50056007950 */ /* 0x000fea0003c3ffff */
.L_x_15025:
        /* <DEDUP_REMOVED lines=16> */
.L_x_29147:


//--------------------- .text._ZN10layer_norm13ln_fwd_kernelINS_13Kernel_traitsIf6__halfS2_S2_fjLj8192ELj1ELj1ELj8ELj16ENS_18Kernel_traits_baseILj8192EfS2_S2_S2_fjLj256EEEEELb0ELb1ELb0ELb0EEEvNS_9FwdParamsE --------------------------
	.section	.text._ZN10layer_norm13ln_fwd_kernelINS_13Kernel_traitsIf6__halfS2_S2_fjLj8192ELj1ELj1ELj8ELj16ENS_18Kernel_traits_baseILj8192EfS2_S2_S2_fjLj256EEEEELb0ELb1ELb0ELb0EEEvNS_9FwdParamsE,"ax",@progbits
	.sectioninfo	@"SHI_REGISTERS=158"
	.align	128
        .global         _ZN10layer_norm13ln_fwd_kernelINS_13Kernel_traitsIf6__halfS2_S2_fjLj8192ELj1ELj1ELj8ELj16ENS_18Kernel_traits_baseILj8192EfS2_S2_S2_fjLj256EEEEELb0ELb1ELb0ELb0EEEvNS_9FwdParamsE
        .type           _ZN10layer_norm13ln_fwd_kernelINS_13Kernel_traitsIf6__halfS2_S2_fjLj8192ELj1ELj1ELj8ELj16ENS_18Kernel_traits_baseILj8192EfS2_S2_S2_fjLj256EEEEELb0ELb1ELb0ELb0EEEvNS_9FwdParamsE,@function
        .size           _ZN10layer_norm13ln_fwd_kernelINS_13Kernel_traitsIf6__halfS2_S2_fjLj8192ELj1ELj1ELj8ELj16ENS_18Kernel_traits_baseILj8192EfS2_S2_S2_fjLj256EEEEELb0ELb1ELb0ELb0EEEvNS_9FwdParamsE,(.L_x_29148 - _ZN10layer_norm13ln_fwd_kernelINS_13Kernel_traitsIf6__halfS2_S2_fjLj8192ELj1ELj1ELj8ELj16ENS_18Kernel_traits_baseILj8192EfS2_S2_S2_fjLj256EEEEELb0ELb1ELb0ELb0EEEvNS_9FwdParamsE)
        .other          _ZN10layer_norm13ln_fwd_kernelINS_13Kernel_traitsIf6__halfS2_S2_fjLj8192ELj1ELj1ELj8ELj16ENS_18Kernel_traits_baseILj8192EfS2_S2_S2_fjLj256EEEEELb0ELb1ELb0ELb0EEEvNS_9FwdParamsE,@"STO_CUDA_ENTRY STV_DEFAULT"
_ZN10layer_norm13ln_fwd_kernelINS_13Kernel_traitsIf6__halfS2_S2_fjLj8192ELj1ELj1ELj8ELj16ENS_18Kernel_traits_baseILj8192EfS2_S2_S2_fjLj256EEEEELb0ELb1ELb0ELb0EEEvNS_9FwdParamsE:
.text._ZN10layer_norm13ln_fwd_kernelINS_13Kernel_traitsIf6__halfS2_S2_fjLj8192ELj1ELj1ELj8ELj16ENS_18Kernel_traits_baseILj8192EfS2_S2_S2_fjLj256EEEEELb0ELb1ELb0ELb0EEEvNS_9FwdParamsE:
        /* <DEDUP_REMOVED lines=34> */
.L_x_15027:
[----:B------:R-:W-:Y:S05]  /*0220*/  BSYNC B0 ;  /* 0x0000000000007941 */ /* 0x000fea0003800000 */
.L_x_15026:
        /* <DEDUP_REMOVED lines=21> */
.L_x_15029:
[----:B------:R-:W-:Y:S05]  /*0380*/  BSYNC B0 ;  /* 0x0000000000007941 */ /* 0x000fea0003800000 */
.L_x_15028:
        /* <DEDUP_REMOVED lines=21> */
.L_x_15031:
[----:B------:R-:W-:Y:S05]  /*04e0*/  BSYNC B0 ;  /* 0x0000000000007941 */ /* 0x000fea0003800000 */
.L_x_15030:
        /* <DEDUP_REMOVED lines=20> */
.L_x_15033:
[----:B------:R-:W-:Y:S05]  /*0630*/  BSYNC B0 ;  /* 0x0000000000007941 */ /* 0x000fea0003800000 */
.L_x_15032:
        /* <DEDUP_REMOVED lines=25> */
.L_x_15053:
        /* <DEDUP_REMOVED lines=23> */
[----:B------:R-:W-:Y:S01]  /*0940*/  LEA R146, P5, R111, c[0x0][0x188], 0x4 ;  /* 0x000062006f927a11 */ /* 0x000fe200078a20ff */
[--C-:B--2---:R-:W-:Y:S02]  /*0950*/  HADD2.F32 R139, -RZ, R104.reuse.H0_H0 ;  /* 0x20000068ff8b7230 */ /* 0x104fe40000004100 */
[----:B------:R-:W-:Y:S02]  /*0960*/  HADD2.F32 R141, -RZ, R104.H1_H1 ;  /* 0x30000068ff8d7230 */ /* 0x000fe40000004100 */
[--C-:B------:R-:W-:Y:S01]  /*0970*/  HADD2.F32 R143, -RZ, R105.reuse.H0_H0 ;  /* 0x20000069ff8f7230 */ /* 0x100fe20000004100 */
[-C--:B------:R-:W-:Y:S01]  /*0980*/  FMUL.FTZ R139, R139, R144.reuse ;  /* 0x000000908b8b7220 */ /* 0x080fe20000410000 */
[----:B------:R-:W-:Y:S01]  /*0990*/  HADD2.F32 R145, -RZ, R105.H1_H1 ;  /* 0x30000069ff917230 */ /* 0x000fe20000004100 */
[-C--:B------:R-:W-:Y:S01]  /*09a0*/  FMUL.FTZ R104, R141, R144.reuse ;  /* 0x000000908d687220 */ /* 0x080fe20000410000 */
[----:B------:R-:W-:Y:S01]  /*09b0*/  HADD2.F32 R147, -RZ, R106.H0_H0 ;  /* 0x2000006aff937230 */ /* 0x000fe20000004100 */
[----:B-1---5:R-:W-:Y:S01]  /*09c0*/  FMUL.FTZ R136, R84, R139 ;  /* 0x0000008b54887220 */ /* 0x022fe20000410000 */
[----:B---3--:R-:W-:Y:S01]  /*09d0*/  @P0 HADD2.F32 R105, -RZ, R4.H0_H0 ;  /* 0x20000004ff690230 */ /* 0x008fe20000004100 */
[-C--:B------:R-:W-:Y:S01]  /*09e0*/  FMUL.FTZ R143, R143, R144.reuse ;  /* 0x000000908f8f7220 */ /* 0x080fe20000410000 */
[----:B------:R-:W-:Y:S01]  /*09f0*/  HADD2.F32 R149, -RZ, R106.H1_H1 ;  /* 0x3000006aff957230 */ /* 0x000fe20000004100 */
[----:B------:R-:W-:Y:S01]  /*0a00*/  FMUL.FTZ R147, R147, R144 ;  /* 0x0000009093937220 */ /* 0x000fe20000410000 */
[----:B------:R-:W-:Y:S01]  /*0a10*/  HADD2.F32 R151, -RZ, R107.H0_H0 ;  /* 0x2000006bff977230 */ /* 0x000fe20000004100 */
[----:B------:R-:W-:Y:S01]  /*0a20*/  @P0 FADD.FTZ R136, R105, R136 ;  /* 0x0000008869880221 */ /* 0x000fe20000010000 */
[----:B------:R-:W-:Y:S01]  /*0a30*/  @P0 HADD2.F32 R105, -RZ, R5.H0_H0 ;  /* 0x20000005ff690230 */ /* 0x000fe20000004100 */
[----:B------:R-:W-:Y:S01]  /*0a40*/  FMUL.FTZ R137, R85, R104 ;  /* 0x0000006855897220 */ /* 0x000fe20000410000 */
[----:B------:R-:W-:Y:S01]  /*0a50*/  @P0 HADD2.F32 R104, -RZ, R6.H0_H0 ;  /* 0x20000006ff680230 */ /* 0x000fe20000004100 */
[----:B------:R-:W-:Y:S01]  /*0a60*/  FMUL.FTZ R138, R86, R143 ;  /* 0x0000008f568a7220 */ /* 0x000fe20000410000 */
[----:B------:R-:W-:Y:S01]  /*0a70*/  @P0 HADD2.F32 R106, -RZ, R4.H1_H1 ;  /* 0x30000004ff6a0230 */ /* 0x000fe20000004100 */
[----:B------:R-:W-:Y:S01]  /*0a80*/  FMUL.FTZ R139, R80, R147 ;  /* 0x00000093508b7220 */ /* 0x000fe20000410000 */
[----:B------:R-:W-:Y:S01]  /*0a90*/  HADD2.F32 R107, -RZ, R107.H1_H1 ;  /* 0x3000006bff6b7230 */ /* 0x000fe20000004100 */
[----:B------:R-:W-:Y:S01]  /*0aa0*/  FMUL.FTZ R140, R149, R144 ;  /* 0x00000090958c7220 */ /* 0x000fe20000410000 */
[----:B------:R-:W-:Y:S01]  /*0ab0*/  @P0 HADD2.F32 R148, -RZ, R7.H1_H1 ;  /* 0x30000007ff940230 */ /* 0x000fe20000004100 */
[----:B------:R-:W-:Y:S01]  /*0ac0*/  @P0 FADD.FTZ R138, R105, R138 ;  /* 0x0000008a698a0221 */ /* 0x000fe20000010000 */
[----:B------:R-:W-:Y:S01]  /*0ad0*/  @P0 HADD2.F32 R105, -RZ, R6.H1_H1 ;  /* 0x30000006ff690230 */ /* 0x000fe20000004100 */
[----:B------:R-:W-:Y:S01]  /*0ae0*/  @P0 FADD.FTZ R139, R104, R139 ;  /* 0x0000008b688b0221 */ /* 0x000fe20000010000 */
[----:B------:R-:W-:Y:S01]  /*0af0*/  LEA.HI.X R147, R111, c[0x0][0x18c], RZ, 0x4, P5 ;  /* 0x000063006f937a11 */ /* 0x000fe200028f24ff */
[----:B------:R-:W-:-:S02]  /*0b00*/  FMUL.FTZ R140, R81, R140 ;  /* 0x0000008c518c7220 */ /* 0x000fc40000410000 */
[-C--:B------:R-:W-:Y:S01]  /*0b10*/  FMUL.FTZ R104, R145, R144.reuse ;  /* 0x0000009091687220 */ /* 0x080fe20000410000 */
[----:B------:R-:W-:Y:S01]  /*0b20*/  IADD3 R145, R111, 0x100, RZ ;  /* 0x000001006f917810 */ /* 0x000fe20007ffe0ff */
[----:B------:R-:W-:Y:S02]  /*0b30*/  @P0 FADD.FTZ R137, R106, R137 ;  /* 0x000000896a890221 */ /* 0x000fe40000010000 */
[-C--:B------:R-:W-:Y:S02]  /*0b40*/  FMUL.FTZ R151, R151, R144.reuse ;  /* 0x0000009097977220 */ /* 0x080fe40000410000 */
[----:B------:R-:W-:Y:S02]  /*0b50*/  FMUL.FTZ R106, R107, R144 ;  /* 0x000000906b6a7220 */ /* 0x000fe40000410000 */
[----:B------:R-:W-:Y:S01]  /*0b60*/  @P0 FADD.FTZ R140, R105, R140 ;  /* 0x0000008c698c0221 */ /* 0x000fe20000010000 */
[----:B------:R-:W-:Y:S01]  /*0b70*/  @P0 HADD2.F32 R105, -RZ, R7.H0_H0 ;  /* 0x20000007ff690230 */ /* 0x000fe20000004100 */
[----:B------:R-:W-:Y:S01]  /*0b80*/  FMUL.FTZ R141, R87, R104 ;  /* 0x00000068578d7220 */ /* 0x000fe20000410000 */
[----:B------:R-:W-:Y:S01]  /*0b90*/  @P0 HADD2.F32 R104, -RZ, R5.H1_H1 ;  /* 0x30000005ff680230 */ /* 0x000fe20000004100 */
[----:B------:R-:W-:-:S02]  /*0ba0*/  FMUL.FTZ R142, R82, R151 ;  /* 0x00000097528e7220 */ /* 0x000fc40000410000 */
[----:B------:R-:W-:Y:S01]  /*0bb0*/  FMUL.FTZ R143, R83, R106 ;  /* 0x0000006a538f7220 */ /* 0x000fe20000410000 */
[----:B------:R-:W-:Y:S01]  /*0bc0*/  F2FP.PACK_AB R106, R140, R139 ;  /* 0x0000008b8c6a723e */ /* 0x000fe200000000ff */
[----:B------:R-:W-:Y:S01]  /*0bd0*/  @P0 FADD.FTZ R141, R104, R141 ;  /* 0x0000008d688d0221 */ /* 0x000fe20000010000 */
[----:B------:R-:W-:Y:S01]  /*0be0*/  F2FP.PACK_AB R104, R137, R136 ;  /* 0x000000888968723e */ /* 0x000fe200000000ff */
[----:B------:R-:W-:Y:S02]  /*0bf0*/  @P0 FADD.FTZ R142, R105, R142 ;  /* 0x0000008e698e0221 */ /* 0x000fe40000010000 */
[----:B------:R-:W-:Y:S01]  /*0c00*/  @P0 FADD.FTZ R143, R148, R143 ;  /* 0x0000008f948f0221 */ /* 0x000fe20000010000 */
[----:B------:R-:W-:-:S04]  /*0c10*/  F2FP.PACK_AB R105, R141, R138 ;  /* 0x0000008a8d69723e */ /* 0x000fc800000000ff */
[----:B------:R-:W-:-:S05]  /*0c20*/  F2FP.PACK_AB R107, R143, R142 ;  /* 0x0000008e8f6b723e */ /* 0x000fca00000000ff */
[----:B------:R1:W-:Y:S02]  /*0c30*/  STG.E.128 [R146.64], R104 ;  /* 0x0000006892007986 */ /* 0x0003e4000c101d04 */
.L_x_15035:
[----:B------:R-:W-:Y:S05]  /*0c40*/  BSYNC B0 ;  /* 0x0000000000007941 */ /* 0x000fea0003800000 */
.L_x_15034:
        /* <DEDUP_REMOVED lines=10> */
[----:B------:R-:W-:Y:S01]  /*0cf0*/  LEA R146, P5, R145, c[0x0][0x188], 0x4 ;  /* 0x0000620091927a11 */ /* 0x000fe200078a20ff */
[--C-:B--2---:R-:W-:Y:S02]  /*0d00*/  HADD2.F32 R117, -RZ, R104.reuse.H0_H0 ;  /* 0x20000068ff757230 */ /* 0x104fe40000004100 */
[----:B------:R-:W-:Y:S02]  /*0d10*/  HADD2.F32 R119, -RZ, R104.H1_H1 ;  /* 0x30000068ff777230 */ /* 0x000fe40000004100 */
[--C-:B------:R-:W-:Y:S01]  /*0d20*/  HADD2.F32 R121, -RZ, R105.reuse.H0_H0 ;  /* 0x20000069ff797230 */ /* 0x100fe20000004100 */
[-C--:B------:R-:W-:Y:S01]  /*0d30*/  FMUL.FTZ R117, R117, R144.reuse ;  /* 0x0000009075757220 */ /* 0x080fe20000410000 */
[----:B------:R-:W-:Y:S01]  /*0d40*/  HADD2.F32 R149, -RZ, R106.H0_H0 ;  /* 0x2000006aff957230 */ /* 0x000fe20000004100 */
[----:B------:R-:W-:Y:S01]  /*0d50*/  FMUL.FTZ R104, R119, R144 ;  /* 0x0000009077687220 */ /* 0x000fe20000410000 */
[----:B------:R-:W-:-:S02]  /*0d60*/  HADD2.F32 R147, -RZ, R105.H1_H1 ;  /* 0x30000069ff937230 */ /* 0x000fc40000004100 */
[----:B------:R-:W-:Y:S01]  /*0d70*/  HADD2.F32 R151, -RZ, R106.H1_H1 ;  /* 0x3000006aff977230 */ /* 0x000fe20000004100 */
[----:B-1---5:R-:W-:Y:S01]  /*0d80*/  FMUL.FTZ R112, R60, R117 ;  /* 0x000000753c707220 */ /* 0x022fe20000410000 */
[--C-:B---3--:R-:W-:Y:S01]  /*0d90*/  @P0 HADD2.F32 R105, -RZ, R4.reuse.H0_H0 ;  /* 0x20000004ff690230 */ /* 0x108fe20000004100 */
[----:B------:R-:W-:Y:S01]  /*0da0*/  FMUL.FTZ R113, R61, R104 ;  /* 0x000000683d717220 */ /* 0x000fe20000410000 */
[----:B------:R-:W-:Y:S01]  /*0db0*/  @P0 HADD2.F32 R106, -RZ, R4.H1_H1 ;  /* 0x30000004ff6a0230 */ /* 0x000fe20000004100 */
[-C--:B------:R-:W-:Y:S01]  /*0dc0*/  FMUL.FTZ R121, R121, R144.reuse ;  /* 0x0000009079797220 */ /* 0x080fe20000410000 */
[--C-:B------:R-:W-:Y:S01]  /*0dd0*/  HADD2.F32 R153, -RZ, R107.reuse.H0_H0 ;  /* 0x2000006bff997230 */ /* 0x100fe20000004100 */
[----:B------:R-:W-:Y:S01]  /*0de0*/  FMUL.FTZ R149, R149, R144 ;  /* 0x0000009095957220 */ /* 0x000fe20000410000 */
[----:B------:R-:W-:Y:S01]  /*0df0*/  HADD2.F32 R107, -RZ, R107.H1_H1 ;  /* 0x3000006bff6b7230 */ /* 0x000fe20000004100 */
[----:B------:R-:W-:Y:S01]  /*0e00*/  @P0 FADD.FTZ R112, R105, R112 ;  /* 0x0000007069700221 */ /* 0x000fe20000010000 */
[----:B------:R-:W-:Y:S01]  /*0e10*/  @P0 HADD2.F32 R105, -RZ, R6.H0_H0 ;  /* 0x20000006ff690230 */ /* 0x000fe20000004100 */
[----:B------:R-:W-:Y:S01]  /*0e20*/  @P0 FADD.FTZ R113, R106, R113 ;  /* 0x000000716a710221 */ /* 0x000fe20000010000 */
[----:B------:R-:W-:Y:S01]  /*0e30*/  @P0 HADD2.F32 R106, -RZ, R5.H0_H0 ;  /* 0x20000005ff6a0230 */ /* 0x000fe20000004100 */
[----:B------:R-:W-:-:S02]  /*0e40*/  FMUL.FTZ R117, R62, R121 ;  /* 0x000000793e757220 */ /* 0x000fc40000410000 */
[-C--:B------:R-:W-:Y:S02]  /*0e50*/  FMUL.FTZ R104, R151, R144.reuse ;  /* 0x0000009097687220 */ /* 0x080fe40000410000 */
[----:B------:R-:W-:Y:S02]  /*0e60*/  FMUL.FTZ R118, R56, R149 ;  /* 0x0000009538767220 */ /* 0x000fe40000410000 */
[-C--:B------:R-:W-:Y:S02]  /*0e70*/  FMUL.FTZ R120, R147, R144.reuse ;  /* 0x0000009093787220 */ /* 0x080fe40000410000 */
[-C--:B------:R-:W-:Y:S02]  /*0e80*/  FMUL.FTZ R153, R153, R144.reuse ;  /* 0x0000009099997220 */ /* 0x080fe40000410000 */
[----:B------:R-:W-:Y:S01]  /*0e90*/  FMUL.FTZ R122, R107, R144 ;  /* 0x000000906b7a7220 */ /* 0x000fe20000410000 */
[--C-:B------:R-:W-:Y:S01]  /*0ea0*/  @P0 HADD2.F32 R107, -RZ, R7.reuse.H1_H1 ;  /* 0x30000007ff6b0230 */ /* 0x100fe20000004100 */
[----:B------:R-:W-:Y:S01]  /*0eb0*/  @P0 FADD.FTZ R117, R106, R117 ;  /* 0x000000756a750221 */ /* 0x000fe20000010000 */
[----:B------:R-:W-:Y:S01]  /*0ec0*/  @P0 HADD2.F32 R106, -RZ, R6.H1_H1 ;  /* 0x30000006ff6a0230 */ /* 0x000fe20000004100 */
[----:B------:R-:W-:Y:S01]  /*0ed0*/  FMUL.FTZ R119, R57, R104 ;  /* 0x0000006839777220 */ /* 0x000fe20000410000 */
[----:B------:R-:W-:Y:S01]  /*0ee0*/  @P0 HADD2.F32 R104, -RZ, R7.H0_H0 ;  /* 0x20000007ff680230 */ /* 0x000fe20000004100 */
[----:B------:R-:W-:Y:S01]  /*0ef0*/  @P0 FADD.FTZ R118, R105, R118 ;  /* 0x0000007669760221 */ /* 0x000fe20000010000 */
[----:B------:R-:W-:Y:S01]  /*0f00*/  @P0 HADD2.F32 R105, -RZ, R5.H1_H1 ;  /* 0x30000005ff690230 */ /* 0x000fe20000004100 */
[----:B------:R-:W-:-:S02]  /*0f10*/  FMUL.FTZ R120, R63, R120 ;  /* 0x000000783f787220 */ /* 0x000fc40000410000 */
[----:B------:R-:W-:Y:S02]  /*0f20*/  FMUL.FTZ R121, R58, R153 ;  /* 0x000000993a797220 */ /* 0x000fe40000410000 */
[----:B------:R-:W-:Y:S02]  /*0f30*/  FMUL.FTZ R122, R59, R122 ;  /* 0x0000007a3b7a7220 */ /* 0x000fe40000410000 */
[----:B------:R-:W-:Y:S02]  /*0f40*/  @P0 FADD.FTZ R119, R106, R119 ;  /* 0x000000776a770221 */ /* 0x000fe40000010000 */
[----:B------:R-:W-:Y:S02]  /*0f50*/  @P0 FADD.FTZ R120, R105, R120 ;  /* 0x0000007869780221 */ /* 0x000fe40000010000 */
[----:B------:R-:W-:Y:S02]  /*0f60*/  @P0 FADD.FTZ R121, R104, R121 ;  /* 0x0000007968790221 */ /* 0x000fe40000010000 */
[----:B------:R-:W-:Y:S01]  /*0f70*/  @P0 FADD.FTZ R122, R107, R122 ;  /* 0x0000007a6b7a0221 */ /* 0x000fe20000010000 */
[----:B------:R-:W-:-:S02]  /*0f80*/  LEA.HI.X R147, R145, c[0x0][0x18c], RZ, 0x4, P5 ;  /* 0x0000630091937a11 */ /* 0x000fc400028f24ff */
[----:B------:R-:W-:Y:S02]  /*0f90*/  F2FP.PACK_AB R106, R119, R118 ;  /* 0x00000076776a723e */ /* 0x000fe400000000ff */
[----:B------:R-:W-:Y:S02]  /*0fa0*/  F2FP.PACK_AB R105, R120, R117 ;  /* 0x000000757869723e */ /* 0x000fe400000000ff */
[----:B------:R-:W-:Y:S02]  /*0fb0*/  F2FP.PACK_AB R104, R113, R112 ;  /* 0x000000707168723e */ /* 0x000fe400000000ff */
[----:B------:R-:W-:-:S05]  /*0fc0*/  F2FP.PACK_AB R107, R122, R121 ;  /* 0x000000797a6b723e */ /* 0x000fca00000000ff */
[----:B------:R1:W-:Y:S01]  /*0fd0*/  STG.E.128 [R146.64], R104 ;  /* 0x0000006892007986 */ /* 0x0003e2000c101d04 */
[----:B------:R-:W-:-:S03]  /*0fe0*/  IADD3 R145, R145, 0x100, RZ ;  /* 0x0000010091917810 */ /* 0x000fc60007ffe0ff */
.L_x_15037:
[----:B------:R-:W-:Y:S05]  /*0ff0*/  BSYNC B0 ;  /* 0x0000000000007941 */ /* 0x000fea0003800000 */
.L_x_15036:
[----:B------:R-:W-:Y:S01]  /*1000*/  BSSY B0, `(.L_x_15038) ;  /* 0x000003a000007945 */ /* 0x000fe20003800000 */
[----:B------:R-:W-:Y:S05]  /*1010*/  @!P3 BRA `(.L_x_15039) ;  /* 0x000003800000b947 */ /* 0x000fea0003800000 */
[----:B------:R-:W-:Y:S01]  /*1020*/  ISETP.NE.U32.AND P0, PT, RZ, c[0x0][0x180], PT ;  /* 0x00006000ff007a0c */ /* 0x000fe20003f05070 */
[----:B-1----:R-:W-:-:S03]  /*1030*/  HFMA2.MMA R104, -RZ, RZ, 0, 9.5367431640625e-07 ;  /* 0x00000010ff687435 */ /* 0x002fc600000001ff */
        /* <DEDUP_REMOVED lines=11> */
[--C-:B------:R-:W-:Y:S01]  /*10f0*/  HADD2.F32 R149, -RZ, R106.reuse.H0_H0 ;  /* 0x2000006aff957230 */ /* 0x100fe20000004100 */
[----:B------:R-:W-:Y:S01]  /*1100*/  FMUL.FTZ R104, R125, R144 ;  /* 0x000000907d687220 */ /* 0x000fe20000410000 */
[----:B------:R-:W-:Y:S01]  /*1110*/  HADD2.F32 R147, -RZ, R105.H1_H1 ;  /* 0x30000069ff937230 */ /* 0x000fe20000004100 */
[----:B-1---5:R-:W-:Y:S01]  /*1120*/  FMUL.FTZ R114, R36, R123 ;  /* 0x0000007b24727220 */ /* 0x022fe20000410000 */
[----:B------:R-:W-:Y:S01]  /*1130*/  HADD2.F32 R151, -RZ, R106.H1_H1 ;  /* 0x3000006aff977230 */ /* 0x000fe20000004100 */
[----:B------:R-:W-:Y:S01]  /*1140*/  FMUL.FTZ R115, R37, R104 ;  /* 0x0000006825737220 */ /* 0x000fe20000410000 */
[--C-:B---3--:R-:W-:Y:S01]  /*1150*/  @P0 HADD2.F32 R105, -RZ, R4.reuse.H0_H0 ;  /* 0x20000004ff690230 */ /* 0x108fe20000004100 */
[-C--:B------:R-:W-:Y:S01]  /*1160*/  FMUL.FTZ R127, R127, R144.reuse ;  /* 0x000000907f7f7220 */ /* 0x080fe20000410000 */
[----:B------:R-:W-:Y:S01]  /*1170*/  @P0 HADD2.F32 R106, -RZ, R4.H1_H1 ;  /* 0x30000004ff6a0230 */ /* 0x000fe20000004100 */
[-C--:B------:R-:W-:Y:S01]  /*1180*/  FMUL.FTZ R149, R149, R144.reuse ;  /* 0x0000009095957220 */ /* 0x080fe20000410000 */
[--C-:B------:R-:W-:Y:S01]  /*1190*/  HADD2.F32 R153, -RZ, R107.reuse.H0_H0 ;  /* 0x2000006bff997230 */ /* 0x100fe20000004100 */
[----:B------:R-:W-:Y:S01]  /*11a0*/  @P0 FADD.FTZ R114, R105, R114 ;  /* 0x0000007269720221 */ /* 0x000fe20000010000 */
[----:B------:R-:W-:Y:S01]  /*11b0*/  HADD2.F32 R107, -RZ, R107.H1_H1 ;  /* 0x3000006bff6b7230 */ /* 0x000fe20000004100 */
[----:B------:R-:W-:Y:S01]  /*11c0*/  @P0 FADD.FTZ R115, R106, R115 ;  /* 0x000000736a730221 */ /* 0x000fe20000010000 */
[----:B------:R-:W-:Y:S01]  /*11d0*/  @P0 HADD2.F32 R106, -RZ, R5.H0_H0 ;  /* 0x20000005ff6a0230 */ /* 0x000fe20000004100 */
[----:B------:R-:W-:Y:S01]  /*11e0*/  FMUL.FTZ R123, R38, R127 ;  /* 0x0000007f267b7220 */ /* 0x000fe20000410000 */
[----:B------:R-:W-:Y:S01]  /*11f0*/  @P0 HADD2.F32 R105, -RZ, R6.H0_H0 ;  /* 0x20000006ff690230 */ /* 0x000fe20000004100 */
[----:B------:R-:W-:-:S02]  /*1200*/  FMUL.FTZ R104, R151, R144 ;  /* 0x0000009097687220 */ /* 0x000fc40000410000 */
[----:B------:R-:W-:Y:S02]  /*1210*/  FMUL.FTZ R124, R32, R149 ;  /* 0x00000095207c7220 */ /* 0x000fe40000410000 */
[-C--:B------:R-:W-:Y:S01]  /*1220*/  FMUL.FTZ R126, R147, R144.reuse ;  /* 0x00000090937e7220 */ /* 0x080fe20000410000 */
[----:B------:R-:W-:Y:S01]  /*1230*/  LEA.HI.X R147, R145, c[0x0][0x18c], RZ, 0x4, P5 ;  /* 0x0000630091937a11 */ /* 0x000fe200028f24ff */
[-C--:B------:R-:W-:Y:S01]  /*1240*/  FMUL.FTZ R153, R153, R144.reuse ;  /* 0x0000009099997220 */ /* 0x080fe20000410000 */
[----:B------:R-:W-:Y:S01]  /*1250*/  IADD3 R145, R145, 0x100, RZ ;  /* 0x0000010091917810 */ /* 0x000fe20007ffe0ff */
        /* <DEDUP_REMOVED lines=13> */
[----:B------:R-:W-:Y:S01]  /*1330*/  @P0 FADD.FTZ R127, R104, R127 ;  /* 0x0000007f687f0221 */ /* 0x000fe20000010000 */
[----:B------:R-:W-:Y:S01]  /*1340*/  F2FP.PACK_AB R106, R125, R124 ;  /* 0x0000007c7d6a723e */ /* 0x000fe200000000ff */
[----:B------:R-:W-:Y:S01]  /*1350*/  @P0 FADD.FTZ R128, R107, R128 ;  /* 0x000000806b800221 */ /* 0x000fe20000010000 */
[----:B------:R-:W-:-:S02]  /*1360*/  F2FP.PACK_AB R105, R126, R123 ;  /* 0x0000007b7e69723e */ /* 0x000fc400000000ff */
[----:B------:R-:W-:Y:S02]  /*1370*/  F2FP.PACK_AB R104, R115, R114 ;  /* 0x000000727368723e */ /* 0x000fe400000000ff */
[----:B------:R-:W-:-:S05]  /*1380*/  F2FP.PACK_AB R107, R128, R127 ;  /* 0x0000007f806b723e */ /* 0x000fca00000000ff */
[----:B------:R1:W-:Y:S02]  /*1390*/  STG.E.128 [R146.64], R104 ;  /* 0x0000006892007986 */ /* 0x0003e4000c101d04 */
.L_x_15039:
[----:B------:R-:W-:Y:S05]  /*13a0*/  BSYNC B0 ;  /* 0x0000000000007941 */ /* 0x000fea0003800000 */
.L_x_15038:
        /* <DEDUP_REMOVED lines=9> */
[----:B------:R-:W3:Y:S01]  /*1440*/  @P0 LDG.E.128 R4, [R130.64] ;  /* 0x0000000482040981 */ /* 0x000ee2000c1e1d00 */
[--C-:B--2---:R-:W-:Y:S02]  /*1450*/  HADD2.F32 R129, -RZ, R104.reuse.H0_H0 ;  /* 0x20000068ff817230 */ /* 0x104fe40000004100 */
[----:B------:R-:W-:Y:S02]  /*1460*/  HADD2.F32 R133, -RZ, R104.H1_H1 ;  /* 0x30000068ff857230 */ /* 0x000fe40000004100 */
[----:B------:R-:W-:Y:S01]  /*1470*/  HADD2.F32 R135, -RZ, R105.H0_H0 ;  /* 0x20000069ff877230 */ /* 0x000fe20000004100 */
[-C--:B------:R-:W-:Y:S01]  /*1480*/  FMUL.FTZ R129, R129, R144.reuse ;  /* 0x0000009081817220 */ /* 0x080fe20000410000 */
[----:B------:R-:W-:Y:S01]  /*1490*/  HADD2.F32 R149, -RZ, R106.H0_H0 ;  /* 0x2000006aff957230 */ /* 0x000fe20000004100 */
[-C--:B------:R-:W-:Y:S01]  /*14a0*/  FMUL.FTZ R104, R133, R144.reuse ;  /* 0x0000009085687220 */ /* 0x080fe20000410000 */
[--C-:B------:R-:W-:Y:S01]  /*14b0*/  HADD2.F32 R153, -RZ, R107.reuse.H0_H0 ;  /* 0x2000006bff997230 */ /* 0x100fe20000004100 */
[----:B-----5:R-:W-:Y:S01]  /*14c0*/  FMUL.FTZ R129, R12, R129 ;  /* 0x000000810c817220 */ /* 0x020fe20000410000 */
[----:B------:R-:W-:Y:S01]  /*14d0*/  HADD2.F32 R107, -RZ, R107.H1_H1 ;  /* 0x3000006bff6b7230 */ /* 0x000fe20000004100 */
[-C--:B------:R-:W-:Y:S01]  /*14e0*/  FMUL.FTZ R135, R135, R144.reuse ;  /* 0x0000009087877220 */ /* 0x080fe20000410000 */
[----:B------:R-:W-:Y:S01]  /*14f0*/  HADD2.F32 R147, -RZ, R105.H1_H1 ;  /* 0x30000069ff937230 */ /* 0x000fe20000004100 */
[-C--:B------:R-:W-:Y:S01]  /*1500*/  FMUL.FTZ R149, R149, R144.reuse ;  /* 0x0000009095957220 */ /* 0x080fe20000410000 */
[----:B---3--:R-:W-:Y:S01]  /*1510*/  @P0 HADD2.F32 R130, -RZ, R4.H0_H0 ;  /* 0x20000004ff820230 */ /* 0x008fe20000004100 */
[----:B------:R-:W-:Y:S01]  /*1520*/  FMUL.FTZ R116, R107, R144 ;  /* 0x000000906b747220 */ /* 0x000fe20000410000 */
[----:B------:R-:W-:Y:S01]  /*1530*/  HADD2.F32 R151, -RZ, R106.H1_H1 ;  /* 0x3000006aff977230 */ /* 0x000fe20000004100 */
[----:B------:R-:W-:Y:S01]  /*1540*/  FMUL.FTZ R131, R14, R135 ;  /* 0x000000870e837220 */ /* 0x000fe20000410000 */
[----:B------:R-:W-:Y:S01]  /*1550*/  @P0 HADD2.F32 R105, -RZ, R4.H1_H1 ;  /* 0x30000004ff690230 */ /* 0x000fe20000004100 */
[----:B------:R-:W-:Y:S01]  /*1560*/  @P0 FADD.FTZ R129, R130, R129 ;  /* 0x0000008182810221 */ /* 0x000fe20000010000 */
[----:B------:R-:W-:Y:S01]  /*1570*/  @P0 HADD2.F32 R107, -RZ, R6.H0_H0 ;  /* 0x20000006ff6b0230 */ /* 0x000fe20000004100 */
[----:B------:R-:W-:Y:S01]  /*1580*/  FMUL.FTZ R130, R13, R104 ;  /* 0x000000680d827220 */ /* 0x000fe20000410000 */
[----:B------:R-:W-:Y:S01]  /*1590*/  @P0 HADD2.F32 R104, -RZ, R5.H0_H0 ;  /* 0x20000005ff680230 */ /* 0x000fe20000004100 */
[----:B------:R-:W-:-:S02]  /*15a0*/  FMUL.FTZ R132, R8, R149 ;  /* 0x0000009508847220 */ /* 0x000fc40000410000 */
[-C--:B------:R-:W-:Y:S02]  /*15b0*/  FMUL.FTZ R134, R147, R144.reuse ;  /* 0x0000009093867220 */ /* 0x080fe40000410000 */
[-C--:B------:R-:W-:Y:S02]  /*15c0*/  FMUL.FTZ R106, R151, R144.reuse ;  /* 0x00000090976a7220 */ /* 0x080fe40000410000 */
[----:B------:R-:W-:Y:S01]  /*15d0*/  FMUL.FTZ R153, R153, R144 ;  /* 0x0000009099997220 */ /* 0x000fe20000410000 */
[----:B------:R-:W-:Y:S01]  /*15e0*/  @P0 HADD2.F32 R144, -RZ, R6.H1_H1 ;  /* 0x30000006ff900230 */ /* 0x000fe20000004100 */
[----:B------:R-:W-:Y:S01]  /*15f0*/  @P0 FADD.FTZ R130, R105, R130 ;  /* 0x0000008269820221 */ /* 0x000fe20000010000 */
[----:B------:R-:W-:Y:S01]  /*1600*/  @P0 HADD2.F32 R105, -RZ, R5.H1_H1 ;  /* 0x30000005ff690230 */ /* 0x000fe20000004100 */
[----:B------:R-:W-:Y:S01]  /*1610*/  @P0 FADD.FTZ R131, R104, R131 ;  /* 0x0000008368830221 */ /* 0x000fe20000010000 */
[--C-:B------:R-:W-:Y:S01]  /*1620*/  @P0 HADD2.F32 R104, -RZ, R7.reuse.H0_H0 ;  /* 0x20000007ff680230 */ /* 0x100fe20000004100 */
[----:B------:R-:W-:Y:S01]  /*1630*/  @P0 FADD.FTZ R132, R107, R132 ;  /* 0x000000846b840221 */ /* 0x000fe20000010000 */
[----:B------:R-:W-:Y:S01]  /*1640*/  @P0 HADD2.F32 R107, -RZ, R7.H1_H1 ;  /* 0x30000007ff6b0230 */ /* 0x000fe20000004100 */
[----:B------:R-:W-:-:S02]  /*1650*/  FMUL.FTZ R133, R9, R106 ;  /* 0x0000006a09857220 */ /* 0x000fc40000410000 */
[----:B------:R-:W-:Y:S02]  /*1660*/  FMUL.FTZ R134, R15, R134 ;  /* 0x000000860f867220 */ /* 0x000fe40000410000 */
[----:B------:R-:W-:Y:S02]  /*1670*/  FMUL.FTZ R135, R10, R153 ;  /* 0x000000990a877220 */ /* 0x000fe40000410000 */
[----:B------:R-:W-:Y:S02]  /*1680*/  FMUL.FTZ R116, R11, R116 ;  /* 0x000000740b747220 */ /* 0x000fe40000410000 */
[----:B------:R-:W-:Y:S01]  /*1690*/  @P0 FADD.FTZ R133, R144, R133 ;  /* 0x0000008590850221 */ /* 0x000fe20000010000 */
[----:B------:R-:W-:Y:S01]  /*16a0*/  LEA R144, P5, R145, c[0x0][0x188], 0x4 ;  /* 0x0000620091907a11 */ /* 0x000fe200078a20ff */
[----:B------:R-:W-:Y:S02]  /*16b0*/  @P0 FADD.FTZ R134, R105, R134 ;  /* 0x0000008669860221 */ /* 0x000fe40000010000 */
[----:B------:R-:W-:Y:S01]  /*16c0*/  @P0 FADD.FTZ R135, R104, R135 ;  /* 0x0000008768870221 */ /* 0x000fe20000010000 */
[----:B------:R-:W-:Y:S01]  /*16d0*/  LEA.HI.X R145, R145, c[0x0][0x18c], RZ, 0x4, P5 ;  /* 0x0000630091917a11 */ /* 0x000fe200028f24ff */
[----:B------:R-:W-:Y:S01]  /*16e0*/  @P0 FADD.FTZ R116, R107, R116 ;  /* 0x000000746b740221 */ /* 0x000fe20000010000 */
[----:B------:R-:W-:-:S02]  /*16f0*/  F2FP.PACK_AB R106, R133, R132 ;  /* 0x00000084856a723e */ /* 0x000fc400000000ff */
[----:B------:R-:W-:Y:S02]  /*1700*/  F2FP.PACK_AB R105, R134, R131 ;  /* 0x000000838669723e */ /* 0x000fe400000000ff */
[----:B------:R-:W-:Y:S02]  /*1710*/  F2FP.PACK_AB R104, R130, R129 ;  /* 0x000000818268723e */ /* 0x000fe400000000ff */
[----:B------:R-:W-:-:S05]  /*1720*/  F2FP.PACK_AB R107, R116, R135 ;  /* 0x00000087746b723e */ /* 0x000fca00000000ff */
[----:B------:R1:W-:Y:S02]  /*1730*/  STG.E.128 [R144.64], R104 ;  /* 0x0000006890007986 */ /* 0x0003e4000c101d04 */
.L_x_15041:
[----:B------:R-:W-:Y:S05]  /*1740*/  BSYNC B0 ;  /* 0x0000000000007941 */ /* 0x000fea0003800000 */
.L_x_15040:
[----:B-1----:R-:W-:Y:S01]  /*1750*/  FADD.FTZ R104, RZ, R136 ;  /* 0x00000088ff687221 */ /* 0x002fe20000010000 */
        /* <DEDUP_REMOVED lines=41> */
.L_x_15054:
        /* <DEDUP_REMOVED lines=85> */
.L_x_15055:
        /* <DEDUP_REMOVED lines=115> */
.L_x_15045:
[----:B------:R-:W-:Y:S05]  /*2670*/  BSYNC B0 ;  /* 0x0000000000007941 */ /* 0x000fea0003800000 */
.L_x_15044:
        /* <DEDUP_REMOVED lines=34> */
.L_x_15047:
[----:B------:R-:W-:Y:S05]  /*28a0*/  BSYNC B0 ;  /* 0x0000000000007941 */ /* 0x000fea0003800000 */
.L_x_15046:
        /* <DEDUP_REMOVED lines=34> */
.L_x_15049:
[----:B------:R-:W-:Y:S05]  /*2ad0*/  BSYNC B0 ;  /* 0x0000000000007941 */ /* 0x000fea0003800000 */
.L_x_15048:
        /* <DEDUP_REMOVED lines=28> */
[----:B------:R-:W-:-:S02]  /*2ca0*/  FFMA.FTZ R146, R23, R146, R31 ;  /* 0x0000009217927223 */ /* 0x000fc4000001001f */
[----:B------:R-:W-:Y:S01]  /*2cb0*/  IMAD.WIDE.U32 R144, R111, R150, c[0x0][0x208] ;  /* 0x000082006f907625 */ /* 0x000fe200078e0096 */
[----:B------:R-:W-:Y:S02]  /*2cc0*/  F2FP.PACK_AB R106, R148, R149 ;  /* 0x00000095946a723e */ /* 0x000fe400000000ff */
[----:B------:R-:W-:-:S05]  /*2cd0*/  F2FP.PACK_AB R105, R146, R105 ;  /* 0x000000699269723e */ /* 0x000fca00000000ff */
[----:B------:R0:W-:Y:S02]  /*2ce0*/  STG.E.128 [R144.64], R104 ;  /* 0x0000006890007986 */ /* 0x0001e4000c101d04 */
.L_x_15051:
[----:B------:R-:W-:Y:S05]  /*2cf0*/  BSYNC B0 ;  /* 0x0000000000007941 */ /* 0x000fea0003800000 */
.L_x_15050:
[----:B------:R-:W-:Y:S02]  /*2d00*/  IADD3 R108, R108, c[0x0][0x160], RZ ;  /* 0x000058006c6c7a10 */ /* 0x000fe40007ffe0ff */
[----:B------:R-:W-:Y:S02]  /*2d10*/  LOP3.LUT P5, RZ, R109, 0xff, RZ, 0xc0, !PT ;  /* 0x000000ff6dff7812 */ /* 0x000fe400078ac0ff */
[----:B------:R-:W-:Y:S02]  /*2d20*/  ISETP.GE.AND P0, PT, R108, c[0x0][0x164], PT ;  /* 0x000059006c007a0c */ /* 0x000fe40003f06270 */
[----:B------:R-:W-:-:S11]  /*2d30*/  SEL R109, RZ, 0x1, P5 ;  /* 0x00000001ff6d7807 */ /* 0x000fd60002800000 */
[----:B01---5:R-:W-:Y:S01]  /*2d40*/  @P0 CALL.REL.NOINC `(.L_x_15052) ;  /* 0x0000001000000944 */ /* 0x023fe20003c00000 */
[----:B------:R-:W-:Y:S05]  /*2d50*/  BRA `(.L_x_15053) ;  /* 0xffffda7000007947 */ /* 0x000fea000383ffff */
.L_x_15052:
[----:B------:R-:W-:Y:S05]  /*2d60*/  EXIT ;  /* 0x000000000000794d */ /* 0x000fea0003800000 */
.L_x_15042:
[----:B------:R-:W-:Y:S01]  /*2d70*/  HFMA2.MMA R146, -RZ, RZ, 0, 1.847743988037109375e-06 ;  /* 0x0000001fff927435 */ /* 0x000fe200000001ff */
[----:B------:R-:W-:Y:S02]  /*2d80*/  MOV R148, 0x1 ;  /* 0x0000000100947802 */ /* 0x000fe40000000f00 */
[----:B------:R-:W-:Y:S02]  /*2d90*/  MOV R147, 0xffffffff ;  /* 0xffffffff00937802 */ /* 0x000fe40000000f00 */
[----:B------:R-:W-:Y:S02]  /*2da0*/  MOV R144, 0x2dc0 ;  /* 0x00002dc000907802 */ /* 0x000fe40000000f00 */
[----:B0----5:R-:W-:Y:S05]  /*2db0*/  CALL.REL.NOINC `($__internal_84_$__cuda_sm70_shflsync_bfly_p) ;  /* 0x000007b000007944 */ /* 0x021fea0003c00000 */
[----:B-1----:R-:W-:Y:S01]  /*2dc0*/  MOV R104, R148 ;  /* 0x0000009400687202 */ /* 0x002fe20000000f00 */
[----:B0-----:R-:W-:Y:S05]  /*2dd0*/  BRA `(.L_x_15054) ;  /* 0xffffec1000007947 */ /* 0x001fea000383ffff */
.L_x_15043:
[----:B------:R-:W-:Y:S01]  /*2de0*/  HFMA2.MMA R148, -RZ, RZ, 0, 1.1920928955078125e-07 ;  /* 0x00000002ff947435 */ /* 0x000fe200000001ff */
[----:B------:R-:W-:Y:S02]  /*2df0*/  MOV R146, 0x1f ;  /* 0x0000001f00927802 */ /* 0x000fe40000000f00 */
[----:B------:R-:W-:Y:S02]  /*2e00*/  MOV R147, 0xffffffff ;  /* 0xffffffff00937802 */ /* 0x000fe40000000f00 */
[----:B------:R-:W-:-:S02]  /*2e10*/  MOV R144, 0x2e30 ;  /* 0x00002e3000907802 */ /* 0x000fc40000000f00 */
[----:B0----5:R-:W-:Y:S05]  /*2e20*/  CALL.REL.NOINC `($__internal_84_$__cuda_sm70_shflsync_bfly_p) ;  /* 0x0000074000007944 */ /* 0x021fea0003c00000 */
[----:B01----:R-:W-:Y:S01]  /*2e30*/  FADD.FTZ R105, R105, R148 ;  /* 0x0000009469697221 */ /* 0x003fe20000010000 */
[----:B------:R-:W-:Y:S01]  /*2e40*/  HFMA2.MMA R148, -RZ, RZ, 0, 2.384185791015625e-07 ;  /* 0x00000004ff947435 */ /* 0x000fe200000001ff */
[----:B------:R-:W-:-:S02]  /*2e50*/  MOV R146, 0x1f ;  /* 0x0000001f00927802 */ /* 0x000fc40000000f00 */
[----:B------:R-:W-:Y:S02]  /*2e60*/  MOV R147, 0xffffffff ;  /* 0xffffffff00937802 */ /* 0x000fe40000000f00 */
[----:B------:R-:W-:Y:S02]  /*2e70*/  MOV R144, 0x2e90 ;  /* 0x00002e9000907802 */ /* 0x000fe40000000f00 */
[----:B------:R-:W-:Y:S05]  /*2e80*/  CALL.REL.NOINC `($__internal_84_$__cuda_sm70_shflsync_bfly_p) ;  /* 0x000006e000007944 */ /* 0x000fea0003c00000 */
[----:B01----:R-:W-:Y:S01]  /*2e90*/  FADD.FTZ R105, R105, R148 ;  /* 0x0000009469697221 */ /* 0x003fe20000010000 */
[----:B------:R-:W-:Y:S01]  /*2ea0*/  HFMA2.MMA R148, -RZ, RZ, 0, 4.76837158203125e-07 ;  /* 0x00000008ff947435 */ /* 0x000fe200000001ff */
[----:B------:R-:W-:Y:S02]  /*2eb0*/  MOV R146, 0x1f ;  /* 0x0000001f00927802 */ /* 0x000fe40000000f00 */
[----:B------:R-:W-:Y:S02]  /*2ec0*/  MOV R147, 0xffffffff ;  /* 0xffffffff00937802 */ /* 0x000fe40000000f00 */
[----:B------:R-:W-:Y:S02]  /*2ed0*/  MOV R144, 0x2ef0 ;  /* 0x00002ef000907802 */ /* 0x000fe40000000f00 */
[----:B------:R-:W-:Y:S05]  /*2ee0*/  CALL.REL.NOINC `($__internal_84_$__cuda_sm70_shflsync_bfly_p) ;  /* 0x0000068000007944 */ /* 0x000fea0003c00000 */
[----:B01----:R-:W-:Y:S01]  /*2ef0*/  FADD.FTZ R105, R105, R148 ;  /* 0x0000009469697221 */ /* 0x003fe20000010000 */
[----:B------:R-:W-:Y:S01]  /*2f00*/  HFMA2.MMA R148, -RZ, RZ, 0, 9.5367431640625e-07 ;  /* 0x00000010ff947435 */ /* 0x000fe200000001ff */
[----:B------:R-:W-:-:S02]  /*2f10*/  MOV R146, 0x1f ;  /* 0x0000001f00927802 */ /* 0x000fc40000000f00 */
[----:B------:R-:W-:Y:S02]  /*2f20*/  MOV R147, 0xffffffff ;  /* 0xffffffff00937802 */ /* 0x000fe40000000f00 */
[----:B------:R-:W-:Y:S02]  /*2f30*/  MOV R144, 0x2f50 ;  /* 0x00002f5000907802 */ /* 0x000fe40000000f00 */
[----:B------:R-:W-:Y:S05]  /*2f40*/  CALL.REL.NOINC `($__internal_84_$__cuda_sm70_shflsync_bfly_p) ;  /* 0x0000062000007944 */ /* 0x000fea0003c00000 */
        /* <DEDUP_REMOVED lines=71> */
[----:B------:R-:W-:Y:S05]  /*33c0*/  CALL.REL.NOINC `($__internal_84_$__cuda_sm70_shflsync_bfly_p) ;  /* 0x000001a000007944 */ /* 0x000fea0003c00000 */
[----:B01----:R-:W-:Y:S01]  /*33d0*/  FADD.FTZ R105, R105, R148 ;  /* 0x0000009469697221 */ /* 0x003fe20000010000 */
[----:B------:R-:W-:Y:S01]  /*33e0*/  HFMA2.MMA R148, -RZ, RZ, 0, 1.1920928955078125e-07 ;  /* 0x00000002ff947435 */ /* 0x000fe200000001ff */
[----:B------:R-:W-:Y:S02]  /*33f0*/  MOV R146, 0x1f ;  /* 0x0000001f00927802 */ /* 0x000fe40000000f00 */
[----:B------:R-:W-:Y:S02]  /*3400*/  MOV R147, 0xffffffff ;  /* 0xffffffff00937802 */ /* 0x000fe40000000f00 */
[----:B------:R-:W-:Y:S02]  /*3410*/  MOV R144, 0x3430 ;  /* 0x0000343000907802 */ /* 0x000fe40000000f00 */
[----:B------:R-:W-:Y:S05]  /*3420*/  CALL.REL.NOINC `($__internal_84_$__cuda_sm70_shflsync_bfly_p) ;  /* 0x0000014000007944 */ /* 0x000fea0003c00000 */
[----:B01----:R-:W-:Y:S01]  /*3430*/  FADD.FTZ R105, R105, R148 ;  /* 0x0000009469697221 */ /* 0x003fe20000010000 */
[----:B------:R-:W-:Y:S01]  /*3440*/  HFMA2.MMA R148, -RZ, RZ, 0, 2.384185791015625e-07 ;  /* 0x00000004ff947435 */ /* 0x000fe200000001ff */
[----:B------:R-:W-:Y:S02]  /*3450*/  MOV R146, 0x1f ;  /* 0x0000001f00927802 */ /* 0x000fe40000000f00 */
[----:B------:R-:W-:-:S02]  /*3460*/  MOV R147, 0xffffffff ;  /* 0xffffffff00937802 */ /* 0x000fc40000000f00 */
        /* <DEDUP_REMOVED lines=8> */
[----:B-1----:R-:W-:Y:S01]  /*34f0*/  FADD.FTZ R107, R105, R148 ;  /* 0x00000094696b7221 */ /* 0x002fe20000010000 */
[----:B------:R-:W-:Y:S01]  /*3500*/  HFMA2.MMA R148, -RZ, RZ, 0, 9.5367431640625e-07 ;  /* 0x00000010ff947435 */ /* 0x000fe200000001ff */
[----:B0-----:R-:W-:Y:S02]  /*3510*/  MOV R146, 0x1f ;  /* 0x0000001f00927802 */ /* 0x001fe40000000f00 */
[----:B------:R-:W-:-:S02]  /*3520*/  MOV R147, 0xffffffff ;  /* 0xffffffff00937802 */ /* 0x000fc40000000f00 */
[----:B------:R-:W-:Y:S02]  /*3530*/  MOV R105, R107 ;  /* 0x0000006b00697202 */ /* 0x000fe40000000f00 */
[----:B------:R-:W-:Y:S02]  /*3540*/  MOV R144, 0x3560 ;  /* 0x0000356000907802 */ /* 0x000fe40000000f00 */
[----:B------:R-:W-:Y:S05]  /*3550*/  CALL.REL.NOINC `($__internal_84_$__cuda_sm70_shflsync_bfly_p) ;  /* 0x0000001000007944 */ /* 0x000fea0003c00000 */
[----:B01----:R-:W-:Y:S05]  /*3560*/  BRA `(.L_x_15055) ;  /* 0xffffe9d000007947 */ /* 0x003fea000383ffff */
        .weak           $__internal_84_$__cuda_sm70_shflsync_bfly_p
        .type           $__internal_84_$__cuda_sm70_shflsync_bfly_p,@function
        .size           $__internal_84_$__cuda_sm70_shflsync_bfly_p,(.L_x_29148 - $__internal_84_$__cuda_sm70_shflsync_bfly_p)
$__internal_84_$__cuda_sm70_shflsync_bfly_p:
[----:B------:R-:W-:Y:S01]  /*3570*/  HFMA2.MMA R145, -RZ, RZ, 0, 0 ;  /* 0x00000000ff917435 */ /* 0x000fe200000001ff */
[----:B------:R-:W-:Y:S04]  /*3580*/  WARPSYNC R147 ;  /* 0x0000009300007348 */ /* 0x000fe80003800000 */
[----:B------:R0:W1:Y:S01]  /*3590*/  SHFL.BFLY PT, R148, R105, R148, R146 ;  /* 0x0c00009469947389 */ /* 0x00006200000e0092 */
[----:B------:R-:W-:Y:S05]  /*35a0*/  RET.REL.NODEC R144 `(_ZN10layer_norm13ln_fwd_kernelINS_13Kernel_traitsIf6__halfS2_S2_fjLj8192ELj1ELj1ELj8ELj16ENS_18Kernel_traits_baseILj8192EfS2_S2_S2_fjLj256EEEEELb0ELb1ELb0ELb0EEEvNS_9FwdParamsE) ;  /* 0xffffca5090007950 */ /* 0x000fea0003c3ffff */
.L_x_15056:
        /* <DEDUP_REMOVED lines=13> */
.L_x_29148:


//--------------------- .text._ZN10layer_norm13ln_fwd_kernelINS_13Kernel_traitsIf6__halfS2_S2_fjLj8192ELj1ELj1ELj8ELj16ENS_18Kernel_traits_baseILj8192EfS2_S2_S2_fjLj256EEEEELb0ELb1ELb0ELb1EEEvNS_9FwdParamsE --------------------------
	.section	.text._ZN10layer_norm13ln_fwd_kernelINS_13Kernel_traitsIf6__halfS2_S2_fjLj8192ELj1ELj1ELj8ELj16ENS_18Kernel_traits_baseILj8192EfS2_S2_S2_fjLj256EEEEELb0ELb1ELb0ELb1EEEvNS_9FwdParamsE,"ax",@progbits
	.sectioninfo	@"SHI_REGISTERS=168"
	.align	128
        .global         _ZN10layer_norm13ln_fwd_kernelINS_13Kernel_traitsIf6__halfS2_S2_fjLj8192ELj1ELj1ELj8ELj16ENS_18Kernel_traits_baseILj8192EfS2_S2_S2_fjLj256EEEEELb0ELb1ELb0ELb1EEEvNS_9FwdParamsE
        .type           _ZN10layer_norm13ln_fwd_kernelINS_13Kernel_traitsIf6__halfS2_S2_fjLj8192ELj1ELj1ELj8ELj16ENS_18Kernel_traits_baseILj8192EfS2_S2_S2_fjLj256EEEEELb0ELb1ELb0ELb1EEEvNS_9FwdParamsE,@function
        .size           _ZN10layer_norm13ln_fwd_kernelINS_13Kernel_traitsIf6__halfS2_S2_fjLj8192ELj1ELj1ELj8ELj16ENS_18Kernel_traits_baseILj8192EfS2_S2_S2_fjLj256EEEEELb0ELb1ELb0ELb1EEEvNS_9FwdParamsE,(.L_x_29149 - _ZN10layer_norm13ln_fwd_kernelINS_13Kernel_traitsIf6__halfS2_S2_fjLj8192ELj1ELj1ELj8ELj16ENS_18Kernel_traits_baseILj8192EfS2_S2_S2_fjLj256EEEEELb0ELb1ELb0ELb1EEEvNS_9FwdParamsE)
        .other          _ZN10layer_norm13ln_fwd_kernelINS_13Kernel_traitsIf6__halfS2_S2_fjLj8192ELj1ELj1ELj8ELj16ENS_18Kernel_traits_baseILj8192EfS2_S2_S2_fjLj256EEEEELb0ELb1ELb0ELb1EEEvNS_9FwdParamsE,@"STO_CUDA_ENTRY STV_DEFAULT"
_ZN10layer_norm13ln_fwd_kernelINS_13Kernel_traitsIf6__halfS2_S2_fjLj8192ELj1ELj1ELj8ELj16ENS_18Kernel_traits_baseILj8192EfS2_S2_S2_fjLj256EEEEELb0ELb1ELb0ELb1EEEvNS_9FwdParamsE:
.text._ZN10layer_norm13ln_fwd_kernelINS_13Kernel_traitsIf6__halfS2_S2_fjLj8192ELj1ELj1ELj8ELj16ENS_18Kernel_traits_baseILj8192EfS2_S2_S2_fjLj256EEEEELb0ELb1ELb0ELb1EEEvNS_9FwdParamsE:
        /* <DEDUP_REMOVED lines=66> */
.L_x_15060:
        /* <DEDUP_REMOVED lines=16> */
[----:B0-----:R-:W4:Y:S01]  /*0520*/  @P0 LDG.E.128 R4, [R110.64] ;  /* 0x000000046e040981 */ /* 0x001f22000c1e1d00 */
[----:B------:R-:W-:Y:S02]  /*0530*/  MOV R146, 0x3f800000 ;  /* 0x3f80000000927802 */ /* 0x000fe40000000f00 */
[----:B------:R-:W-:Y:S02]  /*0540*/  SHF.R.U32.HI R152, RZ, 0x1c, R109 ;  /* 0x0000001cff987819 */ /* 0x000fe4000001166d */
[----:B------:R-:W-:Y:S01]  /*0550*/  IADD3 R143, R109, 0x100, RZ ;  /* 0x000001006d8f7810 */ /* 0x000fe20007ffe0ff */
[----:B--2---:R-:W-:-:S02]  /*0560*/  @P1 HADD2.F32 R146, -RZ, R104.H0_H0 ;  /* 0x20000068ff921230 */ /* 0x004fc40000004100 */
[--C-:B---3--:R-:W-:Y:S02]  /*0570*/  HADD2.F32 R117, -RZ, R128.reuse.H0_H0 ;  /* 0x20000080ff757230 */ /* 0x108fe40000004100 */
[----:B------:R-:W-:Y:S02]  /*0580*/  HADD2.F32 R119, -RZ, R128.H1_H1 ;  /* 0x30000080ff777230 */ /* 0x000fe40000004100 */
[--C-:B------:R-:W-:Y:S01]  /*0590*/  HADD2.F32 R121, -RZ, R129.reuse.H0_H0 ;  /* 0x20000081ff797230 */ /* 0x100fe20000004100 */
[-C--:B------:R-:W-:Y:S01]  /*05a0*/  FMUL.FTZ R117, R117, R146.reuse ;  /* 0x0000009275757220 */ /* 0x080fe20000410000 */
[----:B----4-:R-:W-:Y:S01]  /*05b0*/  @P0 HADD2.F32 R104, -RZ, R4.H0_H0 ;  /* 0x20000004ff680230 */ /* 0x010fe20000004100 */
[-C--:B------:R-:W-:Y:S01]  /*05c0*/  FMUL.FTZ R118, R119, R146.reuse ;  /* 0x0000009277767220 */ /* 0x080fe20000410000 */
[----:B------:R-:W-:Y:S01]  /*05d0*/  HADD2.F32 R123, -RZ, R130.H0_H0 ;  /* 0x20000082ff7b7230 */ /* 0x000fe20000004100 */
[----:B-----5:R-:W-:Y:S01]  /*05e0*/  FMUL.FTZ R117, R36, R117 ;  /* 0x0000007524757220 */ /* 0x020fe20000410000 */
[----:B------:R-:W-:Y:S01]  /*05f0*/  @P0 HADD2.F32 R105, -RZ, R4.H1_H1 ;  /* 0x30000004ff690230 */ /* 0x000fe20000004100 */
[----:B------:R-:W-:Y:S01]  /*0600*/  FMUL.FTZ R121, R121, R146 ;  /* 0x0000009279797220 */ /* 0x000fe20000410000 */
[----:B------:R-:W-:Y:S01]  /*0610*/  HADD2.F32 R125, -RZ, R129.H1_H1 ;  /* 0x30000081ff7d7230 */ /* 0x000fe20000004100 */
[----:B------:R-:W-:Y:S01]  /*0620*/  FMUL.FTZ R118, R37, R118 ;  /* 0x0000007625767220 */ /* 0x000fe20000410000 */
[----:B------:R-:W-:Y:S01]  /*0630*/  HADD2.F32 R127, -RZ, R130.H1_H1 ;  /* 0x30000082ff7f7230 */ /* 0x000fe20000004100 */
[----:B------:R-:W-:Y:S01]  /*0640*/  @P0 FADD.FTZ R117, R117, R104 ;  /* 0x0000006875750221 */ /* 0x000fe20000010000 */
[----:B------:R-:W-:Y:S01]  /*0650*/  @P0 HADD2.F32 R104, -RZ, R5.H0_H0 ;  /* 0x20000005ff680230 */ /* 0x000fe20000004100 */
[-C--:B------:R-:W-:Y:S01]  /*0660*/  FMUL.FTZ R123, R123, R146.reuse ;  /* 0x000000927b7b7220 */ /* 0x080fe20000410000 */
[--C-:B------:R-:W-:Y:S01]  /*0670*/  HADD2.F32 R107, -RZ, R131.reuse.H0_H0 ;  /* 0x20000083ff6b7230 */ /* 0x100fe20000004100 */
[----:B------:R-:W-:Y:S01]  /*0680*/  FMUL.FTZ R119, R38, R121 ;  /* 0x0000007926777220 */ /* 0x000fe20000410000 */
[----:B------:R-:W-:Y:S01]  /*0690*/  HADD2.F32 R111, -RZ, R131.H1_H1 ;  /* 0x30000083ff6f7230 */ /* 0x000fe20000004100 */
[----:B------:R-:W-:Y:S01]  /*06a0*/  @P0 FADD.FTZ R118, R118, R105 ;  /* 0x0000006976760221 */ /* 0x000fe20000010000 */
[--C-:B------:R-:W-:Y:S01]  /*06b0*/  @P0 HADD2.F32 R105, -RZ, R6.reuse.H0_H0 ;  /* 0x20000006ff690230 */ /* 0x100fe20000004100 */
[----:B------:R-:W-:Y:S01]  /*06c0*/  FMUL.FTZ R120, R32, R123 ;  /* 0x0000007b20787220 */ /* 0x000fe20000410000 */
[--C-:B------:R-:W-:Y:S01]  /*06d0*/  @P0 HADD2.F32 R106, -RZ, R7.reuse.H0_H0 ;  /* 0x20000007ff6a0230 */ /* 0x100fe20000004100 */
[----:B------:R-:W-:Y:S01]  /*06e0*/  @P0 FADD.FTZ R119, R119, R104 ;  /* 0x0000006877770221 */ /* 0x000fe20000010000 */
[----:B------:R-:W-:Y:S01]  /*06f0*/  @P0 HADD2.F32 R110, -RZ, R6.H1_H1 ;  /* 0x30000006ff6e0230 */ /* 0x000fe20000004100 */
[-C--:B------:R-:W-:Y:S01]  /*0700*/  FMUL.FTZ R107, R107, R146.reuse ;  /* 0x000000926b6b7220 */ /* 0x080fe20000410000 */
[----:B------:R-:W-:Y:S01]  /*0710*/  SHF.L.U32 R123, R109, 0x4, RZ ;  /* 0x000000046d7b7819 */ /* 0x000fe200000006ff */
[-C--:B------:R-:W-:Y:S01]  /*0720*/  FMUL.FTZ R122, R111, R146.reuse ;  /* 0x000000926f7a7220 */ /* 0x080fe20000410000 */
[----:B------:R-:W-:Y:S01]  /*0730*/  @P0 HADD2.F32 R111, -RZ, R7.H1_H1 ;  /* 0x30000007ff6f0230 */ /* 0x000fe20000004100 */
[-C--:B------:R-:W-:Y:S01]  /*0740*/  FMUL.FTZ R104, R127, R146.reuse ;  /* 0x000000927f687220 */ /* 0x080fe20000410000 */
[----:B------:R-:W-:Y:S01]  /*0750*/  F2FP.PACK_AB R128, R118, R117 ;  /* 0x000000757680723e */ /* 0x000fe200000000ff */
[----:B------:R-:W-:-:S02]  /*0760*/  FMUL.FTZ R124, R125, R146 ;  /* 0x000000927d7c7220 */ /* 0x000fc40000410000 */
[----:B------:R-:W-:Y:S01]  /*0770*/  @P0 FADD.FTZ R120, R120, R105 ;  /* 0x0000006978780221 */ /* 0x000fe20000010000 */
[----:B------:R-:W-:Y:S01]  /*0780*/  @P0 HADD2.F32 R105, -RZ, R5.H1_H1 ;  /* 0x30000005ff690230 */ /* 0x000fe20000004100 */
[----:B------:R-:W-:Y:S02]  /*0790*/  FMUL.FTZ R121, R34, R107 ;  /* 0x0000006b22797220 */ /* 0x000fe40000410000 */
[----:B------:R-:W-:Y:S02]  /*07a0*/  FMUL.FTZ R122, R35, R122 ;  /* 0x0000007a237a7220 */ /* 0x000fe40000410000 */
[----:B------:R-:W-:Y:S02]  /*07b0*/  FMUL.FTZ R125, R33, R104 ;  /* 0x00000068217d7220 */ /* 0x000fe40000410000 */
[----:B------:R-:W-:Y:S02]  /*07c0*/  FMUL.FTZ R124, R39, R124 ;  /* 0x0000007c277c7220 */ /* 0x000fe40000410000 */
[----:B------:R-:W-:Y:S01]  /*07d0*/  @P0 FADD.FTZ R121, R121, R106 ;  /* 0x0000006a79790221 */ /* 0x000fe20000010000 */
[----:B------:R-:W-:Y:S01]  /*07e0*/  IADD3 R106, P1, R123, c[0x0][0x188], RZ ;  /* 0x000062007b6a7a10 */ /* 0x000fe20007f3e0ff */
[----:B------:R-:W-:-:S02]  /*07f0*/  @P0 FADD.FTZ R122, R122, R111 ;  /* 0x0000006f7a7a0221 */ /* 0x000fc40000010000 */
[----:B------:R-:W-:Y:S01]  /*0800*/  @P0 FADD.FTZ R125, R125, R110 ;  /* 0x0000006e7d7d0221 */ /* 0x000fe20000010000 */
[----:B------:R-:W-:Y:S01]  /*0810*/  IADD3.X R107, R152, c[0x0][0x18c], RZ, P1, !PT ;  /* 0x00006300986b7a10 */ /* 0x000fe20000ffe4ff */
[----:B------:R-:W-:Y:S01]  /*0820*/  @P0 FADD.FTZ R124, R124, R105 ;  /* 0x000000697c7c0221 */ /* 0x000fe20000010000 */
[----:B------:R-:W-:Y:S01]  /*0830*/  F2FP.PACK_AB R131, R122, R121 ;  /* 0x000000797a83723e */ /* 0x000fe200000000ff */
[----:B------:R-:W-:Y:S01]  /*0840*/  IMAD.WIDE.U32 R104, R143, R108, c[0x0][0x170] ;  /* 0x00005c008f687625 */ /* 0x000fe200078e006c */
[----:B------:R-:W-:Y:S02]  /*0850*/  F2FP.PACK_AB R130, R125, R120 ;  /* 0x000000787d82723e */ /* 0x000fe400000000ff */
[----:B------:R-:W-:Y:S02]  /*0860*/  F2FP.PACK_AB R129, R124, R119 ;  /* 0x000000777c81723e */ /* 0x000fe400000000ff */
[----:B------:R-:W-:-:S03]  /*0870*/  @P0 LEA R110, P1, R143, c[0x0][0x180], 0x4 ;  /* 0x000060008f6e0a11 */ /* 0x000fc600078220ff */
[----:B------:R0:W-:Y:S01]  /*0880*/  STG.E.128 [R106.64], R128 ;  /* 0x000000806a007986 */ /* 0x0001e2000c101d04 */
[----:B------:R-:W-:-:S03]  /*0890*/  @P0 LEA.HI.X R111, R143, c[0x0][0x184], RZ, 0x4, P1 ;  /* 0x000061008f6f0a11 */ /* 0x000fc600008f24ff */
[----:B------:R-:W2:Y:S04]  /*08a0*/  LDG.E.128 R148, [R104.64] ;  /* 0x0000000468947981 */ /* 0x000ea8000c1e1d00 */
[----:B------:R-:W3:Y:S01]  /*08b0*/  @P0 LDG.E.128 R4, [R110.64] ;  /* 0x000000046e040981 */ /* 0x000ee2000c1e1d00 */
[----:B------:R-:W-:Y:S02]  /*08c0*/  IADD3 R155, R109, 0x200, RZ ;  /* 0x000002006d9b7810 */ /* 0x000fe40007ffe0ff */
[----:B------:R-:W-:Y:S01]  /*08d0*/  SHF.R.U32.HI R126, RZ, 0x1c, R143 ;  /* 0x0000001cff7e7819 */ /* 0x000fe2000001168f */
[--C-:B--2---:R-:W-:Y:S02]  /*08e0*/  HADD2.F32 R133, -RZ, R148.reuse.H1_H1 ;  /* 0x30000094ff857230 */ /* 0x104fe40000004100 */
[----:B------:R-:W-:-:S02]  /*08f0*/  HADD2.F32 R127, -RZ, R148.H0_H0 ;  /* 0x20000094ff7f7230 */ /* 0x000fc40000004100 */
[----:B------:R-:W-:Y:S01]  /*0900*/  HADD2.F32 R139, -RZ, R150.H0_H0 ;  /* 0x20000096ff8b7230 */ /* 0x000fe20000004100 */
[-C--:B0-----:R-:W-:Y:S01]  /*0910*/  FMUL.FTZ R106, R133, R146.reuse ;  /* 0x00000092856a7220 */ /* 0x081fe20000410000 */
[--C-:B---3--:R-:W-:Y:S01]  /*0920*/  @P0 HADD2.F32 R104, -RZ, R4.reuse.H1_H1 ;  /* 0x30000004ff680230 */ /* 0x108fe20000004100 */
[----:B------:R-:W-:Y:S01]  /*0930*/  FMUL.FTZ R127, R127, R146 ;  /* 0x000000927f7f7220 */ /* 0x000fe20000410000 */
[--C-:B------:R-:W-:Y:S01]  /*0940*/  HADD2.F32 R107, -RZ, R151.reuse.H1_H1 ;  /* 0x30000097ff6b7230 */ /* 0x100fe20000004100 */
[----:B------:R-:W-:Y:S01]  /*0950*/  FMUL.FTZ R129, R29, R106 ;  /* 0x0000006a1d817220 */ /* 0x000fe20000410000 */
[----:B------:R-:W-:Y:S01]  /*0960*/  HADD2.F32 R105, -RZ, R151.H0_H0 ;  /* 0x20000097ff697230 */ /* 0x000fe20000004100 */
[----:B------:R-:W-:Y:S01]  /*0970*/  FMUL.FTZ R128, R28, R127 ;  /* 0x0000007f1c807220 */ /* 0x000fe20000410000 */
[----:B------:R-:W-:Y:S01]  /*0980*/  @P0 HADD2.F32 R131, -RZ, R4.H0_H0 ;  /* 0x20000004ff830230 */ /* 0x000fe20000004100 */
[----:B------:R-:W-:Y:S01]  /*0990*/  @P0 FADD.FTZ R129, R104, R129 ;  /* 0x0000008168810221 */ /* 0x000fe20000010000 */
[--C-:B------:R-:W-:Y:S01]  /*09a0*/  HADD2.F32 R135, -RZ, R149.reuse.H0_H0 ;  /* 0x20000095ff877230 */ /* 0x100fe20000004100 */
[-C--:B------:R-:W-:Y:S01]  /*09b0*/  FMUL.FTZ R139, R139, R146.reuse ;  /* 0x000000928b8b7220 */ /* 0x080fe20000410000 */
[----:B------:R-:W-:Y:S01]  /*09c0*/  HADD2.F32 R137, -RZ, R149.H1_H1 ;  /* 0x30000095ff897230 */ /* 0x000fe20000004100 */
[-C--:B------:R-:W-:Y:S01]  /*09d0*/  FMUL.FTZ R104, R107, R146.reuse ;  /* 0x000000926b687220 */ /* 0x080fe20000410000 */
[----:B------:R-:W-:Y:S01]  /*09e0*/  HADD2.F32 R141, -RZ, R150.H1_H1 ;  /* 0x30000096ff8d7230 */ /* 0x000fe20000004100 */
[-C--:B------:R-:W-:Y:S01]  /*09f0*/  FMUL.FTZ R105, R105, R146.reuse ;  /* 0x0000009269697220 */ /* 0x080fe20000410000 */
[--C-:B------:R-:W-:Y:S01]  /*0a00*/  @P0 HADD2.F32 R106, -RZ, R6.reuse.H0_H0 ;  /* 0x20000006ff6a0230 */ /* 0x100fe20000004100 */
[----:B------:R-:W-:Y:S01]  /*0a10*/  @P0 FADD.FTZ R128, R131, R128 ;  /* 0x0000008083800221 */ /* 0x000fe20000010000 */
[----:B------:R-:W-:Y:S01]  /*0a20*/  @P0 HADD2.F32 R127, -RZ, R7.H0_H0 ;  /* 0x20000007ff7f0230 */ /* 0x000fe20000004100 */
[----:B------:R-:W-:Y:S01]  /*0a30*/  FMUL.FTZ R131, R24, R139 ;  /* 0x0000008b18837220 */ /* 0x000fe20000410000 */
[----:B------:R-:W-:Y:S01]  /*0a40*/  @P0 HADD2.F32 R111, -RZ, R5.H0_H0 ;  /* 0x20000005ff6f0230 */ /* 0x000fe20000004100 */
[----:B------:R-:W-:Y:S01]  /*0a50*/  FMUL.FTZ R135, R135, R146 ;  /* 0x0000009287877220 */ /* 0x000fe20000410000 */
[----:B------:R-:W-:Y:S01]  /*0a60*/  @P0 HADD2.F32 R110, -RZ, R7.H1_H1 ;  /* 0x30000007ff6e0230 */ /* 0x000fe20000004100 */
[----:B------:R-:W-:Y:S01]  /*0a70*/  FMUL.FTZ R133, R27, R104 ;  /* 0x000000681b857220 */ /* 0x000fe20000410000 */
[----:B------:R-:W-:Y:S01]  /*0a80*/  F2FP.PACK_AB R140, R129, R128 ;  /* 0x00000080818c723e */ /* 0x000fe200000000ff */
[----:B------:R-:W-:Y:S01]  /*0a90*/  FMUL.FTZ R132, R26, R105 ;  /* 0x000000691a847220 */ /* 0x000fe20000410000 */
[----:B------:R-:W-:Y:S01]  /*0aa0*/  @P0 HADD2.F32 R105, -RZ, R6.H1_H1 ;  /* 0x30000006ff690230 */ /* 0x000fe20000004100 */
[----:B------:R-:W-:-:S02]  /*0ab0*/  FMUL.FTZ R134, R141, R146 ;  /* 0x000000928d867220 */ /* 0x000fc40000410000 */
[----:B------:R-:W-:Y:S02]  /*0ac0*/  FMUL.FTZ R104, R137, R146 ;  /* 0x0000009289687220 */ /* 0x000fe40000410000 */
[----:B------:R-:W-:Y:S01]  /*0ad0*/  @P0 FADD.FTZ R131, R106, R131 ;  /* 0x000000836a830221 */ /* 0x000fe20000010000 */
[----:B------:R-:W-:Y:S01]  /*0ae0*/  @P0 HADD2.F32 R106, -RZ, R5.H1_H1 ;  /* 0x30000005ff6a0230 */ /* 0x000fe20000004100 */
[----:B------:R-:W-:Y:S02]  /*0af0*/  FMUL.FTZ R130, R30, R135 ;  /* 0x000000871e827220 */ /* 0x000fe40000410000 */
[----:B------:R-:W-:Y:S01]  /*0b00*/  @P0 FADD.FTZ R132, R127, R132 ;  /* 0x000000847f840221 */ /* 0x000fe20000010000 */
[----:B------:R-:W-:Y:S01]  /*0b10*/  SHF.L.U32 R127, R143, 0x4, RZ ;  /* 0x000000048f7f7819 */ /* 0x000fe200000006ff */
[----:B------:R-:W-:Y:S02]  /*0b20*/  FMUL.FTZ R134, R25, R134 ;  /* 0x0000008619867220 */ /* 0x000fe40000410000 */
[----:B------:R-:W-:-:S02]  /*0b30*/  FMUL.FTZ R135, R31, R104 ;  /* 0x000000681f877220 */ /* 0x000fc40000410000 */
[----:B------:R-:W-:Y:S02]  /*0b40*/  @P0 FADD.FTZ R130, R111, R130 ;  /* 0x000000826f820221 */ /* 0x000fe40000010000 */
[----:B------:R-:W-:Y:S01]  /*0b50*/  @P0 FADD.FTZ R133, R110, R133 ;  /* 0x000000856e850221 */ /* 0x000fe20000010000 */
[----:B------:R-:W-:Y:S01]  /*0b60*/  IADD3 R110, P1, R127, c[0x0][0x188], RZ ;  /* 0x000062007f6e7a10 */ /* 0x000fe20007f3e0ff */
[----:B------:R-:W-:Y:S02]  /*0b70*/  @P0 FADD.FTZ R134, R105, R134 ;  /* 0x0000008669860221 */ /* 0x000fe40000010000 */
[----:B------:R-:W-:Y:S01]  /*0b80*/  @P0 FADD.FTZ R135, R106, R135 ;  /* 0x000000876a870221 */ /* 0x000fe20000010000 */
[----:B------:R-:W-:Y:S01]  /*0b90*/  IADD3.X R111, R126, c[0x0][0x18c], RZ, P1, !PT ;  /* 0x000063007e6f7a10 */ /* 0x000fe20000ffe4ff */
[----:B------:R-:W-:Y:S01]  /*0ba0*/  IMAD.WIDE.U32 R104, R155, R108, c[0x0][0x170] ;  /* 0x00005c009b687625 */ /* 0x000fe200078e006c */
[----:B------:R-:W-:Y:S02]  /*0bb0*/  F2FP.PACK_AB R143, R133, R132 ;  /* 0x00000084858f723e */ /* 0x000fe400000000ff */
[----:B------:R-:W-:-:S02]  /*0bc0*/  F2FP.PACK_AB R142, R134, R131 ;  /* 0x00000083868e723e */ /* 0x000fc400000000ff */
[----:B------:R-:W-:Y:S02]  /*0bd0*/  F2FP.PACK_AB R141, R135, R130 ;  /* 0x00000082878d723e */ /* 0x000fe400000000ff */
[----:B------:R-:W-:-:S03]  /*0be0*/  @P0 LEA R136, P1, R155, c[0x0][0x180], 0x4 ;  /* 0x000060009b880a11 */ /* 0x000fc600078220ff */
[----:B------:R0:W-:Y:S04]  /*0bf0*/  STG.E.128 [R110.64], R140 ;  /* 0x0000008c6e007986 */ /* 0x0001e8000c101d04 */
[----:B------:R-:W2:Y:S01]  /*0c00*/  LDG.E.128 R104, [R104.64] ;  /* 0x0000000468687981 */ /* 0x000ea2000c1e1d00 */
[----:B------:R-:W-:-:S05]  /*0c10*/  @P0 LEA.HI.X R137, R155, c[0x0][0x184], RZ, 0x4, P1 ;  /* 0x000061009b890a11 */ /* 0x000fca00008f24ff */
[----:B------:R1:W3:Y:S01]  /*0c20*/  @P0 LDG.E.128 R4, [R136.64] ;  /* 0x0000000488040981 */ /* 0x0002e2000c1e1d00 */
[----:B------:R-:W-:-:S05]  /*0c30*/  IADD3 R165, R109, 0x300, RZ ;  /* 0x000003006da57810 */ /* 0x000fca0007ffe0ff */
[----:B------:R-:W-:Y:S01]  /*0c40*/  IMAD.WIDE.U32 R108, R165, R108, c[0x0][0x170] ;  /* 0x00005c00a56c7625 */ /* 0x000fe200078e006c */
[----:B-1----:R-:W-:-:S04]  /*0c50*/  SHF.L.U32 R136, R155, 0x4, RZ ;  /* 0x000000049b887819 */ /* 0x002fc800000006ff */
[----:B------:R-:W-:Y:S01]  /*0c60*/  IADD3 R148, P1, R136, c[0x0][0x188], RZ ;  /* 0x0000620088947a10 */ /* 0x000fe20007f3e0ff */
[--C-:B--2---:R-:W-:Y:S02]  /*0c70*/  HADD2.F32 R139, -RZ, R104.reuse.H0_H0 ;  /* 0x20000068ff8b7230 */ /* 0x104fe40000004100 */
[----:B------:R-:W-:Y:S02]  /*0c80*/  HADD2.F32 R145, -RZ, R104.H1_H1 ;  /* 0x30000068ff917230 */ /* 0x000fe40000004100 */
[--C-:B------:R-:W-:Y:S01]  /*0c90*/  HADD2.F32 R151, -RZ, R106.reuse.H0_H0 ;  /* 0x2000006aff977230 */ /* 0x100fe20000004100 */
[-C--:B------:R-:W-:Y:S01]  /*0ca0*/  FMUL.FTZ R139, R139, R146.reuse ;  /* 0x000000928b8b7220 */ /* 0x080fe20000410000 */
[----:B------:R-:W-:Y:S01]  /*0cb0*/  HADD2.F32 R153, -RZ, R106.H1_H1 ;  /* 0x3000006aff997230 */ /* 0x000fe20000004100 */
[----:B------:R-:W-:Y:S01]  /*0cc0*/  FMUL.FTZ R106, R145, R146 ;  /* 0x00000092916a7220 */ /* 0x000fe20000410000 */
[--C-:B------:R-:W-:Y:S01]  /*0cd0*/  HADD2.F32 R147, -RZ, R105.reuse.H0_H0 ;  /* 0x20000069ff937230 */ /* 0x100fe20000004100 */
[----:B------:R-:W-:Y:S01]  /*0ce0*/  FMUL.FTZ R138, R20, R139 ;  /* 0x0000008b148a7220 */ /* 0x000fe20000410000 */
[----:B------:R-:W-:Y:S01]  /*0cf0*/  HADD2.F32 R149, -RZ, R105.H1_H1 ;  /* 0x30000069ff957230 */ /* 0x000fe20000004100 */
[----:B------:R-:W-:Y:S01]  /*0d00*/  FMUL.FTZ R139, R21, R106 ;  /* 0x0000006a158b7220 */ /* 0x000fe20000410000 */
[--C-:B---3--:R-:W-:Y:S01]  /*0d10*/  @P0 HADD2.F32 R104, -RZ, R4.reuse.H1_H1 ;  /* 0x30000004ff680230 */ /* 0x108fe20000004100 */
[-C--:B------:R-:W-:Y:S01]  /*0d20*/  FMUL.FTZ R151, R151, R146.reuse ;  /* 0x0000009297977220 */ /* 0x080fe20000410000 */
[--C-:B------:R-:W-:Y:S01]  /*0d30*/  HADD2.F32 R105, -RZ, R107.reuse.H0_H0 ;  /* 0x2000006bff697230 */ /* 0x100fe20000004100 */
[-C--:B------:R-:W-:Y:S01]  /*0d40*/  FMUL.FTZ R147, R147, R146.reuse ;  /* 0x0000009293937220 */ /* 0x080fe20000410000 */
[----:B------:R-:W-:Y:S01]  /*0d50*/  HADD2.F32 R107, -RZ, R107.H1_H1 ;  /* 0x3000006bff6b7230 */ /* 0x000fe20000004100 */
[----:B------:R-:W-:Y:S01]  /*0d60*/  @P0 FADD.FTZ R139, R104, R139 ;  /* 0x0000008b688b0221 */ /* 0x000fe20000010000 */
[----:B0-----:R-:W-:Y:S01]  /*0d70*/  @P0 HADD2.F32 R111, -RZ, R4.H0_H0 ;  /* 0x20000004ff6f0230 */ /* 0x001fe20000004100 */
[-C--:B------:R-:W-:Y:S01]  /*0d80*/  FMUL.FTZ R105, R105, R146.reuse ;  /* 0x0000009269697220 */ /* 0x080fe20000410000 */
[----:B------:R-:W-:Y:S01]  /*0d90*/  @P0 HADD2.F32 R106, -RZ, R6.H0_H0 ;  /* 0x20000006ff6a0230 */ /* 0x000fe20000004100 */
[----:B------:R-:W-:Y:S01]  /*0da0*/  FMUL.FTZ R104, R107, R146 ;  /* 0x000000926b687220 */ /* 0x000fe20000410000 */
[--C-:B------:R-:W-:Y:S01]  /*0db0*/  @P0 HADD2.F32 R137, -RZ, R7.reuse.H0_H0 ;  /* 0x20000007ff890230 */ /* 0x100fe20000004100 */
[----:B------:R-:W-:Y:S01]  /*0dc0*/  FMUL.FTZ R141, R16, R151 ;  /* 0x00000097108d7220 */ /* 0x000fe20000410000 */
[----:B------:R-:W-:Y:S01]  /*0dd0*/  @P0 HADD2.F32 R110, -RZ, R7.H1_H1 ;  /* 0x30000007ff6e0230 */ /* 0x000fe20000004100 */
[----:B------:R-:W-:-:S02]  /*0de0*/  FMUL.FTZ R143, R19, R104 ;  /* 0x00000068138f7220 */ /* 0x000fc40000410000 */
[-C--:B------:R-:W-:Y:S02]  /*0df0*/  FMUL.FTZ R144, R153, R146.reuse ;  /* 0x0000009299907220 */ /* 0x080fe40000410000 */
[----:B------:R-:W-:Y:S02]  /*0e00*/  FMUL.FTZ R104, R149, R146 ;  /* 0x0000009295687220 */ /* 0x000fe40000410000 */
[----:B------:R-:W-:Y:S01]  /*0e10*/  @P0 FADD.FTZ R138, R111, R138 ;  /* 0x0000008a6f8a0221 */ /* 0x000fe20000010000 */
[--C-:B------:R-:W-:Y:S01]  /*0e20*/  @P0 HADD2.F32 R111, -RZ, R5.reuse.H0_H0 ;  /* 0x20000005ff6f0230 */ /* 0x100fe20000004100 */
[----:B------:R-:W-:Y:S01]  /*0e30*/  FMUL.FTZ R142, R18, R105 ;  /* 0x00000069128e7220 */ /* 0x000fe20000410000 */
[----:B------:R-:W-:Y:S01]  /*0e40*/  @P0 HADD2.F32 R105, -RZ, R6.H1_H1 ;  /* 0x30000006ff690230 */ /* 0x000fe20000004100 */
[----:B------:R-:W-:Y:S01]  /*0e50*/  @P0 FADD.FTZ R141, R106, R141 ;  /* 0x0000008d6a8d0221 */ /* 0x000fe20000010000 */
[----:B------:R-:W-:Y:S01]  /*0e60*/  @P0 HADD2.F32 R106, -RZ, R5.H1_H1 ;  /* 0x30000005ff6a0230 */ /* 0x000fe20000004100 */
[----:B------:R-:W-:-:S02]  /*0e70*/  FMUL.FTZ R140, R22, R147 ;  /* 0x00000093168c7220 */ /* 0x000fc40000410000 */
[----:B------:R-:W-:Y:S02]  /*0e80*/  FMUL.FTZ R144, R17, R144 ;  /* 0x0000009011907220 */ /* 0x000fe40000410000 */
[----:B------:R-:W-:Y:S01]  /*0e90*/  FMUL.FTZ R145, R23, R104 ;  /* 0x0000006817917220 */ /* 0x000fe20000410000 */
[----:B------:R-:W-:Y:S01]  /*0ea0*/  F2FP.PACK_AB R104, R139, R138 ;  /* 0x0000008a8b68723e */ /* 0x000fe200000000ff */
[----:B------:R-:W-:Y:S02]  /*0eb0*/  @P0 FADD.FTZ R140, R111, R140 ;  /* 0x0000008c6f8c0221 */ /* 0x000fe40000010000 */
[----:B------:R-:W-:Y:S01]  /*0ec0*/  @P0 FADD.FTZ R142, R137, R142 ;  /* 0x0000008e898e0221 */ /* 0x000fe20000010000 */
[----:B------:R-:W-:Y:S01]  /*0ed0*/  SHF.R.U32.HI R137, RZ, 0x1c, R155 ;  /* 0x0000001cff897819 */ /* 0x000fe2000001169b */
[----:B------:R-:W-:Y:S02]  /*0ee0*/  @P0 FADD.FTZ R143, R110, R143 ;  /* 0x0000008f6e8f0221 */ /* 0x000fe40000010000 */
[----:B------:R-:W-:Y:S01]  /*0ef0*/  @P0 FADD.FTZ R144, R105, R144 ;  /* 0x0000009069900221 */ /* 0x000fe20000010000 */
[----:B------:R-:W-:Y:S01]  /*0f00*/  IADD3.X R149, R137, c[0x0][0x18c], RZ, P1, !PT ;  /* 0x0000630089957a10 */ /* 0x000fe20000ffe4ff */
[----:B------:R-:W-:Y:S01]  /*0f10*/  @P0 FADD.FTZ R145, R106, R145 ;  /* 0x000000916a910221 */ /* 0x000fe20000010000 */
[----:B------:R-:W-:-:S02]  /*0f20*/  F2FP.PACK_AB R107, R143, R142 ;  /* 0x0000008e8f6b723e */ /* 0x000fc400000000ff */
[----:B------:R-:W-:Y:S02]  /*0f30*/  F2FP.PACK_AB R106, R144, R141 ;  /* 0x0000008d906a723e */ /* 0x000fe400000000ff */
[----:B------:R-:W-:Y:S02]  /*0f40*/  F2FP.PACK_AB R105, R145, R140 ;  /* 0x0000008c9169723e */ /* 0x000fe400000000ff */
[----:B------:R-:W-:-:S03]  /*0f50*/  @P0 LEA R150, P1, R165, c[0x0][0x180], 0x4 ;  /* 0x00006000a5960a11 */ /* 0x000fc600078220ff */
[----:B------:R0:W-:Y:S01]  /*0f60*/  STG.E.128 [R148.64], R104 ;  /* 0x0000006894007986 */ /* 0x0001e2000c101d04 */
[----:B------:R-:W-:-:S03]  /*0f70*/  @P0 LEA.HI.X R151, R165, c[0x0][0x184], RZ, 0x4, P1 ;  /* 0x00006100a5970a11 */ /* 0x000fc600008f24ff */
[----:B------:R-:W2:Y:S04]  /*0f80*/  LDG.E.128 R108, [R108.64] ;  /* 0x000000046c6c7981 */ /* 0x000ea8000c1e1d00 */
[----:B------:R-:W3:Y:S01]  /*0f90*/  @P0 LDG.E.128 R4, [R150.64] ;  /* 0x0000000496040981 */ /* 0x000ee2000c1e1d00 */
[--C-:B--2---:R-:W-:Y:S02]  /*0fa0*/  HADD2.F32 R163, -RZ, R111.reuse.H1_H1 ;  /* 0x3000006fffa37230 */ /* 0x104fe40000004100 */
[--C-:B------:R-:W-:Y:S02]  /*0fb0*/  HADD2.F32 R147, -RZ, R108.reuse.H0_H0 ;  /* 0x2000006cff937230 */ /* 0x100fe40000004100 */
[----:B------:R-:W-:Y:S01]  /*0fc0*/  HADD2.F32 R153, -RZ, R108.H1_H1 ;  /* 0x3000006cff997230 */ /* 0x000fe20000004100 */
[-C--:B------:R-:W-:Y:S01]  /*0fd0*/  FMUL.FTZ R108, R163, R146.reuse ;  /* 0x00000092a36c7220 */ /* 0x080fe20000410000 */
[--C-:B------:R-:W-:Y:S01]  /*0fe0*/  HADD2.F32 R159, -RZ, R110.reuse.H0_H0 ;  /* 0x2000006eff9f7230 */ /* 0x100fe20000004100 */
[----:B------:R-:W-:Y:S01]  /*0ff0*/  FMUL.FTZ R147, R147, R146 ;  /* 0x0000009293937220 */ /* 0x000fe20000410000 */
[----:B------:R-:W-:Y:S01]  /*1000*/  HADD2.F32 R161, -RZ, R110.H1_H1 ;  /* 0x3000006effa17230 */ /* 0x000fe20000004100 */
[----:B------:R-:W-:Y:S01]  /*1010*/  FADD.FTZ R163, RZ, R117 ;  /* 0x00000075ffa37221 */ /* 0x000fe20000010000 */
[----:B0-----:R-:W-:Y:S01]  /*1020*/  HADD2.F32 R105, -RZ, R111.H0_H0 ;  /* 0x2000006fff697230 */ /* 0x001fe20000004100 */
[----:B------:R-:W-:Y:S01]  /*1030*/  FMUL.FTZ R111, R11, R108 ;  /* 0x0000006c0b6f7220 */ /* 0x000fe20000410000 */
[----:B---3--:R-:W-:Y:S01]  /*1040*/  @P0 HADD2.F32 R110, -RZ, R7.H1_H1 ;  /* 0x30000007ff6e0230 */ /* 0x008fe20000004100 */
[----:B------:R-:W-:Y:S01]  /*1050*/  FMUL.FTZ R147, R12, R147 ;  /* 0x000000930c937220 */ /* 0x000fe20000410000 */
[--C-:B------:R-:W-:Y:S01]  /*1060*/  HADD2.F32 R155, -RZ, R109.reuse.H0_H0 ;  /* 0x2000006dff9b7230 */ /* 0x100fe20000004100 */
[-C--:B------:R-:W-:Y:S01]  /*1070*/  FMUL.FTZ R108, R161, R146.reuse ;  /* 0x00000092a16c7220 */ /* 0x080fe20000410000 */
[----:B------:R-:W-:Y:S01]  /*1080*/  HADD2.F32 R157, -RZ, R109.H1_H1 ;  /* 0x3000006dff9d7230 */ /* 0x000fe20000004100 */
[----:B------:R-:W-:Y:S01]  /*1090*/  @P0 FADD.FTZ R111, R110, R111 ;  /* 0x0000006f6e6f0221 */ /* 0x000fe20000010000 */
[----:B------:R-:W-:Y:S01]  /*10a0*/  @P0 HADD2.F32 R110, -RZ, R4.H0_H0 ;  /* 0x20000004ff6e0230 */ /* 0x000fe20000004100 */
[-C--:B------:R-:W-:Y:S01]  /*10b0*/  FMUL.FTZ R155, R155, R146.reuse ;  /* 0x000000929b9b7220 */ /* 0x080fe20000410000 */
[----:B------:R-:W-:Y:S01]  /*10c0*/  @P0 HADD2.F32 R148, -RZ, R5.H1_H1 ;  /* 0x30000005ff940230 */ /* 0x000fe20000004100 */
[----:B------:R-:W-:Y:S01]  /*10d0*/  FMUL.FTZ R106, R157, R146 ;  /* 0x000000929d6a7220 */ /* 0x000fe20000410000 */
[----:B------:R-:W-:Y:S01]  /*10e0*/  SHF.L.U32 R109, R165, 0x4, RZ ;  /* 0x00000004a56d7819 */ /* 0x000fe200000006ff */
[----:B------:R-:W-:Y:S01]  /*10f0*/  @P0 FADD.FTZ R147, R110, R147 ;  /* 0x000000936e930221 */ /* 0x000fe20000010000 */
[----:B------:R-:W-:Y:S01]  /*1100*/  @P0 HADD2.F32 R110, -RZ, R6.H1_H1 ;  /* 0x30000006ff6e0230 */ /* 0x000fe20000004100 */
[----:B------:R-:W-:Y:S01]  /*1110*/  FMUL.FTZ R149, R14, R155 ;  /* 0x0000009b0e957220 */ /* 0x000fe20000410000 */
[----:B------:R-:W-:Y:S01]  /*1120*/  IADD3 R160, P1, R109, c[0x0][0x188], RZ ;  /* 0x000062006da07a10 */ /* 0x000fe20007f3e0ff */
[----:B------:R-:W-:Y:S01]  /*1130*/  FMUL.FTZ R155, R9, R108 ;  /* 0x0000006c099b7220 */ /* 0x000fe20000410000 */
[----:B------:R-:W-:Y:S01]  /*1140*/  @P0 HADD2.F32 R108, -RZ, R7.H0_H0 ;  /* 0x20000007ff6c0230 */ /* 0x000fe20000004100 */
[----:B------:R-:W-:-:S02]  /*1150*/  FMUL.FTZ R159, R159, R146 ;  /* 0x000000929f9f7220 */ /* 0x000fc40000410000 */
[----:B------:R-:W-:Y:S02]  /*1160*/  @P0 FADD.FTZ R155, R110, R155 ;  /* 0x0000009b6e9b0221 */ /* 0x000fe40000010000 */
[----:B------:R-:W-:Y:S02]  /*1170*/  FADD.FTZ R110, R163, R118 ;  /* 0x00000076a36e7221 */ /* 0x000fe40000010000 */
[----:B------:R-:W-:Y:S01]  /*1180*/  FMUL.FTZ R151, R15, R106 ;  /* 0x0000006a0f977220 */ /* 0x000fe20000410000 */
[----:B------:R-:W-:Y:S01]  /*1190*/  @P0 HADD2.F32 R106, -RZ, R6.H0_H0 ;  /* 0x20000006ff6a0230 */ /* 0x000fe20000004100 */
[----:B------:R-:W-:Y:S02]  /*11a0*/  FADD.FTZ R163, R110, R119 ;  /* 0x000000776ea37221 */ /* 0x000fe40000010000 */
[----:B------:R-:W-:Y:S02]  /*11b0*/  FMUL.FTZ R104, R153, R146 ;  /* 0x0000009299687220 */ /* 0x000fe40000410000 */
[----:B------:R-:W-:-:S02]  /*11c0*/  FADD.FTZ R163, R163, R124 ;  /* 0x0000007ca3a37221 */ /* 0x000fc40000010000 */
[----:B------:R-:W-:Y:S02]  /*11d0*/  FMUL.FTZ R153, R8, R159 ;  /* 0x0000009f08997220 */ /* 0x000fe40000410000 */
[----:B------:R-:W-:Y:S02]  /*11e0*/  FADD.FTZ R110, R163, R120 ;  /* 0x00000078a36e7221 */ /* 0x000fe40000010000 */
[----:B------:R-:W-:Y:S01]  /*11f0*/  FMUL.FTZ R105, R105, R146 ;  /* 0x0000009269697220 */ /* 0x000fe20000410000 */
[----:B------:R-:W-:Y:S01]  /*1200*/  @P0 HADD2.F32 R146, -RZ, R5.H0_H0 ;  /* 0x20000005ff920230 */ /* 0x000fe20000004100 */
[----:B------:R-:W-:Y:S02]  /*1210*/  FADD.FTZ R110, R110, R125 ;  /* 0x0000007d6e6e7221 */ /* 0x000fe40000010000 */
[----:B------:R-:W-:Y:S01]  /*1220*/  @P0 FADD.FTZ R153, R106, R153 ;  /* 0x000000996a990221 */ /* 0x000fe20000010000 */
[----:B------:R-:W-:Y:S01]  /*1230*/  @P0 HADD2.F32 R106, -RZ, R4.H1_H1 ;  /* 0x30000004ff6a0230 */ /* 0x000fe20000004100 */
[----:B------:R-:W-:-:S02]  /*1240*/  FADD.FTZ R163, R110, R121 ;  /* 0x000000796ea37221 */ /* 0x000fc40000010000 */
[----:B------:R-:W-:Y:S02]  /*1250*/  FMUL.FTZ R157, R10, R105 ;  /* 0x000000690a9d7220 */ /* 0x000fe40000410000 */
[----:B------:R-:W-:Y:S02]  /*1260*/  FMUL.FTZ R159, R13, R104 ;  /* 0x000000680d9f7220 */ /* 0x000fe40000410000 */
[----:B------:R-:W-:Y:S02]  /*1270*/  FADD.FTZ R163, R163, R122 ;  /* 0x0000007aa3a37221 */ /* 0x000fe40000010000 */
[----:B------:R-:W-:Y:S02]  /*1280*/  @P0 FADD.FTZ R149, R146, R149 ;  /* 0x0000009592950221 */ /* 0x000fe40000010000 */
[----:B------:R-:W-:Y:S02]  /*1290*/  @P0 FADD.FTZ R151, R148, R151 ;  /* 0x0000009794970221 */ /* 0x000fe40000010000 */
[----:B------:R-:W-:Y:S01]  /*12a0*/  @P0 FADD.FTZ R157, R108, R157 ;  /* 0x0000009d6c9d0221 */ /* 0x000fe20000010000 */
[----:B------:R-:W-:Y:S01]  /*12b0*/  SHF.R.U32.HI R108, RZ, 0x1c, R165 ;  /* 0x0000001cff6c7819 */ /* 0x000fe200000116a5 */
[----:B------:R-:W-:Y:S01]  /*12c0*/  @P0 FADD.FTZ R159, R106, R159 ;  /* 0x0000009f6a9f0221 */ /* 0x000fe20000010000 */
[----:B------:R-:W-:Y:S01]  /*12d0*/  F2FP.PACK_AB R106, R155, R153 ;  /* 0x000000999b6a723e */ /* 0x000fe200000000ff */
[----:B------:R-:W-:Y:S01]  /*12e0*/  FADD.FTZ R110, R163, R128 ;  /* 0x00000080a36e7221 */ /* 0x000fe20000010000 */
[----:B------:R-:W-:-:S02]  /*12f0*/  IADD3.X R161, R108, c[0x0][0x18c], RZ, P1, !PT ;  /* 0x000063006ca17a10 */ /* 0x000fc40000ffe4ff */
[----:B------:R-:W-:Y:S01]  /*1300*/  F2FP.PACK_AB R107, R111, R157 ;  /* 0x0000009d6f6b723e */ /* 0x000fe200000000ff */
[----:B------:R-:W-:Y:S01]  /*1310*/  FADD.FTZ R163, R110, R129 ;  /* 0x000000816ea37221 */ /* 0x000fe20000010000 */
[----:B------:R-:W-:Y:S02]  /*1320*/  F2FP.PACK_AB R105, R151, R149 ;  /* 0x000000959769723e */ /* 0x000fe400000000ff */
[----:B------:R-:W-:Y:S02]  /*1330*/  F2FP.PACK_AB R104, R159, R147 ;  /* 0x000000939f68723e */ /* 0x000fe400000000ff */
[----:B------:R-:W-:-:S03]  /*1340*/  LOP3.LUT P0, RZ, R114, 0xff, RZ, 0xc0, !PT ;  /* 0x000000ff72ff7812 */ /* 0x000fc6000780c0ff */
        /* <DEDUP_REMOVED lines=26> */
.L_x_15061:
        /* <DEDUP_REMOVED lines=84> */
.L_x_15062:
        /* <DEDUP_REMOVED lines=71> */
[----:B------:R-:W-:Y:S01]  /*1ea0*/  FADD.FTZ R117, -R146, R117 ;  /* 0x0000007592757221 */ /* 0x000fe20000010100 */
[----:B------:R-:W-:Y:S01]  /*1eb0*/  IADD3 R136, P1, R136, c[0x0][0x208], RZ ;  /* 0x0000820088887a10 */ /* 0x000fe20007f3e0ff */
[C---:B------:R-:W-:Y:S02]  /*1ec0*/  FADD.FTZ R120, -R146.reuse, R120 ;  /* 0x0000007892787221 */ /* 0x040fe40000010100 */
[----:B------:R-:W-:Y:S01]  /*1ed0*/  FADD.FTZ R125, -R146, R125 ;  /* 0x0000007d927d7221 */ /* 0x000fe20000010100 */
[----:B------:R-:W-:Y:S01]  /*1ee0*/  IADD3.X R137, R137, c[0x0][0x20c], RZ, P1, !PT ;  /* 0x0000830089897a10 */ /* 0x000fe20000ffe4ff */
[----:B-1----:R-:W-:Y:S01]  /*1ef0*/  FFMA.FTZ R104, R161, R104, c[0x0][0x228] ;  /* 0x00008a00a1687623 */ /* 0x002fe20000010068 */
[----:B------:R-:W-:Y:S01]  /*1f00*/  LOP3.LUT P1, RZ, R114, 0xff, RZ, 0xc0, !PT ;  /* 0x000000ff72ff7812 */ /* 0x000fe2000782c0ff */
[----:B------:R-:W-:Y:S02]  /*1f10*/  FADD.FTZ R121, -R146, R121 ;  /* 0x0000007992797221 */ /* 0x000fe40000010100 */
[----:B------:R-:W-:Y:S01]  /*1f20*/  FADD.FTZ R110, R104, R105 ;  /* 0x00000069686e7221 */ /* 0x000fe20000010000 */
[----:B------:R-:W-:Y:S01]  /*1f30*/  @!P0 MOV R105, 0x4 ;  /* 0x0000000400698802 */ /* 0x000fe20000000f00 */
[C---:B------:R-:W-:Y:S01]  /*1f40*/  FADD.FTZ R122, -R146.reuse, R122 ;  /* 0x0000007a927a7221 */ /* 0x040fe20000010100 */
[----:B------:R-:W-:Y:S01]  /*1f50*/  SEL R114, RZ, 0x1, P1 ;  /* 0x00000001ff727807 */ /* 0x000fe20000800000 */
[----:B------:R-:W0:Y:S01]  /*1f60*/  MUFU.RSQ R148, R110 ;  /* 0x0000006e00947308 */ /* 0x000e220000001400 */
[----:B------:R-:W-:-:S02]  /*1f70*/  FADD.FTZ R118, -R146, R118 ;  /* 0x0000007692767221 */ /* 0x000fc40000010100 */
[C---:B------:R-:W-:Y:S01]  /*1f80*/  @!P0 IMAD.WIDE R104, R112.reuse, R105, c[0x0][0x1a0] ;  /* 0x0000680070688625 */ /* 0x040fe200078e0269 */
[----:B------:R-:W-:-:S03]  /*1f90*/  IADD3 R112, R112, c[0x0][0x160], RZ ;  /* 0x0000580070707a10 */ /* 0x000fc60007ffe0ff */
[C---:B------:R-:W-:Y:S01]  /*1fa0*/  FADD.FTZ R119, -R146.reuse, R119 ;  /* 0x0000007792777221 */ /* 0x040fe20000010100 */
[----:B------:R-:W-:Y:S01]  /*1fb0*/  @!P0 STG.E [R104.64], R163 ;  /* 0x000000a368008986 */ /* 0x000fe2000c101904 */
[C---:B------:R-:W-:Y:S02]  /*1fc0*/  FADD.FTZ R124, -R146.reuse, R124 ;  /* 0x0000007c927c7221 */ /* 0x040fe40000010100 */
[C---:B------:R-:W-:Y:S02]  /*1fd0*/  FADD.FTZ R128, -R146.reuse, R128 ;  /* 0x0000008092807221 */ /* 0x040fe40000010100 */
[C---:B------:R-:W-:Y:S02]  /*1fe0*/  FADD.FTZ R129, -R146.reuse, R129 ;  /* 0x0000008192817221 */ /* 0x040fe40000010100 */
[----:B------:R-:W-:Y:S01]  /*1ff0*/  FADD.FTZ R130, -R146, R130 ;  /* 0x0000008292827221 */ /* 0x000fe20000010100 */
[----:B0-----:R0:W-:Y:S01]  /*2000*/  @!P0 STG.E [R106.64], R148 ;  /* 0x000000946a008986 */ /* 0x0011e2000c101904 */
[----:B------:R-:W-:-:S02]  /*2010*/  FMUL.FTZ R117, R148, R117 ;  /* 0x0000007594757220 */ /* 0x000fc40000410000 */
[C---:B------:R-:W-:Y:S02]  /*2020*/  FMUL.FTZ R110, R148.reuse, R125 ;  /* 0x0000007d946e7220 */ /* 0x040fe40000410000 */
[C---:B------:R-:W-:Y:S02]  /*2030*/  FMUL.FTZ R121, R148.reuse, R121 ;  /* 0x0000007994797220 */ /* 0x040fe40000410000 */
[C---:B------:R-:W-:Y:S02]  /*2040*/  FMUL.FTZ R122, R148.reuse, R122 ;  /* 0x0000007a947a7220 */ /* 0x040fe40000410000 */
[C---:B------:R-:W-:Y:S02]  /*2050*/  FMUL.FTZ R118, R148.reuse, R118 ;  /* 0x0000007694767220 */ /* 0x040fe40000410000 */
[C---:B------:R-:W-:Y:S02]  /*2060*/  FMUL.FTZ R119, R148.reuse, R119 ;  /* 0x0000007794777220 */ /* 0x040fe40000410000 */
[----:B0-----:R-:W-:-:S02]  /*2070*/  FMUL.FTZ R107, R148, R120 ;  /* 0x00000078946b7220 */ /* 0x001fc40000410000 */
        /* <DEDUP_REMOVED lines=21> */
[----:B------:R-:W-:Y:S02]  /*21d0*/  FFMA.FTZ R104, R68, R117, R100 ;  /* 0x0000007544687223 */ /* 0x000fe40000010064 */
[----:B------:R-:W-:Y:S02]  /*21e0*/  FADD.FTZ R146, -R146, R111 ;  /* 0x0000006f92927221 */ /* 0x000fe40000010100 */
[----:B------:R-:W-:-:S02]  /*21f0*/  FFMA.FTZ R121, R66, R121, R98 ;  /* 0x0000007942797223 */ /* 0x000fc40000010062 */
[----:B------:R-:W-:Y:S02]  /*2200*/  FFMA.FTZ R122, R67, R122, R99 ;  /* 0x0000007a437a7223 */ /* 0x000fe40000010063 */
[----:B------:R-:W-:Y:S02]  /*2210*/  FFMA.FTZ R106, R64, R107, R96 ;  /* 0x0000006b406a7223 */ /* 0x000fe40000010060 */
[----:B------:R-:W-:Y:S01]  /*2220*/  FFMA.FTZ R117, R65, R110, R97 ;  /* 0x0000006e41757223 */ /* 0x000fe20000010061 */
[----:B------:R-:W-:Y:S01]  /*2230*/  IADD3 R110, P0, R123, c[0x0][0x208], RZ ;  /* 0x000082007b6e7a10 */ /* 0x000fe20007f1e0ff */
[----:B------:R-:W-:Y:S01]  /*2240*/  FFMA.FTZ R111, R69, R118, R101 ;  /* 0x00000076456f7223 */ /* 0x000fe20000010065 */
[----:B------:R-:W-:Y:S01]  /*2250*/  F2FP.PACK_AB R107, R122, R121 ;  /* 0x000000797a6b723e */ /* 0x000fe200000000ff */
[----:B------:R-:W-:Y:S01]  /*2260*/  FFMA.FTZ R105, R70, R119, R102 ;  /* 0x0000007746697223 */ /* 0x000fe20000010066 */
[----:B------:R-:W-:Y:S01]  /*2270*/  F2FP.PACK_AB R106, R117, R106 ;  /* 0x0000006a756a723e */ /* 0x000fe200000000ff */
[----:B------:R-:W-:Y:S01]  /*2280*/  FFMA.FTZ R124, R71, R124, R103 ;  /* 0x0000007c477c7223 */ /* 0x000fe20000010067 */
[----:B------:R-:W-:Y:S01]  /*2290*/  F2FP.PACK_AB R104, R111, R104 ;  /* 0x000000686f68723e */ /* 0x000fe200000000ff */
[----:B------:R-:W-:Y:S01]  /*22a0*/  FMUL.FTZ R119, R148, R130 ;  /* 0x0000008294777220 */ /* 0x000fe20000410000 */
[----:B------:R-:W-:Y:S01]  /*22b0*/  IADD3.X R111, R152, c[0x0][0x20c], RZ, P0, !PT ;  /* 0x00008300986f7a10 */ /* 0x000fe200007fe4ff */
[----:B------:R-:W-:Y:S01]  /*22c0*/  FMUL.FTZ R120, R148, R135 ;  /* 0x0000008794787220 */ /* 0x000fe20000410000 */
[----:B------:R-:W-:Y:S01]  /*22d0*/  F2FP.PACK_AB R105, R124, R105 ;  /* 0x000000697c69723e */ /* 0x000fe200000000ff */
[----:B------:R-:W-:-:S02]  /*22e0*/  FMUL.FTZ R117, R148, R128 ;  /* 0x0000008094757220 */ /* 0x000fc40000410000 */
[C---:B------:R-:W-:Y:S02]  /*22f0*/  FMUL.FTZ R118, R148.reuse, R129 ;  /* 0x0000008194767220 */ /* 0x040fe40000410000 */
[C---:B------:R-:W-:Y:S01]  /*2300*/  FMUL.FTZ R121, R148.reuse, R132 ;  /* 0x0000008494797220 */ /* 0x040fe20000410000 */
[----:B------:R0:W-:Y:S01]  /*2310*/  STG.E.128 [R110.64], R104 ;  /* 0x000000686e007986 */ /* 0x0001e2000c101d04 */
[----:B------:R-:W-:Y:S02]  /*2320*/  FMUL.FTZ R122, R148, R133 ;  /* 0x00000085947a7220 */ /* 0x000fe40000410000 */
[----:B------:R-:W-:Y:S02]  /*2330*/  FFMA.FTZ R119, R62, R119, R94 ;  /* 0x000000773e777223 */ /* 0x000fe4000001005e */
[----:B------:R-:W-:Y:S02]  /*2340*/  FFMA.FTZ R120, R63, R120, R95 ;  /* 0x000000783f787223 */ /* 0x000fe4000001005f */
[----:B------:R-:W-:-:S02]  /*2350*/  FMUL.FTZ R125, R148, R138 ;  /* 0x0000008a947d7220 */ /* 0x000fc40000410000 */
[----:B------:R-:W-:Y:S02]  /*2360*/  FMUL.FTZ R124, R148, R139 ;  /* 0x0000008b947c7220 */ /* 0x000fe40000410000 */
[----:B------:R-:W-:Y:S02]  /*2370*/  FFMA.FTZ R117, R60, R117, R92 ;  /* 0x000000753c757223 */ /* 0x000fe4000001005c */
[----:B------:R-:W-:Y:S02]  /*2380*/  FFMA.FTZ R118, R61, R118, R93 ;  /* 0x000000763d767223 */ /* 0x000fe4000001005d */
[----:B------:R-:W-:Y:S02]  /*2390*/  FFMA.FTZ R121, R58, R121, R90 ;  /* 0x000000793a797223 */ /* 0x000fe4000001005a */
[----:B------:R-:W-:Y:S01]  /*23a0*/  FFMA.FTZ R122, R59, R122, R91 ;  /* 0x0000007a3b7a7223 */ /* 0x000fe2000001005b */
[----:B0-----:R-:W-:Y:S01]  /*23b0*/  F2FP.PACK_AB R105, R120, R119 ;  /* 0x000000777869723e */ /* 0x001fe200000000ff */
[----:B------:R-:W-:Y:S01]  /*23c0*/  FMUL.FTZ R131, R148, R131 ;  /* 0x0000008394837220 */ /* 0x000fe20000410000 */
[----:B------:R-:W-:Y:S01]  /*23d0*/  F2FP.PACK_AB R104, R118, R117 ;  /* 0x000000757668723e */ /* 0x000fe200000000ff */
[----:B------:R-:W-:Y:S01]  /*23e0*/  FMUL.FTZ R134, R148, R134 ;  /* 0x0000008694867220 */ /* 0x000fe20000410000 */
[----:B------:R-:W-:Y:S01]  /*23f0*/  F2FP.PACK_AB R107, R122, R121 ;  /* 0x000000797a6b723e */ /* 0x000fe200000000ff */
[C---:B------:R-:W-:Y:S01]  /*2400*/  FMUL.FTZ R129, R148.reuse, R140 ;  /* 0x0000008c94817220 */ /* 0x040fe20000410000 */
[----:B------:R-:W-:Y:S01]  /*2410*/  IADD3 R110, P0, R127, c[0x0][0x208], RZ ;  /* 0x000082007f6e7a10 */ /* 0x000fe20007f1e0ff */
[C---:B------:R-:W-:Y:S01]  /*2420*/  FMUL.FTZ R128, R148.reuse, R145 ;  /* 0x0000009194807220 */ /* 0x040fe20000410000 */
[----:B------:R-:W-:Y:S01]  /*2430*/  IADD3 R118, P2, R109, c[0x0][0x208], RZ ;  /* 0x000082006d767a10 */ /* 0x000fe20007f5e0ff */
[----:B------:R-:W-:-:S02]  /*2440*/  FMUL.FTZ R141, R148, R141 ;  /* 0x0000008d948d7220 */ /* 0x000fc40000410000 */
[----:B------:R-:W-:Y:S01]  /*2450*/  FMUL.FTZ R144, R148, R144 ;  /* 0x0000009094907220 */ /* 0x000fe20000410000 */
[----:B------:R-:W-:Y:S01]  /*2460*/  IADD3.X R119, R108, c[0x0][0x20c], RZ, P2, !PT ;  /* 0x000083006c777a10 */ /* 0x000fe200017fe4ff */
        /* <DEDUP_REMOVED lines=15> */
[----:B------:R-:W-:Y:S01]  /*2560*/  FFMA.FTZ R123, R50, R123, R82 ;  /* 0x0000007b327b7223 */ /* 0x000fe20000010052 */
[----:B------:R-:W-:Y:S01]  /*2570*/  IADD3.X R111, R126, c[0x0][0x20c], RZ, P0, !PT ;  /* 0x000083007e6f7a10 */ /* 0x000fe200007fe4ff */
[----:B------:R-:W-:Y:S01]  /*2580*/  FFMA.FTZ R130, R51, R130, R83 ;  /* 0x0000008233827223 */ /* 0x000fe20000010053 */
[----:B------:R-:W-:Y:S01]  /*2590*/  F2FP.PACK_AB R106, R134, R131 ;  /* 0x00000083866a723e */ /* 0x000fe200000000ff */
[----:B------:R-:W-:Y:S01]  /*25a0*/  FFMA.FTZ R121, R54, R129, R86 ;  /* 0x0000008136797223 */ /* 0x000fe20000010056 */
[----:B------:R-:W-:Y:S01]  /*25b0*/  ISETP.GE.AND P0, PT, R112, c[0x0][0x164], PT ;  /* 0x0000590070007a0c */ /* 0x000fe20003f06270 */
        /* <DEDUP_REMOVED lines=9> */
[----:B------:R-:W-:Y:S02]  /*2650*/  FFMA.FTZ R146, R43, R146, R75 ;  /* 0x000000922b927223 */ /* 0x000fe4000001004b */
[----:B------:R-:W-:Y:S02]  /*2660*/  FFMA.FTZ R140, R41, R140, R73 ;  /* 0x0000008c298c7223 */ /* 0x000fe40000010049 */
[----:B------:R-:W-:Y:S01]  /*2670*/  FFMA.FTZ R149, R46, R149, R78 ;  /* 0x000000952e957223 */ /* 0x000fe2000001004e */
[----:B------:R-:W-:Y:S01]  /*2680*/  F2FP.PACK_AB R135, R146, R157 ;  /* 0x0000009d9287723e */ /* 0x000fe200000000ff */
[----:B------:R-:W-:Y:S01]  /*2690*/  FFMA.FTZ R138, R47, R138, R79 ;  /* 0x0000008a2f8a7223 */ /* 0x000fe2000001004f */
[----:B------:R-:W-:Y:S01]  /*26a0*/  F2FP.PACK_AB R134, R140, R153 ;  /* 0x000000998c86723e */ /* 0x000fe200000000ff */
[----:B------:R-:W-:Y:S01]  /*26b0*/  FFMA.FTZ R147, R44, R147, R76 ;  /* 0x000000932c937223 */ /* 0x000fe2000001004c */
[----:B------:R0:W-:Y:S01]  /*26c0*/  STG.E.128 [R136.64], R120 ;  /* 0x0000007888007986 */ /* 0x0001e2000c101d04 */
[----:B------:R-:W-:Y:S01]  /*26d0*/  FFMA.FTZ R132, R45, R132, R77 ;  /* 0x000000842d847223 */ /* 0x000fe2000001004d */
[----:B------:R-:W-:-:S04]  /*26e0*/  F2FP.PACK_AB R133, R138, R149 ;  /* 0x000000958a85723e */ /* 0x000fc800000000ff */
[----:B------:R-:W-:-:S05]  /*26f0*/  F2FP.PACK_AB R132, R132, R147 ;  /* 0x000000938484723e */ /* 0x000fca00000000ff */
[----:B------:R0:W-:Y:S02]  /*2700*/  STG.E.128 [R118.64], R132 ;  /* 0x0000008476007986 */ /* 0x0001e4000c101d04 */
[----:B0-----:R-:W-:Y:S01]  /*2710*/  @P0 CALL.REL.NOINC `(.L_x_15059) ;  /* 0x0000001000000944 */ /* 0x001fe20003c00000 */
[----:B------:R-:W-:Y:S05]  /*2720*/  BRA `(.L_x_15060) ;  /* 0xffffdcf000007947 */ /* 0x000fea000383ffff */
.L_x_15059:
[----:B------:R-:W-:Y:S05]  /*2730*/  EXIT ;  /* 0x000000000000794d */ /* 0x000fea0003800000 */
.L_x_15057:
[----:B------:R-:W-:Y:S01]  /*2740*/  HFMA2.MMA R105, -RZ, RZ, 0, 5.9604644775390625e-08 ;  /* 0x00000001ff697435 */ /* 0x000fe200000001ff */
[----:B------:R-:W-:Y:S02]  /*2750*/  MOV R107, 0x1f ;  /* 0x0000001f006b7802 */ /* 0x000fe40000000f00 */
[----:B------:R-:W-:Y:S02]  /*2760*/  MOV R110, 0xffffffff ;  /* 0xffffffff006e7802 */ /* 0x000fe40000000f00 */
[----:B------:R-:W-:Y:S02]  /*2770*/  MOV R160, 0x2790 ;  /* 0x0000279000a07802 */ /* 0x000fe40000000f00 */
[----:B------:R-:W-:Y:S05]  /*2780*/  CALL.REL.NOINC `($__internal_85_$__cuda_sm70_shflsync_bfly_p) ;  /* 0x000007a000007944 */ /* 0x000fea0003c00000 */
[----:B-1----:R-:W-:Y:S01]  /*2790*/  MOV R104, R105 ;  /* 0x0000006900687202 */ /* 0x002fe20000000f00 */
[----:B0-----:R-:W-:Y:S05]  /*27a0*/  BRA `(.L_x_15061) ;  /* 0xffffed4000007947 */ /* 0x001fea000383ffff */
.L_x_15058:
[----:B------:R-:W-:Y:S01]  /*27b0*/  HFMA2.MMA R105, -RZ, RZ, 0, 1.1920928955078125e-07 ;  /* 0x00000002ff697435 */ /* 0x000fe200000001ff */
[----:B------:R-:W-:Y:S02]  /*27c0*/  MOV R107, 0x1f ;  /* 0x0000001f006b7802 */ /* 0x000fe40000000f00 */
[----:B------:R-:W-:-:S02]  /*27d0*/  MOV R110, 0xffffffff ;  /* 0xffffffff006e7802 */ /* 0x000fc40000000f00 */
[----:B------:R-:W-:Y:S02]  /*27e0*/  MOV R160, 0x2800 ;  /* 0x0000280000a07802 */ /* 0x000fe40000000f00 */
[----:B------:R-:W-:Y:S05]  /*27f0*/  CALL.REL.NOINC `($__internal_85_$__cuda_sm70_shflsync_bfly_p) ;  /* 0x0000073000007944 */ /* 0x000fea0003c00000 */
[----:B01----:R-:W-:Y:S01]  /*2800*/  FADD.FTZ R148, R148, R105 ;  /* 0x0000006994947221 */ /* 0x003fe20000010000 */
[----:B------:R-:W-:Y:S01]  /*2810*/  HFMA2.MMA R105, -RZ, RZ, 0, 2.384185791015625e-07 ;  /* 0x00000004ff697435 */ /* 0x000fe200000001ff */
[----:B------:R-:W-:Y:S02]  /*2820*/  MOV R107, 0x1f ;  /* 0x0000001f006b7802 */ /* 0x000fe40000000f00 */
[----:B------:R-:W-:Y:S02]  /*2830*/  MOV R110, 0xffffffff ;  /* 0xffffffff006e7802 */ /* 0x000fe40000000f00 */
[----:B------:R-:W-:Y:S02]  /*2840*/  MOV R160, 0x2860 ;  /* 0x0000286000a07802 */ /* 0x000fe40000000f00 */
[----:B------:R-:W-:Y:S05]  /*2850*/  CALL.REL.NOINC `($__internal_85_$__cuda_sm70_shflsync_bfly_p) ;  /* 0x000006d000007944 */ /* 0x000fea0003c00000 */
[----:B01----:R-:W-:Y:S01]  /*2860*/  FADD.FTZ R148, R148, R105 ;  /* 0x0000006994947221 */ /* 0x003fe20000010000 */
[----:B------:R-:W-:Y:S01]  /*2870*/  HFMA2.MMA R105, -RZ, RZ, 0, 4.76837158203125e-07 ;  /* 0x00000008ff697435 */ /* 0x000fe200000001ff */
[----:B------:R-:W-:Y:S02]  /*2880*/  MOV R107, 0x1f ;  /* 0x0000001f006b7802 */ /* 0x000fe40000000f00 */
[----:B------:R-:W-:-:S02]  /*2890*/  MOV R110, 0xffffffff ;  /* 0xffffffff006e7802 */ /* 0x000fc40000000f00 */
[----:B------:R-:W-:Y:S02]  /*28a0*/  MOV R160, 0x28c0 ;  /* 0x000028c000a07802 */ /* 0x000fe40000000f00 */
[----:B------:R-:W-:Y:S05]  /*28b0*/  CALL.REL.NOINC `($__internal_85_$__cuda_sm70_shflsync_bfly_p) ;  /* 0x0000067000007944 */ /* 0x000fea0003c00000 */
[----:B01----:R-:W-:Y:S01]  /*28c0*/  FADD.FTZ R148, R148, R105 ;  /* 0x0000006994947221 */ /* 0x003fe20000010000 */
[----:B------:R-:W-:Y:S01]  /*28d0*/  HFMA2.MMA R105, -RZ, RZ, 0, 9.5367431640625e-07 ;  /* 0x00000010ff697435 */ /* 0x000fe200000001ff */
[----:B------:R-:W-:Y:S02]  /*28e0*/  MOV R107, 0x1f ;  /* 0x0000001f006b7802 */ /* 0x000fe40000000f00 */
[----:B------:R-:W-:Y:S02]  /*28f0*/  MOV R110, 0xffffffff ;  /* 0xffffffff006e7802 */ /* 0x000fe40000000f00 */
[----:B------:R-:W-:Y:S02]  /*2900*/  MOV R160, 0x2920 ;  /* 0x0000292000a07802 */ /* 0x000fe40000000f00 */
[----:B------:R-:W-:Y:S05]  /*2910*/  CALL.REL.NOINC `($__internal_85_$__cuda_sm70_shflsync_bfly_p) ;  /* 0x0000061000007944 */ /* 0x000fea0003c00000 */
        /* <DEDUP_REMOVED lines=70> */
[----:B------:R-:W-:Y:S05]  /*2d80*/  CALL.REL.NOINC `($__internal_85_$__cuda_sm70_shflsync_bfly_p) ;  /* 0x000001a000007944 */ /* 0x000fea0003c00000 */
[----:B01----:R-:W-:Y:S01]  /*2d90*/  FADD.FTZ R148, R148, R105 ;  /* 0x0000006994947221 */ /* 0x003fe20000010000 */
[----:B------:R-:W-:Y:S01]  /*2da0*/  HFMA2.MMA R105, -RZ, RZ, 0, 1.1920928955078125e-07 ;  /* 0x00000002ff697435 */ /* 0x000fe200000001ff */
[----:B------:R-:W-:Y:S02]  /*2db0*/  MOV R107, 0x1f ;  /* 0x0000001f006b7802 */ /* 0x000fe40000000f00 */
[----:B------:R-:W-:Y:S02]  /*2dc0*/  MOV R110, 0xffffffff ;  /* 0xffffffff006e7802 */ /* 0x000fe40000000f00 */
[----:B------:R-:W-:Y:S02]  /*2dd0*/  MOV R160, 0x2df0 ;  /* 0x00002df000a07802 */ /* 0x000fe40000000f00 */
[----:B------:R-:W-:Y:S05]  /*2de0*/  CALL.REL.NOINC `($__internal_85_$__cuda_sm70_shflsync_bfly_p) ;  /* 0x0000014000007944 */ /* 0x000fea0003c00000 */
[----:B01----:R-:W-:Y:S01]  /*2df0*/  FADD.FTZ R148, R148, R105 ;  /* 0x0000006994947221 */ /* 0x003fe20000010000 */
[----:B------:R-:W-:Y:S01]  /*2e00*/  HFMA2.MMA R105, -RZ, RZ, 0, 2.384185791015625e-07 ;  /* 0x00000004ff697435 */ /* 0x000fe200000001ff */
[----:B------:R-:W-:-:S02]  /*2e10*/  MOV R107, 0x1f ;  /* 0x0000001f006b7802 */ /* 0x000fc40000000f00 */
[----:B------:R-:W-:Y:S02]  /*2e20*/  MOV R110, 0xffffffff ;  /* 0xffffffff006e7802 */ /* 0x000fe40000000f00 */
[----:B------:R-:W-:Y:S02]  /*2e30*/  MOV R160, 0x2e50 ;  /* 0x00002e5000a07802 */ /* 0x000fe40000000f00 */
[----:B------:R-:W-:Y:S05]  /*2e40*/  CALL.REL.NOINC `($__internal_85_$__cuda_sm70_shflsync_bfly_p) ;  /* 0x000000e000007944 */ /* 0x000fea0003c00000 */
[----:B01----:R-:W-:Y:S01]  /*2e50*/  FADD.FTZ R148, R148, R105 ;  /* 0x0000006994947221 */ /* 0x003fe20000010000 */
[----:B------:R-:W-:Y:S01]  /*2e60*/  HFMA2.MMA R105, -RZ, RZ, 0, 4.76837158203125e-07 ;  /* 0x00000008ff697435 */ /* 0x000fe200000001ff */
[----:B------:R-:W-:Y:S02]  /*2e70*/  MOV R107, 0x1f ;  /* 0x0000001f006b7802 */ /* 0x000fe40000000f00 */
[----:B------:R-:W-:Y:S02]  /*2e80*/  MOV R110, 0xffffffff ;  /* 0xffffffff006e7802 */ /* 0x000fe40000000f00 */
[----:B------:R-:W-:Y:S02]  /*2e90*/  MOV R160, 0x2eb0 ;  /* 0x00002eb000a07802 */ /* 0x000fe40000000f00 */
[----:B------:R-:W-:Y:S05]  /*2ea0*/  CALL.REL.NOINC `($__internal_85_$__cuda_sm70_shflsync_bfly_p) ;  /* 0x0000008000007944 */ /* 0x000fea0003c00000 */
[----:B01----:R-:W-:Y:S01]  /*2eb0*/  FADD.FTZ R148, R148, R105 ;  /* 0x0000006994947221 */ /* 0x003fe20000010000 */
[----:B------:R-:W-:Y:S01]  /*2ec0*/  HFMA2.MMA R105, -RZ, RZ, 0, 9.5367431640625e-07 ;  /* 0x00000010ff697435 */ /* 0x000fe200000001ff */
[----:B------:R-:W-:-:S02]  /*2ed0*/  MOV R107, 0x1f ;  /* 0x0000001f006b7802 */ /* 0x000fc40000000f00 */
[----:B------:R-:W-:Y:S02]  /*2ee0*/  MOV R110, 0xffffffff ;  /* 0xffffffff006e7802 */ /* 0x000fe40000000f00 */
[----:B------:R-:W-:Y:S02]  /*2ef0*/  MOV R160, 0x2f10 ;  /* 0x00002f1000a07802 */ /* 0x000fe40000000f00 */
[----:B------:R-:W-:Y:S05]  /*2f00*/  CALL.REL.NOINC `($__internal_85_$__cuda_sm70_shflsync_bfly_p) ;  /* 0x0000002000007944 */ /* 0x000fea0003c00000 */
[----:B-1----:R-:W-:Y:S01]  /*2f10*/  MOV R161, R105 ;  /* 0x0000006900a17202 */ /* 0x002fe20000000f00 */
[----:B0-----:R-:W-:Y:S05]  /*2f20*/  BRA `(.L_x_15062) ;  /* 0xffffeb0000007947 */ /* 0x001fea000383ffff */
        .weak           $__internal_85_$__cuda_sm70_shflsync_bfly_p
        .type           $__internal_85_$__cuda_sm70_shflsync_bfly_p,@function
        .size           $__internal_85_$__cuda_sm70_shflsync_bfly_p,(.L_x_29149 - $__internal_85_$__cuda_sm70_shflsync_bfly_p)
$__internal_85_$__cuda_sm70_shflsync_bfly_p:
[----:B------:R-:W-:Y:S01]  /*2f30*/  HFMA2.MMA R161, -RZ, RZ, 0, 0 ;  /* 0x00000000ffa17435 */ /* 0x000fe200000001ff */
[----:B------:R-:W-:Y:S04]  /*2f40*/  WARPSYNC R110 ;  /* 0x0000006e00007348 */ /* 0x000fe80003800000 */
[----:B------:R0:W1:Y:S01]  /*2f50*/  SHFL.BFLY PT, R105, R148, R105, R107 ;  /* 0x0c00006994697389 */ /* 0x00006200000e006b */
[----:B------:R-:W-:Y:S05]  /*2f60*/  RET.REL.NODEC R160 `(_ZN10layer_norm13ln_fwd_kernelINS_13Kernel_traitsIf6__halfS2_S2_fjLj8192ELj1ELj1ELj8ELj16ENS_18Kernel_traits_baseILj8192EfS2_S2_S2_fjLj256EEEEELb0ELb1ELb0ELb1EEEvNS_9FwdParamsE) ;  /* 0xffffd090a0007950 */ /* 0x000fea0003c3ffff */
.L_x_15063:
        /* <DEDUP_REMOVED lines=9> */
.L_x_29149:


//--------------------- .text._ZN10layer_norm13ln_fwd_kernelINS_13Kernel_traitsIf6__halfS2_S2_fjLj8192ELj1ELj1ELj8ELj16ENS_18Kernel_traits_baseILj8192EfS2_S2_S2_fjLj256EEEEELb0ELb1ELb1ELb0EEEvNS_9FwdParamsE --------------------------
	.section	.text._ZN10layer_norm13ln_fwd_kernelINS_13Kernel_traitsIf6__halfS2_S2_fjLj8192ELj1ELj1ELj8ELj16ENS_18Kernel_traits_baseILj8192EfS2_S2_S2_fjLj256EEEEELb0ELb1ELb1ELb0EEEvNS_9FwdParamsE,"ax",@progbits
	.sectioninfo	@"SHI_REGISTERS=162"
	.align	128
        .global         _ZN10layer_norm13ln_fwd_kernelINS_13Kernel_traitsIf6__halfS2_S2_fjLj8192ELj1ELj1ELj8ELj16ENS_18Kernel_traits_baseILj8192EfS2_S2_S2_fjLj256EEEEELb0ELb1ELb1ELb0EEEvNS_9FwdParamsE
        .type           _ZN10layer_norm13ln_fwd_kernelINS_13Kernel_traitsIf6__halfS2_S2_fjLj8192ELj1ELj1ELj8ELj16ENS_18Kernel_traits_baseILj8192EfS2_S2_S2_fjLj256EEEEELb0ELb1ELb1ELb0EEEvNS_9FwdParamsE,@function
        .size           _ZN10layer_norm13ln_fwd_kernelINS_13Kernel_traitsIf6__halfS2_S2_fjLj8192ELj1ELj1ELj8ELj16ENS_18Kernel_traits_baseILj8192EfS2_S2_S2_fjLj256EEEEELb0ELb1ELb1ELb0EEEvNS_9FwdParamsE,(.L_x_29150 - _ZN10layer_norm13ln_fwd_kernelINS_13Kernel_traitsIf6__halfS2_S2_fjLj8192ELj1ELj1ELj8ELj16ENS_18Kernel_traits_baseILj8192EfS2_S2_S2_fjLj256EEEEELb0ELb1ELb1ELb0EEEvNS_9FwdParamsE)
        .other          _ZN10layer_norm13ln_fwd_kernelINS_13Kernel_traitsIf6__halfS2_S2_fjLj8192ELj1ELj1ELj8ELj16ENS_18Kernel_traits_baseILj8192EfS2_S2_S2_fjLj256EEEEELb0ELb1ELb1ELb0EEEvNS_9FwdParamsE,@"STO_CUDA_ENTRY STV_DEFAULT"
_ZN10layer_norm13ln_fwd_kernelINS_13Kernel_traitsIf6__halfS2_S2_fjLj8192ELj1ELj1ELj8ELj16ENS_18Kernel_traits_baseILj8192EfS2_S2_S2_fjLj256EEEEELb0ELb1ELb1ELb0EEEvNS_9FwdParamsE:
.text._ZN10layer_norm13ln_fwd_kernelINS_13Kernel_traitsIf6__halfS2_S2_fjLj8192ELj1ELj1ELj8ELj16ENS_18Kernel_traits_baseILj8192EfS2_S2_S2_fjLj256EEEEELb0ELb1ELb1ELb0EEEvNS_9FwdParamsE:
        /* <DEDUP_REMOVED lines=34> */
.L_x_15065:
[----:B------:R-:W-:Y:S05]  /*0220*/  BSYNC B0 ;  /* 0x0000000000007941 */ /* 0x000fea0003800000 */
.L_x_15064:
        /* <DEDUP_REMOVED lines=21> */
.L_x_15067:
[----:B------:R-:W-:Y:S05]  /*0380*/  BSYNC B0 ;  /* 0x0000000000007941 */ /* 0x000fea0003800000 */
.L_x_15066:
        /* <DEDUP_REMOVED lines=21> */
.L_x_15069:
[----:B------:R-:W-:Y:S05]  /*04e0*/  BSYNC B0 ;  /* 0x0000000000007941 */ /* 0x000fea0003800000 */
.L_x_15068:
        /* <DEDUP_REMOVED lines=20> */
.L_x_15071:
[----:B------:R-:W-:Y:S05]  /*0630*/  BSYNC B0 ;  /* 0x0000000000007941 */ /* 0x000fea0003800000 */
.L_x_15070:
        /* <DEDUP_REMOVED lines=25> */
.L_x_15187:
        /* <DEDUP_REMOVED lines=33> */
[----:B-----5:R-:W-:Y:S01]  /*09e0*/  HADD2.F32 R135, -RZ, R4.H0_H0 ;  /* 0x20000004ff877230 */ /* 0x020fe20000004100 */
[----:B------:R-:W-:Y:S05]  /*09f0*/  BRA `(.L_x_15076) ;  /* 0x0000005000007947 */ /* 0x000fea0003800000 */
.L_x_15075:
[----:B-1---5:R-:W-:-:S05]  /*0a00*/  HADD2.F32 R104, -RZ, R136.H0_H0 ;  /* 0x20000088ff687230 */ /* 0x022fca0000004100 */
[----:B------:R-:W-:Y:S01]  /*0a10*/  FMUL.FTZ R135, R104, c[0x0][0x1ec] ;  /* 0x00007b0068877a20 */ /* 0x000fe20000410000 */
[----:B------:R-:W-:-:S03]  /*0a20*/  @P0 HADD2.F32 R104, -RZ, R4.H0_H0 ;  /* 0x20000004ff680230 */ /* 0x000fc60000004100 */
[----:B------:R-:W-:-:S04]  /*0a30*/  FMUL.FTZ R135, R80, R135 ;  /* 0x0000008750877220 */ /* 0x000fc80000410000 */
[----:B------:R-:W-:Y:S02]  /*0a40*/  @P0 FADD.FTZ R135, R104, R135 ;  /* 0x0000008768870221 */ /* 0x000fe40000010000 */
.L_x_15076:
[----:B------:R-:W-:Y:S05]  /*0a50*/  BSYNC B1 ;  /* 0x0000000000017941 */ /* 0x000fea0003800000 */
.L_x_15074:
[----:B------:R-:W-:Y:S01]  /*0a60*/  BSSY B1, `(.L_x_15077) ;  /* 0x000000b000017945 */ /* 0x000fe20003800000 */
[----:B------:R-:W-:Y:S05]  /*0a70*/  @P6 BRA `(.L_x_15078) ;  /* 0x0000004000006947 */ /* 0x000fea0003800000 */
[----:B------:R-:W-:Y:S01]  /*0a80*/  MOV R140, RZ ;  /* 0x000000ff008c7202 */ /* 0x000fe20000000f00 */
[----:B------:R-:W-:Y:S05]  /*0a90*/  @!P0 BRA `(.L_x_15079) ;  /* 0x0000007000008947 */ /* 0x000fea0003800000 */
[----:B-----5:R-:W-:Y:S01]  /*0aa0*/  HADD2.F32 R140, -RZ, R4.H1_H1 ;  /* 0x30000004ff8c7230 */ /* 0x020fe20000004100 */
[----:B------:R-:W-:Y:S05]  /*0ab0*/  BRA `(.L_x_15079) ;  /* 0x0000005000007947 */ /* 0x000fea0003800000 */
.L_x_15078:
[----:B-----5:R-:W-:Y:S02]  /*0ac0*/  HADD2.F32 R104, -RZ, R136.H1_H1 ;  /* 0x30000088ff687230 */ /* 0x020fe40000004100 */
[----:B------:R-:W-:-:S03]  /*0ad0*/  @P0 HADD2.F32 R105, -RZ, R4.H1_H1 ;  /* 0x30000004ff690230 */ /* 0x000fc60000004100 */
[----:B------:R-:W-:-:S04]  /*0ae0*/  FMUL.FTZ R104, R104, c[0x0][0x1ec] ;  /* 0x00007b0068687a20 */ /* 0x000fc80000410000 */
[----:B------:R-:W-:-:S04]  /*0af0*/  FMUL.FTZ R140, R81, R104 ;  /* 0x00000068518c7220 */ /* 0x000fc80000410000 */
[----:B------:R-:W-:Y:S02]  /*0b00*/  @P0 FADD.FTZ R140, R105, R140 ;  /* 0x0000008c698c0221 */ /* 0x000fe40000010000 */
.L_x_15079:
[----:B------:R-:W-:Y:S05]  /*0b10*/  BSYNC B1 ;  /* 0x0000000000017941 */ /* 0x000fea0003800000 */
.L_x_15077:
[----:B------:R-:W-:Y:S01]  /*0b20*/  BSSY B1, `(.L_x_15080) ;  /* 0x000000b000017945 */ /* 0x000fe20003800000 */
[----:B------:R-:W-:Y:S05]  /*0b30*/  @P6 BRA `(.L_x_15081) ;  /* 0x0000004000006947 */ /* 0x000fea0003800000 */
[----:B------:R-:W-:Y:S01]  /*0b40*/  HFMA2.MMA R141, -RZ, RZ, 0, 0 ;  /* 0x00000000ff8d7435 */ /* 0x000fe200000001ff */
[----:B------:R-:W-:Y:S05]  /*0b50*/  @!P0 BRA `(.L_x_15082) ;  /* 0x0000007000008947 */ /* 0x000fea0003800000 */
[----:B-----5:R-:W-:Y:S01]  /*0b60*/  HADD2.F32 R141, -RZ, R5.H0_H0 ;  /* 0x20000005ff8d7230 */ /* 0x020fe20000004100 */
[----:B------:R-:W-:Y:S05]  /*0b70*/  BRA `(.L_x_15082) ;  /* 0x0000005000007947 */ /* 0x000fea0003800000 */
.L_x_15081:
[----:B-----5:R-:W-:-:S05]  /*0b80*/  HADD2.F32 R104, -RZ, R137.H0_H0 ;  /* 0x20000089ff687230 */ /* 0x020fca0000004100 */
[----:B------:R-:W-:Y:S01]  /*0b90*/  FMUL.FTZ R141, R104, c[0x0][0x1ec] ;  /* 0x00007b00688d7a20 */ /* 0x000fe20000410000 */
[----:B------:R-:W-:-:S03]  /*0ba0*/  @P0 HADD2.F32 R104, -RZ, R5.H0_H0 ;  /* 0x20000005ff680230 */ /* 0x000fc60000004100 */
[----:B------:R-:W-:-:S04]  /*0bb0*/  FMUL.FTZ R141, R82, R141 ;  /* 0x0000008d528d7220 */ /* 0x000fc80000410000 */
[----:B------:R-:W-:Y:S02]  /*0bc0*/  @P0 FADD.FTZ R141, R104, R141 ;  /* 0x0000008d688d0221 */ /* 0x000fe40000010000 */
.L_x_15082:
[----:B------:R-:W-:Y:S05]  /*0bd0*/  BSYNC B1 ;  /* 0x0000000000017941 */ /* 0x000fea0003800000 */
.L_x_15080:
[----:B------:R-:W-:Y:S01]  /*0be0*/  BSSY B1, `(.L_x_15083) ;  /* 0x000000b000017945 */ /* 0x000fe20003800000 */
[----:B------:R-:W-:Y:S05]  /*0bf0*/  @P6 BRA `(.L_x_15084) ;  /* 0x0000004000006947 */ /* 0x000fea0003800000 */
[----:B------:R-:W-:Y:S01]  /*0c00*/  MOV R142, RZ ;  /* 0x000000ff008e7202 */ /* 0x000fe20000000f00 */
[----:B------:R-:W-:Y:S05]  /*0c10*/  @!P0 BRA `(.L_x_15085) ;  /* 0x0000007000008947 */ /* 0x000fea0003800000 */
[----:B-----5:R-:W-:Y:S01]  /*0c20*/  HADD2.F32 R142, -RZ, R5.H1_H1 ;  /* 0x30000005ff8e7230 */ /* 0x020fe20000004100 */
[----:B------:R-:W-:Y:S05]  /*0c30*/  BRA `(.L_x_15085) ;  /* 0x0000005000007947 */ /* 0x000fea0003800000 */
.L_x_15084:
[----:B-----5:R-:W-:Y:S02]  /*0c40*/  HADD2.F32 R104, -RZ, R137.H1_H1 ;  /* 0x30000089ff687230 */ /* 0x020fe40000004100 */
[----:B------:R-:W-:-:S03]  /*0c50*/  @P0 HADD2.F32 R105, -RZ, R5.H1_H1 ;  /* 0x30000005ff690230 */ /* 0x000fc60000004100 */
[----:B------:R-:W-:-:S04]  /*0c60*/  FMUL.FTZ R104, R104, c[0x0][0x1ec] ;  /* 0x00007b0068687a20 */ /* 0x000fc80000410000 */
[----:B------:R-:W-:-:S04]  /*0c70*/  FMUL.FTZ R142, R83, R104 ;  /* 0x00000068538e7220 */ /* 0x000fc80000410000 */
[----:B------:R-:W-:Y:S02]  /*0c80*/  @P0 FADD.FTZ R142, R105, R142 ;  /* 0x0000008e698e0221 */ /* 0x000fe40000010000 */
.L_x_15085:
[----:B------:R-:W-:Y:S05]  /*0c90*/  BSYNC B1 ;  /* 0x0000000000017941 */ /* 0x000fea0003800000 */
.L_x_15083:
[----:B------:R-:W-:Y:S01]  /*0ca0*/  BSSY B1, `(.L_x_15086) ;  /* 0x000000b000017945 */ /* 0x000fe20003800000 */
[----:B------:R-:W-:Y:S05]  /*0cb0*/  @P6 BRA `(.L_x_15087) ;  /* 0x0000004000006947 */ /* 0x000fea0003800000 */
[----:B------:R-:W-:Y:S01]  /*0cc0*/  HFMA2.MMA R143, -RZ, RZ, 0, 0 ;  /* 0x00000000ff8f7435 */ /* 0x000fe200000001ff */
[----:B------:R-:W-:Y:S05]  /*0cd0*/  @!P0 BRA `(.L_x_15088) ;  /* 0x0000007000008947 */ /* 0x000fea0003800000 */
[----:B-----5:R-:W-:Y:S01]  /*0ce0*/  HADD2.F32 R143, -RZ, R6.H0_H0 ;  /* 0x20000006ff8f7230 */ /* 0x020fe20000004100 */
[----:B------:R-:W-:Y:S05]  /*0cf0*/  BRA `(.L_x_15088) ;  /* 0x0000005000007947 */ /* 0x000fea0003800000 */
.L_x_15087:
[----:B-----5:R-:W-:-:S05]  /*0d00*/  HADD2.F32 R104, -RZ, R138.H0_H0 ;  /* 0x2000008aff687230 */ /* 0x020fca0000004100 */
[----:B------:R-:W-:Y:S01]  /*0d10*/  FMUL.FTZ R143, R104, c[0x0][0x1ec] ;  /* 0x00007b00688f7a20 */ /* 0x000fe20000410000 */
[----:B------:R-:W-:-:S03]  /*0d20*/  @P0 HADD2.F32 R104, -RZ, R6.H0_H0 ;  /* 0x20000006ff680230 */ /* 0x000fc60000004100 */
[----:B------:R-:W-:-:S04]  /*0d30*/  FMUL.FTZ R143, R84, R143 ;  /* 0x0000008f548f7220 */ /* 0x000fc80000410000 */
[----:B------:R-:W-:Y:S02]  /*0d40*/  @P0 FADD.FTZ R143, R104, R143 ;  /* 0x0000008f688f0221 */ /* 0x000fe40000010000 */
.L_x_15088:
[----:B------:R-:W-:Y:S05]  /*0d50*/  BSYNC B1 ;  /* 0x0000000000017941 */ /* 0x000fea0003800000 */
.L_x_15086:
[----:B------:R-:W-:Y:S01]  /*0d60*/  BSSY B1, `(.L_x_15089) ;  /* 0x000000b000017945 */ /* 0x000fe20003800000 */
[----:B------:R-:W-:Y:S05]  /*0d70*/  @P6 BRA `(.L_x_15090) ;  /* 0x0000004000006947 */ /* 0x000fea0003800000 */
[----:B------:R-:W-:Y:S01]  /*0d80*/  MOV R144, RZ ;  /* 0x000000ff00907202 */ /* 0x000fe20000000f00 */
[----:B------:R-:W-:Y:S05]  /*0d90*/  @!P0 BRA `(.L_x_15091) ;  /* 0x0000007000008947 */ /* 0x000fea0003800000 */
[----:B-----5:R-:W-:Y:S01]  /*0da0*/  HADD2.F32 R144, -RZ, R6.H1_H1 ;  /* 0x30000006ff907230 */ /* 0x020fe20000004100 */
[----:B------:R-:W-:Y:S05]  /*0db0*/  BRA `(.L_x_15091) ;  /* 0x0000005000007947 */ /* 0x000fea0003800000 */
.L_x_15090:
[----:B-----5:R-:W-:Y:S02]  /*0dc0*/  HADD2.F32 R104, -RZ, R138.H1_H1 ;  /* 0x3000008aff687230 */ /* 0x020fe40000004100 */
[----:B------:R-:W-:-:S03]  /*0dd0*/  @P0 HADD2.F32 R105, -RZ, R6.H1_H1 ;  /* 0x30000006ff690230 */ /* 0x000fc60000004100 */
[----:B------:R-:W-:-:S04]  /*0de0*/  FMUL.FTZ R104, R104, c[0x0][0x1ec] ;  /* 0x00007b0068687a20 */ /* 0x000fc80000410000 */
[----:B------:R-:W-:-:S04]  /*0df0*/  FMUL.FTZ R144, R85, R104 ;  /* 0x0000006855907220 */ /* 0x000fc80000410000 */
[----:B------:R-:W-:Y:S02]  /*0e00*/  @P0 FADD.FTZ R144, R105, R144 ;  /* 0x0000009069900221 */ /* 0x000fe40000010000 */
.L_x_15091:
[----:B------:R-:W-:Y:S05]  /*0e10*/  BSYNC B1 ;  /* 0x0000000000017941 */ /* 0x000fea0003800000 */
.L_x_15089:
[----:B------:R-:W-:Y:S01]  /*0e20*/  BSSY B1, `(.L_x_15092) ;  /* 0x000000b000017945 */ /* 0x000fe20003800000 */
[----:B------:R-:W-:Y:S05]  /*0e30*/  @P6 BRA `(.L_x_15093) ;  /* 0x0000004000006947 */ /* 0x000fea0003800000 */
[----:B------:R-:W-:Y:S01]  /*0e40*/  HFMA2.MMA R145, -RZ, RZ, 0, 0 ;  /* 0x00000000ff917435 */ /* 0x000fe200000001ff */
[----:B------:R-:W-:Y:S05]  /*0e50*/  @!P0 BRA `(.L_x_15094) ;  /* 0x0000007000008947 */ /* 0x000fea0003800000 */
[----:B-----5:R-:W-:Y:S01]  /*0e60*/  HADD2.F32 R145, -RZ, R7.H0_H0 ;  /* 0x20000007ff917230 */ /* 0x020fe20000004100 */
[----:B------:R-:W-:Y:S05]  /*0e70*/  BRA `(.L_x_15094) ;  /* 0x0000005000007947 */ /* 0x000fea0003800000 */
.L_x_15093:
[----:B-----5:R-:W-:-:S05]  /*0e80*/  HADD2.F32 R104, -RZ, R139.H0_H0 ;  /* 0x2000008bff687230 */ /* 0x020fca0000004100 */
[----:B------:R-:W-:Y:S01]  /*0e90*/  FMUL.FTZ R145, R104, c[0x0][0x1ec] ;  /* 0x00007b0068917a20 */ /* 0x000fe20000410000 */
[----:B------:R-:W-:-:S03]  /*0ea0*/  @P0 HADD2.F32 R104, -RZ, R7.H0_H0 ;  /* 0x20000007ff680230 */ /* 0x000fc60000004100 */
[----:B------:R-:W-:-:S04]  /*0eb0*/  FMUL.FTZ R145, R86, R145 ;  /* 0x0000009156917220 */ /* 0x000fc80000410000 */
[----:B------:R-:W-:Y:S02]  /*0ec0*/  @P0 FADD.FTZ R145, R104, R145 ;  /* 0x0000009168910221 */ /* 0x000fe40000010000 */
.L_x_15094:
[----:B------:R-:W-:Y:S05]  /*0ed0*/  BSYNC B1 ;  /* 0x0000000000017941 */ /* 0x000fea0003800000 */
.L_x_15092:
[----:B------:R-:W-:Y:S01]  /*0ee0*/  BSSY B1, `(.L_x_15095) ;  /* 0x000000b000017945 */ /* 0x000fe20003800000 */
[----:B------:R-:W-:Y:S05]  /*0ef0*/  @P6 BRA `(.L_x_15096) ;  /* 0x0000004000006947 */ /* 0x000fea0003800000 */
[----:B------:R-:W-:Y:S01]  /*0f00*/  MOV R146, RZ ;  /* 0x000000ff00927202 */ /* 0x000fe20000000f00 */
[----:B------:R-:W-:Y:S05]  /*0f10*/  @!P0 BRA `(.L_x_15097) ;  /* 0x0000007000008947 */ /* 0x000fea0003800000 */
[----:B-----5:R-:W-:Y:S01]  /*0f20*/  HADD2.F32 R146, -RZ, R7.H1_H1 ;  /* 0x30000007ff927230 */ /* 0x020fe20000004100 */
[----:B------:R-:W-:Y:S05]  /*0f30*/  BRA `(.L_x_15097) ;  /* 0x0000005000007947 */ /* 0x000fea0003800000 */
.L_x_15096:
[----:B-----5:R-:W-:Y:S02]  /*0f40*/  HADD2.F32 R104, -RZ, R139.H1_H1 ;  /* 0x3000008bff687230 */ /* 0x020fe40000004100 */
[----:B------:R-:W-:-:S03]  /*0f50*/  @P0 HADD2.F32 R105, -RZ, R7.H1_H1 ;  /* 0x30000007ff690230 */ /* 0x000fc60000004100 */
[----:B------:R-:W-:-:S04]  /*0f60*/  FMUL.FTZ R104, R104, c[0x0][0x1ec] ;  /* 0x00007b0068687a20 */ /* 0x000fc80000410000 */
[----:B------:R-:W-:-:S04]  /*0f70*/  FMUL.FTZ R146, R87, R104 ;  /* 0x0000006857927220 */ /* 0x000fc80000410000 */
[----:B------:R-:W-:Y:S02]  /*0f80*/  @P0 FADD.FTZ R146, R105, R146 ;  /* 0x0000009269920221 */ /* 0x000fe40000010000 */
.L_x_15097:
[----:B------:R-:W-:Y:S05]  /*0f90*/  BSYNC B1 ;  /* 0x0000000000017941 */ /* 0x000fea0003800000 */
.L_x_15095:
        /* <DEDUP_REMOVED lines=9> */
.L_x_15073:
[----:B---3--:R-:W-:Y:S05]  /*1030*/  BSYNC B0 ;  /* 0x0000000000007941 */ /* 0x008fea0003800000 */
.L_x_15072:
        /* <DEDUP_REMOVED lines=17> */
.L_x_15101:
[----:B-1---5:R-:W-:-:S05]  /*1150*/  HADD2.F32 R104, -RZ, R136.H0_H0 ;  /* 0x20000088ff687230 */ /* 0x022fca0000004100 */
[----:B------:R-:W-:Y:S01]  /*1160*/  FMUL.FTZ R111, R104, c[0x0][0x1ec] ;  /* 0x00007b00686f7a20 */ /* 0x000fe20000410000 */
[----:B------:R-:W-:-:S03]  /*1170*/  @P0 HADD2.F32 R104, -RZ, R4.H0_H0 ;  /* 0x20000004ff680230 */ /* 0x000fc60000004100 */
[----:B------:R-:W-:-:S04]  /*1180*/  FMUL.FTZ R111, R56, R111 ;  /* 0x0000006f386f7220 */ /* 0x000fc80000410000 */
[----:B------:R-:W-:Y:S02]  /*1190*/  @P0 FADD.FTZ R111, R104, R111 ;  /* 0x0000006f686f0221 */ /* 0x000fe40000010000 */
.L_x_15102:
[----:B------:R-:W-:Y:S05]  /*11a0*/  BSYNC B1 ;  /* 0x0000000000017941 */ /* 0x000fea0003800000 */
.L_x_15100:
[----:B------:R-:W-:Y:S01]  /*11b0*/  BSSY B1, `(.L_x_15103) ;  /* 0x000000b000017945 */ /* 0x000fe20003800000 */
[----:B------:R-:W-:Y:S05]  /*11c0*/  @P6 BRA `(.L_x_15104) ;  /* 0x0000004000006947 */ /* 0x000fea0003800000 */
[----:B------:R-:W-:Y:S01]  /*11d0*/  MOV R112, RZ ;  /* 0x000000ff00707202 */ /* 0x000fe20000000f00 */
[----:B------:R-:W-:Y:S05]  /*11e0*/  @!P0 BRA `(.L_x_15105) ;  /* 0x0000007000008947 */ /* 0x000fea0003800000 */
[----:B-----5:R-:W-:Y:S01]  /*11f0*/  HADD2.F32 R112, -RZ, R4.H1_H1 ;  /* 0x30000004ff707230 */ /* 0x020fe20000004100 */
[----:B------:R-:W-:Y:S05]  /*1200*/  BRA `(.L_x_15105) ;  /* 0x0000005000007947 */ /* 0x000fea0003800000 */
.L_x_15104:
[----:B-----5:R-:W-:Y:S02]  /*1210*/  HADD2.F32 R104, -RZ, R136.H1_H1 ;  /* 0x30000088ff687230 */ /* 0x020fe40000004100 */
[----:B------:R-:W-:-:S03]  /*1220*/  @P0 HADD2.F32 R105, -RZ, R4.H1_H1 ;  /* 0x30000004ff690230 */ /* 0x000fc60000004100 */
[----:B------:R-:W-:-:S04]  /*1230*/  FMUL.FTZ R104, R104, c[0x0][0x1ec] ;  /* 0x00007b0068687a20 */ /* 0x000fc80000410000 */
[----:B------:R-:W-:-:S04]  /*1240*/  FMUL.FTZ R112, R57, R104 ;  /* 0x0000006839707220 */ /* 0x000fc80000410000 */
[----:B------:R-:W-:Y:S02]  /*1250*/  @P0 FADD.FTZ R112, R105, R112 ;  /* 0x0000007069700221 */ /* 0x000fe40000010000 */
.L_x_15105:
[----:B------:R-:W-:Y:S05]  /*1260*/  BSYNC B1 ;  /* 0x0000000000017941 */ /* 0x000fea0003800000 */
.L_x_15103:
[----:B------:R-:W-:Y:S01]  /*1270*/  BSSY B1, `(.L_x_15106) ;  /* 0x000000b000017945 */ /* 0x000fe20003800000 */
[----:B------:R-:W-:Y:S05]  /*1280*/  @P6 BRA `(.L_x_15107) ;  /* 0x0000004000006947 */ /* 0x000fea0003800000 */
[----:B------:R-:W-:Y:S01]  /*1290*/  HFMA2.MMA R113, -RZ, RZ, 0, 0 ;  /* 0x00000000ff717435 */ /* 0x000fe200000001ff */
[----:B------:R-:W-:Y:S05]  /*12a0*/  @!P0 BRA `(.L_x_15108) ;  /* 0x0000007000008947 */ /* 0x000fea0003800000 */
[----:B-----5:R-:W-:Y:S01]  /*12b0*/  HADD2.F32 R113, -RZ, R5.H0_H0 ;  /* 0x20000005ff717230 */ /* 0x020fe20000004100 */
[----:B------:R-:W-:Y:S05]  /*12c0*/  BRA `(.L_x_15108) ;  /* 0x0000005000007947 */ /* 0x000fea0003800000 */
.L_x_15107:
[----:B-----5:R-:W-:-:S05]  /*12d0*/  HADD2.F32 R104, -RZ, R137.H0_H0 ;  /* 0x20000089ff687230 */ /* 0x020fca0000004100 */
[----:B------:R-:W-:Y:S01]  /*12e0*/  FMUL.FTZ R113, R104, c[0x0][0x1ec] ;  /* 0x00007b0068717a20 */ /* 0x000fe20000410000 */
[----:B------:R-:W-:-:S03]  /*12f0*/  @P0 HADD2.F32 R104, -RZ, R5.H0_H0 ;  /* 0x20000005ff680230 */ /* 0x000fc60000004100 */
[----:B------:R-:W-:-:S04]  /*1300*/  FMUL.FTZ R113, R58, R113 ;  /* 0x000000713a717220 */ /* 0x000fc80000410000 */
[----:B------:R-:W-:Y:S02]  /*1310*/  @P0 FADD.FTZ R113, R104, R113 ;  /* 0x0000007168710221 */ /* 0x000fe40000010000 */
.L_x_15108:
[----:B------:R-:W-:Y:S05]  /*1320*/  BSYNC B1 ;  /* 0x0000000000017941 */ /* 0x000fea0003800000 */
.L_x_15106:
[----:B------:R-:W-:Y:S01]  /*1330*/  BSSY B1, `(.L_x_15109) ;  /* 0x000000b000017945 */ /* 0x000fe20003800000 */
[----:B------:R-:W-:Y:S05]  /*1340*/  @P6 BRA `(.L_x_15110) ;  /* 0x0000004000006947 */ /* 0x000fea0003800000 */
[----:B------:R-:W-:Y:S01]  /*1350*/  MOV R114, RZ ;  /* 0x000000ff00727202 */ /* 0x000fe20000000f00 */
[----:B------:R-:W-:Y:S05]  /*1360*/  @!P0 BRA `(.L_x_15111) ;  /* 0x0000007000008947 */ /* 0x000fea0003800000 */
[----:B-----5:R-:W-:Y:S01]  /*1370*/  HADD2.F32 R114, -RZ, R5.H1_H1 ;  /* 0x30000005ff727230 */ /* 0x020fe20000004100 */
[----:B------:R-:W-:Y:S05]  /*1380*/  BRA `(.L_x_15111) ;  /* 0x0000005000007947 */ /* 0x000fea0003800000 */
.L_x_15110:
[----:B-----5:R-:W-:Y:S02]  /*1390*/  HADD2.F32 R104, -RZ, R137.H1_H1 ;  /* 0x30000089ff687230 */ /* 0x020fe40000004100 */
[----:B------:R-:W-:-:S03]  /*13a0*/  @P0 HADD2.F32 R105, -RZ, R5.H1_H1 ;  /* 0x30000005ff690230 */ /* 0x000fc60000004100 */
[----:B------:R-:W-:-:S04]  /*13b0*/  FMUL.FTZ R104, R104, c[0x0][0x1ec] ;  /* 0x00007b0068687a20 */ /* 0x000fc80000410000 */
[----:B------:R-:W-:-:S04]  /*13c0*/  FMUL.FTZ R114, R59, R104 ;  /* 0x000000683b727220 */ /* 0x000fc80000410000 */
[----:B------:R-:W-:Y:S02]  /*13d0*/  @P0 FADD.FTZ R114, R105, R114 ;  /* 0x0000007269720221 */ /* 0x000fe40000010000 */
.L_x_15111:
[----:B------:R-:W-:Y:S05]  /*13e0*/  BSYNC B1 ;  /* 0x0000000000017941 */ /* 0x000fea0003800000 */
.L_x_15109:
[----:B------:R-:W-:Y:S01]  /*13f0*/  BSSY B1, `(.L_x_15112) ;  /* 0x000000b000017945 */ /* 0x000fe20003800000 */
[----:B------:R-:W-:Y:S05]  /*1400*/  @P6 BRA `(.L_x_15113) ;  /* 0x0000004000006947 */ /* 0x000fea0003800000 */
[----:B------:R-:W-:Y:S01]  /*1410*/  HFMA2.MMA R115, -RZ, RZ, 0, 0 ;  /* 0x00000000ff737435 */ /* 0x000fe200000001ff */
[----:B------:R-:W-:Y:S05]  /*1420*/  @!P0 BRA `(.L_x_15114) ;  /* 0x0000007000008947 */ /* 0x000fea0003800000 */
[----:B-----5:R-:W-:Y:S01]  /*1430*/  HADD2.F32 R115, -RZ, R6.H0_H0 ;  /* 0x20000006ff737230 */ /* 0x020fe20000004100 */
[----:B------:R-:W-:Y:S05]  /*1440*/  BRA `(.L_x_15114) ;  /* 0x0000005000007947 */ /* 0x000fea0003800000 */
.L_x_15113:
[----:B-----5:R-:W-:-:S05]  /*1450*/  HADD2.F32 R104, -RZ, R138.H0_H0 ;  /* 0x2000008aff687230 */ /* 0x020fca0000004100 */
[----:B------:R-:W-:Y:S01]  /*1460*/  FMUL.FTZ R115, R104, c[0x0][0x1ec] ;  /* 0x00007b0068737a20 */ /* 0x000fe20000410000 */
[----:B------:R-:W-:-:S03]  /*1470*/  @P0 HADD2.F32 R104, -RZ, R6.H0_H0 ;  /* 0x20000006ff680230 */ /* 0x000fc60000004100 */
[----:B------:R-:W-:-:S04]  /*1480*/  FMUL.FTZ R115, R60, R115 ;  /* 0x000000733c737220 */ /* 0x000fc80000410000 */
[----:B------:R-:W-:Y:S02]  /*1490*/  @P0 FADD.FTZ R115, R104, R115 ;  /* 0x0000007368730221 */ /* 0x000fe40000010000 */
.L_x_15114:
[----:B------:R-:W-:Y:S05]  /*14a0*/  BSYNC B1 ;  /* 0x0000000000017941 */ /* 0x000fea0003800000 */
.L_x_15112:
[----:B------:R-:W-:Y:S01]  /*14b0*/  BSSY B1, `(.L_x_15115) ;  /* 0x000000b000017945 */ /* 0x000fe20003800000 */
[----:B------:R-:W-:Y:S05]  /*14c0*/  @P6 BRA `(.L_x_15116) ;  /* 0x0000004000006947 */ /* 0x000fea0003800000 */
[----:B------:R-:W-:Y:S01]  /*14d0*/  MOV R116, RZ ;  /* 0x000000ff00747202 */ /* 0x000fe20000000f00 */
[----:B------:R-:W-:Y:S05]  /*14e0*/  @!P0 BRA `(.L_x_15117) ;  /* 0x0000007000008947 */ /* 0x000fea0003800000 */
[----:B-----5:R-:W-:Y:S01]  /*14f0*/  HADD2.F32 R116, -RZ, R6.H1_H1 ;  /* 0x30000006ff747230 */ /* 0x020fe20000004100 */
[----:B------:R-:W-:Y:S05]  /*1500*/  BRA `(.L_x_15117) ;  /* 0x0000005000007947 */ /* 0x000fea0003800000 */
.L_x_15116:
[----:B-----5:R-:W-:Y:S02]  /*1510*/  HADD2.F32 R104, -RZ, R138.H1_H1 ;  /* 0x3000008aff687230 */ /* 0x020fe40000004100 */
[----:B------:R-:W-:-:S03]  /*1520*/  @P0 HADD2.F32 R105, -RZ, R6.H1_H1 ;  /* 0x30000006ff690230 */ /* 0x000fc60000004100 */
[----:B------:R-:W-:-:S04]  /*1530*/  FMUL.FTZ R104, R104, c[0x0][0x1ec] ;  /* 0x00007b0068687a20 */ /* 0x000fc80000410000 */
[----:B------:R-:W-:-:S04]  /*1540*/  FMUL.FTZ R116, R61, R104 ;  /* 0x000000683d747220 */ /* 0x000fc80000410000 */
[----:B------:R-:W-:Y:S02]  /*1550*/  @P0 FADD.FTZ R116, R105, R116 ;  /* 0x0000007469740221 */ /* 0x000fe40000010000 */
.L_x_15117:
[----:B------:R-:W-:Y:S05]  /*1560*/  BSYNC B1 ;  /* 0x0000000000017941 */ /* 0x000fea0003800000 */
.L_x_15115:
[----:B------:R-:W-:Y:S01]  /*1570*/  BSSY B1, `(.L_x_15118) ;  /* 0x000000b000017945 */ /* 0x000fe20003800000 */
[----:B------:R-:W-:Y:S05]  /*1580*/  @P6 BRA `(.L_x_15119) ;  /* 0x0000004000006947 */ /* 0x000fea0003800000 */
[----:B------:R-:W-:Y:S01]  /*1590*/  HFMA2.MMA R117, -RZ, RZ, 0, 0 ;  /* 0x00000000ff757435 */ /* 0x000fe200000001ff */
[----:B------:R-:W-:Y:S05]  /*15a0*/  @!P0 BRA `(.L_x_15120) ;  /* 0x0000007000008947 */ /* 0x000fea0003800000 */
[----:B-----5:R-:W-:Y:S01]  /*15b0*/  HADD2.F32 R117, -RZ, R7.H0_H0 ;  /* 0x20000007ff757230 */ /* 0x020fe20000004100 */
[----:B------:R-:W-:Y:S05]  /*15c0*/  BRA `(.L_x_15120) ;  /* 0x0000005000007947 */ /* 0x000fea0003800000 */
.L_x_15119:
[----:B-----5:R-:W-:-:S05]  /*15d0*/  HADD2.F32 R104, -RZ, R139.H0_H0 ;  /* 0x2000008bff687230 */ /* 0x020fca0000004100 */
[----:B------:R-:W-:Y:S01]  /*15e0*/  FMUL.FTZ R117, R104, c[0x0][0x1ec] ;  /* 0x00007b0068757a20 */ /* 0x000fe20000410000 */
[----:B------:R-:W-:-:S03]  /*15f0*/  @P0 HADD2.F32 R104, -RZ, R7.H0_H0 ;  /* 0x20000007ff680230 */ /* 0x000fc60000004100 */
[----:B------:R-:W-:-:S04]  /*1600*/  FMUL.FTZ R117, R62, R117 ;  /* 0x000000753e757220 */ /* 0x000fc80000410000 */
[----:B------:R-:W-:Y:S02]  /*1610*/  @P0 FADD.FTZ R117, R104, R117 ;  /* 0x0000007568750221 */ /* 0x000fe40000010000 */
.L_x_15120:
[----:B------:R-:W-:Y:S05]  /*1620*/  BSYNC B1 ;  /* 0x0000000000017941 */ /* 0x000fea0003800000 */
.L_x_15118:
[----:B------:R-:W-:Y:S01]  /*1630*/  BSSY B1, `(.L_x_15121) ;  /* 0x000000b000017945 */ /* 0x000fe20003800000 */
[----:B------:R-:W-:Y:S05]  /*1640*/  @P6 BRA `(.L_x_15122) ;  /* 0x0000004000006947 */ /* 0x000fea0003800000 */
[----:B------:R-:W-:Y:S01]  /*1650*/  MOV R118, RZ ;  /* 0x000000ff00767202 */ /* 0x000fe20000000f00 */
[----:B------:R-:W-:Y:S05]  /*1660*/  @!P0 BRA `(.L_x_15123) ;  /* 0x0000007000008947 */ /* 0x000fea0003800000 */
[----:B-----5:R-:W-:Y:S01]  /*1670*/  HADD2.F32 R118, -RZ, R7.H1_H1 ;  /* 0x30000007ff767230 */ /* 0x020fe20000004100 */
[----:B------:R-:W-:Y:S05]  /*1680*/  BRA `(.L_x_15123) ;  /* 0x0000005000007947 */ /* 0x000fea0003800000 */
.L_x_15122:
[----:B-----5:R-:W-:Y:S02]  /*1690*/  HADD2.F32 R104, -RZ, R139.H1_H1 ;  /* 0x3000008bff687230 */ /* 0x020fe40000004100 */
[----:B------:R-:W-:-:S03]  /*16a0*/  @P0 HADD2.F32 R105, -RZ, R7.H1_H1 ;  /* 0x30000007ff690230 */ /* 0x000fc60000004100 */
[----:B------:R-:W-:-:S04]  /*16b0*/  FMUL.FTZ R104, R104, c[0x0][0x1ec] ;  /* 0x00007b0068687a20 */ /* 0x000fc80000410000 */
[----:B------:R-:W-:-:S04]  /*16c0*/  FMUL.FTZ R118, R63, R104 ;  /* 0x000000683f767220 */ /* 0x000fc80000410000 */
[----:B------:R-:W-:Y:S02]  /*16d0*/  @P0 FADD.FTZ R118, R105, R118 ;  /* 0x0000007669760221 */ /* 0x000fe40000010000 */
.L_x_15123:
[----:B------:R-:W-:Y:S05]  /*16e0*/  BSYNC B1 ;  /* 0x0000000000017941 */ /* 0x000fea0003800000 */
.L_x_15121:
        /* <DEDUP_REMOVED lines=9> */
.L_x_15099:
[----:B------:R-:W-:Y:S05]  /*1780*/  BSYNC B0 ;  /* 0x0000000000007941 */ /* 0x000fea0003800000 */
.L_x_15098:
        /* <DEDUP_REMOVED lines=17> */
.L_x_15127:
[----:B-1---5:R-:W-:-:S05]  /*18a0*/  HADD2.F32 R104, -RZ, R136.H0_H0 ;  /* 0x20000088ff687230 */ /* 0x022fca0000004100 */
[----:B------:R-:W-:Y:S01]  /*18b0*/  FMUL.FTZ R119, R104, c[0x0][0x1ec] ;  /* 0x00007b0068777a20 */ /* 0x000fe20000410000 */
[----:B------:R-:W-:-:S03]  /*18c0*/  @P0 HADD2.F32 R104, -RZ, R4.H0_H0 ;  /* 0x20000004ff680230 */ /* 0x000fc60000004100 */
[----:B------:R-:W-:-:S04]  /*18d0*/  FMUL.FTZ R119, R32, R119 ;  /* 0x0000007720777220 */ /* 0x000fc80000410000 */
[----:B------:R-:W-:Y:S02]  /*18e0*/  @P0 FADD.FTZ R119, R104, R119 ;  /* 0x0000007768770221 */ /* 0x000fe40000010000 */
.L_x_15128:
[----:B------:R-:W-:Y:S05]  /*18f0*/  BSYNC B1 ;  /* 0x0000000000017941 */ /* 0x000fea0003800000 */
.L_x_15126:
[----:B------:R-:W-:Y:S01]  /*1900*/  BSSY B1, `(.L_x_15129) ;  /* 0x000000b000017945 */ /* 0x000fe20003800000 */
[----:B------:R-:W-:Y:S05]  /*1910*/  @P6 BRA `(.L_x_15130) ;  /* 0x0000004000006947 */ /* 0x000fea0003800000 */
[----:B------:R-:W-:Y:S01]  /*1920*/  MOV R120, RZ ;  /* 0x000000ff00787202 */ /* 0x000fe20000000f00 */
[----:B------:R-:W-:Y:S05]  /*1930*/  @!P0 BRA `(.L_x_15131) ;  /* 0x0000007000008947 */ /* 0x000fea0003800000 */
[----:B-----5:R-:W-:Y:S01]  /*1940*/  HADD2.F32 R120, -RZ, R4.H1_H1 ;  /* 0x30000004ff787230 */ /* 0x020fe20000004100 */
[----:B------:R-:W-:Y:S05]  /*1950*/  BRA `(.L_x_15131) ;  /* 0x0000005000007947 */ /* 0x000fea0003800000 */
.L_x_15130:
[----:B-----5:R-:W-:Y:S02]  /*1960*/  HADD2.F32 R104, -RZ, R136.H1_H1 ;  /* 0x30000088ff687230 */ /* 0x020fe40000004100 */
[----:B------:R-:W-:-:S03]  /*1970*/  @P0 HADD2.F32 R105, -RZ, R4.H1_H1 ;  /* 0x30000004ff690230 */ /* 0x000fc60000004100 */
[----:B------:R-:W-:-:S04]  /*1980*/  FMUL.FTZ R104, R104, c[0x0][0x1ec] ;  /* 0x00007b0068687a20 */ /* 0x000fc80000410000 */
[----:B------:R-:W-:-:S04]  /*1990*/  FMUL.FTZ R120, R33, R104 ;  /* 0x0000006821787220 */ /* 0x000fc80000410000 */
[----:B------:R-:W-:Y:S02]  /*19a0*/  @P0 FADD.FTZ R120, R105, R120 ;  /* 0x0000007869780221 */ /* 0x000fe40000010000 */
.L_x_15131:
[----:B------:R-:W-:Y:S05]  /*19b0*/  BSYNC B1 ;  /* 0x0000000000017941 */ /* 0x000fea0003800000 */
.L_x_15129:
[----:B------:R-:W-:Y:S01]  /*19c0*/  BSSY B1, `(.L_x_15132) ;  /* 0x000000b000017945 */ /* 0x000fe20003800000 */
[----:B------:R-:W-:Y:S05]  /*19d0*/  @P6 BRA `(.L_x_15133) ;  /* 0x0000004000006947 */ /* 0x000fea0003800000 */
[----:B------:R-:W-:Y:S01]  /*19e0*/  HFMA2.MMA R121, -RZ, RZ, 0, 0 ;  /* 0x00000000ff797435 */ /* 0x000fe200000001ff */
[----:B------:R-:W-:Y:S05]  /*19f0*/  @!P0 BRA `(.L_x_15134) ;  /* 0x0000007000008947 */ /* 0x000fea0003800000 */
[----:B-----5:R-:W-:Y:S01]  /*1a00*/  HADD2.F32 R121, -RZ, R5.H0_H0 ;  /* 0x20000005ff797230 */ /* 0x020fe20000004100 */
[----:B------:R-:W-:Y:S05]  /*1a10*/  BRA `(.L_x_15134) ;  /* 0x0000005000007947 */ /* 0x000fea0003800000 */
.L_x_15133:
[----:B-----5:R-:W-:-:S05]  /*1a20*/  HADD2.F32 R104, -RZ, R137.H0_H0 ;  /* 0x20000089ff687230 */ /* 0x020fca0000004100 */
[----:B------:R-:W-:Y:S01]  /*1a30*/  FMUL.FTZ R121, R104, c[0x0][0x1ec] ;  /* 0x00007b0068797a20 */ /* 0x000fe20000410000 */
[----:B------:R-:W-:-:S03]  /*1a40*/  @P0 HADD2.F32 R104, -RZ, R5.H0_H0 ;  /* 0x20000005ff680230 */ /* 0x000fc60000004100 */
[----:B------:R-:W-:-:S04]  /*1a50*/  FMUL.FTZ R121, R34, R121 ;  /* 0x0000007922797220 */ /* 0x000fc80000410000 */
[----:B------:R-:W-:Y:S02]  /*1a60*/  @P0 FADD.FTZ R121, R104, R121 ;  /* 0x0000007968790221 */ /* 0x000fe40000010000 */
.L_x_15134:
[----:B------:R-:W-:Y:S05]  /*1a70*/  BSYNC B1 ;  /* 0x0000000000017941 */ /* 0x000fea0003800000 */
.L_x_15132:
[----:B------:R-:W-:Y:S01]  /*1a80*/  BSSY B1, `(.L_x_15135) ;  /* 0x000000b000017945 */ /* 0x000fe20003800000 */
[----:B------:R-:W-:Y:S05]  /*1a90*/  @P6 BRA `(.L_x_15136) ;  /* 0x0000004000006947 */ /* 0x000fea0003800000 */
[----:B------:R-:W-:Y:S01]  /*1aa0*/  MOV R122, RZ ;  /* 0x000000ff007a7202 */ /* 0x000fe20000000f00 */
[----:B------:R-:W-:Y:S05]  /*1ab0*/  @!P0 BRA `(.L_x_15137) ;  /* 0x0000007000008947 */ /* 0x000fea0003800000 */
[----:B-----5:R-:W-:Y:S01]  /*1ac0*/  HADD2.F32 R122, -RZ, R5.H1_H1 ;  /* 0x30000005ff7a7230 */ /* 0x020fe20000004100 */
[----:B------:R-:W-:Y:S05]  /*1ad0*/  BRA `(.L_x_15137) ;  /* 0x0000005000007947 */ /* 0x000fea0003800000 */
.L_x_15136:
[----:B-----5:R-:W-:Y:S02]  /*1ae0*/  HADD2.F32 R104, -RZ, R137.H1_H1 ;  /* 0x30000089ff687230 */ /* 0x020fe40000004100 */
[----:B------:R-:W-:-:S03]  /*1af0*/  @P0 HADD2.F32 R105, -RZ, R5.H1_H1 ;  /* 0x30000005ff690230 */ /* 0x000fc60000004100 */
[----:B------:R-:W-:-:S04]  /*1b00*/  FMUL.FTZ R104, R104, c[0x0][0x1ec] ;  /* 0x00007b0068687a20 */ /* 0x000fc80000410000 */
[----:B------:R-:W-:-:S04]  /*1b10*/  FMUL.FTZ R122, R35, R104 ;  /* 0x00000068237a7220 */ /* 0x000fc80000410000 */
[----:B------:R-:W-:Y:S02]  /*1b20*/  @P0 FADD.FTZ R122, R105, R122 ;  /* 0x0000007a697a0221 */ /* 0x000fe40000010000 */
.L_x_15137:
[----:B------:R-:W-:Y:S05]  /*1b30*/  BSYNC B1 ;  /* 0x0000000000017941 */ /* 0x000fea0003800000 */
.L_x_15135:
[----:B------:R-:W-:Y:S01]  /*1b40*/  BSSY B1, `(.L_x_15138) ;  /* 0x000000b000017945 */ /* 0x000fe20003800000 */
[----:B------:R-:W-:Y:S05]  /*1b50*/  @P6 BRA `(.L_x_15139) ;  /* 0x0000004000006947 */ /* 0x000fea0003800000 */
[----:B------:R-:W-:Y:S01]  /*1b60*/  HFMA2.MMA R123, -RZ, RZ, 0, 0 ;  /* 0x00000000ff7b7435 */ /* 0x000fe200000001ff */
[----:B------:R-:W-:Y:S05]  /*1b70*/  @!P0 BRA `(.L_x_15140) ;  /* 0x0000007000008947 */ /* 0x000fea0003800000 */
[----:B-----5:R-:W-:Y:S01]  /*1b80*/  HADD2.F32 R123, -RZ, R6.H0_H0 ;  /* 0x20000006ff7b7230 */ /* 0x020fe20000004100 */
[----:B------:R-:W-:Y:S05]  /*1b90*/  BRA `(.L_x_15140) ;  /* 0x0000005000007947 */ /* 0x000fea0003800000 */
.L_x_15139:
[----:B-----5:R-:W-:-:S05]  /*1ba0*/  HADD2.F32 R104, -RZ, R138.H0_H0 ;  /* 0x2000008aff687230 */ /* 0x020fca0000004100 */
[----:B------:R-:W-:Y:S01]  /*1bb0*/  FMUL.FTZ R123, R104, c[0x0][0x1ec] ;  /* 0x00007b00687b7a20 */ /* 0x000fe20000410000 */
[----:B------:R-:W-:-:S03]  /*1bc0*/  @P0 HADD2.F32 R104, -RZ, R6.H0_H0 ;  /* 0x20000006ff680230 */ /* 0x000fc60000004100 */
[----:B------:R-:W-:-:S04]  /*1bd0*/  FMUL.FTZ R123, R36, R123 ;  /* 0x0000007b247b7220 */ /* 0x000fc80000410000 */
[----:B------:R-:W-:Y:S02]  /*1be0*/  @P0 FADD.FTZ R123, R104, R123 ;  /* 0x0000007b687b0221 */ /* 0x000fe40000010000 */
.L_x_15140:
[----:B------:R-:W-:Y:S05]  /*1bf0*/  BSYNC B1 ;  /* 0x0000000000017941 */ /* 0x000fea0003800000 */
.L_x_15138:
[----:B------:R-:W-:Y:S01]  /*1c00*/  BSSY B1, `(.L_x_15141) ;  /* 0x000000b000017945 */ /* 0x000fe20003800000 */
[----:B------:R-:W-:Y:S05]  /*1c10*/  @P6 BRA `(.L_x_15142) ;  /* 0x0000004000006947 */ /* 0x000fea0003800000 */
[----:B------:R-:W-:Y:S01]  /*1c20*/  MOV R124, RZ ;  /* 0x000000ff007c7202 */ /* 0x000fe20000000f00 */
[----:B------:R-:W-:Y:S05]  /*1c30*/  @!P0 BRA `(.L_x_15143) ;  /* 0x0000007000008947 */ /* 0x000fea0003800000 */
[----:B-----5:R-:W-:Y:S01]  /*1c40*/  HADD2.F32 R124, -RZ, R6.H1_H1 ;  /* 0x30000006ff7c7230 */ /* 0x020fe20000004100 */
[----:B------:R-:W-:Y:S05]  /*1c50*/  BRA `(.L_x_15143) ;  /* 0x0000005000007947 */ /* 0x000fea0003800000 */
.L_x_15142:
[----:B-----5:R-:W-:Y:S02]  /*1c60*/  HADD2.F32 R104, -RZ, R138.H1_H1 ;  /* 0x3000008aff687230 */ /* 0x020fe40000004100 */
[----:B------:R-:W-:-:S03]  /*1c70*/  @P0 HADD2.F32 R105, -RZ, R6.H1_H1 ;  /* 0x30000006ff690230 */ /* 0x000fc60000004100 */
[----:B------:R-:W-:-:S04]  /*1c80*/  FMUL.FTZ R104, R104, c[0x0][0x1ec] ;  /* 0x00007b0068687a20 */ /* 0x000fc80000410000 */
[----:B------:R-:W-:-:S04]  /*1c90*/  FMUL.FTZ R124, R37, R104 ;  /* 0x00000068257c7220 */ /* 0x000fc80000410000 */
[----:B------:R-:W-:Y:S02]  /*1ca0*/  @P0 FADD.FTZ R124, R105, R124 ;  /* 0x0000007c697c0221 */ /* 0x000fe40000010000 */
.L_x_15143:
[----:B------:R-:W-:Y:S05]  /*1cb0*/  BSYNC B1 ;  /* 0x0000000000017941 */ /* 0x000fea0003800000 */
.L_x_15141:
[----:B------:R-:W-:Y:S01]  /*1cc0*/  BSSY B1, `(.L_x_15144) ;  /* 0x000000b000017945 */ /* 0x000fe20003800000 */
[----:B------:R-:W-:Y:S05]  /*1cd0*/  @P6 BRA `(.L_x_15145) ;  /* 0x0000004000006947 */ /* 0x000fea0003800000 */
[----:B------:R-:W-:Y:S01]  /*1ce0*/  HFMA2.MMA R125, -RZ, RZ, 0, 0 ;  /* 0x00000000ff7d7435 */ /* 0x000fe200000001ff */
[----:B------:R-:W-:Y:S05]  /*1cf0*/  @!P0 BRA `(.L_x_15146) ;  /* 0x0000007000008947 */ /* 0x000fea0003800000 */
[----:B-----5:R-:W-:Y:S01]  /*1d00*/  HADD2.F32 R125, -RZ, R7.H0_H0 ;  /* 0x20000007ff7d7230 */ /* 0x020fe20000004100 */
[----:B------:R-:W-:Y:S05]  /*1d10*/  BRA `(.L_x_15146) ;  /* 0x0000005000007947 */ /* 0x000fea0003800000 */
.L_x_15145:
[----:B-----5:R-:W-:-:S05]  /*1d20*/  HADD2.F32 R104, -RZ, R139.H0_H0 ;  /* 0x2000008bff687230 */ /* 0x020fca0000004100 */
[----:B------:R-:W-:Y:S01]  /*1d30*/  FMUL.FTZ R125, R104, c[0x0][0x1ec] ;  /* 0x00007b00687d7a20 */ /* 0x000fe20000410000 */
[----:B------:R-:W-:-:S03]  /*1d40*/  @P0 HADD2.F32 R104, -RZ, R7.H0_H0 ;  /* 0x20000007ff680230 */ /* 0x000fc60000004100 */
[----:B------:R-:W-:-:S04]  /*1d50*/  FMUL.FTZ R125, R38, R125 ;  /* 0x0000007d267d7220 */ /* 0x000fc80000410000 */
[----:B------:R-:W-:Y:S02]  /*1d60*/  @P0 FADD.FTZ R125, R104, R125 ;  /* 0x0000007d687d0221 */ /* 0x000fe40000010000 */
.L_x_15146:
[----:B------:R-:W-:Y:S05]  /*1d70*/  BSYNC B1 ;  /* 0x0000000000017941 */ /* 0x000fea0003800000 */
.L_x_15144:
[----:B------:R-:W-:Y:S01]  /*1d80*/  BSSY B1, `(.L_x_15147) ;  /* 0x000000b000017945 */ /* 0x000fe20003800000 */
[----:B------:R-:W-:Y:S05]  /*1d90*/  @P6 BRA `(.L_x_15148) ;  /* 0x0000004000006947 */ /* 0x000fea0003800000 */
[----:B------:R-:W-:Y:S01]  /*1da0*/  MOV R126, RZ ;  /* 0x000000ff007e7202 */ /* 0x000fe20000000f00 */
[----:B------:R-:W-:Y:S05]  /*1db0*/  @!P0 BRA `(.L_x_15149) ;  /* 0x0000007000008947 */ /* 0x000fea0003800000 */
[----:B-----5:R-:W-:Y:S01]  /*1dc0*/  HADD2.F32 R126, -RZ, R7.H1_H1 ;  /* 0x30000007ff7e7230 */ /* 0x020fe20000004100 */
[----:B------:R-:W-:Y:S05]  /*1dd0*/  BRA `(.L_x_15149) ;  /* 0x0000005000007947 */ /* 0x000fea0003800000 */
.L_x_15148:
[----:B-----5:R-:W-:Y:S02]  /*1de0*/  HADD2.F32 R104, -RZ, R139.H1_H1 ;  /* 0x3000008bff687230 */ /* 0x020fe40000004100 */
[----:B------:R-:W-:-:S03]  /*1df0*/  @P0 HADD2.F32 R105, -RZ, R7.H1_H1 ;  /* 0x30000007ff690230 */ /* 0x000fc60000004100 */
[----:B------:R-:W-:-:S04]  /*1e00*/  FMUL.FTZ R104, R104, c[0x0][0x1ec] ;  /* 0x00007b0068687a20 */ /* 0x000fc80000410000 */
[----:B------:R-:W-:-:S04]  /*1e10*/  FMUL.FTZ R126, R39, R104 ;  /* 0x00000068277e7220 */ /* 0x000fc80000410000 */
[----:B------:R-:W-:Y:S02]  /*1e20*/  @P0 FADD.FTZ R126, R105, R126 ;  /* 0x0000007e697e0221 */ /* 0x000fe40000010000 */
.L_x_15149:
[----:B------:R-:W-:Y:S05]  /*1e30*/  BSYNC B1 ;  /* 0x0000000000017941 */ /* 0x000fea0003800000 */
.L_x_15147:
        /* <DEDUP_REMOVED lines=9> */
.L_x_15125:
[----:B------:R-:W-:Y:S05]  /*1ed0*/  BSYNC B0 ;  /* 0x0000000000007941 */ /* 0x000fea0003800000 */
.L_x_15124:
        /* <DEDUP_REMOVED lines=17> */
.L_x_15153:
[----:B-1---5:R-:W-:-:S05]  /*1ff0*/  HADD2.F32 R104, -RZ, R136.H0_H0 ;  /* 0x20000088ff687230 */ /* 0x022fca0000004100 */
[----:B------:R-:W-:Y:S01]  /*2000*/  FMUL.FTZ R127, R104, c[0x0][0x1ec] ;  /* 0x00007b00687f7a20 */ /* 0x000fe20000410000 */
[----:B------:R-:W-:-:S03]  /*2010*/  @P0 HADD2.F32 R104, -RZ, R4.H0_H0 ;  /* 0x20000004ff680230 */ /* 0x000fc60000004100 */
[----:B------:R-:W-:-:S04]  /*2020*/  FMUL.FTZ R127, R8, R127 ;  /* 0x0000007f087f7220 */ /* 0x000fc80000410000 */
[----:B------:R-:W-:Y:S02]  /*2030*/  @P0 FADD.FTZ R127, R104, R127 ;  /* 0x0000007f687f0221 */ /* 0x000fe40000010000 */
.L_x_15154:
[----:B------:R-:W-:Y:S05]  /*2040*/  BSYNC B1 ;  /* 0x0000000000017941 */ /* 0x000fea0003800000 */
.L_x_15152:
[----:B------:R-:W-:Y:S01]  /*2050*/  BSSY B1, `(.L_x_15155) ;  /* 0x000000b000017945 */ /* 0x000fe20003800000 */
[----:B------:R-:W-:Y:S05]  /*2060*/  @P5 BRA `(.L_x_15156) ;  /* 0x0000004000005947 */ /* 0x000fea0003800000 */
[----:B------:R-:W-:Y:S01]  /*2070*/  MOV R128, RZ ;  /* 0x000000ff00807202 */ /* 0x000fe20000000f00 */
[----:B------:R-:W-:Y:S05]  /*2080*/  @!P0 BRA `(.L_x_15157) ;  /* 0x0000007000008947 */ /* 0x000fea0003800000 */
[----:B-----5:R-:W-:Y:S01]  /*2090*/  HADD2.F32 R128, -RZ, R4.H1_H1 ;  /* 0x30000004ff807230 */ /* 0x020fe20000004100 */
[----:B------:R-:W-:Y:S05]  /*20a0*/  BRA `(.L_x_15157) ;  /* 0x0000005000007947 */ /* 0x000fea0003800000 */
.L_x_15156:
[----:B-----5:R-:W-:Y:S02]  /*20b0*/  HADD2.F32 R104, -RZ, R136.H1_H1 ;  /* 0x30000088ff687230 */ /* 0x020fe40000004100 */
[----:B------:R-:W-:-:S03]  /*20c0*/  @P0 HADD2.F32 R105, -RZ, R4.H1_H1 ;  /* 0x30000004ff690230 */ /* 0x000fc60000004100 */
[----:B------:R-:W-:-:S04]  /*20d0*/  FMUL.FTZ R104, R104, c[0x0][0x1ec] ;  /* 0x00007b0068687a20 */ /* 0x000fc80000410000 */
[----:B------:R-:W-:-:S04]  /*20e0*/  FMUL.FTZ R128, R9, R104 ;  /* 0x0000006809807220 */ /* 0x000fc80000410000 */
[----:B------:R-:W-:Y:S02]  /*20f0*/  @P0 FADD.FTZ R128, R105, R128 ;  /* 0x0000008069800221 */ /* 0x000fe40000010000 */
.L_x_15157:
[----:B------:R-:W-:Y:S05]  /*2100*/  BSYNC B1 ;  /* 0x0000000000017941 */ /* 0x000fea0003800000 */
.L_x_15155:
[----:B------:R-:W-:Y:S01]  /*2110*/  BSSY B1, `(.L_x_15158) ;  /* 0x000000b000017945 */ /* 0x000fe20003800000 */
[----:B------:R-:W-:Y:S05]  /*2120*/  @P5 BRA `(.L_x_15159) ;  /* 0x0000004000005947 */ /* 0x000fea0003800000 */
[----:B------:R-:W-:Y:S01]  /*2130*/  HFMA2.MMA R129, -RZ, RZ, 0, 0 ;  /* 0x00000000ff817435 */ /* 0x000fe200000001ff */
[----:B------:R-:W-:Y:S05]  /*2140*/  @!P0 BRA `(.L_x_15160) ;  /* 0x0000007000008947 */ /* 0x000fea0003800000 */
[----:B-----5:R-:W-:Y:S01]  /*2150*/  HADD2.F32 R129, -RZ, R5.H0_H0 ;  /* 0x20000005ff817230 */ /* 0x020fe20000004100 */
[----:B------:R-:W-:Y:S05]  /*2160*/  BRA `(.L_x_15160) ;  /* 0x0000005000007947 */ /* 0x000fea0003800000 */
.L_x_15159:
[----:B-----5:R-:W-:-:S05]  /*2170*/  HADD2.F32 R104, -RZ, R137.H0_H0 ;  /* 0x20000089ff687230 */ /* 0x020fca0000004100 */
[----:B------:R-:W-:Y:S01]  /*2180*/  FMUL.FTZ R129, R104, c[0x0][0x1ec] ;  /* 0x00007b0068817a20 */ /* 0x000fe20000410000 */
[----:B------:R-:W-:-:S03]  /*2190*/  @P0 HADD2.F32 R104, -RZ, R5.H0_H0 ;  /* 0x20000005ff680230 */ /* 0x000fc60000004100 */
[----:B------:R-:W-:-:S04]  /*21a0*/  FMUL.FTZ R129, R10, R129 ;  /* 0x000000810a817220 */ /* 0x000fc80000410000 */
[----:B------:R-:W-:Y:S02]  /*21b0*/  @P0 FADD.FTZ R129, R104, R129 ;  /* 0x0000008168810221 */ /* 0x000fe40000010000 */
.L_x_15160:
[----:B------:R-:W-:Y:S05]  /*21c0*/  BSYNC B1 ;  /* 0x0000000000017941 */ /* 0x000fea0003800000 */
.L_x_15158:
[----:B------:R-:W-:Y:S01]  /*21d0*/  BSSY B1, `(.L_x_15161) ;  /* 0x000000b000017945 */ /* 0x000fe20003800000 */
[----:B------:R-:W-:Y:S05]  /*21e0*/  @P5 BRA `(.L_x_15162) ;  /* 0x0000004000005947 */ /* 0x000fea0003800000 */
[----:B------:R-:W-:Y:S01]  /*21f0*/  MOV R130, RZ ;  /* 0x000000ff00827202 */ /* 0x000fe20000000f00 */
[----:B------:R-:W-:Y:S05]  /*2200*/  @!P0 BRA `(.L_x_15163) ;  /* 0x0000007000008947 */ /* 0x000fea0003800000 */
[----:B-----5:R-:W-:Y:S01]  /*2210*/  HADD2.F32 R130, -RZ, R5.H1_H1 ;  /* 0x30000005ff827230 */ /* 0x020fe20000004100 */
[----:B------:R-:W-:Y:S05]  /*2220*/  BRA `(.L_x_15163) ;  /* 0x0000005000007947 */ /* 0x000fea0003800000 */
.L_x_15162:
[----:B-----5:R-:W-:Y:S02]  /*2230*/  HADD2.F32 R104, -RZ, R137.H1_H1 ;  /* 0x30000089ff687230 */ /* 0x020fe40000004100 */
[----:B------:R-:W-:-:S03]  /*2240*/  @P0 HADD2.F32 R105, -RZ, R5.H1_H1 ;  /* 0x30000005ff690230 */ /* 0x000fc60000004100 */
[----:B------:R-:W-:-:S04]  /*2250*/  FMUL.FTZ R104, R104, c[0x0][0x1ec] ;  /* 0x00007b0068687a20 */ /* 0x000fc80000410000 */
[----:B------:R-:W-:-:S04]  /*2260*/  FMUL.FTZ R130, R11, R104 ;  /* 0x000000680b827220 */ /* 0x000fc80000410000 */
[----:B------:R-:W-:Y:S02]  /*2270*/  @P0 FADD.FTZ R130, R105, R130 ;  /* 0x0000008269820221 */ /* 0x000fe40000010000 */
.L_x_15163:
[----:B------:R-:W-:Y:S05]  /*2280*/  BSYNC B1 ;  /* 0x0000000000017941 */ /* 0x000fea0003800000 */
.L_x_15161:
[----:B------:R-:W-:Y:S01]  /*2290*/  BSSY B1, `(.L_x_15164) ;  /* 0x000000b000017945 */ /* 0x000fe20003800000 */
[----:B------:R-:W-:Y:S05]  /*22a0*/  @P5 BRA `(.L_x_15165) ;  /* 0x0000004000005947 */ /* 0x000fea0003800000 */
[----:B------:R-:W-:Y:S01]  /*22b0*/  HFMA2.MMA R131, -RZ, RZ, 0, 0 ;  /* 0x00000000ff837435 */ /* 0x000fe200000001ff */
[----:B------:R-:W-:Y:S05]  /*22c0*/  @!P0 BRA `(.L_x_15166) ;  /* 0x0000007000008947 */ /* 0x000fea0003800000 */
[----:B-----5:R-:W-:Y:S01]  /*22d0*/  HADD2.F32 R131, -RZ, R6.H0_H0 ;  /* 0x20000006ff837230 */ /* 0x020fe20000004100 */
[----:B------:R-:W-:Y:S05]  /*22e0*/  BRA `(.L_x_15166) ;  /* 0x0000005000007947 */ /* 0x000fea0003800000 */
.L_x_15165:
[----:B-----5:R-:W-:-:S05]  /*22f0*/  HADD2.F32 R104, -RZ, R138.H0_H0 ;  /* 0x2000008aff687230 */ /* 0x020fca0000004100 */
[----:B------:R-:W-:Y:S01]  /*2300*/  FMUL.FTZ R131, R104, c[0x0][0x1ec] ;  /* 0x00007b0068837a20 */ /* 0x000fe20000410000 */
[----:B------:R-:W-:-:S03]  /*2310*/  @P0 HADD2.F32 R104, -RZ, R6.H0_H0 ;  /* 0x20000006ff680230 */ /* 0x000fc60000004100 */
[----:B------:R-:W-:-:S04]  /*2320*/  FMUL.FTZ R131, R12, R131 ;  /* 0x000000830c837220 */ /* 0x000fc80000410000 */
[----:B------:R-:W-:Y:S02]  /*2330*/  @P0 FADD.FTZ R131, R104, R131 ;  /* 0x0000008368830221 */ /* 0x000fe40000010000 */
.L_x_15166:
[----:B------:R-:W-:Y:S05]  /*2340*/  BSYNC B1 ;  /* 0x0000000000017941 */ /* 0x000fea0003800000 */
.L_x_15164:
[----:B------:R-:W-:Y:S01]  /*2350*/  BSSY B1, `(.L_x_15167) ;  /* 0x000000b000017945 */ /* 0x000fe20003800000 */
[----:B------:R-:W-:Y:S05]  /*2360*/  @P5 BRA `(.L_x_15168) ;  /* 0x0000004000005947 */ /* 0x000fea0003800000 */
[----:B------:R-:W-:Y:S01]  /*2370*/  MOV R132, RZ ;  /* 0x000000ff00847202 */ /* 0x000fe20000000f00 */
[----:B------:R-:W-:Y:S05]  /*2380*/  @!P0 BRA `(.L_x_15169) ;  /* 0x0000007000008947 */ /* 0x000fea0003800000 */
[----:B-----5:R-:W-:Y:S01]  /*2390*/  HADD2.F32 R132, -RZ, R6.H1_H1 ;  /* 0x30000006ff847230 */ /* 0x020fe20000004100 */
[----:B------:R-:W-:Y:S05]  /*23a0*/  BRA `(.L_x_15169) ;  /* 0x0000005000007947 */ /* 0x000fea0003800000 */
.L_x_15168:
[----:B-----5:R-:W-:Y:S02]  /*23b0*/  HADD2.F32 R104, -RZ, R138.H1_H1 ;  /* 0x3000008aff687230 */ /* 0x020fe40000004100 */
[----:B------:R-:W-:-:S03]  /*23c0*/  @P0 HADD2.F32 R105, -RZ, R6.H1_H1 ;  /* 0x30000006ff690230 */ /* 0x000fc60000004100 */
[----:B------:R-:W-:-:S04]  /*23d0*/  FMUL.FTZ R104, R104, c[0x0][0x1ec] ;  /* 0x00007b0068687a20 */ /* 0x000fc80000410000 */
[----:B------:R-:W-:-:S04]  /*23e0*/  FMUL.FTZ R132, R13, R104 ;  /* 0x000000680d847220 */ /* 0x000fc80000410000 */
[----:B------:R-:W-:Y:S02]  /*23f0*/  @P0 FADD.FTZ R132, R105, R132 ;  /* 0x0000008469840221 */ /* 0x000fe40000010000 */
.L_x_15169:
[----:B------:R-:W-:Y:S05]  /*2400*/  BSYNC B1 ;  /* 0x0000000000017941 */ /* 0x000fea0003800000 */
.L_x_15167:
[----:B------:R-:W-:Y:S01]  /*2410*/  BSSY B1, `(.L_x_15170) ;  /* 0x000000b000017945 */ /* 0x000fe20003800000 */
[----:B------:R-:W-:Y:S05]  /*2420*/  @P5 BRA `(.L_x_15171) ;  /* 0x0000004000005947 */ /* 0x000fea0003800000 */
[----:B------:R-:W-:Y:S01]  /*2430*/  HFMA2.MMA R133, -RZ, RZ, 0, 0 ;  /* 0x00000000ff857435 */ /* 0x000fe200000001ff */
[----:B------:R-:W-:Y:S05]  /*2440*/  @!P0 BRA `(.L_x_15172) ;  /* 0x0000007000008947 */ /* 0x000fea0003800000 */
[----:B-----5:R-:W-:Y:S01]  /*2450*/  HADD2.F32 R133, -RZ, R7.H0_H0 ;  /* 0x20000007ff857230 */ /* 0x020fe20000004100 */
[----:B------:R-:W-:Y:S05]  /*2460*/  BRA `(.L_x_15172) ;  /* 0x0000005000007947 */ /* 0x000fea0003800000 */
.L_x_15171:
[----:B-----5:R-:W-:-:S05]  /*2470*/  HADD2.F32 R104, -RZ, R139.H0_H0 ;  /* 0x2000008bff687230 */ /* 0x020fca0000004100 */
[----:B------:R-:W-:Y:S01]  /*2480*/  FMUL.FTZ R133, R104, c[0x0][0x1ec] ;  /* 0x00007b0068857a20 */ /* 0x000fe20000410000 */
[----:B------:R-:W-:-:S03]  /*2490*/  @P0 HADD2.F32 R104, -RZ, R7.H0_H0 ;  /* 0x20000007ff680230 */ /* 0x000fc60000004100 */
[----:B------:R-:W-:-:S04]  /*24a0*/  FMUL.FTZ R133, R14, R133 ;  /* 0x000000850e857220 */ /* 0x000fc80000410000 */
[----:B------:R-:W-:Y:S02]  /*24b0*/  @P0 FADD.FTZ R133, R104, R133 ;  /* 0x0000008568850221 */ /* 0x000fe40000010000 */
.L_x_15172:
[----:B------:R-:W-:Y:S05]  /*24c0*/  BSYNC B1 ;  /* 0x0000000000017941 */ /* 0x000fea0003800000 */
.L_x_15170:
[----:B------:R-:W-:Y:S01]  /*24d0*/  BSSY B1, `(.L_x_15173) ;  /* 0x000000b000017945 */ /* 0x000fe20003800000 */
[----:B------:R-:W-:Y:S05]  /*24e0*/  @P5 BRA `(.L_x_15174) ;  /* 0x0000004000005947 */ /* 0x000fea0003800000 */
[----:B------:R-:W-:Y:S01]  /*24f0*/  MOV R134, RZ ;  /* 0x000000ff00867202 */ /* 0x000fe20000000f00 */
[----:B------:R-:W-:Y:S05]  /*2500*/  @!P0 BRA `(.L_x_15175) ;  /* 0x0000007000008947 */ /* 0x000fea0003800000 */
[----:B-----5:R-:W-:Y:S01]  /*2510*/  HADD2.F32 R134, -RZ, R7.H1_H1 ;  /* 0x30000007ff867230 */ /* 0x020fe20000004100 */
[----:B------:R-:W-:Y:S05]  /*2520*/  BRA `(.L_x_15175) ;  /* 0x0000005000007947 */ /* 0x000fea0003800000 */
.L_x_15174:
[----:B-----5:R-:W-:Y:S02]  /*2530*/  HADD2.F32 R104, -RZ, R139.H1_H1 ;  /* 0x3000008bff687230 */ /* 0x020fe40000004100 */
[----:B------:R-:W-:-:S03]  /*2540*/  @P0 HADD2.F32 R105, -RZ, R7.H1_H1 ;  /* 0x30000007ff690230 */ /* 0x000fc60000004100 */
[----:B------:R-:W-:-:S04]  /*2550*/  FMUL.FTZ R104, R104, c[0x0][0x1ec] ;  /* 0x00007b0068687a20 */ /* 0x000fc80000410000 */
[----:B------:R-:W-:-:S04]  /*2560*/  FMUL.FTZ R134, R15, R104 ;  /* 0x000000680f867220 */ /* 0x000fc80000410000 */
[----:B------:R-:W-:Y:S02]  /*2570*/  @P0 FADD.FTZ R134, R105, R134 ;  /* 0x0000008669860221 */ /* 0x000fe40000010000 */
.L_x_15175:
[----:B------:R-:W-:Y:S05]  /*2580*/  BSYNC B1 ;  /* 0x0000000000017941 */ /* 0x000fea0003800000 */
.L_x_15173:
[----:B------:R-:W-:Y:S01]  /*2590*/  HFMA2.MMA R151, -RZ, RZ, 0, 9.5367431640625e-07 ;  /* 0x00000010ff977435 */ /* 0x000fe200000001ff */
[----:B------:R-:W-:Y:S02]  /*25a0*/  F2FP.PACK_AB R107, R134, R133 ;  /* 0x00000085866b723e */ /* 0x000fe400000000ff */
[----:B------:R-:W-:Y:S02]  /*25b0*/  F2FP.PACK_AB R106, R132, R131 ;  /* 0x00000083846a723e */ /* 0x000fe400000000ff */
[----:B------:R-:W-:Y:S02]  /*25c0*/  F2FP.PACK_AB R105, R130, R129 ;  /* 0x000000818269723e */ /* 0x000fe400000000ff */
[----:B------:R-:W-:-:S03]  /*25d0*/  F2FP.PACK_AB R104, R128, R127 ;  /* 0x0000007f8068723e */ /* 0x000fc600000000ff */
[----:B------:R-:W-:-:S05]  /*25e0*/  IMAD.WIDE.U32 R150, R150, R151, c[0x0][0x188] ;  /* 0x0000620096967625 */ /* 0x000fca00078e0097 */
[----:B------:R1:W-:Y:S02]  /*25f0*/  STG.E.128 [R150.64], R104 ;  /* 0x0000006896007986 */ /* 0x0003e4000c101d04 */
.L_x_15151:
[----:B------:R-:W-:Y:S05]  /*2600*/  BSYNC B0 ;  /* 0x0000000000007941 */ /* 0x000fea0003800000 */
.L_x_15150:
        /* <DEDUP_REMOVED lines=42> */
.L_x_15188:
        /* <DEDUP_REMOVED lines=85> */
.L_x_15189:
        /* <DEDUP_REMOVED lines=111> */
[----:B------:R-:W-:-:S02]  /*34f0*/  HFMA2.MMA R152, -RZ, RZ, 0, 9.5367431640625e-07 ;  /* 0x00000010ff987435 */ /* 0x000fc400000001ff */
[----:B------:R-:W-:Y:S01]  /*3500*/  F2FP.PACK_AB R105, R150, R149 ;  /* 0x000000959669723e */ /* 0x000fe200000000ff */
[--C-:B------:R-:W-:Y:S01]  /*3510*/  FADD.FTZ R149, R146, -R159.reuse ;  /* 0x8000009f92957221 */ /* 0x100fe20000010000 */
[----:B------:R-:W-:Y:S01]  /*3520*/  F2FP.PACK_AB R106, R107, R106 ;  /* 0x0000006a6b6a723e */ /* 0x000fe200000000ff */
[----:B------:R-:W-:Y:S02]  /*3530*/  FADD.FTZ R107, R145, -R159 ;  /* 0x8000009f916b7221 */ /* 0x000fe40000010000 */
[C---:B------:R-:W-:Y:S02]  /*3540*/  FMUL.FTZ R150, R148.reuse, R149 ;  /* 0x0000009594967220 */ /* 0x040fe40000410000 */
[----:B------:R-:W-:Y:S02]  /*3550*/  FMUL.FTZ R107, R148, R107 ;  /* 0x0000006b946b7220 */ /* 0x000fe40000410000 */
[----:B------:R-:W-:Y:S02]  /*3560*/  FFMA.FTZ R150, R91, R150, R99 ;  /* 0x000000965b967223 */ /* 0x000fe40000010063 */
[----:B------:R-:W-:-:S05]  /*3570*/  FFMA.FTZ R107, R90, R107, R98 ;  /* 0x0000006b5a6b7223 */ /* 0x000fca0000010062 */
[----:B------:R-:W-:Y:S01]  /*3580*/  F2FP.PACK_AB R107, R150, R107 ;  /* 0x0000006b966b723e */ /* 0x000fe200000000ff */
[C---:B------:R-:W-:Y:S01]  /*3590*/  IMAD.WIDE.U32 R150, R147.reuse, R152, c[0x0][0x208] ;  /* 0x0000820093967625 */ /* 0x040fe200078e0098 */
[----:B------:R-:W-:-:S04]  /*35a0*/  IADD3 R147, R147, 0x100, RZ ;  /* 0x0000010093937810 */ /* 0x000fc80007ffe0ff */
[----:B------:R0:W-:Y:S03]  /*35b0*/  STG.E.128 [R150.64], R104 ;  /* 0x0000006896007986 */ /* 0x0001e6000c101d04 */
.L_x_15181:
[----:B------:R-:W-:Y:S05]  /*35c0*/  BSYNC B1 ;  /* 0x0000000000017941 */ /* 0x000fea0003800000 */
.L_x_15180:
        /* <DEDUP_REMOVED lines=21> */
[----:B------:R-:W-:-:S02]  /*3720*/  MOV R152, 0x10 ;  /* 0x0000001000987802 */ /* 0x000fc40000000f00 */
        /* <DEDUP_REMOVED lines=12> */
.L_x_15183:
[----:B------:R-:W-:Y:S05]  /*37f0*/  BSYNC B1 ;  /* 0x0000000000017941 */ /* 0x000fea0003800000 */
.L_x_15182:
        /* <DEDUP_REMOVED lines=34> */
.L_x_15185:
[----:B------:R-:W-:Y:S05]  /*3a20*/  BSYNC B1 ;  /* 0x0000000000017941 */ /* 0x000fea0003800000 */
.L_x_15184:
        /* <DEDUP_REMOVED lines=22> */
[----:B------:R-:W-:Y:S01]  /*3b90*/  F2FP.PACK_AB R106, R153, R106 ;  /* 0x0000006a996a723e */ /* 0x000fe200000000ff */
[----:B------:R-:W-:Y:S02]  /*3ba0*/  FFMA.FTZ R148, R23, R148, R31 ;  /* 0x0000009417947223 */ /* 0x000fe4000001001f */
        /* <DEDUP_REMOVED lines=8> */
.L_x_15179:
[----:B-1----:R-:W-:Y:S05]  /*3c30*/  BSYNC B0 ;  /* 0x0000000000007941 */ /* 0x002fea0003800000 */
.L_x_15178:
[----:B------:R-:W-:Y:S02]  /*3c40*/  IADD3 R108, R108, c[0x0][0x160], RZ ;  /* 0x000058006c6c7a10 */ /* 0x000fe40007ffe0ff */
[----:B------:R-:W-:Y:S02]  /*3c50*/  LOP3.LUT P5, RZ, R109, 0xff, RZ, 0xc0, !PT ;  /* 0x000000ff6dff7812 */ /* 0x000fe400078ac0ff */
[----:B------:R-:W-:Y:S02]  /*3c60*/  ISETP.GE.AND P0, PT, R108, c[0x0][0x164], PT ;  /* 0x000059006c007a0c */ /* 0x000fe40003f06270 */
[----:B------:R-:W-:-:S11]  /*3c70*/  SEL R109, RZ, 0x1, P5 ;  /* 0x00000001ff6d7807 */ /* 0x000fd60002800000 */
[----:B0-----:R-:W-:Y:S01]  /*3c80*/  @P0 CALL.REL.NOINC `(.L_x_15186) ;  /* 0x0000001000000944 */ /* 0x001fe20003c00000 */
[----:B------:R-:W-:Y:S05]  /*3c90*/  BRA `(.L_x_15187) ;  /* 0xffffcb3000007947 */ /* 0x000fea000383ffff */
.L_x_15186:
[----:B------:R-:W-:Y:S05]  /*3ca0*/  EXIT ;  /* 0x000000000000794d */ /* 0x000fea0003800000 */
.L_x_15176:
[----:B------:R-:W-:Y:S01]  /*3cb0*/  HFMA2.MMA R105, -RZ, RZ, 0, 5.9604644775390625e-08 ;  /* 0x00000001ff697435 */ /* 0x000fe200000001ff */
[----:B------:R-:W-:Y:S02]  /*3cc0*/  MOV R148, R104 ;  /* 0x0000006800947202 */ /* 0x000fe40000000f00 */
[----:B------:R-:W-:Y:S02]  /*3cd0*/  MOV R107, 0x1f ;  /* 0x0000001f006b7802 */ /* 0x000fe40000000f00 */
[----:B------:R-:W-:Y:S02]  /*3ce0*/  MOV R154, 0xffffffff ;  /* 0xffffffff009a7802 */ /* 0x000fe40000000f00 */
[----:B------:R-:W-:Y:S02]  /*3cf0*/  MOV R150, 0x3d10 ;  /* 0x00003d1000967802 */ /* 0x000fe40000000f00 */
[----:B0----5:R-:W-:Y:S05]  /*3d00*/  CALL.REL.NOINC `($__internal_86_$__cuda_sm70_shflsync_bfly_p) ;  /* 0x000007b000007944 */ /* 0x021fea0003c00000 */
[----:B01----:R-:W-:Y:S05]  /*3d10*/  BRA `(.L_x_15188) ;  /* 0xffffeb9000007947 */ /* 0x003fea000383ffff */
.L_x_15177:
[----:B------:R-:W-:Y:S01]  /*3d20*/  HFMA2.MMA R105, -RZ, RZ, 0, 1.1920928955078125e-07 ;  /* 0x00000002ff697435 */ /* 0x000fe200000001ff */
[----:B------:R-:W-:Y:S02]  /*3d30*/  MOV R107, 0x1f ;  /* 0x0000001f006b7802 */ /* 0x000fe40000000f00 */
[----:B------:R-:W-:-:S02]  /*3d40*/  MOV R154, 0xffffffff ;  /* 0xffffffff009a7802 */ /* 0x000fc40000000f00 */
[----:B------:R-:W-:Y:S02]  /*3d50*/  MOV R150, 0x3d70 ;  /* 0x00003d7000967802 */ /* 0x000fe40000000f00 */
[----:B01---5:R-:W-:Y:S05]  /*3d60*/  CALL.REL.NOINC `($__internal_86_$__cuda_sm70_shflsync_bfly_p) ;  /* 0x0000075000007944 */ /* 0x023fea0003c00000 */
[----:B01----:R-:W-:Y:S01]  /*3d70*/  FADD.FTZ R148, R148, R105 ;  /* 0x0000006994947221 */ /* 0x003fe20000010000 */
[----:B------:R-:W-:Y:S01]  /*3d80*/  HFMA2.MMA R105, -RZ, RZ, 0, 2.384185791015625e-07 ;  /* 0x00000004ff697435 */ /* 0x000fe200000001ff */
[----:B------:R-:W-:Y:S02]  /*3d90*/  MOV R107, 0x1f ;  /* 0x0000001f006b7802 */ /* 0x000fe40000000f00 */
[----:B------:R-:W-:Y:S02]  /*3da0*/  MOV R154, 0xffffffff ;  /* 0xffffffff009a7802 */ /* 0x000fe40000000f00 */
[----:B------:R-:W-:Y:S02]  /*3db0*/  MOV R150, 0x3dd0 ;  /* 0x00003dd000967802 */ /* 0x000fe40000000f00 */
[----:B------:R-:W-:Y:S05]  /*3dc0*/  CALL.REL.NOINC `($__internal_86_$__cuda_sm70_shflsync_bfly_p) ;  /* 0x000006f000007944 */ /* 0x000fea0003c00000 */
[----:B01----:R-:W-:Y:S01]  /*3dd0*/  FADD.FTZ R148, R148, R105 ;  /* 0x0000006994947221 */ /* 0x003fe20000010000 */
[----:B------:R-:W-:Y:S01]  /*3de0*/  HFMA2.MMA R105, -RZ, RZ, 0, 4.76837158203125e-07 ;  /* 0x00000008ff697435 */ /* 0x000fe200000001ff */
[----:B------:R-:W-:Y:S02]  /*3df0*/  MOV R107, 0x1f ;  /* 0x0000001f006b7802 */ /* 0x000fe40000000f00 */
[----:B------:R-:W-:-:S02]  /*3e00*/  MOV R154, 0xffffffff ;  /* 0xffffffff009a7802 */ /* 0x000fc40000000f00 */
[----:B------:R-:W-:Y:S02]  /*3e10*/  MOV R150, 0x3e30 ;  /* 0x00003e3000967802 */ /* 0x000fe40000000f00 */
[----:B------:R-:W-:Y:S05]  /*3e20*/  CALL.REL.NOINC `($__internal_86_$__cuda_sm70_shflsync_bfly_p) ;  /* 0x0000069000007944 */ /* 0x000fea0003c00000 */
[----:B01----:R-:W-:Y:S01]  /*3e30*/  FADD.FTZ R148, R148, R105 ;  /* 0x0000006994947221 */ /* 0x003fe20000010000 */
[----:B------:R-:W-:Y:S01]  /*3e40*/  HFMA2.MMA R105, -RZ, RZ, 0, 9.5367431640625e-07 ;  /* 0x00000010ff697435 */ /* 0x000fe200000001ff */
[----:B------:R-:W-:Y:S02]  /*3e50*/  MOV R107, 0x1f ;  /* 0x0000001f006b7802 */ /* 0x000fe40000000f00 */
[----:B------:R-:W-:Y:S02]  /*3e60*/  MOV R154, 0xffffffff ;  /* 0xffffffff009a7802 */ /* 0x000fe40000000f00 */
[----:B------:R-:W-:Y:S02]  /*3e70*/  MOV R150, 0x3e90 ;  /* 0x00003e9000967802 */ /* 0x000fe40000000f00 */
[----:B------:R-:W-:Y:S05]  /*3e80*/  CALL.REL.NOINC `($__internal_86_$__cuda_sm70_shflsync_bfly_p) ;  /* 0x0000063000007944 */ /* 0x000fea0003c00000 */
        /* <DEDUP_REMOVED lines=71> */
[----:B------:R-:W-:Y:S05]  /*4300*/  CALL.REL.NOINC `($__internal_86_$__cuda_sm70_shflsync_bfly_p) ;  /* 0x000001b000007944 */ /* 0x000fea0003c00000 */
[----:B01----:R-:W-:Y:S01]  /*4310*/  FADD.FTZ R148, R148, R105 ;  /* 0x0000006994947221 */ /* 0x003fe20000010000 */
[----:B------:R-:W-:Y:S01]  /*4320*/  HFMA2.MMA R105, -RZ, RZ, 0, 1.1920928955078125e-07 ;  /* 0x00000002ff697435 */ /* 0x000fe200000001ff */
[----:B------:R-:W-:Y:S02]  /*4330*/  MOV R107, 0x1f ;  /* 0x0000001f006b7802 */ /* 0x000fe40000000f00 */
[----:B------:R-:W-:Y:S02]  /*4340*/  MOV R154, 0xffffffff ;  /* 0xffffffff009a7802 */ /* 0x000fe40000000f00 */
[----:B------:R-:W-:Y:S02]  /*4350*/  MOV R150, 0x4370 ;  /* 0x0000437000967802 */ /* 0x000fe40000000f00 */
[----:B------:R-:W-:Y:S05]  /*4360*/  CALL.REL.NOINC `($__internal_86_$__cuda_sm70_shflsync_bfly_p) ;  /* 0x0000015000007944 */ /* 0x000fea0003c00000 */
[----:B01----:R-:W-:Y:S01]  /*4370*/  FADD.FTZ R148, R148, R105 ;  /* 0x0000006994947221 */ /* 0x003fe20000010000 */
[----:B------:R-:W-:Y:S01]  /*4380*/  HFMA2.MMA R105, -RZ, RZ, 0, 2.384185791015625e-07 ;  /* 0x00000004ff697435 */ /* 0x000fe200000001ff */
[----:B------:R-:W-:-:S02]  /*4390*/  MOV R107, 0x1f ;  /* 0x0000001f006b7802 */ /* 0x000fc40000000f00 */
[----:B------:R-:W-:Y:S02]  /*43a0*/  MOV R154, 0xffffffff ;  /* 0xffffffff009a7802 */ /* 0x000fe40000000f00 */
[----:B------:R-:W-:Y:S02]  /*43b0*/  MOV R150, 0x43d0 ;  /* 0x000043d000967802 */ /* 0x000fe40000000f00 */
[----:B------:R-:W-:Y:S05]  /*43c0*/  CALL.REL.NOINC `($__internal_86_$__cuda_sm70_shflsync_bfly_p) ;  /* 0x000000f000007944 */ /* 0x000fea0003c00000 */
[----:B01----:R-:W-:Y:S01]  /*43d0*/  FADD.FTZ R148, R148, R105 ;  /* 0x0000006994947221 */ /* 0x003fe20000010000 */
[----:B------:R-:W-:Y:S01]  /*43e0*/  HFMA2.MMA R105, -RZ, RZ, 0, 4.76837158203125e-07 ;  /* 0x00000008ff697435 */ /* 0x000fe200000001ff */
[----:B------:R-:W-:Y:S02]  /*43f0*/  MOV R107, 0x1f ;  /* 0x0000001f006b7802 */ /* 0x000fe40000000f00 */
[----:B------:R-:W-:Y:S02]  /*4400*/  MOV R154, 0xffffffff ;  /* 0xffffffff009a7802 */ /* 0x000fe40000000f00 */
[----:B------:R-:W-:Y:S02]  /*4410*/  MOV R150, 0x4430 ;  /* 0x0000443000967802 */ /* 0x000fe40000000f00 */
[----:B------:R-:W-:Y:S05]  /*4420*/  CALL.REL.NOINC `($__internal_86_$__cuda_sm70_shflsync_bfly_p) ;  /* 0x0000009000007944 */ /* 0x000fea0003c00000 */
[----:B-1----:R-:W-:Y:S01]  /*4430*/  FADD.FTZ R152, R148, R105 ;  /* 0x0000006994987221 */ /* 0x002fe20000010000 */
[----:B------:R-:W-:Y:S01]  /*4440*/  HFMA2.MMA R105, -RZ, RZ, 0, 9.5367431640625e-07 ;  /* 0x00000010ff697435 */ /* 0x000fe200000001ff */
[----:B0-----:R-:W-:-:S02]  /*4450*/  MOV R107, 0x1f ;  /* 0x0000001f006b7802 */ /* 0x001fc40000000f00 */
[----:B------:R-:W-:Y:S02]  /*4460*/  MOV R154, 0xffffffff ;  /* 0xffffffff009a7802 */ /* 0x000fe40000000f00 */
[----:B------:R-:W-:Y:S02]  /*4470*/  MOV R148, R152 ;  /* 0x0000009800947202 */ /* 0x000fe40000000f00 */
[----:B------:R-:W-:Y:S02]  /*4480*/  MOV R150, 0x44a0 ;  /* 0x000044a000967802 */ /* 0x000fe40000000f00 */
[----:B------:R-:W-:Y:S05]  /*4490*/  CALL.REL.NOINC `($__internal_86_$__cuda_sm70_shflsync_bfly_p) ;  /* 0x0000002000007944 */ /* 0x000fea0003c00000 */
[----:B-1----:R-:W-:Y:S01]  /*44a0*/  MOV R151, R105 ;  /* 0x0000006900977202 */ /* 0x002fe20000000f00 */
[----:B0-----:R-:W-:Y:S05]  /*44b0*/  BRA `(.L_x_15189) ;  /* 0xffffe94000007947 */ /* 0x001fea000383ffff */
        .weak           $__internal_86_$__cuda_sm70_shflsync_bfly_p
        .type           $__internal_86_$__cuda_sm70_shflsync_bfly_p,@function
        .size           $__internal_86_$__cuda_sm70_shflsync_bfly_p,(.L_x_29150 - $__internal_86_$__cuda_sm70_shflsync_bfly_p)
$__internal_86_$__cuda_sm70_shflsync_bfly_p:
[----:B------:R-:W-:Y:S01]  /*44c0*/  HFMA2.MMA R151, -RZ, RZ, 0, 0 ;  /* 0x00000000ff977435 */ /* 0x000fe200000001ff */
[----:B------:R-:W-:Y:S04]  /*44d0*/  WARPSYNC R154 ;  /* 0x0000009a00007348 */ /* 0x000fe80003800000 */
[----:B------:R0:W1:Y:S01]  /*44e0*/  SHFL.BFLY PT, R105, R148, R105, R107 ;  /* 0x0c00006994697389 */ /* 0x00006200000e006b */
[----:B------:R-:W-:Y:S05]  /*44f0*/  RET.REL.NODEC R150 `(_ZN10layer_norm13ln_fwd_kernelINS_13Kernel_traitsIf6__halfS2_S2_fjLj8192ELj1ELj1ELj8ELj16ENS_18Kernel_traits_baseILj8192EfS2_S2_S2_fjLj256EEEEELb0ELb1ELb1ELb0EEEvNS_9FwdParamsE) ;  /* 0xffffbb0096007950 */ /* 0x000fea0003c3ffff */
.L_x_15190:
        /* <DEDUP_REMOVED lines=16> */
.L_x_29150:


//--------------------- .text._ZN10layer_norm13ln_fwd_kernelINS_13Kernel_traitsIf6__halfS2_S2_fjLj8192ELj1ELj1ELj8ELj16ENS_18Kernel_traits_baseILj8192EfS2_S2_S2_fjLj256EEEEELb0ELb1ELb1ELb1EEEvNS_9FwdParamsE --------------------------
	.section	.text._ZN10layer_norm13ln_fwd_kernelINS_13Kernel_traitsIf6__halfS2_S2_fjLj8192ELj1ELj1ELj8ELj16ENS_18Kernel_traits_baseILj8192EfS2_S2_S2_fjLj256EEEEELb0ELb1ELb1ELb1EEEvNS_9FwdParamsE,"ax",@progbits
	.sectioninfo	@"SHI_REGISTERS=186"
	.align	128
        .global         _ZN10layer_norm13ln_fwd_kernelINS_13Kernel_traitsIf6__halfS2_S2_fjLj8192ELj1ELj1ELj8ELj16ENS_18Kernel_traits_baseILj8192EfS2_S2_S2_fjLj256EEEEELb0ELb1ELb1ELb1EEEvNS_9FwdParamsE
        .type           _ZN10layer_norm13ln_fwd_kernelINS_13Kernel_traitsIf6__halfS2_S2_fjLj8192ELj1ELj1ELj8ELj16ENS_18Kernel_traits_baseILj8192EfS2_S2_S2_fjLj256EEEEELb0ELb1ELb1ELb1EEEvNS_9FwdParamsE,@function
        .size           _ZN10layer_norm13ln_fwd_kernelINS_13Kernel_traitsIf6__halfS2_S2_fjLj8192ELj1ELj1ELj8ELj16ENS_18Kernel_traits_baseILj8192EfS2_S2_S2_fjLj256EEEEELb0ELb1ELb1ELb1EEEvNS_9FwdParamsE,(.L_x_29151 - _ZN10layer_norm13ln_fwd_kernelINS_13Kernel_traitsIf6__halfS2_S2_fjLj8192ELj1ELj1ELj8ELj16ENS_18Kernel_traits_baseILj8192EfS2_S2_S2_fjLj256EEEEELb0ELb1ELb1ELb1EEEvNS_9FwdParamsE)
        .other          _ZN10layer_norm13ln_fwd_kernelINS_13Kernel_traitsIf6__halfS2_S2_fjLj8192ELj1ELj1ELj8ELj16ENS_18Kernel_traits_baseILj8192EfS2_S2_S2_fjLj256EEEEELb0ELb1ELb1ELb1EEEvNS_9FwdParamsE,@"STO_CUDA_ENTRY STV_DEFAULT"
_ZN10layer_norm13ln_fwd_kernelINS_13Kernel_traitsIf6__halfS2_S2_fjLj8192ELj1ELj1ELj8ELj16ENS_18Kernel_traits_baseILj8192EfS2_S2_S2_fjLj256EEEEELb0ELb1ELb1ELb1EEEvNS_9FwdParamsE:
.text._ZN10layer_norm13ln_fwd_kernelINS_13Kernel_traitsIf6__halfS2_S2_fjLj8192ELj1ELj1ELj8ELj16ENS_18Kernel_traits_baseILj8192EfS2_S2_S2_fjLj256EEEEELb0ELb1ELb1ELb1EEEvNS_9FwdParamsE:
        /* <DEDUP_REMOVED lines=66> */
.L_x_15292:
        /* <DEDUP_REMOVED lines=30> */
[----:B-----5:R-:W-:Y:S01]  /*0600*/  HADD2.F32 R118, -RZ, R8.H0_H0 ;  /* 0x20000008ff767230 */ /* 0x020fe20000004100 */
[----:B------:R-:W-:Y:S05]  /*0610*/  BRA `(.L_x_15193) ;  /* 0x0000005000007947 */ /* 0x000fea0003800000 */
.L_x_15192:
[----:B--2--5:R-:W-:Y:S02]  /*0620*/  HADD2.F32 R108, -RZ, R4.H0_H0 ;  /* 0x20000004ff6c7230 */ /* 0x024fe40000004100 */
[----:B------:R-:W-:-:S03]  /*0630*/  @P0 HADD2.F32 R111, -RZ, R8.H0_H0 ;  /* 0x20000008ff6f0230 */ /* 0x000fc60000004100 */
[----:B------:R-:W-:-:S04]  /*0640*/  FMUL.FTZ R109, R108, c[0x0][0x1ec] ;  /* 0x00007b006c6d7a20 */ /* 0x000fc80000410000 */
[----:B------:R-:W-:-:S04]  /*0650*/  FMUL.FTZ R118, R40, R109 ;  /* 0x0000006d28767220 */ /* 0x000fc80000410000 */
[----:B------:R-:W-:Y:S02]  /*0660*/  @P0 FADD.FTZ R118, R118, R111 ;  /* 0x0000006f76760221 */ /* 0x000fe40000010000 */
.L_x_15193:
[----:B------:R-:W-:Y:S05]  /*0670*/  BSYNC B0 ;  /* 0x0000000000007941 */ /* 0x000fea0003800000 */
.L_x_15191:
[----:B------:R-:W-:Y:S01]  /*0680*/  BSSY B0, `(.L_x_15194) ;  /* 0x000000b000007945 */ /* 0x000fe20003800000 */
[----:B------:R-:W-:Y:S05]  /*0690*/  @P2 BRA `(.L_x_15195) ;  /* 0x0000004000002947 */ /* 0x000fea0003800000 */
[----:B------:R-:W-:Y:S01]  /*06a0*/  MOV R121, RZ ;  /* 0x000000ff00797202 */ /* 0x000fe20000000f00 */
[----:B------:R-:W-:Y:S05]  /*06b0*/  @!P0 BRA `(.L_x_15196) ;  /* 0x0000007000008947 */ /* 0x000fea0003800000 */
[----:B-----5:R-:W-:Y:S01]  /*06c0*/  HADD2.F32 R121, -RZ, R8.H1_H1 ;  /* 0x30000008ff797230 */ /* 0x020fe20000004100 */
[----:B------:R-:W-:Y:S05]  /*06d0*/  BRA `(.L_x_15196) ;  /* 0x0000005000007947 */ /* 0x000fea0003800000 */
.L_x_15195:
[----:B-----5:R-:W-:Y:S02]  /*06e0*/  HADD2.F32 R108, -RZ, R4.H1_H1 ;  /* 0x30000004ff6c7230 */ /* 0x020fe40000004100 */
[----:B------:R-:W-:-:S03]  /*06f0*/  @P0 HADD2.F32 R110, -RZ, R8.H1_H1 ;  /* 0x30000008ff6e0230 */ /* 0x000fc60000004100 */
[----:B------:R-:W-:-:S04]  /*0700*/  FMUL.FTZ R108, R108, c[0x0][0x1ec] ;  /* 0x00007b006c6c7a20 */ /* 0x000fc80000410000 */
[----:B------:R-:W-:-:S04]  /*0710*/  FMUL.FTZ R121, R41, R108 ;  /* 0x0000006c29797220 */ /* 0x000fc80000410000 */
[----:B------:R-:W-:Y:S02]  /*0720*/  @P0 FADD.FTZ R121, R121, R110 ;  /* 0x0000006e79790221 */ /* 0x000fe40000010000 */
.L_x_15196:
[----:B------:R-:W-:Y:S05]  /*0730*/  BSYNC B0 ;  /* 0x0000000000007941 */ /* 0x000fea0003800000 */
.L_x_15194:
[----:B------:R-:W-:Y:S01]  /*0740*/  BSSY B0, `(.L_x_15197) ;  /* 0x000000b000007945 */ /* 0x000fe20003800000 */
[----:B------:R-:W-:Y:S05]  /*0750*/  @P2 BRA `(.L_x_15198) ;  /* 0x0000004000002947 */ /* 0x000fea0003800000 */
[----:B------:R-:W-:Y:S01]  /*0760*/  HFMA2.MMA R120, -RZ, RZ, 0, 0 ;  /* 0x00000000ff787435 */ /* 0x000fe200000001ff */
[----:B------:R-:W-:Y:S05]  /*0770*/  @!P0 BRA `(.L_x_15199) ;  /* 0x0000007000008947 */ /* 0x000fea0003800000 */
[----:B-----5:R-:W-:Y:S01]  /*0780*/  HADD2.F32 R120, -RZ, R9.H0_H0 ;  /* 0x20000009ff787230 */ /* 0x020fe20000004100 */
[----:B------:R-:W-:Y:S05]  /*0790*/  BRA `(.L_x_15199) ;  /* 0x0000005000007947 */ /* 0x000fea0003800000 */
.L_x_15198:
[----:B-----5:R-:W-:Y:S02]  /*07a0*/  HADD2.F32 R108, -RZ, R5.H0_H0 ;  /* 0x20000005ff6c7230 */ /* 0x020fe40000004100 */
[----:B------:R-:W-:-:S03]  /*07b0*/  @P0 HADD2.F32 R111, -RZ, R9.H0_H0 ;  /* 0x20000009ff6f0230 */ /* 0x000fc60000004100 */
[----:B------:R-:W-:-:S04]  /*07c0*/  FMUL.FTZ R109, R108, c[0x0][0x1ec] ;  /* 0x00007b006c6d7a20 */ /* 0x000fc80000410000 */
[----:B------:R-:W-:-:S04]  /*07d0*/  FMUL.FTZ R120, R42, R109 ;  /* 0x0000006d2a787220 */ /* 0x000fc80000410000 */
[----:B------:R-:W-:Y:S02]  /*07e0*/  @P0 FADD.FTZ R120, R120, R111 ;  /* 0x0000006f78780221 */ /* 0x000fe40000010000 */
.L_x_15199:
[----:B------:R-:W-:Y:S05]  /*07f0*/  BSYNC B0 ;  /* 0x0000000000007941 */ /* 0x000fea0003800000 */
.L_x_15197:
[----:B------:R-:W-:Y:S01]  /*0800*/  BSSY B0, `(.L_x_15200) ;  /* 0x000000b000007945 */ /* 0x000fe20003800000 */
[----:B------:R-:W-:Y:S05]  /*0810*/  @P2 BRA `(.L_x_15201) ;  /* 0x0000004000002947 */ /* 0x000fea0003800000 */
[----:B------:R-:W-:Y:S01]  /*0820*/  MOV R123, RZ ;  /* 0x000000ff007b7202 */ /* 0x000fe20000000f00 */
[----:B------:R-:W-:Y:S05]  /*0830*/  @!P0 BRA `(.L_x_15202) ;  /* 0x0000007000008947 */ /* 0x000fea0003800000 */
[----:B-----5:R-:W-:Y:S01]  /*0840*/  HADD2.F32 R123, -RZ, R9.H1_H1 ;  /* 0x30000009ff7b7230 */ /* 0x020fe20000004100 */
[----:B------:R-:W-:Y:S05]  /*0850*/  BRA `(.L_x_15202) ;  /* 0x0000005000007947 */ /* 0x000fea0003800000 */
.L_x_15201:
[----:B-----5:R-:W-:Y:S02]  /*0860*/  HADD2.F32 R108, -RZ, R5.H1_H1 ;  /* 0x30000005ff6c7230 */ /* 0x020fe40000004100 */
[----:B------:R-:W-:-:S03]  /*0870*/  @P0 HADD2.F32 R110, -RZ, R9.H1_H1 ;  /* 0x30000009ff6e0230 */ /* 0x000fc60000004100 */
[----:B------:R-:W-:-:S04]  /*0880*/  FMUL.FTZ R108, R108, c[0x0][0x1ec] ;  /* 0x00007b006c6c7a20 */ /* 0x000fc80000410000 */
[----:B------:R-:W-:-:S04]  /*0890*/  FMUL.FTZ R123, R43, R108 ;  /* 0x0000006c2b7b7220 */ /* 0x000fc80000410000 */
[----:B------:R-:W-:Y:S02]  /*08a0*/  @P0 FADD.FTZ R123, R123, R110 ;  /* 0x0000006e7b7b0221 */ /* 0x000fe40000010000 */
.L_x_15202:
[----:B------:R-:W-:Y:S05]  /*08b0*/  BSYNC B0 ;  /* 0x0000000000007941 */ /* 0x000fea0003800000 */
.L_x_15200:
[----:B------:R-:W-:Y:S01]  /*08c0*/  BSSY B0, `(.L_x_15203) ;  /* 0x000000b000007945 */ /* 0x000fe20003800000 */
[----:B------:R-:W-:Y:S05]  /*08d0*/  @P2 BRA `(.L_x_15204) ;  /* 0x0000004000002947 */ /* 0x000fea0003800000 */
[----:B------:R-:W-:Y:S01]  /*08e0*/  HFMA2.MMA R122, -RZ, RZ, 0, 0 ;  /* 0x00000000ff7a7435 */ /* 0x000fe200000001ff */
[----:B------:R-:W-:Y:S05]  /*08f0*/  @!P0 BRA `(.L_x_15205) ;  /* 0x0000007000008947 */ /* 0x000fea0003800000 */
[----:B-----5:R-:W-:Y:S01]  /*0900*/  HADD2.F32 R122, -RZ, R10.H0_H0 ;  /* 0x2000000aff7a7230 */ /* 0x020fe20000004100 */
[----:B------:R-:W-:Y:S05]  /*0910*/  BRA `(.L_x_15205) ;  /* 0x0000005000007947 */ /* 0x000fea0003800000 */
.L_x_15204:
[----:B-----5:R-:W-:Y:S02]  /*0920*/  HADD2.F32 R108, -RZ, R6.H0_H0 ;  /* 0x20000006ff6c7230 */ /* 0x020fe40000004100 */
[----:B------:R-:W-:-:S03]  /*0930*/  @P0 HADD2.F32 R111, -RZ, R10.H0_H0 ;  /* 0x2000000aff6f0230 */ /* 0x000fc60000004100 */
[----:B------:R-:W-:-:S04]  /*0940*/  FMUL.FTZ R109, R108, c[0x0][0x1ec] ;  /* 0x00007b006c6d7a20 */ /* 0x000fc80000410000 */
[----:B------:R-:W-:-:S04]  /*0950*/  FMUL.FTZ R122, R36, R109 ;  /* 0x0000006d247a7220 */ /* 0x000fc80000410000 */
[----:B------:R-:W-:Y:S02]  /*0960*/  @P0 FADD.FTZ R122, R122, R111 ;  /* 0x0000006f7a7a0221 */ /* 0x000fe40000010000 */
.L_x_15205:
[----:B------:R-:W-:Y:S05]  /*0970*/  BSYNC B0 ;  /* 0x0000000000007941 */ /* 0x000fea0003800000 */
.L_x_15203:
[----:B------:R-:W-:Y:S01]  /*0980*/  BSSY B0, `(.L_x_15206) ;  /* 0x000000b000007945 */ /* 0x000fe20003800000 */
[----:B------:R-:W-:Y:S05]  /*0990*/  @P2 BRA `(.L_x_15207) ;  /* 0x0000004000002947 */ /* 0x000fea0003800000 */
[----:B------:R-:W-:Y:S01]  /*09a0*/  MOV R125, RZ ;  /* 0x000000ff007d7202 */ /* 0x000fe20000000f00 */
[----:B------:R-:W-:Y:S05]  /*09b0*/  @!P0 BRA `(.L_x_15208) ;  /* 0x0000007000008947 */ /* 0x000fea0003800000 */
[----:B-----5:R-:W-:Y:S01]  /*09c0*/  HADD2.F32 R125, -RZ, R10.H1_H1 ;  /* 0x3000000aff7d7230 */ /* 0x020fe20000004100 */
[----:B------:R-:W-:Y:S05]  /*09d0*/  BRA `(.L_x_15208) ;  /* 0x0000005000007947 */ /* 0x000fea0003800000 */
.L_x_15207:
[----:B-----5:R-:W-:Y:S02]  /*09e0*/  HADD2.F32 R108, -RZ, R6.H1_H1 ;  /* 0x30000006ff6c7230 */ /* 0x020fe40000004100 */
[----:B------:R-:W-:-:S03]  /*09f0*/  @P0 HADD2.F32 R110, -RZ, R10.H1_H1 ;  /* 0x3000000aff6e0230 */ /* 0x000fc60000004100 */
[----:B------:R-:W-:-:S04]  /*0a00*/  FMUL.FTZ R108, R108, c[0x0][0x1ec] ;  /* 0x00007b006c6c7a20 */ /* 0x000fc80000410000 */
[----:B------:R-:W-:-:S04]  /*0a10*/  FMUL.FTZ R125, R37, R108 ;  /* 0x0000006c257d7220 */ /* 0x000fc80000410000 */
[----:B------:R-:W-:Y:S02]  /*0a20*/  @P0 FADD.FTZ R125, R125, R110 ;  /* 0x0000006e7d7d0221 */ /* 0x000fe40000010000 */
.L_x_15208:
[----:B------:R-:W-:Y:S05]  /*0a30*/  BSYNC B0 ;  /* 0x0000000000007941 */ /* 0x000fea0003800000 */
.L_x_15206:
[----:B------:R-:W-:Y:S01]  /*0a40*/  BSSY B0, `(.L_x_15209) ;  /* 0x000000b000007945 */ /* 0x000fe20003800000 */
[----:B------:R-:W-:Y:S05]  /*0a50*/  @P2 BRA `(.L_x_15210) ;  /* 0x0000004000002947 */ /* 0x000fea0003800000 */
[----:B------:R-:W-:Y:S01]  /*0a60*/  HFMA2.MMA R124, -RZ, RZ, 0, 0 ;  /* 0x00000000ff7c7435 */ /* 0x000fe200000001ff */
[----:B------:R-:W-:Y:S05]  /*0a70*/  @!P0 BRA `(.L_x_15211) ;  /* 0x0000007000008947 */ /* 0x000fea0003800000 */
[----:B-----5:R-:W-:Y:S01]  /*0a80*/  HADD2.F32 R124, -RZ, R11.H0_H0 ;  /* 0x2000000bff7c7230 */ /* 0x020fe20000004100 */
[----:B------:R-:W-:Y:S05]  /*0a90*/  BRA `(.L_x_15211) ;  /* 0x0000005000007947 */ /* 0x000fea0003800000 */
.L_x_15210:
[----:B-----5:R-:W-:Y:S02]  /*0aa0*/  HADD2.F32 R108, -RZ, R7.H0_H0 ;  /* 0x20000007ff6c7230 */ /* 0x020fe40000004100 */
[----:B------:R-:W-:-:S03]  /*0ab0*/  @P0 HADD2.F32 R111, -RZ, R11.H0_H0 ;  /* 0x2000000bff6f0230 */ /* 0x000fc60000004100 */
[----:B------:R-:W-:-:S04]  /*0ac0*/  FMUL.FTZ R109, R108, c[0x0][0x1ec] ;  /* 0x00007b006c6d7a20 */ /* 0x000fc80000410000 */
[----:B------:R-:W-:-:S04]  /*0ad0*/  FMUL.FTZ R124, R38, R109 ;  /* 0x0000006d267c7220 */ /* 0x000fc80000410000 */
[----:B------:R-:W-:Y:S02]  /*0ae0*/  @P0 FADD.FTZ R124, R124, R111 ;  /* 0x0000006f7c7c0221 */ /* 0x000fe40000010000 */
.L_x_15211:
[----:B------:R-:W-:Y:S05]  /*0af0*/  BSYNC B0 ;  /* 0x0000000000007941 */ /* 0x000fea0003800000 */
.L_x_15209:
[----:B------:R-:W-:Y:S01]  /*0b00*/  BSSY B0, `(.L_x_15212) ;  /* 0x000000b000007945 */ /* 0x000fe20003800000 */
[----:B------:R-:W-:Y:S05]  /*0b10*/  @P2 BRA `(.L_x_15213) ;  /* 0x0000004000002947 */ /* 0x000fea0003800000 */
[----:B------:R-:W-:Y:S01]  /*0b20*/  MOV R127, RZ ;  /* 0x000000ff007f7202 */ /* 0x000fe20000000f00 */
[----:B------:R-:W-:Y:S05]  /*0b30*/  @!P0 BRA `(.L_x_15214) ;  /* 0x0000007000008947 */ /* 0x000fea0003800000 */
[----:B-----5:R-:W-:Y:S01]  /*0b40*/  HADD2.F32 R127, -RZ, R11.H1_H1 ;  /* 0x3000000bff7f7230 */ /* 0x020fe20000004100 */
[----:B------:R-:W-:Y:S05]  /*0b50*/  BRA `(.L_x_15214) ;  /* 0x0000005000007947 */ /* 0x000fea0003800000 */
.L_x_15213:
[----:B-----5:R-:W-:Y:S02]  /*0b60*/  HADD2.F32 R108, -RZ, R7.H1_H1 ;  /* 0x30000007ff6c7230 */ /* 0x020fe40000004100 */
[----:B------:R-:W-:-:S03]  /*0b70*/  @P0 HADD2.F32 R110, -RZ, R11.H1_H1 ;  /* 0x3000000bff6e0230 */ /* 0x000fc60000004100 */
[----:B------:R-:W-:-:S04]  /*0b80*/  FMUL.FTZ R108, R108, c[0x0][0x1ec] ;  /* 0x00007b006c6c7a20 */ /* 0x000fc80000410000 */
[----:B------:R-:W-:-:S04]  /*0b90*/  FMUL.FTZ R127, R39, R108 ;  /* 0x0000006c277f7220 */ /* 0x000fc80000410000 */
[----:B------:R-:W-:Y:S02]  /*0ba0*/  @P0 FADD.FTZ R127, R127, R110 ;  /* 0x0000006e7f7f0221 */ /* 0x000fe40000010000 */
.L_x_15214:
[----:B------:R-:W-:Y:S05]  /*0bb0*/  BSYNC B0 ;  /* 0x0000000000007941 */ /* 0x000fea0003800000 */
.L_x_15212:
        /* <DEDUP_REMOVED lines=19> */
.L_x_15216:
[----:B0----5:R-:W-:-:S05]  /*0cf0*/  HADD2.F32 R108, -RZ, R4.H0_H0 ;  /* 0x20000004ff6c7230 */ /* 0x021fca0000004100 */
[----:B------:R-:W-:Y:S01]  /*0d00*/  FMUL.FTZ R129, R108, c[0x0][0x1ec] ;  /* 0x00007b006c817a20 */ /* 0x000fe20000410000 */
[----:B------:R-:W-:-:S03]  /*0d10*/  @P0 HADD2.F32 R108, -RZ, R8.H0_H0 ;  /* 0x20000008ff6c0230 */ /* 0x000fc60000004100 */
[----:B------:R-:W-:-:S04]  /*0d20*/  FMUL.FTZ R129, R32, R129 ;  /* 0x0000008120817220 */ /* 0x000fc80000410000 */
[----:B------:R-:W-:Y:S02]  /*0d30*/  @P0 FADD.FTZ R129, R108, R129 ;  /* 0x000000816c810221 */ /* 0x000fe40000010000 */
.L_x_15217:
[----:B------:R-:W-:Y:S05]  /*0d40*/  BSYNC B0 ;  /* 0x0000000000007941 */ /* 0x000fea0003800000 */
.L_x_15215:
[----:B------:R-:W-:Y:S01]  /*0d50*/  BSSY B0, `(.L_x_15218) ;  /* 0x000000b000007945 */ /* 0x000fe20003800000 */
[----:B------:R-:W-:Y:S05]  /*0d60*/  @P2 BRA `(.L_x_15219) ;  /* 0x0000004000002947 */ /* 0x000fea0003800000 */
[----:B0-----:R-:W-:Y:S01]  /*0d70*/  MOV R131, RZ ;  /* 0x000000ff00837202 */ /* 0x001fe20000000f00 */
[----:B------:R-:W-:Y:S05]  /*0d80*/  @!P0 BRA `(.L_x_15220) ;  /* 0x0000007000008947 */ /* 0x000fea0003800000 */
[----:B-----5:R-:W-:Y:S01]  /*0d90*/  HADD2.F32 R131, -RZ, R8.H1_H1 ;  /* 0x30000008ff837230 */ /* 0x020fe20000004100 */
[----:B------:R-:W-:Y:S05]  /*0da0*/  BRA `(.L_x_15220) ;  /* 0x0000005000007947 */ /* 0x000fea0003800000 */
.L_x_15219:
[----:B0----5:R-:W-:Y:S02]  /*0db0*/  HADD2.F32 R108, -RZ, R4.H1_H1 ;  /* 0x30000004ff6c7230 */ /* 0x021fe40000004100 */
[----:B------:R-:W-:-:S03]  /*0dc0*/  @P0 HADD2.F32 R110, -RZ, R8.H1_H1 ;  /* 0x30000008ff6e0230 */ /* 0x000fc60000004100 */
[----:B------:R-:W-:-:S04]  /*0dd0*/  FMUL.FTZ R108, R108, c[0x0][0x1ec] ;  /* 0x00007b006c6c7a20 */ /* 0x000fc80000410000 */
[----:B------:R-:W-:-:S04]  /*0de0*/  FMUL.FTZ R131, R33, R108 ;  /* 0x0000006c21837220 */ /* 0x000fc80000410000 */
[----:B------:R-:W-:Y:S02]  /*0df0*/  @P0 FADD.FTZ R131, R110, R131 ;  /* 0x000000836e830221 */ /* 0x000fe40000010000 */
.L_x_15220:
[----:B------:R-:W-:Y:S05]  /*0e00*/  BSYNC B0 ;  /* 0x0000000000007941 */ /* 0x000fea0003800000 */
.L_x_15218:
[----:B------:R-:W-:Y:S01]  /*0e10*/  BSSY B0, `(.L_x_15221) ;  /* 0x000000b000007945 */ /* 0x000fe20003800000 */
[----:B------:R-:W-:Y:S05]  /*0e20*/  @P2 BRA `(.L_x_15222) ;  /* 0x0000004000002947 */ /* 0x000fea0003800000 */
[----:B------:R-:W-:Y:S01]  /*0e30*/  HFMA2.MMA R133, -RZ, RZ, 0, 0 ;  /* 0x00000000ff857435 */ /* 0x000fe200000001ff */
[----:B------:R-:W-:Y:S05]  /*0e40*/  @!P0 BRA `(.L_x_15223) ;  /* 0x0000007000008947 */ /* 0x000fea0003800000 */
[----:B-----5:R-:W-:Y:S01]  /*0e50*/  HADD2.F32 R133, -RZ, R9.H0_H0 ;  /* 0x20000009ff857230 */ /* 0x020fe20000004100 */
[----:B------:R-:W-:Y:S05]  /*0e60*/  BRA `(.L_x_15223) ;  /* 0x0000005000007947 */ /* 0x000fea0003800000 */
.L_x_15222:
[----:B-----5:R-:W-:-:S05]  /*0e70*/  HADD2.F32 R108, -RZ, R5.H0_H0 ;  /* 0x20000005ff6c7230 */ /* 0x020fca0000004100 */
[----:B------:R-:W-:Y:S01]  /*0e80*/  FMUL.FTZ R133, R108, c[0x0][0x1ec] ;  /* 0x00007b006c857a20 */ /* 0x000fe20000410000 */
[----:B------:R-:W-:-:S03]  /*0e90*/  @P0 HADD2.F32 R108, -RZ, R9.H0_H0 ;  /* 0x20000009ff6c0230 */ /* 0x000fc60000004100 */
[----:B------:R-:W-:-:S04]  /*0ea0*/  FMUL.FTZ R133, R34, R133 ;  /* 0x0000008522857220 */ /* 0x000fc80000410000 */
[----:B------:R-:W-:Y:S02]  /*0eb0*/  @P0 FADD.FTZ R133, R108, R133 ;  /* 0x000000856c850221 */ /* 0x000fe40000010000 */
.L_x_15223:
[----:B------:R-:W-:Y:S05]  /*0ec0*/  BSYNC B0 ;  /* 0x0000000000007941 */ /* 0x000fea0003800000 */
.L_x_15221:
[----:B------:R-:W-:Y:S01]  /*0ed0*/  BSSY B0, `(.L_x_15224) ;  /* 0x000000b000007945 */ /* 0x000fe20003800000 */
[----:B------:R-:W-:Y:S05]  /*0ee0*/  @P2 BRA `(.L_x_15225) ;  /* 0x0000004000002947 */ /* 0x000fea0003800000 */
[----:B------:R-:W-:Y:S01]  /*0ef0*/  MOV R135, RZ ;  /* 0x000000ff00877202 */ /* 0x000fe20000000f00 */
[----:B------:R-:W-:Y:S05]  /*0f00*/  @!P0 BRA `(.L_x_15226) ;  /* 0x0000007000008947 */ /* 0x000fea0003800000 */
[----:B-----5:R-:W-:Y:S01]  /*0f10*/  HADD2.F32 R135, -RZ, R9.H1_H1 ;  /* 0x30000009ff877230 */ /* 0x020fe20000004100 */
[----:B------:R-:W-:Y:S05]  /*0f20*/  BRA `(.L_x_15226) ;  /* 0x0000005000007947 */ /* 0x000fea0003800000 */
.L_x_15225:
[----:B-----5:R-:W-:Y:S02]  /*0f30*/  HADD2.F32 R108, -RZ, R5.H1_H1 ;  /* 0x30000005ff6c7230 */ /* 0x020fe40000004100 */
[----:B------:R-:W-:-:S03]  /*0f40*/  @P0 HADD2.F32 R110, -RZ, R9.H1_H1 ;  /* 0x30000009ff6e0230 */ /* 0x000fc60000004100 */
[----:B------:R-:W-:-:S04]  /*0f50*/  FMUL.FTZ R108, R108, c[0x0][0x1ec] ;  /* 0x00007b006c6c7a20 */ /* 0x000fc80000410000 */
[----:B------:R-:W-:-:S04]  /*0f60*/  FMUL.FTZ R135, R35, R108 ;  /* 0x0000006c23877220 */ /* 0x000fc80000410000 */
[----:B------:R-:W-:Y:S02]  /*0f70*/  @P0 FADD.FTZ R135, R110, R135 ;  /* 0x000000876e870221 */ /* 0x000fe40000010000 */
.L_x_15226:
[----:B------:R-:W-:Y:S05]  /*0f80*/  BSYNC B0 ;  /* 0x0000000000007941 */ /* 0x000fea0003800000 */
.L_x_15224:
[----:B------:R-:W-:Y:S01]  /*0f90*/  BSSY B0, `(.L_x_15227) ;  /* 0x000000b000007945 */ /* 0x000fe20003800000 */
[----:B------:R-:W-:Y:S05]  /*0fa0*/  @P2 BRA `(.L_x_15228) ;  /* 0x0000004000002947 */ /* 0x000fea0003800000 */
[----:B------:R-:W-:Y:S01]  /*0fb0*/  HFMA2.MMA R137, -RZ, RZ, 0, 0 ;  /* 0x00000000ff897435 */ /* 0x000fe200000001ff */
[----:B------:R-:W-:Y:S05]  /*0fc0*/  @!P0 BRA `(.L_x_15229) ;  /* 0x0000007000008947 */ /* 0x000fea0003800000 */
[----:B-----5:R-:W-:Y:S01]  /*0fd0*/  HADD2.F32 R137, -RZ, R10.H0_H0 ;  /* 0x2000000aff897230 */ /* 0x020fe20000004100 */
[----:B------:R-:W-:Y:S05]  /*0fe0*/  BRA `(.L_x_15229) ;  /* 0x0000005000007947 */ /* 0x000fea0003800000 */
.L_x_15228:
[----:B-----5:R-:W-:-:S05]  /*0ff0*/  HADD2.F32 R108, -RZ, R6.H0_H0 ;  /* 0x20000006ff6c7230 */ /* 0x020fca0000004100 */
[----:B------:R-:W-:Y:S01]  /*1000*/  FMUL.FTZ R137, R108, c[0x0][0x1ec] ;  /* 0x00007b006c897a20 */ /* 0x000fe20000410000 */
[----:B------:R-:W-:-:S03]  /*1010*/  @P0 HADD2.F32 R108, -RZ, R10.H0_H0 ;  /* 0x2000000aff6c0230 */ /* 0x000fc60000004100 */
[----:B------:R-:W-:-:S04]  /*1020*/  FMUL.FTZ R137, R28, R137 ;  /* 0x000000891c897220 */ /* 0x000fc80000410000 */
[----:B------:R-:W-:Y:S02]  /*1030*/  @P0 FADD.FTZ R137, R108, R137 ;  /* 0x000000896c890221 */ /* 0x000fe40000010000 */
.L_x_15229:
[----:B------:R-:W-:Y:S05]  /*1040*/  BSYNC B0 ;  /* 0x0000000000007941 */ /* 0x000fea0003800000 */
.L_x_15227:
[----:B------:R-:W-:Y:S01]  /*1050*/  BSSY B0, `(.L_x_15230) ;  /* 0x000000b000007945 */ /* 0x000fe20003800000 */
[----:B------:R-:W-:Y:S05]  /*1060*/  @P2 BRA `(.L_x_15231) ;  /* 0x0000004000002947 */ /* 0x000fea0003800000 */
[----:B------:R-:W-:Y:S01]  /*1070*/  MOV R139, RZ ;  /* 0x000000ff008b7202 */ /* 0x000fe20000000f00 */
[----:B------:R-:W-:Y:S05]  /*1080*/  @!P0 BRA `(.L_x_15232) ;  /* 0x0000007000008947 */ /* 0x000fea0003800000 */
[----:B-----5:R-:W-:Y:S01]  /*1090*/  HADD2.F32 R139, -RZ, R10.H1_H1 ;  /* 0x3000000aff8b7230 */ /* 0x020fe20000004100 */
[----:B------:R-:W-:Y:S05]  /*10a0*/  BRA `(.L_x_15232) ;  /* 0x0000005000007947 */ /* 0x000fea0003800000 */
.L_x_15231:
[----:B-----5:R-:W-:Y:S02]  /*10b0*/  HADD2.F32 R108, -RZ, R6.H1_H1 ;  /* 0x30000006ff6c7230 */ /* 0x020fe40000004100 */
[----:B------:R-:W-:-:S03]  /*10c0*/  @P0 HADD2.F32 R110, -RZ, R10.H1_H1 ;  /* 0x3000000aff6e0230 */ /* 0x000fc60000004100 */
[----:B------:R-:W-:-:S04]  /*10d0*/  FMUL.FTZ R108, R108, c[0x0][0x1ec] ;  /* 0x00007b006c6c7a20 */ /* 0x000fc80000410000 */
[----:B------:R-:W-:-:S04]  /*10e0*/  FMUL.FTZ R139, R29, R108 ;  /* 0x0000006c1d8b7220 */ /* 0x000fc80000410000 */
[----:B------:R-:W-:Y:S02]  /*10f0*/  @P0 FADD.FTZ R139, R110, R139 ;  /* 0x0000008b6e8b0221 */ /* 0x000fe40000010000 */
.L_x_15232:
[----:B------:R-:W-:Y:S05]  /*1100*/  BSYNC B0 ;  /* 0x0000000000007941 */ /* 0x000fea0003800000 */
.L_x_15230:
[----:B------:R-:W-:Y:S01]  /*1110*/  BSSY B0, `(.L_x_15233) ;  /* 0x000000b000007945 */ /* 0x000fe20003800000 */
[----:B------:R-:W-:Y:S05]  /*1120*/  @P2 BRA `(.L_x_15234) ;  /* 0x0000004000002947 */ /* 0x000fea0003800000 */
[----:B------:R-:W-:Y:S01]  /*1130*/  HFMA2.MMA R141, -RZ, RZ, 0, 0 ;  /* 0x00000000ff8d7435 */ /* 0x000fe200000001ff */
[----:B------:R-:W-:Y:S05]  /*1140*/  @!P0 BRA `(.L_x_15235) ;  /* 0x0000007000008947 */ /* 0x000fea0003800000 */
[----:B-----5:R-:W-:Y:S01]  /*1150*/  HADD2.F32 R141, -RZ, R11.H0_H0 ;  /* 0x2000000bff8d7230 */ /* 0x020fe20000004100 */
[----:B------:R-:W-:Y:S05]  /*1160*/  BRA `(.L_x_15235) ;  /* 0x0000005000007947 */ /* 0x000fea0003800000 */
.L_x_15234:
[----:B-----5:R-:W-:-:S05]  /*1170*/  HADD2.F32 R108, -RZ, R7.H0_H0 ;  /* 0x20000007ff6c7230 */ /* 0x020fca0000004100 */
[----:B------:R-:W-:Y:S01]  /*1180*/  FMUL.FTZ R141, R108, c[0x0][0x1ec] ;  /* 0x00007b006c8d7a20 */ /* 0x000fe20000410000 */
[----:B------:R-:W-:-:S03]  /*1190*/  @P0 HADD2.F32 R108, -RZ, R11.H0_H0 ;  /* 0x2000000bff6c0230 */ /* 0x000fc60000004100 */
[----:B------:R-:W-:-:S04]  /*11a0*/  FMUL.FTZ R141, R30, R141 ;  /* 0x0000008d1e8d7220 */ /* 0x000fc80000410000 */
[----:B------:R-:W-:Y:S02]  /*11b0*/  @P0 FADD.FTZ R141, R108, R141 ;  /* 0x0000008d6c8d0221 */ /* 0x000fe40000010000 */
.L_x_15235:
[----:B------:R-:W-:Y:S05]  /*11c0*/  BSYNC B0 ;  /* 0x0000000000007941 */ /* 0x000fea0003800000 */
.L_x_15233:
[----:B------:R-:W-:Y:S01]  /*11d0*/  BSSY B0, `(.L_x_15236) ;  /* 0x000000b000007945 */ /* 0x000fe20003800000 */
[----:B------:R-:W-:Y:S05]  /*11e0*/  @P2 BRA `(.L_x_15237) ;  /* 0x0000004000002947 */ /* 0x000fea0003800000 */
[----:B------:R-:W-:Y:S01]  /*11f0*/  MOV R143, RZ ;  /* 0x000000ff008f7202 */ /* 0x000fe20000000f00 */
[----:B------:R-:W-:Y:S05]  /*1200*/  @!P0 BRA `(.L_x_15238) ;  /* 0x0000007000008947 */ /* 0x000fea0003800000 */
[----:B-----5:R-:W-:Y:S01]  /*1210*/  HADD2.F32 R143, -RZ, R11.H1_H1 ;  /* 0x3000000bff8f7230 */ /* 0x020fe20000004100 */
[----:B------:R-:W-:Y:S05]  /*1220*/  BRA `(.L_x_15238) ;  /* 0x0000005000007947 */ /* 0x000fea0003800000 */
.L_x_15237:
[----:B-----5:R-:W-:Y:S02]  /*1230*/  HADD2.F32 R108, -RZ, R7.H1_H1 ;  /* 0x30000007ff6c7230 */ /* 0x020fe40000004100 */
[----:B------:R-:W-:-:S03]  /*1240*/  @P0 HADD2.F32 R110, -RZ, R11.H1_H1 ;  /* 0x3000000bff6e0230 */ /* 0x000fc60000004100 */
[----:B------:R-:W-:-:S04]  /*1250*/  FMUL.FTZ R108, R108, c[0x0][0x1ec] ;  /* 0x00007b006c6c7a20 */ /* 0x000fc80000410000 */
[----:B------:R-:W-:-:S04]  /*1260*/  FMUL.FTZ R143, R31, R108 ;  /* 0x0000006c1f8f7220 */ /* 0x000fc80000410000 */
[----:B------:R-:W-:Y:S02]  /*1270*/  @P0 FADD.FTZ R143, R110, R143 ;  /* 0x0000008f6e8f0221 */ /* 0x000fe40000010000 */
.L_x_15238:
[----:B------:R-:W-:Y:S05]  /*1280*/  BSYNC B0 ;  /* 0x0000000000007941 */ /* 0x000fea0003800000 */
.L_x_15236:
        /* <DEDUP_REMOVED lines=18> */
.L_x_15240:
[----:B0----5:R-:W-:-:S05]  /*13b0*/  HADD2.F32 R108, -RZ, R4.H0_H0 ;  /* 0x20000004ff6c7230 */ /* 0x021fca0000004100 */
[----:B------:R-:W-:Y:S01]  /*13c0*/  FMUL.FTZ R145, R108, c[0x0][0x1ec] ;  /* 0x00007b006c917a20 */ /* 0x000fe20000410000 */
[----:B------:R-:W-:-:S03]  /*13d0*/  @P0 HADD2.F32 R108, -RZ, R8.H0_H0 ;  /* 0x20000008ff6c0230 */ /* 0x000fc60000004100 */
[----:B------:R-:W-:-:S04]  /*13e0*/  FMUL.FTZ R145, R24, R145 ;  /* 0x0000009118917220 */ /* 0x000fc80000410000 */
[----:B------:R-:W-:Y:S02]  /*13f0*/  @P0 FADD.FTZ R145, R108, R145 ;  /* 0x000000916c910221 */ /* 0x000fe40000010000 */
.L_x_15241:
[----:B------:R-:W-:Y:S05]  /*1400*/  BSYNC B0 ;  /* 0x0000000000007941 */ /* 0x000fea0003800000 */
.L_x_15239:
[----:B------:R-:W-:Y:S01]  /*1410*/  BSSY B0, `(.L_x_15242) ;  /* 0x000000b000007945 */ /* 0x000fe20003800000 */
[----:B------:R-:W-:Y:S05]  /*1420*/  @P2 BRA `(.L_x_15243) ;  /* 0x0000004000002947 */ /* 0x000fea0003800000 */
[----:B------:R-:W-:Y:S01]  /*1430*/  MOV R147, RZ ;  /* 0x000000ff00937202 */ /* 0x000fe20000000f00 */
[----:B------:R-:W-:Y:S05]  /*1440*/  @!P0 BRA `(.L_x_15244) ;  /* 0x0000007000008947 */ /* 0x000fea0003800000 */
[----:B-----5:R-:W-:Y:S01]  /*1450*/  HADD2.F32 R147, -RZ, R8.H1_H1 ;  /* 0x30000008ff937230 */ /* 0x020fe20000004100 */
[----:B------:R-:W-:Y:S05]  /*1460*/  BRA `(.L_x_15244) ;  /* 0x0000005000007947 */ /* 0x000fea0003800000 */
.L_x_15243:
[----:B-----5:R-:W-:Y:S02]  /*1470*/  HADD2.F32 R108, -RZ, R4.H1_H1 ;  /* 0x30000004ff6c7230 */ /* 0x020fe40000004100 */
[----:B------:R-:W-:-:S03]  /*1480*/  @P0 HADD2.F32 R110, -RZ, R8.H1_H1 ;  /* 0x30000008ff6e0230 */ /* 0x000fc60000004100 */
[----:B------:R-:W-:-:S04]  /*1490*/  FMUL.FTZ R108, R108, c[0x0][0x1ec] ;  /* 0x00007b006c6c7a20 */ /* 0x000fc80000410000 */
[----:B------:R-:W-:-:S04]  /*14a0*/  FMUL.FTZ R147, R25, R108 ;  /* 0x0000006c19937220 */ /* 0x000fc80000410000 */
[----:B------:R-:W-:Y:S02]  /*14b0*/  @P0 FADD.FTZ R147, R110, R147 ;  /* 0x000000936e930221 */ /* 0x000fe40000010000 */
.L_x_15244:
[----:B------:R-:W-:Y:S05]  /*14c0*/  BSYNC B0 ;  /* 0x0000000000007941 */ /* 0x000fea0003800000 */
.L_x_15242:
[----:B------:R-:W-:Y:S01]  /*14d0*/  BSSY B0, `(.L_x_15245) ;  /* 0x000000b000007945 */ /* 0x000fe20003800000 */
[----:B------:R-:W-:Y:S05]  /*14e0*/  @P2 BRA `(.L_x_15246) ;  /* 0x0000004000002947 */ /* 0x000fea0003800000 */
[----:B------:R-:W-:Y:S01]  /*14f0*/  HFMA2.MMA R149, -RZ, RZ, 0, 0 ;  /* 0x00000000ff957435 */ /* 0x000fe200000001ff */
[----:B------:R-:W-:Y:S05]  /*1500*/  @!P0 BRA `(.L_x_15247) ;  /* 0x0000007000008947 */ /* 0x000fea0003800000 */
[----:B-----5:R-:W-:Y:S01]  /*1510*/  HADD2.F32 R149, -RZ, R9.H0_H0 ;  /* 0x20000009ff957230 */ /* 0x020fe20000004100 */
[----:B------:R-:W-:Y:S05]  /*1520*/  BRA `(.L_x_15247) ;  /* 0x0000005000007947 */ /* 0x000fea0003800000 */
.L_x_15246:
[----:B-----5:R-:W-:-:S05]  /*1530*/  HADD2.F32 R108, -RZ, R5.H0_H0 ;  /* 0x20000005ff6c7230 */ /* 0x020fca0000004100 */
[----:B------:R-:W-:Y:S01]  /*1540*/  FMUL.FTZ R149, R108, c[0x0][0x1ec] ;  /* 0x00007b006c957a20 */ /* 0x000fe20000410000 */
[----:B------:R-:W-:-:S03]  /*1550*/  @P0 HADD2.F32 R108, -RZ, R9.H0_H0 ;  /* 0x20000009ff6c0230 */ /* 0x000fc60000004100 */
[----:B------:R-:W-:-:S04]  /*1560*/  FMUL.FTZ R149, R26, R149 ;  /* 0x000000951a957220 */ /* 0x000fc80000410000 */
[----:B------:R-:W-:Y:S02]  /*1570*/  @P0 FADD.FTZ R149, R108, R149 ;  /* 0x000000956c950221 */ /* 0x000fe40000010000 */
.L_x_15247:
[----:B------:R-:W-:Y:S05]  /*1580*/  BSYNC B0 ;  /* 0x0000000000007941 */ /* 0x000fea0003800000 */
.L_x_15245:
[----:B------:R-:W-:Y:S01]  /*1590*/  BSSY B0, `(.L_x_15248) ;  /* 0x000000b000007945 */ /* 0x000fe20003800000 */
[----:B------:R-:W-:Y:S05]  /*15a0*/  @P2 BRA `(.L_x_15249) ;  /* 0x0000004000002947 */ /* 0x000fea0003800000 */
[----:B------:R-:W-:Y:S01]  /*15b0*/  MOV R151, RZ ;  /* 0x000000ff00977202 */ /* 0x000fe20000000f00 */
[----:B------:R-:W-:Y:S05]  /*15c0*/  @!P0 BRA `(.L_x_15250) ;  /* 0x0000007000008947 */ /* 0x000fea0003800000 */
[----:B-----5:R-:W-:Y:S01]  /*15d0*/  HADD2.F32 R151, -RZ, R9.H1_H1 ;  /* 0x30000009ff977230 */ /* 0x020fe20000004100 */
[----:B------:R-:W-:Y:S05]  /*15e0*/  BRA `(.L_x_15250) ;  /* 0x0000005000007947 */ /* 0x000fea0003800000 */
.L_x_15249:
[----:B-----5:R-:W-:Y:S02]  /*15f0*/  HADD2.F32 R108, -RZ, R5.H1_H1 ;  /* 0x30000005ff6c7230 */ /* 0x020fe40000004100 */
[----:B------:R-:W-:-:S03]  /*1600*/  @P0 HADD2.F32 R110, -RZ, R9.H1_H1 ;  /* 0x30000009ff6e0230 */ /* 0x000fc60000004100 */
[----:B------:R-:W-:-:S04]  /*1610*/  FMUL.FTZ R108, R108, c[0x0][0x1ec] ;  /* 0x00007b006c6c7a20 */ /* 0x000fc80000410000 */
[----:B------:R-:W-:-:S04]  /*1620*/  FMUL.FTZ R151, R27, R108 ;  /* 0x0000006c1b977220 */ /* 0x000fc80000410000 */
[----:B------:R-:W-:Y:S02]  /*1630*/  @P0 FADD.FTZ R151, R110, R151 ;  /* 0x000000976e970221 */ /* 0x000fe40000010000 */
.L_x_15250:
[----:B------:R-:W-:Y:S05]  /*1640*/  BSYNC B0 ;  /* 0x0000000000007941 */ /* 0x000fea0003800000 */
.L_x_15248:
[----:B------:R-:W-:Y:S01]  /*1650*/  BSSY B0, `(.L_x_15251) ;  /* 0x000000b000007945 */ /* 0x000fe20003800000 */
[----:B------:R-:W-:Y:S05]  /*1660*/  @P2 BRA `(.L_x_15252) ;  /* 0x0000004000002947 */ /* 0x000fea0003800000 */
[----:B------:R-:W-:Y:S01]  /*1670*/  HFMA2.MMA R153, -RZ, RZ, 0, 0 ;  /* 0x00000000ff997435 */ /* 0x000fe200000001ff */
[----:B------:R-:W-:Y:S05]  /*1680*/  @!P0 BRA `(.L_x_15253) ;  /* 0x0000007000008947 */ /* 0x000fea0003800000 */
[----:B-----5:R-:W-:Y:S01]  /*1690*/  HADD2.F32 R153, -RZ, R10.H0_H0 ;  /* 0x2000000aff997230 */ /* 0x020fe20000004100 */
[----:B------:R-:W-:Y:S05]  /*16a0*/  BRA `(.L_x_15253) ;  /* 0x0000005000007947 */ /* 0x000fea0003800000 */
.L_x_15252:
[----:B-----5:R-:W-:-:S05]  /*16b0*/  HADD2.F32 R108, -RZ, R6.H0_H0 ;  /* 0x20000006ff6c7230 */ /* 0x020fca0000004100 */
[----:B------:R-:W-:Y:S01]  /*16c0*/  FMUL.FTZ R153, R108, c[0x0][0x1ec] ;  /* 0x00007b006c997a20 */ /* 0x000fe20000410000 */
[----:B------:R-:W-:-:S03]  /*16d0*/  @P0 HADD2.F32 R108, -RZ, R10.H0_H0 ;  /* 0x2000000aff6c0230 */ /* 0x000fc60000004100 */
[----:B------:R-:W-:-:S04]  /*16e0*/  FMUL.FTZ R153, R20, R153 ;  /* 0x0000009914997220 */ /* 0x000fc80000410000 */
[----:B------:R-:W-:Y:S02]  /*16f0*/  @P0 FADD.FTZ R153, R108, R153 ;  /* 0x000000996c990221 */ /* 0x000fe40000010000 */
.L_x_15253:
[----:B------:R-:W-:Y:S05]  /*1700*/  BSYNC B0 ;  /* 0x0000000000007941 */ /* 0x000fea0003800000 */
.L_x_15251:
[----:B------:R-:W-:Y:S01]  /*1710*/  BSSY B0, `(.L_x_15254) ;  /* 0x000000b000007945 */ /* 0x000fe20003800000 */
[----:B------:R-:W-:Y:S05]  /*1720*/  @P2 BRA `(.L_x_15255) ;  /* 0x0000004000002947 */ /* 0x000fea0003800000 */
[----:B------:R-:W-:Y:S01]  /*1730*/  MOV R155, RZ ;  /* 0x000000ff009b7202 */ /* 0x000fe20000000f00 */
[----:B------:R-:W-:Y:S05]  /*1740*/  @!P0 BRA `(.L_x_15256) ;  /* 0x0000007000008947 */ /* 0x000fea0003800000 */
[----:B-----5:R-:W-:Y:S01]  /*1750*/  HADD2.F32 R155, -RZ, R10.H1_H1 ;  /* 0x3000000aff9b7230 */ /* 0x020fe20000004100 */
[----:B------:R-:W-:Y:S05]  /*1760*/  BRA `(.L_x_15256) ;  /* 0x0000005000007947 */ /* 0x000fea0003800000 */
.L_x_15255:
[----:B-----5:R-:W-:Y:S02]  /*1770*/  HADD2.F32 R108, -RZ, R6.H1_H1 ;  /* 0x30000006ff6c7230 */ /* 0x020fe40000004100 */
[----:B------:R-:W-:-:S03]  /*1780*/  @P0 HADD2.F32 R110, -RZ, R10.H1_H1 ;  /* 0x3000000aff6e0230 */ /* 0x000fc60000004100 */
[----:B------:R-:W-:-:S04]  /*1790*/  FMUL.FTZ R108, R108, c[0x0][0x1ec] ;  /* 0x00007b006c6c7a20 */ /* 0x000fc80000410000 */
[----:B------:R-:W-:-:S04]  /*17a0*/  FMUL.FTZ R155, R21, R108 ;  /* 0x0000006c159b7220 */ /* 0x000fc80000410000 */
[----:B------:R-:W-:Y:S02]  /*17b0*/  @P0 FADD.FTZ R155, R110, R155 ;  /* 0x0000009b6e9b0221 */ /* 0x000fe40000010000 */
.L_x_15256:
[----:B------:R-:W-:Y:S05]  /*17c0*/  BSYNC B0 ;  /* 0x0000000000007941 */ /* 0x000fea0003800000 */
.L_x_15254:
[----:B------:R-:W-:Y:S01]  /*17d0*/  BSSY B0, `(.L_x_15257) ;  /* 0x000000b000007945 */ /* 0x000fe20003800000 */
[----:B------:R-:W-:Y:S05]  /*17e0*/  @P2 BRA `(.L_x_15258) ;  /* 0x0000004000002947 */ /* 0x000fea0003800000 */
[----:B------:R-:W-:Y:S01]  /*17f0*/  HFMA2.MMA R157, -RZ, RZ, 0, 0 ;  /* 0x00000000ff9d7435 */ /* 0x000fe200000001ff */
[----:B------:R-:W-:Y:S05]  /*1800*/  @!P0 BRA `(.L_x_15259) ;  /* 0x0000007000008947 */ /* 0x000fea0003800000 */
[----:B-----5:R-:W-:Y:S01]  /*1810*/  HADD2.F32 R157, -RZ, R11.H0_H0 ;  /* 0x2000000bff9d7230 */ /* 0x020fe20000004100 */
[----:B------:R-:W-:Y:S05]  /*1820*/  BRA `(.L_x_15259) ;  /* 0x0000005000007947 */ /* 0x000fea0003800000 */
.L_x_15258:
[----:B-----5:R-:W-:-:S05]  /*1830*/  HADD2.F32 R108, -RZ, R7.H0_H0 ;  /* 0x20000007ff6c7230 */ /* 0x020fca0000004100 */
[----:B------:R-:W-:Y:S01]  /*1840*/  FMUL.FTZ R157, R108, c[0x0][0x1ec] ;  /* 0x00007b006c9d7a20 */ /* 0x000fe20000410000 */
[----:B------:R-:W-:-:S03]  /*1850*/  @P0 HADD2.F32 R108, -RZ, R11.H0_H0 ;  /* 0x2000000bff6c0230 */ /* 0x000fc60000004100 */
[----:B------:R-:W-:-:S04]  /*1860*/  FMUL.FTZ R157, R22, R157 ;  /* 0x0000009d169d7220 */ /* 0x000fc80000410000 */
[----:B------:R-:W-:Y:S02]  /*1870*/  @P0 FADD.FTZ R157, R108, R157 ;  /* 0x0000009d6c9d0221 */ /* 0x000fe40000010000 */
.L_x_15259:
[----:B------:R-:W-:Y:S05]  /*1880*/  BSYNC B0 ;  /* 0x0000000000007941 */ /* 0x000fea0003800000 */
.L_x_15257:
[----:B------:R-:W-:Y:S01]  /*1890*/  BSSY B0, `(.L_x_15260) ;  /* 0x000000b000007945 */ /* 0x000fe20003800000 */
[----:B------:R-:W-:Y:S05]  /*18a0*/  @P2 BRA `(.L_x_15261) ;  /* 0x0000004000002947 */ /* 0x000fea0003800000 */
[----:B------:R-:W-:Y:S01]  /*18b0*/  MOV R159, RZ ;  /* 0x000000ff009f7202 */ /* 0x000fe20000000f00 */
[----:B------:R-:W-:Y:S05]  /*18c0*/  @!P0 BRA `(.L_x_15262) ;  /* 0x0000007000008947 */ /* 0x000fea0003800000 */
[----:B-----5:R-:W-:Y:S01]  /*18d0*/  HADD2.F32 R159, -RZ, R11.H1_H1 ;  /* 0x3000000bff9f7230 */ /* 0x020fe20000004100 */
[----:B------:R-:W-:Y:S05]  /*18e0*/  BRA `(.L_x_15262) ;  /* 0x0000005000007947 */ /* 0x000fea0003800000 */
.L_x_15261:
[----:B-----5:R-:W-:Y:S02]  /*18f0*/  HADD2.F32 R108, -RZ, R7.H1_H1 ;  /* 0x30000007ff6c7230 */ /* 0x020fe40000004100 */
[----:B------:R-:W-:-:S03]  /*1900*/  @P0 HADD2.F32 R110, -RZ, R11.H1_H1 ;  /* 0x3000000bff6e0230 */ /* 0x000fc60000004100 */
[----:B------:R-:W-:-:S04]  /*1910*/  FMUL.FTZ R108, R108, c[0x0][0x1ec] ;  /* 0x00007b006c6c7a20 */ /* 0x000fc80000410000 */
[----:B------:R-:W-:-:S04]  /*1920*/  FMUL.FTZ R159, R23, R108 ;  /* 0x0000006c179f7220 */ /* 0x000fc80000410000 */
[----:B------:R-:W-:Y:S02]  /*1930*/  @P0 FADD.FTZ R159, R110, R159 ;  /* 0x0000009f6e9f0221 */ /* 0x000fe40000010000 */
.L_x_15262:
[----:B------:R-:W-:Y:S05]  /*1940*/  BSYNC B0 ;  /* 0x0000000000007941 */ /* 0x000fea0003800000 */
.L_x_15260:
        /* <DEDUP_REMOVED lines=18> */
.L_x_15264:
[----:B0----5:R-:W-:-:S05]  /*1a70*/  HADD2.F32 R108, -RZ, R4.H0_H0 ;  /* 0x20000004ff6c7230 */ /* 0x021fca0000004100 */
[----:B------:R-:W-:Y:S01]  /*1a80*/  FMUL.FTZ R161, R108, c[0x0][0x1ec] ;  /* 0x00007b006ca17a20 */ /* 0x000fe20000410000 */
[----:B------:R-:W-:-:S03]  /*1a90*/  @P0 HADD2.F32 R108, -RZ, R8.H0_H0 ;  /* 0x20000008ff6c0230 */ /* 0x000fc60000004100 */
[----:B------:R-:W-:-:S04]  /*1aa0*/  FMUL.FTZ R161, R16, R161 ;  /* 0x000000a110a17220 */ /* 0x000fc80000410000 */
[----:B------:R-:W-:Y:S02]  /*1ab0*/  @P0 FADD.FTZ R161, R108, R161 ;  /* 0x000000a16ca10221 */ /* 0x000fe40000010000 */
.L_x_15265:
[----:B------:R-:W-:Y:S05]  /*1ac0*/  BSYNC B0 ;  /* 0x0000000000007941 */ /* 0x000fea0003800000 */
.L_x_15263:
[----:B------:R-:W-:Y:S01]  /*1ad0*/  BSSY B0, `(.L_x_15266) ;  /* 0x000000b000007945 */ /* 0x000fe20003800000 */
[----:B------:R-:W-:Y:S05]  /*1ae0*/  @P2 BRA `(.L_x_15267) ;  /* 0x0000004000002947 */ /* 0x000fea0003800000 */
[----:B------:R-:W-:Y:S01]  /*1af0*/  MOV R163, RZ ;  /* 0x000000ff00a37202 */ /* 0x000fe20000000f00 */
[----:B------:R-:W-:Y:S05]  /*1b00*/  @!P0 BRA `(.L_x_15268) ;  /* 0x0000007000008947 */ /* 0x000fea0003800000 */
[----:B-----5:R-:W-:Y:S01]  /*1b10*/  HADD2.F32 R163, -RZ, R8.H1_H1 ;  /* 0x30000008ffa37230 */ /* 0x020fe20000004100 */
[----:B------:R-:W-:Y:S05]  /*1b20*/  BRA `(.L_x_15268) ;  /* 0x0000005000007947 */ /* 0x000fea0003800000 */
.L_x_15267:
[----:B-----5:R-:W-:Y:S02]  /*1b30*/  HADD2.F32 R108, -RZ, R4.H1_H1 ;  /* 0x30000004ff6c7230 */ /* 0x020fe40000004100 */
[----:B------:R-:W-:-:S03]  /*1b40*/  @P0 HADD2.F32 R110, -RZ, R8.H1_H1 ;  /* 0x30000008ff6e0230 */ /* 0x000fc60000004100 */
[----:B------:R-:W-:-:S04]  /*1b50*/  FMUL.FTZ R108, R108, c[0x0][0x1ec] ;  /* 0x00007b006c6c7a20 */ /* 0x000fc80000410000 */
[----:B------:R-:W-:-:S04]  /*1b60*/  FMUL.FTZ R163, R17, R108 ;  /* 0x0000006c11a37220 */ /* 0x000fc80000410000 */
[----:B------:R-:W-:Y:S02]  /*1b70*/  @P0 FADD.FTZ R163, R110, R163 ;  /* 0x000000a36ea30221 */ /* 0x000fe40000010000 */
.L_x_15268:
[----:B------:R-:W-:Y:S05]  /*1b80*/  BSYNC B0 ;  /* 0x0000000000007941 */ /* 0x000fea0003800000 */
.L_x_15266:
[----:B------:R-:W-:Y:S01]  /*1b90*/  BSSY B0, `(.L_x_15269) ;  /* 0x000000b000007945 */ /* 0x000fe20003800000 */
[----:B------:R-:W-:Y:S05]  /*1ba0*/  @P2 BRA `(.L_x_15270) ;  /* 0x0000004000002947 */ /* 0x000fea0003800000 */
[----:B------:R-:W-:Y:S01]  /*1bb0*/  HFMA2.MMA R165, -RZ, RZ, 0, 0 ;  /* 0x00000000ffa57435 */ /* 0x000fe200000001ff */
[----:B------:R-:W-:Y:S05]  /*1bc0*/  @!P0 BRA `(.L_x_15271) ;  /* 0x0000007000008947 */ /* 0x000fea0003800000 */
[----:B-----5:R-:W-:Y:S01]  /*1bd0*/  HADD2.F32 R165, -RZ, R9.H0_H0 ;  /* 0x20000009ffa57230 */ /* 0x020fe20000004100 */
[----:B------:R-:W-:Y:S05]  /*1be0*/  BRA `(.L_x_15271) ;  /* 0x0000005000007947 */ /* 0x000fea0003800000 */
.L_x_15270:
[----:B-----5:R-:W-:-:S05]  /*1bf0*/  HADD2.F32 R108, -RZ, R5.H0_H0 ;  /* 0x20000005ff6c7230 */ /* 0x020fca0000004100 */
[----:B------:R-:W-:Y:S01]  /*1c00*/  FMUL.FTZ R165, R108, c[0x0][0x1ec] ;  /* 0x00007b006ca57a20 */ /* 0x000fe20000410000 */
[----:B------:R-:W-:-:S03]  /*1c10*/  @P0 HADD2.F32 R108, -RZ, R9.H0_H0 ;  /* 0x20000009ff6c0230 */ /* 0x000fc60000004100 */
[----:B------:R-:W-:-:S04]  /*1c20*/  FMUL.FTZ R165, R18, R165 ;  /* 0x000000a512a57220 */ /* 0x000fc80000410000 */
[----:B------:R-:W-:Y:S02]  /*1c30*/  @P0 FADD.FTZ R165, R108, R165 ;  /* 0x000000a56ca50221 */ /* 0x000fe40000010000 */
.L_x_15271:
[----:B------:R-:W-:Y:S05]  /*1c40*/  BSYNC B0 ;  /* 0x0000000000007941 */ /* 0x000fea0003800000 */
.L_x_15269:
[----:B------:R-:W-:Y:S01]  /*1c50*/  BSSY B0, `(.L_x_15272) ;  /* 0x000000b000007945 */ /* 0x000fe20003800000 */
[----:B------:R-:W-:Y:S05]  /*1c60*/  @P2 BRA `(.L_x_15273) ;  /* 0x0000004000002947 */ /* 0x000fea0003800000 */
[----:B------:R-:W-:Y:S01]  /*1c70*/  MOV R167, RZ ;  /* 0x000000ff00a77202 */ /* 0x000fe20000000f00 */
[----:B------:R-:W-:Y:S05]  /*1c80*/  @!P0 BRA `(.L_x_15274) ;  /* 0x0000007000008947 */ /* 0x000fea0003800000 */
[----:B-----5:R-:W-:Y:S01]  /*1c90*/  HADD2.F32 R167, -RZ, R9.H1_H1 ;  /* 0x30000009ffa77230 */ /* 0x020fe20000004100 */
[----:B------:R-:W-:Y:S05]  /*1ca0*/  BRA `(.L_x_15274) ;  /* 0x0000005000007947 */ /* 0x000fea0003800000 */
.L_x_15273:
[----:B-----5:R-:W-:Y:S02]  /*1cb0*/  HADD2.F32 R108, -RZ, R5.H1_H1 ;  /* 0x30000005ff6c7230 */ /* 0x020fe40000004100 */
[----:B------:R-:W-:-:S03]  /*1cc0*/  @P0 HADD2.F32 R110, -RZ, R9.H1_H1 ;  /* 0x30000009ff6e0230 */ /* 0x000fc60000004100 */
[----:B------:R-:W-:-:S04]  /*1cd0*/  FMUL.FTZ R108, R108, c[0x0][0x1ec] ;  /* 0x00007b006c6c7a20 */ /* 0x000fc80000410000 */
[----:B------:R-:W-:-:S04]  /*1ce0*/  FMUL.FTZ R167, R19, R108 ;  /* 0x0000006c13a77220 */ /* 0x000fc80000410000 */
[----:B------:R-:W-:Y:S02]  /*1cf0*/  @P0 FADD.FTZ R167, R110, R167 ;  /* 0x000000a76ea70221 */ /* 0x000fe40000010000 */
.L_x_15274:
[----:B------:R-:W-:Y:S05]  /*1d00*/  BSYNC B0 ;  /* 0x0000000000007941 */ /* 0x000fea0003800000 */
.L_x_15272:
[----:B------:R-:W-:Y:S01]  /*1d10*/  BSSY B0, `(.L_x_15275) ;  /* 0x000000b000007945 */ /* 0x000fe20003800000 */
[----:B------:R-:W-:Y:S05]  /*1d20*/  @P2 BRA `(.L_x_15276) ;  /* 0x0000004000002947 */ /* 0x000fea0003800000 */
[----:B------:R-:W-:Y:S01]  /*1d30*/  HFMA2.MMA R169, -RZ, RZ, 0, 0 ;  /* 0x00000000ffa97435 */ /* 0x000fe200000001ff */
[----:B------:R-:W-:Y:S05]  /*1d40*/  @!P0 BRA `(.L_x_15277) ;  /* 0x0000007000008947 */ /* 0x000fea0003800000 */
[----:B-----5:R-:W-:Y:S01]  /*1d50*/  HADD2.F32 R169, -RZ, R10.H0_H0 ;  /* 0x2000000affa97230 */ /* 0x020fe20000004100 */
[----:B------:R-:W-:Y:S05]  /*1d60*/  BRA `(.L_x_15277) ;  /* 0x0000005000007947 */ /* 0x000fea0003800000 */
.L_x_15276:
[----:B-----5:R-:W-:-:S05]  /*1d70*/  HADD2.F32 R108, -RZ, R6.H0_H0 ;  /* 0x20000006ff6c7230 */ /* 0x020fca0000004100 */
[----:B------:R-:W-:Y:S01]  /*1d80*/  FMUL.FTZ R169, R108, c[0x0][0x1ec] ;  /* 0x00007b006ca97a20 */ /* 0x000fe20000410000 */
[----:B------:R-:W-:-:S03]  /*1d90*/  @P0 HADD2.F32 R108, -RZ, R10.H0_H0 ;  /* 0x2000000aff6c0230 */ /* 0x000fc60000004100 */
[----:B------:R-:W-:-:S04]  /*1da0*/  FMUL.FTZ R169, R12, R169 ;  /* 0x000000a90ca97220 */ /* 0x000fc80000410000 */
[----:B------:R-:W-:Y:S02]  /*1db0*/  @P0 FADD.FTZ R169, R108, R169 ;  /* 0x000000a96ca90221 */ /* 0x000fe40000010000 */
.L_x_15277:
[----:B------:R-:W-:Y:S05]  /*1dc0*/  BSYNC B0 ;  /* 0x0000000000007941 */ /* 0x000fea0003800000 */
.L_x_15275:
[----:B------:R-:W-:Y:S01]  /*1dd0*/  BSSY B0, `(.L_x_15278) ;  /* 0x000000b000007945 */ /* 0x000fe20003800000 */
[----:B------:R-:W-:Y:S05]  /*1de0*/  @P2 BRA `(.L_x_15279) ;  /* 0x0000004000002947 */ /* 0x000fea0003800000 */
[----:B------:R-:W-:Y:S01]  /*1df0*/  MOV R171, RZ ;  /* 0x000000ff00ab7202 */ /* 0x000fe20000000f00 */
[----:B------:R-:W-:Y:S05]  /*1e00*/  @!P0 BRA `(.L_x_15280) ;  /* 0x0000007000008947 */ /* 0x000fea0003800000 */
[----:B-----5:R-:W-:Y:S01]  /*1e10*/  HADD2.F32 R171, -RZ, R10.H1_H1 ;  /* 0x3000000affab7230 */ /* 0x020fe20000004100 */
[----:B------:R-:W-:Y:S05]  /*1e20*/  BRA `(.L_x_15280) ;  /* 0x0000005000007947 */ /* 0x000fea0003800000 */
.L_x_15279:
[----:B-----5:R-:W-:Y:S02]  /*1e30*/  HADD2.F32 R108, -RZ, R6.H1_H1 ;  /* 0x30000006ff6c7230 */ /* 0x020fe40000004100 */
[----:B------:R-:W-:-:S03]  /*1e40*/  @P0 HADD2.F32 R110, -RZ, R10.H1_H1 ;  /* 0x3000000aff6e0230 */ /* 0x000fc60000004100 */
[----:B------:R-:W-:-:S04]  /*1e50*/  FMUL.FTZ R108, R108, c[0x0][0x1ec] ;  /* 0x00007b006c6c7a20 */ /* 0x000fc80000410000 */
[----:B------:R-:W-:-:S04]  /*1e60*/  FMUL.FTZ R171, R13, R108 ;  /* 0x0000006c0dab7220 */ /* 0x000fc80000410000 */
[----:B------:R-:W-:Y:S02]  /*1e70*/  @P0 FADD.FTZ R171, R110, R171 ;  /* 0x000000ab6eab0221 */ /* 0x000fe40000010000 */
.L_x_15280:
[----:B------:R-:W-:Y:S05]  /*1e80*/  BSYNC B0 ;  /* 0x0000000000007941 */ /* 0x000fea0003800000 */
.L_x_15278:
[----:B------:R-:W-:Y:S01]  /*1e90*/  BSSY B0, `(.L_x_15281) ;  /* 0x000000b000007945 */ /* 0x000fe20003800000 */
[----:B------:R-:W-:Y:S05]  /*1ea0*/  @P2 BRA `(.L_x_15282) ;  /* 0x0000004000002947 */ /* 0x000fea0003800000 */
[----:B------:R-:W-:Y:S01]  /*1eb0*/  HFMA2.MMA R173, -RZ, RZ, 0, 0 ;  /* 0x00000000ffad7435 */ /* 0x000fe200000001ff */
[----:B------:R-:W-:Y:S05]  /*1ec0*/  @!P0 BRA `(.L_x_15283) ;  /* 0x0000007000008947 */ /* 0x000fea0003800000 */
[----:B-----5:R-:W-:Y:S01]  /*1ed0*/  HADD2.F32 R173, -RZ, R11.H0_H0 ;  /* 0x2000000bffad7230 */ /* 0x020fe20000004100 */
[----:B------:R-:W-:Y:S05]  /*1ee0*/  BRA `(.L_x_15283) ;  /* 0x0000005000007947 */ /* 0x000fea0003800000 */
.L_x_15282:
[----:B-----5:R-:W-:-:S05]  /*1ef0*/  HADD2.F32 R108, -RZ, R7.H0_H0 ;  /* 0x20000007ff6c7230 */ /* 0x020fca0000004100 */
[----:B------:R-:W-:Y:S01]  /*1f00*/  FMUL.FTZ R173, R108, c[0x0][0x1ec] ;  /* 0x00007b006cad7a20 */ /* 0x000fe20000410000 */
[----:B------:R-:W-:-:S03]  /*1f10*/  @P0 HADD2.F32 R108, -RZ, R11.H0_H0 ;  /* 0x2000000bff6c0230 */ /* 0x000fc60000004100 */
[----:B------:R-:W-:-:S04]  /*1f20*/  FMUL.FTZ R173, R14, R173 ;  /* 0x000000ad0ead7220 */ /* 0x000fc80000410000 */
[----:B------:R-:W-:Y:S02]  /*1f30*/  @P0 FADD.FTZ R173, R108, R173 ;  /* 0x000000ad6cad0221 */ /* 0x000fe40000010000 */
.L_x_15283:
[----:B------:R-:W-:Y:S05]  /*1f40*/  BSYNC B0 ;  /* 0x0000000000007941 */ /* 0x000fea0003800000 */
.L_x_15281:
[----:B------:R-:W-:Y:S01]  /*1f50*/  BSSY B0, `(.L_x_15284) ;  /* 0x000000b000007945 */ /* 0x000fe20003800000 */
[----:B------:R-:W-:Y:S05]  /*1f60*/  @P2 BRA `(.L_x_15285) ;  /* 0x0000004000002947 */ /* 0x000fea0003800000 */
[----:B------:R-:W-:Y:S01]  /*1f70*/  MOV R175, RZ ;  /* 0x000000ff00af7202 */ /* 0x000fe20000000f00 */
[----:B------:R-:W-:Y:S05]  /*1f80*/  @!P0 BRA `(.L_x_15286) ;  /* 0x0000007000008947 */ /* 0x000fea0003800000 */
[----:B-----5:R-:W-:Y:S01]  /*1f90*/  HADD2.F32 R175, -RZ, R11.H1_H1 ;  /* 0x3000000bffaf7230 */ /* 0x020fe20000004100 */
[----:B------:R-:W-:Y:S05]  /*1fa0*/  BRA `(.L_x_15286) ;  /* 0x0000005000007947 */ /* 0x000fea0003800000 */
.L_x_15285:
[----:B-----5:R-:W-:Y:S02]  /*1fb0*/  HADD2.F32 R108, -RZ, R7.H1_H1 ;  /* 0x30000007ff6c7230 */ /* 0x020fe40000004100 */
[----:B------:R-:W-:-:S03]  /*1fc0*/  @P0 HADD2.F32 R110, -RZ, R11.H1_H1 ;  /* 0x3000000bff6e0230 */ /* 0x000fc60000004100 */
[----:B------:R-:W-:-:S04]  /*1fd0*/  FMUL.FTZ R108, R108, c[0x0][0x1ec] ;  /* 0x00007b006c6c7a20 */ /* 0x000fc80000410000 */
[----:B------:R-:W-:-:S04]  /*1fe0*/  FMUL.FTZ R175, R15, R108 ;  /* 0x0000006c0faf7220 */ /* 0x000fc80000410000 */
[----:B------:R-:W-:Y:S02]  /*1ff0*/  @P0 FADD.FTZ R175, R110, R175 ;  /* 0x000000af6eaf0221 */ /* 0x000fe40000010000 */
.L_x_15286:
[----:B------:R-:W-:Y:S05]  /*2000*/  BSYNC B0 ;  /* 0x0000000000007941 */ /* 0x000fea0003800000 */
.L_x_15284:
[----:B------:R-:W-:Y:S01]  /*2010*/  IMAD.WIDE.U32 R176, R177, R126, c[0x0][0x188] ;  /* 0x00006200b1b07625 */ /* 0x000fe200078e007e */
[----:B------:R-:W-:Y:S02]  /*2020*/  F2FP.PACK_AB R111, R175, R173 ;  /* 0x000000adaf6f723e */ /* 0x000fe400000000ff */
        /* <DEDUP_REMOVED lines=40> */
.L_x_15293:
        /* <DEDUP_REMOVED lines=84> */
.L_x_15294:
        /* <DEDUP_REMOVED lines=129> */
[----:B------:R-:W-:Y:S01]  /*3000*/  F2FP.PACK_AB R108, R119, R108 ;  /* 0x0000006c776c723e */ /* 0x000fe200000000ff */
[----:B------:R-:W-:Y:S02]  /*3010*/  FMUL.FTZ R124, R146, R131 ;  /* 0x00000083927c7220 */ /* 0x000fe40000410000 */
[----:B------:R-:W-:Y:S02]  /*3020*/  FFMA.FTZ R109, R74, R111, R106 ;  /* 0x0000006f4a6d7223 */ /* 0x000fe4000001006a */
[----:B------:R-:W-:Y:S02]  /*3030*/  FFMA.FTZ R111, R70, R123, R102 ;  /* 0x0000007b466f7223 */ /* 0x000fe40000010066 */
[----:B------:R-:W-:-:S02]  /*3040*/  FFMA.FTZ R122, R71, R122, R103 ;  /* 0x0000007a477a7223 */ /* 0x000fc40000010067 */
[----:B------:R-:W-:Y:S02]  /*3050*/  FFMA.FTZ R110, R68, R121, R100 ;  /* 0x00000079446e7223 */ /* 0x000fe40000010064 */
[----:B------:R-:W-:Y:S01]  /*3060*/  FMUL.FTZ R137, R146, R137 ;  /* 0x0000008992897220 */ /* 0x000fe20000410000 */
[----:B------:R-:W-:Y:S01]  /*3070*/  F2FP.PACK_AB R111, R122, R111 ;  /* 0x0000006f7a6f723e */ /* 0x000fe200000000ff */
[C---:B------:R-:W-:Y:S02]  /*3080*/  FMUL.FTZ R128, R146.reuse, R139 ;  /* 0x0000008b92807220 */ /* 0x040fe40000410000 */
[C---:B------:R-:W-:Y:S02]  /*3090*/  FMUL.FTZ R141, R146.reuse, R141 ;  /* 0x0000008d928d7220 */ /* 0x040fe40000410000 */
[----:B------:R-:W-:Y:S02]  /*30a0*/  FMUL.FTZ R130, R146, R143 ;  /* 0x0000008f92827220 */ /* 0x000fe40000410000 */
[----:B------:R-:W-:-:S02]  /*30b0*/  FFMA.FTZ R121, R69, R120, R101 ;  /* 0x0000007845797223 */ /* 0x000fc40000010065 */
[----:B------:R-:W-:Y:S02]  /*30c0*/  FFMA.FTZ R120, R64, R129, R96 ;  /* 0x0000008140787223 */ /* 0x000fe40000010060 */
[----:B------:R-:W-:Y:S01]  /*30d0*/  FFMA.FTZ R119, R65, R124, R97 ;  /* 0x0000007c41777223 */ /* 0x000fe20000010061 */
[----:B------:R-:W-:Y:S01]  /*30e0*/  F2FP.PACK_AB R110, R121, R110 ;  /* 0x0000006e796e723e */ /* 0x000fe200000000ff */
[C---:B------:R-:W-:Y:S02]  /*30f0*/  FMUL.FTZ R133, R146.reuse, R133 ;  /* 0x0000008592857220 */ /* 0x040fe40000410000 */
[C---:B------:R-:W-:Y:S01]  /*3100*/  FMUL.FTZ R145, R146.reuse, R145 ;  /* 0x0000009192917220 */ /* 0x040fe20000410000 */
[----:B------:R-:W-:Y:S01]  /*3110*/  F2FP.PACK_AB R120, R119, R120 ;  /* 0x000000787778723e */ /* 0x000fe200000000ff */
[----:B------:R-:W-:Y:S02]  /*3120*/  FMUL.FTZ R132, R146, R147 ;  /* 0x0000009392847220 */ /* 0x000fe40000410000 */
[----:B------:R-:W-:-:S02]  /*3130*/  FFMA.FTZ R123, R62, R141, R94 ;  /* 0x0000008d3e7b7223 */ /* 0x000fc4000001005e */
[----:B------:R-:W-:Y:S02]  /*3140*/  FFMA.FTZ R130, R63, R130, R95 ;  /* 0x000000823f827223 */ /* 0x000fe4000001005f */
[----:B------:R-:W-:Y:S02]  /*3150*/  FFMA.FTZ R122, R60, R137, R92 ;  /* 0x000000893c7a7223 */ /* 0x000fe4000001005c */
[----:B------:R-:W-:Y:S01]  /*3160*/  FFMA.FTZ R125, R61, R128, R93 ;  /* 0x000000803d7d7223 */ /* 0x000fe2000001005d */
[----:B------:R-:W-:Y:S01]  /*3170*/  F2FP.PACK_AB R123, R130, R123 ;  /* 0x0000007b827b723e */ /* 0x000fe200000000ff */
[C---:B------:R-:W-:Y:S01]  /*3180*/  FMUL.FTZ R126, R146.reuse, R135 ;  /* 0x00000087927e7220 */ /* 0x040fe20000410000 */
[----:B------:R-:W-:Y:S01]  /*3190*/  IADD3 R128, R117, 0x100, RZ ;  /* 0x0000010075807810 */ /* 0x000fe20007ffe0ff */
[C---:B------:R-:W-:Y:S01]  /*31a0*/  FMUL.FTZ R149, R146.reuse, R149 ;  /* 0x0000009592957220 */ /* 0x040fe20000410000 */
[----:B------:R-:W-:Y:S01]  /*31b0*/  F2FP.PACK_AB R122, R125, R122 ;  /* 0x0000007a7d7a723e */ /* 0x000fe200000000ff */
        /* <DEDUP_REMOVED lines=18> */
[----:B------:R-:W-:Y:S01]  /*32e0*/  F2FP.PACK_AB R109, R118, R109 ;  /* 0x0000006d766d723e */ /* 0x000fe200000000ff */
[----:B------:R-:W-:Y:S01]  /*32f0*/  FFMA.FTZ R119, R57, R132, R89 ;  /* 0x0000008439777223 */ /* 0x000fe20000010059 */
[----:B------:R-:W-:Y:S01]  /*3300*/  IADD3 R132, R117, 0x300, RZ ;  /* 0x0000030075847810 */ /* 0x000fe20007ffe0ff */
[----:B------:R-:W-:Y:S02]  /*3310*/  FFMA.FTZ R126, R67, R126, R99 ;  /* 0x0000007e437e7223 */ /* 0x000fe40000010063 */
[----:B------:R-:W-:Y:S01]  /*3320*/  FFMA.FTZ R153, R52, R153, R84 ;  /* 0x0000009934997223 */ /* 0x000fe20000010054 */
[----:B------:R-:W-:Y:S01]  /*3330*/  F2FP.PACK_AB R124, R119, R124 ;  /* 0x0000007c777c723e */ /* 0x000fe200000000ff */
[----:B------:R-:W-:Y:S01]  /*3340*/  FFMA.FTZ R127, R54, R157, R86 ;  /* 0x0000009d367f7223 */ /* 0x000fe20000010056 */
[----:B------:R-:W-:Y:S01]  /*3350*/  F2FP.PACK_AB R121, R126, R121 ;  /* 0x000000797e79723e */ /* 0x000fe200000000ff */
        /* <DEDUP_REMOVED lines=10> */
[----:B------:R-:W-:Y:S02]  /*3400*/  FFMA.FTZ R146, R47, R146, R79 ;  /* 0x000000922f927223 */ /* 0x000fe4000001004f */
[----:B------:R-:W-:Y:S02]  /*3410*/  FFMA.FTZ R144, R45, R144, R77 ;  /* 0x000000902d907223 */ /* 0x000fe4000001004d */
[----:B------:R-:W-:Y:S01]  /*3420*/  FFMA.FTZ R142, R51, R142, R83 ;  /* 0x0000008e338e7223 */ /* 0x000fe20000010053 */
[----:B------:R-:W-:Y:S01]  /*3430*/  F2FP.PACK_AB R167, R146, R173 ;  /* 0x000000ad92a7723e */ /* 0x000fe200000000ff */
[----:B------:R-:W-:Y:S01]  /*3440*/  FFMA.FTZ R161, R48, R161, R80 ;  /* 0x000000a130a17223 */ /* 0x000fe20000010050 */
[----:B------:R-:W-:Y:S01]  /*3450*/  F2FP.PACK_AB R166, R144, R169 ;  /* 0x000000a990a6723e */ /* 0x000fe200000000ff */
        /* <DEDUP_REMOVED lines=11> */
.L_x_15290:
[----:B-1----:R-:W-:Y:S05]  /*3510*/  BSYNC B0 ;  /* 0x0000000000007941 */ /* 0x002fea0003800000 */
.L_x_15289:
[----:B------:R-:W-:Y:S02]  /*3520*/  IADD3 R112, R112, c[0x0][0x160], RZ ;  /* 0x0000580070707a10 */ /* 0x000fe40007ffe0ff */
[----:B------:R-:W-:-:S02]  /*3530*/  LOP3.LUT P1, RZ, R114, 0xff, RZ, 0xc0, !PT ;  /* 0x000000ff72ff7812 */ /* 0x000fc4000782c0ff */
[----:B------:R-:W-:Y:S02]  /*3540*/  ISETP.GE.AND P0, PT, R112, c[0x0][0x164], PT ;  /* 0x0000590070007a0c */ /* 0x000fe40003f06270 */
[----:B------:R-:W-:-:S11]  /*3550*/  SEL R114, RZ, 0x1, P1 ;  /* 0x00000001ff727807 */ /* 0x000fd60000800000 */
[----:B0----5:R-:W-:Y:S01]  /*3560*/  @P0 CALL.REL.NOINC `(.L_x_15291) ;  /* 0x0000001000000944 */ /* 0x021fe20003c00000 */
[----:B------:R-:W-:Y:S05]  /*3570*/  BRA `(.L_x_15292) ;  /* 0xffffcea000007947 */ /* 0x000fea000383ffff */
.L_x_15291:
[----:B------:R-:W-:Y:S05]  /*3580*/  EXIT ;  /* 0x000000000000794d */ /* 0x000fea0003800000 */
.L_x_15287:
[----:B------:R-:W-:Y:S01]  /*3590*/  HFMA2.MMA R109, -RZ, RZ, 0, 5.9604644775390625e-08 ;  /* 0x00000001ff6d7435 */ /* 0x000fe200000001ff */
[----:B------:R-:W-:Y:S02]  /*35a0*/  MOV R111, 0x1f ;  /* 0x0000001f006f7802 */ /* 0x000fe40000000f00 */
[----:B------:R-:W-:Y:S02]  /*35b0*/  MOV R126, 0xffffffff ;  /* 0xffffffff007e7802 */ /* 0x000fe40000000f00 */
[----:B------:R-:W-:Y:S02]  /*35c0*/  MOV R176, 0x35e0 ;  /* 0x000035e000b07802 */ /* 0x000fe40000000f00 */
[----:B-----5:R-:W-:Y:S05]  /*35d0*/  CALL.REL.NOINC `($__internal_87_$__cuda_sm70_shflsync_bfly_p) ;  /* 0x000007a000007944 */ /* 0x020fea0003c00000 */
[----:B-1----:R-:W-:Y:S01]  /*35e0*/  MOV R108, R109 ;  /* 0x0000006d006c7202 */ /* 0x002fe20000000f00 */
[----:B0-----:R-:W-:Y:S05]  /*35f0*/  BRA `(.L_x_15293) ;  /* 0xffffecb000007947 */ /* 0x001fea000383ffff */
.L_x_15288:
[----:B------:R-:W-:Y:S01]  /*3600*/  HFMA2.MMA R109, -RZ, RZ, 0, 1.1920928955078125e-07 ;  /* 0x00000002ff6d7435 */ /* 0x000fe200000001ff */
[----:B------:R-:W-:Y:S02]  /*3610*/  MOV R111, 0x1f ;  /* 0x0000001f006f7802 */ /* 0x000fe40000000f00 */
[----:B------:R-:W-:Y:S02]  /*3620*/  MOV R126, 0xffffffff ;  /* 0xffffffff007e7802 */ /* 0x000fe40000000f00 */
[----:B------:R-:W-:-:S02]  /*3630*/  MOV R176, 0x3650 ;  /* 0x0000365000b07802 */ /* 0x000fc40000000f00 */
[----:B-----5:R-:W-:Y:S05]  /*3640*/  CALL.REL.NOINC `($__internal_87_$__cuda_sm70_shflsync_bfly_p) ;  /* 0x0000073000007944 */ /* 0x020fea0003c00000 */
[----:B01----:R-:W-:Y:S01]  /*3650*/  FADD.FTZ R130, R130, R109 ;  /* 0x0000006d82827221 */ /* 0x003fe20000010000 */
[----:B------:R-:W-:Y:S01]  /*3660*/  HFMA2.MMA R109, -RZ, RZ, 0, 2.384185791015625e-07 ;  /* 0x00000004ff6d7435 */ /* 0x000fe200000001ff */
[----:B------:R-:W-:-:S02]  /*3670*/  MOV R111, 0x1f ;  /* 0x0000001f006f7802 */ /* 0x000fc40000000f00 */
[----:B------:R-:W-:Y:S02]  /*3680*/  MOV R126, 0xffffffff ;  /* 0xffffffff007e7802 */ /* 0x000fe40000000f00 */
[----:B------:R-:W-:Y:S02]  /*3690*/  MOV R176, 0x36b0 ;  /* 0x000036b000b07802 */ /* 0x000fe40000000f00 */
[----:B------:R-:W-:Y:S05]  /*36a0*/  CALL.REL.NOINC `($__internal_87_$__cuda_sm70_shflsync_bfly_p) ;  /* 0x000006d000007944 */ /* 0x000fea0003c00000 */
[----:B01----:R-:W-:Y:S01]  /*36b0*/  FADD.FTZ R130, R130, R109 ;  /* 0x0000006d82827221 */ /* 0x003fe20000010000 */
[----:B------:R-:W-:Y:S01]  /*36c0*/  HFMA2.MMA R109, -RZ, RZ, 0, 4.76837158203125e-07 ;  /* 0x00000008ff6d7435 */ /* 0x000fe200000001ff */
[----:B------:R-:W-:Y:S02]  /*36d0*/  MOV R111, 0x1f ;  /* 0x0000001f006f7802 */ /* 0x000fe40000000f00 */
[----:B------:R-:W-:Y:S02]  /*36e0*/  MOV R126, 0xffffffff ;  /* 0xffffffff007e7802 */ /* 0x000fe40000000f00 */
[----:B------:R-:W-:Y:S02]  /*36f0*/  MOV R176, 0x3710 ;  /* 0x0000371000b07802 */ /* 0x000fe40000000f00 */
[----:B------:R-:W-:Y:S05]  /*3700*/  CALL.REL.NOINC `($__internal_87_$__cuda_sm70_shflsync_bfly_p) ;  /* 0x0000067000007944 */ /* 0x000fea0003c00000 */
[----:B01----:R-:W-:Y:S01]  /*3710*/  FADD.FTZ R130, R130, R109 ;  /* 0x0000006d82827221 */ /* 0x003fe20000010000 */
[----:B------:R-:W-:Y:S01]  /*3720*/  HFMA2.MMA R109, -RZ, RZ, 0, 9.5367431640625e-07 ;  /* 0x00000010ff6d7435 */ /* 0x000fe200000001ff */
[----:B------:R-:W-:-:S02]  /*3730*/  MOV R111, 0x1f ;  /* 0x0000001f006f7802 */ /* 0x000fc40000000f00 */
[----:B------:R-:W-:Y:S02]  /*3740*/  MOV R126, 0xffffffff ;  /* 0xffffffff007e7802 */ /* 0x000fe40000000f00 */
[----:B------:R-:W-:Y:S02]  /*3750*/  MOV R176, 0x3770 ;  /* 0x0000377000b07802 */ /* 0x000fe40000000f00 */
[----:B------:R-:W-:Y:S05]  /*3760*/  CALL.REL.NOINC `($__internal_87_$__cuda_sm70_shflsync_bfly_p) ;  /* 0x0000061000007944 */ /* 0x000fea0003c00000 */
        /* <DEDUP_REMOVED lines=70> */
[----:B------:R-:W-:Y:S05]  /*3bd0*/  CALL.REL.NOINC `($__internal_87_$__cuda_sm70_shflsync_bfly_p) ;  /* 0x000001a000007944 */ /* 0x000fea0003c00000 */
[----:B01----:R-:W-:Y:S01]  /*3be0*/  FADD.FTZ R130, R130, R109 ;  /* 0x0000006d82827221 */ /* 0x003fe20000010000 */
[----:B------:R-:W-:Y:S01]  /*3bf0*/  HFMA2.MMA R109, -RZ, RZ, 0, 1.1920928955078125e-07 ;  /* 0x00000002ff6d7435 */ /* 0x000fe200000001ff */
[----:B------:R-:W-:Y:S02]  /*3c00*/  MOV R111, 0x1f ;  /* 0x0000001f006f7802 */ /* 0x000fe40000000f00 */
[----:B------:R-:W-:Y:S02]  /*3c10*/  MOV R126, 0xffffffff ;  /* 0xffffffff007e7802 */ /* 0x000fe40000000f00 */
[----:B------:R-:W-:Y:S02]  /*3c20*/  MOV R176, 0x3c40 ;  /* 0x00003c4000b07802 */ /* 0x000fe40000000f00 */
[----:B------:R-:W-:Y:S05]  /*3c30*/  CALL.REL.NOINC `($__internal_87_$__cuda_sm70_shflsync_bfly_p) ;  /* 0x0000014000007944 */ /* 0x000fea0003c00000 */
        /* <DEDUP_REMOVED lines=18> */
[----:B-1----:R-:W-:Y:S01]  /*3d60*/  MOV R177, R109 ;  /* 0x0000006d00b17202 */ /* 0x002fe20000000f00 */
[----:B0-----:R-:W-:Y:S05]  /*3d70*/  BRA `(.L_x_15294) ;  /* 0xffffea7000007947 */ /* 0x001fea000383ffff */
        .weak           $__internal_87_$__cuda_sm70_shflsync_bfly_p
        .type           $__internal_87_$__cuda_sm70_shflsync_bfly_p,@function
        .size           $__internal_87_$__cuda_sm70_shflsync_bfly_p,(.L_x_29151 - $__internal_87_$__cuda_sm70_shflsync_bfly_p)
$__internal_87_$__cuda_sm70_shflsync_bfly_p:
[----:B------:R-:W-:Y:S01]  /*3d80*/  HFMA2.MMA R177, -RZ, RZ, 0, 0 ;  /* 0x00000000ffb17435 */ /* 0x000fe200000001ff */
[----:B------:R-:W-:Y:S04]  /*3d90*/  WARPSYNC R126 ;  /* 0x0000007e00007348 */ /* 0x000fe80003800000 */
[----:B------:R0:W1:Y:S01]  /*3da0*/  SHFL.BFLY PT, R109, R130, R109, R111 ;  /* 0x0c00006d826d7389 */ /* 0x00006200000e006f */
[----:B------:R-:W-:Y:S05]  /*3db0*/  RET.REL.NODEC R176 `(_ZN10layer_norm13ln_fwd_kernelINS_13Kernel_traitsIf6__halfS2_S2_fjLj8192ELj1ELj1ELj8ELj16ENS_18Kernel_traits_baseILj8192EfS2_S2_S2_fjLj256EEEEELb0ELb1ELb1ELb1EEEvNS_9FwdParamsE) ;  /* 0xffffc240b0007950 */ /* 0x000fea0003c3ffff */
.L_x_15295:
        /* <DEDUP_REMOVED lines=12> */
.L_x_29151:


//--------------------- .text._ZN10layer_norm13ln_fwd_kernelINS_13Kernel_traitsIf6__halfS2_S2_fjLj8192ELj1ELj1ELj8ELj16ENS_18Kernel_traits_baseILj8192EfS2_S2_S2_fjLj256EEEEELb1ELb0ELb0ELb0EEEvNS_9FwdParamsE --------------------------
	.section	.text._ZN10layer_norm13ln_fwd_kernelINS_13Kernel_traitsIf6__halfS2_S2_fjLj8192ELj1ELj1ELj8ELj16ENS_18Kernel_traits_baseILj8192EfS2_S2_S2_fjLj256EEEEELb1ELb0ELb0ELb0EEEvNS_9FwdParamsE,"ax",@progbits
	.sectioninfo	@"SHI_REGISTERS=137"
	.align	128
        .global         _ZN10layer_norm13ln_fwd_kernelINS_13Kernel_traitsIf6__halfS2_S2_fjLj8192ELj1ELj1ELj8ELj16ENS_18Kernel_traits_baseILj8192EfS2_S2_S2_fjLj256EEEEELb1ELb0ELb0ELb0EEEvNS_9FwdParamsE
        .type           _ZN10layer_norm13ln_fwd_kernelINS_13Kernel_traitsIf6__halfS2_S2_fjLj8192ELj1ELj1ELj8ELj16ENS_18Kernel_traits_baseILj8192EfS2_S2_S2_fjLj256EEEEELb1ELb0ELb0ELb0EEEvNS_9FwdParamsE,@function
        .size           _ZN10layer_norm13ln_fwd_kernelINS_13Kernel_traitsIf6__halfS2_S2_fjLj8192ELj1ELj1ELj8ELj16ENS_18Kernel_traits_baseILj8192EfS2_S2_S2_fjLj256EEEEELb1ELb0ELb0ELb0EEEvNS_9FwdParamsE,(.L_x_29152 - _ZN10layer_norm13ln_fwd_kernelINS_13Kernel_traitsIf6__halfS2_S2_fjLj8192ELj1ELj1ELj8ELj16ENS_18Kernel_traits_baseILj8192EfS2_S2_S2_fjLj256EEEEELb1ELb0ELb0ELb0EEEvNS_9FwdParamsE)
        .other          _ZN10layer_norm13ln_fwd_kernelINS_13Kernel_traitsIf6__halfS2_S2_fjLj8192ELj1ELj1ELj8ELj16ENS_18Kernel_traits_baseILj8192EfS2_S2_S2_fjLj256EEEEELb1ELb0ELb0ELb0EEEvNS_9FwdParamsE,@"STO_CUDA_ENTRY STV_DEFAULT"
_ZN10layer_norm13ln_fwd_kernelINS_13Kernel_traitsIf6__halfS2_S2_fjLj8192ELj1ELj1ELj8ELj16ENS_18Kernel_traits_baseILj8192EfS2_S2_S2_fjLj256EEEEELb1ELb0ELb0ELb0EEEvNS_9FwdParamsE:
.text._ZN10layer_norm13ln_fwd_kernelINS_13Kernel_traitsIf6__halfS2_S2_fjLj8192ELj1ELj1ELj8ELj16ENS_18Kernel_traits_baseILj8192EfS2_S2_S2_fjLj256EEEEELb1ELb0ELb0ELb0EEEvNS_9FwdParamsE:
        /* <DEDUP_REMOVED lines=20> */
[----:B------:R-:W-:-:S03]  /*0140*/  IMAD R2, R13, c[0x0][0x0], R0 ;  /* 0x000000000d027a24 */ /* 0x000fc600078e0200 */
[----:B------:R-:W-:Y:S01]  /*0150*/  @P0 IADD3.X R72, RZ, R3, RZ, P1, !PT ;  /* 0x00000003ff480210 */ /* 0x000fe20000ffe4ff */
        /* <DEDUP_REMOVED lines=84> */
.L_x_15297:
[----:B------:R-:W-:Y:S05]  /*06a0*/  BSYNC B0 ;  /* 0x0000000000007941 */ /* 0x000fea0003800000 */
.L_x_15296:
        /* <DEDUP_REMOVED lines=17> */
.L_x_15299:
[----:B------:R-:W-:Y:S05]  /*07c0*/  BSYNC B0 ;  /* 0x0000000000007941 */ /* 0x000fea0003800000 */
.L_x_15298:
        /* <DEDUP_REMOVED lines=17> */
.L_x_15301:
[----:B------:R-:W-:Y:S05]  /*08e0*/  BSYNC B0 ;  /* 0x0000000000007941 */ /* 0x000fea0003800000 */
.L_x_15300:
        /* <DEDUP_REMOVED lines=16> */
.L_x_15303:
[----:B------:R-:W-:Y:S05]  /*09f0*/  BSYNC B0 ;  /* 0x0000000000007941 */ /* 0x000fea0003800000 */
.L_x_15302:
        /* <DEDUP_REMOVED lines=25> */
[----:B------:R-:W-:Y:S01]  /*0b90*/  LOP3.LUT R103, R68, UR25, R103, 0x96, !PT ;  /* 0x0000001944677c12 */ /* 0x000fe2000f8e9667 */
[----:B------:R-:W-:Y:S01]  /*0ba0*/  IMAD.IADD R69, R69, 0x1, R80 ;  /* 0x0000000145457824 */ /* 0x000fe200078e0250 */
[----:B------:R-:W-:Y:S01]  /*0bb0*/  IMNMX R71, R71, 0x20, PT ;  /* 0x0000002047477817 */ /* 0x000fe20003800200 */
[----:B------:R-:W-:Y:S01]  /*0bc0*/  IMAD.MOV.U32 R76, RZ, RZ, RZ ;  /* 0x000000ffff4c7224 */ /* 0x000fe200078e00ff */
[----:B------:R-:W-:Y:S02]  /*0bd0*/  MOV R77, 0x1 ;  /* 0x00000001004d7802 */ /* 0x000fe40000000f00 */
[----:B------:R-:W-:Y:S01]  /*0be0*/  SHF.L.U32 R69, R69, 0x3, RZ ;  /* 0x0000000345457819 */ /* 0x000fe200000006ff */
[----:B------:R-:W-:-:S04]  /*0bf0*/  IMAD.IADD R71, R80, 0x1, R71 ;  /* 0x0000000150477824 */ /* 0x000fc800078e0247 */
[----:B------:R-:W-:Y:S01]  /*0c00*/  IMAD.SHL.U32 R78, R71, 0x8, RZ ;  /* 0x00000008474e7824 */ /* 0x000fe200078e00ff */
[----:B------:R-:W0:Y:S08]  /*0c10*/  I2F.U32 R69, R69 ;  /* 0x0000004500457306 */ /* 0x000e300000201000 */
[----:B0-----:R0:W1:Y:S02]  /*0c20*/  MUFU.RCP R75, R69 ;  /* 0x00000045004b7308 */ /* 0x0010640000001000 */
.L_x_15547:
[----:B------:R-:W-:Y:S02]  /*0c30*/  ISETP.NE.U32.AND P0, PT, RZ, c[0x0][0x1c0], PT ;  /* 0x00007000ff007a0c */ /* 0x000fe40003f05070 */
[----:B------:R-:W-:-:S02]  /*0c40*/  ISETP.NE.AND P1, PT, R123, RZ, PT ;  /* 0x000000ff7b00720c */ /* 0x000fc40003f25270 */
[----:B------:R-:W-:-:S13]  /*0c50*/  ISETP.NE.AND.EX P0, PT, RZ, c[0x0][0x1c4], PT, P0 ;  /* 0x00007100ff007a0c */ /* 0x000fda0003f05300 */
[----:B0-----:R-:W-:-:S04]  /*0c60*/  @P0 IMAD.MOV.U32 R69, RZ, RZ, 0x2 ;  /* 0x00000002ff450424 */ /* 0x001fc800078e00ff */
        /* <DEDUP_REMOVED lines=32> */
.L_x_15307:
[----:B0-----:R-:W-:Y:S02]  /*0e70*/  IMAD.MOV.U32 R118, RZ, RZ, R110 ;  /* 0x000000ffff767224 */ /* 0x001fe400078e006e */
.L_x_15308:
[----:B------:R-:W-:Y:S05]  /*0e80*/  BSYNC B1 ;  /* 0x0000000000017941 */ /* 0x000fea0003800000 */
.L_x_15306:
        /* <DEDUP_REMOVED lines=16> */
.L_x_15312:
[----:B------:R-:W-:Y:S05]  /*0f90*/  BSYNC B2 ;  /* 0x0000000000027941 */ /* 0x000fea0003800000 */
.L_x_15311:
        /* <DEDUP_REMOVED lines=38> */
[----:B------:R-:W-:-:S03]  /*1200*/  HFMA2.MMA R113, -RZ, RZ, 0, 0 ;  /* 0x00000000ff717435 */ /* 0x000fc600000001ff */
[----:B------:R-:W-:Y:S01]  /*1210*/  IMAD.MOV.U32 R110, RZ, RZ, R114 ;  /* 0x000000ffff6e7224 */ /* 0x000fe200078e0072 */
[----:B------:R-:W-:Y:S01]  /*1220*/  LOP3.LUT R103, R115, UR25, R112, 0x96, !PT ;  /* 0x0000001973677c12 */ /* 0x000fe2000f8e9670 */
[----:B------:R-:W-:-:S04]  /*1230*/  IMAD.WIDE.U32 R114, R109, -0x2daee0ad, RZ ;  /* 0xd2511f536d727825 */ /* 0x000fc800078e00ff */
[----:B------:R-:W-:Y:S01]  /*1240*/  IMAD.MOV.U32 R122, RZ, RZ, R114 ;  /* 0x000000ffff7a7224 */ /* 0x000fe200078e0072 */
[----:B------:R-:W-:Y:S02]  /*1250*/  LOP3.LUT R112, R115, UR26, R116, 0x96, !PT ;  /* 0x0000001a73707c12 */ /* 0x000fe4000f8e9674 */
.L_x_15310:
[----:B------:R-:W-:Y:S05]  /*1260*/  BSYNC B1 ;  /* 0x0000000000017941 */ /* 0x000fea0003800000 */
.L_x_15309:
        /* <DEDUP_REMOVED lines=23> */
.L_x_15314:
[----:B------:R-:W-:Y:S02]  /*13e0*/  IMAD.MOV.U32 R120, RZ, RZ, R110 ;  /* 0x000000ffff787224 */ /* 0x000fe400078e006e */
.L_x_15315:
[----:B------:R-:W-:Y:S05]  /*13f0*/  BSYNC B1 ;  /* 0x0000000000017941 */ /* 0x000fea0003800000 */
.L_x_15313:
        /* <DEDUP_REMOVED lines=16> */
.L_x_15319:
[----:B------:R-:W-:Y:S05]  /*1500*/  BSYNC B2 ;  /* 0x0000000000027941 */ /* 0x000fea0003800000 */
.L_x_15318:
        /* <DEDUP_REMOVED lines=44> */
.L_x_15317:
[----:B------:R-:W-:Y:S05]  /*17d0*/  BSYNC B1 ;  /* 0x0000000000017941 */ /* 0x000fea0003800000 */
.L_x_15316:
[----:B------:R-:W0:Y:S01]  /*17e0*/  I2F.U32 R114, R120 ;  /* 0x0000007800727306 */ /* 0x000e220000201000 */
[----:B------:R-:W-:Y:S01]  /*17f0*/  HADD2.F32 R68, -RZ, R68.H1_H1 ;  /* 0x30000044ff447230 */ /* 0x000fe20000004100 */
[----:B------:R-:W-:Y:S01]  /*1800*/  BSSY B1, `(.L_x_15320) ;  /* 0x0000015000017945 */ /* 0x000fe20003800000 */
[----:B------:R-:W-:-:S03]  /*1810*/  @P0 HADD2.F32 R113, -RZ, R104.H1_H1 ;  /* 0x30000068ff710230 */ /* 0x000fc60000004100 */
        /* <DEDUP_REMOVED lines=18> */
.L_x_15321:
[----:B------:R-:W-:Y:S02]  /*1940*/  IMAD.MOV.U32 R120, RZ, RZ, R110 ;  /* 0x000000ffff787224 */ /* 0x000fe400078e006e */
.L_x_15322:
[----:B------:R-:W-:Y:S05]  /*1950*/  BSYNC B1 ;  /* 0x0000000000017941 */ /* 0x000fea0003800000 */
.L_x_15320:
        /* <DEDUP_REMOVED lines=16> */
.L_x_15326:
[----:B------:R-:W-:Y:S05]  /*1a60*/  BSYNC B2 ;  /* 0x0000000000027941 */ /* 0x000fea0003800000 */
.L_x_15325:
        /* <DEDUP_REMOVED lines=44> */
.L_x_15324:
[----:B------:R-:W-:Y:S05]  /*1d30*/  BSYNC B1 ;  /* 0x0000000000017941 */ /* 0x000fea0003800000 */
.L_x_15323:
        /* <DEDUP_REMOVED lines=21> */
.L_x_15328:
[----:B------:R-:W-:Y:S02]  /*1e90*/  IMAD.MOV.U32 R129, RZ, RZ, R110 ;  /* 0x000000ffff817224 */ /* 0x000fe400078e006e */
.L_x_15329:
[----:B------:R-:W-:Y:S05]  /*1ea0*/  BSYNC B1 ;  /* 0x0000000000017941 */ /* 0x000fea0003800000 */
.L_x_15327:
        /* <DEDUP_REMOVED lines=16> */
.L_x_15333:
[----:B------:R-:W-:Y:S05]  /*1fb0*/  BSYNC B2 ;  /* 0x0000000000027941 */ /* 0x000fea0003800000 */
.L_x_15332:
        /* <DEDUP_REMOVED lines=44> */
.L_x_15331:
[----:B------:R-:W-:Y:S05]  /*2280*/  BSYNC B1 ;  /* 0x0000000000017941 */ /* 0x000fea0003800000 */
.L_x_15330:
        /* <DEDUP_REMOVED lines=21> */
.L_x_15335:
[----:B------:R-:W-:Y:S02]  /*23e0*/  IMAD.MOV.U32 R129, RZ, RZ, R110 ;  /* 0x000000ffff817224 */ /* 0x000fe400078e006e */
.L_x_15336:
[----:B------:R-:W-:Y:S05]  /*23f0*/  BSYNC B1 ;  /* 0x0000000000017941 */ /* 0x000fea0003800000 */
.L_x_15334:
        /* <DEDUP_REMOVED lines=16> */
.L_x_15340:
[----:B------:R-:W-:Y:S05]  /*2500*/  BSYNC B2 ;  /* 0x0000000000027941 */ /* 0x000fea0003800000 */
.L_x_15339:
        /* <DEDUP_REMOVED lines=44> */
.L_x_15338:
[----:B------:R-:W-:Y:S05]  /*27d0*/  BSYNC B1 ;  /* 0x0000000000017941 */ /* 0x000fea0003800000 */
.L_x_15337:
        /* <DEDUP_REMOVED lines=21> */
.L_x_15342:
[----:B------:R-:W-:Y:S02]  /*2930*/  IMAD.MOV.U32 R129, RZ, RZ, R110 ;  /* 0x000000ffff817224 */ /* 0x000fe400078e006e */
.L_x_15343:
[----:B------:R-:W-:Y:S05]  /*2940*/  BSYNC B1 ;  /* 0x0000000000017941 */ /* 0x000fea0003800000 */
.L_x_15341:
        /* <DEDUP_REMOVED lines=16> */
.L_x_15347:
[----:B------:R-:W-:Y:S05]  /*2a50*/  BSYNC B2 ;  /* 0x0000000000027941 */ /* 0x000fea0003800000 */
.L_x_15346:
        /* <DEDUP_REMOVED lines=44> */
.L_x_15345:
[----:B------:R-:W-:Y:S05]  /*2d20*/  BSYNC B1 ;  /* 0x0000000000017941 */ /* 0x000fea0003800000 */
.L_x_15344:
        /* <DEDUP_REMOVED lines=21> */
.L_x_15349:
[----:B------:R-:W-:Y:S02]  /*2e80*/  IMAD.MOV.U32 R70, RZ, RZ, R110 ;  /* 0x000000ffff467224 */ /* 0x000fe400078e006e */
.L_x_15350:
[----:B------:R-:W-:Y:S05]  /*2e90*/  BSYNC B1 ;  /* 0x0000000000017941 */ /* 0x000fea0003800000 */
.L_x_15348:
        /* <DEDUP_REMOVED lines=16> */
.L_x_15354:
[----:B------:R-:W-:Y:S05]  /*2fa0*/  BSYNC B2 ;  /* 0x0000000000027941 */ /* 0x000fea0003800000 */
.L_x_15353:
        /* <DEDUP_REMOVED lines=44> */
.L_x_15352:
[----:B------:R-:W-:Y:S05]  /*3270*/  BSYNC B1 ;  /* 0x0000000000017941 */ /* 0x000fea0003800000 */
.L_x_15351:
        /* <DEDUP_REMOVED lines=10> */
[----:B------:R-:W-:-:S05]  /*3320*/  @P0 HADD2.F32 R120, -RZ, R107.H0_H0 ;  /* 0x2000006bff780230 */ /* 0x000fca0000004100 */
        /* <DEDUP_REMOVED lines=10> */
.L_x_15356:
[----:B------:R-:W-:Y:S02]  /*33d0*/  IMAD.MOV.U32 R70, RZ, RZ, R110 ;  /* 0x000000ffff467224 */ /* 0x000fe400078e006e */
.L_x_15357:
[----:B------:R-:W-:Y:S05]  /*33e0*/  BSYNC B1 ;  /* 0x0000000000017941 */ /* 0x000fea0003800000 */
.L_x_15355:
        /* <DEDUP_REMOVED lines=18> */
.L_x_15361:
[----:B------:R-:W-:Y:S05]  /*3510*/  BSYNC B2 ;  /* 0x0000000000027941 */ /* 0x000fea0003800000 */
.L_x_15360:
        /* <DEDUP_REMOVED lines=44> */
.L_x_15359:
[----:B------:R-:W-:Y:S05]  /*37e0*/  BSYNC B1 ;  /* 0x0000000000017941 */ /* 0x000fea0003800000 */
.L_x_15358:
[----:B------:R0:W2:Y:S01]  /*37f0*/  I2F.U32 R68, R70 ;  /* 0x0000004600447306 */ /* 0x0000a20000201000 */
[----:B------:R-:W-:Y:S01]  /*3800*/  HADD2.F32 R120, -RZ, R71.H1_H1 ;  /* 0x30000047ff787230 */ /* 0x000fe20000004100 */
[----:B------:R-:W-:Y:S01]  /*3810*/  SEL R132, RZ, 0x10000, P5 ;  /* 0x00010000ff847807 */ /* 0x000fe20002800000 */
[----:B------:R-:W-:Y:S01]  /*3820*/  @P0 HADD2.F32 R69, -RZ, R107.H1_H1 ;  /* 0x3000006bff450230 */ /* 0x000fe20000004100 */
[----:B------:R-:W-:Y:S02]  /*3830*/  ISETP.NE.AND P5, PT, R125, RZ, PT ;  /* 0x000000ff7d00720c */ /* 0x000fe40003fa5270 */
[----:B------:R-:W-:Y:S01]  /*3840*/  FMUL.FTZ R120, R120, R111 ;  /* 0x0000006f78787220 */ /* 0x000fe20000410000 */
[----:B------:R-:W-:Y:S02]  /*3850*/  SEL R129, RZ, 0x1, P3 ;  /* 0x00000001ff817807 */ /* 0x000fe40001800000 */
[----:B0-----:R-:W-:Y:S01]  /*3860*/  F2FP.PACK_AB R70, R118, R117 ;  /* 0x000000757646723e */ /* 0x001fe200000000ff */
[----:B------:R-:W-:-:S02]  /*3870*/  FMUL.FTZ R120, R120, c[0x0][0x1e8] ;  /* 0x00007a0078787a20 */ /* 0x000fc40000410000 */
[----:B--2---:R-:W-:Y:S01]  /*3880*/  FFMA.FTZ R68, R68, R115, 1.1641532182693481445e-10 ;  /* 0x2f00000044447423 */ /* 0x004fe20000010073 */
[----:B------:R-:W-:-:S04]  /*3890*/  SEL R115, RZ, 0x100, P4 ;  /* 0x00000100ff737807 */ /* 0x000fc80002000000 */
[----:B------:R-:W-:Y:S02]  /*38a0*/  FSETP.GTU.FTZ.AND P6, PT, R68, c[0x0][0x1e4], PT ;  /* 0x0000790044007a0b */ /* 0x000fe40003fdc000 */
[----:B------:R-:W-:Y:S02]  /*38b0*/  F2FP.PACK_AB R68, R114, R109 ;  /* 0x0000006d7244723e */ /* 0x000fe400000000ff */
[----:B------:R-:W-:Y:S02]  /*38c0*/  FSEL R120, R120, RZ, !P6 ;  /* 0x000000ff78787208 */ /* 0x000fe40007000000 */
[----:B------:R-:W-:-:S03]  /*38d0*/  SEL R125, RZ, 0x1000000, P6 ;  /* 0x01000000ff7d7807 */ /* 0x000fc60003000000 */
[----:B------:R-:W-:Y:S01]  /*38e0*/  @P0 FADD.FTZ R120, R69, R120 ;  /* 0x0000007845780221 */ /* 0x000fe20000010000 */
[C---:B------:R-:W-:Y:S02]  /*38f0*/  LEA R130, P0, R86.reuse, c[0x0][0x188], 0x4 ;  /* 0x0000620056827a11 */ /* 0x040fe400078020ff */
[----:B------:R-:W-:Y:S02]  /*3900*/  LOP3.LUT R115, R115, R125, R132, 0xfe, !PT ;  /* 0x0000007d73737212 */ /* 0x000fe400078efe84 */
[----:B------:R-:W-:Y:S02]  /*3910*/  LEA.HI.X R131, R86, c[0x0][0x18c], RZ, 0x4, P0 ;  /* 0x0000630056837a11 */ /* 0x000fe400000f24ff */
[----:B------:R-:W-:Y:S02]  /*3920*/  ISETP.NE.AND P0, PT, R124, RZ, PT ;  /* 0x000000ff7c00720c */ /* 0x000fe40003f05270 */
[----:B------:R-:W-:Y:S02]  /*3930*/  SEL R124, RZ, 0x1, P2 ;  /* 0x00000001ff7c7807 */ /* 0x000fe40001000000 */
[----:B------:R-:W-:-:S02]  /*3940*/  F2FP.PACK_AB R69, R116, R113 ;  /* 0x000000717445723e */ /* 0x000fc400000000ff */
[----:B------:R-:W-:Y:S01]  /*3950*/  F2FP.PACK_AB R71, R120, R119 ;  /* 0x000000777847723e */ /* 0x000fe200000000ff */
        /* <DEDUP_REMOVED lines=15> */
.L_x_15305:
[----:B------:R-:W-:Y:S05]  /*3a50*/  BSYNC B0 ;  /* 0x0000000000007941 */ /* 0x000fea0003800000 */
.L_x_15304:
        /* <DEDUP_REMOVED lines=23> */
.L_x_15365:
[----:B0-----:R-:W-:Y:S02]  /*3bd0*/  MOV R90, R110 ;  /* 0x0000006e005a7202 */ /* 0x001fe40000000f00 */
.L_x_15366:
[----:B------:R-:W-:Y:S05]  /*3be0*/  BSYNC B1 ;  /* 0x0000000000017941 */ /* 0x000fea0003800000 */
.L_x_15364:
        /* <DEDUP_REMOVED lines=16> */
.L_x_15370:
[----:B------:R-:W-:Y:S05]  /*3cf0*/  BSYNC B2 ;  /* 0x0000000000027941 */ /* 0x000fea0003800000 */
.L_x_15369:
        /* <DEDUP_REMOVED lines=44> */
.L_x_15368:
[----:B------:R-:W-:Y:S05]  /*3fc0*/  BSYNC B1 ;  /* 0x0000000000017941 */ /* 0x000fea0003800000 */
.L_x_15367:
[----:B------:R-:W0:Y:S01]  /*3fd0*/  I2F.U32 R80, R90 ;  /* 0x0000005a00507306 */ /* 0x000e220000201000 */
[----:B-----5:R-:W-:Y:S01]  /*3fe0*/  HADD2.F32 R88, -RZ, R68.H0_H0 ;  /* 0x20000044ff587230 */ /* 0x020fe20000004100 */
[----:B------:R-:W-:Y:S01]  /*3ff0*/  IMAD.MOV.U32 R101, RZ, RZ, 0x2f800000 ;  /* 0x2f800000ff657424 */ /* 0x000fe200078e00ff */
[----:B------:R-:W-:Y:S01]  /*4000*/  ISETP.NE.AND P1, PT, R87, 0x1, PT ;  /* 0x000000015700780c */ /* 0x000fe20003f25270 */
[----:B------:R-:W-:Y:S01]  /*4010*/  @P0 HADD2.F32 R89, -RZ, R104.H0_H0 ;  /* 0x20000068ff590230 */ /* 0x000fe20000004100 */
[----:B------:R-:W-:Y:S01]  /*4020*/  BSSY B1, `(.L_x_15371) ;  /* 0x0000013000017945 */ /* 0x000fe20003800000 */
        /* <DEDUP_REMOVED lines=17> */
.L_x_15372:
[----:B------:R-:W-:Y:S02]  /*4140*/  IMAD.MOV.U32 R90, RZ, RZ, R110 ;  /* 0x000000ffff5a7224 */ /* 0x000fe400078e006e */
.L_x_15373:
[----:B------:R-:W-:Y:S05]  /*4150*/  BSYNC B1 ;  /* 0x0000000000017941 */ /* 0x000fea0003800000 */
.L_x_15371:
        /* <DEDUP_REMOVED lines=16> */
.L_x_15377:
[----:B------:R-:W-:Y:S05]  /*4260*/  BSYNC B2 ;  /* 0x0000000000027941 */ /* 0x000fea0003800000 */
.L_x_15376:
        /* <DEDUP_REMOVED lines=44> */
.L_x_15375:
[----:B------:R-:W-:Y:S05]  /*4530*/  BSYNC B1 ;  /* 0x0000000000017941 */ /* 0x000fea0003800000 */
.L_x_15374:
[----:B------:R-:W0:Y:S01]  /*4540*/  I2F.U32 R88, R90 ;  /* 0x0000005a00587306 */ /* 0x000e220000201000 */
[----:B------:R-:W-:Y:S01]  /*4550*/  HADD2.F32 R68, -RZ, R68.H1_H1 ;  /* 0x30000044ff447230 */ /* 0x000fe20000004100 */
[----:B------:R-:W-:Y:S04]  /*4560*/  BSSY B1, `(.L_x_15378) ;  /* 0x0000015000017945 */ /* 0x000fe80003800000 */
        /* <DEDUP_REMOVED lines=8> */
[----:B------:R-:W-:Y:S01]  /*45f0*/  @P0 FADD.FTZ R87, R68, R87 ;  /* 0x0000005744570221 */ /* 0x000fe20000010000 */
[----:B------:R-:W-:-:S08]  /*4600*/  IADD3 R68, R89, 0x1, RZ ;  /* 0x0000000159447810 */ /* 0x000fd00007ffe0ff */
        /* <DEDUP_REMOVED lines=9> */
.L_x_15379:
[----:B------:R-:W-:Y:S02]  /*46a0*/  IMAD.MOV.U32 R90, RZ, RZ, R110 ;  /* 0x000000ffff5a7224 */ /* 0x000fe400078e006e */
.L_x_15380:
[----:B------:R-:W-:Y:S05]  /*46b0*/  BSYNC B1 ;  /* 0x0000000000017941 */ /* 0x000fea0003800000 */
.L_x_15378:
        /* <DEDUP_REMOVED lines=16> */
.L_x_15384:
[----:B------:R-:W-:Y:S05]  /*47c0*/  BSYNC B2 ;  /* 0x0000000000027941 */ /* 0x000fea0003800000 */
.L_x_15383:
        /* <DEDUP_REMOVED lines=44> */
.L_x_15382:
[----:B------:R-:W-:Y:S05]  /*4a90*/  BSYNC B1 ;  /* 0x0000000000017941 */ /* 0x000fea0003800000 */
.L_x_15381:
        /* <DEDUP_REMOVED lines=21> */
.L_x_15386:
[----:B------:R-:W-:Y:S02]  /*4bf0*/  IMAD.MOV.U32 R90, RZ, RZ, R110 ;  /* 0x000000ffff5a7224 */ /* 0x000fe400078e006e */
.L_x_15387:
[----:B------:R-:W-:Y:S05]  /*4c00*/  BSYNC B1 ;  /* 0x0000000000017941 */ /* 0x000fea0003800000 */
.L_x_15385:
        /* <DEDUP_REMOVED lines=16> */
.L_x_15391:
[----:B------:R-:W-:Y:S05]  /*4d10*/  BSYNC B2 ;  /* 0x0000000000027941 */ /* 0x000fea0003800000 */
.L_x_15390:
        /* <DEDUP_REMOVED lines=44> */
.L_x_15389:
[----:B------:R-:W-:Y:S05]  /*4fe0*/  BSYNC B1 ;  /* 0x0000000000017941 */ /* 0x000fea0003800000 */
.L_x_15388:
[----:B------:R-:W0:Y:S01]  /*4ff0*/  I2F.U32 R68, R90 ;  /* 0x0000005a00447306 */ /* 0x000e220000201000 */
[----:B------:R-:W-:Y:S01]  /*5000*/  HADD2.F32 R98, -RZ, R69.H1_H1 ;  /* 0x30000045ff627230 */ /* 0x000fe20000004100 */
[----:B------:R-:W-:Y:S01]  /*5010*/  ISETP.NE.AND P3, PT, R97, 0x1, PT ;  /* 0x000000016100780c */ /* 0x000fe20003f65270 */
[----:B------:R-:W-:Y:S03]  /*5020*/  BSSY B1, `(.L_x_15392) ;  /* 0x0000013000017945 */ /* 0x000fe60003800000 */
[----:B------:R-:W-:-:S04]  /*5030*/  FMUL.FTZ R98, R98, R111 ;  /* 0x0000006f62627220 */ /* 0x000fc80000410000 */
[----:B------:R-:W-:Y:S02]  /*5040*/  FMUL.FTZ R98, R98, c[0x0][0x1e8] ;  /* 0x00007a0062627a20 */ /* 0x000fe40000410000 */
[----:B0-----:R-:W-:-:S05]  /*5050*/  FFMA.FTZ R68, R68, R101, 1.1641532182693481445e-10 ;  /* 0x2f00000044447423 */ /* 0x001fca0000010065 */
[----:B------:R-:W-:Y:S01]  /*5060*/  FSETP.GTU.FTZ.AND P2, PT, R68, c[0x0][0x1e4], PT ;  /* 0x0000790044007a0b */ /* 0x000fe20003f5c000 */
[----:B------:R-:W-:-:S03]  /*5070*/  @P0 HADD2.F32 R68, -RZ, R105.H1_H1 ;  /* 0x30000069ff440230 */ /* 0x000fc60000004100 */
        /* <DEDUP_REMOVED lines=12> */
.L_x_15393:
[----:B------:R-:W-:Y:S02]  /*5140*/  IMAD.MOV.U32 R98, RZ, RZ, R110 ;  /* 0x000000ffff627224 */ /* 0x000fe400078e006e */
.L_x_15394:
[----:B------:R-:W-:Y:S05]  /*5150*/  BSYNC B1 ;  /* 0x0000000000017941 */ /* 0x000fea0003800000 */
.L_x_15392:
        /* <DEDUP_REMOVED lines=16> */
.L_x_15398:
[----:B------:R-:W-:Y:S05]  /*5260*/  BSYNC B2 ;  /* 0x0000000000027941 */ /* 0x000fea0003800000 */
.L_x_15397:
        /* <DEDUP_REMOVED lines=44> */
.L_x_15396:
[----:B------:R-:W-:Y:S05]  /*5530*/  BSYNC B1 ;  /* 0x0000000000017941 */ /* 0x000fea0003800000 */
.L_x_15395:
        /* <DEDUP_REMOVED lines=21> */
.L_x_15400:
[----:B------:R-:W-:Y:S02]  /*5690*/  MOV R98, R110 ;  /* 0x0000006e00627202 */ /* 0x000fe40000000f00 */
.L_x_15401:
[----:B------:R-:W-:Y:S05]  /*56a0*/  BSYNC B1 ;  /* 0x0000000000017941 */ /* 0x000fea0003800000 */
.L_x_15399:
        /* <DEDUP_REMOVED lines=16> */
.L_x_15405:
[----:B------:R-:W-:Y:S05]  /*57b0*/  BSYNC B2 ;  /* 0x0000000000027941 */ /* 0x000fea0003800000 */
.L_x_15404:
        /* <DEDUP_REMOVED lines=44> */
.L_x_15403:
[----:B------:R-:W-:Y:S05]  /*5a80*/  BSYNC B1 ;  /* 0x0000000000017941 */ /* 0x000fea0003800000 */
.L_x_15402:
        /* <DEDUP_REMOVED lines=21> */
.L_x_15407:
[----:B------:R-:W-:Y:S02]  /*5be0*/  IMAD.MOV.U32 R70, RZ, RZ, R110 ;  /* 0x000000ffff467224 */ /* 0x000fe400078e006e */
.L_x_15408:
[----:B------:R-:W-:Y:S05]  /*5bf0*/  BSYNC B1 ;  /* 0x0000000000017941 */ /* 0x000fea0003800000 */
.L_x_15406:
        /* <DEDUP_REMOVED lines=16> */
.L_x_15412:
[----:B------:R-:W-:Y:S05]  /*5d00*/  BSYNC B2 ;  /* 0x0000000000027941 */ /* 0x000fea0003800000 */
.L_x_15411:
        /* <DEDUP_REMOVED lines=44> */
.L_x_15410:
[----:B------:R-:W-:Y:S05]  /*5fd0*/  BSYNC B1 ;  /* 0x0000000000017941 */ /* 0x000fea0003800000 */
.L_x_15409:
        /* <DEDUP_REMOVED lines=21> */
.L_x_15414:
[----:B------:R-:W-:Y:S02]  /*6130*/  IMAD.MOV.U32 R70, RZ, RZ, R110 ;  /* 0x000000ffff467224 */ /* 0x000fe400078e006e */
.L_x_15415:
[----:B------:R-:W-:Y:S05]  /*6140*/  BSYNC B1 ;  /* 0x0000000000017941 */ /* 0x000fea0003800000 */
.L_x_15413:
        /* <DEDUP_REMOVED lines=18> */
.L_x_15419:
[----:B------:R-:W-:Y:S05]  /*6270*/  BSYNC B2 ;  /* 0x0000000000027941 */ /* 0x000fea0003800000 */
.L_x_15418:
        /* <DEDUP_REMOVED lines=44> */
.L_x_15417:
[----:B------:R-:W-:Y:S05]  /*6540*/  BSYNC B1 ;  /* 0x0000000000017941 */ /* 0x000fea0003800000 */
.L_x_15416:
[----:B------:R0:W2:Y:S01]  /*6550*/  I2F.U32 R68, R70 ;  /* 0x0000004600447306 */ /* 0x0000a20000201000 */
[----:B------:R-:W-:Y:S01]  /*6560*/  HADD2.F32 R124, -RZ, R71.H1_H1 ;  /* 0x30000047ff7c7230 */ /* 0x000fe20000004100 */
[----:B------:R-:W-:Y:S02]  /*6570*/  SEL R133, RZ, 0x1, P3 ;  /* 0x00000001ff857807 */ /* 0x000fe40001800000 */
[----:B------:R-:W-:Y:S02]  /*6580*/  F2FP.PACK_AB R69, R89, R88 ;  /* 0x000000585945723e */ /* 0x000fe400000000ff */
[----:B------:R-:W-:Y:S01]  /*6590*/  FMUL.FTZ R124, R124, R111 ;  /* 0x0000006f7c7c7220 */ /* 0x000fe20000410000 */
[----:B0-----:R-:W-:-:S03]  /*65a0*/  F2FP.PACK_AB R70, R97, R90 ;  /* 0x0000005a6146723e */ /* 0x001fc600000000ff */
[----:B------:R-:W-:Y:S02]  /*65b0*/  FMUL.FTZ R124, R124, c[0x0][0x1e8] ;  /* 0x00007a007c7c7a20 */ /* 0x000fe40000410000 */
[----:B--2---:R-:W-:-:S05]  /*65c0*/  FFMA.FTZ R68, R68, R101, 1.1641532182693481445e-10 ;  /* 0x2f00000044447423 */ /* 0x004fca0000010065 */
[----:B------:R-:W-:Y:S01]  /*65d0*/  FSETP.GTU.FTZ.AND P6, PT, R68, c[0x0][0x1e4], PT ;  /* 0x0000790044007a0b */ /* 0x000fe20003fdc000 */
[----:B------:R-:W-:-:S03]  /*65e0*/  @P0 HADD2.F32 R68, -RZ, R107.H1_H1 ;  /* 0x3000006bff440230 */ /* 0x000fc60000004100 */
[----:B------:R-:W-:Y:S02]  /*65f0*/  FSEL R101, R124, RZ, !P6 ;  /* 0x000000ff7c657208 */ /* 0x000fe40007000000 */
[----:B------:R-:W-:Y:S02]  /*6600*/  SEL R124, RZ, 0x10000, P5 ;  /* 0x00010000ff7c7807 */ /* 0x000fe40002800000 */
[----:B------:R-:W-:Y:S01]  /*6610*/  SEL R125, RZ, 0x1000000, P6 ;  /* 0x01000000ff7d7807 */ /* 0x000fe20003000000 */
[----:B------:R-:W-:Y:S01]  /*6620*/  @P0 FADD.FTZ R101, R68, R101 ;  /* 0x0000006544650221 */ /* 0x000fe20000010000 */
[C---:B------:R-:W-:Y:S02]  /*6630*/  LEA R130, P0, R115.reuse, c[0x0][0x188], 0x4 ;  /* 0x0000620073827a11 */ /* 0x040fe400078020ff */
[----:B------:R-:W-:Y:S02]  /*6640*/  ISETP.NE.AND P5, PT, R134, RZ, PT ;  /* 0x000000ff8600720c */ /* 0x000fe40003fa5270 */
[----:B------:R-:W-:-:S02]  /*6650*/  LEA.HI.X R131, R115, c[0x0][0x18c], RZ, 0x4, P0 ;  /* 0x0000630073837a11 */ /* 0x000fc400000f24ff */
[----:B------:R-:W-:Y:S02]  /*6660*/  ISETP.NE.AND P0, PT, R129, RZ, PT ;  /* 0x000000ff8100720c */ /* 0x000fe40003f05270 */
[----:B------:R-:W-:Y:S02]  /*6670*/  SEL R129, RZ, 0x100, P4 ;  /* 0x00000100ff817807 */ /* 0x000fe40002000000 */
[----:B------:R-:W-:Y:S02]  /*6680*/  F2FP.PACK_AB R68, R87, R80 ;  /* 0x000000505744723e */ /* 0x000fe400000000ff */
[----:B------:R-:W-:Y:S02]  /*6690*/  LOP3.LUT R129, R129, R125, R124, 0xfe, !PT ;  /* 0x0000007d81817212 */ /* 0x000fe400078efe7c */
[----:B------:R-:W-:Y:S02]  /*66a0*/  SEL R124, RZ, 0x1, P2 ;  /* 0x00000001ff7c7807 */ /* 0x000fe40001000000 */
[----:B------:R-:W-:-:S03]  /*66b0*/  F2FP.PACK_AB R71, R101, R98 ;  /* 0x000000626547723e */ /* 0x000fc600000000ff */
[----:B------:R-:W-:Y:S02]  /*66c0*/  IMAD.WIDE.U32 R124, R124, 0x1000000, RZ ;  /* 0x010000007c7c7825 */ /* 0x000fe400078e00ff */
        /* <DEDUP_REMOVED lines=14> */
.L_x_15363:
[----:B------:R-:W-:Y:S05]  /*67b0*/  BSYNC B0 ;  /* 0x0000000000007941 */ /* 0x000fea0003800000 */
.L_x_15362:
        /* <DEDUP_REMOVED lines=23> */
.L_x_15423:
[----:B0-----:R-:W-:Y:S02]  /*6930*/  IMAD.MOV.U32 R84, RZ, RZ, R110 ;  /* 0x000000ffff547224 */ /* 0x001fe400078e006e */
.L_x_15424:
[----:B------:R-:W-:Y:S05]  /*6940*/  BSYNC B1 ;  /* 0x0000000000017941 */ /* 0x000fea0003800000 */
.L_x_15422:
        /* <DEDUP_REMOVED lines=16> */
.L_x_15428:
[----:B------:R-:W-:Y:S05]  /*6a50*/  BSYNC B2 ;  /* 0x0000000000027941 */ /* 0x000fea0003800000 */
.L_x_15427:
        /* <DEDUP_REMOVED lines=44> */
.L_x_15426:
[----:B------:R-:W-:Y:S05]  /*6d20*/  BSYNC B1 ;  /* 0x0000000000017941 */ /* 0x000fea0003800000 */
.L_x_15425:
        /* <DEDUP_REMOVED lines=10> */
[----:B------:R-:W-:Y:S01]  /*6dd0*/  FSEL R79, R82, RZ, !P2 ;  /* 0x000000ff524f7208 */ /* 0x000fe20005000000 */
[----:B------:R-:W-:Y:S01]  /*6de0*/  @P0 HADD2.F32 R82, -RZ, R104.H0_H0 ;  /* 0x20000068ff520230 */ /* 0x000fe20000004100 */
[----:B------:R-:W-:-:S04]  /*6df0*/  P2R R129, PR, RZ, 0x4 ;  /* 0x00000004ff817803 */ /* 0x000fc80000000000 */
        /* <DEDUP_REMOVED lines=10> */
.L_x_15430:
[----:B------:R-:W-:Y:S02]  /*6ea0*/  MOV R84, R110 ;  /* 0x0000006e00547202 */ /* 0x000fe40000000f00 */
.L_x_15431:
[----:B------:R-:W-:Y:S05]  /*6eb0*/  BSYNC B1 ;  /* 0x0000000000017941 */ /* 0x000fea0003800000 */
.L_x_15429:
        /* <DEDUP_REMOVED lines=16> */
.L_x_15435:
[----:B------:R-:W-:Y:S05]  /*6fc0*/  BSYNC B2 ;  /* 0x0000000000027941 */ /* 0x000fea0003800000 */
.L_x_15434:
        /* <DEDUP_REMOVED lines=44> */
.L_x_15433:
[----:B------:R-:W-:Y:S05]  /*7290*/  BSYNC B1 ;  /* 0x0000000000017941 */ /* 0x000fea0003800000 */
.L_x_15432:
[----:B------:R-:W0:Y:S01]  /*72a0*/  I2F.U32 R81, R84 ;  /* 0x0000005400517306 */ /* 0x000e220000201000 */
[----:B------:R-:W-:Y:S01]  /*72b0*/  HADD2.F32 R68, -RZ, R68.H1_H1 ;  /* 0x30000044ff447230 */ /* 0x000fe20000004100 */
[----:B------:R-:W-:Y:S04]  /*72c0*/  BSSY B1, `(.L_x_15436) ;  /* 0x0000015000017945 */ /* 0x000fe80003800000 */
[----:B------:R-:W-:-:S04]  /*72d0*/  FMUL.FTZ R68, R68, R111 ;  /* 0x0000006f44447220 */ /* 0x000fc80000410000 */
[----:B------:R-:W-:Y:S02]  /*72e0*/  FMUL.FTZ R68, R68, c[0x0][0x1e8] ;  /* 0x00007a0044447a20 */ /* 0x000fe40000410000 */
[----:B0-----:R-:W-:-:S05]  /*72f0*/  FFMA.FTZ R81, R81, R100, 1.1641532182693481445e-10 ;  /* 0x2f00000051517423 */ /* 0x001fca0000010064 */
[----:B------:R-:W-:Y:S01]  /*7300*/  FSETP.GTU.FTZ.AND P1, PT, R81, c[0x0][0x1e4], PT ;  /* 0x0000790051007a0b */ /* 0x000fe20003f3c000 */
[----:B------:R-:W-:-:S03]  /*7310*/  @P0 HADD2.F32 R81, -RZ, R104.H1_H1 ;  /* 0x30000068ff510230 */ /* 0x000fc60000004100 */
        /* <DEDUP_REMOVED lines=14> */
.L_x_15437:
[----:B------:R-:W-:Y:S02]  /*7400*/  IMAD.MOV.U32 R83, RZ, RZ, R110 ;  /* 0x000000ffff537224 */ /* 0x000fe400078e006e */
.L_x_15438:
[----:B------:R-:W-:Y:S05]  /*7410*/  BSYNC B1 ;  /* 0x0000000000017941 */ /* 0x000fea0003800000 */
.L_x_15436:
        /* <DEDUP_REMOVED lines=16> */
.L_x_15442:
[----:B------:R-:W-:Y:S05]  /*7520*/  BSYNC B2 ;  /* 0x0000000000027941 */ /* 0x000fea0003800000 */
.L_x_15441:
        /* <DEDUP_REMOVED lines=44> */
.L_x_15440:
[----:B------:R-:W-:Y:S05]  /*77f0*/  BSYNC B1 ;  /* 0x0000000000017941 */ /* 0x000fea0003800000 */
.L_x_15439:
        /* <DEDUP_REMOVED lines=21> */
.L_x_15444:
[----:B------:R-:W-:Y:S02]  /*7950*/  IMAD.MOV.U32 R83, RZ, RZ, R110 ;  /* 0x000000ffff537224 */ /* 0x000fe400078e006e */
.L_x_15445:
[----:B------:R-:W-:Y:S05]  /*7960*/  BSYNC B1 ;  /* 0x0000000000017941 */ /* 0x000fea0003800000 */
.L_x_15443:
        /* <DEDUP_REMOVED lines=16> */
.L_x_15449:
[----:B------:R-:W-:Y:S05]  /*7a70*/  BSYNC B2 ;  /* 0x0000000000027941 */ /* 0x000fea0003800000 */
.L_x_15448:
        /* <DEDUP_REMOVED lines=44> */
.L_x_15447:
[----:B------:R-:W-:Y:S05]  /*7d40*/  BSYNC B1 ;  /* 0x0000000000017941 */ /* 0x000fea0003800000 */
.L_x_15446:
        /* <DEDUP_REMOVED lines=21> */
.L_x_15451:
[----:B------:R-:W-:Y:S02]  /*7ea0*/  MOV R92, R110 ;  /* 0x0000006e005c7202 */ /* 0x000fe40000000f00 */
.L_x_15452:
[----:B------:R-:W-:Y:S05]  /*7eb0*/  BSYNC B1 ;  /* 0x0000000000017941 */ /* 0x000fea0003800000 */
.L_x_15450:
        /* <DEDUP_REMOVED lines=16> */
.L_x_15456:
[----:B------:R-:W-:Y:S05]  /*7fc0*/  BSYNC B2 ;  /* 0x0000000000027941 */ /* 0x000fea0003800000 */
.L_x_15455:
        /* <DEDUP_REMOVED lines=44> */
.L_x_15454:
[----:B------:R-:W-:Y:S05]  /*8290*/  BSYNC B1 ;  /* 0x0000000000017941 */ /* 0x000fea0003800000 */
.L_x_15453:
[----:B------:R-:W0:Y:S01]  /*82a0*/  I2F.U32 R69, R92 ;  /* 0x0000005c00457306 */ /* 0x000e220000201000 */
[----:B------:R-:W-:Y:S01]  /*82b0*/  HADD2.F32 R124, -RZ, R70.H0_H0 ;  /* 0x20000046ff7c7230 */ /* 0x000fe20000004100 */
        /* <DEDUP_REMOVED lines=19> */
.L_x_15458:
[----:B------:R-:W-:Y:S02]  /*83f0*/  IMAD.MOV.U32 R91, RZ, RZ, R110 ;  /* 0x000000ffff5b7224 */ /* 0x000fe400078e006e */
.L_x_15459:
[----:B------:R-:W-:Y:S05]  /*8400*/  BSYNC B1 ;  /* 0x0000000000017941 */ /* 0x000fea0003800000 */
.L_x_15457:
        /* <DEDUP_REMOVED lines=16> */
.L_x_15463:
[----:B------:R-:W-:Y:S05]  /*8510*/  BSYNC B2 ;  /* 0x0000000000027941 */ /* 0x000fea0003800000 */
.L_x_15462:
        /* <DEDUP_REMOVED lines=38> */
[----:B------:R-:W-:-:S05]  /*8780*/  IMAD.WIDE.U32 R124, R124, -0x2daee0ad, RZ ;  /* 0xd2511f537c7c7825 */ /* 0x000fca00078e00ff */
[----:B------:R-:W-:Y:S01]  /*8790*/  LOP3.LUT R112, R125, UR26, R130, 0x96, !PT ;  /* 0x0000001a7d707c12 */ /* 0x000fe2000f8e9682 */
[----:B------:R-:W-:Y:S01]  /*87a0*/  IMAD.WIDE.U32 R130, R131, -0x326172a9, RZ ;  /* 0xcd9e8d5783827825 */ /* 0x000fe200078e00ff */
[----:B------:R-:W-:-:S03]  /*87b0*/  MOV R122, R124 ;  /* 0x0000007c007a7202 */ /* 0x000fc60000000f00 */
[----:B------:R-:W-:Y:S01]  /*87c0*/  IMAD.MOV.U32 R110, RZ, RZ, R130 ;  /* 0x000000ffff6e7224 */ /* 0x000fe200078e0082 */
[----:B------:R-:W-:Y:S02]  /*87d0*/  LOP3.LUT R103, R131, UR25, R68, 0x96, !PT ;  /* 0x0000001983677c12 */ /* 0x000fe4000f8e9644 */
.L_x_15461:
[----:B------:R-:W-:Y:S05]  /*87e0*/  BSYNC B1 ;  /* 0x0000000000017941 */ /* 0x000fea0003800000 */
.L_x_15460:
        /* <DEDUP_REMOVED lines=21> */
.L_x_15465:
[----:B------:R-:W-:Y:S02]  /*8940*/  IMAD.MOV.U32 R70, RZ, RZ, R110 ;  /* 0x000000ffff467224 */ /* 0x000fe400078e006e */
.L_x_15466:
[----:B------:R-:W-:Y:S05]  /*8950*/  BSYNC B1 ;  /* 0x0000000000017941 */ /* 0x000fea0003800000 */
.L_x_15464:
        /* <DEDUP_REMOVED lines=16> */
.L_x_15470:
[----:B------:R-:W-:Y:S05]  /*8a60*/  BSYNC B2 ;  /* 0x0000000000027941 */ /* 0x000fea0003800000 */
.L_x_15469:
        /* <DEDUP_REMOVED lines=44> */
.L_x_15468:
[----:B------:R-:W-:Y:S05]  /*8d30*/  BSYNC B1 ;  /* 0x0000000000017941 */ /* 0x000fea0003800000 */
.L_x_15467:
        /* <DEDUP_REMOVED lines=21> */
.L_x_15472:
[----:B------:R-:W-:Y:S02]  /*8e90*/  MOV R70, R110 ;  /* 0x0000006e00467202 */ /* 0x000fe40000000f00 */
.L_x_15473:
[----:B------:R-:W-:Y:S05]  /*8ea0*/  BSYNC B1 ;  /* 0x0000000000017941 */ /* 0x000fea0003800000 */
.L_x_15471:
        /* <DEDUP_REMOVED lines=18> */
.L_x_15477:
[----:B------:R-:W-:Y:S05]  /*8fd0*/  BSYNC B2 ;  /* 0x0000000000027941 */ /* 0x000fea0003800000 */
.L_x_15476:
        /* <DEDUP_REMOVED lines=44> */
.L_x_15475:
[----:B------:R-:W-:Y:S05]  /*92a0*/  BSYNC B1 ;  /* 0x0000000000017941 */ /* 0x000fea0003800000 */
.L_x_15474:
[----:B------:R0:W2:Y:S01]  /*92b0*/  I2F.U32 R69, R70 ;  /* 0x0000004600457306 */ /* 0x0000a20000201000 */
[----:B------:R-:W-:Y:S01]  /*92c0*/  HADD2.F32 R68, -RZ, R71.H1_H1 ;  /* 0x30000047ff447230 */ /* 0x000fe20000004100 */
[----:B------:R-:W-:Y:S02]  /*92d0*/  SEL R124, RZ, 0x10000, P5 ;  /* 0x00010000ff7c7807 */ /* 0x000fe40002800000 */
[----:B------:R-:W-:Y:S02]  /*92e0*/  SEL R133, RZ, 0x1, P3 ;  /* 0x00000001ff857807 */ /* 0x000fe40001800000 */
[----:B------:R-:W-:Y:S01]  /*92f0*/  FMUL.FTZ R68, R68, R111 ;  /* 0x0000006f44447220 */ /* 0x000fe20000410000 */
[----:B------:R-:W-:Y:S02]  /*9300*/  ISETP.NE.AND P5, PT, R134, RZ, PT ;  /* 0x000000ff8600720c */ /* 0x000fe40003fa5270 */
[----:B0-----:R-:W-:Y:S01]  /*9310*/  F2FP.PACK_AB R70, R92, R83 ;  /* 0x000000535c46723e */ /* 0x001fe200000000ff */
[----:B------:R-:W-:-:S02]  /*9320*/  FMUL.FTZ R68, R68, c[0x0][0x1e8] ;  /* 0x00007a0044447a20 */ /* 0x000fc40000410000 */
[----:B--2---:R-:W-:-:S05]  /*9330*/  FFMA.FTZ R69, R69, R100, 1.1641532182693481445e-10 ;  /* 0x2f00000045457423 */ /* 0x004fca0000010064 */
[----:B------:R-:W-:Y:S01]  /*9340*/  FSETP.GTU.FTZ.AND P6, PT, R69, c[0x0][0x1e4], PT ;  /* 0x0000790045007a0b */ /* 0x000fe20003fdc000 */
[----:B------:R-:W-:-:S03]  /*9350*/  @P0 HADD2.F32 R69, -RZ, R107.H1_H1 ;  /* 0x3000006bff450230 */ /* 0x000fc60000004100 */
[----:B------:R-:W-:Y:S02]  /*9360*/  FSEL R100, R68, RZ, !P6 ;  /* 0x000000ff44647208 */ /* 0x000fe40007000000 */
[----:B------:R-:W-:Y:S02]  /*9370*/  SEL R125, RZ, 0x1000000, P6 ;  /* 0x01000000ff7d7807 */ /* 0x000fe40003000000 */
[----:B------:R-:W-:Y:S01]  /*9380*/  F2FP.PACK_AB R68, R82, R79 ;  /* 0x0000004f5244723e */ /* 0x000fe200000000ff */
[----:B------:R-:W-:Y:S01]  /*9390*/  @P0 FADD.FTZ R100, R69, R100 ;  /* 0x0000006445640221 */ /* 0x000fe20000010000 */
[C---:B------:R-:W-:Y:S02]  /*93a0*/  LEA R130, P0, R115.reuse, c[0x0][0x188], 0x4 ;  /* 0x0000620073827a11 */ /* 0x040fe400078020ff */
[----:B------:R-:W-:Y:S02]  /*93b0*/  F2FP.PACK_AB R69, R84, R81 ;  /* 0x000000515445723e */ /* 0x000fe400000000ff */
[----:B------:R-:W-:-:S02]  /*93c0*/  LEA.HI.X R131, R115, c[0x0][0x18c], RZ, 0x4, P0 ;  /* 0x0000630073837a11 */ /* 0x000fc400000f24ff */
[----:B------:R-:W-:Y:S02]  /*93d0*/  ISETP.NE.AND P0, PT, R129, RZ, PT ;  /* 0x000000ff8100720c */ /* 0x000fe40003f05270 */
[----:B------:R-:W-:Y:S02]  /*93e0*/  SEL R129, RZ, 0x100, P4 ;  /* 0x00000100ff817807 */ /* 0x000fe40002000000 */
[----:B------:R-:W-:Y:S02]  /*93f0*/  F2FP.PACK_AB R71, R100, R91 ;  /* 0x0000005b6447723e */ /* 0x000fe400000000ff */
        /* <DEDUP_REMOVED lines=17> */
.L_x_15421:
[----:B------:R-:W-:Y:S05]  /*9510*/  BSYNC B0 ;  /* 0x0000000000007941 */ /* 0x000fea0003800000 */
.L_x_15420:
        /* <DEDUP_REMOVED lines=23> */
.L_x_15481:
[----:B0-----:R-:W-:Y:S02]  /*9690*/  IMAD.MOV.U32 R96, RZ, RZ, R110 ;  /* 0x000000ffff607224 */ /* 0x001fe400078e006e */
.L_x_15482:
[----:B------:R-:W-:Y:S05]  /*96a0*/  BSYNC B1 ;  /* 0x0000000000017941 */ /* 0x000fea0003800000 */
.L_x_15480:
        /* <DEDUP_REMOVED lines=16> */
.L_x_15486:
[----:B------:R-:W-:Y:S05]  /*97b0*/  BSYNC B2 ;  /* 0x0000000000027941 */ /* 0x000fea0003800000 */
.L_x_15485:
        /* <DEDUP_REMOVED lines=44> */
.L_x_15484:
[----:B------:R-:W-:Y:S05]  /*9a80*/  BSYNC B1 ;  /* 0x0000000000017941 */ /* 0x000fea0003800000 */
.L_x_15483:
[----:B------:R-:W0:Y:S01]  /*9a90*/  I2F.U32 R85, R96 ;  /* 0x0000006000557306 */ /* 0x000e220000201000 */
[----:B------:R-:W-:Y:S01]  /*9aa0*/  HFMA2.MMA R108, -RZ, RZ, 0.1171875, 0 ;  /* 0x2f800000ff6c7435 */ /* 0x000fe200000001ff */
[----:B-----5:R-:W-:Y:S01]  /*9ab0*/  HADD2.F32 R94, -RZ, R68.H0_H0 ;  /* 0x20000044ff5e7230 */ /* 0x020fe20000004100 */
        /* <DEDUP_REMOVED lines=20> */
.L_x_15488:
[----:B------:R-:W-:Y:S02]  /*9c00*/  IMAD.MOV.U32 R96, RZ, RZ, R110 ;  /* 0x000000ffff607224 */ /* 0x000fe400078e006e */
.L_x_15489:
[----:B------:R-:W-:Y:S05]  /*9c10*/  BSYNC B1 ;  /* 0x0000000000017941 */ /* 0x000fea0003800000 */
.L_x_15487:
        /* <DEDUP_REMOVED lines=16> */
.L_x_15493:
[----:B------:R-:W-:Y:S05]  /*9d20*/  BSYNC B2 ;  /* 0x0000000000027941 */ /* 0x000fea0003800000 */
.L_x_15492:
        /* <DEDUP_REMOVED lines=44> */
.L_x_15491:
[----:B------:R-:W-:Y:S05]  /*9ff0*/  BSYNC B1 ;  /* 0x0000000000017941 */ /* 0x000fea0003800000 */
.L_x_15490:
        /* <DEDUP_REMOVED lines=22> */
.L_x_15495:
[----:B------:R-:W-:Y:S02]  /*a160*/  IMAD.MOV.U32 R95, RZ, RZ, R110 ;  /* 0x000000ffff5f7224 */ /* 0x000fe400078e006e */
.L_x_15496:
[----:B------:R-:W-:Y:S05]  /*a170*/  BSYNC B1 ;  /* 0x0000000000017941 */ /* 0x000fea0003800000 */
.L_x_15494:
        /* <DEDUP_REMOVED lines=16> */
.L_x_15500:
[----:B------:R-:W-:Y:S05]  /*a280*/  BSYNC B2 ;  /* 0x0000000000027941 */ /* 0x000fea0003800000 */
.L_x_15499:
        /* <DEDUP_REMOVED lines=44> */
.L_x_15498:
[----:B------:R-:W-:Y:S05]  /*a550*/  BSYNC B1 ;  /* 0x0000000000017941 */ /* 0x000fea0003800000 */
.L_x_15497:
        /* <DEDUP_REMOVED lines=21> */
.L_x_15502:
[----:B------:R-:W-:Y:S02]  /*a6b0*/  MOV R95, R110 ;  /* 0x0000006e005f7202 */ /* 0x000fe40000000f00 */
.L_x_15503:
[----:B------:R-:W-:Y:S05]  /*a6c0*/  BSYNC B1 ;  /* 0x0000000000017941 */ /* 0x000fea0003800000 */
.L_x_15501:
        /* <DEDUP_REMOVED lines=16> */
.L_x_15507:
[----:B------:R-:W-:Y:S05]  /*a7d0*/  BSYNC B2 ;  /* 0x0000000000027941 */ /* 0x000fea0003800000 */
.L_x_15506:
[----:B------:R-:W-:Y:S01]  /*a7e0*/  LOP3.LUT R124, R99, UR5, R76, 0x96, !PT ;  /* 0x00000005637c7c12 */ /* 0x000fe2000f8e964c */
[----:B------:R-:W-:-:S04]  /*a7f0*/  IMAD.HI.U32 R99, R2, -0x326172a9, RZ ;  /* 0xcd9e8d5702637827 */ /* 0x000fc800078e00ff */
[----:B------:R-:W-:Y:S01]  /*a800*/  IMAD R103, R2, -0x326172a9, RZ ;  /* 0xcd9e8d5702677824 */ /* 0x000fe200078e02ff */
[----:B------:R-:W-:Y:S01]  /*a810*/  LOP3.LUT R99, R99, UR4, R72, 0x96, !PT ;  /* 0x0000000463637c12 */ /* 0x000fe2000f8e9648 */
[----:B------:R-:W-:-:S04]  /*a820*/  IMAD.WIDE.U32 R124, R124, -0x326172a9, RZ ;  /* 0xcd9e8d577c7c7825 */ /* 0x000fc800078e00ff */
[----:B------:R-:W-:Y:S01]  /*a830*/  IMAD R121, R3, -0x2daee0ad, RZ ;  /* 0xd2511f5303797824 */ /* 0x000fe200078e02ff */
[----:B------:R-:W-:Y:S01]  /*a840*/  LOP3.LUT R130, R125, UR9, R103, 0x96, !PT ;  /* 0x000000097d827c12 */ /* 0x000fe2000f8e9667 */
[----:B------:R-:W-:Y:S01]  /*a850*/  IMAD.WIDE.U32 R102, R99, -0x2daee0ad, RZ ;  /* 0xd2511f5363667825 */ /* 0x000fe200078e00ff */
[----:B------:R-:W-:-:S03]  /*a860*/  HFMA2.MMA R99, -RZ, RZ, 0, 0 ;  /* 0x00000000ff637435 */ /* 0x000fc600000001ff */
        /* <DEDUP_REMOVED lines=35> */
.L_x_15505:
[----:B------:R-:W-:Y:S05]  /*aaa0*/  BSYNC B1 ;  /* 0x0000000000017941 */ /* 0x000fea0003800000 */
.L_x_15504:
        /* <DEDUP_REMOVED lines=21> */
.L_x_15509:
[----:B------:R-:W-:Y:S02]  /*ac00*/  IMAD.MOV.U32 R121, RZ, RZ, R110 ;  /* 0x000000ffff797224 */ /* 0x000fe400078e006e */
.L_x_15510:
[----:B------:R-:W-:Y:S05]  /*ac10*/  BSYNC B1 ;  /* 0x0000000000017941 */ /* 0x000fea0003800000 */
.L_x_15508:
        /* <DEDUP_REMOVED lines=16> */
.L_x_15514:
[----:B------:R-:W-:Y:S05]  /*ad20*/  BSYNC B2 ;  /* 0x0000000000027941 */ /* 0x000fea0003800000 */
.L_x_15513:
        /* <DEDUP_REMOVED lines=44> */
.L_x_15512:
[----:B------:R-:W-:Y:S05]  /*aff0*/  BSYNC B1 ;  /* 0x0000000000017941 */ /* 0x000fea0003800000 */
.L_x_15511:
        /* <DEDUP_REMOVED lines=21> */
.L_x_15516:
[----:B------:R-:W-:Y:S02]  /*b150*/  IMAD.MOV.U32 R99, RZ, RZ, R110 ;  /* 0x000000ffff637224 */ /* 0x000fe400078e006e */
.L_x_15517:
[----:B------:R-:W-:Y:S05]  /*b160*/  BSYNC B1 ;  /* 0x0000000000017941 */ /* 0x000fea0003800000 */
.L_x_15515:
        /* <DEDUP_REMOVED lines=16> */
.L_x_15521:
[----:B------:R-:W-:Y:S05]  /*b270*/  BSYNC B2 ;  /* 0x0000000000027941 */ /* 0x000fea0003800000 */
.L_x_15520:
        /* <DEDUP_REMOVED lines=44> */
.L_x_15519:
[----:B------:R-:W-:Y:S05]  /*b540*/  BSYNC B1 ;  /* 0x0000000000017941 */ /* 0x000fea0003800000 */
.L_x_15518:
        /* <DEDUP_REMOVED lines=21> */
.L_x_15523:
[----:B------:R-:W-:Y:S02]  /*b6a0*/  MOV R70, R110 ;  /* 0x0000006e00467202 */ /* 0x000fe40000000f00 */
.L_x_15524:
[----:B------:R-:W-:Y:S05]  /*b6b0*/  BSYNC B1 ;  /* 0x0000000000017941 */ /* 0x000fea0003800000 */
.L_x_15522:
        /* <DEDUP_REMOVED lines=16> */
.L_x_15528:
[----:B------:R-:W-:Y:S05]  /*b7c0*/  BSYNC B2 ;  /* 0x0000000000027941 */ /* 0x000fea0003800000 */
.L_x_15527:
        /* <DEDUP_REMOVED lines=44> */
.L_x_15526:
[----:B------:R-:W-:Y:S05]  /*ba90*/  BSYNC B1 ;  /* 0x0000000000017941 */ /* 0x000fea0003800000 */
.L_x_15525:
        /* <DEDUP_REMOVED lines=21> */
.L_x_15530:
[----:B------:R-:W-:Y:S02]  /*bbf0*/  IMAD.MOV.U32 R70, RZ, RZ, R110 ;  /* 0x000000ffff467224 */ /* 0x000fe400078e006e */
.L_x_15531:
[----:B------:R-:W-:Y:S05]  /*bc00*/  BSYNC B1 ;  /* 0x0000000000017941 */ /* 0x000fea0003800000 */
.L_x_15529:
        /* <DEDUP_REMOVED lines=18> */
.L_x_15535:
[----:B------:R-:W-:Y:S05]  /*bd30*/  BSYNC B2 ;  /* 0x0000000000027941 */ /* 0x000fea0003800000 */
.L_x_15534:
        /* <DEDUP_REMOVED lines=43> */
[----:B------:R-:W-:Y:S02]  /*bff0*/  MOV R110, R124 ;  /* 0x0000007c006e7202 */ /* 0x000fe40000000f00 */
.L_x_15533:
[----:B------:R-:W-:Y:S05]  /*c000*/  BSYNC B1 ;  /* 0x0000000000017941 */ /* 0x000fea0003800000 */
.L_x_15532:
[----:B------:R0:W2:Y:S01]  /*c010*/  I2F.U32 R69, R70 ;  /* 0x0000004600457306 */ /* 0x0000a20000201000 */
[----:B------:R-:W-:Y:S01]  /*c020*/  HADD2.F32 R68, -RZ, R71.H1_H1 ;  /* 0x30000047ff447230 */ /* 0x000fe20000004100 */
[----:B------:R-:W-:Y:S02]  /*c030*/  SEL R134, RZ, 0x10000, P5 ;  /* 0x00010000ff867807 */ /* 0x000fe40002800000 */
[----:B------:R-:W-:Y:S02]  /*c040*/  SEL R124, RZ, 0x1, P2 ;  /* 0x00000001ff7c7807 */ /* 0x000fe40001000000 */
[----:B------:R-:W-:Y:S01]  /*c050*/  FMUL.FTZ R68, R68, R111 ;  /* 0x0000006f44447220 */ /* 0x000fe20000410000 */
[----:B------:R-:W-:Y:S02]  /*c060*/  SEL R111, RZ, 0x100, P4 ;  /* 0x00000100ff6f7807 */ /* 0x000fe40002000000 */
[----:B------:R-:W-:Y:S01]  /*c070*/  ISETP.NE.AND P5, PT, R132, RZ, PT ;  /* 0x000000ff8400720c */ /* 0x000fe20003fa5270 */
[----:B------:R-:W-:Y:S01]  /*c080*/  FMUL.FTZ R68, R68, c[0x0][0x1e8] ;  /* 0x00007a0044447a20 */ /* 0x000fe20000410000 */
[----:B0-----:R-:W-:Y:S01]  /*c090*/  F2FP.PACK_AB R70, R102, R95 ;  /* 0x0000005f6646723e */ /* 0x001fe200000000ff */
[----:B--2---:R-:W-:-:S05]  /*c0a0*/  FFMA.FTZ R69, R69, R108, 1.1641532182693481445e-10 ;  /* 0x2f00000045457423 */ /* 0x004fca000001006c */
[----:B------:R-:W-:Y:S01]  /*c0b0*/  FSETP.GTU.FTZ.AND P6, PT, R69, c[0x0][0x1e4], PT ;  /* 0x0000790045007a0b */ /* 0x000fe20003fdc000 */
[----:B------:R-:W-:-:S03]  /*c0c0*/  @P0 HADD2.F32 R69, -RZ, R107.H1_H1 ;  /* 0x3000006bff450230 */ /* 0x000fc60000004100 */
[----:B------:R-:W-:Y:S02]  /*c0d0*/  FSEL R108, R68, RZ, !P6 ;  /* 0x000000ff446c7208 */ /* 0x000fe40007000000 */
[----:B------:R-:W-:Y:S02]  /*c0e0*/  SEL R125, RZ, 0x1000000, P6 ;  /* 0x01000000ff7d7807 */ /* 0x000fe40003000000 */
[----:B------:R-:W-:Y:S01]  /*c0f0*/  F2FP.PACK_AB R68, R94, R85 ;  /* 0x000000555e44723e */ /* 0x000fe200000000ff */
[----:B------:R-:W-:Y:S01]  /*c100*/  @P0 FADD.FTZ R108, R69, R108 ;  /* 0x0000006c456c0221 */ /* 0x000fe20000010000 */
[----:B------:R-:W-:Y:S02]  /*c110*/  LEA R130, P0, R115, c[0x0][0x188], 0x4 ;  /* 0x0000620073827a11 */ /* 0x000fe400078020ff */
[----:B------:R-:W-:Y:S01]  /*c120*/  LOP3.LUT R111, R111, R125, R134, 0xfe, !PT ;  /* 0x0000007d6f6f7212 */ /* 0x000fe200078efe86 */
[----:B------:R-:W-:Y:S01]  /*c130*/  IMAD.WIDE.U32 R124, R124, 0x1000000, RZ ;  /* 0x010000007c7c7825 */ /* 0x000fe200078e00ff */
[----:B------:R-:W-:-:S02]  /*c140*/  LEA.HI.X R131, R115, c[0x0][0x18c], RZ, 0x4, P0 ;  /* 0x0000630073837a11 */ /* 0x000fc400000f24ff */
[----:B------:R-:W-:Y:S02]  /*c150*/  ISETP.NE.AND P0, PT, R129, RZ, PT ;  /* 0x000000ff8100720c */ /* 0x000fe40003f05270 */
[----:B------:R-:W-:Y:S02]  /*c160*/  SEL R129, RZ, 0x1, P3 ;  /* 0x00000001ff817807 */ /* 0x000fe40001800000 */
[----:B------:R-:W-:Y:S02]  /*c170*/  F2FP.PACK_AB R69, R96, R93 ;  /* 0x0000005d6045723e */ /* 0x000fe400000000ff */
[----:B------:R-:W-:Y:S02]  /*c180*/  F2FP.PACK_AB R71, R108, R99 ;  /* 0x000000636c47723e */ /* 0x000fe400000000ff */
        /* <DEDUP_REMOVED lines=13> */
.L_x_15479:
[----:B------:R-:W-:Y:S05]  /*c260*/  BSYNC B0 ;  /* 0x0000000000007941 */ /* 0x000fea0003800000 */
.L_x_15478:
        /* <DEDUP_REMOVED lines=43> */
.L_x_15548:
        /* <DEDUP_REMOVED lines=86> */
.L_x_15549:
        /* <DEDUP_REMOVED lines=20> */
[----:B------:R-:W-:-:S02]  /*cbc0*/  LOP3.LUT P0, RZ, R111, 0x1f, R0, 0xf8, !PT ;  /* 0x0000001f6fff7812 */ /* 0x000fc4000780f800 */
[----:B0-----:R-:W-:Y:S02]  /*cbd0*/  IADD3 R125, R71, R70, RZ ;  /* 0x00000046477d7210 */ /* 0x001fe40007ffe0ff */
        /* <DEDUP_REMOVED lines=16> */
[----:B0-----:R-:W-:Y:S02]  /*cce0*/  IMAD.IADD R71, R125, 0x1, R70 ;  /* 0x000000017d477824 */ /* 0x001fe400078e0246 */
        /* <DEDUP_REMOVED lines=14> */
[----:B0-----:R-:W-:-:S07]  /*cdd0*/  @!P0 IMAD.MOV.U32 R71, RZ, RZ, 0x4 ;  /* 0x00000004ff478424 */ /* 0x001fce00078e00ff */
        /* <DEDUP_REMOVED lines=16> */
[----:B------:R-:W-:Y:S01]  /*cee0*/  FFMA.FTZ R129, R69, R129, R68 ;  /* 0x0000008145817223 */ /* 0x000fe20000010044 */
[----:B------:R-:W-:-:S05]  /*cef0*/  MOV R68, c[0x0][0x1e0] ;  /* 0x0000780000447a02 */ /* 0x000fca0000000f00 */
        /* <DEDUP_REMOVED lines=12> */
[--C-:B-1----:R-:W-:Y:S01]  /*cfc0*/  FADD.FTZ R68, R109, -R129.reuse ;  /* 0x800000816d447221 */ /* 0x102fe20000010000 */
[----:B------:R-:W-:Y:S01]  /*cfd0*/  HFMA2.MMA R125, -RZ, RZ, 0, 9.5367431640625e-07 ;  /* 0x00000010ff7d7435 */ /* 0x000fe200000001ff */
        /* <DEDUP_REMOVED lines=8> */
[----:B------:R-:W-:Y:S02]  /*d060*/  FADD.FTZ R69, R113, -R129 ;  /* 0x8000008171457221 */ /* 0x000fe40000010000 */
[----:B------:R-:W-:-:S02]  /*d070*/  FMUL.FTZ R70, R133, R70 ;  /* 0x0000004685467220 */ /* 0x000fc40000410000 */
[----:B------:R-:W-:Y:S02]  /*d080*/  FMUL.FTZ R69, R133, R69 ;  /* 0x0000004585457220 */ /* 0x000fe40000410000 */
[----:B------:R-:W-:Y:S02]  /*d090*/  FFMA.FTZ R70, R59, R70, R67 ;  /* 0x000000463b467223 */ /* 0x000fe40000010043 */
[----:B------:R-:W-:Y:S02]  /*d0a0*/  FFMA.FTZ R69, R58, R69, R66 ;  /* 0x000000453a457223 */ /* 0x000fe40000010042 */
[----:B------:R-:W-:Y:S02]  /*d0b0*/  FMUL.FTZ R124, R133, R111 ;  /* 0x0000006f857c7220 */ /* 0x000fe40000410000 */
[--C-:B------:R-:W-:Y:S01]  /*d0c0*/  FADD.FTZ R111, R120, -R129.reuse ;  /* 0x80000081786f7221 */ /* 0x100fe20000010000 */
[----:B------:R-:W-:Y:S01]  /*d0d0*/  F2FP.PACK_AB R69, R70, R69 ;  /* 0x000000454645723e */ /* 0x000fe200000000ff */
[----:B------:R-:W-:-:S04]  /*d0e0*/  FADD.FTZ R70, R117, -R129 ;  /* 0x8000008175467221 */ /* 0x000fc80000010000 */
[----:B------:R-:W-:-:S04]  /*d0f0*/  FMUL.FTZ R71, R133, R70 ;  /* 0x0000004685477220 */ /* 0x000fc80000410000 */
[----:B------:R-:W-:Y:S02]  /*d100*/  FFMA.FTZ R70, R52, R71, R60 ;  /* 0x0000004734467223 */ /* 0x000fe4000001003c */
[----:B------:R-:W-:Y:S02]  /*d110*/  FFMA.FTZ R71, R53, R124, R61 ;  /* 0x0000007c35477223 */ /* 0x000fe4000001003d */
[----:B------:R-:W-:-:S03]  /*d120*/  FMUL.FTZ R124, R133, R111 ;  /* 0x0000006f857c7220 */ /* 0x000fc60000410000 */
[----:B------:R-:W-:Y:S01]  /*d130*/  F2FP.PACK_AB R70, R71, R70 ;  /* 0x000000464746723e */ /* 0x000fe200000000ff */
[----:B------:R-:W-:Y:S02]  /*d140*/  FADD.FTZ R71, R119, -R129 ;  /* 0x8000008177477221 */ /* 0x000fe40000010000 */
[----:B------:R-:W-:Y:S02]  /*d150*/  FFMA.FTZ R124, R55, R124, R63 ;  /* 0x0000007c377c7223 */ /* 0x000fe4000001003f */
[----:B------:R-:W-:-:S04]  /*d160*/  FMUL.FTZ R71, R133, R71 ;  /* 0x0000004785477220 */ /* 0x000fc80000410000 */
[----:B------:R-:W-:-:S05]  /*d170*/  FFMA.FTZ R71, R54, R71, R62 ;  /* 0x0000004736477223 */ /* 0x000fca000001003e */
[----:B------:R-:W-:Y:S01]  /*d180*/  F2FP.PACK_AB R71, R124, R71 ;  /* 0x000000477c47723e */ /* 0x000fe200000000ff */
[C---:B------:R-:W-:Y:S01]  /*d190*/  IMAD.WIDE.U32 R124, R86.reuse, R125, c[0x0][0x208] ;  /* 0x00008200567c7625 */ /* 0x040fe200078e007d */
[----:B------:R-:W-:-:S04]  /*d1a0*/  IADD3 R86, R86, 0x100, RZ ;  /* 0x0000010056567810 */ /* 0x000fc80007ffe0ff */
[----:B------:R0:W-:Y:S03]  /*d1b0*/  STG.E.128 [R124.64], R68 ;  /* 0x000000447c007986 */ /* 0x0001e6000c101d06 */
.L_x_15539:
[----:B------:R-:W-:Y:S05]  /*d1c0*/  BSYNC B0 ;  /* 0x0000000000007941 */ /* 0x000fea0003800000 */
.L_x_15538:
        /* <DEDUP_REMOVED lines=17> */
[----:B------:R-:W-:Y:S02]  /*d2e0*/  FMUL.FTZ R124, R133, R111 ;  /* 0x0000006f857c7220 */ /* 0x000fe40000410000 */
[--C-:B------:R-:W-:Y:S01]  /*d2f0*/  FADD.FTZ R111, R101, -R129.reuse ;  /* 0x80000081656f7221 */ /* 0x100fe20000010000 */
[----:B------:R-:W-:Y:S01]  /*d300*/  F2FP.PACK_AB R69, R70, R69 ;  /* 0x000000454645723e */ /* 0x000fe200000000ff */
[----:B------:R-:W-:Y:S02]  /*d310*/  FADD.FTZ R70, R90, -R129 ;  /* 0x800000815a467221 */ /* 0x000fe40000010000 */
[----:B------:R-:W-:Y:S02]  /*d320*/  IMAD.MOV.U32 R125, RZ, RZ, 0x10 ;  /* 0x00000010ff7d7424 */ /* 0x000fe400078e00ff */
        /* <DEDUP_REMOVED lines=13> */
.L_x_15541:
[----:B------:R-:W-:Y:S05]  /*d400*/  BSYNC B0 ;  /* 0x0000000000007941 */ /* 0x000fea0003800000 */
.L_x_15540:
        /* <DEDUP_REMOVED lines=35> */
.L_x_15543:
[----:B------:R-:W-:Y:S05]  /*d640*/  BSYNC B0 ;  /* 0x0000000000007941 */ /* 0x000fea0003800000 */
.L_x_15542:
        /* <DEDUP_REMOVED lines=19> */
[C---:B------:R-:W-:Y:S02]  /*d780*/  FMUL.FTZ R70, R133.reuse, R70 ;  /* 0x0000004685467220 */ /* 0x040fe40000410000 */
[----:B------:R-:W-:Y:S01]  /*d790*/  FMUL.FTZ R130, R133, R125 ;  /* 0x0000007d85827220 */ /* 0x000fe20000410000 */
[----:B------:R-:W-:Y:S01]  /*d7a0*/  F2FP.PACK_AB R71, R68, R71 ;  /* 0x000000474447723e */ /* 0x000fe200000000ff */
[----:B------:R-:W-:Y:S01]  /*d7b0*/  FFMA.FTZ R68, R8, R69, R16 ;  /* 0x0000004508447223 */ /* 0x000fe20000010010 */
[----:B------:R-:W-:Y:S01]  /*d7c0*/  MOV R125, 0x10 ;  /* 0x00000010007d7802 */ /* 0x000fe20000000f00 */
[----:B------:R-:W-:-:S02]  /*d7d0*/  FFMA.FTZ R69, R10, R111, R18 ;  /* 0x0000006f0a457223 */ /* 0x000fc40000010012 */
[----:B------:R-:W-:Y:S02]  /*d7e0*/  FFMA.FTZ R124, R11, R124, R19 ;  /* 0x0000007c0b7c7223 */ /* 0x000fe40000010013 */
[----:B------:R-:W-:Y:S02]  /*d7f0*/  FFMA.FTZ R115, R4, R115, R12 ;  /* 0x0000007304737223 */ /* 0x000fe4000001000c */
[----:B------:R-:W-:Y:S01]  /*d800*/  FFMA.FTZ R130, R5, R130, R13 ;  /* 0x0000008205827223 */ /* 0x000fe2000001000d */
[----:B------:R-:W-:Y:S01]  /*d810*/  F2FP.PACK_AB R69, R124, R69 ;  /* 0x000000457c45723e */ /* 0x000fe200000000ff */
[----:B------:R-:W-:Y:S02]  /*d820*/  FFMA.FTZ R111, R9, R70, R17 ;  /* 0x00000046096f7223 */ /* 0x000fe40000010011 */
[----:B------:R-:W-:Y:S01]  /*d830*/  IMAD.WIDE.U32 R124, R86, R125, c[0x0][0x208] ;  /* 0x00008200567c7625 */ /* 0x000fe200078e007d */
[----:B------:R-:W-:Y:S02]  /*d840*/  F2FP.PACK_AB R70, R130, R115 ;  /* 0x000000738246723e */ /* 0x000fe400000000ff */
[----:B------:R-:W-:-:S05]  /*d850*/  F2FP.PACK_AB R68, R111, R68 ;  /* 0x000000446f44723e */ /* 0x000fca00000000ff */
[----:B------:R0:W-:Y:S02]  /*d860*/  STG.E.128 [R124.64], R68 ;  /* 0x000000447c007986 */ /* 0x0001e4000c101d06 */
.L_x_15545:
[----:B------:R-:W-:Y:S05]  /*d870*/  BSYNC B0 ;  /* 0x0000000000007941 */ /* 0x000fea0003800000 */
.L_x_15544:
[----:B------:R-:W-:Y:S02]  /*d880*/  IADD3 R74, R74, c[0x0][0x160], RZ ;  /* 0x000058004a4a7a10 */ /* 0x000fe40007ffe0ff */
[----:B------:R-:W-:Y:S02]  /*d890*/  LOP3.LUT P1, RZ, R77, 0xff, RZ, 0xc0, !PT ;  /* 0x000000ff4dff7812 */ /* 0x000fe4000782c0ff */
[----:B------:R-:W-:Y:S02]  /*d8a0*/  ISETP.GE.AND P0, PT, R74, c[0x0][0x164], PT ;  /* 0x000059004a007a0c */ /* 0x000fe40003f06270 */
[----:B------:R-:W-:-:S11]  /*d8b0*/  SEL R77, RZ, 0x1, P1 ;  /* 0x00000001ff4d7807 */ /* 0x000fd60000800000 */
[----:B01---5:R-:W-:Y:S01]  /*d8c0*/  @P0 CALL.REL.NOINC `(.L_x_15546) ;  /* 0x0000001000000944 */ /* 0x023fe20003c00000 */
[----:B------:R-:W-:Y:S05]  /*d8d0*/  BRA `(.L_x_15547) ;  /* 0xffff335000007947 */ /* 0x000fea000383ffff */
.L_x_15546:
[----:B------:R-:W-:Y:S05]  /*d8e0*/  EXIT ;  /* 0x000000000000794d */ /* 0x000fea0003800000 */
.L_x_15536:
[----:B------:R-:W-:Y:S01]  /*d8f0*/  HFMA2.MMA R69, -RZ, RZ, 0, 1.847743988037109375e-06 ;  /* 0x0000001fff457435 */ /* 0x000fe200000001ff */
[----:B------:R-:W-:Y:S01]  /*d900*/  IMAD.MOV.U32 R71, RZ, RZ, R68 ;  /* 0x000000ffff477224 */ /* 0x000fe200078e0044 */
[----:B------:R-:W-:Y:S01]  /*d910*/  MOV R124, 0xd950 ;  /* 0x0000d950007c7802 */ /* 0x000fe20000000f00 */
[----:B------:R-:W-:Y:S02]  /*d920*/  IMAD.MOV.U32 R132, RZ, RZ, 0x1 ;  /* 0x00000001ff847424 */ /* 0x000fe400078e00ff */
[----:B------:R-:W-:Y:S02]  /*d930*/  IMAD.MOV.U32 R134, RZ, RZ, -0x1 ;  /* 0xffffffffff867424 */ /* 0x000fe400078e00ff */
[----:B-1---5:R-:W-:Y:S05]  /*d940*/  CALL.REL.NOINC `($__internal_88_$__cuda_sm70_shflsync_bfly_p) ;  /* 0x000007c000007944 */ /* 0x022fea0003c00000 */
[----:B01----:R-:W-:Y:S05]  /*d950*/  BRA `(.L_x_15548) ;  /* 0xffffebc000007947 */ /* 0x003fea000383ffff */
.L_x_15537:
[----:B------:R-:W-:Y:S01]  /*d960*/  IMAD.MOV.U32 R132, RZ, RZ, 0x2 ;  /* 0x00000002ff847424 */ /* 0x000fe200078e00ff */
[----:B------:R-:W-:Y:S01]  /*d970*/  MOV R69, 0x1f ;  /* 0x0000001f00457802 */ /* 0x000fe20000000f00 */
[----:B------:R-:W-:Y:S01]  /*d980*/  IMAD.MOV.U32 R134, RZ, RZ, -0x1 ;  /* 0xffffffffff867424 */ /* 0x000fe200078e00ff */
[----:B------:R-:W-:Y:S02]  /*d990*/  MOV R124, 0xd9b0 ;  /* 0x0000d9b0007c7802 */ /* 0x000fe40000000f00 */
[----:B01---5:R-:W-:Y:S05]  /*d9a0*/  CALL.REL.NOINC `($__internal_88_$__cuda_sm70_shflsync_bfly_p) ;  /* 0x0000076000007944 */ /* 0x023fea0003c00000 */
[----:B01----:R-:W-:Y:S01]  /*d9b0*/  FADD.FTZ R71, R71, R69 ;  /* 0x0000004547477221 */ /* 0x003fe20000010000 */
[----:B------:R-:W-:Y:S01]  /*d9c0*/  HFMA2.MMA R69, -RZ, RZ, 0, 1.847743988037109375e-06 ;  /* 0x0000001fff457435 */ /* 0x000fe200000001ff */
[----:B------:R-:W-:Y:S01]  /*d9d0*/  IMAD.MOV.U32 R132, RZ, RZ, 0x4 ;  /* 0x00000004ff847424 */ /* 0x000fe200078e00ff */
[----:B------:R-:W-:Y:S01]  /*d9e0*/  MOV R124, 0xda10 ;  /* 0x0000da10007c7802 */ /* 0x000fe20000000f00 */
[----:B------:R-:W-:-:S03]  /*d9f0*/  IMAD.MOV.U32 R134, RZ, RZ, -0x1 ;  /* 0xffffffffff867424 */ /* 0x000fc600078e00ff */
[----:B------:R-:W-:Y:S05]  /*da00*/  CALL.REL.NOINC `($__internal_88_$__cuda_sm70_shflsync_bfly_p) ;  /* 0x0000070000007944 */ /* 0x000fea0003c00000 */
[----:B01----:R-:W-:Y:S01]  /*da10*/  FADD.FTZ R71, R71, R69 ;  /* 0x0000004547477221 */ /* 0x003fe20000010000 */
[----:B------:R-:W-:Y:S01]  /*da20*/  MOV R69, 0x1f ;  /* 0x0000001f00457802 */ /* 0x000fe20000000f00 */
[----:B------:R-:W-:Y:S01]  /*da30*/  IMAD.MOV.U32 R132, RZ, RZ, 0x8 ;  /* 0x00000008ff847424 */ /* 0x000fe200078e00ff */
[----:B------:R-:W-:Y:S01]  /*da40*/  MOV R124, 0xda70 ;  /* 0x0000da70007c7802 */ /* 0x000fe20000000f00 */
[----:B------:R-:W-:-:S02]  /*da50*/  IMAD.MOV.U32 R134, RZ, RZ, -0x1 ;  /* 0xffffffffff867424 */ /* 0x000fc400078e00ff */
[----:B------:R-:W-:Y:S05]  /*da60*/  CALL.REL.NOINC `($__internal_88_$__cuda_sm70_shflsync_bfly_p) ;  /* 0x000006a000007944 */ /* 0x000fea0003c00000 */
[----:B01----:R-:W-:Y:S01]  /*da70*/  FADD.FTZ R71, R71, R69 ;  /* 0x0000004547477221 */ /* 0x003fe20000010000 */
[----:B------:R-:W-:Y:S01]  /*da80*/  HFMA2.MMA R69, -RZ, RZ, 0, 1.847743988037109375e-06 ;  /* 0x0000001fff457435 */ /* 0x000fe200000001ff */
[----:B------:R-:W-:Y:S01]  /*da90*/  IMAD.MOV.U32 R132, RZ, RZ, 0x10 ;  /* 0x00000010ff847424 */ /* 0x000fe200078e00ff */
[----:B------:R-:W-:Y:S01]  /*daa0*/  MOV R124, 0xdad0 ;  /* 0x0000dad0007c7802 */ /* 0x000fe20000000f00 */
[----:B------:R-:W-:-:S03]  /*dab0*/  IMAD.MOV.U32 R134, RZ, RZ, -0x1 ;  /* 0xffffffffff867424 */ /* 0x000fc600078e00ff */
[----:B------:R-:W-:Y:S05]  /*dac0*/  CALL.REL.NOINC `($__internal_88_$__cuda_sm70_shflsync_bfly_p) ;  /* 0x0000064000007944 */ /* 0x000fea0003c00000 */
        /* <DEDUP_REMOVED lines=71> */
[----:B------:R-:W-:Y:S01]  /*df40*/  MOV R124, 0xdf70 ;  /* 0x0000df70007c7802 */ /* 0x000fe20000000f00 */
[----:B------:R-:W-:Y:S02]  /*df50*/  IMAD.MOV.U32 R71, RZ, RZ, R130 ;  /* 0x000000ffff477224 */ /* 0x000fe400078e0082 */
[----:B------:R-:W-:Y:S05]  /*df60*/  CALL.REL.NOINC `($__internal_88_$__cuda_sm70_shflsync_bfly_p) ;  /* 0x000001a000007944 */ /* 0x000fea0003c00000 */
[----:B0-----:R-:W-:Y:S01]  /*df70*/  HFMA2.MMA R132, -RZ, RZ, 0, 1.1920928955078125e-07 ;  /* 0x00000002ff847435 */ /* 0x001fe200000001ff */
[----:B-1----:R-:W-:Y:S01]  /*df80*/  FADD.FTZ R71, R130, R69 ;  /* 0x0000004582477221 */ /* 0x002fe20000010000 */
[----:B------:R-:W-:Y:S01]  /*df90*/  MOV R124, 0xdfd0 ;  /* 0x0000dfd0007c7802 */ /* 0x000fe20000000f00 */
[----:B------:R-:W-:Y:S02]  /*dfa0*/  IMAD.MOV.U32 R69, RZ, RZ, 0x1f ;  /* 0x0000001fff457424 */ /* 0x000fe400078e00ff */
[----:B------:R-:W-:Y:S02]  /*dfb0*/  IMAD.MOV.U32 R134, RZ, RZ, -0x1 ;  /* 0xffffffffff867424 */ /* 0x000fe400078e00ff */
[----:B------:R-:W-:Y:S05]  /*dfc0*/  CALL.REL.NOINC `($__internal_88_$__cuda_sm70_shflsync_bfly_p) ;  /* 0x0000014000007944 */ /* 0x000fea0003c00000 */
[----:B01----:R-:W-:Y:S01]  /*dfd0*/  FADD.FTZ R71, R71, R69 ;  /* 0x0000004547477221 */ /* 0x003fe20000010000 */
[----:B------:R-:W-:Y:S01]  /*dfe0*/  MOV R132, 0x4 ;  /* 0x0000000400847802 */ /* 0x000fe20000000f00 */
[----:B------:R-:W-:Y:S01]  /*dff0*/  IMAD.MOV.U32 R69, RZ, RZ, 0x1f ;  /* 0x0000001fff457424 */ /* 0x000fe200078e00ff */
[----:B------:R-:W-:Y:S01]  /*e000*/  MOV R124, 0xe030 ;  /* 0x0000e030007c7802 */ /* 0x000fe20000000f00 */
[----:B------:R-:W-:-:S02]  /*e010*/  IMAD.MOV.U32 R134, RZ, RZ, -0x1 ;  /* 0xffffffffff867424 */ /* 0x000fc400078e00ff */
[----:B------:R-:W-:Y:S05]  /*e020*/  CALL.REL.NOINC `($__internal_88_$__cuda_sm70_shflsync_bfly_p) ;  /* 0x000000e000007944 */ /* 0x000fea0003c00000 */
[----:B0-----:R-:W-:Y:S01]  /*e030*/  HFMA2.MMA R132, -RZ, RZ, 0, 4.76837158203125e-07 ;  /* 0x00000008ff847435 */ /* 0x001fe200000001ff */
[----:B-1----:R-:W-:Y:S01]  /*e040*/  FADD.FTZ R71, R71, R69 ;  /* 0x0000004547477221 */ /* 0x002fe20000010000 */
[----:B------:R-:W-:Y:S01]  /*e050*/  MOV R124, 0xe090 ;  /* 0x0000e090007c7802 */ /* 0x000fe20000000f00 */
[----:B------:R-:W-:-:S02]  /*e060*/  IMAD.MOV.U32 R69, RZ, RZ, 0x1f ;  /* 0x0000001fff457424 */ /* 0x000fc400078e00ff */
[----:B------:R-:W-:Y:S02]  /*e070*/  IMAD.MOV.U32 R134, RZ, RZ, -0x1 ;  /* 0xffffffffff867424 */ /* 0x000fe400078e00ff */
[----:B------:R-:W-:Y:S05]  /*e080*/  CALL.REL.NOINC `($__internal_88_$__cuda_sm70_shflsync_bfly_p) ;  /* 0x0000008000007944 */ /* 0x000fea0003c00000 */
[----:B01----:R-:W-:Y:S01]  /*e090*/  FADD.FTZ R71, R71, R69 ;  /* 0x0000004547477221 */ /* 0x003fe20000010000 */
[----:B------:R-:W-:Y:S01]  /*e0a0*/  MOV R132, 0x10 ;  /* 0x0000001000847802 */ /* 0x000fe20000000f00 */
[----:B------:R-:W-:Y:S01]  /*e0b0*/  IMAD.MOV.U32 R69, RZ, RZ, 0x1f ;  /* 0x0000001fff457424 */ /* 0x000fe200078e00ff */
[----:B------:R-:W-:Y:S01]  /*e0c0*/  MOV R124, 0xe0f0 ;  /* 0x0000e0f0007c7802 */ /* 0x000fe20000000f00 */
[----:B------:R-:W-:Y:S02]  /*e0d0*/  IMAD.MOV.U32 R134, RZ, RZ, -0x1 ;  /* 0xffffffffff867424 */ /* 0x000fe400078e00ff */
[----:B------:R-:W-:Y:S05]  /*e0e0*/  CALL.REL.NOINC `($__internal_88_$__cuda_sm70_shflsync_bfly_p) ;  /* 0x0000002000007944 */ /* 0x000fea0003c00000 */
[----:B01----:R-:W-:Y:S01]  /*e0f0*/  MOV R132, R69 ;  /* 0x0000004500847202 */ /* 0x003fe20000000f00 */
[----:B------:R-:W-:Y:S05]  /*e100*/  BRA `(.L_x_15549) ;  /* 0xffffe97000007947 */ /* 0x000fea000383ffff */
        .weak           $__internal_88_$__cuda_sm70_shflsync_bfly_p
        .type           $__internal_88_$__cuda_sm70_shflsync_bfly_p,@function
        .size           $__internal_88_$__cuda_sm70_shflsync_bfly_p,(.L_x_29152 - $__internal_88_$__cuda_sm70_shflsync_bfly_p)
$__internal_88_$__cuda_sm70_shflsync_bfly_p:
[----:B------:R-:W-:Y:S01]  /*e110*/  IMAD.MOV.U32 R125, RZ, RZ, 0x0 ;  /* 0x00000000ff7d7424 */ /* 0x000fe200078e00ff */
[----:B------:R-:W-:Y:S04]  /*e120*/  WARPSYNC R134 ;  /* 0x0000008600007348 */ /* 0x000fe80003800000 */
[----:B------:R0:W1:Y:S01]  /*e130*/  SHFL.BFLY PT, R69, R71, R132, R69 ;  /* 0x0c00008447457389 */ /* 0x00006200000e0045 */
[----:B------:R-:W-:Y:S05]  /*e140*/  RET.REL.NODEC R124 `(_ZN10layer_norm13ln_fwd_kernelINS_13Kernel_traitsIf6__halfS2_S2_fjLj8192ELj1ELj1ELj8ELj16ENS_18Kernel_traits_baseILj8192EfS2_S2_S2_fjLj256EEEEELb1ELb0ELb0ELb0EEEvNS_9FwdParamsE) ;  /* 0xffff1eb07c007950 */ /* 0x000fea0003c3ffff */
.L_x_15550:
        /* <DEDUP_REMOVED lines=11> */
.L_x_29152:


//--------------------- .text._ZN10layer_norm13ln_fwd_kernelINS_13Kernel_traitsIf6__halfS2_S2_fjLj8192ELj1ELj1ELj8ELj16ENS_18Kernel_traits_baseILj8192EfS2_S2_S2_fjLj256EEEEELb1ELb0ELb0ELb1EEEvNS_9FwdParamsE --------------------------
	.section	.text._ZN10layer_norm13ln_fwd_kernelINS_13Kernel_traitsIf6__halfS2_S2_fjLj8192ELj1ELj1ELj8ELj16ENS_18Kernel_traits_baseILj8192EfS2_S2_S2_fjLj256EEEEELb1ELb0ELb0ELb1EEEvNS_9FwdParamsE,"ax",@progbits
	.sectioninfo	@"SHI_REGISTERS=128"
	.align	128
        .global         _ZN10layer_norm13ln_fwd_kernelINS_13Kernel_traitsIf6__halfS2_S2_fjLj8192ELj1ELj1ELj8ELj16ENS_18Kernel_traits_baseILj8192EfS2_S2_S2_fjLj256EEEEELb1ELb0ELb0ELb1EEEvNS_9FwdParamsE
        .type           _ZN10layer_norm13ln_fwd_kernelINS_13Kernel_traitsIf6__halfS2_S2_fjLj8192ELj1ELj1ELj8ELj16ENS_18Kernel_traits_baseILj8192EfS2_S2_S2_fjLj256EEEEELb1ELb0ELb0ELb1EEEvNS_9FwdParamsE,@function
        .size           _ZN10layer_norm13ln_fwd_kernelINS_13Kernel_traitsIf6__halfS2_S2_fjLj8192ELj1ELj1ELj8ELj16ENS_18Kernel_traits_baseILj8192EfS2_S2_S2_fjLj256EEEEELb1ELb0ELb0ELb1EEEvNS_9FwdParamsE,(.L_x_29153 - _ZN10layer_norm13ln_fwd_kernelINS_13Kernel_traitsIf6__halfS2_S2_fjLj8192ELj1ELj1ELj8ELj16ENS_18Kernel_traits_baseILj8192EfS2_S2_S2_fjLj256EEEEELb1ELb0ELb0ELb1EEEvNS_9FwdParamsE)
        .other          _ZN10layer_norm13ln_fwd_kernelINS_13Kernel_traitsIf6__halfS2_S2_fjLj8192ELj1ELj1ELj8ELj16ENS_18Kernel_traits_baseILj8192EfS2_S2_S2_fjLj256EEEEELb1ELb0ELb0ELb1EEEvNS_9FwdParamsE,@"STO_CUDA_ENTRY STV_DEFAULT"
_ZN10layer_norm13ln_fwd_kernelINS_13Kernel_traitsIf6__halfS2_S2_fjLj8192ELj1ELj1ELj8ELj16ENS_18Kernel_traits_baseILj8192EfS2_S2_S2_fjLj256EEEEELb1ELb0ELb0ELb1EEEvNS_9FwdParamsE:
.text._ZN10layer_norm13ln_fwd_kernelINS_13Kernel_traitsIf6__halfS2_S2_fjLj8192ELj1ELj1ELj8ELj16ENS_18Kernel_traits_baseILj8192EfS2_S2_S2_fjLj256EEEEELb1ELb0ELb0ELb1EEEvNS_9FwdParamsE:
[----:B------:R-:W-:Y:S02]  /*0000*/  IMAD.MOV.U32 R1, RZ, RZ, c[0x0][0x28] ;  /* 0x00000a00ff017624 */ /* 0x000fe400078e00ff */
[----:B------:R-:W-:Y:S02]  /*0010*/  ULDC.U8 UR4, c[0x0][0x244] ;  /* 0x0000910000047ab9 */ /* 0x000fe40000000000 */
[----:B------:R-:W-:Y:S01]  /*0020*/  ISETP.NE.AND P0, PT, RZ, UR4, PT ;  /* 0x00000004ff007c0c */ /* 0x000fe2000bf05270 */
[----:B------:R-:W-:Y:S02]  /*0030*/  ULDC.64 UR4, c[0x0][0x230] ;  /* 0x00008c0000047ab9 */ /* 0x000fe40000000a00 */
[----:B------:R-:W-:Y:S01]  /*0040*/  IMAD.U32 R2, RZ, RZ, UR4 ;  /* 0x00000004ff027e24 */ /* 0x000fe2000f8e00ff */
[----:B------:R-:W-:Y:S01]  /*0050*/  MOV R3, UR5 ;  /* 0x0000000500037c02 */ /* 0x000fe20008000f00 */
[----:B------:R-:W-:Y:S01]  /*0060*/  ULDC.64 UR6, c[0x0][0x118] ;  /* 0x0000460000067ab9 */ /* 0x000fe20000000a00 */
[----:B------:R-:W-:Y:S02]  /*0070*/  IMAD.MOV.U32 R8, RZ, RZ, c[0x0][0x238] ;  /* 0x00008e00ff087624 */ /* 0x000fe400078e00ff */
[----:B------:R-:W-:-:S05]  /*0080*/  IMAD.MOV.U32 R9, RZ, RZ, c[0x0][0x23c] ;  /* 0x00008f00ff097624 */ /* 0x000fca00078e00ff */
        /* <DEDUP_REMOVED lines=23> */
[----:B------:R-:W-:Y:S01]  /*0200*/  @P0 IADD3.X R9, RZ, R5, RZ, P1, !PT ;  /* 0x00000005ff090210 */ /* 0x000fe20000ffe4ff */
[----:B0-----:R-:W-:Y:S01]  /*0210*/  IMAD R5, R17, c[0x0][0x0], R0 ;  /* 0x0000000011057a24 */ /* 0x001fe200078e0200 */
[----:B------:R-:W-:Y:S02]  /*0220*/  ISETP.NE.U32.AND P0, PT, RZ, c[0x0][0x218], PT ;  /* 0x00008600ff007a0c */ /* 0x000fe40003f05070 */
[--C-:B------:R-:W-:Y:S01]  /*0230*/  SHF.R.U64 R6, R8, 0x2, R9.reuse ;  /* 0x0000000208067819 */ /* 0x100fe20000001209 */
[----:B------:R-:W-:Y:S01]  /*0240*/  IMAD.WIDE.U32 R12, R5, -0x326172a9, RZ ;  /* 0xcd9e8d57050c7825 */ /* 0x000fe200078e00ff */
[----:B------:R-:W-:Y:S02]  /*0250*/  SHF.R.U32.HI R7, RZ, 0x2, R9 ;  /* 0x00000002ff077819 */ /* 0x000fe40000011609 */
[----:B------:R-:W-:Y:S01]  /*0260*/  ISETP.NE.AND.EX P0, PT, RZ, c[0x0][0x21c], PT, P0 ;  /* 0x00008700ff007a0c */ /* 0x000fe20003f05300 */
[----:B------:R-:W-:Y:S01]  /*0270*/  IMAD.WIDE.U32 R10, R6, -0x2daee0ad, RZ ;  /* 0xd2511f53060a7825 */ /* 0x000fe200078e00ff */
[----:B-1----:R-:W-:Y:S01]  /*0280*/  LOP3.LUT R4, R13, UR4, R7, 0x96, !PT ;  /* 0x000000040d047c12 */ /* 0x002fe2000f8e9607 */
[----:B------:R-:W-:-:S02]  /*0290*/  UIADD3 UR9, UR4, -0x61c88647, URZ ;  /* 0x9e3779b904097890 */ /* 0x000fc4000fffe03f */
[----:B------:R-:W-:Y:S02]  /*02a0*/  UIADD3 UR11, UR4, 0x3c6ef372, URZ ;  /* 0x3c6ef372040b7890 */ /* 0x000fe4000fffe03f */
[----:B--2---:R-:W-:Y:S01]  /*02b0*/  IMAD.WIDE.U32 R2, R4, -0x2daee0ad, RZ ;  /* 0xd2511f5304027825 */ /* 0x004fe200078e00ff */
[----:B------:R-:W-:Y:S01]  /*02c0*/  UIADD3 UR13, UR4, -0x255992d5, URZ ;  /* 0xdaa66d2b040d7890 */ /* 0x000fe2000fffe03f */
[----:B---3--:R-:W-:Y:S01]  /*02d0*/  LOP3.LUT R14, R11, UR5, RZ, 0x3c, !PT ;  /* 0x000000050b0e7c12 */ /* 0x008fe2000f8e3cff */
[----:B------:R-:W-:Y:S02]  /*02e0*/  UIADD3 UR10, UR5, -0x4498517b, URZ ;  /* 0xbb67ae85050a7890 */ /* 0x000fe4000fffe03f */
[----:B------:R-:W-:Y:S02]  /*02f0*/  UIADD3 UR12, UR5, 0x76cf5d0a, URZ ;  /* 0x76cf5d0a050c7890 */ /* 0x000fe4000fffe03f */
[----:B------:R-:W-:Y:S01]  /*0300*/  IMAD.WIDE.U32 R14, R14, -0x326172a9, RZ ;  /* 0xcd9e8d570e0e7825 */ /* 0x000fe200078e00ff */
[----:B------:R-:W-:Y:S01]  /*0310*/  UIADD3 UR14, UR5, 0x32370b8f, URZ ;  /* 0x32370b8f050e7890 */ /* 0x000fe2000fffe03f */
[----:B------:R-:W-:Y:S01]  /*0320*/  LOP3.LUT R13, R3, UR10, R10, 0x96, !PT ;  /* 0x0000000a030d7c12 */ /* 0x000fe2000f8e960a */
[----:B------:R-:W-:-:S02]  /*0330*/  UIADD3 UR15, UR4, 0x78dde6e4, URZ ;  /* 0x78dde6e4040f7890 */ /* 0x000fc4000fffe03f */
[----:B------:R-:W-:Y:S01]  /*0340*/  LOP3.LUT R10, R15, UR9, R12, 0x96, !PT ;  /* 0x000000090f0a7c12 */ /* 0x000fe2000f8e960c */
[----:B------:R-:W-:Y:S01]  /*0350*/  UIADD3 UR16, UR5, -0x126145ec, URZ ;  /* 0xed9eba1405107890 */ /* 0x000fe2000fffe03f */
        /* <DEDUP_REMOVED lines=9> */
[----:B------:R-:W-:-:S02]  /*03f0*/  UIADD3 UR21, UR4, 0x5384540f, URZ ;  /* 0x5384540f04157890 */ /* 0x000fc4000fffe03f */
[----:B------:R-:W-:Y:S01]  /*0400*/  UIADD3 UR22, UR5, 0x1fd5c5a3, URZ ;  /* 0x1fd5c5a305167890 */ /* 0x000fe2000fffe03f */
[----:B------:R-:W-:Y:S01]  /*0410*/  IMAD.WIDE.U32 R14, R14, -0x326172a9, RZ ;  /* 0xcd9e8d570e0e7825 */ /* 0x000fe200078e00ff */
[----:B------:R-:W-:Y:S01]  /*0420*/  LOP3.LUT R13, R3, UR14, R10, 0x96, !PT ;  /* 0x0000000e030d7c12 */ /* 0x000fe2000f8e960a */
[----:B------:R-:W-:Y:S02]  /*0430*/  UIADD3 UR24, UR5, -0x24c28bd8, URZ ;  /* 0xdb3d742805187890 */ /* 0x000fe4000fffe03f */
        /* <DEDUP_REMOVED lines=26> */
[----:B------:R-:W-:-:S03]  /*05e0*/  IADD3 R10, P2, R10, c[0x0][0x1b0], RZ ;  /* 0x00006c000a0a7a10 */ /* 0x000fc60007f5e0ff */
[----:B------:R-:W-:Y:S01]  /*05f0*/  IMAD.X R13, RZ, RZ, c[0x0][0x21c], P1 ;  /* 0x00008700ff0d7624 */ /* 0x000fe200008e06ff */
[----:B------:R-:W-:Y:S02]  /*0600*/  ISETP.GE.AND P1, PT, R2, c[0x0][0x164], PT ;  /* 0x0000590002007a0c */ /* 0x000fe40003f26270 */
[----:B------:R-:W-:Y:S02]  /*0610*/  IADD3.X R11, RZ, c[0x0][0x1b4], RZ, P2, !PT ;  /* 0x00006d00ff0b7a10 */ /* 0x000fe400017fe4ff */
        /* <DEDUP_REMOVED lines=31> */
.L_x_15778:
        /* <DEDUP_REMOVED lines=31> */
.L_x_15552:
[----:B0-----:R-:W-:Y:S02]  /*0a00*/  MOV R85, R8 ;  /* 0x0000000800557202 */ /* 0x001fe40000000f00 */
.L_x_15553:
[----:B------:R-:W-:Y:S05]  /*0a10*/  BSYNC B0 ;  /* 0x0000000000007941 */ /* 0x000fea0003800000 */
.L_x_15551:
        /* <DEDUP_REMOVED lines=16> */
.L_x_15557:
[----:B------:R-:W-:Y:S05]  /*0b20*/  BSYNC B1 ;  /* 0x0000000000017941 */ /* 0x000fea0003800000 */
.L_x_15556:
        /* <DEDUP_REMOVED lines=43> */
.L_x_15555:
[----:B------:R-:W-:Y:S05]  /*0de0*/  BSYNC B0 ;  /* 0x0000000000007941 */ /* 0x000fea0003800000 */
.L_x_15554:
[----:B------:R-:W0:Y:S01]  /*0df0*/  I2F.U32 R85, R85 ;  /* 0x0000005500557306 */ /* 0x000e220000201000 */
[----:B------:R-:W-:Y:S01]  /*0e00*/  HFMA2.MMA R94, -RZ, RZ, 0.1171875, 0 ;  /* 0x2f800000ff5e7435 */ /* 0x000fe200000001ff */
[----:B-----5:R-:W-:Y:S01]  /*0e10*/  HADD2.F32 R86, -RZ, R80.H0_H0 ;  /* 0x20000050ff567230 */ /* 0x020fe20000004100 */
        /* <DEDUP_REMOVED lines=20> */
.L_x_15559:
[----:B------:R-:W-:Y:S02]  /*0f60*/  IMAD.MOV.U32 R85, RZ, RZ, R8 ;  /* 0x000000ffff557224 */ /* 0x000fe400078e0008 */
.L_x_15560:
[----:B------:R-:W-:Y:S05]  /*0f70*/  BSYNC B0 ;  /* 0x0000000000007941 */ /* 0x000fea0003800000 */
.L_x_15558:
        /* <DEDUP_REMOVED lines=16> */
.L_x_15564:
[----:B------:R-:W-:Y:S05]  /*1080*/  BSYNC B1 ;  /* 0x0000000000017941 */ /* 0x000fea0003800000 */
.L_x_15563:
        /* <DEDUP_REMOVED lines=43> */
.L_x_15562:
[----:B------:R-:W-:Y:S05]  /*1340*/  BSYNC B0 ;  /* 0x0000000000007941 */ /* 0x000fea0003800000 */
.L_x_15561:
        /* <DEDUP_REMOVED lines=22> */
.L_x_15566:
[----:B------:R-:W-:Y:S02]  /*14b0*/  IMAD.MOV.U32 R80, RZ, RZ, R8 ;  /* 0x000000ffff507224 */ /* 0x000fe400078e0008 */
.L_x_15567:
[----:B------:R-:W-:Y:S05]  /*14c0*/  BSYNC B0 ;  /* 0x0000000000007941 */ /* 0x000fea0003800000 */
.L_x_15565:
        /* <DEDUP_REMOVED lines=16> */
.L_x_15571:
[----:B------:R-:W-:Y:S05]  /*15d0*/  BSYNC B1 ;  /* 0x0000000000017941 */ /* 0x000fea0003800000 */
.L_x_15570:
        /* <DEDUP_REMOVED lines=43> */
.L_x_15569:
[----:B------:R-:W-:Y:S05]  /*1890*/  BSYNC B0 ;  /* 0x0000000000007941 */ /* 0x000fea0003800000 */
.L_x_15568:
        /* <DEDUP_REMOVED lines=21> */
.L_x_15573:
[----:B------:R-:W-:Y:S02]  /*19f0*/  IMAD.MOV.U32 R80, RZ, RZ, R8 ;  /* 0x000000ffff507224 */ /* 0x000fe400078e0008 */
.L_x_15574:
[----:B------:R-:W-:Y:S05]  /*1a00*/  BSYNC B0 ;  /* 0x0000000000007941 */ /* 0x000fea0003800000 */
.L_x_15572:
        /* <DEDUP_REMOVED lines=16> */
.L_x_15578:
[----:B------:R-:W-:Y:S05]  /*1b10*/  BSYNC B1 ;  /* 0x0000000000017941 */ /* 0x000fea0003800000 */
.L_x_15577:
        /* <DEDUP_REMOVED lines=43> */
.L_x_15576:
[----:B------:R-:W-:Y:S05]  /*1dd0*/  BSYNC B0 ;  /* 0x0000000000007941 */ /* 0x000fea0003800000 */
.L_x_15575:
        /* <DEDUP_REMOVED lines=21> */
.L_x_15580:
[----:B------:R-:W-:Y:S02]  /*1f30*/  IMAD.MOV.U32 R80, RZ, RZ, R8 ;  /* 0x000000ffff507224 */ /* 0x000fe400078e0008 */
.L_x_15581:
[----:B------:R-:W-:Y:S05]  /*1f40*/  BSYNC B0 ;  /* 0x0000000000007941 */ /* 0x000fea0003800000 */
.L_x_15579:
        /* <DEDUP_REMOVED lines=16> */
.L_x_15585:
[----:B------:R-:W-:Y:S05]  /*2050*/  BSYNC B1 ;  /* 0x0000000000017941 */ /* 0x000fea0003800000 */
.L_x_15584:
        /* <DEDUP_REMOVED lines=43> */
.L_x_15583:
[----:B------:R-:W-:Y:S05]  /*2310*/  BSYNC B0 ;  /* 0x0000000000007941 */ /* 0x000fea0003800000 */
.L_x_15582:
        /* <DEDUP_REMOVED lines=21> */
.L_x_15587:
[----:B------:R-:W-:Y:S02]  /*2470*/  IMAD.MOV.U32 R80, RZ, RZ, R8 ;  /* 0x000000ffff507224 */ /* 0x000fe400078e0008 */
.L_x_15588:
[----:B------:R-:W-:Y:S05]  /*2480*/  BSYNC B0 ;  /* 0x0000000000007941 */ /* 0x000fea0003800000 */
.L_x_15586:
        /* <DEDUP_REMOVED lines=16> */
.L_x_15592:
[----:B------:R-:W-:Y:S05]  /*2590*/  BSYNC B1 ;  /* 0x0000000000017941 */ /* 0x000fea0003800000 */
.L_x_15591:
        /* <DEDUP_REMOVED lines=43> */
.L_x_15590:
[----:B------:R-:W-:Y:S05]  /*2850*/  BSYNC B0 ;  /* 0x0000000000007941 */ /* 0x000fea0003800000 */
.L_x_15589:
        /* <DEDUP_REMOVED lines=21> */
.L_x_15594:
[----:B------:R-:W-:Y:S02]  /*29b0*/  IMAD.MOV.U32 R80, RZ, RZ, R8 ;  /* 0x000000ffff507224 */ /* 0x000fe400078e0008 */
.L_x_15595:
[----:B------:R-:W-:Y:S05]  /*29c0*/  BSYNC B0 ;  /* 0x0000000000007941 */ /* 0x000fea0003800000 */
.L_x_15593:
        /* <DEDUP_REMOVED lines=16> */
.L_x_15599:
[----:B------:R-:W-:Y:S05]  /*2ad0*/  BSYNC B1 ;  /* 0x0000000000017941 */ /* 0x000fea0003800000 */
.L_x_15598:
        /* <DEDUP_REMOVED lines=43> */
.L_x_15597:
[----:B------:R-:W-:Y:S05]  /*2d90*/  BSYNC B0 ;  /* 0x0000000000007941 */ /* 0x000fea0003800000 */
.L_x_15596:
        /* <DEDUP_REMOVED lines=21> */
.L_x_15601:
[----:B------:R-:W-:Y:S02]  /*2ef0*/  IMAD.MOV.U32 R80, RZ, RZ, R8 ;  /* 0x000000ffff507224 */ /* 0x000fe400078e0008 */
.L_x_15602:
[----:B------:R-:W-:Y:S05]  /*2f00*/  BSYNC B0 ;  /* 0x0000000000007941 */ /* 0x000fea0003800000 */
.L_x_15600:
        /* <DEDUP_REMOVED lines=18> */
.L_x_15606:
[----:B------:R-:W-:Y:S05]  /*3030*/  BSYNC B1 ;  /* 0x0000000000017941 */ /* 0x000fea0003800000 */
.L_x_15605:
        /* <DEDUP_REMOVED lines=43> */
.L_x_15604:
[----:B------:R-:W-:Y:S05]  /*32f0*/  BSYNC B0 ;  /* 0x0000000000007941 */ /* 0x000fea0003800000 */
.L_x_15603:
[----:B------:R0:W1:Y:S01]  /*3300*/  I2F.U32 R81, R80 ;  /* 0x0000005000517306 */ /* 0x0000620000201000 */
[----:B------:R-:W-:Y:S01]  /*3310*/  ISETP.NE.AND P6, PT, R91, RZ, PT ;  /* 0x000000ff5b00720c */ /* 0x000fe20003fc5270 */
[----:B------:R-:W-:Y:S01]  /*3320*/  HADD2.F32 R82, -RZ, R83.H1_H1 ;  /* 0x30000053ff527230 */ /* 0x000fe20000004100 */
[----:B------:R-:W-:Y:S01]  /*3330*/  SEL R91, RZ, 0x1, P2 ;  /* 0x00000001ff5b7807 */ /* 0x000fe20001000000 */
[----:B------:R-:W-:Y:S01]  /*3340*/  @P0 HADD2.F32 R102, -RZ, R79.H1_H1 ;  /* 0x3000004fff660230 */ /* 0x000fe20000004100 */
[----:B------:R-:W-:Y:S01]  /*3350*/  ISETP.NE.AND P2, PT, R93, RZ, PT ;  /* 0x000000ff5d00720c */ /* 0x000fe20003f45270 */
[----:B------:R-:W-:Y:S01]  /*3360*/  IMAD.WIDE.U32 R106, R92, R96, c[0x0][0x188] ;  /* 0x000062005c6a7625 */ /* 0x000fe200078e0060 */
[----:B------:R-:W-:Y:S02]  /*3370*/  SEL R100, RZ, 0x1, P1 ;  /* 0x00000001ff647807 */ /* 0x000fe40000800000 */
[----:B------:R-:W-:-:S02]  /*3380*/  SEL R98, RZ, 0x1, P2 ;  /* 0x00000001ff627807 */ /* 0x000fc40001000000 */
[----:B------:R-:W-:Y:S01]  /*3390*/  SEL R97, RZ, 0x10000, P5 ;  /* 0x00010000ff617807 */ /* 0x000fe20002800000 */
[----:B------:R-:W-:Y:S01]  /*33a0*/  IMAD.WIDE.U32 R100, R100, 0x10000, RZ ;  /* 0x0001000064647825 */ /* 0x000fe200078e00ff */
[----:B0-----:R-:W-:Y:S02]  /*33b0*/  SEL R80, RZ, 0x100, P4 ;  /* 0x00000100ff507807 */ /* 0x001fe40002000000 */
[----:B------:R-:W-:Y:S01]  /*33c0*/  IADD3 R110, R92, 0x100, RZ ;  /* 0x000001005c6e7810 */ /* 0x000fe20007ffe0ff */
[----:B-1----:R-:W-:Y:S02]  /*33d0*/  FFMA.FTZ R81, R81, R94, 1.1641532182693481445e-10 ;  /* 0x2f00000051517423 */ /* 0x002fe4000001005e */
[----:B------:R-:W-:-:S03]  /*33e0*/  IMAD.WIDE.U32 R98, R98, 0x100, RZ ;  /* 0x0000010062627825 */ /* 0x000fc600078e00ff */
[----:B------:R-:W-:Y:S01]  /*33f0*/  FSETP.GTU.FTZ.AND P1, PT, R81, c[0x0][0x1e4], PT ;  /* 0x0000790051007a0b */ /* 0x000fe20003f3c000 */
[----:B------:R-:W-:Y:S02]  /*3400*/  FMUL.FTZ R81, R82, R95 ;  /* 0x0000005f52517220 */ /* 0x000fe40000410000 */
[----:B------:R-:W-:Y:S01]  /*3410*/  IMAD.WIDE.U32 R82, R91, 0x1000000, RZ ;  /* 0x010000005b527825 */ /* 0x000fe200078e00ff */
[----:B------:R-:W-:Y:S02]  /*3420*/  SEL R103, RZ, 0x1000000, P1 ;  /* 0x01000000ff677807 */ /* 0x000fe40000800000 */
[----:B------:R-:W-:Y:S01]  /*3430*/  SEL R91, RZ, 0x1, P6 ;  /* 0x00000001ff5b7807 */ /* 0x000fe20003000000 */
[----:B------:R-:W-:Y:S01]  /*3440*/  FMUL.FTZ R81, R81, c[0x0][0x1e8] ;  /* 0x00007a0051517a20 */ /* 0x000fe20000410000 */
[----:B------:R-:W-:Y:S02]  /*3450*/  LOP3.LUT R98, R98, R82, R100, 0xfe, !PT ;  /* 0x0000005262627212 */ /* 0x000fe400078efe64 */
[----:B------:R-:W-:-:S02]  /*3460*/  LOP3.LUT R82, R80, R103, R97, 0xfe, !PT ;  /* 0x0000006750527212 */ /* 0x000fc400078efe61 */
[----:B------:R-:W-:Y:S02]  /*3470*/  FSEL R93, R81, RZ, !P1 ;  /* 0x000000ff515d7208 */ /* 0x000fe40004800000 */
[----:B------:R-:W-:Y:S02]  /*3480*/  SEL R97, RZ, 0x1, P3 ;  /* 0x00000001ff617807 */ /* 0x000fe40001800000 */
[----:B------:R-:W-:Y:S01]  /*3490*/  LOP3.LUT R98, R98, R91, RZ, 0xfc, !PT ;  /* 0x0000005b62627212 */ /* 0x000fe200078efcff */
[----:B------:R-:W-:Y:S01]  /*34a0*/  @P0 FADD.FTZ R93, R93, R102 ;  /* 0x000000665d5d0221 */ /* 0x000fe20000010000 */
[----:B------:R-:W-:Y:S01]  /*34b0*/  LOP3.LUT R97, R83, R82, R97, 0xfe, !PT ;  /* 0x0000005253617212 */ /* 0x000fe200078efe61 */
[----:B------:R-:W-:Y:S01]  /*34c0*/  IMAD.MOV.U32 R91, RZ, RZ, 0x8 ;  /* 0x00000008ff5b7424 */ /* 0x000fe200078e00ff */
[----:B------:R-:W-:Y:S01]  /*34d0*/  F2FP.PACK_AB R82, R90, R87 ;  /* 0x000000575a52723e */ /* 0x000fe200000000ff */
[----:B------:R-:W-:Y:S01]  /*34e0*/  IMAD.WIDE.U32 R102, R110, R96, c[0x0][0x170] ;  /* 0x00005c006e667625 */ /* 0x000fe200078e0060 */
[----:B------:R-:W-:-:S02]  /*34f0*/  F2FP.PACK_AB R81, R88, R85 ;  /* 0x000000555851723e */ /* 0x000fc400000000ff */
[----:B------:R-:W-:Y:S01]  /*3500*/  F2FP.PACK_AB R80, R86, R84 ;  /* 0x000000545650723e */ /* 0x000fe200000000ff */
[----:B------:R-:W-:Y:S01]  /*3510*/  IMAD.WIDE.U32 R104, R92, R91, c[0x0][0x190] ;  /* 0x000064005c687625 */ /* 0x000fe200078e005b */
[----:B------:R-:W-:Y:S02]  /*3520*/  F2FP.PACK_AB R83, R93, R89 ;  /* 0x000000595d53723e */ /* 0x000fe400000000ff */
        /* <DEDUP_REMOVED lines=18> */
.L_x_15608:
[----:B-1----:R-:W-:Y:S02]  /*3650*/  IMAD.MOV.U32 R97, RZ, RZ, R8 ;  /* 0x000000ffff617224 */ /* 0x002fe400078e0008 */
.L_x_15609:
[----:B------:R-:W-:Y:S05]  /*3660*/  BSYNC B0 ;  /* 0x0000000000007941 */ /* 0x000fea0003800000 */
.L_x_15607:
        /* <DEDUP_REMOVED lines=16> */
.L_x_15613:
[----:B------:R-:W-:Y:S05]  /*3770*/  BSYNC B1 ;  /* 0x0000000000017941 */ /* 0x000fea0003800000 */
.L_x_15612:
        /* <DEDUP_REMOVED lines=43> */
.L_x_15611:
[----:B------:R-:W-:Y:S05]  /*3a30*/  BSYNC B0 ;  /* 0x0000000000007941 */ /* 0x000fea0003800000 */
.L_x_15610:
        /* <DEDUP_REMOVED lines=22> */
.L_x_15615:
[----:B------:R-:W-:Y:S02]  /*3ba0*/  IMAD.MOV.U32 R99, RZ, RZ, R8 ;  /* 0x000000ffff637224 */ /* 0x000fe400078e0008 */
.L_x_15616:
[----:B------:R-:W-:Y:S05]  /*3bb0*/  BSYNC B0 ;  /* 0x0000000000007941 */ /* 0x000fea0003800000 */
.L_x_15614:
        /* <DEDUP_REMOVED lines=16> */
.L_x_15620:
[----:B------:R-:W-:Y:S05]  /*3cc0*/  BSYNC B1 ;  /* 0x0000000000017941 */ /* 0x000fea0003800000 */
.L_x_15619:
        /* <DEDUP_REMOVED lines=40> */
[----:B------:R-:W-:Y:S01]  /*3f50*/  MOV R9, R100 ;  /* 0x0000006400097202 */ /* 0x000fe20000000f00 */
[----:B------:R-:W-:Y:S01]  /*3f60*/  IMAD.MOV.U32 R100, RZ, RZ, RZ ;  /* 0x000000ffff647224 */ /* 0x000fe200078e00ff */
[----:B------:R-:W-:Y:S02]  /*3f70*/  LOP3.LUT R4, R101, UR26, R102, 0x96, !PT ;  /* 0x0000001a65047c12 */ /* 0x000fe4000f8e9666 */
.L_x_15618:
[----:B------:R-:W-:Y:S05]  /*3f80*/  BSYNC B0 ;  /* 0x0000000000007941 */ /* 0x000fea0003800000 */
.L_x_15617:
        /* <DEDUP_REMOVED lines=22> */
.L_x_15622:
[----:B------:R-:W-:Y:S02]  /*40f0*/  IMAD.MOV.U32 R80, RZ, RZ, R8 ;  /* 0x000000ffff507224 */ /* 0x000fe400078e0008 */
.L_x_15623:
[----:B------:R-:W-:Y:S05]  /*4100*/  BSYNC B0 ;  /* 0x0000000000007941 */ /* 0x000fea0003800000 */
.L_x_15621:
        /* <DEDUP_REMOVED lines=16> */
.L_x_15627:
[----:B------:R-:W-:Y:S05]  /*4210*/  BSYNC B1 ;  /* 0x0000000000017941 */ /* 0x000fea0003800000 */
.L_x_15626:
        /* <DEDUP_REMOVED lines=43> */
.L_x_15625:
[----:B------:R-:W-:Y:S05]  /*44d0*/  BSYNC B0 ;  /* 0x0000000000007941 */ /* 0x000fea0003800000 */
.L_x_15624:
        /* <DEDUP_REMOVED lines=21> */
.L_x_15629:
[----:B------:R-:W-:Y:S02]  /*4630*/  IMAD.MOV.U32 R80, RZ, RZ, R8 ;  /* 0x000000ffff507224 */ /* 0x000fe400078e0008 */
.L_x_15630:
[----:B------:R-:W-:Y:S05]  /*4640*/  BSYNC B0 ;  /* 0x0000000000007941 */ /* 0x000fea0003800000 */
.L_x_15628:
        /* <DEDUP_REMOVED lines=16> */
.L_x_15634:
[----:B------:R-:W-:Y:S05]  /*4750*/  BSYNC B1 ;  /* 0x0000000000017941 */ /* 0x000fea0003800000 */
.L_x_15633:
        /* <DEDUP_REMOVED lines=43> */
.L_x_15632:
[----:B------:R-:W-:Y:S05]  /*4a10*/  BSYNC B0 ;  /* 0x0000000000007941 */ /* 0x000fea0003800000 */
.L_x_15631:
        /* <DEDUP_REMOVED lines=21> */
.L_x_15636:
[----:B------:R-:W-:Y:S02]  /*4b70*/  IMAD.MOV.U32 R102, RZ, RZ, R8 ;  /* 0x000000ffff667224 */ /* 0x000fe400078e0008 */
.L_x_15637:
[----:B------:R-:W-:Y:S05]  /*4b80*/  BSYNC B0 ;  /* 0x0000000000007941 */ /* 0x000fea0003800000 */
.L_x_15635:
        /* <DEDUP_REMOVED lines=16> */
.L_x_15641:
[----:B------:R-:W-:Y:S05]  /*4c90*/  BSYNC B1 ;  /* 0x0000000000017941 */ /* 0x000fea0003800000 */
.L_x_15640:
        /* <DEDUP_REMOVED lines=43> */
.L_x_15639:
[----:B------:R-:W-:Y:S05]  /*4f50*/  BSYNC B0 ;  /* 0x0000000000007941 */ /* 0x000fea0003800000 */
.L_x_15638:
        /* <DEDUP_REMOVED lines=21> */
.L_x_15643:
[----:B------:R-:W-:Y:S02]  /*50b0*/  IMAD.MOV.U32 R108, RZ, RZ, R8 ;  /* 0x000000ffff6c7224 */ /* 0x000fe400078e0008 */
.L_x_15644:
[----:B------:R-:W-:Y:S05]  /*50c0*/  BSYNC B0 ;  /* 0x0000000000007941 */ /* 0x000fea0003800000 */
.L_x_15642:
        /* <DEDUP_REMOVED lines=16> */
.L_x_15648:
[----:B------:R-:W-:Y:S05]  /*51d0*/  BSYNC B1 ;  /* 0x0000000000017941 */ /* 0x000fea0003800000 */
.L_x_15647:
        /* <DEDUP_REMOVED lines=43> */
.L_x_15646:
[----:B------:R-:W-:Y:S05]  /*5490*/  BSYNC B0 ;  /* 0x0000000000007941 */ /* 0x000fea0003800000 */
.L_x_15645:
        /* <DEDUP_REMOVED lines=21> */
.L_x_15650:
[----:B------:R-:W-:Y:S02]  /*55f0*/  IMAD.MOV.U32 R82, RZ, RZ, R8 ;  /* 0x000000ffff527224 */ /* 0x000fe400078e0008 */
.L_x_15651:
[----:B------:R-:W-:Y:S05]  /*5600*/  BSYNC B0 ;  /* 0x0000000000007941 */ /* 0x000fea0003800000 */
.L_x_15649:
        /* <DEDUP_REMOVED lines=16> */
.L_x_15655:
[----:B------:R-:W-:Y:S05]  /*5710*/  BSYNC B1 ;  /* 0x0000000000017941 */ /* 0x000fea0003800000 */
.L_x_15654:
        /* <DEDUP_REMOVED lines=43> */
.L_x_15653:
[----:B------:R-:W-:Y:S05]  /*59d0*/  BSYNC B0 ;  /* 0x0000000000007941 */ /* 0x000fea0003800000 */
.L_x_15652:
        /* <DEDUP_REMOVED lines=21> */
.L_x_15657:
[----:B------:R-:W-:Y:S02]  /*5b30*/  IMAD.MOV.U32 R82, RZ, RZ, R8 ;  /* 0x000000ffff527224 */ /* 0x000fe400078e0008 */
.L_x_15658:
[----:B------:R-:W-:Y:S05]  /*5b40*/  BSYNC B0 ;  /* 0x0000000000007941 */ /* 0x000fea0003800000 */
.L_x_15656:
        /* <DEDUP_REMOVED lines=18> */
.L_x_15662:
[----:B------:R-:W-:Y:S05]  /*5c70*/  BSYNC B1 ;  /* 0x0000000000017941 */ /* 0x000fea0003800000 */
.L_x_15661:
        /* <DEDUP_REMOVED lines=42> */
[----:B------:R-:W-:Y:S02]  /*5f20*/  MOV R9, R80 ;  /* 0x0000005000097202 */ /* 0x000fe40000000f00 */
.L_x_15660:
[----:B------:R-:W-:Y:S05]  /*5f30*/  BSYNC B0 ;  /* 0x0000000000007941 */ /* 0x000fea0003800000 */
.L_x_15659:
[----:B------:R0:W1:Y:S01]  /*5f40*/  I2F.U32 R81, R82 ;  /* 0x0000005200517306 */ /* 0x0000620000201000 */
[----:B------:R-:W-:Y:S01]  /*5f50*/  HADD2.F32 R80, -RZ, R83.H1_H1 ;  /* 0x30000053ff507230 */ /* 0x000fe20000004100 */
[----:B------:R-:W-:Y:S01]  /*5f60*/  ISETP.NE.AND P6, PT, R97, RZ, PT ;  /* 0x000000ff6100720c */ /* 0x000fe20003fc5270 */
[----:B------:R-:W-:Y:S01]  /*5f70*/  IMAD.WIDE.U32 R108, R110, R96, c[0x0][0x188] ;  /* 0x000062006e6c7625 */ /* 0x000fe200078e0060 */
[----:B------:R-:W-:Y:S02]  /*5f80*/  SEL R97, RZ, 0x10000, P5 ;  /* 0x00010000ff617807 */ /* 0x000fe40002800000 */
[----:B------:R-:W-:Y:S01]  /*5f90*/  ISETP.NE.AND P5, PT, R99, RZ, PT ;  /* 0x000000ff6300720c */ /* 0x000fe20003fa5270 */
[----:B------:R-:W-:Y:S01]  /*5fa0*/  FMUL.FTZ R80, R80, R95 ;  /* 0x0000005f50507220 */ /* 0x000fe20000410000 */
[----:B------:R-:W-:-:S02]  /*5fb0*/  SEL R99, RZ, 0x1, P2 ;  /* 0x00000001ff637807 */ /* 0x000fc40001000000 */
[----:B0-----:R-:W-:Y:S01]  /*5fc0*/  F2FP.PACK_AB R82, R105, R102 ;  /* 0x000000666952723e */ /* 0x001fe200000000ff */
[----:B------:R-:W-:Y:S01]  /*5fd0*/  FMUL.FTZ R80, R80, c[0x0][0x1e8] ;  /* 0x00007a0050507a20 */ /* 0x000fe20000410000 */
[----:B------:R-:W-:Y:S02]  /*5fe0*/  SEL R111, RZ, 0x1, P1 ;  /* 0x00000001ff6f7807 */ /* 0x000fe40000800000 */
[----:B------:R-:W-:Y:S01]  /*5ff0*/  SEL R112, RZ, 0x1, P5 ;  /* 0x00000001ff707807 */ /* 0x000fe20002800000 */
[----:B-1----:R-:W-:Y:S01]  /*6000*/  FFMA.FTZ R81, R81, R94, 1.1641532182693481445e-10 ;  /* 0x2f00000051517423 */ /* 0x002fe2000001005e */
[----:B------:R-:W-:-:S04]  /*6010*/  SEL R114, RZ, 0x100, P4 ;  /* 0x00000100ff727807 */ /* 0x000fc80002000000 */
[----:B------:R-:W-:Y:S01]  /*6020*/  FSETP.GTU.FTZ.AND P2, PT, R81, c[0x0][0x1e4], PT ;  /* 0x0000790051007a0b */ /* 0x000fe20003f5c000 */
[----:B------:R-:W-:-:S03]  /*6030*/  @P0 HADD2.F32 R81, -RZ, R79.H1_H1 ;  /* 0x3000004fff510230 */ /* 0x000fc60000004100 */
[----:B------:R-:W-:Y:S02]  /*6040*/  FSEL R106, R80, RZ, !P2 ;  /* 0x000000ff506a7208 */ /* 0x000fe40005000000 */
[----:B------:R-:W-:Y:S02]  /*6050*/  F2FP.PACK_AB R80, R101, R98 ;  /* 0x000000626550723e */ /* 0x000fe400000000ff */
[----:B------:R-:W-:Y:S01]  /*6060*/  SEL R113, RZ, 0x1000000, P2 ;  /* 0x01000000ff717807 */ /* 0x000fe20001000000 */
[----:B------:R-:W-:Y:S01]  /*6070*/  @P0 FADD.FTZ R106, R81, R106 ;  /* 0x0000006a516a0221 */ /* 0x000fe20000010000 */
[----:B------:R-:W-:-:S04]  /*6080*/  F2FP.PACK_AB R81, R103, R100 ;  /* 0x000000646751723e */ /* 0x000fc800000000ff */
[----:B------:R-:W-:-:S05]  /*6090*/  F2FP.PACK_AB R83, R106, R104 ;  /* 0x000000686a53723e */ /* 0x000fca00000000ff */
        /* <DEDUP_REMOVED lines=30> */
.L_x_15664:
[----:B0-----:R-:W-:Y:S02]  /*6280*/  IMAD.MOV.U32 R97, RZ, RZ, R8 ;  /* 0x000000ffff617224 */ /* 0x001fe400078e0008 */
.L_x_15665:
[----:B------:R-:W-:Y:S05]  /*6290*/  BSYNC B0 ;  /* 0x0000000000007941 */ /* 0x000fea0003800000 */
.L_x_15663:
        /* <DEDUP_REMOVED lines=16> */
.L_x_15669:
[----:B------:R-:W-:Y:S05]  /*63a0*/  BSYNC B1 ;  /* 0x0000000000017941 */ /* 0x000fea0003800000 */
.L_x_15668:
        /* <DEDUP_REMOVED lines=43> */
.L_x_15667:
[----:B------:R-:W-:Y:S05]  /*6660*/  BSYNC B0 ;  /* 0x0000000000007941 */ /* 0x000fea0003800000 */
.L_x_15666:
        /* <DEDUP_REMOVED lines=22> */
.L_x_15671:
[----:B------:R-:W-:Y:S02]  /*67d0*/  IMAD.MOV.U32 R97, RZ, RZ, R8 ;  /* 0x000000ffff617224 */ /* 0x000fe400078e0008 */
.L_x_15672:
[----:B------:R-:W-:Y:S05]  /*67e0*/  BSYNC B0 ;  /* 0x0000000000007941 */ /* 0x000fea0003800000 */
.L_x_15670:
        /* <DEDUP_REMOVED lines=16> */
.L_x_15676:
[----:B------:R-:W-:Y:S05]  /*68f0*/  BSYNC B1 ;  /* 0x0000000000017941 */ /* 0x000fea0003800000 */
.L_x_15675:
        /* <DEDUP_REMOVED lines=43> */
.L_x_15674:
[----:B------:R-:W-:Y:S05]  /*6bb0*/  BSYNC B0 ;  /* 0x0000000000007941 */ /* 0x000fea0003800000 */
.L_x_15673:
        /* <DEDUP_REMOVED lines=22> */
.L_x_15678:
[----:B------:R-:W-:Y:S02]  /*6d20*/  IMAD.MOV.U32 R80, RZ, RZ, R8 ;  /* 0x000000ffff507224 */ /* 0x000fe400078e0008 */
.L_x_15679:
[----:B------:R-:W-:Y:S05]  /*6d30*/  BSYNC B0 ;  /* 0x0000000000007941 */ /* 0x000fea0003800000 */
.L_x_15677:
        /* <DEDUP_REMOVED lines=16> */
.L_x_15683:
[----:B------:R-:W-:Y:S05]  /*6e40*/  BSYNC B1 ;  /* 0x0000000000017941 */ /* 0x000fea0003800000 */
.L_x_15682:
        /* <DEDUP_REMOVED lines=43> */
.L_x_15681:
[----:B------:R-:W-:Y:S05]  /*7100*/  BSYNC B0 ;  /* 0x0000000000007941 */ /* 0x000fea0003800000 */
.L_x_15680:
        /* <DEDUP_REMOVED lines=21> */
.L_x_15685:
[----:B------:R-:W-:Y:S02]  /*7260*/  IMAD.MOV.U32 R80, RZ, RZ, R8 ;  /* 0x000000ffff507224 */ /* 0x000fe400078e0008 */
.L_x_15686:
[----:B------:R-:W-:Y:S05]  /*7270*/  BSYNC B0 ;  /* 0x0000000000007941 */ /* 0x000fea0003800000 */
.L_x_15684:
        /* <DEDUP_REMOVED lines=16> */
.L_x_15690:
[----:B------:R-:W-:Y:S05]  /*7380*/  BSYNC B1 ;  /* 0x0000000000017941 */ /* 0x000fea0003800000 */
.L_x_15689:
        /* <DEDUP_REMOVED lines=43> */
.L_x_15688:
[----:B------:R-:W-:Y:S05]  /*7640*/  BSYNC B0 ;  /* 0x0000000000007941 */ /* 0x000fea0003800000 */
.L_x_15687:
        /* <DEDUP_REMOVED lines=21> */
.L_x_15692:
[----:B------:R-:W-:Y:S02]  /*77a0*/  IMAD.MOV.U32 R97, RZ, RZ, R8 ;  /* 0x000000ffff617224 */ /* 0x000fe400078e0008 */
.L_x_15693:
[----:B------:R-:W-:Y:S05]  /*77b0*/  BSYNC B0 ;  /* 0x0000000000007941 */ /* 0x000fea0003800000 */
.L_x_15691:
        /* <DEDUP_REMOVED lines=16> */
.L_x_15697:
[----:B------:R-:W-:Y:S05]  /*78c0*/  BSYNC B1 ;  /* 0x0000000000017941 */ /* 0x000fea0003800000 */
.L_x_15696:
        /* <DEDUP_REMOVED lines=43> */
.L_x_15695:
[----:B------:R-:W-:Y:S05]  /*7b80*/  BSYNC B0 ;  /* 0x0000000000007941 */ /* 0x000fea0003800000 */
.L_x_15694:
        /* <DEDUP_REMOVED lines=21> */
.L_x_15699:
[----:B------:R-:W-:Y:S02]  /*7ce0*/  IMAD.MOV.U32 R97, RZ, RZ, R8 ;  /* 0x000000ffff617224 */ /* 0x000fe400078e0008 */
.L_x_15700:
[----:B------:R-:W-:Y:S05]  /*7cf0*/  BSYNC B0 ;  /* 0x0000000000007941 */ /* 0x000fea0003800000 */
.L_x_15698:
        /* <DEDUP_REMOVED lines=16> */
.L_x_15704:
[----:B------:R-:W-:Y:S05]  /*7e00*/  BSYNC B1 ;  /* 0x0000000000017941 */ /* 0x000fea0003800000 */
.L_x_15703:
        /* <DEDUP_REMOVED lines=43> */
.L_x_15702:
[----:B------:R-:W-:Y:S05]  /*80c0*/  BSYNC B0 ;  /* 0x0000000000007941 */ /* 0x000fea0003800000 */
.L_x_15701:
        /* <DEDUP_REMOVED lines=21> */
.L_x_15706:
[----:B------:R-:W-:Y:S02]  /*8220*/  IMAD.MOV.U32 R82, RZ, RZ, R8 ;  /* 0x000000ffff527224 */ /* 0x000fe400078e0008 */
.L_x_15707:
[----:B------:R-:W-:Y:S05]  /*8230*/  BSYNC B0 ;  /* 0x0000000000007941 */ /* 0x000fea0003800000 */
.L_x_15705:
        /* <DEDUP_REMOVED lines=16> */
.L_x_15711:
[----:B------:R-:W-:Y:S05]  /*8340*/  BSYNC B1 ;  /* 0x0000000000017941 */ /* 0x000fea0003800000 */
.L_x_15710:
        /* <DEDUP_REMOVED lines=43> */
.L_x_15709:
[----:B------:R-:W-:Y:S05]  /*8600*/  BSYNC B0 ;  /* 0x0000000000007941 */ /* 0x000fea0003800000 */
.L_x_15708:
        /* <DEDUP_REMOVED lines=21> */
.L_x_15713:
[----:B------:R-:W-:Y:S02]  /*8760*/  MOV R82, R8 ;  /* 0x0000000800527202 */ /* 0x000fe40000000f00 */
.L_x_15714:
[----:B------:R-:W-:Y:S05]  /*8770*/  BSYNC B0 ;  /* 0x0000000000007941 */ /* 0x000fea0003800000 */
.L_x_15712:
        /* <DEDUP_REMOVED lines=18> */
.L_x_15718:
[----:B------:R-:W-:Y:S05]  /*88a0*/  BSYNC B1 ;  /* 0x0000000000017941 */ /* 0x000fea0003800000 */
.L_x_15717:
        /* <DEDUP_REMOVED lines=43> */
.L_x_15716:
[----:B------:R-:W-:Y:S05]  /*8b60*/  BSYNC B0 ;  /* 0x0000000000007941 */ /* 0x000fea0003800000 */
.L_x_15715:
[----:B------:R0:W1:Y:S01]  /*8b70*/  I2F.U32 R81, R82 ;  /* 0x0000005200517306 */ /* 0x0000620000201000 */
[----:B------:R-:W-:Y:S01]  /*8b80*/  HADD2.F32 R80, -RZ, R83.H1_H1 ;  /* 0x30000053ff507230 */ /* 0x000fe20000004100 */
[----:B------:R-:W-:Y:S01]  /*8b90*/  SEL R120, RZ, 0x100, P4 ;  /* 0x00000100ff787807 */ /* 0x000fe20002000000 */
[----:B------:R-:W-:Y:S01]  /*8ba0*/  IMAD.WIDE.U32 R116, R99, R96, c[0x0][0x188] ;  /* 0x0000620063747625 */ /* 0x000fe200078e0060 */
[----:B------:R-:W-:Y:S02]  /*8bb0*/  ISETP.NE.AND P6, PT, R118, RZ, PT ;  /* 0x000000ff7600720c */ /* 0x000fe40003fc5270 */
[----:B------:R-:W-:Y:S01]  /*8bc0*/  SEL R115, RZ, 0x10000, P5 ;  /* 0x00010000ff737807 */ /* 0x000fe20002800000 */
[----:B------:R-:W-:Y:S01]  /*8bd0*/  FMUL.FTZ R80, R80, R95 ;  /* 0x0000005f50507220 */ /* 0x000fe20000410000 */
[----:B------:R-:W-:-:S02]  /*8be0*/  ISETP.NE.AND P5, PT, R119, RZ, PT ;  /* 0x000000ff7700720c */ /* 0x000fc40003fa5270 */
[----:B0-----:R-:W-:Y:S01]  /*8bf0*/  F2FP.PACK_AB R82, R113, R110 ;  /* 0x0000006e7152723e */ /* 0x001fe200000000ff */
[----:B------:R-:W-:Y:S01]  /*8c00*/  FMUL.FTZ R80, R80, c[0x0][0x1e8] ;  /* 0x00007a0050507a20 */ /* 0x000fe20000410000 */
[----:B------:R-:W-:Y:S01]  /*8c10*/  SEL R118, RZ, 0x1, P2 ;  /* 0x00000001ff767807 */ /* 0x000fe20001000000 */
[----:B-1----:R-:W-:-:S05]  /*8c20*/  FFMA.FTZ R81, R81, R94, 1.1641532182693481445e-10 ;  /* 0x2f00000051517423 */ /* 0x002fca000001005e */
[----:B------:R-:W-:Y:S01]  /*8c30*/  FSETP.GTU.FTZ.AND P4, PT, R81, c[0x0][0x1e4], PT ;  /* 0x0000790051007a0b */ /* 0x000fe20003f9c000 */
[----:B------:R-:W-:-:S03]  /*8c40*/  @P0 HADD2.F32 R81, -RZ, R79.H1_H1 ;  /* 0x3000004fff510230 */ /* 0x000fc60000004100 */
[----:B------:R-:W-:Y:S02]  /*8c50*/  FSEL R114, R80, RZ, !P4 ;  /* 0x000000ff50727208 */ /* 0x000fe40006000000 */
[----:B------:R-:W-:Y:S02]  /*8c60*/  F2FP.PACK_AB R80, R109, R107 ;  /* 0x0000006b6d50723e */ /* 0x000fe400000000ff */
[----:B------:R-:W-:Y:S01]  /*8c70*/  SEL R119, RZ, 0x1000000, P4 ;  /* 0x01000000ff777807 */ /* 0x000fe20002000000 */
[----:B------:R-:W-:Y:S01]  /*8c80*/  @P0 FADD.FTZ R114, R81, R114 ;  /* 0x0000007251720221 */ /* 0x000fe20000010000 */
[----:B------:R-:W-:Y:S02]  /*8c90*/  F2FP.PACK_AB R81, R111, R108 ;  /* 0x0000006c6f51723e */ /* 0x000fe400000000ff */
[----:B------:R-:W-:Y:S02]  /*8ca0*/  LOP3.LUT R115, R120, R119, R115, 0xfe, !PT ;  /* 0x0000007778737212 */ /* 0x000fe400078efe73 */
[----:B------:R-:W-:-:S02]  /*8cb0*/  F2FP.PACK_AB R83, R114, R112 ;  /* 0x000000707253723e */ /* 0x000fc400000000ff */
        /* <DEDUP_REMOVED lines=31> */
.L_x_15720:
[----:B------:R-:W-:Y:S02]  /*8eb0*/  IMAD.MOV.U32 R115, RZ, RZ, R8 ;  /* 0x000000ffff737224 */ /* 0x000fe400078e0008 */
.L_x_15721:
[----:B------:R-:W-:Y:S05]  /*8ec0*/  BSYNC B0 ;  /* 0x0000000000007941 */ /* 0x000fea0003800000 */
.L_x_15719:
        /* <DEDUP_REMOVED lines=16> */
.L_x_15725:
[----:B------:R-:W-:Y:S05]  /*8fd0*/  BSYNC B1 ;  /* 0x0000000000017941 */ /* 0x000fea0003800000 */
.L_x_15724:
        /* <DEDUP_REMOVED lines=43> */
.L_x_15723:
[----:B------:R-:W-:Y:S05]  /*9290*/  BSYNC B0 ;  /* 0x0000000000007941 */ /* 0x000fea0003800000 */
.L_x_15722:
[----:B------:R-:W0:Y:S01]  /*92a0*/  I2F.U32 R97, R115 ;  /* 0x0000007300617306 */ /* 0x000e220000201000 */
[----:B-----5:R-:W-:Y:S01]  /*92b0*/  HADD2.F32 R116, -RZ, R80.H0_H0 ;  /* 0x20000050ff747230 */ /* 0x020fe20000004100 */
[----:B------:R-:W-:Y:S01]  /*92c0*/  ISETP.NE.AND P1, PT, R117, 0x1, PT ;  /* 0x000000017500780c */ /* 0x000fe20003f25270 */
[----:B------:R-:W-:Y:S03]  /*92d0*/  BSSY B0, `(.L_x_15726) ;  /* 0x0000014000007945 */ /* 0x000fe60003800000 */
        /* <DEDUP_REMOVED lines=18> */
.L_x_15727:
[----:B------:R-:W-:Y:S02]  /*9400*/  MOV R97, R8 ;  /* 0x0000000800617202 */ /* 0x000fe40000000f00 */
.L_x_15728:
[----:B------:R-:W-:Y:S05]  /*9410*/  BSYNC B0 ;  /* 0x0000000000007941 */ /* 0x000fea0003800000 */
.L_x_15726:
        /* <DEDUP_REMOVED lines=16> */
.L_x_15732:
[----:B------:R-:W-:Y:S05]  /*9520*/  BSYNC B1 ;  /* 0x0000000000017941 */ /* 0x000fea0003800000 */
.L_x_15731:
        /* <DEDUP_REMOVED lines=40> */
[----:B------:R-:W-:Y:S01]  /*97b0*/  MOV R9, R116 ;  /* 0x0000007400097202 */ /* 0x000fe20000000f00 */
[----:B------:R-:W-:Y:S01]  /*97c0*/  IMAD.MOV.U32 R116, RZ, RZ, RZ ;  /* 0x000000ffff747224 */ /* 0x000fe200078e00ff */
[----:B------:R-:W-:Y:S02]  /*97d0*/  LOP3.LUT R4, R117, UR26, R118, 0x96, !PT ;  /* 0x0000001a75047c12 */ /* 0x000fe4000f8e9676 */
.L_x_15730:
[----:B------:R-:W-:Y:S05]  /*97e0*/  BSYNC B0 ;  /* 0x0000000000007941 */ /* 0x000fea0003800000 */
.L_x_15729:
        /* <DEDUP_REMOVED lines=22> */
.L_x_15734:
[----:B------:R-:W-:Y:S02]  /*9950*/  IMAD.MOV.U32 R80, RZ, RZ, R8 ;  /* 0x000000ffff507224 */ /* 0x000fe400078e0008 */
.L_x_15735:
[----:B------:R-:W-:Y:S05]  /*9960*/  BSYNC B0 ;  /* 0x0000000000007941 */ /* 0x000fea0003800000 */
.L_x_15733:
        /* <DEDUP_REMOVED lines=16> */
.L_x_15739:
[----:B------:R-:W-:Y:S05]  /*9a70*/  BSYNC B1 ;  /* 0x0000000000017941 */ /* 0x000fea0003800000 */
.L_x_15738:
        /* <DEDUP_REMOVED lines=43> */
.L_x_15737:
[----:B------:R-:W-:Y:S05]  /*9d30*/  BSYNC B0 ;  /* 0x0000000000007941 */ /* 0x000fea0003800000 */
.L_x_15736:
        /* <DEDUP_REMOVED lines=21> */
.L_x_15741:
[----:B------:R-:W-:Y:S02]  /*9e90*/  MOV R80, R8 ;  /* 0x0000000800507202 */ /* 0x000fe40000000f00 */
.L_x_15742:
[----:B------:R-:W-:Y:S05]  /*9ea0*/  BSYNC B0 ;  /* 0x0000000000007941 */ /* 0x000fea0003800000 */
.L_x_15740:
        /* <DEDUP_REMOVED lines=16> */
.L_x_15746:
[----:B------:R-:W-:Y:S05]  /*9fb0*/  BSYNC B1 ;  /* 0x0000000000017941 */ /* 0x000fea0003800000 */
.L_x_15745:
        /* <DEDUP_REMOVED lines=41> */
[----:B------:R-:W-:Y:S01]  /*a250*/  IMAD.MOV.U32 R120, RZ, RZ, RZ ;  /* 0x000000ffff787224 */ /* 0x000fe200078e00ff */
[----:B------:R-:W-:Y:S02]  /*a260*/  MOV R9, R118 ;  /* 0x0000007600097202 */ /* 0x000fe40000000f00 */
.L_x_15744:
[----:B------:R-:W-:Y:S05]  /*a270*/  BSYNC B0 ;  /* 0x0000000000007941 */ /* 0x000fea0003800000 */
.L_x_15743:
        /* <DEDUP_REMOVED lines=21> */
.L_x_15748:
[----:B------:R-:W-:Y:S02]  /*a3d0*/  IMAD.MOV.U32 R97, RZ, RZ, R8 ;  /* 0x000000ffff617224 */ /* 0x000fe400078e0008 */
.L_x_15749:
[----:B------:R-:W-:Y:S05]  /*a3e0*/  BSYNC B0 ;  /* 0x0000000000007941 */ /* 0x000fea0003800000 */
.L_x_15747:
        /* <DEDUP_REMOVED lines=16> */
.L_x_15753:
[----:B------:R-:W-:Y:S05]  /*a4f0*/  BSYNC B1 ;  /* 0x0000000000017941 */ /* 0x000fea0003800000 */
.L_x_15752:
        /* <DEDUP_REMOVED lines=43> */
.L_x_15751:
[----:B------:R-:W-:Y:S05]  /*a7b0*/  BSYNC B0 ;  /* 0x0000000000007941 */ /* 0x000fea0003800000 */
.L_x_15750:
        /* <DEDUP_REMOVED lines=21> */
.L_x_15755:
[----:B------:R-:W-:Y:S02]  /*a910*/  MOV R97, R8 ;  /* 0x0000000800617202 */ /* 0x000fe40000000f00 */
.L_x_15756:
[----:B------:R-:W-:Y:S05]  /*a920*/  BSYNC B0 ;  /* 0x0000000000007941 */ /* 0x000fea0003800000 */
.L_x_15754:
        /* <DEDUP_REMOVED lines=16> */
.L_x_15760:
[----:B------:R-:W-:Y:S05]  /*aa30*/  BSYNC B1 ;  /* 0x0000000000017941 */ /* 0x000fea0003800000 */
.L_x_15759:
        /* <DEDUP_REMOVED lines=43> */
.L_x_15758:
[----:B------:R-:W-:Y:S05]  /*acf0*/  BSYNC B0 ;  /* 0x0000000000007941 */ /* 0x000fea0003800000 */
.L_x_15757:
        /* <DEDUP_REMOVED lines=21> */
.L_x_15762:
[----:B------:R-:W-:Y:S02]  /*ae50*/  IMAD.MOV.U32 R82, RZ, RZ, R8 ;  /* 0x000000ffff527224 */ /* 0x000fe400078e0008 */
.L_x_15763:
[----:B------:R-:W-:Y:S05]  /*ae60*/  BSYNC B0 ;  /* 0x0000000000007941 */ /* 0x000fea0003800000 */
.L_x_15761:
        /* <DEDUP_REMOVED lines=16> */
.L_x_15767:
[----:B------:R-:W-:Y:S05]  /*af70*/  BSYNC B1 ;  /* 0x0000000000017941 */ /* 0x000fea0003800000 */
.L_x_15766:
        /* <DEDUP_REMOVED lines=43> */
.L_x_15765:
[----:B------:R-:W-:Y:S05]  /*b230*/  BSYNC B0 ;  /* 0x0000000000007941 */ /* 0x000fea0003800000 */
.L_x_15764:
        /* <DEDUP_REMOVED lines=21> */
.L_x_15769:
[----:B------:R-:W-:Y:S02]  /*b390*/  MOV R82, R8 ;  /* 0x0000000800527202 */ /* 0x000fe40000000f00 */
.L_x_15770:
[----:B------:R-:W-:Y:S05]  /*b3a0*/  BSYNC B0 ;  /* 0x0000000000007941 */ /* 0x000fea0003800000 */
.L_x_15768:
        /* <DEDUP_REMOVED lines=18> */
.L_x_15774:
[----:B------:R-:W-:Y:S05]  /*b4d0*/  BSYNC B1 ;  /* 0x0000000000017941 */ /* 0x000fea0003800000 */
.L_x_15773:
        /* <DEDUP_REMOVED lines=41> */
[----:B------:R-:W-:Y:S02]  /*b770*/  LOP3.LUT R3, R9, UR25, R124, 0x96, !PT ;  /* 0x0000001909037c12 */ /* 0x000fe4000f8e967c */
[----:B------:R-:W-:Y:S02]  /*b780*/  MOV R9, R80 ;  /* 0x0000005000097202 */ /* 0x000fe40000000f00 */
.L_x_15772:
[----:B------:R-:W-:Y:S05]  /*b790*/  BSYNC B0 ;  /* 0x0000000000007941 */ /* 0x000fea0003800000 */
.L_x_15771:
[----:B------:R0:W1:Y:S01]  /*b7a0*/  I2F.U32 R81, R82 ;  /* 0x0000005200517306 */ /* 0x0000620000201000 */
[----:B------:R-:W-:Y:S01]  /*b7b0*/  HADD2.F32 R80, -RZ, R83.H1_H1 ;  /* 0x30000053ff507230 */ /* 0x000fe20000004100 */
[----:B------:R-:W-:Y:S01]  /*b7c0*/  IMAD.WIDE.U32 R124, R99, R96, c[0x0][0x188] ;  /* 0x00006200637c7625 */ /* 0x000fe200078e0060 */
[----:B------:R-:W-:-:S03]  /*b7d0*/  SEL R96, RZ, 0x100, P4 ;  /* 0x00000100ff607807 */ /* 0x000fc60002000000 */
[----:B------:R-:W-:Y:S01]  /*b7e0*/  FMUL.FTZ R80, R80, R95 ;  /* 0x0000005f50507220 */ /* 0x000fe20000410000 */
[----:B------:R-:W-:Y:S02]  /*b7f0*/  SEL R95, RZ, 0x10000, P5 ;  /* 0x00010000ff5f7807 */ /* 0x000fe40002800000 */
[----:B------:R-:W-:Y:S01]  /*b800*/  ISETP.NE.AND P5, PT, R122, RZ, PT ;  /* 0x000000ff7a00720c */ /* 0x000fe20003fa5270 */
[----:B------:R-:W-:Y:S01]  /*b810*/  FMUL.FTZ R80, R80, c[0x0][0x1e8] ;  /* 0x00007a0050507a20 */ /* 0x000fe20000410000 */
[----:B0-----:R-:W-:Y:S01]  /*b820*/  F2FP.PACK_AB R82, R121, R118 ;  /* 0x000000767952723e */ /* 0x001fe200000000ff */
[----:B-1----:R-:W-:-:S05]  /*b830*/  FFMA.FTZ R81, R81, R94, 1.1641532182693481445e-10 ;  /* 0x2f00000051517423 */ /* 0x002fca000001005e */
[----:B------:R-:W-:Y:S01]  /*b840*/  FSETP.GTU.FTZ.AND P6, PT, R81, c[0x0][0x1e4], PT ;  /* 0x0000790051007a0b */ /* 0x000fe20003fdc000 */
[----:B------:R-:W-:-:S03]  /*b850*/  @P0 HADD2.F32 R81, -RZ, R79.H1_H1 ;  /* 0x3000004fff510230 */ /* 0x000fc60000004100 */
[----:B------:R-:W-:Y:S02]  /*b860*/  SEL R122, RZ, 0x1000000, P6 ;  /* 0x01000000ff7a7807 */ /* 0x000fe40003000000 */
[----:B------:R-:W-:Y:S02]  /*b870*/  FSEL R94, R80, RZ, !P6 ;  /* 0x000000ff505e7208 */ /* 0x000fe40007000000 */
[----:B------:R-:W-:Y:S02]  /*b880*/  LOP3.LUT R96, R96, R122, R95, 0xfe, !PT ;  /* 0x0000007a60607212 */ /* 0x000fe400078efe5f */
[----:B------:R-:W-:Y:S01]  /*b890*/  SEL R122, RZ, 0x1, P2 ;  /* 0x00000001ff7a7807 */ /* 0x000fe20001000000 */
[----:B------:R-:W-:Y:S01]  /*b8a0*/  @P0 FADD.FTZ R94, R81, R94 ;  /* 0x0000005e515e0221 */ /* 0x000fe20000010000 */
[----:B------:R-:W-:Y:S02]  /*b8b0*/  ISETP.NE.AND P0, PT, R123, RZ, PT ;  /* 0x000000ff7b00720c */ /* 0x000fe40003f05270 */
[----:B------:R-:W-:Y:S01]  /*b8c0*/  SEL R95, RZ, 0x1, P3 ;  /* 0x00000001ff5f7807 */ /* 0x000fe20001800000 */
[----:B------:R-:W-:Y:S01]  /*b8d0*/  IMAD.WIDE.U32 R122, R122, 0x1000000, RZ ;  /* 0x010000007a7a7825 */ /* 0x000fe200078e00ff */
[----:B------:R-:W-:-:S02]  /*b8e0*/  F2FP.PACK_AB R81, R119, R116 ;  /* 0x000000747751723e */ /* 0x000fc400000000ff */
[----:B------:R-:W-:Y:S02]  /*b8f0*/  F2FP.PACK_AB R80, R117, R115 ;  /* 0x000000737550723e */ /* 0x000fe400000000ff */
[----:B------:R-:W-:Y:S02]  /*b900*/  F2FP.PACK_AB R83, R94, R120 ;  /* 0x000000785e53723e */ /* 0x000fe400000000ff */
[----:B------:R-:W-:Y:S02]  /*b910*/  LOP3.LUT R123, R123, R96, R95, 0xfe, !PT ;  /* 0x000000607b7b7212 */ /* 0x000fe400078efe5f */
[----:B------:R-:W-:Y:S01]  /*b920*/  SEL R95, RZ, 0x1, P1 ;  /* 0x00000001ff5f7807 */ /* 0x000fe20000800000 */
[----:B------:R0:W-:Y:S01]  /*b930*/  STG.E.128 [R124.64], R80 ;  /* 0x000000507c007986 */ /* 0x0001e2000c101d06 */
[----:B------:R-:W-:Y:S02]  /*b940*/  SEL R96, RZ, 0x1, P5 ;  /* 0x00000001ff607807 */ /* 0x000fe40002800000 */
        /* <DEDUP_REMOVED lines=47> */
.L_x_15779:
        /* <DEDUP_REMOVED lines=84> */
.L_x_15780:
[----:B------:R-:W-:Y:S01]  /*c180*/  SHF.R.U32.HI R82, RZ, 0x5, R0 ;  /* 0x00000005ff527819 */ /* 0x000fe20000011600 */
[----:B-1----:R-:W-:Y:S01]  /*c190*/  FADD.FTZ R81, R81, R96 ;  /* 0x0000006051517221 */ /* 0x002fe20000010000 */
[----:B------:R-:W-:Y:S01]  /*c1a0*/  WARPSYNC 0xffffffff ;  /* 0xffffffff00007948 */ /* 0x000fe20003800000 */
[----:B------:R-:W-:Y:S01]  /*c1b0*/  LOP3.LUT R122, R0, 0x1f, RZ, 0xc0, !PT ;  /* 0x0000001f007a7812 */ /* 0x000fe200078ec0ff */
[----:B0-----:R-:W-:Y:S01]  /*c1c0*/  HFMA2.MMA R96, -RZ, RZ, 0, 0 ;  /* 0x00000000ff607435 */ /* 0x001fe200000001ff */
[----:B------:R-:W-:Y:S02]  /*c1d0*/  LOP3.LUT R82, R82, 0x7, RZ, 0xc0, !PT ;  /* 0x0000000752527812 */ /* 0x000fe400078ec0ff */
[----:B------:R-:W-:Y:S02]  /*c1e0*/  ISETP.GT.U32.AND P1, PT, R122, 0x7, PT ;  /* 0x000000077a00780c */ /* 0x000fe40003f24070 */
[----:B------:R-:W-:-:S05]  /*c1f0*/  @!P0 IADD3 R83, R91, R82, RZ ;  /* 0x000000525b538210 */ /* 0x000fca0007ffe0ff */
[----:B------:R0:W-:Y:S04]  /*c200*/  @!P0 STS.64 [R83.X8], R80 ;  /* 0x0000005053008388 */ /* 0x0001e80000008a00 */
[----:B------:R-:W-:Y:S01]  /*c210*/  BAR.SYNC.DEFER_BLOCKING 0x0 ;  /* 0x0000000000007b1d */ /* 0x000fe20000010000 */
[----:B------:R-:W-:Y:S01]  /*c220*/  LOP3.LUT P0, RZ, R82, 0x1f, R0, 0xf8, !PT ;  /* 0x0000001f52ff7812 */ /* 0x000fe2000780f800 */
[----:B------:R-:W-:Y:S02]  /*c230*/  @!P1 IMAD.IADD R91, R91, 0x1, R122 ;  /* 0x000000015b5b9824 */ /* 0x000fe400078e027a */
[----:B------:R-:W-:Y:S01]  /*c240*/  @!P1 IMAD.MOV.U32 R96, RZ, RZ, 0x400 ;  /* 0x00000400ff609424 */ /* 0x000fe200078e00ff */
[----:B0-----:R-:W-:-:S04]  /*c250*/  CS2R R80, SRZ ;  /* 0x0000000000507805 */ /* 0x001fc8000001ff00 */
[----:B------:R-:W0:Y:S01]  /*c260*/  SHFL.DOWN PT, R123, R96, 0x4, 0x1f ;  /* 0x08801f00607b7f89 */ /* 0x000e2200000e0000 */
[----:B------:R-:W-:Y:S03]  /*c270*/  I2F R95, R96 ;  /* 0x00000060005f7306 */ /* 0x000fe60000201400 */
[----:B------:R-:W1:Y:S01]  /*c280*/  @!P1 LDS.64 R80, [R91.X8] ;  /* 0x000000005b509984 */ /* 0x000e620000008a00 */
[----:B------:R-:W-:-:S04]  /*c290*/  ISETP.NE.AND P1, PT, RZ, UR8, PT ;  /* 0x00000008ff007c0c */ /* 0x000fc8000bf25270 */
[----:B0-----:R-:W0:Y:S01]  /*c2a0*/  I2F R83, R123 ;  /* 0x0000007b00537306 */ /* 0x001e220000201400 */
[----:B------:R-:W-:-:S05]  /*c2b0*/  IADD3 R82, R123, R96, RZ ;  /* 0x000000607b527210 */ /* 0x000fca0007ffe0ff */
        /* <DEDUP_REMOVED lines=13> */
[----:B------:R-:W-:-:S03]  /*c390*/  FFMA.FTZ R91, R124, R95, R83 ;  /* 0x0000005f7c5b7223 */ /* 0x000fc60000010053 */
[----:B------:R-:W0:Y:S01]  /*c3a0*/  I2F R95, R125 ;  /* 0x0000007d005f7306 */ /* 0x000e220000201400 */
[----:B------:R-:W1:Y:S01]  /*c3b0*/  SHFL.DOWN PT, R96, R123, 0x2, 0x1f ;  /* 0x08401f007b607f89 */ /* 0x000e6200000e0000 */
[----:B------:R-:W-:-:S03]  /*c3c0*/  IMAD.IADD R83, R82, 0x1, R125 ;  /* 0x0000000152537824 */ /* 0x000fc600078e027d */
[----:B------:R-:W2:Y:S04]  /*c3d0*/  SHFL.DOWN PT, R82, R91, 0x2, 0x1f ;  /* 0x08401f005b527f89 */ /* 0x000ea800000e0000 */
[----:B------:R-:W3:Y:S01]  /*c3e0*/  SHFL.DOWN PT, R124, R83, 0x1, 0x1f ;  /* 0x08201f00537c7f89 */ /* 0x000ee200000e0000 */
[----:B-1----:R-:W-:Y:S02]  /*c3f0*/  FADD.FTZ R81, R123, -R96 ;  /* 0x800000607b517221 */ /* 0x002fe40000010000 */
[----:B0-----:R-:W-:Y:S02]  /*c400*/  FMUL.FTZ R122, R96, R95 ;  /* 0x0000005f607a7220 */ /* 0x001fe40000410000 */
[----:B------:R-:W-:Y:S02]  /*c410*/  FMUL.FTZ R96, R81, R81 ;  /* 0x0000005151607220 */ /* 0x000fe40000410000 */
[----:B------:R-:W-:-:S02]  /*c420*/  FFMA.FTZ R81, R80, R123, R122 ;  /* 0x0000007b50517223 */ /* 0x000fc4000001007a */
[----:B------:R-:W-:Y:S02]  /*c430*/  FMUL.FTZ R96, R80, R96 ;  /* 0x0000006050607220 */ /* 0x000fe40000410000 */
[----:B------:R-:W0:Y:S01]  /*c440*/  I2F R80, R83 ;  /* 0x0000005300507306 */ /* 0x000e220000201400 */
[----:B--2---:R-:W-:Y:S02]  /*c450*/  FADD.FTZ R123, R91, R82 ;  /* 0x000000525b7b7221 */ /* 0x004fe40000010000 */
[----:B------:R-:W-:-:S05]  /*c460*/  FMUL.FTZ R122, R96, R95 ;  /* 0x0000005f607a7220 */ /* 0x000fca0000410000 */
[----:B---3--:R-:W-:Y:S08]  /*c470*/  I2F R82, R124 ;  /* 0x0000007c00527306 */ /* 0x008ff00000201400 */
[----:B0-----:R-:W0:Y:S02]  /*c480*/  MUFU.RCP R96, R80 ;  /* 0x0000005000607308 */ /* 0x001e240000001000 */
[----:B0-----:R-:W-:-:S02]  /*c490*/  FMUL.FTZ R95, R96, R81 ;  /* 0x00000051605f7220 */ /* 0x001fc40000410000 */
[----:B------:R-:W-:Y:S01]  /*c4a0*/  FFMA.FTZ R81, R96, R122, R123 ;  /* 0x0000007a60517223 */ /* 0x000fe2000001007b */
[----:B------:R-:W-:Y:S02]  /*c4b0*/  IADD3 R123, R83, R124, RZ ;  /* 0x0000007c537b7210 */ /* 0x000fe40007ffe0ff */
[----:B------:R-:W0:Y:S04]  /*c4c0*/  SHFL.DOWN PT, R96, R95, 0x1, 0x1f ;  /* 0x08201f005f607f89 */ /* 0x000e2800000e0000 */
[----:B------:R-:W1:Y:S01]  /*c4d0*/  I2F R123, R123 ;  /* 0x0000007b007b7306 */ /* 0x000e620000201400 */
[----:B------:R-:W2:Y:S01]  /*c4e0*/  SHFL.DOWN PT, R122, R81, 0x1, 0x1f ;  /* 0x08201f00517a7f89 */ /* 0x000ea200000e0000 */
[----:B0-----:R-:W-:Y:S02]  /*c4f0*/  FMUL.FTZ R91, R96, R82 ;  /* 0x00000052605b7220 */ /* 0x001fe40000410000 */
[----:B------:R-:W-:-:S04]  /*c500*/  FADD.FTZ R125, R95, -R96 ;  /* 0x800000605f7d7221 */ /* 0x000fc80000010000 */
[----:B-1----:R-:W0:Y:S01]  /*c510*/  MUFU.RCP R96, R123 ;  /* 0x0000007b00607308 */ /* 0x002e220000001000 */
[C---:B------:R-:W-:Y:S02]  /*c520*/  FFMA.FTZ R91, R80.reuse, R95, R91 ;  /* 0x0000005f505b7223 */ /* 0x040fe4000001005b */
[----:B------:R-:W-:Y:S02]  /*c530*/  FMUL.FTZ R125, R125, R125 ;  /* 0x0000007d7d7d7220 */ /* 0x000fe40000410000 */
[----:B--2---:R-:W-:Y:S02]  /*c540*/  FADD.FTZ R83, R81, R122 ;  /* 0x0000007a51537221 */ /* 0x004fe40000010000 */
        /* <DEDUP_REMOVED lines=86> */
[----:B------:R-:W-:Y:S01]  /*cab0*/  F2FP.PACK_AB R83, R117, R80 ;  /* 0x000000507553723e */ /* 0x000fe200000000ff */
        /* <DEDUP_REMOVED lines=10> */
[----:B------:R-:W-:Y:S01]  /*cb60*/  IADD3 R105, R92, 0x200, RZ ;  /* 0x000002005c697810 */ /* 0x000fe20007ffe0ff */
        /* <DEDUP_REMOVED lines=11> */
[----:B------:R-:W-:Y:S01]  /*cc20*/  FFMA.FTZ R113, R14, R113, R46 ;  /* 0x000000710e717223 */ /* 0x000fe2000001002e */
[----:B------:R-:W-:Y:S01]  /*cc30*/  LEA R98, P1, R99, c[0x0][0x208], 0x4 ;  /* 0x0000820063627a11 */ /* 0x000fe200078220ff */
[----:B------:R-:W-:Y:S01]  /*cc40*/  FFMA.FTZ R96, R15, R94, R47 ;  /* 0x0000005e0f607223 */ /* 0x000fe2000001002f */
[----:B------:R-:W-:Y:S01]  /*cc50*/  F2FP.PACK_AB R88, R95, R88 ;  /* 0x000000585f58723e */ /* 0x000fe200000000ff */
[----:B------:R-:W-:Y:S01]  /*cc60*/  FFMA.FTZ R89, R26, R101, R58 ;  /* 0x000000651a597223 */ /* 0x000fe2000001003a */
[----:B------:R-:W-:Y:S01]  /*cc70*/  LEA.HI.X R99, R99, c[0x0][0x20c], RZ, 0x4, P1 ;  /* 0x0000830063637a11 */ /* 0x000fe200008f24ff */
[----:B------:R-:W-:Y:S01]  /*cc80*/  FFMA.FTZ R102, R27, R102, R59 ;  /* 0x000000661b667223 */ /* 0x000fe2000001003b */
[----:B------:R-:W-:Y:S01]  /*cc90*/  F2FP.PACK_AB R95, R96, R113 ;  /* 0x00000071605f723e */ /* 0x000fe200000000ff */
[----:B------:R-:W-:Y:S01]  /*cca0*/  HFMA2.MMA R96, -RZ, RZ, 0, 9.5367431640625e-07 ;  /* 0x00000010ff607435 */ /* 0x000fe200000001ff */
[----:B------:R-:W-:Y:S01]  /*ccb0*/  FFMA.FTZ R91, R29, R100, R61 ;  /* 0x000000641d5b7223 */ /* 0x000fe2000001003d */
[----:B------:R-:W-:Y:S01]  /*ccc0*/  LEA R100, P0, R92, c[0x0][0x208], 0x4 ;  /* 0x000082005c647a11 */ /* 0x000fe200078020ff */
[----:B------:R-:W-:Y:S01]  /*ccd0*/  FFMA.FTZ R87, R30, R103, R62 ;  /* 0x000000671e577223 */ /* 0x000fe2000001003e */
[----:B------:R-:W-:Y:S01]  /*cce0*/  F2FP.PACK_AB R89, R102, R89 ;  /* 0x000000596659723e */ /* 0x000fe200000000ff */
[----:B------:R-:W-:Y:S01]  /*ccf0*/  FFMA.FTZ R106, R31, R106, R63 ;  /* 0x0000006a1f6a7223 */ /* 0x000fe2000001003f */
[----:B------:R-:W-:Y:S01]  /*cd00*/  IADD3 R102, R92, 0x100, RZ ;  /* 0x000001005c667810 */ /* 0x000fe20007ffe0ff */
[----:B------:R-:W-:Y:S01]  /*cd10*/  FFMA.FTZ R115, R16, R115, R48 ;  /* 0x0000007310737223 */ /* 0x000fe20000010030 */
[----:B------:R-:W-:Y:S01]  /*cd20*/  LEA.HI.X R101, R92, c[0x0][0x20c], RZ, 0x4, P0 ;  /* 0x000083005c657a11 */ /* 0x000fe200000f24ff */
[----:B------:R-:W-:Y:S01]  /*cd30*/  FFMA.FTZ R104, R17, R104, R49 ;  /* 0x0000006811687223 */ /* 0x000fe20000010031 */
[----:B------:R-:W-:Y:S01]  /*cd40*/  F2FP.PACK_AB R87, R106, R87 ;  /* 0x000000576a57723e */ /* 0x000fe200000000ff */
[----:B------:R-:W-:Y:S01]  /*cd50*/  FFMA.FTZ R111, R22, R111, R54 ;  /* 0x0000006f166f7223 */ /* 0x000fe20000010036 */
[----:B------:R-:W-:Y:S01]  /*cd60*/  F2FP.PACK_AB R86, R91, R86 ;  /* 0x000000565b56723e */ /* 0x000fe200000000ff */
[----:B------:R-:W-:Y:S01]  /*cd70*/  FFMA.FTZ R114, R23, R114, R55 ;  /* 0x0000007217727223 */ /* 0x000fe20000010037 */
[----:B------:R-:W-:Y:S01]  /*cd80*/  F2FP.PACK_AB R92, R104, R115 ;  /* 0x00000073685c723e */ /* 0x000fe200000000ff */
[----:B------:R-:W-:Y:S01]  /*cd90*/  FFMA.FTZ R93, R12, R93, R44 ;  /* 0x0000005d0c5d7223 */ /* 0x000fe2000001002c */
[----:B------:R0:W-:Y:S01]  /*cda0*/  STG.E.128 [R100.64], R80 ;  /* 0x0000005064007986 */ /* 0x0001e2000c101d06 */
[----:B------:R-:W-:Y:S01]  /*cdb0*/  FFMA.FTZ R94, R13, R112, R45 ;  /* 0x000000700d5e7223 */ /* 0x000fe2000001002d */
[----:B------:R-:W-:Y:S01]  /*cdc0*/  F2FP.PACK_AB R91, R114, R111 ;  /* 0x0000006f725b723e */ /* 0x000fe200000000ff */
[----:B------:R-:W-:Y:S01]  /*cdd0*/  FFMA.FTZ R109, R18, R109, R50 ;  /* 0x0000006d126d7223 */ /* 0x000fe20000010032 */
[----:B------:R-:W-:Y:S01]  /*cde0*/  ISETP.GE.AND P0, PT, R2, c[0x0][0x164], PT ;  /* 0x0000590002007a0c */ /* 0x000fe20003f06270 */
[----:B------:R-:W-:Y:S01]  /*cdf0*/  FFMA.FTZ R110, R19, R110, R51 ;  /* 0x0000006e136e7223 */ /* 0x000fe20000010033 */
[----:B------:R-:W-:Y:S01]  /*ce00*/  F2FP.PACK_AB R94, R94, R93 ;  /* 0x0000005d5e5e723e */ /* 0x000fe200000000ff */
[----:B------:R-:W-:Y:S01]  /*ce10*/  IMAD.WIDE.U32 R102, R102, R96, c[0x0][0x208] ;  /* 0x0000820066667625 */ /* 0x000fe200078e0060 */
[----:B------:R-:W-:-:S02]  /*ce20*/  LOP3.LUT P1, RZ, R11, 0xff, RZ, 0xc0, !PT ;  /* 0x000000ff0bff7812 */ /* 0x000fc4000782c0ff */
[----:B------:R-:W-:Y:S01]  /*ce30*/  F2FP.PACK_AB R93, R110, R109 ;  /* 0x0000006d6e5d723e */ /* 0x000fe200000000ff */
[----:B------:R-:W-:Y:S01]  /*ce40*/  IMAD.WIDE.U32 R104, R105, R96, c[0x0][0x208] ;  /* 0x0000820069687625 */ /* 0x000fe200078e0060 */
[----:B------:R0:W-:Y:S01]  /*ce50*/  STG.E.128 [R102.64], R84 ;  /* 0x0000005466007986 */ /* 0x0001e2000c101d06 */
[----:B------:R-:W-:-:S03]  /*ce60*/  SEL R11, RZ, 0x1, P1 ;  /* 0x00000001ff0b7807 */ /* 0x000fc60000800000 */
[----:B------:R0:W-:Y:S04]  /*ce70*/  STG.E.128 [R104.64], R88 ;  /* 0x0000005868007986 */ /* 0x0001e8000c101d06 */
[----:B------:R0:W-:Y:S02]  /*ce80*/  STG.E.128 [R98.64], R92 ;  /* 0x0000005c62007986 */ /* 0x0001e4000c101d06 */
[----:B0-----:R-:W-:Y:S01]  /*ce90*/  @P0 CALL.REL.NOINC `(.L_x_15777) ;  /* 0x0000001000000944 */ /* 0x001fe20003c00000 */
[----:B------:R-:W-:Y:S05]  /*cea0*/  BRA `(.L_x_15778) ;  /* 0xffff396000007947 */ /* 0x000fea000383ffff */
.L_x_15777:
[----:B------:R-:W-:Y:S05]  /*ceb0*/  EXIT ;  /* 0x000000000000794d */ /* 0x000fea0003800000 */
.L_x_15775:
[----:B------:R-:W-:Y:S01]  /*cec0*/  IMAD.MOV.U32 R96, RZ, RZ, R80 ;  /* 0x000000ffff607224 */ /* 0x000fe200078e0050 */
[----:B------:R-:W-:Y:S01]  /*ced0*/  MOV R81, 0x1 ;  /* 0x0000000100517802 */ /* 0x000fe20000000f00 */
[----:B------:R-:W-:Y:S01]  /*cee0*/  IMAD.MOV.U32 R122, RZ, RZ, 0x1f ;  /* 0x0000001fff7a7424 */ /* 0x000fe200078e00ff */
[----:B------:R-:W-:Y:S02]  /*cef0*/  MOV R95, 0xffffffff ;  /* 0xffffffff005f7802 */ /* 0x000fe40000000f00 */
[----:B------:R-:W-:-:S02]  /*cf00*/  MOV R82, 0xcf20 ;  /* 0x0000cf2000527802 */ /* 0x000fc40000000f00 */
[----:B------:R-:W-:Y:S05]  /*cf10*/  CALL.REL.NOINC `($__internal_89_$__cuda_sm70_shflsync_bfly_p) ;  /* 0x0000078000007944 */ /* 0x000fea0003c00000 */
[----:B01----:R-:W-:Y:S05]  /*cf20*/  BRA `(.L_x_15779) ;  /* 0xffffed1000007947 */ /* 0x003fea000383ffff */
.L_x_15776:
[----:B------:R-:W-:Y:S01]  /*cf30*/  HFMA2.MMA R122, -RZ, RZ, 0, 1.847743988037109375e-06 ;  /* 0x0000001fff7a7435 */ /* 0x000fe200000001ff */
[----:B------:R-:W-:Y:S01]  /*cf40*/  IMAD.MOV.U32 R81, RZ, RZ, 0x2 ;  /* 0x00000002ff517424 */ /* 0x000fe200078e00ff */
[----:B------:R-:W-:Y:S01]  /*cf50*/  MOV R82, 0xcf80 ;  /* 0x0000cf8000527802 */ /* 0x000fe20000000f00 */
[----:B------:R-:W-:-:S03]  /*cf60*/  IMAD.MOV.U32 R95, RZ, RZ, -0x1 ;  /* 0xffffffffff5f7424 */ /* 0x000fc600078e00ff */
[----:B0-----:R-:W-:Y:S05]  /*cf70*/  CALL.REL.NOINC `($__internal_89_$__cuda_sm70_shflsync_bfly_p) ;  /* 0x0000072000007944 */ /* 0x001fea0003c00000 */
[----:B01----:R-:W-:Y:S01]  /*cf80*/  FADD.FTZ R96, R96, R81 ;  /* 0x0000005160607221 */ /* 0x003fe20000010000 */
[----:B------:R-:W-:Y:S01]  /*cf90*/  MOV R81, 0x4 ;  /* 0x0000000400517802 */ /* 0x000fe20000000f00 */
[----:B------:R-:W-:Y:S01]  /*cfa0*/  IMAD.MOV.U32 R122, RZ, RZ, 0x1f ;  /* 0x0000001fff7a7424 */ /* 0x000fe200078e00ff */
[----:B------:R-:W-:-:S02]  /*cfb0*/  MOV R95, 0xffffffff ;  /* 0xffffffff005f7802 */ /* 0x000fc40000000f00 */
[----:B------:R-:W-:Y:S02]  /*cfc0*/  MOV R82, 0xcfe0 ;  /* 0x0000cfe000527802 */ /* 0x000fe40000000f00 */
[----:B------:R-:W-:Y:S05]  /*cfd0*/  CALL.REL.NOINC `($__internal_89_$__cuda_sm70_shflsync_bfly_p) ;  /* 0x000006c000007944 */ /* 0x000fea0003c00000 */
[----:B0-----:R-:W-:Y:S01]  /*cfe0*/  HFMA2.MMA R122, -RZ, RZ, 0, 1.847743988037109375e-06 ;  /* 0x0000001fff7a7435 */ /* 0x001fe200000001ff */
[----:B-1----:R-:W-:Y:S01]  /*cff0*/  FADD.FTZ R96, R96, R81 ;  /* 0x0000005160607221 */ /* 0x002fe20000010000 */
[----:B------:R-:W-:Y:S01]  /*d000*/  MOV R82, 0xd040 ;  /* 0x0000d04000527802 */ /* 0x000fe20000000f00 */
[----:B------:R-:W-:Y:S02]  /*d010*/  IMAD.MOV.U32 R81, RZ, RZ, 0x8 ;  /* 0x00000008ff517424 */ /* 0x000fe400078e00ff */
[----:B------:R-:W-:Y:S02]  /*d020*/  IMAD.MOV.U32 R95, RZ, RZ, -0x1 ;  /* 0xffffffffff5f7424 */ /* 0x000fe400078e00ff */
[----:B------:R-:W-:Y:S05]  /*d030*/  CALL.REL.NOINC `($__internal_89_$__cuda_sm70_shflsync_bfly_p) ;  /* 0x0000066000007944 */ /* 0x000fea0003c00000 */
[----:B01----:R-:W-:Y:S01]  /*d040*/  FADD.FTZ R96, R96, R81 ;  /* 0x0000005160607221 */ /* 0x003fe20000010000 */
[----:B------:R-:W-:Y:S01]  /*d050*/  MOV R81, 0x10 ;  /* 0x0000001000517802 */ /* 0x000fe20000000f00 */
[----:B------:R-:W-:Y:S01]  /*d060*/  IMAD.MOV.U32 R122, RZ, RZ, 0x1f ;  /* 0x0000001fff7a7424 */ /* 0x000fe200078e00ff */
[----:B------:R-:W-:Y:S02]  /*d070*/  MOV R95, 0xffffffff ;  /* 0xffffffff005f7802 */ /* 0x000fe40000000f00 */
[----:B------:R-:W-:-:S02]  /*d080*/  MOV R82, 0xd0a0 ;  /* 0x0000d0a000527802 */ /* 0x000fc40000000f00 */
[----:B------:R-:W-:Y:S05]  /*d090*/  CALL.REL.NOINC `($__internal_89_$__cuda_sm70_shflsync_bfly_p) ;  /* 0x0000060000007944 */ /* 0x000fea0003c00000 */
[----:B-1----:R-:W-:Y:S01]  /*d0a0*/  FADD.FTZ R80, R96, R81 ;  /* 0x0000005160507221 */ /* 0x002fe20000010000 */
[----:B0-----:R-:W-:Y:S01]  /*d0b0*/  HFMA2.MMA R122, -RZ, RZ, 0, 1.847743988037109375e-06 ;  /* 0x0000001fff7a7435 */ /* 0x001fe200000001ff */
[----:B------:R-:W-:-:S02]  /*d0c0*/  IMAD.MOV.U32 R95, RZ, RZ, -0x1 ;  /* 0xffffffffff5f7424 */ /* 0x000fc400078e00ff */
        /* <DEDUP_REMOVED lines=67> */
[----:B------:R-:W-:Y:S05]  /*d500*/  CALL.REL.NOINC `($__internal_89_$__cuda_sm70_shflsync_bfly_p) ;  /* 0x0000019000007944 */ /* 0x000fea0003c00000 */
[----:B01----:R-:W-:Y:S01]  /*d510*/  FADD.FTZ R96, R96, R81 ;  /* 0x0000005160607221 */ /* 0x003fe20000010000 */
[----:B------:R-:W-:Y:S01]  /*d520*/  MOV R81, 0x2 ;  /* 0x0000000200517802 */ /* 0x000fe20000000f00 */
[----:B------:R-:W-:Y:S01]  /*d530*/  IMAD.MOV.U32 R122, RZ, RZ, 0x1f ;  /* 0x0000001fff7a7424 */ /* 0x000fe200078e00ff */
[----:B------:R-:W-:Y:S02]  /*d540*/  MOV R95, 0xffffffff ;  /* 0xffffffff005f7802 */ /* 0x000fe40000000f00 */
[----:B------:R-:W-:Y:S02]  /*d550*/  MOV R82, 0xd570 ;  /* 0x0000d57000527802 */ /* 0x000fe40000000f00 */
[----:B------:R-:W-:Y:S05]  /*d560*/  CALL.REL.NOINC `($__internal_89_$__cuda_sm70_shflsync_bfly_p) ;  /* 0x0000013000007944 */ /* 0x000fea0003c00000 */
[----:B0-----:R-:W-:Y:S01]  /*d570*/  HFMA2.MMA R122, -RZ, RZ, 0, 1.847743988037109375e-06 ;  /* 0x0000001fff7a7435 */ /* 0x001fe200000001ff */
[----:B-1----:R-:W-:Y:S01]  /*d580*/  FADD.FTZ R96, R96, R81 ;  /* 0x0000005160607221 */ /* 0x002fe20000010000 */
[----:B------:R-:W-:Y:S01]  /*d590*/  MOV R82, 0xd5d0 ;  /* 0x0000d5d000527802 */ /* 0x000fe20000000f00 */
[----:B------:R-:W-:-:S02]  /*d5a0*/  IMAD.MOV.U32 R81, RZ, RZ, 0x4 ;  /* 0x00000004ff517424 */ /* 0x000fc400078e00ff */
[----:B------:R-:W-:Y:S02]  /*d5b0*/  IMAD.MOV.U32 R95, RZ, RZ, -0x1 ;  /* 0xffffffffff5f7424 */ /* 0x000fe400078e00ff */
        /* <DEDUP_REMOVED lines=10> */
[----:B------:R-:W-:Y:S02]  /*d660*/  IMAD.MOV.U32 R81, RZ, RZ, 0x10 ;  /* 0x00000010ff517424 */ /* 0x000fe400078e00ff */
[----:B------:R-:W-:-:S02]  /*d670*/  IMAD.MOV.U32 R95, RZ, RZ, -0x1 ;  /* 0xffffffffff5f7424 */ /* 0x000fc400078e00ff */
[----:B------:R-:W-:Y:S05]  /*d680*/  CALL.REL.NOINC `($__internal_89_$__cuda_sm70_shflsync_bfly_p) ;  /* 0x0000001000007944 */ /* 0x000fea0003c00000 */
[----:B01----:R-:W-:Y:S05]  /*d690*/  BRA `(.L_x_15780) ;  /* 0xffffeae000007947 */ /* 0x003fea000383ffff */
        .weak           $__internal_89_$__cuda_sm70_shflsync_bfly_p
        .type           $__internal_89_$__cuda_sm70_shflsync_bfly_p,@function
        .size           $__internal_89_$__cuda_sm70_shflsync_bfly_p,(.L_x_29153 - $__internal_89_$__cuda_sm70_shflsync_bfly_p)
$__internal_89_$__cuda_sm70_shflsync_bfly_p:
[----:B------:R-:W-:Y:S01]  /*d6a0*/  MOV R83, 0x0 ;  /* 0x0000000000537802 */ /* 0x000fe20000000f00 */
[----:B------:R-:W-:Y:S04]  /*d6b0*/  WARPSYNC R95 ;  /* 0x0000005f00007348 */ /* 0x000fe80003800000 */
[----:B------:R0:W1:Y:S01]  /*d6c0*/  SHFL.BFLY PT, R81, R96, R81, R122 ;  /* 0x0c00005160517389 */ /* 0x00006200000e007a */
[----:B------:R-:W-:Y:S05]  /*d6d0*/  RET.REL.NODEC R82 `(_ZN10layer_norm13ln_fwd_kernelINS_13Kernel_traitsIf6__halfS2_S2_fjLj8192ELj1ELj1ELj8ELj16ENS_18Kernel_traits_baseILj8192EfS2_S2_S2_fjLj256EEEEELb1ELb0ELb0ELb1EEEvNS_9FwdParamsE) ;  /* 0xffff292052007950 */ /* 0x000fea0003c3ffff */
.L_x_15781:
        /* <DEDUP_REMOVED lines=10> */
.L_x_29153:


//--------------------- .text._ZN10layer_norm13ln_fwd_kernelINS_13Kernel_traitsIf6__halfS2_S2_fjLj8192ELj1ELj1ELj8ELj16ENS_18Kernel_traits_baseILj8192EfS2_S2_S2_fjLj256EEEEELb1ELb0ELb1ELb0EEEvNS_9FwdParamsE --------------------------
	.section	.text._ZN10layer_norm13ln_fwd_kernelINS_13Kernel_traitsIf6__halfS2_S2_fjLj8192ELj1ELj1ELj8ELj16ENS_18Kernel_traits_baseILj8192EfS2_S2_S2_fjLj256EEEEELb1ELb0ELb1ELb0EEEvNS_9FwdParamsE,"ax",@progbits
	.sectioninfo	@"SHI_REGISTERS=169"
	.align	128
        .global         _ZN10layer_norm13ln_fwd_kernelINS_13Kernel_traitsIf6__halfS2_S2_fjLj8192ELj1ELj1ELj8ELj16ENS_18Kernel_traits_baseILj8192EfS2_S2_S2_fjLj256EEEEELb1ELb0ELb1ELb0EEEvNS_9FwdParamsE
        .type           _ZN10layer_norm13ln_fwd_kernelINS_13Kernel_traitsIf6__halfS2_S2_fjLj8192ELj1ELj1ELj8ELj16ENS_18Kernel_traits_baseILj8192EfS2_S2_S2_fjLj256EEEEELb1ELb0ELb1ELb0EEEvNS_9FwdParamsE,@function
        .size           _ZN10layer_norm13ln_fwd_kernelINS_13Kernel_traitsIf6__halfS2_S2_fjLj8192ELj1ELj1ELj8ELj16ENS_18Kernel_traits_baseILj8192EfS2_S2_S2_fjLj256EEEEELb1ELb0ELb1ELb0EEEvNS_9FwdParamsE,(.L_x_29154 - _ZN10layer_norm13ln_fwd_kernelINS_13Kernel_traitsIf6__halfS2_S2_fjLj8192ELj1ELj1ELj8ELj16ENS_18Kernel_traits_baseILj8192EfS2_S2_S2_fjLj256EEEEELb1ELb0ELb1ELb0EEEvNS_9FwdParamsE)
        .other          _ZN10layer_norm13ln_fwd_kernelINS_13Kernel_traitsIf6__halfS2_S2_fjLj8192ELj1ELj1ELj8ELj16ENS_18Kernel_traits_baseILj8192EfS2_S2_S2_fjLj256EEEEELb1ELb0ELb1ELb0EEEvNS_9FwdParamsE,@"STO_CUDA_ENTRY STV_DEFAULT"
_ZN10layer_norm13ln_fwd_kernelINS_13Kernel_traitsIf6__halfS2_S2_fjLj8192ELj1ELj1ELj8ELj16ENS_18Kernel_traits_baseILj8192EfS2_S2_S2_fjLj256EEEEELb1ELb0ELb1ELb0EEEvNS_9FwdParamsE:
.text._ZN10layer_norm13ln_fwd_kernelINS_13Kernel_traitsIf6__halfS2_S2_fjLj8192ELj1ELj1ELj8ELj16ENS_18Kernel_traits_baseILj8192EfS2_S2_S2_fjLj256EEEEELb1ELb0ELb1ELb0EEEvNS_9FwdParamsE:
        /* <DEDUP_REMOVED lines=19> */
[----:B--2---:R-:W-:-:S04]  /*0130*/  @P0 IADD3 R155, P1, R4, c[0x0][0x240], RZ ;  /* 0x00009000049b0a10 */ /* 0x004fc80007f3e0ff */
[----:B------:R-:W-:-:S04]  /*0140*/  @P0 IADD3.X R0, RZ, R5, RZ, P1, !PT ;  /* 0x00000005ff000210 */ /* 0x000fc80000ffe4ff */
[--C-:B------:R-:W-:Y:S02]  /*0150*/  SHF.R.U32.HI R77, RZ, 0x2, R0.reuse ;  /* 0x00000002ff4d7819 */ /* 0x100fe40000011600 */
[----:B------:R-:W-:Y:S02]  /*0160*/  SHF.R.U64 R76, R155, 0x2, R0 ;  /* 0x000000029b4c7819 */ /* 0x000fe40000001200 */
[----:B---3--:R-:W-:Y:S01]  /*0170*/  LOP3.LUT R8, R7, R77, R2, 0x96, !PT ;  /* 0x0000004d07087212 */ /* 0x008fe200078e9602 */
[----:B------:R-:W-:Y:S01]  /*0180*/  IMAD.MOV.U32 R7, RZ, RZ, c[0x0][0x168] ;  /* 0x00005a00ff077624 */ /* 0x000fe200078e00ff */
[----:B------:R-:W-:Y:S01]  /*0190*/  IADD3 R0, R3, -0x4498517b, RZ ;  /* 0xbb67ae8503007810 */ /* 0x000fe20007ffe0ff */
[----:B------:R-:W-:Y:S01]  /*01a0*/  IMAD.WIDE.U32 R4, R76, -0x2daee0ad, RZ ;  /* 0xd2511f534c047825 */ /* 0x000fe200078e00ff */
[C---:B------:R-:W-:Y:S02]  /*01b0*/  IADD3 R81, R2.reuse, -0x61c88647, RZ ;  /* 0x9e3779b902517810 */ /* 0x040fe40007ffe0ff */
[----:B------:R-:W-:Y:S01]  /*01c0*/  IADD3 R80, R2, 0x3c6ef372, RZ ;  /* 0x3c6ef37202507810 */ /* 0x000fe20007ffe0ff */
[----:B------:R-:W-:Y:S01]  /*01d0*/  IMAD.WIDE.U32 R8, R8, -0x2daee0ad, RZ ;  /* 0xd2511f5308087825 */ /* 0x000fe200078e00ff */
[----:B------:R-:W-:-:S02]  /*01e0*/  LOP3.LUT R5, R5, R3, RZ, 0x3c, !PT ;  /* 0x0000000305057212 */ /* 0x000fc400078e3cff */
[----:B------:R-:W-:Y:S02]  /*01f0*/  SHF.R.S32.HI R7, RZ, 0x1f, R7 ;  /* 0x0000001fff077819 */ /* 0x000fe40000011407 */
[----:B------:R-:W-:Y:S01]  /*0200*/  LOP3.LUT R10, R9, R4, R0, 0x96, !PT ;  /* 0x00000004090a7212 */ /* 0x000fe200078e9600 */
[----:B------:R-:W-:Y:S01]  /*0210*/  IMAD.WIDE.U32 R4, R5, -0x326172a9, RZ ;  /* 0xcd9e8d5705047825 */ /* 0x000fe200078e00ff */
[----:B------:R-:W-:Y:S02]  /*0220*/  IADD3 R82, R3, 0x76cf5d0a, RZ ;  /* 0x76cf5d0a03527810 */ /* 0x000fe40007ffe0ff */
[----:B------:R-:W-:Y:S01]  /*0230*/  LEA.HI R93, R7, c[0x0][0x168], RZ, 0x3 ;  /* 0x00005a00075d7a11 */ /* 0x000fe200078f18ff */
[----:B------:R-:W-:Y:S01]  /*0240*/  IMAD.WIDE.U32 R10, R10, -0x326172a9, RZ ;  /* 0xcd9e8d570a0a7825 */ /* 0x000fe200078e00ff */
[----:B------:R-:W-:Y:S02]  /*0250*/  LOP3.LUT R5, R5, R81, R6, 0x96, !PT ;  /* 0x0000005105057212 */ /* 0x000fe400078e9606 */
[----:B------:R-:W-:-:S02]  /*0260*/  IADD3 R83, R3, 0x32370b8f, RZ ;  /* 0x32370b8f03537810 */ /* 0x000fc40007ffe0ff */
[----:B------:R-:W-:Y:S01]  /*0270*/  LOP3.LUT R6, R11, R4, R80, 0x96, !PT ;  /* 0x000000040b067212 */ /* 0x000fe200078e9650 */
[----:B------:R-:W-:Y:S01]  /*0280*/  IMAD.WIDE.U32 R4, R5, -0x2daee0ad, RZ ;  /* 0xd2511f5305047825 */ /* 0x000fe200078e00ff */
[----:B------:R-:W-:Y:S02]  /*0290*/  LOP3.LUT R11, R79, 0xff, RZ, 0xc0, !PT ;  /* 0x000000ff4f0b7812 */ /* 0x000fe400078ec0ff */
[----:B------:R-:W-:Y:S01]  /*02a0*/  IADD3 R84, R2, -0x255992d5, RZ ;  /* 0xdaa66d2b02547810 */ /* 0x000fe20007ffe0ff */
[----:B------:R-:W-:Y:S01]  /*02b0*/  IMAD.WIDE.U32 R6, R6, -0x2daee0ad, RZ ;  /* 0xd2511f5306067825 */ /* 0x000fe200078e00ff */
[----:B------:R-:W-:Y:S02]  /*02c0*/  LOP3.LUT R86, R11, 0xff, RZ, 0x3c, !PT ;  /* 0x000000ff0b567812 */ /* 0x000fe400078e3cff */
[----:B------:R-:W-:Y:S02]  /*02d0*/  LOP3.LUT R8, R5, R8, R82, 0x96, !PT ;  /* 0x0000000805087212 */ /* 0x000fe400078e9652 */
[----:B------:R-:W-:-:S02]  /*02e0*/  LEA.HI.SX32 R86, R93, R86, 0x1d ;  /* 0x000000565d567211 */ /* 0x000fc400078feaff */
[----:B------:R-:W-:Y:S01]  /*02f0*/  LOP3.LUT R74, R7, R4, R83, 0x96, !PT ;  /* 0x00000004074a7212 */ /* 0x000fe200078e9653 */
[----:B------:R-:W-:Y:S01]  /*0300*/  IMAD.WIDE.U32 R8, R8, -0x326172a9, RZ ;  /* 0xcd9e8d5708087825 */ /* 0x000fe200078e00ff */
[----:B------:R-:W-:Y:S02]  /*0310*/  LOP3.LUT P0, RZ, R86, 0xffffff00, RZ, 0xc0, !PT ;  /* 0xffffff0056ff7812 */ /* 0x000fe4000780c0ff */
[----:B------:R-:W-:Y:S01]  /*0320*/  IADD3 R87, R2, 0x78dde6e4, RZ ;  /* 0x78dde6e402577810 */ /* 0x000fe20007ffe0ff */
[----:B------:R-:W-:Y:S01]  /*0330*/  IMAD.WIDE.U32 R74, R74, -0x326172a9, RZ ;  /* 0xcd9e8d574a4a7825 */ /* 0x000fe200078e00ff */
[----:B------:R-:W-:Y:S02]  /*0340*/  LOP3.LUT R72, R9, R10, R84, 0x96, !PT ;  /* 0x0000000a09487212 */ /* 0x000fe400078e9654 */
[C---:B------:R-:W-:Y:S02]  /*0350*/  ISETP.GE.U32.AND P6, PT, R86.reuse, 0x200, PT ;  /* 0x000002005600780c */ /* 0x040fe40003fc6070 */
[----:B------:R-:W-:Y:S01]  /*0360*/  ISETP.GE.U32.AND P5, PT, R86, 0x300, PT ;  /* 0x000003005600780c */ /* 0x000fe20003fa6070 */
[----:B------:R-:W-:Y:S01]  /*0370*/  IMAD.WIDE.U32 R72, R72, -0x2daee0ad, RZ ;  /* 0xd2511f5348487825 */ /* 0x000fe200078e00ff */
[----:B------:R-:W-:-:S02]  /*0380*/  IADD3 R88, R3, -0x126145ec, RZ ;  /* 0xed9eba1403587810 */ /* 0x000fc40007ffe0ff */
[----:B------:R-:W-:Y:S02]  /*0390*/  ISETP.GE.U32.AND P1, PT, R86, 0x400, PT ;  /* 0x000004005600780c */ /* 0x000fe40003f26070 */
        /* <DEDUP_REMOVED lines=20> */
.L_x_15783:
[----:B------:R-:W-:Y:S05]  /*04e0*/  BSYNC B0 ;  /* 0x0000000000007941 */ /* 0x000fea0003800000 */
.L_x_15782:
        /* <DEDUP_REMOVED lines=17> */
.L_x_15785:
[----:B------:R-:W-:Y:S05]  /*0600*/  BSYNC B0 ;  /* 0x0000000000007941 */ /* 0x000fea0003800000 */
.L_x_15784:
        /* <DEDUP_REMOVED lines=17> */
.L_x_15787:
[----:B------:R-:W-:Y:S05]  /*0720*/  BSYNC B0 ;  /* 0x0000000000007941 */ /* 0x000fea0003800000 */
.L_x_15786:
        /* <DEDUP_REMOVED lines=16> */
.L_x_15789:
[----:B------:R-:W-:Y:S05]  /*0830*/  BSYNC B0 ;  /* 0x0000000000007941 */ /* 0x000fea0003800000 */
.L_x_15788:
        /* <DEDUP_REMOVED lines=23> */
[----:B------:R-:W-:Y:S01]  /*09b0*/  IMAD.SHL.U32 R4, R79, 0x20, RZ ;  /* 0x000000204f047824 */ /* 0x000fe200078e00ff */
[----:B------:R-:W-:-:S02]  /*09c0*/  IADD3 R73, R7, R98, RZ ;  /* 0x0000006207497210 */ /* 0x000fc40007ffe0ff */
[----:B------:R-:W-:Y:S01]  /*09d0*/  IADD3 R93, R3, 0x1fd5c5a3, RZ ;  /* 0x1fd5c5a3035d7810 */ /* 0x000fe20007ffe0ff */
[----:B------:R-:W-:Y:S01]  /*09e0*/  IMAD.WIDE.U32 R6, R6, -0x326172a9, RZ ;  /* 0xcd9e8d5706067825 */ /* 0x000fe200078e00ff */
[----:B------:R-:W-:Y:S02]  /*09f0*/  LOP3.LUT R96, R4, 0x3e0, RZ, 0xc0, !PT ;  /* 0x000003e004607812 */ /* 0x000fe400078ec0ff */
[----:B------:R-:W-:Y:S01]  /*0a00*/  IADD3 R94, R2, 0x5384540f, RZ ;  /* 0x5384540f025e7810 */ /* 0x000fe20007ffe0ff */
[----:B------:R-:W-:Y:S01]  /*0a10*/  IMAD.SHL.U32 R73, R73, 0x8, RZ ;  /* 0x0000000849497824 */ /* 0x000fe200078e00ff */
[----:B------:R-:W-:Y:S01]  /*0a20*/  IADD3 R97, R3, -0x695add53, RZ ;  /* 0x96a522ad03617810 */ /* 0x000fe20007ffe0ff */
[----:B------:R-:W-:Y:S01]  /*0a30*/  IMAD.WIDE.U32 R4, R5, -0x2daee0ad, RZ ;  /* 0xd2511f5305047825 */ /* 0x000fe200078e00ff */
[----:B------:R-:W-:Y:S02]  /*0a40*/  LOP3.LUT R74, R7, R74, R94, 0x96, !PT ;  /* 0x0000004a074a7212 */ /* 0x000fe400078e965e */
[----:B------:R-:W-:Y:S01]  /*0a50*/  MOV R100, 0x1 ;  /* 0x0000000100647802 */ /* 0x000fe20000000f00 */
[----:B------:R-:W0:Y:S01]  /*0a60*/  I2F.U32 R73, R73 ;  /* 0x0000004900497306 */ /* 0x000e220000201000 */
[----:B------:R-:W-:Y:S01]  /*0a70*/  IMAD.IADD R96, R95, 0x1, -R96 ;  /* 0x000000015f607824 */ /* 0x000fe200078e0a60 */
[----:B------:R-:W-:Y:S01]  /*0a80*/  LOP3.LUT R72, R5, R72, R93, 0x96, !PT ;  /* 0x0000004805487212 */ /* 0x000fe200078e965d */
[----:B------:R-:W-:Y:S01]  /*0a90*/  IMAD.HI.U32 R5, R74, -0x2daee0ad, RZ ;  /* 0xd2511f534a057827 */ /* 0x000fe200078e00ff */
[----:B------:R-:W-:-:S02]  /*0aa0*/  IADD3 R95, R2, -0xe443238, RZ ;  /* 0xf1bbcdc8025f7810 */ /* 0x000fc40007ffe0ff */
[----:B------:R-:W-:Y:S01]  /*0ab0*/  IMNMX R96, RZ, R96, !PT ;  /* 0x00000060ff607217 */ /* 0x000fe20007800200 */
[----:B------:R-:W-:Y:S01]  /*0ac0*/  IMAD.HI.U32 R7, R72, -0x326172a9, RZ ;  /* 0xcd9e8d5748077827 */ /* 0x000fe200078e00ff */
[----:B------:R-:W-:Y:S02]  /*0ad0*/  LOP3.LUT R155, R155, 0x3, RZ, 0xc0, !PT ;  /* 0x000000039b9b7812 */ /* 0x000fe400078ec0ff */
[----:B------:R-:W-:Y:S01]  /*0ae0*/  IMNMX R75, R96, 0x20, PT ;  /* 0x00000020604b7817 */ /* 0x000fe20003800200 */
[----:B------:R-:W-:Y:S01]  /*0af0*/  IMAD R154, R74, -0x2daee0ad, RZ ;  /* 0xd2511f534a9a7824 */ /* 0x000fe200078e02ff */
[----:B------:R-:W-:Y:S01]  /*0b00*/  IADD3 R96, R3, -0x24c28bd8, RZ ;  /* 0xdb3d742803607810 */ /* 0x000fe20007ffe0ff */
[----:B------:R-:W-:Y:S01]  /*0b10*/  IMAD R147, R72, -0x326172a9, RZ ;  /* 0xcd9e8d5748937824 */ /* 0x000fe200078e02ff */
[----:B------:R-:W-:Y:S01]  /*0b20*/  LOP3.LUT R7, R7, R6, R95, 0x96, !PT ;  /* 0x0000000607077212 */ /* 0x000fe200078e965f */
[----:B------:R-:W-:Y:S01]  /*0b30*/  IMAD.IADD R75, R98, 0x1, R75 ;  /* 0x00000001624b7824 */ /* 0x000fe200078e024b */
[----:B0-----:R0:W1:Y:S01]  /*0b40*/  MUFU.RCP R99, R73 ;  /* 0x0000004900637308 */ /* 0x0010620000001000 */
[----:B------:R-:W-:-:S02]  /*0b50*/  LOP3.LUT R150, R5, R4, R96, 0x96, !PT ;  /* 0x0000000405967212 */ /* 0x000fc400078e9660 */
[----:B------:R-:W-:Y:S01]  /*0b60*/  IMAD.HI.U32 R4, R7, -0x2daee0ad, RZ ;  /* 0xd2511f5307047827 */ /* 0x000fe200078e00ff */
[----:B------:R-:W-:-:S03]  /*0b70*/  IADD3 R98, R2, -0x700cb87f, RZ ;  /* 0x8ff3478102627810 */ /* 0x000fc60007ffe0ff */
[----:B------:R-:W-:Y:S01]  /*0b80*/  IMAD.HI.U32 R5, R150, -0x326172a9, RZ ;  /* 0xcd9e8d5796057827 */ /* 0x000fe200078e00ff */
[----:B------:R-:W-:-:S03]  /*0b90*/  LOP3.LUT R154, R4, R154, R97, 0x96, !PT ;  /* 0x0000009a049a7212 */ /* 0x000fc600078e9661 */
[----:B------:R-:W-:Y:S01]  /*0ba0*/  IMAD.SHL.U32 R102, R75, 0x8, RZ ;  /* 0x000000084b667824 */ /* 0x000fe200078e00ff */
[----:B------:R-:W-:Y:S01]  /*0bb0*/  LOP3.LUT R147, R5, R147, R98, 0x96, !PT ;  /* 0x0000009305937212 */ /* 0x000fe200078e9662 */
[----:B------:R-:W-:Y:S02]  /*0bc0*/  IMAD R156, R7, -0x2daee0ad, RZ ;  /* 0xd2511f53079c7824 */ /* 0x000fe400078e02ff */
[----:B0-----:R-:W-:Y:S02]  /*0bd0*/  IMAD R150, R150, -0x326172a9, RZ ;  /* 0xcd9e8d5796967824 */ /* 0x001fe400078e02ff */
.L_x_16135:
        /* <DEDUP_REMOVED lines=15> */
[----:B------:R-:W-:-:S06]  /*0cd0*/  HFMA2.MMA R141, -RZ, RZ, 0, 0 ;  /* 0x00000000ff8d7435 */ /* 0x000fcc00000001ff */
[-C--:B------:R-:W-:Y:S02]  /*0ce0*/  @P2 LEA.HI.SX32 R141, R144, R73.reuse, 0x1d ;  /* 0x00000049908d2211 */ /* 0x080fe400078feaff */
[----:B------:R-:W-:Y:S02]  /*0cf0*/  LEA.HI.SX32 R144, R140, R73, 0x1d ;  /* 0x000000498c907211 */ /* 0x000fe400078feaff */
[----:B------:R-:W-:Y:S01]  /*0d00*/  SHF.R.S32.HI R140, RZ, 0x1f, R85 ;  /* 0x0000001fff8c7819 */ /* 0x000fe20000011455 */
        /* <DEDUP_REMOVED lines=18> */
.L_x_15793:
        /* <DEDUP_REMOVED lines=12> */
.L_x_15796:
[----:B------:R-:W-:Y:S02]  /*0ef0*/  IMAD.MOV.U32 R139, RZ, RZ, R150 ;  /* 0x000000ffff8b7224 */ /* 0x000fe400078e0096 */
.L_x_15797:
[----:B------:R-:W-:Y:S05]  /*0f00*/  BSYNC B2 ;  /* 0x0000000000027941 */ /* 0x000fea0003800000 */
.L_x_15795:
        /* <DEDUP_REMOVED lines=16> */
.L_x_15801:
[----:B------:R-:W-:Y:S05]  /*1010*/  BSYNC B3 ;  /* 0x0000000000037941 */ /* 0x000fea0003800000 */
.L_x_15800:
        /* <DEDUP_REMOVED lines=43> */
.L_x_15799:
[----:B------:R-:W-:Y:S05]  /*12d0*/  BSYNC B2 ;  /* 0x0000000000027941 */ /* 0x000fea0003800000 */
.L_x_15798:
        /* <DEDUP_REMOVED lines=12> */
.L_x_15794:
[----:B------:R-:W-:Y:S05]  /*13a0*/  BSYNC B1 ;  /* 0x0000000000017941 */ /* 0x000fea0003800000 */
.L_x_15792:
        /* <DEDUP_REMOVED lines=8> */
.L_x_15803:
        /* <DEDUP_REMOVED lines=12> */
.L_x_15806:
[----:B------:R-:W-:Y:S02]  /*14f0*/  IMAD.MOV.U32 R103, RZ, RZ, R150 ;  /* 0x000000ffff677224 */ /* 0x000fe400078e0096 */
.L_x_15807:
[----:B------:R-:W-:Y:S05]  /*1500*/  BSYNC B2 ;  /* 0x0000000000027941 */ /* 0x000fea0003800000 */
.L_x_15805:
        /* <DEDUP_REMOVED lines=16> */
.L_x_15811:
[----:B------:R-:W-:Y:S05]  /*1610*/  BSYNC B3 ;  /* 0x0000000000037941 */ /* 0x000fea0003800000 */
.L_x_15810:
        /* <DEDUP_REMOVED lines=43> */
.L_x_15809:
[----:B------:R-:W-:Y:S05]  /*18d0*/  BSYNC B2 ;  /* 0x0000000000027941 */ /* 0x000fea0003800000 */
.L_x_15808:
        /* <DEDUP_REMOVED lines=12> */
.L_x_15804:
[----:B------:R-:W-:Y:S05]  /*19a0*/  BSYNC B1 ;  /* 0x0000000000017941 */ /* 0x000fea0003800000 */
.L_x_15802:
[----:B------:R-:W-:Y:S01]  /*19b0*/  BSSY B1, `(.L_x_15812) ;  /* 0x000005f000017945 */ /* 0x000fe20003800000 */
[----:B------:R-:W-:Y:S05]  /*19c0*/  @P4 BRA `(.L_x_15813) ;  /* 0x0000006000004947 */ /* 0x000fea0003800000 */
[----:B------:R-:W-:Y:S02]  /*19d0*/  IMAD.MOV.U32 R146, RZ, RZ, RZ ;  /* 0x000000ffff927224 */ /* 0x000fe400078e00ff */
[----:B------:R-:W-:Y:S01]  /*19e0*/  IMAD.MOV.U32 R72, RZ, RZ, R73 ;  /* 0x000000ffff487224 */ /* 0x000fe200078e0049 */
[----:B------:R-:W-:Y:S05]  /*19f0*/  @!P3 BRA `(.L_x_15814) ;  /* 0x000005a00000b947 */ /* 0x000fea0003800000 */
[----:B------:R-:W-:Y:S01]  /*1a00*/  IMAD.MOV.U32 R72, RZ, RZ, R73 ;  /* 0x000000ffff487224 */ /* 0x000fe200078e0049 */
[----:B-----5:R-:W-:Y:S01]  /*1a10*/  HADD2.F32 R146, -RZ, R5.H0_H0 ;  /* 0x20000005ff927230 */ /* 0x020fe20000004100 */
[----:B------:R-:W-:Y:S05]  /*1a20*/  BRA `(.L_x_15814) ;  /* 0x0000057000007947 */ /* 0x000fea0003800000 */
.L_x_15813:
        /* <DEDUP_REMOVED lines=12> */
.L_x_15816:
[----:B------:R-:W-:Y:S02]  /*1af0*/  IMAD.MOV.U32 R104, RZ, RZ, R150 ;  /* 0x000000ffff687224 */ /* 0x000fe400078e0096 */
.L_x_15817:
[----:B------:R-:W-:Y:S05]  /*1b00*/  BSYNC B2 ;  /* 0x0000000000027941 */ /* 0x000fea0003800000 */
.L_x_15815:
        /* <DEDUP_REMOVED lines=16> */
.L_x_15821:
[----:B------:R-:W-:Y:S05]  /*1c10*/  BSYNC B3 ;  /* 0x0000000000037941 */ /* 0x000fea0003800000 */
.L_x_15820:
        /* <DEDUP_REMOVED lines=43> */
.L_x_15819:
[----:B------:R-:W-:Y:S05]  /*1ed0*/  BSYNC B2 ;  /* 0x0000000000027941 */ /* 0x000fea0003800000 */
.L_x_15818:
        /* <DEDUP_REMOVED lines=12> */
.L_x_15814:
[----:B------:R-:W-:Y:S05]  /*1fa0*/  BSYNC B1 ;  /* 0x0000000000017941 */ /* 0x000fea0003800000 */
.L_x_15812:
        /* <DEDUP_REMOVED lines=8> */
.L_x_15823:
        /* <DEDUP_REMOVED lines=12> */
.L_x_15826:
[----:B------:R-:W-:Y:S02]  /*20f0*/  MOV R105, R150 ;  /* 0x0000009600697202 */ /* 0x000fe40000000f00 */
.L_x_15827:
[----:B------:R-:W-:Y:S05]  /*2100*/  BSYNC B2 ;  /* 0x0000000000027941 */ /* 0x000fea0003800000 */
.L_x_15825:
        /* <DEDUP_REMOVED lines=16> */
.L_x_15831:
[----:B------:R-:W-:Y:S05]  /*2210*/  BSYNC B3 ;  /* 0x0000000000037941 */ /* 0x000fea0003800000 */
.L_x_15830:
        /* <DEDUP_REMOVED lines=43> */
.L_x_15829:
[----:B------:R-:W-:Y:S05]  /*24d0*/  BSYNC B2 ;  /* 0x0000000000027941 */ /* 0x000fea0003800000 */
.L_x_15828:
        /* <DEDUP_REMOVED lines=12> */
.L_x_15824:
[----:B------:R-:W-:Y:S05]  /*25a0*/  BSYNC B1 ;  /* 0x0000000000017941 */ /* 0x000fea0003800000 */
.L_x_15822:
        /* <DEDUP_REMOVED lines=8> */
.L_x_15833:
        /* <DEDUP_REMOVED lines=12> */
.L_x_15836:
[----:B------:R-:W-:Y:S02]  /*26f0*/  IMAD.MOV.U32 R106, RZ, RZ, R150 ;  /* 0x000000ffff6a7224 */ /* 0x000fe400078e0096 */
.L_x_15837:
[----:B------:R-:W-:Y:S05]  /*2700*/  BSYNC B2 ;  /* 0x0000000000027941 */ /* 0x000fea0003800000 */
.L_x_15835:
        /* <DEDUP_REMOVED lines=16> */
.L_x_15841:
[----:B------:R-:W-:Y:S05]  /*2810*/  BSYNC B3 ;  /* 0x0000000000037941 */ /* 0x000fea0003800000 */
.L_x_15840:
        /* <DEDUP_REMOVED lines=44> */
.L_x_15839:
[----:B------:R-:W-:Y:S05]  /*2ae0*/  BSYNC B2 ;  /* 0x0000000000027941 */ /* 0x000fea0003800000 */
.L_x_15838:
        /* <DEDUP_REMOVED lines=12> */
.L_x_15834:
[----:B------:R-:W-:Y:S05]  /*2bb0*/  BSYNC B1 ;  /* 0x0000000000017941 */ /* 0x000fea0003800000 */
.L_x_15832:
        /* <DEDUP_REMOVED lines=8> */
.L_x_15843:
        /* <DEDUP_REMOVED lines=12> */
.L_x_15846:
[----:B------:R-:W-:Y:S02]  /*2d00*/  MOV R107, R150 ;  /* 0x00000096006b7202 */ /* 0x000fe40000000f00 */
.L_x_15847:
[----:B------:R-:W-:Y:S05]  /*2d10*/  BSYNC B2 ;  /* 0x0000000000027941 */ /* 0x000fea0003800000 */
.L_x_15845:
        /* <DEDUP_REMOVED lines=16> */
.L_x_15851:
[----:B------:R-:W-:Y:S05]  /*2e20*/  BSYNC B3 ;  /* 0x0000000000037941 */ /* 0x000fea0003800000 */
.L_x_15850:
        /* <DEDUP_REMOVED lines=43> */
.L_x_15849:
[----:B------:R-:W-:Y:S05]  /*30e0*/  BSYNC B2 ;  /* 0x0000000000027941 */ /* 0x000fea0003800000 */
.L_x_15848:
        /* <DEDUP_REMOVED lines=12> */
.L_x_15844:
[----:B------:R-:W-:Y:S05]  /*31b0*/  BSYNC B1 ;  /* 0x0000000000017941 */ /* 0x000fea0003800000 */
.L_x_15842:
        /* <DEDUP_REMOVED lines=8> */
.L_x_15853:
        /* <DEDUP_REMOVED lines=12> */
.L_x_15856:
[----:B------:R-:W-:Y:S02]  /*3300*/  IMAD.MOV.U32 R108, RZ, RZ, R150 ;  /* 0x000000ffff6c7224 */ /* 0x000fe400078e0096 */
.L_x_15857:
[----:B------:R-:W-:Y:S05]  /*3310*/  BSYNC B2 ;  /* 0x0000000000027941 */ /* 0x000fea0003800000 */
.L_x_15855:
        /* <DEDUP_REMOVED lines=16> */
.L_x_15861:
[----:B------:R-:W-:Y:S05]  /*3420*/  BSYNC B3 ;  /* 0x0000000000037941 */ /* 0x000fea0003800000 */
.L_x_15860:
        /* <DEDUP_REMOVED lines=44> */
.L_x_15859:
[----:B------:R-:W-:Y:S05]  /*36f0*/  BSYNC B2 ;  /* 0x0000000000027941 */ /* 0x000fea0003800000 */
.L_x_15858:
        /* <DEDUP_REMOVED lines=12> */
.L_x_15854:
[----:B------:R-:W-:Y:S05]  /*37c0*/  BSYNC B1 ;  /* 0x0000000000017941 */ /* 0x000fea0003800000 */
.L_x_15852:
        /* <DEDUP_REMOVED lines=8> */
.L_x_15863:
        /* <DEDUP_REMOVED lines=12> */
.L_x_15866:
[----:B------:R-:W-:Y:S02]  /*3910*/  MOV R109, R150 ;  /* 0x00000096006d7202 */ /* 0x000fe40000000f00 */
.L_x_15867:
[----:B------:R-:W-:Y:S05]  /*3920*/  BSYNC B2 ;  /* 0x0000000000027941 */ /* 0x000fea0003800000 */
.L_x_15865:
        /* <DEDUP_REMOVED lines=16> */
.L_x_15871:
[----:B------:R-:W-:Y:S05]  /*3a30*/  BSYNC B3 ;  /* 0x0000000000037941 */ /* 0x000fea0003800000 */
.L_x_15870:
        /* <DEDUP_REMOVED lines=44> */
.L_x_15869:
[----:B------:R-:W-:Y:S05]  /*3d00*/  BSYNC B2 ;  /* 0x0000000000027941 */ /* 0x000fea0003800000 */
.L_x_15868:
        /* <DEDUP_REMOVED lines=12> */
.L_x_15864:
[----:B------:R-:W-:Y:S05]  /*3dd0*/  BSYNC B1 ;  /* 0x0000000000017941 */ /* 0x000fea0003800000 */
.L_x_15862:
        /* <DEDUP_REMOVED lines=29> */
.L_x_15873:
[----:B------:R-:W-:Y:S05]  /*3fb0*/  BSYNC B1 ;  /* 0x0000000000017941 */ /* 0x000fea0003800000 */
.L_x_15872:
[----:B------:R-:W-:Y:S02]  /*3fc0*/  IADD3 R144, R144, 0x100, RZ ;  /* 0x0000010090907810 */ /* 0x000fe40007ffe0ff */
[----:B------:R-:W-:Y:S02]  /*3fd0*/  IADD3 R141, R141, 0x100, RZ ;  /* 0x000001008d8d7810 */ /* 0x000fe40007ffe0ff */
.L_x_15791:
[----:B---3--:R-:W-:Y:S05]  /*3fe0*/  BSYNC B0 ;  /* 0x0000000000007941 */ /* 0x008fea0003800000 */
.L_x_15790:
        /* <DEDUP_REMOVED lines=20> */
.L_x_15877:
        /* <DEDUP_REMOVED lines=12> */
.L_x_15880:
[----:B------:R-:W-:Y:S02]  /*41f0*/  IMAD.MOV.U32 R118, RZ, RZ, R150 ;  /* 0x000000ffff767224 */ /* 0x000fe400078e0096 */
.L_x_15881:
[----:B------:R-:W-:Y:S05]  /*4200*/  BSYNC B2 ;  /* 0x0000000000027941 */ /* 0x000fea0003800000 */
.L_x_15879:
        /* <DEDUP_REMOVED lines=16> */
.L_x_15885:
[----:B------:R-:W-:Y:S05]  /*4310*/  BSYNC B3 ;  /* 0x0000000000037941 */ /* 0x000fea0003800000 */
.L_x_15884:
        /* <DEDUP_REMOVED lines=44> */
.L_x_15883:
[----:B------:R-:W-:Y:S05]  /*45e0*/  BSYNC B2 ;  /* 0x0000000000027941 */ /* 0x000fea0003800000 */
.L_x_15882:
        /* <DEDUP_REMOVED lines=11> */
.L_x_15878:
[----:B------:R-:W-:Y:S05]  /*46a0*/  BSYNC B1 ;  /* 0x0000000000017941 */ /* 0x000fea0003800000 */
.L_x_15876:
        /* <DEDUP_REMOVED lines=8> */
.L_x_15887:
        /* <DEDUP_REMOVED lines=12> */
.L_x_15890:
[----:B------:R-:W-:Y:S02]  /*47f0*/  MOV R103, R150 ;  /* 0x0000009600677202 */ /* 0x000fe40000000f00 */
.L_x_15891:
[----:B------:R-:W-:Y:S05]  /*4800*/  BSYNC B2 ;  /* 0x0000000000027941 */ /* 0x000fea0003800000 */
.L_x_15889:
        /* <DEDUP_REMOVED lines=16> */
.L_x_15895:
[----:B------:R-:W-:Y:S05]  /*4910*/  BSYNC B3 ;  /* 0x0000000000037941 */ /* 0x000fea0003800000 */
.L_x_15894:
        /* <DEDUP_REMOVED lines=44> */
.L_x_15893:
[----:B------:R-:W-:Y:S05]  /*4be0*/  BSYNC B2 ;  /* 0x0000000000027941 */ /* 0x000fea0003800000 */
.L_x_15892:
        /* <DEDUP_REMOVED lines=12> */
.L_x_15888:
[----:B------:R-:W-:Y:S05]  /*4cb0*/  BSYNC B1 ;  /* 0x0000000000017941 */ /* 0x000fea0003800000 */
.L_x_15886:
        /* <DEDUP_REMOVED lines=8> */
.L_x_15897:
        /* <DEDUP_REMOVED lines=12> */
.L_x_15900:
[----:B------:R-:W-:Y:S02]  /*4e00*/  IMAD.MOV.U32 R104, RZ, RZ, R150 ;  /* 0x000000ffff687224 */ /* 0x000fe400078e0096 */
.L_x_15901:
[----:B------:R-:W-:Y:S05]  /*4e10*/  BSYNC B2 ;  /* 0x0000000000027941 */ /* 0x000fea0003800000 */
.L_x_15899:
        /* <DEDUP_REMOVED lines=16> */
.L_x_15905:
[----:B------:R-:W-:Y:S05]  /*4f20*/  BSYNC B3 ;  /* 0x0000000000037941 */ /* 0x000fea0003800000 */
.L_x_15904:
        /* <DEDUP_REMOVED lines=44> */
.L_x_15903:
[----:B------:R-:W-:Y:S05]  /*51f0*/  BSYNC B2 ;  /* 0x0000000000027941 */ /* 0x000fea0003800000 */
.L_x_15902:
        /* <DEDUP_REMOVED lines=12> */
.L_x_15898:
[----:B------:R-:W-:Y:S05]  /*52c0*/  BSYNC B1 ;  /* 0x0000000000017941 */ /* 0x000fea0003800000 */
.L_x_15896:
        /* <DEDUP_REMOVED lines=8> */
.L_x_15907:
        /* <DEDUP_REMOVED lines=12> */
.L_x_15910:
[----:B------:R-:W-:Y:S02]  /*5410*/  IMAD.MOV.U32 R105, RZ, RZ, R150 ;  /* 0x000000ffff697224 */ /* 0x000fe400078e0096 */
.L_x_15911:
[----:B------:R-:W-:Y:S05]  /*5420*/  BSYNC B2 ;  /* 0x0000000000027941 */ /* 0x000fea0003800000 */
.L_x_15909:
        /* <DEDUP_REMOVED lines=16> */
.L_x_15915:
[----:B------:R-:W-:Y:S05]  /*5530*/  BSYNC B3 ;  /* 0x0000000000037941 */ /* 0x000fea0003800000 */
.L_x_15914:
        /* <DEDUP_REMOVED lines=44> */
.L_x_15913:
[----:B------:R-:W-:Y:S05]  /*5800*/  BSYNC B2 ;  /* 0x0000000000027941 */ /* 0x000fea0003800000 */
.L_x_15912:
        /* <DEDUP_REMOVED lines=12> */
.L_x_15908:
[----:B------:R-:W-:Y:S05]  /*58d0*/  BSYNC B1 ;  /* 0x0000000000017941 */ /* 0x000fea0003800000 */
.L_x_15906:
        /* <DEDUP_REMOVED lines=8> */
.L_x_15917:
        /* <DEDUP_REMOVED lines=12> */
.L_x_15920:
[----:B------:R-:W-:Y:S02]  /*5a20*/  MOV R106, R150 ;  /* 0x00000096006a7202 */ /* 0x000fe40000000f00 */
.L_x_15921:
[----:B------:R-:W-:Y:S05]  /*5a30*/  BSYNC B2 ;  /* 0x0000000000027941 */ /* 0x000fea0003800000 */
.L_x_15919:
        /* <DEDUP_REMOVED lines=16> */
.L_x_15925:
[----:B------:R-:W-:Y:S05]  /*5b40*/  BSYNC B3 ;  /* 0x0000000000037941 */ /* 0x000fea0003800000 */
.L_x_15924:
        /* <DEDUP_REMOVED lines=44> */
.L_x_15923:
[----:B------:R-:W-:Y:S05]  /*5e10*/  BSYNC B2 ;  /* 0x0000000000027941 */ /* 0x000fea0003800000 */
.L_x_15922:
        /* <DEDUP_REMOVED lines=12> */
.L_x_15918:
[----:B------:R-:W-:Y:S05]  /*5ee0*/  BSYNC B1 ;  /* 0x0000000000017941 */ /* 0x000fea0003800000 */
.L_x_15916:
        /* <DEDUP_REMOVED lines=8> */
.L_x_15927:
        /* <DEDUP_REMOVED lines=12> */
.L_x_15930:
[----:B------:R-:W-:Y:S02]  /*6030*/  IMAD.MOV.U32 R107, RZ, RZ, R150 ;  /* 0x000000ffff6b7224 */ /* 0x000fe400078e0096 */
.L_x_15931:
[----:B------:R-:W-:Y:S05]  /*6040*/  BSYNC B2 ;  /* 0x0000000000027941 */ /* 0x000fea0003800000 */
.L_x_15929:
        /* <DEDUP_REMOVED lines=16> */
.L_x_15935:
[----:B------:R-:W-:Y:S05]  /*6150*/  BSYNC B3 ;  /* 0x0000000000037941 */ /* 0x000fea0003800000 */
.L_x_15934:
        /* <DEDUP_REMOVED lines=44> */
.L_x_15933:
[----:B------:R-:W-:Y:S05]  /*6420*/  BSYNC B2 ;  /* 0x0000000000027941 */ /* 0x000fea0003800000 */
.L_x_15932:
        /* <DEDUP_REMOVED lines=12> */
.L_x_15928:
[----:B------:R-:W-:Y:S05]  /*64f0*/  BSYNC B1 ;  /* 0x0000000000017941 */ /* 0x000fea0003800000 */
.L_x_15926:
        /* <DEDUP_REMOVED lines=8> */
.L_x_15937:
        /* <DEDUP_REMOVED lines=12> */
.L_x_15940:
[----:B------:R-:W-:Y:S02]  /*6640*/  IMAD.MOV.U32 R108, RZ, RZ, R150 ;  /* 0x000000ffff6c7224 */ /* 0x000fe400078e0096 */
.L_x_15941:
[----:B------:R-:W-:Y:S05]  /*6650*/  BSYNC B2 ;  /* 0x0000000000027941 */ /* 0x000fea0003800000 */
.L_x_15939:
        /* <DEDUP_REMOVED lines=16> */
.L_x_15945:
[----:B------:R-:W-:Y:S05]  /*6760*/  BSYNC B3 ;  /* 0x0000000000037941 */ /* 0x000fea0003800000 */
.L_x_15944:
        /* <DEDUP_REMOVED lines=44> */
.L_x_15943:
[----:B------:R-:W-:Y:S05]  /*6a30*/  BSYNC B2 ;  /* 0x0000000000027941 */ /* 0x000fea0003800000 */
.L_x_15942:
        /* <DEDUP_REMOVED lines=12> */
.L_x_15938:
[----:B------:R-:W-:Y:S05]  /*6b00*/  BSYNC B1 ;  /* 0x0000000000017941 */ /* 0x000fea0003800000 */
.L_x_15936:
        /* <DEDUP_REMOVED lines=8> */
.L_x_15947:
        /* <DEDUP_REMOVED lines=12> */
.L_x_15950:
[----:B------:R-:W-:Y:S02]  /*6c50*/  MOV R109, R150 ;  /* 0x00000096006d7202 */ /* 0x000fe40000000f00 */
.L_x_15951:
[----:B------:R-:W-:Y:S05]  /*6c60*/  BSYNC B2 ;  /* 0x0000000000027941 */ /* 0x000fea0003800000 */
.L_x_15949:
        /* <DEDUP_REMOVED lines=16> */
.L_x_15955:
[----:B------:R-:W-:Y:S05]  /*6d70*/  BSYNC B3 ;  /* 0x0000000000037941 */ /* 0x000fea0003800000 */
.L_x_15954:
        /* <DEDUP_REMOVED lines=44> */
.L_x_15953:
[----:B------:R-:W-:Y:S05]  /*7040*/  BSYNC B2 ;  /* 0x0000000000027941 */ /* 0x000fea0003800000 */
.L_x_15952:
        /* <DEDUP_REMOVED lines=12> */
.L_x_15948:
[----:B------:R-:W-:Y:S05]  /*7110*/  BSYNC B1 ;  /* 0x0000000000017941 */ /* 0x000fea0003800000 */
.L_x_15946:
        /* <DEDUP_REMOVED lines=29> */
.L_x_15957:
[----:B------:R-:W-:Y:S05]  /*72f0*/  BSYNC B1 ;  /* 0x0000000000017941 */ /* 0x000fea0003800000 */
.L_x_15956:
[----:B------:R-:W-:Y:S02]  /*7300*/  IADD3 R144, R144, 0x100, RZ ;  /* 0x0000010090907810 */ /* 0x000fe40007ffe0ff */
[----:B------:R-:W-:Y:S02]  /*7310*/  IADD3 R141, R141, 0x100, RZ ;  /* 0x000001008d8d7810 */ /* 0x000fe40007ffe0ff */
.L_x_15875:
[----:B------:R-:W-:Y:S05]  /*7320*/  BSYNC B0 ;  /* 0x0000000000007941 */ /* 0x000fea0003800000 */
.L_x_15874:
        /* <DEDUP_REMOVED lines=20> */
.L_x_15961:
        /* <DEDUP_REMOVED lines=12> */
.L_x_15964:
[----:B------:R-:W-:Y:S02]  /*7530*/  IMAD.MOV.U32 R126, RZ, RZ, R150 ;  /* 0x000000ffff7e7224 */ /* 0x000fe400078e0096 */
.L_x_15965:
[----:B------:R-:W-:Y:S05]  /*7540*/  BSYNC B2 ;  /* 0x0000000000027941 */ /* 0x000fea0003800000 */
.L_x_15963:
        /* <DEDUP_REMOVED lines=16> */
.L_x_15969:
[----:B------:R-:W-:Y:S05]  /*7650*/  BSYNC B3 ;  /* 0x0000000000037941 */ /* 0x000fea0003800000 */
.L_x_15968:
        /* <DEDUP_REMOVED lines=44> */
.L_x_15967:
[----:B------:R-:W-:Y:S05]  /*7920*/  BSYNC B2 ;  /* 0x0000000000027941 */ /* 0x000fea0003800000 */
.L_x_15966:
        /* <DEDUP_REMOVED lines=11> */
.L_x_15962:
[----:B------:R-:W-:Y:S05]  /*79e0*/  BSYNC B1 ;  /* 0x0000000000017941 */ /* 0x000fea0003800000 */
.L_x_15960:
        /* <DEDUP_REMOVED lines=8> */
.L_x_15971:
        /* <DEDUP_REMOVED lines=12> */
.L_x_15974:
[----:B------:R-:W-:Y:S02]  /*7b30*/  MOV R103, R150 ;  /* 0x0000009600677202 */ /* 0x000fe40000000f00 */
.L_x_15975:
[----:B------:R-:W-:Y:S05]  /*7b40*/  BSYNC B2 ;  /* 0x0000000000027941 */ /* 0x000fea0003800000 */
.L_x_15973:
        /* <DEDUP_REMOVED lines=16> */
.L_x_15979:
[----:B------:R-:W-:Y:S05]  /*7c50*/  BSYNC B3 ;  /* 0x0000000000037941 */ /* 0x000fea0003800000 */
.L_x_15978:
        /* <DEDUP_REMOVED lines=44> */
.L_x_15977:
[----:B------:R-:W-:Y:S05]  /*7f20*/  BSYNC B2 ;  /* 0x0000000000027941 */ /* 0x000fea0003800000 */
.L_x_15976:
        /* <DEDUP_REMOVED lines=12> */
.L_x_15972:
[----:B------:R-:W-:Y:S05]  /*7ff0*/  BSYNC B1 ;  /* 0x0000000000017941 */ /* 0x000fea0003800000 */
.L_x_15970:
        /* <DEDUP_REMOVED lines=8> */
.L_x_15981:
        /* <DEDUP_REMOVED lines=12> */
.L_x_15984:
[----:B------:R-:W-:Y:S02]  /*8140*/  IMAD.MOV.U32 R104, RZ, RZ, R150 ;  /* 0x000000ffff687224 */ /* 0x000fe400078e0096 */
.L_x_15985:
[----:B------:R-:W-:Y:S05]  /*8150*/  BSYNC B2 ;  /* 0x0000000000027941 */ /* 0x000fea0003800000 */
.L_x_15983:
        /* <DEDUP_REMOVED lines=16> */
.L_x_15989:
[----:B------:R-:W-:Y:S05]  /*8260*/  BSYNC B3 ;  /* 0x0000000000037941 */ /* 0x000fea0003800000 */
.L_x_15988:
        /* <DEDUP_REMOVED lines=44> */
.L_x_15987:
[----:B------:R-:W-:Y:S05]  /*8530*/  BSYNC B2 ;  /* 0x0000000000027941 */ /* 0x000fea0003800000 */
.L_x_15986:
        /* <DEDUP_REMOVED lines=12> */
.L_x_15982:
[----:B------:R-:W-:Y:S05]  /*8600*/  BSYNC B1 ;  /* 0x0000000000017941 */ /* 0x000fea0003800000 */
.L_x_15980:
        /* <DEDUP_REMOVED lines=8> */
.L_x_15991:
        /* <DEDUP_REMOVED lines=12> */
.L_x_15994:
[----:B------:R-:W-:Y:S02]  /*8750*/  IMAD.MOV.U32 R105, RZ, RZ, R150 ;  /* 0x000000ffff697224 */ /* 0x000fe400078e0096 */
.L_x_15995:
[----:B------:R-:W-:Y:S05]  /*8760*/  BSYNC B2 ;  /* 0x0000000000027941 */ /* 0x000fea0003800000 */
.L_x_15993:
        /* <DEDUP_REMOVED lines=16> */
.L_x_15999:
[----:B------:R-:W-:Y:S05]  /*8870*/  BSYNC B3 ;  /* 0x0000000000037941 */ /* 0x000fea0003800000 */
.L_x_15998:
        /* <DEDUP_REMOVED lines=44> */
.L_x_15997:
[----:B------:R-:W-:Y:S05]  /*8b40*/  BSYNC B2 ;  /* 0x0000000000027941 */ /* 0x000fea0003800000 */
.L_x_15996:
        /* <DEDUP_REMOVED lines=12> */
.L_x_15992:
[----:B------:R-:W-:Y:S05]  /*8c10*/  BSYNC B1 ;  /* 0x0000000000017941 */ /* 0x000fea0003800000 */
.L_x_15990:
        /* <DEDUP_REMOVED lines=8> */
.L_x_16001:
        /* <DEDUP_REMOVED lines=12> */
.L_x_16004:
[----:B------:R-:W-:Y:S02]  /*8d60*/  MOV R106, R150 ;  /* 0x00000096006a7202 */ /* 0x000fe40000000f00 */
.L_x_16005:
[----:B------:R-:W-:Y:S05]  /*8d70*/  BSYNC B2 ;  /* 0x0000000000027941 */ /* 0x000fea0003800000 */
.L_x_16003:
        /* <DEDUP_REMOVED lines=16> */
.L_x_16009:
[----:B------:R-:W-:Y:S05]  /*8e80*/  BSYNC B3 ;  /* 0x0000000000037941 */ /* 0x000fea0003800000 */
.L_x_16008:
        /* <DEDUP_REMOVED lines=44> */
.L_x_16007:
[----:B------:R-:W-:Y:S05]  /*9150*/  BSYNC B2 ;  /* 0x0000000000027941 */ /* 0x000fea0003800000 */
.L_x_16006:
        /* <DEDUP_REMOVED lines=12> */
.L_x_16002:
[----:B------:R-:W-:Y:S05]  /*9220*/  BSYNC B1 ;  /* 0x0000000000017941 */ /* 0x000fea0003800000 */
.L_x_16000:
        /* <DEDUP_REMOVED lines=8> */
.L_x_16011:
        /* <DEDUP_REMOVED lines=12> */
.L_x_16014:
[----:B------:R-:W-:Y:S02]  /*9370*/  IMAD.MOV.U32 R107, RZ, RZ, R150 ;  /* 0x000000ffff6b7224 */ /* 0x000fe400078e0096 */
.L_x_16015:
[----:B------:R-:W-:Y:S05]  /*9380*/  BSYNC B2 ;  /* 0x0000000000027941 */ /* 0x000fea0003800000 */
.L_x_16013:
        /* <DEDUP_REMOVED lines=16> */
.L_x_16019:
[----:B------:R-:W-:Y:S05]  /*9490*/  BSYNC B3 ;  /* 0x0000000000037941 */ /* 0x000fea0003800000 */
.L_x_16018:
        /* <DEDUP_REMOVED lines=44> */
.L_x_16017:
[----:B------:R-:W-:Y:S05]  /*9760*/  BSYNC B2 ;  /* 0x0000000000027941 */ /* 0x000fea0003800000 */
.L_x_16016:
        /* <DEDUP_REMOVED lines=12> */
.L_x_16012:
[----:B------:R-:W-:Y:S05]  /*9830*/  BSYNC B1 ;  /* 0x0000000000017941 */ /* 0x000fea0003800000 */
.L_x_16010:
        /* <DEDUP_REMOVED lines=8> */
.L_x_16021:
        /* <DEDUP_REMOVED lines=12> */
.L_x_16024:
[----:B------:R-:W-:Y:S02]  /*9980*/  IMAD.MOV.U32 R108, RZ, RZ, R150 ;  /* 0x000000ffff6c7224 */ /* 0x000fe400078e0096 */
.L_x_16025:
[----:B------:R-:W-:Y:S05]  /*9990*/  BSYNC B2 ;  /* 0x0000000000027941 */ /* 0x000fea0003800000 */
.L_x_16023:
        /* <DEDUP_REMOVED lines=16> */
.L_x_16029:
[----:B------:R-:W-:Y:S05]  /*9aa0*/  BSYNC B3 ;  /* 0x0000000000037941 */ /* 0x000fea0003800000 */
.L_x_16028:
        /* <DEDUP_REMOVED lines=44> */
.L_x_16027:
[----:B------:R-:W-:Y:S05]  /*9d70*/  BSYNC B2 ;  /* 0x0000000000027941 */ /* 0x000fea0003800000 */
.L_x_16026:
        /* <DEDUP_REMOVED lines=12> */
.L_x_16022:
[----:B------:R-:W-:Y:S05]  /*9e40*/  BSYNC B1 ;  /* 0x0000000000017941 */ /* 0x000fea0003800000 */
.L_x_16020:
        /* <DEDUP_REMOVED lines=8> */
.L_x_16031:
        /* <DEDUP_REMOVED lines=12> */
.L_x_16034:
[----:B------:R-:W-:Y:S02]  /*9f90*/  MOV R109, R150 ;  /* 0x00000096006d7202 */ /* 0x000fe40000000f00 */
.L_x_16035:
[----:B------:R-:W-:Y:S05]  /*9fa0*/  BSYNC B2 ;  /* 0x0000000000027941 */ /* 0x000fea0003800000 */
.L_x_16033:
        /* <DEDUP_REMOVED lines=16> */
.L_x_16039:
[----:B------:R-:W-:Y:S05]  /*a0b0*/  BSYNC B3 ;  /* 0x0000000000037941 */ /* 0x000fea0003800000 */
.L_x_16038:
        /* <DEDUP_REMOVED lines=44> */
.L_x_16037:
[----:B------:R-:W-:Y:S05]  /*a380*/  BSYNC B2 ;  /* 0x0000000000027941 */ /* 0x000fea0003800000 */
.L_x_16036:
        /* <DEDUP_REMOVED lines=12> */
.L_x_16032:
[----:B------:R-:W-:Y:S05]  /*a450*/  BSYNC B1 ;  /* 0x0000000000017941 */ /* 0x000fea0003800000 */
.L_x_16030:
        /* <DEDUP_REMOVED lines=29> */
.L_x_16041:
[----:B------:R-:W-:Y:S05]  /*a630*/  BSYNC B1 ;  /* 0x0000000000017941 */ /* 0x000fea0003800000 */
.L_x_16040:
[----:B------:R-:W-:Y:S02]  /*a640*/  IADD3 R144, R144, 0x100, RZ ;  /* 0x0000010090907810 */ /* 0x000fe40007ffe0ff */
[----:B------:R-:W-:Y:S02]  /*a650*/  IADD3 R141, R141, 0x100, RZ ;  /* 0x000001008d8d7810 */ /* 0x000fe40007ffe0ff */
.L_x_15959:
[----:B------:R-:W-:Y:S05]  /*a660*/  BSYNC B0 ;  /* 0x0000000000007941 */ /* 0x000fea0003800000 */
.L_x_15958:
[----:B------:R-:W-:Y:S01]  /*a670*/  BSSY B0, `(.L_x_16042) ;  /* 0x000032e000007945 */ /* 0x000fe20003800000 */
        /* <DEDUP_REMOVED lines=18> */
.L_x_16045:
        /* <DEDUP_REMOVED lines=12> */
.L_x_16048:
[----:B------:R-:W-:Y:S02]  /*a860*/  IMAD.MOV.U32 R134, RZ, RZ, R150 ;  /* 0x000000ffff867224 */ /* 0x000fe400078e0096 */
.L_x_16049:
[----:B------:R-:W-:Y:S05]  /*a870*/  BSYNC B2 ;  /* 0x0000000000027941 */ /* 0x000fea0003800000 */
.L_x_16047:
        /* <DEDUP_REMOVED lines=16> */
.L_x_16053:
[----:B------:R-:W-:Y:S05]  /*a980*/  BSYNC B3 ;  /* 0x0000000000037941 */ /* 0x000fea0003800000 */
.L_x_16052:
        /* <DEDUP_REMOVED lines=44> */
.L_x_16051:
[----:B------:R-:W-:Y:S05]  /*ac50*/  BSYNC B2 ;  /* 0x0000000000027941 */ /* 0x000fea0003800000 */
.L_x_16050:
        /* <DEDUP_REMOVED lines=11> */
.L_x_16046:
[----:B------:R-:W-:Y:S05]  /*ad10*/  BSYNC B1 ;  /* 0x0000000000017941 */ /* 0x000fea0003800000 */
.L_x_16044:
        /* <DEDUP_REMOVED lines=8> */
.L_x_16055:
        /* <DEDUP_REMOVED lines=12> */
.L_x_16058:
[----:B------:R-:W-:Y:S02]  /*ae60*/  MOV R103, R150 ;  /* 0x0000009600677202 */ /* 0x000fe40000000f00 */
.L_x_16059:
[----:B------:R-:W-:Y:S05]  /*ae70*/  BSYNC B2 ;  /* 0x0000000000027941 */ /* 0x000fea0003800000 */
.L_x_16057:
        /* <DEDUP_REMOVED lines=16> */
.L_x_16063:
[----:B------:R-:W-:Y:S05]  /*af80*/  BSYNC B3 ;  /* 0x0000000000037941 */ /* 0x000fea0003800000 */
.L_x_16062:
        /* <DEDUP_REMOVED lines=44> */
.L_x_16061:
[----:B------:R-:W-:Y:S05]  /*b250*/  BSYNC B2 ;  /* 0x0000000000027941 */ /* 0x000fea0003800000 */
.L_x_16060:
        /* <DEDUP_REMOVED lines=12> */
.L_x_16056:
[----:B------:R-:W-:Y:S05]  /*b320*/  BSYNC B1 ;  /* 0x0000000000017941 */ /* 0x000fea0003800000 */
.L_x_16054:
        /* <DEDUP_REMOVED lines=8> */
.L_x_16065:
        /* <DEDUP_REMOVED lines=12> */
.L_x_16068:
[----:B------:R-:W-:Y:S02]  /*b470*/  IMAD.MOV.U32 R104, RZ, RZ, R150 ;  /* 0x000000ffff687224 */ /* 0x000fe400078e0096 */
.L_x_16069:
[----:B------:R-:W-:Y:S05]  /*b480*/  BSYNC B2 ;  /* 0x0000000000027941 */ /* 0x000fea0003800000 */
.L_x_16067:
        /* <DEDUP_REMOVED lines=16> */
.L_x_16073:
[----:B------:R-:W-:Y:S05]  /*b590*/  BSYNC B3 ;  /* 0x0000000000037941 */ /* 0x000fea0003800000 */
.L_x_16072:
        /* <DEDUP_REMOVED lines=44> */
.L_x_16071:
[----:B------:R-:W-:Y:S05]  /*b860*/  BSYNC B2 ;  /* 0x0000000000027941 */ /* 0x000fea0003800000 */
.L_x_16070:
        /* <DEDUP_REMOVED lines=12> */
.L_x_16066:
[----:B------:R-:W-:Y:S05]  /*b930*/  BSYNC B1 ;  /* 0x0000000000017941 */ /* 0x000fea0003800000 */
.L_x_16064:
        /* <DEDUP_REMOVED lines=8> */
.L_x_16075:
        /* <DEDUP_REMOVED lines=12> */
.L_x_16078:
[----:B------:R-:W-:Y:S02]  /*ba80*/  IMAD.MOV.U32 R105, RZ, RZ, R150 ;  /* 0x000000ffff697224 */ /* 0x000fe400078e0096 */
.L_x_16079:
[----:B------:R-:W-:Y:S05]  /*ba90*/  BSYNC B2 ;  /* 0x0000000000027941 */ /* 0x000fea0003800000 */
.L_x_16077:
        /* <DEDUP_REMOVED lines=16> */
.L_x_16083:
[----:B------:R-:W-:Y:S05]  /*bba0*/  BSYNC B3 ;  /* 0x0000000000037941 */ /* 0x000fea0003800000 */
.L_x_16082:
        /* <DEDUP_REMOVED lines=44> */
.L_x_16081:
[----:B------:R-:W-:Y:S05]  /*be70*/  BSYNC B2 ;  /* 0x0000000000027941 */ /* 0x000fea0003800000 */
.L_x_16080:
        /* <DEDUP_REMOVED lines=12> */
.L_x_16076:
[----:B------:R-:W-:Y:S05]  /*bf40*/  BSYNC B1 ;  /* 0x0000000000017941 */ /* 0x000fea0003800000 */
.L_x_16074:
        /* <DEDUP_REMOVED lines=8> */
.L_x_16085:
        /* <DEDUP_REMOVED lines=12> */
.L_x_16088:
[----:B------:R-:W-:Y:S02]  /*c090*/  MOV R106, R150 ;  /* 0x00000096006a7202 */ /* 0x000fe40000000f00 */
.L_x_16089:
[----:B------:R-:W-:Y:S05]  /*c0a0*/  BSYNC B2 ;  /* 0x0000000000027941 */ /* 0x000fea0003800000 */
.L_x_16087:
        /* <DEDUP_REMOVED lines=16> */
.L_x_16093:
[----:B------:R-:W-:Y:S05]  /*c1b0*/  BSYNC B3 ;  /* 0x0000000000037941 */ /* 0x000fea0003800000 */
.L_x_16092:
        /* <DEDUP_REMOVED lines=44> */
.L_x_16091:
[----:B------:R-:W-:Y:S05]  /*c480*/  BSYNC B2 ;  /* 0x0000000000027941 */ /* 0x000fea0003800000 */
.L_x_16090:
        /* <DEDUP_REMOVED lines=12> */
.L_x_16086:
[----:B------:R-:W-:Y:S05]  /*c550*/  BSYNC B1 ;  /* 0x0000000000017941 */ /* 0x000fea0003800000 */
.L_x_16084:
        /* <DEDUP_REMOVED lines=8> */
.L_x_16095:
        /* <DEDUP_REMOVED lines=12> */
.L_x_16098:
[----:B------:R-:W-:Y:S02]  /*c6a0*/  IMAD.MOV.U32 R107, RZ, RZ, R150 ;  /* 0x000000ffff6b7224 */ /* 0x000fe400078e0096 */
.L_x_16099:
[----:B------:R-:W-:Y:S05]  /*c6b0*/  BSYNC B2 ;  /* 0x0000000000027941 */ /* 0x000fea0003800000 */
.L_x_16097:
        /* <DEDUP_REMOVED lines=16> */
.L_x_16103:
[----:B------:R-:W-:Y:S05]  /*c7c0*/  BSYNC B3 ;  /* 0x0000000000037941 */ /* 0x000fea0003800000 */
.L_x_16102:
        /* <DEDUP_REMOVED lines=44> */
.L_x_16101:
[----:B------:R-:W-:Y:S05]  /*ca90*/  BSYNC B2 ;  /* 0x0000000000027941 */ /* 0x000fea0003800000 */
.L_x_16100:
        /* <DEDUP_REMOVED lines=12> */
.L_x_16096:
[----:B------:R-:W-:Y:S05]  /*cb60*/  BSYNC B1 ;  /* 0x0000000000017941 */ /* 0x000fea0003800000 */
.L_x_16094:
        /* <DEDUP_REMOVED lines=8> */
.L_x_16105:
        /* <DEDUP_REMOVED lines=12> */
.L_x_16108:
[----:B------:R-:W-:Y:S02]  /*ccb0*/  IMAD.MOV.U32 R108, RZ, RZ, R150 ;  /* 0x000000ffff6c7224 */ /* 0x000fe400078e0096 */
.L_x_16109:
[----:B------:R-:W-:Y:S05]  /*ccc0*/  BSYNC B2 ;  /* 0x0000000000027941 */ /* 0x000fea0003800000 */
.L_x_16107:
        /* <DEDUP_REMOVED lines=16> */
.L_x_16113:
[----:B------:R-:W-:Y:S05]  /*cdd0*/  BSYNC B3 ;  /* 0x0000000000037941 */ /* 0x000fea0003800000 */
.L_x_16112:
        /* <DEDUP_REMOVED lines=44> */
.L_x_16111:
[----:B------:R-:W-:Y:S05]  /*d0a0*/  BSYNC B2 ;  /* 0x0000000000027941 */ /* 0x000fea0003800000 */
.L_x_16110:
        /* <DEDUP_REMOVED lines=12> */
.L_x_16106:
[----:B------:R-:W-:Y:S05]  /*d170*/  BSYNC B1 ;  /* 0x0000000000017941 */ /* 0x000fea0003800000 */
.L_x_16104:
        /* <DEDUP_REMOVED lines=8> */
.L_x_16115:
        /* <DEDUP_REMOVED lines=12> */
.L_x_16118:
[----:B------:R-:W-:Y:S02]  /*d2c0*/  MOV R109, R150 ;  /* 0x00000096006d7202 */ /* 0x000fe40000000f00 */
.L_x_16119:
[----:B------:R-:W-:Y:S05]  /*d2d0*/  BSYNC B2 ;  /* 0x0000000000027941 */ /* 0x000fea0003800000 */
.L_x_16117:
        /* <DEDUP_REMOVED lines=16> */
.L_x_16123:
[----:B------:R-:W-:Y:S05]  /*d3e0*/  BSYNC B3 ;  /* 0x0000000000037941 */ /* 0x000fea0003800000 */
.L_x_16122:
        /* <DEDUP_REMOVED lines=44> */
.L_x_16121:
[----:B------:R-:W-:Y:S05]  /*d6b0*/  BSYNC B2 ;  /* 0x0000000000027941 */ /* 0x000fea0003800000 */
.L_x_16120:
        /* <DEDUP_REMOVED lines=12> */
.L_x_16116:
[----:B------:R-:W-:Y:S05]  /*d780*/  BSYNC B1 ;  /* 0x0000000000017941 */ /* 0x000fea0003800000 */
.L_x_16114:
        /* <DEDUP_REMOVED lines=28> */
.L_x_16043:
[----:B------:R-:W-:Y:S05]  /*d950*/  BSYNC B0 ;  /* 0x0000000000007941 */ /* 0x000fea0003800000 */
.L_x_16042:
        /* <DEDUP_REMOVED lines=42> */
.L_x_16136:
        /* <DEDUP_REMOVED lines=85> */
.L_x_16137:
        /* <DEDUP_REMOVED lines=13> */
[----:B------:R-:W-:Y:S01]  /*e220*/  LOP3.LUT P3, RZ, R141, 0x1f, R79, 0xf8, !PT ;  /* 0x0000001f8dff7812 */ /* 0x000fe2000786f84f */
[----:B------:R-:W-:Y:S01]  /*e230*/  @!P2 IMAD.MOV.U32 R74, RZ, RZ, R102 ;  /* 0x000000ffff4aa224 */ /* 0x000fe200078e0066 */
[----:B------:R-:W-:Y:S03]  /*e240*/  BSSY B0, `(.L_x_16126) ;  /* 0x00000d6000007945 */ /* 0x000fe60003800000 */
[----:B------:R-:W-:Y:S01]  /*e250*/  I2F R162, R74 ;  /* 0x0000004a00a27306 */ /* 0x000fe20000201400 */
[----:B------:R-:W0:Y:S04]  /*e260*/  SHFL.DOWN PT, R75, R74, 0x4, 0x1f ;  /* 0x08801f004a4b7f89 */ /* 0x000e2800000e0000 */
[----:B------:R1:W2:Y:S01]  /*e270*/  @!P2 LDS.64 R72, [R143.X8] ;  /* 0x000000008f48a984 */ /* 0x0002a20000008a00 */
[----:B------:R-:W-:-:S02]  /*e280*/  ISETP.NE.AND P2, PT, RZ, UR6, PT ;  /* 0x00000006ff007c0c */ /* 0x000fc4000bf45270 */
[----:B0-----:R-:W-:Y:S01]  /*e290*/  I2F R164, R75 ;  /* 0x0000004b00a47306 */ /* 0x001fe20000201400 */
[----:B------:R-:W-:-:S07]  /*e2a0*/  IADD3 R158, R75, R74, RZ ;  /* 0x0000004a4b9e7210 */ /* 0x000fce0007ffe0ff */
        /* <DEDUP_REMOVED lines=25> */
[----:B------:R-:W-:Y:S02]  /*e440*/  FMUL.FTZ R158, R161, R158 ;  /* 0x0000009ea19e7220 */ /* 0x000fe40000410000 */
[----:B--2---:R-:W-:Y:S02]  /*e450*/  IMAD.IADD R143, R72, 0x1, R159 ;  /* 0x00000001488f7824 */ /* 0x004fe400078e029f */
[----:B------:R-:W-:-:S02]  /*e460*/  FMUL.FTZ R162, R158, R162 ;  /* 0x000000a29ea27220 */ /* 0x000fc40000410000 */
        /* <DEDUP_REMOVED lines=74> */
.L_x_16129:
[----:B------:R-:W-:Y:S05]  /*e910*/  BSYNC B1 ;  /* 0x0000000000017941 */ /* 0x000fea0003800000 */
.L_x_16128:
        /* <DEDUP_REMOVED lines=35> */
.L_x_16131:
[----:B------:R-:W-:Y:S05]  /*eb50*/  BSYNC B1 ;  /* 0x0000000000017941 */ /* 0x000fea0003800000 */
.L_x_16130:
[----:B------:R-:W-:Y:S01]  /*eb60*/  ISETP.NE.AND P2, PT, R160, RZ, PT ;  /* 0x000000ffa000720c */ /* 0x000fe20003f45270 */
[----:B------:R-:W-:-:S12]  /*eb70*/  BSSY B1, `(.L_x_16132) ;  /* 0x0000022000017945 */ /* 0x000fd80003800000 */
[----:B------:R-:W-:Y:S05]  /*eb80*/  @!P2 BRA `(.L_x_16133) ;  /* 0x000002000000a947 */ /* 0x000fea0003800000 */
[--C-:B0-----:R-:W-:Y:S01]  /*eb90*/  FADD.FTZ R72, R122, -R163.reuse ;  /* 0x800000a37a487221 */ /* 0x101fe20000010000 */
        /* <DEDUP_REMOVED lines=31> */
.L_x_16133:
[----:B------:R-:W-:Y:S05]  /*ed90*/  BSYNC B1 ;  /* 0x0000000000017941 */ /* 0x000fea0003800000 */
.L_x_16132:
        /* <DEDUP_REMOVED lines=26> */
[----:B------:R-:W-:-:S02]  /*ef40*/  FFMA.FTZ R144, R15, R144, R23 ;  /* 0x000000900f907223 */ /* 0x000fc40000010017 */
[----:B------:R-:W-:Y:S01]  /*ef50*/  IMAD.MOV.U32 R141, RZ, RZ, 0x10 ;  /* 0x00000010ff8d7424 */ /* 0x000fe200078e00ff */
[----:B------:R-:W-:Y:S02]  /*ef60*/  F2FP.PACK_AB R74, R162, R159 ;  /* 0x0000009fa24a723e */ /* 0x000fe400000000ff */
[----:B------:R-:W-:Y:S01]  /*ef70*/  F2FP.PACK_AB R73, R144, R73 ;  /* 0x000000499049723e */ /* 0x000fe200000000ff */
[----:B------:R-:W-:-:S05]  /*ef80*/  IMAD.WIDE.U32 R140, R138, R141, c[0x0][0x208] ;  /* 0x000082008a8c7625 */ /* 0x000fca00078e008d */
[----:B------:R0:W-:Y:S02]  /*ef90*/  STG.E.128 [R140.64], R72 ;  /* 0x000000488c007986 */ /* 0x0001e4000c101d04 */
.L_x_16127:
[----:B-1----:R-:W-:Y:S05]  /*efa0*/  BSYNC B0 ;  /* 0x0000000000007941 */ /* 0x002fea0003800000 */
.L_x_16126:
[----:B------:R-:W-:Y:S02]  /*efb0*/  IADD3 R85, R85, c[0x0][0x160], RZ ;  /* 0x0000580055557a10 */ /* 0x000fe40007ffe0ff */
[----:B------:R-:W-:Y:S02]  /*efc0*/  LOP3.LUT P3, RZ, R100, 0xff, RZ, 0xc0, !PT ;  /* 0x000000ff64ff7812 */ /* 0x000fe4000786c0ff */
[----:B------:R-:W-:Y:S02]  /*efd0*/  ISETP.GE.AND P2, PT, R85, c[0x0][0x164], PT ;  /* 0x0000590055007a0c */ /* 0x000fe40003f46270 */
[----:B------:R-:W-:-:S11]  /*efe0*/  SEL R100, RZ, 0x1, P3 ;  /* 0x00000001ff647807 */ /* 0x000fd60001800000 */
[----:B0-----:R-:W-:Y:S01]  /*eff0*/  @P2 CALL.REL.NOINC `(.L_x_16134) ;  /* 0x0000001000002944 */ /* 0x001fe20003c00000 */
[----:B------:R-:W-:Y:S05]  /*f000*/  BRA `(.L_x_16135) ;  /* 0xffff1bd000007947 */ /* 0x000fea000383ffff */
.L_x_16134:
[----:B------:R-:W-:Y:S05]  /*f010*/  EXIT ;  /* 0x000000000000794d */ /* 0x000fea0003800000 */
.L_x_16124:
[----:B------:R-:W-:Y:S01]  /*f020*/  IMAD.MOV.U32 R162, RZ, RZ, 0x1 ;  /* 0x00000001ffa27424 */ /* 0x000fe200078e00ff */
[----:B------:R-:W-:Y:S01]  /*f030*/  MOV R141, 0x1f ;  /* 0x0000001f008d7802 */ /* 0x000fe20000000f00 */
[----:B------:R-:W-:Y:S01]  /*f040*/  IMAD.MOV.U32 R144, RZ, RZ, -0x1 ;  /* 0xffffffffff907424 */ /* 0x000fe200078e00ff */
[----:B------:R-:W-:Y:S02]  /*f050*/  MOV R158, 0xf070 ;  /* 0x0000f070009e7802 */ /* 0x000fe40000000f00 */
[----:B-1---5:R-:W-:Y:S05]  /*f060*/  CALL.REL.NOINC `($__internal_90_$__cuda_sm70_shflsync_bfly_p) ;  /* 0x000007b000007944 */ /* 0x022fea0003c00000 */
[----:B-1----:R-:W-:Y:S01]  /*f070*/  IMAD.MOV.U32 R72, RZ, RZ, R162 ;  /* 0x000000ffff487224 */ /* 0x002fe200078e00a2 */
[----:B0-----:R-:W-:Y:S05]  /*f080*/  BRA `(.L_x_16136) ;  /* 0xffffeb7000007947 */ /* 0x001fea000383ffff */
.L_x_16125:
[----:B------:R-:W-:Y:S01]  /*f090*/  HFMA2.MMA R162, -RZ, RZ, 0, 1.1920928955078125e-07 ;  /* 0x00000002ffa27435 */ /* 0x000fe200000001ff */
[----:B------:R-:W-:Y:S01]  /*f0a0*/  IMAD.MOV.U32 R141, RZ, RZ, 0x1f ;  /* 0x0000001fff8d7424 */ /* 0x000fe200078e00ff */
[----:B------:R-:W-:Y:S01]  /*f0b0*/  MOV R158, 0xf0e0 ;  /* 0x0000f0e0009e7802 */ /* 0x000fe20000000f00 */
[----:B------:R-:W-:-:S03]  /*f0c0*/  IMAD.MOV.U32 R144, RZ, RZ, -0x1 ;  /* 0xffffffffff907424 */ /* 0x000fc600078e00ff */
[----:B-1---5:R-:W-:Y:S05]  /*f0d0*/  CALL.REL.NOINC `($__internal_90_$__cuda_sm70_shflsync_bfly_p) ;  /* 0x0000074000007944 */ /* 0x022fea0003c00000 */
[----:B01----:R-:W-:Y:S01]  /*f0e0*/  FADD.FTZ R73, R73, R162 ;  /* 0x000000a249497221 */ /* 0x003fe20000010000 */
[----:B------:R-:W-:Y:S01]  /*f0f0*/  MOV R162, 0x4 ;  /* 0x0000000400a27802 */ /* 0x000fe20000000f00 */
[----:B------:R-:W-:Y:S01]  /*f100*/  IMAD.MOV.U32 R141, RZ, RZ, 0x1f ;  /* 0x0000001fff8d7424 */ /* 0x000fe200078e00ff */
[----:B------:R-:W-:Y:S01]  /*f110*/  MOV R158, 0xf140 ;  /* 0x0000f140009e7802 */ /* 0x000fe20000000f00 */
[----:B------:R-:W-:-:S02]  /*f120*/  IMAD.MOV.U32 R144, RZ, RZ, -0x1 ;  /* 0xffffffffff907424 */ /* 0x000fc400078e00ff */
[----:B------:R-:W-:Y:S05]  /*f130*/  CALL.REL.NOINC `($__internal_90_$__cuda_sm70_shflsync_bfly_p) ;  /* 0x000006e000007944 */ /* 0x000fea0003c00000 */
[----:B01----:R-:W-:Y:S01]  /*f140*/  FADD.FTZ R73, R73, R162 ;  /* 0x000000a249497221 */ /* 0x003fe20000010000 */
[----:B------:R-:W-:Y:S01]  /*f150*/  HFMA2.MMA R162, -RZ, RZ, 0, 4.76837158203125e-07 ;  /* 0x00000008ffa27435 */ /* 0x000fe200000001ff */
[----:B------:R-:W-:Y:S01]  /*f160*/  IMAD.MOV.U32 R141, RZ, RZ, 0x1f ;  /* 0x0000001fff8d7424 */ /* 0x000fe200078e00ff */
[----:B------:R-:W-:Y:S01]  /*f170*/  MOV R158, 0xf1a0 ;  /* 0x0000f1a0009e7802 */ /* 0x000fe20000000f00 */
[----:B------:R-:W-:-:S03]  /*f180*/  IMAD.MOV.U32 R144, RZ, RZ, -0x1 ;  /* 0xffffffffff907424 */ /* 0x000fc600078e00ff */
[----:B------:R-:W-:Y:S05]  /*f190*/  CALL.REL.NOINC `($__internal_90_$__cuda_sm70_shflsync_bfly_p) ;  /* 0x0000068000007944 */ /* 0x000fea0003c00000 */
[----:B01----:R-:W-:Y:S01]  /*f1a0*/  FADD.FTZ R73, R73, R162 ;  /* 0x000000a249497221 */ /* 0x003fe20000010000 */
[----:B------:R-:W-:Y:S01]  /*f1b0*/  MOV R162, 0x10 ;  /* 0x0000001000a27802 */ /* 0x000fe20000000f00 */
[----:B------:R-:W-:Y:S01]  /*f1c0*/  IMAD.MOV.U32 R141, RZ, RZ, 0x1f ;  /* 0x0000001fff8d7424 */ /* 0x000fe200078e00ff */
[----:B------:R-:W-:Y:S01]  /*f1d0*/  MOV R158, 0xf200 ;  /* 0x0000f200009e7802 */ /* 0x000fe20000000f00 */
[----:B------:R-:W-:-:S02]  /*f1e0*/  IMAD.MOV.U32 R144, RZ, RZ, -0x1 ;  /* 0xffffffffff907424 */ /* 0x000fc400078e00ff */
[----:B------:R-:W-:Y:S05]  /*f1f0*/  CALL.REL.NOINC `($__internal_90_$__cuda_sm70_shflsync_bfly_p) ;  /* 0x0000062000007944 */ /* 0x000fea0003c00000 */
[----:B-1----:R-:W-:Y:S01]  /*f200*/  FADD.FTZ R72, R73, R162 ;  /* 0x000000a249487221 */ /* 0x002fe20000010000 */
[----:B------:R-:W-:Y:S01]  /*f210*/  HFMA2.MMA R162, -RZ, RZ, 0, 5.9604644775390625e-08 ;  /* 0x00000001ffa27435 */ /* 0x000fe200000001ff */
[----:B0-----:R-:W-:Y:S01]  /*f220*/  IMAD.MOV.U32 R141, RZ, RZ, 0x1f ;  /* 0x0000001fff8d7424 */ /* 0x001fe200078e00ff */
[----:B------:R-:W-:Y:S01]  /*f230*/  MOV R158, 0xf680 ;  /* 0x0000f680009e7802 */ /* 0x000fe20000000f00 */
        /* <DEDUP_REMOVED lines=66> */
[----:B------:R-:W-:Y:S02]  /*f660*/  IMAD.MOV.U32 R144, RZ, RZ, -0x1 ;  /* 0xffffffffff907424 */ /* 0x000fe400078e00ff */
[----:B------:R-:W-:Y:S05]  /*f670*/  CALL.REL.NOINC `($__internal_90_$__cuda_sm70_shflsync_bfly_p) ;  /* 0x000001a000007944 */ /* 0x000fea0003c00000 */
[----:B01----:R-:W-:Y:S01]  /*f680*/  FADD.FTZ R73, R73, R162 ;  /* 0x000000a249497221 */ /* 0x003fe20000010000 */
[----:B------:R-:W-:Y:S01]  /*f690*/  MOV R162, 0x2 ;  /* 0x0000000200a27802 */ /* 0x000fe20000000f00 */
[----:B------:R-:W-:Y:S01]  /*f6a0*/  IMAD.MOV.U32 R141, RZ, RZ, 0x1f ;  /* 0x0000001fff8d7424 */ /* 0x000fe200078e00ff */
[----:B------:R-:W-:Y:S01]  /*f6b0*/  MOV R158, 0xf6e0 ;  /* 0x0000f6e0009e7802 */ /* 0x000fe20000000f00 */
[----:B------:R-:W-:Y:S02]  /*f6c0*/  IMAD.MOV.U32 R144, RZ, RZ, -0x1 ;  /* 0xffffffffff907424 */ /* 0x000fe400078e00ff */
[----:B------:R-:W-:Y:S05]  /*f6d0*/  CALL.REL.NOINC `($__internal_90_$__cuda_sm70_shflsync_bfly_p) ;  /* 0x0000014000007944 */ /* 0x000fea0003c00000 */
[----:B01----:R-:W-:Y:S01]  /*f6e0*/  FADD.FTZ R73, R73, R162 ;  /* 0x000000a249497221 */ /* 0x003fe20000010000 */
[----:B------:R-:W-:Y:S01]  /*f6f0*/  HFMA2.MMA R162, -RZ, RZ, 0, 2.384185791015625e-07 ;  /* 0x00000004ffa27435 */ /* 0x000fe200000001ff */
        /* <DEDUP_REMOVED lines=11> */
[----:B------:R-:W-:Y:S01]  /*f7b0*/  HFMA2.MMA R162, -RZ, RZ, 0, 9.5367431640625e-07 ;  /* 0x00000010ffa27435 */ /* 0x000fe200000001ff */
[----:B0-----:R-:W-:Y:S01]  /*f7c0*/  IMAD.MOV.U32 R141, RZ, RZ, 0x1f ;  /* 0x0000001fff8d7424 */ /* 0x001fe200078e00ff */
[----:B------:R-:W-:Y:S01]  /*f7d0*/  MOV R158, 0xf810 ;  /* 0x0000f810009e7802 */ /* 0x000fe20000000f00 */
[----:B------:R-:W-:Y:S01]  /*f7e0*/  IMAD.MOV.U32 R144, RZ, RZ, -0x1 ;  /* 0xffffffffff907424 */ /* 0x000fe200078e00ff */
[----:B------:R-:W-:-:S02]  /*f7f0*/  MOV R73, R75 ;  /* 0x0000004b00497202 */ /* 0x000fc40000000f00 */
[----:B------:R-:W-:Y:S05]  /*f800*/  CALL.REL.NOINC `($__internal_90_$__cuda_sm70_shflsync_bfly_p) ;  /* 0x0000001000007944 */ /* 0x000fea0003c00000 */
[----:B01----:R-:W-:Y:S05]  /*f810*/  BRA `(.L_x_16137) ;  /* 0xffffe93000007947 */ /* 0x003fea000383ffff */
        .weak           $__internal_90_$__cuda_sm70_shflsync_bfly_p
        .type           $__internal_90_$__cuda_sm70_shflsync_bfly_p,@function
        .size           $__internal_90_$__cuda_sm70_shflsync_bfly_p,(.L_x_29154 - $__internal_90_$__cuda_sm70_shflsync_bfly_p)
$__internal_90_$__cuda_sm70_shflsync_bfly_p:
[----:B------:R-:W-:Y:S01]  /*f820*/  IMAD.MOV.U32 R159, RZ, RZ, 0x0 ;  /* 0x00000000ff9f7424 */ /* 0x000fe200078e00ff */
[----:B------:R-:W-:Y:S04]  /*f830*/  WARPSYNC R144 ;  /* 0x0000009000007348 */ /* 0x000fe80003800000 */
[----:B------:R0:W1:Y:S01]  /*f840*/  SHFL.BFLY PT, R162, R73, R162, R141 ;  /* 0x0c0000a249a27389 */ /* 0x00006200000e008d */
[----:B------:R-:W-:Y:S05]  /*f850*/  RET.REL.NODEC R158 `(_ZN10layer_norm13ln_fwd_kernelINS_13Kernel_traitsIf6__halfS2_S2_fjLj8192ELj1ELj1ELj8ELj16ENS_18Kernel_traits_baseILj8192EfS2_S2_S2_fjLj256EEEEELb1ELb0ELb1ELb0EEEvNS_9FwdParamsE) ;  /* 0xffff07a09e007950 */ /* 0x000fea0003c3ffff */
.L_x_16138:
        /* <DEDUP_REMOVED lines=10> */
.L_x_29154:


//--------------------- .text._ZN10layer_norm13ln_fwd_kernelINS_13Kernel_traitsIf6__halfS2_S2_fjLj8192ELj1ELj1ELj8ELj16ENS_18Kernel_traits_baseILj8192EfS2_S2_S2_fjLj256EEEEELb1ELb0ELb1ELb1EEEvNS_9FwdParamsE --------------------------
	.section	.text._ZN10layer_norm13ln_fwd_kernelINS_13Kernel_traitsIf6__halfS2_S2_fjLj8192ELj1ELj1ELj8ELj16ENS_18Kernel_traits_baseILj8192EfS2_S2_S2_fjLj256EEEEELb1ELb0ELb1ELb1EEEvNS_9FwdParamsE,"ax",@progbits
	.sectioninfo	@"SHI_REGISTERS=163"
	.align	128
        .global         _ZN10layer_norm13ln_fwd_kernelINS_13Kernel_traitsIf6__halfS2_S2_fjLj8192ELj1ELj1ELj8ELj16ENS_18Kernel_traits_baseILj8192EfS2_S2_S2_fjLj256EEEEELb1ELb0ELb1ELb1EEEvNS_9FwdParamsE
        .type           _ZN10layer_norm13ln_fwd_kernelINS_13Kernel_traitsIf6__halfS2_S2_fjLj8192ELj1ELj1ELj8ELj16ENS_18Kernel_traits_baseILj8192EfS2_S2_S2_fjLj256EEEEELb1ELb0ELb1ELb1EEEvNS_9FwdParamsE,@function
        .size           _ZN10layer_norm13ln_fwd_kernelINS_13Kernel_traitsIf6__halfS2_S2_fjLj8192ELj1ELj1ELj8ELj16ENS_18Kernel_traits_baseILj8192EfS2_S2_S2_fjLj256EEEEELb1ELb0ELb1ELb1EEEvNS_9FwdParamsE,(.L_x_29155 - _ZN10layer_norm13ln_fwd_kernelINS_13Kernel_traitsIf6__halfS2_S2_fjLj8192ELj1ELj1ELj8ELj16ENS_18Kernel_traits_baseILj8192EfS2_S2_S2_fjLj256EEEEELb1ELb0ELb1ELb1EEEvNS_9FwdParamsE)
        .other          _ZN10layer_norm13ln_fwd_kernelINS_13Kernel_traitsIf6__halfS2_S2_fjLj8192ELj1ELj1ELj8ELj16ENS_18Kernel_traits_baseILj8192EfS2_S2_S2_fjLj256EEEEELb1ELb0ELb1ELb1EEEvNS_9FwdParamsE,@"STO_CUDA_ENTRY STV_DEFAULT"
_ZN10layer_norm13ln_fwd_kernelINS_13Kernel_traitsIf6__halfS2_S2_fjLj8192ELj1ELj1ELj8ELj16ENS_18Kernel_traits_baseILj8192EfS2_S2_S2_fjLj256EEEEELb1ELb0ELb1ELb1EEEvNS_9FwdParamsE:
.text._ZN10layer_norm13ln_fwd_kernelINS_13Kernel_traitsIf6__halfS2_S2_fjLj8192ELj1ELj1ELj8ELj16ENS_18Kernel_traits_baseILj8192EfS2_S2_S2_fjLj256EEEEELb1ELb0ELb1ELb1EEEvNS_9FwdParamsE:
[----:B------:R-:W-:Y:S02]  /*0000*/  IMAD.MOV.U32 R1, RZ, RZ, c[0x0][0x28] ;  /* 0x00000a00ff017624 */ /* 0x000fe400078e00ff */
[----:B------:R-:W0:Y:S01]  /*0010*/  S2R R0, SR_TID.X ;  /* 0x0000000000007919 */ /* 0x000e220000002100 */
[----:B------:R-:W-:Y:S01]  /*0020*/  ULDC.U8 UR4, c[0x0][0x244] ;  /* 0x0000910000047ab9 */ /* 0x000fe20000000000 */
[----:B------:R-:W-:Y:S01]  /*0030*/  MOV R70, c[0x0][0x23c] ;  /* 0x00008f0000467a02 */ /* 0x000fe20000000f00 */
[----:B------:R-:W-:Y:S01]  /*0040*/  IMAD.MOV.U32 R151, RZ, RZ, c[0x0][0x238] ;  /* 0x00008e00ff977624 */ /* 0x000fe200078e00ff */
[----:B------:R-:W-:Y:S01]  /*0050*/  ISETP.NE.AND P1, PT, RZ, UR4, PT ;  /* 0x00000004ff007c0c */ /* 0x000fe2000bf25270 */
[----:B------:R-:W-:Y:S01]  /*0060*/  ULDC.64 UR4, c[0x0][0x118] ;  /* 0x0000460000047ab9 */ /* 0x000fe20000000a00 */
[----:B------:R-:W-:-:S11]  /*0070*/  ISETP.NE.U32.AND P0, PT, RZ, c[0x0][0x218], PT ;  /* 0x00008600ff007a0c */ /* 0x000fd60003f05070 */
[----:B------:R-:W-:Y:S02]  /*0080*/  @P1 IMAD.MOV.U32 R4, RZ, RZ, R151 ;  /* 0x000000ffff041224 */ /* 0x000fe400078e0097 */
[----:B------:R-:W-:-:S05]  /*0090*/  @P1 IMAD.MOV.U32 R5, RZ, RZ, R70 ;  /* 0x000000ffff051224 */ /* 0x000fca00078e0046 */
[----:B------:R0:W5:Y:S01]  /*00a0*/  @P1 LDG.E.64 R72, [R4.64] ;  /* 0x0000000404481981 */ /* 0x000162000c1e1b00 */
[----:B------:R-:W-:Y:S01]  /*00b0*/  ISETP.NE.AND.EX P0, PT, RZ, c[0x0][0x21c], PT, P0 ;  /* 0x00008700ff007a0c */ /* 0x000fe20003f05300 */
[----:B------:R-:W-:Y:S01]  /*00c0*/  IMAD.MOV.U32 R3, RZ, RZ, c[0x0][0x234] ;  /* 0x00008d00ff037624 */ /* 0x000fe200078e00ff */
[----:B------:R-:W-:Y:S01]  /*00d0*/  MOV R2, c[0x0][0x230] ;  /* 0x00008c0000027a02 */ /* 0x000fe20000000f00 */
[----:B------:R-:W-:Y:S01]  /*00e0*/  CS2R R64, SRZ ;  /* 0x0000000000407805 */ /* 0x000fe2000001ff00 */
[----:B------:R-:W-:Y:S01]  /*00f0*/  CS2R R66, SRZ ;  /* 0x0000000000427805 */ /* 0x000fe2000001ff00 */
[----:B------:R-:W-:Y:S01]  /*0100*/  CS2R R60, SRZ ;  /* 0x00000000003c7805 */ /* 0x000fe2000001ff00 */
[----:B------:R-:W-:Y:S01]  /*0110*/  CS2R R62, SRZ ;  /* 0x00000000003e7805 */ /* 0x000fe2000001ff00 */
[----:B------:R-:W-:Y:S01]  /*0120*/  CS2R R56, SRZ ;  /* 0x0000000000387805 */ /* 0x000fe2000001ff00 */
[----:B------:R-:W-:Y:S01]  /*0130*/  CS2R R58, SRZ ;  /* 0x00000000003a7805 */ /* 0x000fe2000001ff00 */
        /* <DEDUP_REMOVED lines=13> */
[----:B------:R-:W-:Y:S01]  /*0210*/  IADD3.X R5, RZ, c[0x0][0x21c], RZ, P2, !PT ;  /* 0x00008700ff057a10 */ /* 0x000fe200017fe4ff */
        /* <DEDUP_REMOVED lines=94> */
.L_x_16472:
[----:B------:R-:W-:-:S04]  /*0800*/  IMAD.MOV.U32 R85, RZ, RZ, 0x4 ;  /* 0x00000004ff557424 */ /* 0x000fc800078e00ff */
[----:B------:R-:W-:-:S05]  /*0810*/  IMAD.WIDE R76, R92, R85, c[0x0][0x1d0] ;  /* 0x000074005c4c7625 */ /* 0x000fca00078e0255 */
[----:B------:R0:W2:Y:S01]  /*0820*/  LDG.E R86, [R76.64] ;  /* 0x000000044c567981 */ /* 0x0000a2000c1e1900 */
[----:B------:R-:W-:Y:S01]  /*0830*/  ISETP.NE.U32.AND P0, PT, RZ, c[0x0][0x180], PT ;  /* 0x00006000ff007a0c */ /* 0x000fe20003f05070 */
[----:B------:R-:W-:Y:S01]  /*0840*/  IMAD R78, R92, c[0x0][0x168], RZ ;  /* 0x00005a005c4e7a24 */ /* 0x000fe200078e02ff */
[----:B------:R-:W-:Y:S02]  /*0850*/  MOV R82, RZ ;  /* 0x000000ff00527202 */ /* 0x000fe40000000f00 */
[----:B------:R-:W-:Y:S02]  /*0860*/  ISETP.NE.AND.EX P0, PT, RZ, c[0x0][0x184], PT, P0 ;  /* 0x00006100ff007a0c */ /* 0x000fe40003f05300 */
[----:B0-----:R-:W-:-:S11]  /*0870*/  LOP3.LUT R76, R0, 0xff, RZ, 0xc0, !PT ;  /* 0x000000ff004c7812 */ /* 0x001fd600078ec0ff */
        /* <DEDUP_REMOVED lines=27> */
.L_x_16140:
        /* <DEDUP_REMOVED lines=12> */
.L_x_16143:
[----:B------:R-:W-:Y:S02]  /*0af0*/  MOV R88, R126 ;  /* 0x0000007e00587202 */ /* 0x000fe40000000f00 */
.L_x_16144:
[----:B------:R-:W-:Y:S05]  /*0b00*/  BSYNC B1 ;  /* 0x0000000000017941 */ /* 0x000fea0003800000 */
.L_x_16142:
        /* <DEDUP_REMOVED lines=16> */
.L_x_16148:
[----:B------:R-:W-:Y:S05]  /*0c10*/  BSYNC B2 ;  /* 0x0000000000027941 */ /* 0x000fea0003800000 */
.L_x_16147:
        /* <DEDUP_REMOVED lines=42> */
.L_x_16146:
[----:B------:R-:W-:Y:S05]  /*0ec0*/  BSYNC B1 ;  /* 0x0000000000017941 */ /* 0x000fea0003800000 */
.L_x_16145:
        /* <DEDUP_REMOVED lines=11> */
.L_x_16141:
[----:B------:R-:W-:Y:S05]  /*0f80*/  BSYNC B0 ;  /* 0x0000000000007941 */ /* 0x000fea0003800000 */
.L_x_16139:
        /* <DEDUP_REMOVED lines=8> */
.L_x_16150:
        /* <DEDUP_REMOVED lines=12> */
.L_x_16153:
[----:B------:R-:W-:Y:S02]  /*10d0*/  MOV R90, R126 ;  /* 0x0000007e005a7202 */ /* 0x000fe40000000f00 */
.L_x_16154:
[----:B------:R-:W-:Y:S05]  /*10e0*/  BSYNC B1 ;  /* 0x0000000000017941 */ /* 0x000fea0003800000 */
.L_x_16152:
        /* <DEDUP_REMOVED lines=16> */
.L_x_16158:
[----:B------:R-:W-:Y:S05]  /*11f0*/  BSYNC B2 ;  /* 0x0000000000027941 */ /* 0x000fea0003800000 */
.L_x_16157:
        /* <DEDUP_REMOVED lines=42> */
.L_x_16156:
[----:B------:R-:W-:Y:S05]  /*14a0*/  BSYNC B1 ;  /* 0x0000000000017941 */ /* 0x000fea0003800000 */
.L_x_16155:
        /* <DEDUP_REMOVED lines=11> */
.L_x_16151:
[----:B------:R-:W-:Y:S05]  /*1560*/  BSYNC B0 ;  /* 0x0000000000007941 */ /* 0x000fea0003800000 */
.L_x_16149:
        /* <DEDUP_REMOVED lines=8> */
.L_x_16160:
        /* <DEDUP_REMOVED lines=12> */
.L_x_16163:
[----:B------:R-:W-:Y:S02]  /*16b0*/  MOV R90, R126 ;  /* 0x0000007e005a7202 */ /* 0x000fe40000000f00 */
.L_x_16164:
[----:B------:R-:W-:Y:S05]  /*16c0*/  BSYNC B1 ;  /* 0x0000000000017941 */ /* 0x000fea0003800000 */
.L_x_16162:
        /* <DEDUP_REMOVED lines=16> */
.L_x_16168:
[----:B------:R-:W-:Y:S05]  /*17d0*/  BSYNC B2 ;  /* 0x0000000000027941 */ /* 0x000fea0003800000 */
.L_x_16167:
        /* <DEDUP_REMOVED lines=42> */
.L_x_16166:
[----:B------:R-:W-:Y:S05]  /*1a80*/  BSYNC B1 ;  /* 0x0000000000017941 */ /* 0x000fea0003800000 */
.L_x_16165:
        /* <DEDUP_REMOVED lines=11> */
.L_x_16161:
[----:B------:R-:W-:Y:S05]  /*1b40*/  BSYNC B0 ;  /* 0x0000000000007941 */ /* 0x000fea0003800000 */
.L_x_16159:
        /* <DEDUP_REMOVED lines=8> */
.L_x_16170:
        /* <DEDUP_REMOVED lines=12> */
.L_x_16173:
[----:B------:R-:W-:Y:S02]  /*1c90*/  MOV R120, R126 ;  /* 0x0000007e00787202 */ /* 0x000fe40000000f00 */
.L_x_16174:
[----:B------:R-:W-:Y:S05]  /*1ca0*/  BSYNC B1 ;  /* 0x0000000000017941 */ /* 0x000fea0003800000 */
.L_x_16172:
        /* <DEDUP_REMOVED lines=16> */
.L_x_16178:
[----:B------:R-:W-:Y:S05]  /*1db0*/  BSYNC B2 ;  /* 0x0000000000027941 */ /* 0x000fea0003800000 */
.L_x_16177:
        /* <DEDUP_REMOVED lines=42> */
.L_x_16176:
[----:B------:R-:W-:Y:S05]  /*2060*/  BSYNC B1 ;  /* 0x0000000000017941 */ /* 0x000fea0003800000 */
.L_x_16175:
        /* <DEDUP_REMOVED lines=12> */
.L_x_16171:
[----:B------:R-:W-:Y:S05]  /*2130*/  BSYNC B0 ;  /* 0x0000000000007941 */ /* 0x000fea0003800000 */
.L_x_16169:
        /* <DEDUP_REMOVED lines=8> */
.L_x_16180:
        /* <DEDUP_REMOVED lines=12> */
.L_x_16183:
[----:B------:R-:W-:Y:S02]  /*2280*/  MOV R121, R126 ;  /* 0x0000007e00797202 */ /* 0x000fe40000000f00 */
.L_x_16184:
[----:B------:R-:W-:Y:S05]  /*2290*/  BSYNC B1 ;  /* 0x0000000000017941 */ /* 0x000fea0003800000 */
.L_x_16182:
        /* <DEDUP_REMOVED lines=16> */
.L_x_16188:
[----:B------:R-:W-:Y:S05]  /*23a0*/  BSYNC B2 ;  /* 0x0000000000027941 */ /* 0x000fea0003800000 */
.L_x_16187:
        /* <DEDUP_REMOVED lines=42> */
.L_x_16186:
[----:B------:R-:W-:Y:S05]  /*2650*/  BSYNC B1 ;  /* 0x0000000000017941 */ /* 0x000fea0003800000 */
.L_x_16185:
        /* <DEDUP_REMOVED lines=12> */
.L_x_16181:
[----:B------:R-:W-:Y:S05]  /*2720*/  BSYNC B0 ;  /* 0x0000000000007941 */ /* 0x000fea0003800000 */
.L_x_16179:
        /* <DEDUP_REMOVED lines=8> */
.L_x_16190:
        /* <DEDUP_REMOVED lines=12> */
.L_x_16193:
[----:B------:R-:W-:Y:S02]  /*2870*/  MOV R122, R126 ;  /* 0x0000007e007a7202 */ /* 0x000fe40000000f00 */
.L_x_16194:
[----:B------:R-:W-:Y:S05]  /*2880*/  BSYNC B1 ;  /* 0x0000000000017941 */ /* 0x000fea0003800000 */
.L_x_16192:
        /* <DEDUP_REMOVED lines=16> */
.L_x_16198:
[----:B------:R-:W-:Y:S05]  /*2990*/  BSYNC B2 ;  /* 0x0000000000027941 */ /* 0x000fea0003800000 */
.L_x_16197:
        /* <DEDUP_REMOVED lines=42> */
.L_x_16196:
[----:B------:R-:W-:Y:S05]  /*2c40*/  BSYNC B1 ;  /* 0x0000000000017941 */ /* 0x000fea0003800000 */
.L_x_16195:
        /* <DEDUP_REMOVED lines=12> */
.L_x_16191:
[----:B------:R-:W-:Y:S05]  /*2d10*/  BSYNC B0 ;  /* 0x0000000000007941 */ /* 0x000fea0003800000 */
.L_x_16189:
        /* <DEDUP_REMOVED lines=8> */
.L_x_16200:
        /* <DEDUP_REMOVED lines=12> */
.L_x_16203:
[----:B------:R-:W-:Y:S02]  /*2e60*/  MOV R116, R126 ;  /* 0x0000007e00747202 */ /* 0x000fe40000000f00 */
.L_x_16204:
[----:B------:R-:W-:Y:S05]  /*2e70*/  BSYNC B1 ;  /* 0x0000000000017941 */ /* 0x000fea0003800000 */
.L_x_16202:
        /* <DEDUP_REMOVED lines=16> */
.L_x_16208:
[----:B------:R-:W-:Y:S05]  /*2f80*/  BSYNC B2 ;  /* 0x0000000000027941 */ /* 0x000fea0003800000 */
.L_x_16207:
        /* <DEDUP_REMOVED lines=42> */
.L_x_16206:
[----:B------:R-:W-:Y:S05]  /*3230*/  BSYNC B1 ;  /* 0x0000000000017941 */ /* 0x000fea0003800000 */
.L_x_16205:
        /* <DEDUP_REMOVED lines=12> */
.L_x_16201:
[----:B------:R-:W-:Y:S05]  /*3300*/  BSYNC B0 ;  /* 0x0000000000007941 */ /* 0x000fea0003800000 */
.L_x_16199:
        /* <DEDUP_REMOVED lines=8> */
.L_x_16210:
        /* <DEDUP_REMOVED lines=12> */
.L_x_16213:
[----:B------:R-:W-:Y:S02]  /*3450*/  MOV R117, R126 ;  /* 0x0000007e00757202 */ /* 0x000fe40000000f00 */
.L_x_16214:
[----:B------:R-:W-:Y:S05]  /*3460*/  BSYNC B1 ;  /* 0x0000000000017941 */ /* 0x000fea0003800000 */
.L_x_16212:
        /* <DEDUP_REMOVED lines=16> */
.L_x_16218:
[----:B------:R-:W-:Y:S05]  /*3570*/  BSYNC B2 ;  /* 0x0000000000027941 */ /* 0x000fea0003800000 */
.L_x_16217:
        /* <DEDUP_REMOVED lines=42> */
.L_x_16216:
[----:B------:R-:W-:Y:S05]  /*3820*/  BSYNC B1 ;  /* 0x0000000000017941 */ /* 0x000fea0003800000 */
.L_x_16215:
        /* <DEDUP_REMOVED lines=12> */
.L_x_16211:
[----:B------:R-:W-:Y:S05]  /*38f0*/  BSYNC B0 ;  /* 0x0000000000007941 */ /* 0x000fea0003800000 */
.L_x_16209:
[----:B------:R-:W-:Y:S01]  /*3900*/  HFMA2.MMA R128, -RZ, RZ, 0, 9.5367431640625e-07 ;  /* 0x00000010ff807435 */ /* 0x000fe200000001ff */
[----:B------:R-:W-:Y:S01]  /*3910*/  F2FP.PACK_AB R79, R91, R90 ;  /* 0x0000005a5b4f723e */ /* 0x000fe200000000ff */
[----:B------:R-:W-:Y:S01]  /*3920*/  BSSY B0, `(.L_x_16219) ;  /* 0x000001f000007945 */ /* 0x000fe20003800000 */
[----:B------:R-:W-:Y:S02]  /*3930*/  F2FP.PACK_AB R78, R89, R88 ;  /* 0x00000058594e723e */ /* 0x000fe400000000ff */
[----:B------:R-:W-:Y:S02]  /*3940*/  F2FP.PACK_AB R77, R87, R86 ;  /* 0x00000056574d723e */ /* 0x000fe400000000ff */
[----:B------:R-:W-:Y:S02]  /*3950*/  F2FP.PACK_AB R76, R85, R84 ;  /* 0x00000054554c723e */ /* 0x000fe400000000ff */
        /* <DEDUP_REMOVED lines=27> */
.L_x_16220:
[----:B------:R-:W-:Y:S05]  /*3b10*/  BSYNC B0 ;  /* 0x0000000000007941 */ /* 0x000fea0003800000 */
.L_x_16219:
[----:B-----5:R1:W5:Y:S04]  /*3b20*/  @P1 LDG.E.128 R72, [R134.64] ;  /* 0x0000000486481981 */ /* 0x020368000c1e1d00 */
[----:B------:R1:W5:Y:S01]  /*3b30*/  @P0 LDG.E.128 R68, [R138.64] ;  /* 0x000000048a440981 */ /* 0x000362000c1e1d00 */
[----:B------:R-:W-:Y:S01]  /*3b40*/  BSSY B0, `(.L_x_16221) ;  /* 0x000005f000007945 */ /* 0x000fe20003800000 */
[----:B------:R-:W-:Y:S05]  /*3b50*/  @P2 BRA `(.L_x_16222) ;  /* 0x0000006000002947 */ /* 0x000fea0003800000 */
[----:B------:R-:W-:Y:S01]  /*3b60*/  MOV R129, RZ ;  /* 0x000000ff00817202 */ /* 0x000fe20000000f00 */
[----:B0-----:R-:W-:Y:S01]  /*3b70*/  IMAD.MOV.U32 R76, RZ, RZ, R130 ;  /* 0x000000ffff4c7224 */ /* 0x001fe200078e0082 */
[----:B------:R-:W-:Y:S05]  /*3b80*/  @!P0 BRA `(.L_x_16223) ;  /* 0x000005a000008947 */ /* 0x000fea0003800000 */
[----:B------:R-:W-:Y:S01]  /*3b90*/  IMAD.MOV.U32 R76, RZ, RZ, R130 ;  /* 0x000000ffff4c7224 */ /* 0x000fe200078e0082 */
[----:B-----5:R-:W-:Y:S01]  /*3ba0*/  HADD2.F32 R129, -RZ, R68.H0_H0 ;  /* 0x20000044ff817230 */ /* 0x020fe20000004100 */
[----:B------:R-:W-:Y:S05]  /*3bb0*/  BRA `(.L_x_16223) ;  /* 0x0000057000007947 */ /* 0x000fea0003800000 */
.L_x_16222:
        /* <DEDUP_REMOVED lines=12> */
.L_x_16225:
[----:B------:R-:W-:Y:S02]  /*3c80*/  MOV R123, R126 ;  /* 0x0000007e007b7202 */ /* 0x000fe40000000f00 */
.L_x_16226:
[----:B------:R-:W-:Y:S05]  /*3c90*/  BSYNC B1 ;  /* 0x0000000000017941 */ /* 0x000fea0003800000 */
.L_x_16224:
        /* <DEDUP_REMOVED lines=16> */
.L_x_16230:
[----:B------:R-:W-:Y:S05]  /*3da0*/  BSYNC B2 ;  /* 0x0000000000027941 */ /* 0x000fea0003800000 */
.L_x_16229:
        /* <DEDUP_REMOVED lines=43> */
.L_x_16228:
[----:B------:R-:W-:Y:S05]  /*4060*/  BSYNC B1 ;  /* 0x0000000000017941 */ /* 0x000fea0003800000 */
.L_x_16227:
        /* <DEDUP_REMOVED lines=12> */
.L_x_16223:
[----:B------:R-:W-:Y:S05]  /*4130*/  BSYNC B0 ;  /* 0x0000000000007941 */ /* 0x000fea0003800000 */
.L_x_16221:
        /* <DEDUP_REMOVED lines=8> */
.L_x_16232:
        /* <DEDUP_REMOVED lines=12> */
.L_x_16235:
[----:B------:R-:W-:Y:S02]  /*4280*/  IMAD.MOV.U32 R118, RZ, RZ, R126 ;  /* 0x000000ffff767224 */ /* 0x000fe400078e007e */
.L_x_16236:
[----:B------:R-:W-:Y:S05]  /*4290*/  BSYNC B1 ;  /* 0x0000000000017941 */ /* 0x000fea0003800000 */
.L_x_16234:
        /* <DEDUP_REMOVED lines=16> */
.L_x_16240:
[----:B------:R-:W-:Y:S05]  /*43a0*/  BSYNC B2 ;  /* 0x0000000000027941 */ /* 0x000fea0003800000 */
.L_x_16239:
        /* <DEDUP_REMOVED lines=43> */
.L_x_16238:
[----:B------:R-:W-:Y:S05]  /*4660*/  BSYNC B1 ;  /* 0x0000000000017941 */ /* 0x000fea0003800000 */
.L_x_16237:
        /* <DEDUP_REMOVED lines=12> */
.L_x_16233:
[----:B------:R-:W-:Y:S05]  /*4730*/  BSYNC B0 ;  /* 0x0000000000007941 */ /* 0x000fea0003800000 */
.L_x_16231:
        /* <DEDUP_REMOVED lines=8> */
.L_x_16242:
        /* <DEDUP_REMOVED lines=12> */
.L_x_16245:
[----:B------:R-:W-:Y:S02]  /*4880*/  IMAD.MOV.U32 R119, RZ, RZ, R126 ;  /* 0x000000ffff777224 */ /* 0x000fe400078e007e */
.L_x_16246:
[----:B------:R-:W-:Y:S05]  /*4890*/  BSYNC B1 ;  /* 0x0000000000017941 */ /* 0x000fea0003800000 */
.L_x_16244:
        /* <DEDUP_REMOVED lines=16> */
.L_x_16250:
[----:B------:R-:W-:Y:S05]  /*49a0*/  BSYNC B2 ;  /* 0x0000000000027941 */ /* 0x000fea0003800000 */
.L_x_16249:
        /* <DEDUP_REMOVED lines=43> */
.L_x_16248:
[----:B------:R-:W-:Y:S05]  /*4c60*/  BSYNC B1 ;  /* 0x0000000000017941 */ /* 0x000fea0003800000 */
.L_x_16247:
        /* <DEDUP_REMOVED lines=12> */
.L_x_16243:
[----:B------:R-:W-:Y:S05]  /*4d30*/  BSYNC B0 ;  /* 0x0000000000007941 */ /* 0x000fea0003800000 */
.L_x_16241:
        /* <DEDUP_REMOVED lines=8> */
.L_x_16252:
        /* <DEDUP_REMOVED lines=12> */
.L_x_16255:
[----:B------:R-:W-:Y:S02]  /*4e80*/  MOV R120, R126 ;  /* 0x0000007e00787202 */ /* 0x000fe40000000f00 */
.L_x_16256:
[----:B------:R-:W-:Y:S05]  /*4e90*/  BSYNC B1 ;  /* 0x0000000000017941 */ /* 0x000fea0003800000 */
.L_x_16254:
        /* <DEDUP_REMOVED lines=16> */
.L_x_16260:
[----:B------:R-:W-:Y:S05]  /*4fa0*/  BSYNC B2 ;  /* 0x0000000000027941 */ /* 0x000fea0003800000 */
.L_x_16259:
        /* <DEDUP_REMOVED lines=43> */
.L_x_16258:
[----:B------:R-:W-:Y:S05]  /*5260*/  BSYNC B1 ;  /* 0x0000000000017941 */ /* 0x000fea0003800000 */
.L_x_16257:
        /* <DEDUP_REMOVED lines=12> */
.L_x_16253:
[----:B------:R-:W-:Y:S05]  /*5330*/  BSYNC B0 ;  /* 0x0000000000007941 */ /* 0x000fea0003800000 */
.L_x_16251:
[----:B------:R-:W-:Y:S01]  /*5340*/  BSSY B0, `(.L_x_16261) ;  /* 0x000005f000007945 */ /* 0x000fe20003800000 */
[----:B------:R-:W-:Y:S05]  /*5350*/  @P2 BRA `(.L_x_16262) ;  /* 0x0000006000002947 */ /* 0x000fea0003800000 */
[----:B-1----:R-:W-:Y:S02]  /*5360*/  IMAD.MOV.U32 R134, RZ, RZ, RZ ;  /* 0x000000ffff867224 */ /* 0x002fe400078e00ff */
[----:B------:R-:W-:Y:S01]  /*5370*/  IMAD.MOV.U32 R76, RZ, RZ, R77 ;  /* 0x000000ffff4c7224 */ /* 0x000fe200078e004d */
[----:B------:R-:W-:Y:S05]  /*5380*/  @!P0 BRA `(.L_x_16263) ;  /* 0x000005a000008947 */ /* 0x000fea0003800000 */
[----:B------:R-:W-:Y:S01]  /*5390*/  MOV R76, R77 ;  /* 0x0000004d004c7202 */ /* 0x000fe20000000f00 */
[----:B-----5:R-:W-:Y:S01]  /*53a0*/  HADD2.F32 R134, -RZ, R70.H0_H0 ;  /* 0x20000046ff867230 */ /* 0x020fe20000004100 */
[----:B------:R-:W-:Y:S05]  /*53b0*/  BRA `(.L_x_16263) ;  /* 0x0000057000007947 */ /* 0x000fea0003800000 */
.L_x_16262:
        /* <DEDUP_REMOVED lines=12> */
.L_x_16265:
[----:B------:R-:W-:Y:S02]  /*5480*/  IMAD.MOV.U32 R121, RZ, RZ, R126 ;  /* 0x000000ffff797224 */ /* 0x000fe400078e007e */
.L_x_16266:
[----:B------:R-:W-:Y:S05]  /*5490*/  BSYNC B1 ;  /* 0x0000000000017941 */ /* 0x000fea0003800000 */
.L_x_16264:
        /* <DEDUP_REMOVED lines=16> */
.L_x_16270:
[----:B------:R-:W-:Y:S05]  /*55a0*/  BSYNC B2 ;  /* 0x0000000000027941 */ /* 0x000fea0003800000 */
.L_x_16269:
        /* <DEDUP_REMOVED lines=43> */
.L_x_16268:
[----:B------:R-:W-:Y:S05]  /*5860*/  BSYNC B1 ;  /* 0x0000000000017941 */ /* 0x000fea0003800000 */
.L_x_16267:
        /* <DEDUP_REMOVED lines=12> */
.L_x_16263:
[----:B------:R-:W-:Y:S05]  /*5930*/  BSYNC B0 ;  /* 0x0000000000007941 */ /* 0x000fea0003800000 */
.L_x_16261:
        /* <DEDUP_REMOVED lines=8> */
.L_x_16272:
        /* <DEDUP_REMOVED lines=12> */
.L_x_16275:
[----:B------:R-:W-:Y:S02]  /*5a80*/  IMAD.MOV.U32 R122, RZ, RZ, R126 ;  /* 0x000000ffff7a7224 */ /* 0x000fe400078e007e */
.L_x_16276:
[----:B------:R-:W-:Y:S05]  /*5a90*/  BSYNC B1 ;  /* 0x0000000000017941 */ /* 0x000fea0003800000 */
.L_x_16274:
        /* <DEDUP_REMOVED lines=16> */
.L_x_16280:
[----:B------:R-:W-:Y:S05]  /*5ba0*/  BSYNC B2 ;  /* 0x0000000000027941 */ /* 0x000fea0003800000 */
.L_x_16279:
        /* <DEDUP_REMOVED lines=43> */
.L_x_16278:
[----:B------:R-:W-:Y:S05]  /*5e60*/  BSYNC B1 ;  /* 0x0000000000017941 */ /* 0x000fea0003800000 */
.L_x_16277:
        /* <DEDUP_REMOVED lines=12> */
.L_x_16273:
[----:B------:R-:W-:Y:S05]  /*5f30*/  BSYNC B0 ;  /* 0x0000000000007941 */ /* 0x000fea0003800000 */
.L_x_16271:
        /* <DEDUP_REMOVED lines=8> */
.L_x_16282:
        /* <DEDUP_REMOVED lines=12> */
.L_x_16285:
[----:B------:R-:W-:Y:S02]  /*6080*/  MOV R116, R126 ;  /* 0x0000007e00747202 */ /* 0x000fe40000000f00 */
.L_x_16286:
[----:B------:R-:W-:Y:S05]  /*6090*/  BSYNC B1 ;  /* 0x0000000000017941 */ /* 0x000fea0003800000 */
.L_x_16284:
        /* <DEDUP_REMOVED lines=16> */
.L_x_16290:
[----:B------:R-:W-:Y:S05]  /*61a0*/  BSYNC B2 ;  /* 0x0000000000027941 */ /* 0x000fea0003800000 */
.L_x_16289:
        /* <DEDUP_REMOVED lines=43> */
.L_x_16288:
[----:B------:R-:W-:Y:S05]  /*6460*/  BSYNC B1 ;  /* 0x0000000000017941 */ /* 0x000fea0003800000 */
.L_x_16287:
        /* <DEDUP_REMOVED lines=12> */
.L_x_16283:
[----:B------:R-:W-:Y:S05]  /*6530*/  BSYNC B0 ;  /* 0x0000000000007941 */ /* 0x000fea0003800000 */
.L_x_16281:
        /* <DEDUP_REMOVED lines=8> */
.L_x_16292:
        /* <DEDUP_REMOVED lines=12> */
.L_x_16295:
[----:B------:R-:W-:Y:S02]  /*6680*/  IMAD.MOV.U32 R117, RZ, RZ, R126 ;  /* 0x000000ffff757224 */ /* 0x000fe400078e007e */
.L_x_16296:
[----:B------:R-:W-:Y:S05]  /*6690*/  BSYNC B1 ;  /* 0x0000000000017941 */ /* 0x000fea0003800000 */
.L_x_16294:
        /* <DEDUP_REMOVED lines=16> */
.L_x_16300:
[----:B------:R-:W-:Y:S05]  /*67a0*/  BSYNC B2 ;  /* 0x0000000000027941 */ /* 0x000fea0003800000 */
.L_x_16299:
        /* <DEDUP_REMOVED lines=43> */
.L_x_16298:
[----:B------:R-:W-:Y:S05]  /*6a60*/  BSYNC B1 ;  /* 0x0000000000017941 */ /* 0x000fea0003800000 */
.L_x_16297:
        /* <DEDUP_REMOVED lines=12> */
.L_x_16293:
[----:B------:R-:W-:Y:S05]  /*6b30*/  BSYNC B0 ;  /* 0x0000000000007941 */ /* 0x000fea0003800000 */
.L_x_16291:
        /* <DEDUP_REMOVED lines=23> */
[----:B------:R-:W-:Y:S01]  /*6cb0*/  IMAD.WIDE.U32 R78, R140, 0x10000, RZ ;  /* 0x000100008c4e7825 */ /* 0x000fe200078e00ff */
[----:B------:R-:W-:-:S03]  /*6cc0*/  MOV R146, 0x8 ;  /* 0x0000000800927802 */ /* 0x000fc60000000f00 */
[----:B------:R-:W-:Y:S01]  /*6cd0*/  IMAD.WIDE.U32 R140, R141, 0x100, RZ ;  /* 0x000001008d8c7825 */ /* 0x000fe200078e00ff */
[----:B------:R-:W-:-:S04]  /*6ce0*/  LOP3.LUT R145, R79, R145, R77, 0xfe, !PT ;  /* 0x000000914f917212 */ /* 0x000fc800078efe4d */
[----:B------:R-:W-:Y:S01]  /*6cf0*/  LOP3.LUT R78, R140, R76, R78, 0xfe, !PT ;  /* 0x0000004c8c4e7212 */ /* 0x000fe200078efe4e */
[----:B------:R-:W-:Y:S01]  /*6d00*/  IMAD.WIDE.U32 R76, R127, R146, c[0x0][0x190] ;  /* 0x000064007f4c7625 */ /* 0x000fe200078e0092 */
[----:B------:R-:W-:Y:S02]  /*6d10*/  LOP3.LUT R79, R145, R141, RZ, 0xfc, !PT ;  /* 0x0000008d914f7212 */ /* 0x000fe400078efcff */
[----:B------:R-:W-:-:S05]  /*6d20*/  LOP3.LUT R78, R78, 0xff, R123, 0xf8, !PT ;  /* 0x000000ff4e4e7812 */ /* 0x000fca00078ef87b */
[----:B------:R0:W-:Y:S02]  /*6d30*/  STG.E.64 [R76.64], R78 ;  /* 0x0000004e4c007986 */ /* 0x0001e4000c101b04 */
.L_x_16302:
[----:B------:R-:W-:Y:S05]  /*6d40*/  BSYNC B0 ;  /* 0x0000000000007941 */ /* 0x000fea0003800000 */
.L_x_16301:
        /* <DEDUP_REMOVED lines=10> */
.L_x_16304:
        /* <DEDUP_REMOVED lines=12> */
.L_x_16307:
[----:B------:R-:W-:Y:S02]  /*6eb0*/  IMAD.MOV.U32 R123, RZ, RZ, R126 ;  /* 0x000000ffff7b7224 */ /* 0x000fe400078e007e */
.L_x_16308:
[----:B------:R-:W-:Y:S05]  /*6ec0*/  BSYNC B1 ;  /* 0x0000000000017941 */ /* 0x000fea0003800000 */
.L_x_16306:
        /* <DEDUP_REMOVED lines=16> */
.L_x_16312:
[----:B------:R-:W-:Y:S05]  /*6fd0*/  BSYNC B2 ;  /* 0x0000000000027941 */ /* 0x000fea0003800000 */
.L_x_16311:
        /* <DEDUP_REMOVED lines=42> */
.L_x_16310:
[----:B------:R-:W-:Y:S05]  /*7280*/  BSYNC B1 ;  /* 0x0000000000017941 */ /* 0x000fea0003800000 */
.L_x_16309:
        /* <DEDUP_REMOVED lines=12> */
.L_x_16305:
[----:B------:R-:W-:Y:S05]  /*7350*/  BSYNC B0 ;  /* 0x0000000000007941 */ /* 0x000fea0003800000 */
.L_x_16303:
        /* <DEDUP_REMOVED lines=8> */
.L_x_16314:
        /* <DEDUP_REMOVED lines=12> */
.L_x_16317:
[----:B------:R-:W-:Y:S02]  /*74a0*/  IMAD.MOV.U32 R118, RZ, RZ, R126 ;  /* 0x000000ffff767224 */ /* 0x000fe400078e007e */
.L_x_16318:
[----:B------:R-:W-:Y:S05]  /*74b0*/  BSYNC B1 ;  /* 0x0000000000017941 */ /* 0x000fea0003800000 */
.L_x_16316:
        /* <DEDUP_REMOVED lines=16> */
.L_x_16322:
[----:B------:R-:W-:Y:S05]  /*75c0*/  BSYNC B2 ;  /* 0x0000000000027941 */ /* 0x000fea0003800000 */
.L_x_16321:
        /* <DEDUP_REMOVED lines=43> */
.L_x_16320:
[----:B------:R-:W-:Y:S05]  /*7880*/  BSYNC B1 ;  /* 0x0000000000017941 */ /* 0x000fea0003800000 */
.L_x_16319:
        /* <DEDUP_REMOVED lines=12> */
.L_x_16315:
[----:B------:R-:W-:Y:S05]  /*7950*/  BSYNC B0 ;  /* 0x0000000000007941 */ /* 0x000fea0003800000 */
.L_x_16313:
        /* <DEDUP_REMOVED lines=8> */
.L_x_16324:
        /* <DEDUP_REMOVED lines=12> */
.L_x_16327:
[----:B------:R-:W-:Y:S02]  /*7aa0*/  IMAD.MOV.U32 R119, RZ, RZ, R126 ;  /* 0x000000ffff777224 */ /* 0x000fe400078e007e */
.L_x_16328:
[----:B------:R-:W-:Y:S05]  /*7ab0*/  BSYNC B1 ;  /* 0x0000000000017941 */ /* 0x000fea0003800000 */
.L_x_16326:
        /* <DEDUP_REMOVED lines=16> */
.L_x_16332:
[----:B------:R-:W-:Y:S05]  /*7bc0*/  BSYNC B2 ;  /* 0x0000000000027941 */ /* 0x000fea0003800000 */
.L_x_16331:
        /* <DEDUP_REMOVED lines=43> */
.L_x_16330:
[----:B------:R-:W-:Y:S05]  /*7e80*/  BSYNC B1 ;  /* 0x0000000000017941 */ /* 0x000fea0003800000 */
.L_x_16329:
        /* <DEDUP_REMOVED lines=12> */
.L_x_16325:
[----:B------:R-:W-:Y:S05]  /*7f50*/  BSYNC B0 ;  /* 0x0000000000007941 */ /* 0x000fea0003800000 */
.L_x_16323:
        /* <DEDUP_REMOVED lines=8> */
.L_x_16334:
        /* <DEDUP_REMOVED lines=12> */
.L_x_16337:
[----:B------:R-:W-:Y:S02]  /*80a0*/  MOV R120, R126 ;  /* 0x0000007e00787202 */ /* 0x000fe40000000f00 */
.L_x_16338:
[----:B------:R-:W-:Y:S05]  /*80b0*/  BSYNC B1 ;  /* 0x0000000000017941 */ /* 0x000fea0003800000 */
.L_x_16336:
        /* <DEDUP_REMOVED lines=16> */
.L_x_16342:
[----:B------:R-:W-:Y:S05]  /*81c0*/  BSYNC B2 ;  /* 0x0000000000027941 */ /* 0x000fea0003800000 */
.L_x_16341:
        /* <DEDUP_REMOVED lines=43> */
.L_x_16340:
[----:B------:R-:W-:Y:S05]  /*8480*/  BSYNC B1 ;  /* 0x0000000000017941 */ /* 0x000fea0003800000 */
.L_x_16339:
        /* <DEDUP_REMOVED lines=12> */
.L_x_16335:
[----:B------:R-:W-:Y:S05]  /*8550*/  BSYNC B0 ;  /* 0x0000000000007941 */ /* 0x000fea0003800000 */
.L_x_16333:
        /* <DEDUP_REMOVED lines=8> */
.L_x_16344:
        /* <DEDUP_REMOVED lines=12> */
.L_x_16347:
[----:B------:R-:W-:Y:S02]  /*86a0*/  IMAD.MOV.U32 R121, RZ, RZ, R126 ;  /* 0x000000ffff797224 */ /* 0x000fe400078e007e */
.L_x_16348:
[----:B------:R-:W-:Y:S05]  /*86b0*/  BSYNC B1 ;  /* 0x0000000000017941 */ /* 0x000fea0003800000 */
.L_x_16346:
        /* <DEDUP_REMOVED lines=16> */
.L_x_16352:
[----:B------:R-:W-:Y:S05]  /*87c0*/  BSYNC B2 ;  /* 0x0000000000027941 */ /* 0x000fea0003800000 */
.L_x_16351:
        /* <DEDUP_REMOVED lines=43> */
.L_x_16350:
[----:B------:R-:W-:Y:S05]  /*8a80*/  BSYNC B1 ;  /* 0x0000000000017941 */ /* 0x000fea0003800000 */
.L_x_16349:
        /* <DEDUP_REMOVED lines=12> */
.L_x_16345:
[----:B------:R-:W-:Y:S05]  /*8b50*/  BSYNC B0 ;  /* 0x0000000000007941 */ /* 0x000fea0003800000 */
.L_x_16343:
        /* <DEDUP_REMOVED lines=8> */
.L_x_16354:
        /* <DEDUP_REMOVED lines=12> */
.L_x_16357:
[----:B------:R-:W-:Y:S02]  /*8ca0*/  IMAD.MOV.U32 R122, RZ, RZ, R126 ;  /* 0x000000ffff7a7224 */ /* 0x000fe400078e007e */
.L_x_16358:
[----:B------:R-:W-:Y:S05]  /*8cb0*/  BSYNC B1 ;  /* 0x0000000000017941 */ /* 0x000fea0003800000 */
.L_x_16356:
        /* <DEDUP_REMOVED lines=16> */
.L_x_16362:
[----:B------:R-:W-:Y:S05]  /*8dc0*/  BSYNC B2 ;  /* 0x0000000000027941 */ /* 0x000fea0003800000 */
.L_x_16361:
        /* <DEDUP_REMOVED lines=44> */
.L_x_16360:
[----:B------:R-:W-:Y:S05]  /*9090*/  BSYNC B1 ;  /* 0x0000000000017941 */ /* 0x000fea0003800000 */
.L_x_16359:
[----:B------:R-:W0:Y:S01]  /*90a0*/  I2F.U32 R76, R122 ;  /* 0x0000007a004c7306 */ /* 0x000e220000201000 */
[----:B------:R-:W-:Y:S01]  /*90b0*/  HFMA2.MMA R79, -RZ, RZ, 0.1171875, 0 ;  /* 0x2f800000ff4f7435 */ /* 0x000fe200000001ff */
[----:B-----5:R-:W-:-:S02]  /*90c0*/  HADD2.F32 R78, -RZ, R74.H1_H1 ;  /* 0x3000004aff4e7230 */ /* 0x020fc40000004100 */
        /* <DEDUP_REMOVED lines=9> */
.L_x_16355:
[----:B------:R-:W-:Y:S05]  /*9160*/  BSYNC B0 ;  /* 0x0000000000007941 */ /* 0x000fea0003800000 */
.L_x_16353:
        /* <DEDUP_REMOVED lines=8> */
.L_x_16364:
        /* <DEDUP_REMOVED lines=12> */
.L_x_16367:
[----:B------:R-:W-:Y:S02]  /*92b0*/  IMAD.MOV.U32 R116, RZ, RZ, R126 ;  /* 0x000000ffff747224 */ /* 0x000fe400078e007e */
.L_x_16368:
[----:B------:R-:W-:Y:S05]  /*92c0*/  BSYNC B1 ;  /* 0x0000000000017941 */ /* 0x000fea0003800000 */
.L_x_16366:
        /* <DEDUP_REMOVED lines=16> */
.L_x_16372:
[----:B------:R-:W-:Y:S05]  /*93d0*/  BSYNC B2 ;  /* 0x0000000000027941 */ /* 0x000fea0003800000 */
.L_x_16371:
        /* <DEDUP_REMOVED lines=44> */
.L_x_16370:
[----:B------:R-:W-:Y:S05]  /*96a0*/  BSYNC B1 ;  /* 0x0000000000017941 */ /* 0x000fea0003800000 */
.L_x_16369:
        /* <DEDUP_REMOVED lines=12> */
.L_x_16365:
[----:B------:R-:W-:Y:S05]  /*9770*/  BSYNC B0 ;  /* 0x0000000000007941 */ /* 0x000fea0003800000 */
.L_x_16363:
        /* <DEDUP_REMOVED lines=8> */
.L_x_16374:
        /* <DEDUP_REMOVED lines=12> */
.L_x_16377:
[----:B------:R-:W-:Y:S02]  /*98c0*/  MOV R117, R126 ;  /* 0x0000007e00757202 */ /* 0x000fe40000000f00 */
.L_x_16378:
[----:B------:R-:W-:Y:S05]  /*98d0*/  BSYNC B1 ;  /* 0x0000000000017941 */ /* 0x000fea0003800000 */
.L_x_16376:
        /* <DEDUP_REMOVED lines=16> */
.L_x_16382:
[----:B------:R-:W-:Y:S05]  /*99e0*/  BSYNC B2 ;  /* 0x0000000000027941 */ /* 0x000fea0003800000 */
.L_x_16381:
        /* <DEDUP_REMOVED lines=42> */
[----:B------:R-:W-:Y:S01]  /*9c90*/  LOP3.LUT R125, R77, R146, R109, 0x96, !PT ;  /* 0x000000924d7d7212 */ /* 0x000fe200078e966d */
[----:B------:R-:W-:Y:S02]  /*9ca0*/  IMAD.MOV.U32 R144, RZ, RZ, R76 ;  /* 0x000000ffff907224 */ /* 0x000fe400078e004c */
.L_x_16380:
[----:B------:R-:W-:Y:S05]  /*9cb0*/  BSYNC B1 ;  /* 0x0000000000017941 */ /* 0x000fea0003800000 */
.L_x_16379:
        /* <DEDUP_REMOVED lines=12> */
.L_x_16375:
[----:B------:R-:W-:Y:S05]  /*9d80*/  BSYNC B0 ;  /* 0x0000000000007941 */ /* 0x000fea0003800000 */
.L_x_16373:
        /* <DEDUP_REMOVED lines=26> */
[----:B------:R-:W-:Y:S02]  /*9f30*/  LOP3.LUT R76, R148, R76, R78, 0xfe, !PT ;  /* 0x0000004c944c7212 */ /* 0x000fe400078efe4e */
[----:B------:R-:W-:Y:S02]  /*9f40*/  MOV R78, 0x8 ;  /* 0x00000008004e7802 */ /* 0x000fe40000000f00 */
[----:B------:R-:W-:Y:S02]  /*9f50*/  LOP3.LUT R148, R76, 0xff, R123, 0xf8, !PT ;  /* 0x000000ff4c947812 */ /* 0x000fe400078ef87b */
[----:B------:R-:W-:Y:S01]  /*9f60*/  LOP3.LUT R149, R155, R149, RZ, 0xfc, !PT ;  /* 0x000000959b957212 */ /* 0x000fe200078efcff */
[----:B------:R-:W-:-:S05]  /*9f70*/  IMAD.WIDE.U32 R76, R131, R78, c[0x0][0x190] ;  /* 0x00006400834c7625 */ /* 0x000fca00078e004e */
[----:B------:R0:W-:Y:S02]  /*9f80*/  STG.E.64 [R76.64], R148 ;  /* 0x000000944c007986 */ /* 0x0001e4000c101b04 */
.L_x_16384:
[----:B------:R-:W-:Y:S05]  /*9f90*/  BSYNC B0 ;  /* 0x0000000000007941 */ /* 0x000fea0003800000 */
.L_x_16383:
        /* <DEDUP_REMOVED lines=10> */
.L_x_16386:
        /* <DEDUP_REMOVED lines=12> */
.L_x_16389:
[----:B------:R-:W-:Y:S02]  /*a100*/  IMAD.MOV.U32 R123, RZ, RZ, R126 ;  /* 0x000000ffff7b7224 */ /* 0x000fe400078e007e */
.L_x_16390:
[----:B------:R-:W-:Y:S05]  /*a110*/  BSYNC B1 ;  /* 0x0000000000017941 */ /* 0x000fea0003800000 */
.L_x_16388:
        /* <DEDUP_REMOVED lines=16> */
.L_x_16394:
[----:B------:R-:W-:Y:S05]  /*a220*/  BSYNC B2 ;  /* 0x0000000000027941 */ /* 0x000fea0003800000 */
.L_x_16393:
        /* <DEDUP_REMOVED lines=44> */
.L_x_16392:
[----:B------:R-:W-:Y:S05]  /*a4f0*/  BSYNC B1 ;  /* 0x0000000000017941 */ /* 0x000fea0003800000 */
.L_x_16391:
        /* <DEDUP_REMOVED lines=12> */
.L_x_16387:
[----:B------:R-:W-:Y:S05]  /*a5c0*/  BSYNC B0 ;  /* 0x0000000000007941 */ /* 0x000fea0003800000 */
.L_x_16385:
        /* <DEDUP_REMOVED lines=8> */
.L_x_16396:
        /* <DEDUP_REMOVED lines=12> */
.L_x_16399:
[----:B------:R-:W-:Y:S02]  /*a710*/  MOV R118, R126 ;  /* 0x0000007e00767202 */ /* 0x000fe40000000f00 */
.L_x_16400:
[----:B------:R-:W-:Y:S05]  /*a720*/  BSYNC B1 ;  /* 0x0000000000017941 */ /* 0x000fea0003800000 */
.L_x_16398:
        /* <DEDUP_REMOVED lines=16> */
.L_x_16404:
[----:B------:R-:W-:Y:S05]  /*a830*/  BSYNC B2 ;  /* 0x0000000000027941 */ /* 0x000fea0003800000 */
.L_x_16403:
        /* <DEDUP_REMOVED lines=44> */
.L_x_16402:
[----:B------:R-:W-:Y:S05]  /*ab00*/  BSYNC B1 ;  /* 0x0000000000017941 */ /* 0x000fea0003800000 */
.L_x_16401:
        /* <DEDUP_REMOVED lines=12> */
.L_x_16397:
[----:B------:R-:W-:Y:S05]  /*abd0*/  BSYNC B0 ;  /* 0x0000000000007941 */ /* 0x000fea0003800000 */
.L_x_16395:
        /* <DEDUP_REMOVED lines=8> */
.L_x_16406:
        /* <DEDUP_REMOVED lines=12> */
.L_x_16409:
[----:B------:R-:W-:Y:S02]  /*ad20*/  IMAD.MOV.U32 R119, RZ, RZ, R126 ;  /* 0x000000ffff777224 */ /* 0x000fe400078e007e */
.L_x_16410:
[----:B------:R-:W-:Y:S05]  /*ad30*/  BSYNC B1 ;  /* 0x0000000000017941 */ /* 0x000fea0003800000 */
.L_x_16408:
        /* <DEDUP_REMOVED lines=16> */
.L_x_16414:
[----:B------:R-:W-:Y:S05]  /*ae40*/  BSYNC B2 ;  /* 0x0000000000027941 */ /* 0x000fea0003800000 */
.L_x_16413:
        /* <DEDUP_REMOVED lines=44> */
.L_x_16412:
[----:B------:R-:W-:Y:S05]  /*b110*/  BSYNC B1 ;  /* 0x0000000000017941 */ /* 0x000fea0003800000 */
.L_x_16411:
        /* <DEDUP_REMOVED lines=12> */
.L_x_16407:
[----:B------:R-:W-:Y:S05]  /*b1e0*/  BSYNC B0 ;  /* 0x0000000000007941 */ /* 0x000fea0003800000 */
.L_x_16405:
        /* <DEDUP_REMOVED lines=8> */
.L_x_16416:
        /* <DEDUP_REMOVED lines=12> */
.L_x_16419:
[----:B------:R-:W-:Y:S02]  /*b330*/  IMAD.MOV.U32 R120, RZ, RZ, R126 ;  /* 0x000000ffff787224 */ /* 0x000fe400078e007e */
.L_x_16420:
[----:B------:R-:W-:Y:S05]  /*b340*/  BSYNC B1 ;  /* 0x0000000000017941 */ /* 0x000fea0003800000 */
.L_x_16418:
        /* <DEDUP_REMOVED lines=16> */
.L_x_16424:
[----:B------:R-:W-:Y:S05]  /*b450*/  BSYNC B2 ;  /* 0x0000000000027941 */ /* 0x000fea0003800000 */
.L_x_16423:
        /* <DEDUP_REMOVED lines=44> */
.L_x_16422:
[----:B------:R-:W-:Y:S05]  /*b720*/  BSYNC B1 ;  /* 0x0000000000017941 */ /* 0x000fea0003800000 */
.L_x_16421:
        /* <DEDUP_REMOVED lines=12> */
.L_x_16417:
[----:B------:R-:W-:Y:S05]  /*b7f0*/  BSYNC B0 ;  /* 0x0000000000007941 */ /* 0x000fea0003800000 */
.L_x_16415:
        /* <DEDUP_REMOVED lines=8> */
.L_x_16426:
        /* <DEDUP_REMOVED lines=12> */
.L_x_16429:
[----:B------:R-:W-:Y:S02]  /*b940*/  MOV R121, R126 ;  /* 0x0000007e00797202 */ /* 0x000fe40000000f00 */
.L_x_16430:
[----:B------:R-:W-:Y:S05]  /*b950*/  BSYNC B1 ;  /* 0x0000000000017941 */ /* 0x000fea0003800000 */
.L_x_16428:
        /* <DEDUP_REMOVED lines=16> */
.L_x_16434:
[----:B------:R-:W-:Y:S05]  /*ba60*/  BSYNC B2 ;  /* 0x0000000000027941 */ /* 0x000fea0003800000 */
.L_x_16433:
        /* <DEDUP_REMOVED lines=44> */
.L_x_16432:
[----:B------:R-:W-:Y:S05]  /*bd30*/  BSYNC B1 ;  /* 0x0000000000017941 */ /* 0x000fea0003800000 */
.L_x_16431:
        /* <DEDUP_REMOVED lines=12> */
.L_x_16427:
[----:B------:R-:W-:Y:S05]  /*be00*/  BSYNC B0 ;  /* 0x0000000000007941 */ /* 0x000fea0003800000 */
.L_x_16425:
        /* <DEDUP_REMOVED lines=8> */
.L_x_16436:
        /* <DEDUP_REMOVED lines=12> */
.L_x_16439:
[----:B------:R-:W-:Y:S02]  /*bf50*/  IMAD.MOV.U32 R122, RZ, RZ, R126 ;  /* 0x000000ffff7a7224 */ /* 0x000fe400078e007e */
.L_x_16440:
[----:B------:R-:W-:Y:S05]  /*bf60*/  BSYNC B1 ;  /* 0x0000000000017941 */ /* 0x000fea0003800000 */
.L_x_16438:
        /* <DEDUP_REMOVED lines=16> */
.L_x_16444:
[----:B------:R-:W-:Y:S05]  /*c070*/  BSYNC B2 ;  /* 0x0000000000027941 */ /* 0x000fea0003800000 */
.L_x_16443:
        /* <DEDUP_REMOVED lines=44> */
.L_x_16442:
[----:B------:R-:W-:Y:S05]  /*c340*/  BSYNC B1 ;  /* 0x0000000000017941 */ /* 0x000fea0003800000 */
.L_x_16441:
        /* <DEDUP_REMOVED lines=8> */
[----:B-1----:R-:W-:Y:S02]  /*c3d0*/  FSEL R150, R78, RZ, !P3 ;  /* 0x000000ff4e967208 */ /* 0x002fe40005800000 */
[----:B------:R-:W-:-:S03]  /*c3e0*/  SEL R76, RZ, 0x1, P3 ;  /* 0x00000001ff4c7807 */ /* 0x000fc60001800000 */
[----:B------:R-:W-:Y:S01]  /*c3f0*/  @P0 FADD.FTZ R150, R79, R150 ;  /* 0x000000964f960221 */ /* 0x000fe20000010000 */
[----:B------:R-:W-:Y:S02]  /*c400*/  PRMT R122, R76, 0x7610, R122 ;  /* 0x000076104c7a7816 */ /* 0x000fe4000000007a */
.L_x_16437:
[----:B------:R-:W-:Y:S05]  /*c410*/  BSYNC B0 ;  /* 0x0000000000007941 */ /* 0x000fea0003800000 */
.L_x_16435:
        /* <DEDUP_REMOVED lines=8> */
.L_x_16446:
        /* <DEDUP_REMOVED lines=12> */
.L_x_16449:
[----:B------:R-:W-:Y:S02]  /*c560*/  MOV R116, R126 ;  /* 0x0000007e00747202 */ /* 0x000fe40000000f00 */
.L_x_16450:
[----:B------:R-:W-:Y:S05]  /*c570*/  BSYNC B1 ;  /* 0x0000000000017941 */ /* 0x000fea0003800000 */
.L_x_16448:
        /* <DEDUP_REMOVED lines=16> */
.L_x_16454:
[----:B------:R-:W-:Y:S05]  /*c680*/  BSYNC B2 ;  /* 0x0000000000027941 */ /* 0x000fea0003800000 */
.L_x_16453:
        /* <DEDUP_REMOVED lines=44> */
.L_x_16452:
[----:B------:R-:W-:Y:S05]  /*c950*/  BSYNC B1 ;  /* 0x0000000000017941 */ /* 0x000fea0003800000 */
.L_x_16451:
        /* <DEDUP_REMOVED lines=12> */
.L_x_16447:
[----:B------:R-:W-:Y:S05]  /*ca20*/  BSYNC B0 ;  /* 0x0000000000007941 */ /* 0x000fea0003800000 */
.L_x_16445:
        /* <DEDUP_REMOVED lines=8> */
.L_x_16456:
        /* <DEDUP_REMOVED lines=12> */
.L_x_16459:
[----:B------:R-:W-:Y:S02]  /*cb70*/  MOV R117, R126 ;  /* 0x0000007e00757202 */ /* 0x000fe40000000f00 */
.L_x_16460:
[----:B------:R-:W-:Y:S05]  /*cb80*/  BSYNC B1 ;  /* 0x0000000000017941 */ /* 0x000fea0003800000 */
.L_x_16458:
        /* <DEDUP_REMOVED lines=16> */
.L_x_16464:
[----:B------:R-:W-:Y:S05]  /*cc90*/  BSYNC B2 ;  /* 0x0000000000027941 */ /* 0x000fea0003800000 */
.L_x_16463:
        /* <DEDUP_REMOVED lines=44> */
.L_x_16462:
[----:B------:R-:W-:Y:S05]  /*cf60*/  BSYNC B1 ;  /* 0x0000000000017941 */ /* 0x000fea0003800000 */
.L_x_16461:
        /* <DEDUP_REMOVED lines=12> */
.L_x_16457:
[----:B------:R-:W-:Y:S05]  /*d030*/  BSYNC B0 ;  /* 0x0000000000007941 */ /* 0x000fea0003800000 */
.L_x_16455:
        /* <DEDUP_REMOVED lines=8> */
[----:B------:R-:W-:-:S02]  /*d0c0*/  LOP3.LUT P0, RZ, R0, 0x1f, RZ, 0xc0, !PT ;  /* 0x0000001f00ff7812 */ /* 0x000fc4000780c0ff */
        /* <DEDUP_REMOVED lines=54> */
.L_x_16466:
[----:B------:R-:W-:Y:S05]  /*d430*/  BSYNC B0 ;  /* 0x0000000000007941 */ /* 0x000fea0003800000 */
.L_x_16465:
[----:B------:R-:W-:Y:S01]  /*d440*/  @!P2 IADD3 R78, R78, 0x8, RZ ;  /* 0x000000084e4ea810 */ /* 0x000fe20007ffe0ff */
[----:B0-----:R-:W-:Y:S01]  /*d450*/  FADD.FTZ R156, R128, R153 ;  /* 0x00000099809c7221 */ /* 0x001fe20000010000 */
[----:B------:R-:W-:Y:S05]  /*d460*/  BRA.DIV ~URZ, `(.L_x_16467) ;  /* 0x000013227f007947 */ /* 0x000fea000b800000 */
[----:B------:R0:W1:Y:S02]  /*d470*/  SHFL.BFLY PT, R76, R156, 0x1, 0x1f ;  /* 0x0c201f009c4c7f89 */ /* 0x00006400000e0000 */
.L_x_16473:
        /* <DEDUP_REMOVED lines=84> */
.L_x_16474:
        /* <DEDUP_REMOVED lines=18> */
[----:B------:R-:W-:-:S02]  /*dae0*/  LOP3.LUT P0, RZ, R79, 0x1f, R0, 0xf8, !PT ;  /* 0x0000001f4fff7812 */ /* 0x000fc4000780f800 */
[----:B-1----:R-:W-:Y:S01]  /*daf0*/  IADD3 R154, R83, R78, RZ ;  /* 0x0000004e539a7210 */ /* 0x002fe20007ffe0ff */
        /* <DEDUP_REMOVED lines=111> */
[----:B------:R-:W-:Y:S01]  /*e1f0*/  F2FP.PACK_AB R91, R82, R85 ;  /* 0x00000055525b723e */ /* 0x000fe200000000ff */
[C---:B------:R-:W-:Y:S02]  /*e200*/  FMUL.FTZ R84, R157.reuse, R137 ;  /* 0x000000899d547220 */ /* 0x040fe40000410000 */
[C---:B------:R-:W-:Y:S02]  /*e210*/  FMUL.FTZ R137, R157.reuse, R142 ;  /* 0x0000008e9d897220 */ /* 0x040fe40000410000 */
[----:B------:R-:W-:-:S02]  /*e220*/  FMUL.FTZ R136, R157, R143 ;  /* 0x0000008f9d887220 */ /* 0x000fc40000410000 */
[C---:B------:R-:W-:Y:S01]  /*e230*/  FMUL.FTZ R80, R157.reuse, R89 ;  /* 0x000000599d507220 */ /* 0x040fe20000410000 */
[----:B------:R-:W-:Y:S01]  /*e240*/  F2FP.PACK_AB R89, R78, R81 ;  /* 0x000000514e59723e */ /* 0x000fe200000000ff */
[----:B------:R-:W-:Y:S02]  /*e250*/  FMUL.FTZ R127, R157, R132 ;  /* 0x000000849d7f7220 */ /* 0x000fe40000410000 */
[----:B------:R-:W-:Y:S02]  /*e260*/  FFMA.FTZ R82, R12, R137, R44 ;  /* 0x000000890c527223 */ /* 0x000fe4000001002c */
[----:B------:R-:W-:Y:S02]  /*e270*/  FFMA.FTZ R81, R13, R136, R45 ;  /* 0x000000880d517223 */ /* 0x000fe4000001002d */
[C---:B------:R-:W-:Y:S02]  /*e280*/  FMUL.FTZ R132, R157.reuse, R135 ;  /* 0x000000879d847220 */ /* 0x040fe40000410000 */
[----:B------:R-:W-:Y:S01]  /*e290*/  FMUL.FTZ R135, R157, R140 ;  /* 0x0000008c9d877220 */ /* 0x000fe20000410000 */
[----:B------:R-:W-:Y:S01]  /*e2a0*/  F2FP.PACK_AB R82, R81, R82 ;  /* 0x000000525152723e */ /* 0x000fe200000000ff */
[----:B------:R-:W-:-:S02]  /*e2b0*/  FFMA.FTZ R79, R32, R79, R64 ;  /* 0x0000004f204f7223 */ /* 0x000fc40000010040 */
[----:B------:R-:W-:Y:S02]  /*e2c0*/  FFMA.FTZ R76, R33, R76, R65 ;  /* 0x0000004c214c7223 */ /* 0x000fe40000010041 */
[----:B------:R-:W-:Y:S02]  /*e2d0*/  FFMA.FTZ R87, R22, R87, R54 ;  /* 0x0000005716577223 */ /* 0x000fe40000010036 */
[----:B------:R-:W-:Y:S02]  /*e2e0*/  FFMA.FTZ R84, R23, R84, R55 ;  /* 0x0000005417547223 */ /* 0x000fe40000010037 */
[C---:B------:R-:W-:Y:S01]  /*e2f0*/  FMUL.FTZ R83, R157.reuse, R88 ;  /* 0x000000589d537220 */ /* 0x040fe20000410000 */
[----:B------:R-:W-:Y:S01]  /*e300*/  F2FP.PACK_AB R88, R76, R79 ;  /* 0x0000004f4c58723e */ /* 0x000fe200000000ff */
[C---:B------:R-:W-:Y:S01]  /*e310*/  FMUL.FTZ R129, R157.reuse, R129 ;  /* 0x000000819d817220 */ /* 0x040fe20000410000 */
[----:B------:R-:W-:Y:S01]  /*e320*/  F2FP.PACK_AB R87, R84, R87 ;  /* 0x000000575457723e */ /* 0x000fe200000000ff */
[----:B------:R-:W-:-:S02]  /*e330*/  FMUL.FTZ R130, R157, R130 ;  /* 0x000000829d827220 */ /* 0x000fc40000410000 */
[C---:B------:R-:W-:Y:S02]  /*e340*/  FMUL.FTZ R86, R157.reuse, R133 ;  /* 0x000000859d567220 */ /* 0x040fe40000410000 */
[C---:B------:R-:W-:Y:S02]  /*e350*/  FMUL.FTZ R131, R157.reuse, R134 ;  /* 0x000000869d837220 */ /* 0x040fe40000410000 */
[C---:B------:R-:W-:Y:S02]  /*e360*/  FMUL.FTZ R134, R157.reuse, R141 ;  /* 0x0000008d9d867220 */ /* 0x040fe40000410000 */
[C---:B------:R-:W-:Y:S02]  /*e370*/  FMUL.FTZ R149, R157.reuse, R149 ;  /* 0x000000959d957220 */ /* 0x040fe40000410000 */
[C---:B------:R-:W-:Y:S02]  /*e380*/  FMUL.FTZ R150, R157.reuse, R150 ;  /* 0x000000969d967220 */ /* 0x040fe40000410000 */
[----:B------:R-:W-:Y:S01]  /*e390*/  FMUL.FTZ R133, R157, R128 ;  /* 0x000000809d857220 */ /* 0x000fe20000410000 */
[----:B------:R-:W-:Y:S01]  /*e3a0*/  LEA.HI.SX32 R128, R77, R156, 0x1d ;  /* 0x0000009c4d807211 */ /* 0x000fe200078feaff */
[----:B------:R-:W-:Y:S01]  /*e3b0*/  FFMA.FTZ R81, R18, R135, R50 ;  /* 0x0000008712517223 */ /* 0x000fe20000010032 */
[----:B------:R-:W-:Y:S01]  /*e3c0*/  HFMA2.MMA R135, -RZ, RZ, 0, 9.5367431640625e-07 ;  /* 0x00000010ff877435 */ /* 0x000fe200000001ff */
[----:B------:R-:W-:-:S02]  /*e3d0*/  FFMA.FTZ R83, R28, R83, R60 ;  /* 0x000000531c537223 */ /* 0x000fc4000001003c */
[----:B------:R-:W-:Y:S02]  /*e3e0*/  FFMA.FTZ R80, R29, R80, R61 ;  /* 0x000000501d507223 */ /* 0x000fe4000001003d */
[----:B------:R-:W-:Y:S02]  /*e3f0*/  FFMA.FTZ R84, R24, R129, R56 ;  /* 0x0000008118547223 */ /* 0x000fe40000010038 */
        /* <DEDUP_REMOVED lines=9> */
[----:B------:R-:W-:Y:S01]  /*e490*/  FFMA.FTZ R134, R19, R134, R51 ;  /* 0x0000008613867223 */ /* 0x000fe20000010033 */
[----:B------:R-:W-:Y:S01]  /*e4a0*/  IADD3 R132, R128, 0x200, RZ ;  /* 0x0000020080847810 */ /* 0x000fe20007ffe0ff */
[----:B------:R-:W-:Y:S01]  /*e4b0*/  FFMA.FTZ R78, R4, R149, R36 ;  /* 0x00000095044e7223 */ /* 0x000fe20000010024 */
[----:B------:R-:W-:Y:S01]  /*e4c0*/  F2FP.PACK_AB R86, R79, R86 ;  /* 0x000000564f56723e */ /* 0x000fe200000000ff */
[----:B------:R-:W-:Y:S01]  /*e4d0*/  FFMA.FTZ R127, R5, R150, R37 ;  /* 0x00000096057f7223 */ /* 0x000fe20000010025 */
[----:B------:R-:W-:Y:S01]  /*e4e0*/  F2FP.PACK_AB R81, R134, R81 ;  /* 0x000000518651723e */ /* 0x000fe200000000ff */
[C---:B------:R-:W-:Y:S01]  /*e4f0*/  FMUL.FTZ R138, R157.reuse, R138 ;  /* 0x0000008a9d8a7220 */ /* 0x040fe20000410000 */
[----:B------:R-:W-:Y:S01]  /*e500*/  IADD3 R134, R128, 0x300, RZ ;  /* 0x0000030080867810 */ /* 0x000fe20007ffe0ff */
[----:B------:R-:W-:Y:S01]  /*e510*/  FMUL.FTZ R145, R157, R145 ;  /* 0x000000919d917220 */ /* 0x000fe20000410000 */
[----:B------:R-:W-:Y:S01]  /*e520*/  F2FP.PACK_AB R78, R127, R78 ;  /* 0x0000004e7f4e723e */ /* 0x000fe200000000ff */
        /* <DEDUP_REMOVED lines=30> */
.L_x_16470:
[----:B-1----:R-:W-:Y:S05]  /*e710*/  BSYNC B0 ;  /* 0x0000000000007941 */ /* 0x002fea0003800000 */
.L_x_16469:
[----:B------:R-:W-:Y:S02]  /*e720*/  IADD3 R92, R92, c[0x0][0x160], RZ ;  /* 0x000058005c5c7a10 */ /* 0x000fe40007ffe0ff */
[----:B------:R-:W-:-:S02]  /*e730*/  LOP3.LUT P1, RZ, R114, 0xff, RZ, 0xc0, !PT ;  /* 0x000000ff72ff7812 */ /* 0x000fc4000782c0ff */
[----:B------:R-:W-:Y:S02]  /*e740*/  ISETP.GE.AND P0, PT, R92, c[0x0][0x164], PT ;  /* 0x000059005c007a0c */ /* 0x000fe40003f06270 */
[----:B------:R-:W-:-:S11]  /*e750*/  SEL R114, RZ, 0x1, P1 ;  /* 0x00000001ff727807 */ /* 0x000fd60000800000 */
[----:B0----5:R-:W-:Y:S01]  /*e760*/  @P0 CALL.REL.NOINC `(.L_x_16471) ;  /* 0x0000001000000944 */ /* 0x021fe20003c00000 */
[----:B------:R-:W-:Y:S05]  /*e770*/  BRA `(.L_x_16472) ;  /* 0xffff208000007947 */ /* 0x000fea000383ffff */
.L_x_16471:
[----:B------:R-:W-:Y:S05]  /*e780*/  EXIT ;  /* 0x000000000000794d */ /* 0x000fea0003800000 */
.L_x_16467:
[----:B------:R-:W-:Y:S01]  /*e790*/  IMAD.MOV.U32 R83, RZ, RZ, 0x1 ;  /* 0x00000001ff537424 */ /* 0x000fe200078e00ff */
[----:B------:R-:W-:Y:S01]  /*e7a0*/  MOV R77, 0x1f ;  /* 0x0000001f004d7802 */ /* 0x000fe20000000f00 */
[----:B------:R-:W-:Y:S01]  /*e7b0*/  IMAD.MOV.U32 R128, RZ, RZ, -0x1 ;  /* 0xffffffffff807424 */ /* 0x000fe200078e00ff */
[----:B------:R-:W-:Y:S02]  /*e7c0*/  MOV R154, 0xe7e0 ;  /* 0x0000e7e0009a7802 */ /* 0x000fe40000000f00 */
[----:B-----5:R-:W-:Y:S05]  /*e7d0*/  CALL.REL.NOINC `($__internal_91_$__cuda_sm70_shflsync_bfly_p) ;  /* 0x0000079000007944 */ /* 0x020fea0003c00000 */
[----:B-1----:R-:W-:Y:S01]  /*e7e0*/  MOV R76, R83 ;  /* 0x00000053004c7202 */ /* 0x002fe20000000f00 */
[----:B0-----:R-:W-:Y:S05]  /*e7f0*/  BRA `(.L_x_16473) ;  /* 0xffffec8000007947 */ /* 0x001fea000383ffff */
.L_x_16468:
[----:B------:R-:W-:Y:S01]  /*e800*/  HFMA2.MMA R77, -RZ, RZ, 0, 1.847743988037109375e-06 ;  /* 0x0000001fff4d7435 */ /* 0x000fe200000001ff */
[----:B------:R-:W-:Y:S01]  /*e810*/  IMAD.MOV.U32 R83, RZ, RZ, 0x2 ;  /* 0x00000002ff537424 */ /* 0x000fe200078e00ff */
[----:B------:R-:W-:Y:S01]  /*e820*/  MOV R154, 0xe850 ;  /* 0x0000e850009a7802 */ /* 0x000fe20000000f00 */
[----:B------:R-:W-:-:S03]  /*e830*/  IMAD.MOV.U32 R128, RZ, RZ, -0x1 ;  /* 0xffffffffff807424 */ /* 0x000fc600078e00ff */
[----:B-----5:R-:W-:Y:S05]  /*e840*/  CALL.REL.NOINC `($__internal_91_$__cuda_sm70_shflsync_bfly_p) ;  /* 0x0000072000007944 */ /* 0x020fea0003c00000 */
[----:B01----:R-:W-:Y:S01]  /*e850*/  FADD.FTZ R156, R156, R83 ;  /* 0x000000539c9c7221 */ /* 0x003fe20000010000 */
[----:B------:R-:W-:Y:S01]  /*e860*/  MOV R83, 0x4 ;  /* 0x0000000400537802 */ /* 0x000fe20000000f00 */
[----:B------:R-:W-:Y:S01]  /*e870*/  IMAD.MOV.U32 R77, RZ, RZ, 0x1f ;  /* 0x0000001fff4d7424 */ /* 0x000fe200078e00ff */
[----:B------:R-:W-:-:S02]  /*e880*/  MOV R128, 0xffffffff ;  /* 0xffffffff00807802 */ /* 0x000fc40000000f00 */
[----:B------:R-:W-:Y:S02]  /*e890*/  MOV R154, 0xe8b0 ;  /* 0x0000e8b0009a7802 */ /* 0x000fe40000000f00 */
[----:B------:R-:W-:Y:S05]  /*e8a0*/  CALL.REL.NOINC `($__internal_91_$__cuda_sm70_shflsync_bfly_p) ;  /* 0x000006c000007944 */ /* 0x000fea0003c00000 */
[----:B0-----:R-:W-:Y:S01]  /*e8b0*/  HFMA2.MMA R77, -RZ, RZ, 0, 1.847743988037109375e-06 ;  /* 0x0000001fff4d7435 */ /* 0x001fe200000001ff */
[----:B-1----:R-:W-:Y:S01]  /*e8c0*/  FADD.FTZ R156, R156, R83 ;  /* 0x000000539c9c7221 */ /* 0x002fe20000010000 */
[----:B------:R-:W-:Y:S01]  /*e8d0*/  MOV R154, 0xe910 ;  /* 0x0000e910009a7802 */ /* 0x000fe20000000f00 */
[----:B------:R-:W-:Y:S02]  /*e8e0*/  IMAD.MOV.U32 R83, RZ, RZ, 0x8 ;  /* 0x00000008ff537424 */ /* 0x000fe400078e00ff */
[----:B------:R-:W-:Y:S02]  /*e8f0*/  IMAD.MOV.U32 R128, RZ, RZ, -0x1 ;  /* 0xffffffffff807424 */ /* 0x000fe400078e00ff */
[----:B------:R-:W-:Y:S05]  /*e900*/  CALL.REL.NOINC `($__internal_91_$__cuda_sm70_shflsync_bfly_p) ;  /* 0x0000066000007944 */ /* 0x000fea0003c00000 */
[----:B01----:R-:W-:Y:S01]  /*e910*/  FADD.FTZ R156, R156, R83 ;  /* 0x000000539c9c7221 */ /* 0x003fe20000010000 */
[----:B------:R-:W-:Y:S01]  /*e920*/  MOV R83, 0x10 ;  /* 0x0000001000537802 */ /* 0x000fe20000000f00 */
[----:B------:R-:W-:Y:S01]  /*e930*/  IMAD.MOV.U32 R77, RZ, RZ, 0x1f ;  /* 0x0000001fff4d7424 */ /* 0x000fe200078e00ff */
[----:B------:R-:W-:Y:S02]  /*e940*/  MOV R128, 0xffffffff ;  /* 0xffffffff00807802 */ /* 0x000fe40000000f00 */
[----:B------:R-:W-:-:S02]  /*e950*/  MOV R154, 0xe970 ;  /* 0x0000e970009a7802 */ /* 0x000fc40000000f00 */
[----:B------:R-:W-:Y:S05]  /*e960*/  CALL.REL.NOINC `($__internal_91_$__cuda_sm70_shflsync_bfly_p) ;  /* 0x0000060000007944 */ /* 0x000fea0003c00000 */
        /* <DEDUP_REMOVED lines=69> */
[----:B------:R-:W-:-:S05]  /*edc0*/  IMAD.MOV.U32 R128, RZ, RZ, -0x1 ;  /* 0xffffffffff807424 */ /* 0x000fca00078e00ff */
[----:B------:R-:W-:Y:S05]  /*edd0*/  CALL.REL.NOINC `($__internal_91_$__cuda_sm70_shflsync_bfly_p) ;  /* 0x0000019000007944 */ /* 0x000fea0003c00000 */
[----:B01----:R-:W-:Y:S01]  /*ede0*/  FADD.FTZ R156, R156, R83 ;  /* 0x000000539c9c7221 */ /* 0x003fe20000010000 */
[----:B------:R-:W-:Y:S01]  /*edf0*/  MOV R83, 0x2 ;  /* 0x0000000200537802 */ /* 0x000fe20000000f00 */
[----:B------:R-:W-:Y:S01]  /*ee00*/  IMAD.MOV.U32 R77, RZ, RZ, 0x1f ;  /* 0x0000001fff4d7424 */ /* 0x000fe200078e00ff */
[----:B------:R-:W-:Y:S02]  /*ee10*/  MOV R128, 0xffffffff ;  /* 0xffffffff00807802 */ /* 0x000fe40000000f00 */
[----:B------:R-:W-:Y:S02]  /*ee20*/  MOV R154, 0xee40 ;  /* 0x0000ee40009a7802 */ /* 0x000fe40000000f00 */
[----:B------:R-:W-:Y:S05]  /*ee30*/  CALL.REL.NOINC `($__internal_91_$__cuda_sm70_shflsync_bfly_p) ;  /* 0x0000013000007944 */ /* 0x000fea0003c00000 */
[----:B0-----:R-:W-:Y:S01]  /*ee40*/  HFMA2.MMA R77, -RZ, RZ, 0, 1.847743988037109375e-06 ;  /* 0x0000001fff4d7435 */ /* 0x001fe200000001ff */
[----:B-1----:R-:W-:Y:S01]  /*ee50*/  FADD.FTZ R156, R156, R83 ;  /* 0x000000539c9c7221 */ /* 0x002fe20000010000 */
[----:B------:R-:W-:Y:S01]  /*ee60*/  MOV R154, 0xeea0 ;  /* 0x0000eea0009a7802 */ /* 0x000fe20000000f00 */
[----:B------:R-:W-:-:S02]  /*ee70*/  IMAD.MOV.U32 R83, RZ, RZ, 0x4 ;  /* 0x00000004ff537424 */ /* 0x000fc400078e00ff */
[----:B------:R-:W-:Y:S02]  /*ee80*/  IMAD.MOV.U32 R128, RZ, RZ, -0x1 ;  /* 0xffffffffff807424 */ /* 0x000fe400078e00ff */
        /* <DEDUP_REMOVED lines=10> */
[----:B------:R-:W-:Y:S02]  /*ef30*/  IMAD.MOV.U32 R83, RZ, RZ, 0x10 ;  /* 0x00000010ff537424 */ /* 0x000fe400078e00ff */
[----:B------:R-:W-:-:S02]  /*ef40*/  IMAD.MOV.U32 R128, RZ, RZ, -0x1 ;  /* 0xffffffffff807424 */ /* 0x000fc400078e00ff */
[----:B------:R-:W-:Y:S05]  /*ef50*/  CALL.REL.NOINC `($__internal_91_$__cuda_sm70_shflsync_bfly_p) ;  /* 0x0000001000007944 */ /* 0x000fea0003c00000 */
[----:B01----:R-:W-:Y:S05]  /*ef60*/  BRA `(.L_x_16474) ;  /* 0xffffea5000007947 */ /* 0x003fea000383ffff */
        .weak           $__internal_91_$__cuda_sm70_shflsync_bfly_p
        .type           $__internal_91_$__cuda_sm70_shflsync_bfly_p,@function
        .size           $__internal_91_$__cuda_sm70_shflsync_bfly_p,(.L_x_29155 - $__internal_91_$__cuda_sm70_shflsync_bfly_p)
$__internal_91_$__cuda_sm70_shflsync_bfly_p:
[----:B------:R-:W-:Y:S01]  /*ef70*/  MOV R155, 0x0 ;  /* 0x00000000009b7802 */ /* 0x000fe20000000f00 */
[----:B------:R-:W-:Y:S04]  /*ef80*/  WARPSYNC R128 ;  /* 0x0000008000007348 */ /* 0x000fe80003800000 */
[----:B------:R0:W1:Y:S01]  /*ef90*/  SHFL.BFLY PT, R83, R156, R83, R77 ;  /* 0x0c0000539c537389 */ /* 0x00006200000e004d */
[----:B------:R-:W-:Y:S05]  /*efa0*/  RET.REL.NODEC R154 `(_ZN10layer_norm13ln_fwd_kernelINS_13Kernel_traitsIf6__halfS2_S2_fjLj8192ELj1ELj1ELj8ELj16ENS_18Kernel_traits_baseILj8192EfS2_S2_S2_fjLj256EEEEELb1ELb0ELb1ELb1EEEvNS_9FwdParamsE) ;  /* 0xffff10509a007950 */ /* 0x000fea0003c3ffff */
.L_x_16475:
        /* <DEDUP_REMOVED lines=13> */
.L_x_29155:


//--------------------- .text._ZN10layer_norm13ln_fwd_kernelINS_13Kernel_traitsIf6__halfS2_S2_fjLj8192ELj1ELj1ELj8ELj16ENS_18Kernel_traits_baseILj8192EfS2_S2_S2_fjLj256EEEEELb1ELb1ELb0ELb0EEEvNS_9FwdParamsE --------------------------
	.section	.text._ZN10layer_norm13ln_fwd_kernelINS_13Kernel_traitsIf6__halfS2_S2_fjLj8192ELj1ELj1ELj8ELj16ENS_18Kernel_traits_baseILj8192EfS2_S2_S2_fjLj256EEEEELb1ELb1ELb0ELb0EEEvNS_9FwdParamsE,"ax",@progbits
	.sectioninfo	@"SHI_REGISTERS=192"
	.align	128
        .global         _ZN10layer_norm13ln_fwd_kernelINS_13Kernel_traitsIf6__halfS2_S2_fjLj8192ELj1ELj1ELj8ELj16ENS_18Kernel_traits_baseILj8192EfS2_S2_S2_fjLj256EEEEELb1ELb1ELb0ELb0EEEvNS_9FwdParamsE
        .type           _ZN10layer_norm13ln_fwd_kernelINS_13Kernel_traitsIf6__halfS2_S2_fjLj8192ELj1ELj1ELj8ELj16ENS_18Kernel_traits_baseILj8192EfS2_S2_S2_fjLj256EEEEELb1ELb1ELb0ELb0EEEvNS_9FwdParamsE,@function
        .size           _ZN10layer_norm13ln_fwd_kernelINS_13Kernel_traitsIf6__halfS2_S2_fjLj8192ELj1ELj1ELj8ELj16ENS_18Kernel_traits_baseILj8192EfS2_S2_S2_fjLj256EEEEELb1ELb1ELb0ELb0EEEvNS_9FwdParamsE,(.L_x_29156 - _ZN10layer_norm13ln_fwd_kernelINS_13Kernel_traitsIf6__halfS2_S2_fjLj8192ELj1ELj1ELj8ELj16ENS_18Kernel_traits_baseILj8192EfS2_S2_S2_fjLj256EEEEELb1ELb1ELb0ELb0EEEvNS_9FwdParamsE)
        .other          _ZN10layer_norm13ln_fwd_kernelINS_13Kernel_traitsIf6__halfS2_S2_fjLj8192ELj1ELj1ELj8ELj16ENS_18Kernel_traits_baseILj8192EfS2_S2_S2_fjLj256EEEEELb1ELb1ELb0ELb0EEEvNS_9FwdParamsE,@"STO_CUDA_ENTRY STV_DEFAULT"
_ZN10layer_norm13ln_fwd_kernelINS_13Kernel_traitsIf6__halfS2_S2_fjLj8192ELj1ELj1ELj8ELj16ENS_18Kernel_traits_baseILj8192EfS2_S2_S2_fjLj256EEEEELb1ELb1ELb0ELb0EEEvNS_9FwdParamsE:
.text._ZN10layer_norm13ln_fwd_kernelINS_13Kernel_traitsIf6__halfS2_S2_fjLj8192ELj1ELj1ELj8ELj16ENS_18Kernel_traits_baseILj8192EfS2_S2_S2_fjLj256EEEEELb1ELb1ELb0ELb0EEEvNS_9FwdParamsE:
        /* <DEDUP_REMOVED lines=48> */
[----:B------:R-:W-:Y:S02]  /*0300*/  IADD3 R142, R3, 0x76cf5d0a, RZ ;  /* 0x76cf5d0a038e7810 */ /* 0x000fe40007ffe0ff */
[----:B------:R-:W-:Y:S01]  /*0310*/  LOP3.LUT R10, R9, R4, R145, 0x96, !PT ;  /* 0x00000004090a7212 */ /* 0x000fe200078e9691 */
[----:B------:R-:W-:Y:S01]  /*0320*/  IMAD.WIDE.U32 R4, R5, -0x326172a9, RZ ;  /* 0xcd9e8d5705047825 */ /* 0x000fe200078e00ff */
[----:B------:R-:W-:-:S02]  /*0330*/  IADD3 R141, R3, 0x32370b8f, RZ ;  /* 0x32370b8f038d7810 */ /* 0x000fc40007ffe0ff */
[----:B------:R-:W-:Y:S01]  /*0340*/  IADD3 R140, R2, -0x255992d5, RZ ;  /* 0xdaa66d2b028c7810 */ /* 0x000fe20007ffe0ff */
[----:B------:R-:W-:Y:S01]  /*0350*/  IMAD.WIDE.U32 R10, R10, -0x326172a9, RZ ;  /* 0xcd9e8d570a0a7825 */ /* 0x000fe200078e00ff */
[----:B------:R-:W-:Y:S02]  /*0360*/  LOP3.LUT R5, R5, R144, R6, 0x96, !PT ;  /* 0x0000009005057212 */ /* 0x000fe400078e9606 */
[----:B------:R-:W-:Y:S02]  /*0370*/  IADD3 R137, R2, 0x78dde6e4, RZ ;  /* 0x78dde6e402897810 */ /* 0x000fe40007ffe0ff */
[----:B------:R-:W-:Y:S01]  /*0380*/  LOP3.LUT R6, R11, R4, R143, 0x96, !PT ;  /* 0x000000040b067212 */ /* 0x000fe200078e968f */
[----:B------:R-:W-:Y:S01]  /*0390*/  IMAD.WIDE.U32 R4, R5, -0x2daee0ad, RZ ;  /* 0xd2511f5305047825 */ /* 0x000fe200078e00ff */
[----:B------:R-:W-:-:S03]  /*03a0*/  IADD3 R136, R3, -0x126145ec, RZ ;  /* 0xed9eba1403887810 */ /* 0x000fc60007ffe0ff */
        /* <DEDUP_REMOVED lines=29> */
.L_x_16477:
[----:B------:R-:W-:Y:S05]  /*0580*/  BSYNC B0 ;  /* 0x0000000000007941 */ /* 0x000fea0003800000 */
.L_x_16476:
        /* <DEDUP_REMOVED lines=21> */
.L_x_16479:
[----:B------:R-:W-:Y:S05]  /*06e0*/  BSYNC B0 ;  /* 0x0000000000007941 */ /* 0x000fea0003800000 */
.L_x_16478:
        /* <DEDUP_REMOVED lines=21> */
.L_x_16481:
[----:B------:R-:W-:Y:S05]  /*0840*/  BSYNC B0 ;  /* 0x0000000000007941 */ /* 0x000fea0003800000 */
.L_x_16480:
        /* <DEDUP_REMOVED lines=20> */
.L_x_16483:
[----:B------:R-:W-:Y:S05]  /*0990*/  BSYNC B0 ;  /* 0x0000000000007941 */ /* 0x000fea0003800000 */
.L_x_16482:
        /* <DEDUP_REMOVED lines=28> */
[C---:B------:R-:W-:Y:S01]  /*0b60*/  IADD3 R130, R2.reuse, 0x5384540f, RZ ;  /* 0x5384540f02827810 */ /* 0x040fe20007ffe0ff */
[----:B------:R-:W-:Y:S01]  /*0b70*/  IMAD.SHL.U32 R105, R105, 0x8, RZ ;  /* 0x0000000869697824 */ /* 0x000fe200078e00ff */
[----:B------:R-:W-:Y:S01]  /*0b80*/  IADD3 R129, R2, -0xe443238, RZ ;  /* 0xf1bbcdc802817810 */ /* 0x000fe20007ffe0ff */
[----:B------:R-:W-:Y:S01]  /*0b90*/  IMAD.WIDE.U32 R100, R101, -0x2daee0ad, RZ ;  /* 0xd2511f5365647825 */ /* 0x000fe200078e00ff */
[----:B------:R-:W-:Y:S02]  /*0ba0*/  LOP3.LUT R106, R103, R106, R130, 0x96, !PT ;  /* 0x0000006a676a7212 */ /* 0x000fe400078e9682 */
[----:B------:R-:W-:Y:S01]  /*0bb0*/  IADD3 R128, R3, -0x24c28bd8, RZ ;  /* 0xdb3d742803807810 */ /* 0x000fe20007ffe0ff */
[----:B------:R-:W1:Y:S01]  /*0bc0*/  I2F.U32 R105, R105 ;  /* 0x0000006900697306 */ /* 0x000e620000201000 */
[----:B------:R-:W-:Y:S01]  /*0bd0*/  LOP3.LUT R104, R101, R104, R131, 0x96, !PT ;  /* 0x0000006865687212 */ /* 0x000fe200078e9683 */
[----:B------:R-:W-:Y:S01]  /*0be0*/  IMAD.IADD R107, R0, 0x1, -R107 ;  /* 0x00000001006b7824 */ /* 0x000fe200078e0a6b */
[----:B------:R-:W-:Y:S01]  /*0bf0*/  IADD3 R127, R3, -0x695add53, RZ ;  /* 0x96a522ad037f7810 */ /* 0x000fe20007ffe0ff */
[----:B------:R-:W-:Y:S01]  /*0c00*/  IMAD.HI.U32 R101, R106, -0x2daee0ad, RZ ;  /* 0xd2511f536a657827 */ /* 0x000fe200078e00ff */
[----:B------:R-:W-:-:S02]  /*0c10*/  IADD3 R126, R2, -0x700cb87f, RZ ;  /* 0x8ff34781027e7810 */ /* 0x000fc40007ffe0ff */
[----:B------:R-:W-:Y:S01]  /*0c20*/  IMNMX R107, RZ, R107, !PT ;  /* 0x0000006bff6b7217 */ /* 0x000fe20007800200 */
[----:B------:R-:W-:Y:S01]  /*0c30*/  IMAD.HI.U32 R0, R104, -0x326172a9, RZ ;  /* 0xcd9e8d5768007827 */ /* 0x000fe200078e00ff */
[----:B------:R-:W-:Y:S02]  /*0c40*/  LOP3.LUT R101, R101, R100, R128, 0x96, !PT ;  /* 0x0000006465657212 */ /* 0x000fe400078e9680 */
        /* <DEDUP_REMOVED lines=15> */
.L_x_16727:
        /* <DEDUP_REMOVED lines=14> */
[----:B---3--:R-:W-:Y:S01]  /*0e20*/  @P0 HADD2.F32 R180, -RZ, R104.H0_H0 ;  /* 0x20000068ffb40230 */ /* 0x008fe20000004100 */
        /* <DEDUP_REMOVED lines=21> */
.L_x_16487:
[----:B-1----:R-:W-:Y:S02]  /*0f80*/  IMAD.MOV.U32 R154, RZ, RZ, R118 ;  /* 0x000000ffff9a7224 */ /* 0x002fe400078e0076 */
.L_x_16488:
[----:B------:R-:W-:Y:S05]  /*0f90*/  BSYNC B1 ;  /* 0x0000000000017941 */ /* 0x000fea0003800000 */
.L_x_16486:
        /* <DEDUP_REMOVED lines=16> */
.L_x_16492:
[----:B------:R-:W-:Y:S05]  /*10a0*/  BSYNC B2 ;  /* 0x0000000000027941 */ /* 0x000fea0003800000 */
.L_x_16491:
        /* <DEDUP_REMOVED lines=44> */
.L_x_16490:
[----:B------:R-:W-:Y:S05]  /*1370*/  BSYNC B1 ;  /* 0x0000000000017941 */ /* 0x000fea0003800000 */
.L_x_16489:
[----:B------:R-:W1:Y:S01]  /*1380*/  I2F.U32 R109, R154 ;  /* 0x0000009a006d7306 */ /* 0x000e620000201000 */
[----:B------:R-:W-:Y:S01]  /*1390*/  IMAD.MOV.U32 R108, RZ, RZ, 0x2f800000 ;  /* 0x2f800000ff6c7424 */ /* 0x000fe200078e00ff */
[----:B-----5:R-:W-:Y:S01]  /*13a0*/  HADD2.F32 R111, -RZ, R104.H0_H0 ;  /* 0x20000068ff6f7230 */ /* 0x020fe20000004100 */
[----:B------:R-:W-:Y:S01]  /*13b0*/  LOP3.LUT R183, R183, 0xfffffffb, RZ, 0xc0, !PT ;  /* 0xfffffffbb7b77812 */ /* 0x000fe200078ec0ff */
[----:B------:R-:W-:Y:S01]  /*13c0*/  BSSY B1, `(.L_x_16493) ;  /* 0x0000016000017945 */ /* 0x000fe20003800000 */
[----:B------:R-:W-:Y:S02]  /*13d0*/  IADD3 R112, R110, 0x1, RZ ;  /* 0x000000016e707810 */ /* 0x000fe40007ffe0ff */
[----:B------:R-:W-:-:S04]  /*13e0*/  FMUL.FTZ R111, R111, R180 ;  /* 0x000000b46f6f7220 */ /* 0x000fc80000410000 */
[----:B------:R-:W-:Y:S02]  /*13f0*/  FMUL.FTZ R111, R111, c[0x0][0x1e8] ;  /* 0x00007a006f6f7a20 */ /* 0x000fe40000410000 */
[----:B-1----:R-:W-:-:S05]  /*1400*/  FFMA.FTZ R109, R109, R108, 1.1641532182693481445e-10 ;  /* 0x2f0000006d6d7423 */ /* 0x002fca000001006c */
[----:B------:R-:W-:Y:S01]  /*1410*/  FSETP.GTU.FTZ.AND P1, PT, R109, c[0x0][0x1e4], PT ;  /* 0x000079006d007a0b */ /* 0x000fe20003f3c000 */
[----:B------:R-:W-:-:S03]  /*1420*/  @P0 HADD2.F32 R109, -RZ, R100.H0_H0 ;  /* 0x20000064ff6d0230 */ /* 0x000fc60000004100 */
        /* <DEDUP_REMOVED lines=14> */
.L_x_16494:
[----:B------:R-:W-:Y:S02]  /*1510*/  IMAD.MOV.U32 R109, RZ, RZ, R118 ;  /* 0x000000ffff6d7224 */ /* 0x000fe400078e0076 */
.L_x_16495:
[----:B------:R-:W-:Y:S05]  /*1520*/  BSYNC B1 ;  /* 0x0000000000017941 */ /* 0x000fea0003800000 */
.L_x_16493:
        /* <DEDUP_REMOVED lines=16> */
.L_x_16499:
[----:B------:R-:W-:Y:S05]  /*1630*/  BSYNC B2 ;  /* 0x0000000000027941 */ /* 0x000fea0003800000 */
.L_x_16498:
        /* <DEDUP_REMOVED lines=44> */
.L_x_16497:
[----:B------:R-:W-:Y:S05]  /*1900*/  BSYNC B1 ;  /* 0x0000000000017941 */ /* 0x000fea0003800000 */
.L_x_16496:
[----:B------:R-:W1:Y:S01]  /*1910*/  I2F.U32 R109, R109 ;  /* 0x0000006d006d7306 */ /* 0x000e620000201000 */
[----:B------:R-:W-:Y:S01]  /*1920*/  HADD2.F32 R111, -RZ, R104.H1_H1 ;  /* 0x30000068ff6f7230 */ /* 0x000fe20000004100 */
[----:B------:R-:W-:Y:S01]  /*1930*/  LOP3.LUT R183, R183, 0xfffffffd, RZ, 0xc0, !PT ;  /* 0xfffffffdb7b77812 */ /* 0x000fe200078ec0ff */
[----:B------:R-:W-:Y:S01]  /*1940*/  @P0 HADD2.F32 R110, -RZ, R100.H1_H1 ;  /* 0x30000064ff6e0230 */ /* 0x000fe20000004100 */
[----:B------:R-:W-:Y:S02]  /*1950*/  BSSY B1, `(.L_x_16500) ;  /* 0x0000015000017945 */ /* 0x000fe40003800000 */
        /* <DEDUP_REMOVED lines=19> */
.L_x_16501:
[----:B------:R-:W-:Y:S02]  /*1a90*/  IMAD.MOV.U32 R109, RZ, RZ, R118 ;  /* 0x000000ffff6d7224 */ /* 0x000fe400078e0076 */
.L_x_16502:
[----:B------:R-:W-:Y:S05]  /*1aa0*/  BSYNC B1 ;  /* 0x0000000000017941 */ /* 0x000fea0003800000 */
.L_x_16500:
        /* <DEDUP_REMOVED lines=16> */
.L_x_16506:
[----:B------:R-:W-:Y:S05]  /*1bb0*/  BSYNC B2 ;  /* 0x0000000000027941 */ /* 0x000fea0003800000 */
.L_x_16505:
        /* <DEDUP_REMOVED lines=44> */
.L_x_16504:
[----:B------:R-:W-:Y:S05]  /*1e80*/  BSYNC B1 ;  /* 0x0000000000017941 */ /* 0x000fea0003800000 */
.L_x_16503:
[----:B------:R-:W1:Y:S01]  /*1e90*/  I2F.U32 R109, R109 ;  /* 0x0000006d006d7306 */ /* 0x000e620000201000 */
[----:B------:R-:W-:Y:S01]  /*1ea0*/  HADD2.F32 R111, -RZ, R105.H0_H0 ;  /* 0x20000069ff6f7230 */ /* 0x000fe20000004100 */
[----:B------:R-:W-:Y:S01]  /*1eb0*/  ISETP.NE.AND P2, PT, R104, 0x1, PT ;  /* 0x000000016800780c */ /* 0x000fe20003f45270 */
[----:B------:R-:W-:Y:S01]  /*1ec0*/  @P0 HADD2.F32 R113, -RZ, R101.H0_H0 ;  /* 0x20000065ff710230 */ /* 0x000fe20000004100 */
[----:B------:R-:W-:Y:S02]  /*1ed0*/  BSSY B1, `(.L_x_16507) ;  /* 0x0000013000017945 */ /* 0x000fe40003800000 */
        /* <DEDUP_REMOVED lines=17> */
.L_x_16508:
[----:B------:R-:W-:Y:S02]  /*1ff0*/  IMAD.MOV.U32 R109, RZ, RZ, R118 ;  /* 0x000000ffff6d7224 */ /* 0x000fe400078e0076 */
.L_x_16509:
[----:B------:R-:W-:Y:S05]  /*2000*/  BSYNC B1 ;  /* 0x0000000000017941 */ /* 0x000fea0003800000 */
.L_x_16507:
        /* <DEDUP_REMOVED lines=16> */
.L_x_16513:
[----:B------:R-:W-:Y:S05]  /*2110*/  BSYNC B2 ;  /* 0x0000000000027941 */ /* 0x000fea0003800000 */
.L_x_16512:
        /* <DEDUP_REMOVED lines=44> */
.L_x_16511:
[----:B------:R-:W-:Y:S05]  /*23e0*/  BSYNC B1 ;  /* 0x0000000000017941 */ /* 0x000fea0003800000 */
.L_x_16510:
[----:B------:R-:W1:Y:S01]  /*23f0*/  I2F.U32 R109, R109 ;  /* 0x0000006d006d7306 */ /* 0x000e620000201000 */
[----:B------:R-:W-:Y:S01]  /*2400*/  HADD2.F32 R105, -RZ, R105.H1_H1 ;  /* 0x30000069ff697230 */ /* 0x000fe20000004100 */
[----:B------:R-:W-:Y:S01]  /*2410*/  ISETP.NE.AND P3, PT, R110, 0x1, PT ;  /* 0x000000016e00780c */ /* 0x000fe20003f65270 */
        /* <DEDUP_REMOVED lines=19> */
.L_x_16515:
[----:B------:R-:W-:Y:S02]  /*2550*/  IMAD.MOV.U32 R109, RZ, RZ, R118 ;  /* 0x000000ffff6d7224 */ /* 0x000fe400078e0076 */
.L_x_16516:
[----:B------:R-:W-:Y:S05]  /*2560*/  BSYNC B1 ;  /* 0x0000000000017941 */ /* 0x000fea0003800000 */
.L_x_16514:
        /* <DEDUP_REMOVED lines=16> */
.L_x_16520:
[----:B------:R-:W-:Y:S05]  /*2670*/  BSYNC B2 ;  /* 0x0000000000027941 */ /* 0x000fea0003800000 */
.L_x_16519:
        /* <DEDUP_REMOVED lines=44> */
.L_x_16518:
[----:B------:R-:W-:Y:S05]  /*2940*/  BSYNC B1 ;  /* 0x0000000000017941 */ /* 0x000fea0003800000 */
.L_x_16517:
        /* <DEDUP_REMOVED lines=22> */
.L_x_16522:
[----:B------:R-:W-:Y:S02]  /*2ab0*/  IMAD.MOV.U32 R109, RZ, RZ, R118 ;  /* 0x000000ffff6d7224 */ /* 0x000fe400078e0076 */
.L_x_16523:
[----:B------:R-:W-:Y:S05]  /*2ac0*/  BSYNC B1 ;  /* 0x0000000000017941 */ /* 0x000fea0003800000 */
.L_x_16521:
        /* <DEDUP_REMOVED lines=16> */
.L_x_16527:
[----:B------:R-:W-:Y:S05]  /*2bd0*/  BSYNC B2 ;  /* 0x0000000000027941 */ /* 0x000fea0003800000 */
.L_x_16526:
        /* <DEDUP_REMOVED lines=44> */
.L_x_16525:
[----:B------:R-:W-:Y:S05]  /*2ea0*/  BSYNC B1 ;  /* 0x0000000000017941 */ /* 0x000fea0003800000 */
.L_x_16524:
[----:B------:R-:W1:Y:S01]  /*2eb0*/  I2F.U32 R109, R109 ;  /* 0x0000006d006d7306 */ /* 0x000e620000201000 */
[----:B------:R-:W-:Y:S01]  /*2ec0*/  HADD2.F32 R111, -RZ, R106.H1_H1 ;  /* 0x3000006aff6f7230 */ /* 0x000fe20000004100 */
[----:B------:R-:W-:Y:S01]  /*2ed0*/  ISETP.NE.AND P5, PT, R105, 0x1, PT ;  /* 0x000000016900780c */ /* 0x000fe20003fa5270 */
[----:B------:R-:W-:Y:S03]  /*2ee0*/  BSSY B1, `(.L_x_16528) ;  /* 0x0000014000017945 */ /* 0x000fe60003800000 */
[----:B------:R-:W-:-:S04]  /*2ef0*/  FMUL.FTZ R111, R111, R180 ;  /* 0x000000b46f6f7220 */ /* 0x000fc80000410000 */
[----:B------:R-:W-:Y:S02]  /*2f00*/  FMUL.FTZ R111, R111, c[0x0][0x1e8] ;  /* 0x00007a006f6f7a20 */ /* 0x000fe40000410000 */
[----:B-1----:R-:W-:-:S05]  /*2f10*/  FFMA.FTZ R104, R109, R108, 1.1641532182693481445e-10 ;  /* 0x2f0000006d687423 */ /* 0x002fca000001006c */
[----:B------:R-:W-:Y:S02]  /*2f20*/  FSETP.GTU.FTZ.AND P4, PT, R104, c[0x0][0x1e4], PT ;  /* 0x0000790068007a0b */ /* 0x000fe40003f9c000 */
[----:B------:R-:W-:Y:S02]  /*2f30*/  IADD3 R104, R105, 0x1, RZ ;  /* 0x0000000169687810 */ /* 0x000fe40007ffe0ff */
[----:B------:R-:W-:Y:S01]  /*2f40*/  FSEL R168, R111, RZ, !P4 ;  /* 0x000000ff6fa87208 */ /* 0x000fe20006000000 */
[----:B------:R-:W-:-:S04]  /*2f50*/  @P0 HADD2.F32 R111, -RZ, R102.H1_H1 ;  /* 0x30000066ff6f0230 */ /* 0x000fc80000004100 */
        /* <DEDUP_REMOVED lines=11> */
.L_x_16529:
[----:B------:R-:W-:Y:S02]  /*3010*/  IMAD.MOV.U32 R106, RZ, RZ, R118 ;  /* 0x000000ffff6a7224 */ /* 0x000fe400078e0076 */
.L_x_16530:
[----:B------:R-:W-:Y:S05]  /*3020*/  BSYNC B1 ;  /* 0x0000000000017941 */ /* 0x000fea0003800000 */
.L_x_16528:
        /* <DEDUP_REMOVED lines=16> */
.L_x_16534:
[----:B------:R-:W-:Y:S05]  /*3130*/  BSYNC B2 ;  /* 0x0000000000027941 */ /* 0x000fea0003800000 */
.L_x_16533:
        /* <DEDUP_REMOVED lines=44> */
.L_x_16532:
[----:B------:R-:W-:Y:S05]  /*3400*/  BSYNC B1 ;  /* 0x0000000000017941 */ /* 0x000fea0003800000 */
.L_x_16531:
[----:B------:R-:W1:Y:S01]  /*3410*/  I2F.U32 R105, R106 ;  /* 0x0000006a00697306 */ /* 0x000e620000201000 */
[----:B------:R-:W-:Y:S01]  /*3420*/  HADD2.F32 R109, -RZ, R107.H0_H0 ;  /* 0x2000006bff6d7230 */ /* 0x000fe20000004100 */
[C---:B------:R-:W-:Y:S01]  /*3430*/  ISETP.NE.AND P6, PT, R104.reuse, 0x1, PT ;  /* 0x000000016800780c */ /* 0x040fe20003fc5270 */
        /* <DEDUP_REMOVED lines=19> */
.L_x_16536:
[----:B------:R-:W-:Y:S02]  /*3570*/  IMAD.MOV.U32 R106, RZ, RZ, R118 ;  /* 0x000000ffff6a7224 */ /* 0x000fe400078e0076 */
.L_x_16537:
[----:B------:R-:W-:Y:S05]  /*3580*/  BSYNC B1 ;  /* 0x0000000000017941 */ /* 0x000fea0003800000 */
.L_x_16535:
        /* <DEDUP_REMOVED lines=18> */
.L_x_16541:
[----:B------:R-:W-:Y:S05]  /*36b0*/  BSYNC B2 ;  /* 0x0000000000027941 */ /* 0x000fea0003800000 */
.L_x_16540:
        /* <DEDUP_REMOVED lines=44> */
.L_x_16539:
[----:B------:R-:W-:Y:S05]  /*3980*/  BSYNC B1 ;  /* 0x0000000000017941 */ /* 0x000fea0003800000 */
.L_x_16538:
[----:B------:R1:W3:Y:S01]  /*3990*/  I2F.U32 R105, R106 ;  /* 0x0000006a00697306 */ /* 0x0002e20000201000 */
        /* <DEDUP_REMOVED lines=8> */
[----:B-1----:R-:W-:Y:S01]  /*3a20*/  @P0 HADD2.F32 R106, -RZ, R103.H1_H1 ;  /* 0x30000067ff6a0230 */ /* 0x002fe20000004100 */
[----:B------:R-:W-:-:S02]  /*3a30*/  SEL R113, RZ, 0x100, P4 ;  /* 0x00000100ff717807 */ /* 0x000fc40002000000 */
[----:B------:R-:W-:Y:S01]  /*3a40*/  LOP3.LUT P6, RZ, R183, 0x4, RZ, 0xc0, !PT ;  /* 0x00000004b7ff7812 */ /* 0x000fe200078cc0ff */
[----:B---3--:R-:W-:Y:S01]  /*3a50*/  FFMA.FTZ R105, R105, R108, 1.1641532182693481445e-10 ;  /* 0x2f00000069697423 */ /* 0x008fe2000001006c */
[----:B------:R-:W-:Y:S01]  /*3a60*/  SEL R185, RZ, 0x1, P3 ;  /* 0x00000001ffb97807 */ /* 0x000fe20001800000 */
[----:B------:R-:W-:Y:S01]  /*3a70*/  IMAD.WIDE.U32 R108, R109, 0x10000, RZ ;  /* 0x000100006d6c7825 */ /* 0x000fe200078e00ff */
[----:B------:R-:W-:Y:S02]  /*3a80*/  IADD3 R182, R116, 0x100, RZ ;  /* 0x0000010074b67810 */ /* 0x000fe40007ffe0ff */
[----:B------:R-:W-:Y:S01]  /*3a90*/  FSETP.GTU.FTZ.AND P1, PT, R105, c[0x0][0x1e4], PT ;  /* 0x0000790069007a0b */ /* 0x000fe20003f3c000 */
[----:B------:R-:W-:-:S03]  /*3aa0*/  IMAD.WIDE.U32 R104, R104, 0x1000000, RZ ;  /* 0x0100000068687825 */ /* 0x000fc600078e00ff */
[----:B------:R-:W-:Y:S01]  /*3ab0*/  FSEL R112, R107, RZ, !P1 ;  /* 0x000000ff6b707208 */ /* 0x000fe20004800000 */
[----:B------:R-:W-:Y:S01]  /*3ac0*/  IMAD.WIDE.U32 R110, R110, 0x100, RZ ;  /* 0x000001006e6e7825 */ /* 0x000fe200078e00ff */
[----:B------:R-:W-:-:S03]  /*3ad0*/  SEL R107, RZ, 0x1000000, P1 ;  /* 0x01000000ff6b7807 */ /* 0x000fc60000800000 */
[----:B------:R-:W-:Y:S01]  /*3ae0*/  FMUL.FTZ R181, R79, R112 ;  /* 0x000000704fb57220 */ /* 0x000fe20000410000 */
[----:B------:R-:W-:Y:S02]  /*3af0*/  LOP3.LUT R113, R113, R107, R114, 0xfe, !PT ;  /* 0x0000006b71717212 */ /* 0x000fe400078efe72 */
[----:B------:R-:W-:Y:S01]  /*3b00*/  SEL R107, RZ, 0x1, P6 ;  /* 0x00000001ff6b7807 */ /* 0x000fe20003000000 */
[----:B------:R-:W-:Y:S01]  /*3b10*/  @P0 FADD.FTZ R181, R106, R181 ;  /* 0x000000b56ab50221 */ /* 0x000fe20000010000 */
[----:B------:R-:W-:Y:S02]  /*3b20*/  LOP3.LUT R108, R110, R104, R108, 0xfe, !PT ;  /* 0x000000686e6c7212 */ /* 0x000fe400078efe6c */
[C---:B------:R-:W-:Y:S02]  /*3b30*/  LEA R112, P0, R116.reuse, c[0x0][0x188], 0x4 ;  /* 0x0000620074707a11 */ /* 0x040fe400078020ff */
[----:B------:R-:W-:Y:S02]  /*3b40*/  LOP3.LUT R185, R105, R113, R185, 0xfe, !PT ;  /* 0x0000007169b97212 */ /* 0x000fe400078efeb9 */
[----:B------:R-:W-:-:S02]  /*3b50*/  LEA R114, P1, R116, c[0x0][0x190], 0x3 ;  /* 0x0000640074727a11 */ /* 0x000fc400078218ff */
[----:B------:R-:W-:Y:S02]  /*3b60*/  LOP3.LUT R108, R108, R107, RZ, 0xfc, !PT ;  /* 0x0000006b6c6c7212 */ /* 0x000fe400078efcff */
[----:B------:R-:W-:Y:S02]  /*3b70*/  F2FP.PACK_AB R106, R168, R165 ;  /* 0x000000a5a86a723e */ /* 0x000fe400000000ff */
[----:B------:R-:W-:Y:S02]  /*3b80*/  F2FP.PACK_AB R105, R167, R154 ;  /* 0x0000009aa769723e */ /* 0x000fe400000000ff */
[----:B------:R-:W-:Y:S02]  /*3b90*/  F2FP.PACK_AB R104, R157, R0 ;  /* 0x000000009d68723e */ /* 0x000fe400000000ff */
[----:B------:R-:W-:Y:S02]  /*3ba0*/  LEA.HI.X R113, R116, c[0x0][0x18c], RZ, 0x4, P0 ;  /* 0x0000630074717a11 */ /* 0x000fe400000f24ff */
[----:B------:R-:W-:-:S02]  /*3bb0*/  F2FP.PACK_AB R107, R181, R170 ;  /* 0x000000aab56b723e */ /* 0x000fc400000000ff */
[----:B------:R-:W-:Y:S02]  /*3bc0*/  LEA.HI.X R115, R116, c[0x0][0x194], RZ, 0x3, P1 ;  /* 0x0000650074737a11 */ /* 0x000fe400008f1cff */
[----:B------:R-:W-:Y:S01]  /*3bd0*/  LOP3.LUT R109, R111, R185, R109, 0xfe, !PT ;  /* 0x000000b96f6d7212 */ /* 0x000fe200078efe6d */
[----:B------:R1:W-:Y:S04]  /*3be0*/  STG.E.128 [R112.64], R104 ;  /* 0x0000006870007986 */ /* 0x0003e8000c101d04 */
[----:B------:R1:W-:Y:S02]  /*3bf0*/  STG.E.64 [R114.64], R108 ;  /* 0x0000006c72007986 */ /* 0x0003e4000c101b04 */
.L_x_16485:
[----:B------:R-:W-:Y:S05]  /*3c00*/  BSYNC B0 ;  /* 0x0000000000007941 */ /* 0x000fea0003800000 */
.L_x_16484:
        /* <DEDUP_REMOVED lines=23> */
.L_x_16545:
[----:B-1----:R-:W-:Y:S02]  /*3d80*/  MOV R153, R118 ;  /* 0x0000007600997202 */ /* 0x002fe40000000f00 */
.L_x_16546:
[----:B------:R-:W-:Y:S05]  /*3d90*/  BSYNC B1 ;  /* 0x0000000000017941 */ /* 0x000fea0003800000 */
.L_x_16544:
        /* <DEDUP_REMOVED lines=16> */
.L_x_16550:
[----:B------:R-:W-:Y:S05]  /*3ea0*/  BSYNC B2 ;  /* 0x0000000000027941 */ /* 0x000fea0003800000 */
.L_x_16549:
        /* <DEDUP_REMOVED lines=44> */
.L_x_16548:
[----:B------:R-:W-:Y:S05]  /*4170*/  BSYNC B1 ;  /* 0x0000000000017941 */ /* 0x000fea0003800000 */
.L_x_16547:
[----:B------:R-:W1:Y:S01]  /*4180*/  I2F.U32 R109, R153 ;  /* 0x00000099006d7306 */ /* 0x000e620000201000 */
[----:B------:R-:W-:Y:S01]  /*4190*/  IMAD.MOV.U32 R108, RZ, RZ, 0x2f800000 ;  /* 0x2f800000ff6c7424 */ /* 0x000fe200078e00ff */
[----:B-----5:R-:W-:Y:S01]  /*41a0*/  HADD2.F32 R111, -RZ, R104.H0_H0 ;  /* 0x20000068ff6f7230 */ /* 0x020fe20000004100 */
[----:B------:R-:W-:Y:S01]  /*41b0*/  LOP3.LUT R183, R183, 0xfffffffb, RZ, 0xc0, !PT ;  /* 0xfffffffbb7b77812 */ /* 0x000fe200078ec0ff */
[----:B------:R-:W-:Y:S01]  /*41c0*/  BSSY B1, `(.L_x_16551) ;  /* 0x0000016000017945 */ /* 0x000fe20003800000 */
[----:B------:R-:W-:-:S02]  /*41d0*/  IADD3 R112, R110, 0x1, RZ ;  /* 0x000000016e707810 */ /* 0x000fc40007ffe0ff */
        /* <DEDUP_REMOVED lines=19> */
.L_x_16552:
[----:B------:R-:W-:Y:S02]  /*4310*/  IMAD.MOV.U32 R109, RZ, RZ, R118 ;  /* 0x000000ffff6d7224 */ /* 0x000fe400078e0076 */
.L_x_16553:
[----:B------:R-:W-:Y:S05]  /*4320*/  BSYNC B1 ;  /* 0x0000000000017941 */ /* 0x000fea0003800000 */
.L_x_16551:
        /* <DEDUP_REMOVED lines=16> */
.L_x_16557:
[----:B------:R-:W-:Y:S05]  /*4430*/  BSYNC B2 ;  /* 0x0000000000027941 */ /* 0x000fea0003800000 */
.L_x_16556:
        /* <DEDUP_REMOVED lines=44> */
.L_x_16555:
[----:B------:R-:W-:Y:S05]  /*4700*/  BSYNC B1 ;  /* 0x0000000000017941 */ /* 0x000fea0003800000 */
.L_x_16554:
        /* <DEDUP_REMOVED lines=24> */
.L_x_16559:
[----:B------:R-:W-:Y:S02]  /*4890*/  IMAD.MOV.U32 R109, RZ, RZ, R118 ;  /* 0x000000ffff6d7224 */ /* 0x000fe400078e0076 */
.L_x_16560:
[----:B------:R-:W-:Y:S05]  /*48a0*/  BSYNC B1 ;  /* 0x0000000000017941 */ /* 0x000fea0003800000 */
.L_x_16558:
        /* <DEDUP_REMOVED lines=16> */
.L_x_16564:
[----:B------:R-:W-:Y:S05]  /*49b0*/  BSYNC B2 ;  /* 0x0000000000027941 */ /* 0x000fea0003800000 */
.L_x_16563:
        /* <DEDUP_REMOVED lines=44> */
.L_x_16562:
[----:B------:R-:W-:Y:S05]  /*4c80*/  BSYNC B1 ;  /* 0x0000000000017941 */ /* 0x000fea0003800000 */
.L_x_16561:
        /* <DEDUP_REMOVED lines=22> */
.L_x_16566:
[----:B------:R-:W-:Y:S02]  /*4df0*/  IMAD.MOV.U32 R109, RZ, RZ, R118 ;  /* 0x000000ffff6d7224 */ /* 0x000fe400078e0076 */
.L_x_16567:
[----:B------:R-:W-:Y:S05]  /*4e00*/  BSYNC B1 ;  /* 0x0000000000017941 */ /* 0x000fea0003800000 */
.L_x_16565:
        /* <DEDUP_REMOVED lines=16> */
.L_x_16571:
[----:B------:R-:W-:Y:S05]  /*4f10*/  BSYNC B2 ;  /* 0x0000000000027941 */ /* 0x000fea0003800000 */
.L_x_16570:
        /* <DEDUP_REMOVED lines=44> */
.L_x_16569:
[----:B------:R-:W-:Y:S05]  /*51e0*/  BSYNC B1 ;  /* 0x0000000000017941 */ /* 0x000fea0003800000 */
.L_x_16568:
        /* <DEDUP_REMOVED lines=22> */
.L_x_16573:
[----:B------:R-:W-:Y:S02]  /*5350*/  IMAD.MOV.U32 R109, RZ, RZ, R118 ;  /* 0x000000ffff6d7224 */ /* 0x000fe400078e0076 */
.L_x_16574:
[----:B------:R-:W-:Y:S05]  /*5360*/  BSYNC B1 ;  /* 0x0000000000017941 */ /* 0x000fea0003800000 */
.L_x_16572:
        /* <DEDUP_REMOVED lines=16> */
.L_x_16578:
[----:B------:R-:W-:Y:S05]  /*5470*/  BSYNC B2 ;  /* 0x0000000000027941 */ /* 0x000fea0003800000 */
.L_x_16577:
        /* <DEDUP_REMOVED lines=44> */
.L_x_16576:
[----:B------:R-:W-:Y:S05]  /*5740*/  BSYNC B1 ;  /* 0x0000000000017941 */ /* 0x000fea0003800000 */
.L_x_16575:
        /* <DEDUP_REMOVED lines=22> */
.L_x_16580:
[----:B------:R-:W-:Y:S02]  /*58b0*/  IMAD.MOV.U32 R109, RZ, RZ, R118 ;  /* 0x000000ffff6d7224 */ /* 0x000fe400078e0076 */
.L_x_16581:
[----:B------:R-:W-:Y:S05]  /*58c0*/  BSYNC B1 ;  /* 0x0000000000017941 */ /* 0x000fea0003800000 */
.L_x_16579:
        /* <DEDUP_REMOVED lines=16> */
.L_x_16585:
[----:B------:R-:W-:Y:S05]  /*59d0*/  BSYNC B2 ;  /* 0x0000000000027941 */ /* 0x000fea0003800000 */
.L_x_16584:
        /* <DEDUP_REMOVED lines=44> */
.L_x_16583:
[----:B------:R-:W-:Y:S05]  /*5ca0*/  BSYNC B1 ;  /* 0x0000000000017941 */ /* 0x000fea0003800000 */
.L_x_16582:
        /* <DEDUP_REMOVED lines=22> */
.L_x_16587:
[----:B------:R-:W-:Y:S02]  /*5e10*/  IMAD.MOV.U32 R106, RZ, RZ, R118 ;  /* 0x000000ffff6a7224 */ /* 0x000fe400078e0076 */
.L_x_16588:
[----:B------:R-:W-:Y:S05]  /*5e20*/  BSYNC B1 ;  /* 0x0000000000017941 */ /* 0x000fea0003800000 */
.L_x_16586:
        /* <DEDUP_REMOVED lines=16> */
.L_x_16592:
[----:B------:R-:W-:Y:S05]  /*5f30*/  BSYNC B2 ;  /* 0x0000000000027941 */ /* 0x000fea0003800000 */
.L_x_16591:
        /* <DEDUP_REMOVED lines=44> */
.L_x_16590:
[----:B------:R-:W-:Y:S05]  /*6200*/  BSYNC B1 ;  /* 0x0000000000017941 */ /* 0x000fea0003800000 */
.L_x_16589:
        /* <DEDUP_REMOVED lines=22> */
.L_x_16594:
[----:B------:R-:W-:Y:S02]  /*6370*/  IMAD.MOV.U32 R106, RZ, RZ, R118 ;  /* 0x000000ffff6a7224 */ /* 0x000fe400078e0076 */
.L_x_16595:
[----:B------:R-:W-:Y:S05]  /*6380*/  BSYNC B1 ;  /* 0x0000000000017941 */ /* 0x000fea0003800000 */
.L_x_16593:
        /* <DEDUP_REMOVED lines=18> */
.L_x_16599:
[----:B------:R-:W-:Y:S05]  /*64b0*/  BSYNC B2 ;  /* 0x0000000000027941 */ /* 0x000fea0003800000 */
.L_x_16598:
        /* <DEDUP_REMOVED lines=44> */
.L_x_16597:
[----:B------:R-:W-:Y:S05]  /*6780*/  BSYNC B1 ;  /* 0x0000000000017941 */ /* 0x000fea0003800000 */
.L_x_16596:
[----:B------:R-:W1:Y:S01]  /*6790*/  I2F.U32 R105, R106 ;  /* 0x0000006a00697306 */ /* 0x000e620000201000 */
[----:B------:R-:W-:Y:S01]  /*67a0*/  HADD2.F32 R107, -RZ, R107.H1_H1 ;  /* 0x3000006bff6b7230 */ /* 0x000fe20000004100 */
[----:B------:R-:W-:Y:S02]  /*67b0*/  SEL R109, RZ, 0x1, P1 ;  /* 0x00000001ff6d7807 */ /* 0x000fe40000800000 */
[----:B------:R-:W-:Y:S02]  /*67c0*/  SEL R114, RZ, 0x10000, P5 ;  /* 0x00010000ff727807 */ /* 0x000fe40002800000 */
[----:B------:R-:W-:Y:S01]  /*67d0*/  FMUL.FTZ R107, R107, R180 ;  /* 0x000000b46b6b7220 */ /* 0x000fe20000410000 */
[----:B------:R-:W-:-:S02]  /*67e0*/  LOP3.LUT P5, RZ, R183, 0x2, RZ, 0xc0, !PT ;  /* 0x00000002b7ff7812 */ /* 0x000fc400078ac0ff */
[----:B------:R-:W-:Y:S01]  /*67f0*/  SEL R113, RZ, 0x100, P4 ;  /* 0x00000100ff717807 */ /* 0x000fe20002000000 */
[----:B------:R-:W-:Y:S01]  /*6800*/  FMUL.FTZ R107, R107, c[0x0][0x1e8] ;  /* 0x00007a006b6b7a20 */ /* 0x000fe20000410000 */
[----:B------:R-:W-:Y:S02]  /*6810*/  SEL R104, RZ, 0x1, P2 ;  /* 0x00000001ff687807 */ /* 0x000fe40001000000 */
        /* <DEDUP_REMOVED lines=11> */
[----:B------:R-:W-:Y:S01]  /*68d0*/  LOP3.LUT R106, R113, R107, R114, 0xfe, !PT ;  /* 0x0000006b716a7212 */ /* 0x000fe200078efe72 */
[----:B------:R-:W-:Y:S01]  /*68e0*/  @P0 HADD2.F32 R114, -RZ, R103.H1_H1 ;  /* 0x30000067ff720230 */ /* 0x000fe20000004100 */
[----:B------:R-:W-:Y:S02]  /*68f0*/  SEL R107, RZ, 0x1, P6 ;  /* 0x00000001ff6b7807 */ /* 0x000fe40003000000 */
[----:B------:R-:W-:Y:S02]  /*6900*/  LOP3.LUT R108, R110, R104, R108, 0xfe, !PT ;  /* 0x000000686e6c7212 */ /* 0x000fe400078efe6c */
[----:B------:R-:W-:Y:S01]  /*6910*/  @P0 FADD.FTZ R177, R114, R177 ;  /* 0x000000b172b10221 */ /* 0x000fe20000010000 */
[----:B------:R-:W-:Y:S02]  /*6920*/  LEA R112, P0, R182, c[0x0][0x188], 0x4 ;  /* 0x00006200b6707a11 */ /* 0x000fe400078020ff */
[----:B------:R-:W-:-:S02]  /*6930*/  LOP3.LUT R185, R105, R106, R185, 0xfe, !PT ;  /* 0x0000006a69b97212 */ /* 0x000fc400078efeb9 */
        /* <DEDUP_REMOVED lines=12> */
.L_x_16543:
[----:B------:R-:W-:Y:S05]  /*6a00*/  BSYNC B0 ;  /* 0x0000000000007941 */ /* 0x000fea0003800000 */
.L_x_16542:
        /* <DEDUP_REMOVED lines=23> */
.L_x_16603:
[----:B-1----:R-:W-:Y:S02]  /*6b80*/  IMAD.MOV.U32 R156, RZ, RZ, R118 ;  /* 0x000000ffff9c7224 */ /* 0x002fe400078e0076 */
.L_x_16604:
[----:B------:R-:W-:Y:S05]  /*6b90*/  BSYNC B1 ;  /* 0x0000000000017941 */ /* 0x000fea0003800000 */
.L_x_16602:
        /* <DEDUP_REMOVED lines=16> */
.L_x_16608:
[----:B------:R-:W-:Y:S05]  /*6ca0*/  BSYNC B2 ;  /* 0x0000000000027941 */ /* 0x000fea0003800000 */
.L_x_16607:
        /* <DEDUP_REMOVED lines=44> */
.L_x_16606:
[----:B------:R-:W-:Y:S05]  /*6f70*/  BSYNC B1 ;  /* 0x0000000000017941 */ /* 0x000fea0003800000 */
.L_x_16605:
[----:B------:R-:W1:Y:S01]  /*6f80*/  I2F.U32 R109, R156 ;  /* 0x0000009c006d7306 */ /* 0x000e620000201000 */
        /* <DEDUP_REMOVED lines=24> */
.L_x_16610:
[----:B------:R-:W-:Y:S02]  /*7110*/  IMAD.MOV.U32 R109, RZ, RZ, R118 ;  /* 0x000000ffff6d7224 */ /* 0x000fe400078e0076 */
.L_x_16611:
[----:B------:R-:W-:Y:S05]  /*7120*/  BSYNC B1 ;  /* 0x0000000000017941 */ /* 0x000fea0003800000 */
.L_x_16609:
        /* <DEDUP_REMOVED lines=16> */
.L_x_16615:
[----:B------:R-:W-:Y:S05]  /*7230*/  BSYNC B2 ;  /* 0x0000000000027941 */ /* 0x000fea0003800000 */
.L_x_16614:
        /* <DEDUP_REMOVED lines=44> */
.L_x_16613:
[----:B------:R-:W-:Y:S05]  /*7500*/  BSYNC B1 ;  /* 0x0000000000017941 */ /* 0x000fea0003800000 */
.L_x_16612:
[----:B------:R-:W1:Y:S01]  /*7510*/  I2F.U32 R109, R109 ;  /* 0x0000006d006d7306 */ /* 0x000e620000201000 */
[----:B------:R-:W-:Y:S01]  /*7520*/  HADD2.F32 R111, -RZ, R104.H1_H1 ;  /* 0x30000068ff6f7230 */ /* 0x000fe20000004100 */
[----:B------:R-:W-:Y:S01]  /*7530*/  LOP3.LUT R183, R183, 0xfffffffd, RZ, 0xc0, !PT ;  /* 0xfffffffdb7b77812 */ /* 0x000fe200078ec0ff */
        /* <DEDUP_REMOVED lines=21> */
.L_x_16617:
[----:B------:R-:W-:Y:S02]  /*7690*/  IMAD.MOV.U32 R109, RZ, RZ, R118 ;  /* 0x000000ffff6d7224 */ /* 0x000fe400078e0076 */
.L_x_16618:
[----:B------:R-:W-:Y:S05]  /*76a0*/  BSYNC B1 ;  /* 0x0000000000017941 */ /* 0x000fea0003800000 */
.L_x_16616:
        /* <DEDUP_REMOVED lines=16> */
.L_x_16622:
[----:B------:R-:W-:Y:S05]  /*77b0*/  BSYNC B2 ;  /* 0x0000000000027941 */ /* 0x000fea0003800000 */
.L_x_16621:
        /* <DEDUP_REMOVED lines=44> */
.L_x_16620:
[----:B------:R-:W-:Y:S05]  /*7a80*/  BSYNC B1 ;  /* 0x0000000000017941 */ /* 0x000fea0003800000 */
.L_x_16619:
        /* <DEDUP_REMOVED lines=22> */
.L_x_16624:
[----:B------:R-:W-:Y:S02]  /*7bf0*/  MOV R109, R118 ;  /* 0x00000076006d7202 */ /* 0x000fe40000000f00 */
.L_x_16625:
[----:B------:R-:W-:Y:S05]  /*7c00*/  BSYNC B1 ;  /* 0x0000000000017941 */ /* 0x000fea0003800000 */
.L_x_16623:
        /* <DEDUP_REMOVED lines=16> */
.L_x_16629:
[----:B------:R-:W-:Y:S05]  /*7d10*/  BSYNC B2 ;  /* 0x0000000000027941 */ /* 0x000fea0003800000 */
.L_x_16628:
        /* <DEDUP_REMOVED lines=44> */
.L_x_16627:
[----:B------:R-:W-:Y:S05]  /*7fe0*/  BSYNC B1 ;  /* 0x0000000000017941 */ /* 0x000fea0003800000 */
.L_x_16626:
        /* <DEDUP_REMOVED lines=22> */
.L_x_16631:
[----:B------:R-:W-:Y:S02]  /*8150*/  IMAD.MOV.U32 R109, RZ, RZ, R118 ;  /* 0x000000ffff6d7224 */ /* 0x000fe400078e0076 */
.L_x_16632:
[----:B------:R-:W-:Y:S05]  /*8160*/  BSYNC B1 ;  /* 0x0000000000017941 */ /* 0x000fea0003800000 */
.L_x_16630:
        /* <DEDUP_REMOVED lines=16> */
.L_x_16636:
[----:B------:R-:W-:Y:S05]  /*8270*/  BSYNC B2 ;  /* 0x0000000000027941 */ /* 0x000fea0003800000 */
.L_x_16635:
        /* <DEDUP_REMOVED lines=44> */
.L_x_16634:
[----:B------:R-:W-:Y:S05]  /*8540*/  BSYNC B1 ;  /* 0x0000000000017941 */ /* 0x000fea0003800000 */
.L_x_16633:
        /* <DEDUP_REMOVED lines=22> */
.L_x_16638:
[----:B------:R-:W-:Y:S02]  /*86b0*/  IMAD.MOV.U32 R109, RZ, RZ, R118 ;  /* 0x000000ffff6d7224 */ /* 0x000fe400078e0076 */
.L_x_16639:
[----:B------:R-:W-:Y:S05]  /*86c0*/  BSYNC B1 ;  /* 0x0000000000017941 */ /* 0x000fea0003800000 */
.L_x_16637:
        /* <DEDUP_REMOVED lines=16> */
.L_x_16643:
[----:B------:R-:W-:Y:S05]  /*87d0*/  BSYNC B2 ;  /* 0x0000000000027941 */ /* 0x000fea0003800000 */
.L_x_16642:
        /* <DEDUP_REMOVED lines=44> */
.L_x_16641:
[----:B------:R-:W-:Y:S05]  /*8aa0*/  BSYNC B1 ;  /* 0x0000000000017941 */ /* 0x000fea0003800000 */
.L_x_16640:
        /* <DEDUP_REMOVED lines=22> */
.L_x_16645:
[----:B------:R-:W-:Y:S02]  /*8c10*/  MOV R106, R118 ;  /* 0x00000076006a7202 */ /* 0x000fe40000000f00 */
.L_x_16646:
[----:B------:R-:W-:Y:S05]  /*8c20*/  BSYNC B1 ;  /* 0x0000000000017941 */ /* 0x000fea0003800000 */
.L_x_16644:
        /* <DEDUP_REMOVED lines=16> */
.L_x_16650:
[----:B------:R-:W-:Y:S05]  /*8d30*/  BSYNC B2 ;  /* 0x0000000000027941 */ /* 0x000fea0003800000 */
.L_x_16649:
        /* <DEDUP_REMOVED lines=44> */
.L_x_16648:
[----:B------:R-:W-:Y:S05]  /*9000*/  BSYNC B1 ;  /* 0x0000000000017941 */ /* 0x000fea0003800000 */
.L_x_16647:
[----:B------:R-:W1:Y:S01]  /*9010*/  I2F.U32 R105, R106 ;  /* 0x0000006a00697306 */ /* 0x000e620000201000 */
[----:B------:R-:W-:Y:S01]  /*9020*/  HADD2.F32 R109, -RZ, R107.H0_H0 ;  /* 0x2000006bff6d7230 */ /* 0x000fe20000004100 */
[C---:B------:R-:W-:Y:S01]  /*9030*/  ISETP.NE.AND P6, PT, R104.reuse, 0x1, PT ;  /* 0x000000016800780c */ /* 0x040fe20003fc5270 */
        /* <DEDUP_REMOVED lines=19> */
.L_x_16652:
[----:B------:R-:W-:Y:S02]  /*9170*/  IMAD.MOV.U32 R106, RZ, RZ, R118 ;  /* 0x000000ffff6a7224 */ /* 0x000fe400078e0076 */
.L_x_16653:
[----:B------:R-:W-:Y:S05]  /*9180*/  BSYNC B1 ;  /* 0x0000000000017941 */ /* 0x000fea0003800000 */
.L_x_16651:
        /* <DEDUP_REMOVED lines=18> */
.L_x_16657:
[----:B------:R-:W-:Y:S05]  /*92b0*/  BSYNC B2 ;  /* 0x0000000000027941 */ /* 0x000fea0003800000 */
.L_x_16656:
        /* <DEDUP_REMOVED lines=44> */
.L_x_16655:
[----:B------:R-:W-:Y:S05]  /*9580*/  BSYNC B1 ;  /* 0x0000000000017941 */ /* 0x000fea0003800000 */
.L_x_16654:
        /* <DEDUP_REMOVED lines=21> */
[----:B------:R-:W-:Y:S01]  /*96e0*/  LOP3.LUT R106, R112, R107, R113, 0xfe, !PT ;  /* 0x0000006b706a7212 */ /* 0x000fe200078efe71 */
[----:B------:R-:W-:Y:S01]  /*96f0*/  @P0 HADD2.F32 R113, -RZ, R103.H1_H1 ;  /* 0x30000067ff710230 */ /* 0x000fe20000004100 */
[----:B------:R-:W-:Y:S02]  /*9700*/  SEL R107, RZ, 0x1, P6 ;  /* 0x00000001ff6b7807 */ /* 0x000fe40003000000 */
[----:B------:R-:W-:-:S02]  /*9710*/  LOP3.LUT R108, R110, R104, R108, 0xfe, !PT ;  /* 0x000000686e6c7212 */ /* 0x000fc400078efe6c */
[----:B------:R-:W-:Y:S01]  /*9720*/  @P0 FADD.FTZ R178, R113, R178 ;  /* 0x000000b271b20221 */ /* 0x000fe20000010000 */
[----:B------:R-:W-:Y:S02]  /*9730*/  LEA R112, P0, R182, c[0x0][0x188], 0x4 ;  /* 0x00006200b6707a11 */ /* 0x000fe400078020ff */
[----:B------:R-:W-:Y:S02]  /*9740*/  LOP3.LUT R185, R105, R106, R185, 0xfe, !PT ;  /* 0x0000006a69b97212 */ /* 0x000fe400078efeb9 */
[----:B------:R-:W-:Y:S02]  /*9750*/  LOP3.LUT R108, R108, R107, RZ, 0xfc, !PT ;  /* 0x0000006b6c6c7212 */ /* 0x000fe400078efcff */
[----:B------:R-:W-:Y:S02]  /*9760*/  F2FP.PACK_AB R106, R174, R161 ;  /* 0x000000a1ae6a723e */ /* 0x000fe400000000ff */
[----:B------:R-:W-:Y:S02]  /*9770*/  F2FP.PACK_AB R105, R163, R158 ;  /* 0x0000009ea369723e */ /* 0x000fe400000000ff */
[----:B------:R-:W-:-:S02]  /*9780*/  F2FP.PACK_AB R104, R156, R151 ;  /* 0x000000979c68723e */ /* 0x000fc400000000ff */
[----:B------:R-:W-:Y:S02]  /*9790*/  LEA.HI.X R113, R182, c[0x0][0x18c], RZ, 0x4, P0 ;  /* 0x00006300b6717a11 */ /* 0x000fe400000f24ff */
[----:B------:R-:W-:Y:S02]  /*97a0*/  F2FP.PACK_AB R107, R178, R173 ;  /* 0x000000adb26b723e */ /* 0x000fe400000000ff */
[C---:B------:R-:W-:Y:S02]  /*97b0*/  LEA.HI.X R115, R182.reuse, c[0x0][0x194], RZ, 0x3, P1 ;  /* 0x00006500b6737a11 */ /* 0x040fe400008f1cff */
[----:B------:R-:W-:Y:S01]  /*97c0*/  LOP3.LUT R109, R111, R185, R109, 0xfe, !PT ;  /* 0x000000b96f6d7212 */ /* 0x000fe200078efe6d */
[----:B------:R1:W-:Y:S01]  /*97d0*/  STG.E.128 [R112.64], R104 ;  /* 0x0000006870007986 */ /* 0x0003e2000c101d04 */
[----:B------:R-:W-:-:S03]  /*97e0*/  IADD3 R182, R182, 0x100, RZ ;  /* 0x00000100b6b67810 */ /* 0x000fc60007ffe0ff */
[----:B------:R1:W-:Y:S04]  /*97f0*/  STG.E.64 [R114.64], R108 ;  /* 0x0000006c72007986 */ /* 0x0003e8000c101b04 */
.L_x_16601:
[----:B------:R-:W-:Y:S05]  /*9800*/  BSYNC B0 ;  /* 0x0000000000007941 */ /* 0x000fea0003800000 */
.L_x_16600:
        /* <DEDUP_REMOVED lines=23> */
.L_x_16661:
[----:B-1----:R-:W-:Y:S02]  /*9980*/  MOV R159, R118 ;  /* 0x00000076009f7202 */ /* 0x002fe40000000f00 */
.L_x_16662:
[----:B------:R-:W-:Y:S05]  /*9990*/  BSYNC B1 ;  /* 0x0000000000017941 */ /* 0x000fea0003800000 */
.L_x_16660:
        /* <DEDUP_REMOVED lines=16> */
.L_x_16666:
[----:B------:R-:W-:Y:S05]  /*9aa0*/  BSYNC B2 ;  /* 0x0000000000027941 */ /* 0x000fea0003800000 */
.L_x_16665:
        /* <DEDUP_REMOVED lines=44> */
.L_x_16664:
[----:B------:R-:W-:Y:S05]  /*9d70*/  BSYNC B1 ;  /* 0x0000000000017941 */ /* 0x000fea0003800000 */
.L_x_16663:
        /* <DEDUP_REMOVED lines=25> */
.L_x_16668:
[----:B------:R-:W-:Y:S02]  /*9f10*/  IMAD.MOV.U32 R109, RZ, RZ, R118 ;  /* 0x000000ffff6d7224 */ /* 0x000fe400078e0076 */
.L_x_16669:
[----:B------:R-:W-:Y:S05]  /*9f20*/  BSYNC B1 ;  /* 0x0000000000017941 */ /* 0x000fea0003800000 */
.L_x_16667:
        /* <DEDUP_REMOVED lines=16> */
.L_x_16673:
[----:B------:R-:W-:Y:S05]  /*a030*/  BSYNC B2 ;  /* 0x0000000000027941 */ /* 0x000fea0003800000 */
.L_x_16672:
        /* <DEDUP_REMOVED lines=44> */
.L_x_16671:
[----:B------:R-:W-:Y:S05]  /*a300*/  BSYNC B1 ;  /* 0x0000000000017941 */ /* 0x000fea0003800000 */
.L_x_16670:
        /* <DEDUP_REMOVED lines=24> */
.L_x_16675:
[----:B------:R-:W-:Y:S02]  /*a490*/  MOV R109, R118 ;  /* 0x00000076006d7202 */ /* 0x000fe40000000f00 */
.L_x_16676:
[----:B------:R-:W-:Y:S05]  /*a4a0*/  BSYNC B1 ;  /* 0x0000000000017941 */ /* 0x000fea0003800000 */
.L_x_16674:
        /* <DEDUP_REMOVED lines=16> */
.L_x_16680:
[----:B------:R-:W-:Y:S05]  /*a5b0*/  BSYNC B2 ;  /* 0x0000000000027941 */ /* 0x000fea0003800000 */
.L_x_16679:
        /* <DEDUP_REMOVED lines=44> */
.L_x_16678:
[----:B------:R-:W-:Y:S05]  /*a880*/  BSYNC B1 ;  /* 0x0000000000017941 */ /* 0x000fea0003800000 */
.L_x_16677:
        /* <DEDUP_REMOVED lines=22> */
.L_x_16682:
[----:B------:R-:W-:Y:S02]  /*a9f0*/  IMAD.MOV.U32 R109, RZ, RZ, R118 ;  /* 0x000000ffff6d7224 */ /* 0x000fe400078e0076 */
.L_x_16683:
[----:B------:R-:W-:Y:S05]  /*aa00*/  BSYNC B1 ;  /* 0x0000000000017941 */ /* 0x000fea0003800000 */
.L_x_16681:
        /* <DEDUP_REMOVED lines=16> */
.L_x_16687:
[----:B------:R-:W-:Y:S05]  /*ab10*/  BSYNC B2 ;  /* 0x0000000000027941 */ /* 0x000fea0003800000 */
.L_x_16686:
        /* <DEDUP_REMOVED lines=44> */
.L_x_16685:
[----:B------:R-:W-:Y:S05]  /*ade0*/  BSYNC B1 ;  /* 0x0000000000017941 */ /* 0x000fea0003800000 */
.L_x_16684:
        /* <DEDUP_REMOVED lines=22> */
.L_x_16689:
[----:B------:R-:W-:Y:S02]  /*af50*/  IMAD.MOV.U32 R109, RZ, RZ, R118 ;  /* 0x000000ffff6d7224 */ /* 0x000fe400078e0076 */
.L_x_16690:
[----:B------:R-:W-:Y:S05]  /*af60*/  BSYNC B1 ;  /* 0x0000000000017941 */ /* 0x000fea0003800000 */
.L_x_16688:
        /* <DEDUP_REMOVED lines=16> */
.L_x_16694:
[----:B------:R-:W-:Y:S05]  /*b070*/  BSYNC B2 ;  /* 0x0000000000027941 */ /* 0x000fea0003800000 */
.L_x_16693:
        /* <DEDUP_REMOVED lines=44> */
.L_x_16692:
[----:B------:R-:W-:Y:S05]  /*b340*/  BSYNC B1 ;  /* 0x0000000000017941 */ /* 0x000fea0003800000 */
.L_x_16691:
        /* <DEDUP_REMOVED lines=22> */
.L_x_16696:
[----:B------:R-:W-:Y:S02]  /*b4b0*/  MOV R109, R118 ;  /* 0x00000076006d7202 */ /* 0x000fe40000000f00 */
.L_x_16697:
[----:B------:R-:W-:Y:S05]  /*b4c0*/  BSYNC B1 ;  /* 0x0000000000017941 */ /* 0x000fea0003800000 */
.L_x_16695:
        /* <DEDUP_REMOVED lines=16> */
.L_x_16701:
[----:B------:R-:W-:Y:S05]  /*b5d0*/  BSYNC B2 ;  /* 0x0000000000027941 */ /* 0x000fea0003800000 */
.L_x_16700:
        /* <DEDUP_REMOVED lines=44> */
.L_x_16699:
[----:B------:R-:W-:Y:S05]  /*b8a0*/  BSYNC B1 ;  /* 0x0000000000017941 */ /* 0x000fea0003800000 */
.L_x_16698:
        /* <DEDUP_REMOVED lines=22> */
.L_x_16703:
[----:B------:R-:W-:Y:S02]  /*ba10*/  IMAD.MOV.U32 R106, RZ, RZ, R118 ;  /* 0x000000ffff6a7224 */ /* 0x000fe400078e0076 */
.L_x_16704:
[----:B------:R-:W-:Y:S05]  /*ba20*/  BSYNC B1 ;  /* 0x0000000000017941 */ /* 0x000fea0003800000 */
.L_x_16702:
        /* <DEDUP_REMOVED lines=16> */
.L_x_16708:
[----:B------:R-:W-:Y:S05]  /*bb30*/  BSYNC B2 ;  /* 0x0000000000027941 */ /* 0x000fea0003800000 */
.L_x_16707:
        /* <DEDUP_REMOVED lines=44> */
.L_x_16706:
[----:B------:R-:W-:Y:S05]  /*be00*/  BSYNC B1 ;  /* 0x0000000000017941 */ /* 0x000fea0003800000 */
.L_x_16705:
        /* <DEDUP_REMOVED lines=22> */
.L_x_16710:
[----:B------:R-:W-:Y:S02]  /*bf70*/  IMAD.MOV.U32 R106, RZ, RZ, R118 ;  /* 0x000000ffff6a7224 */ /* 0x000fe400078e0076 */
.L_x_16711:
[----:B------:R-:W-:Y:S05]  /*bf80*/  BSYNC B1 ;  /* 0x0000000000017941 */ /* 0x000fea0003800000 */
.L_x_16709:
        /* <DEDUP_REMOVED lines=18> */
.L_x_16715:
[----:B------:R-:W-:Y:S05]  /*c0b0*/  BSYNC B2 ;  /* 0x0000000000027941 */ /* 0x000fea0003800000 */
.L_x_16714:
        /* <DEDUP_REMOVED lines=44> */
.L_x_16713:
[----:B------:R-:W-:Y:S05]  /*c380*/  BSYNC B1 ;  /* 0x0000000000017941 */ /* 0x000fea0003800000 */
.L_x_16712:
        /* <DEDUP_REMOVED lines=38> */
.L_x_16659:
[----:B------:R-:W-:Y:S05]  /*c5f0*/  BSYNC B0 ;  /* 0x0000000000007941 */ /* 0x000fea0003800000 */
.L_x_16658:
        /* <DEDUP_REMOVED lines=43> */
.L_x_16728:
        /* <DEDUP_REMOVED lines=86> */
.L_x_16729:
        /* <DEDUP_REMOVED lines=14> */
[----:B------:R-:W-:Y:S01]  /*cef0*/  @!P0 MOV R106, R117 ;  /* 0x00000075006a8202 */ /* 0x000fe20000000f00 */
[----:B------:R-:W-:Y:S01]  /*cf00*/  BSSY B0, `(.L_x_16718) ;  /* 0x0000065000007945 */ /* 0x000fe20003800000 */
[----:B------:R-:W-:Y:S02]  /*cf10*/  LOP3.LUT P2, RZ, R183, 0x8, RZ, 0xc0, !PT ;  /* 0x00000008b7ff7812 */ /* 0x000fe4000784c0ff */
[----:B------:R-:W-:Y:S01]  /*cf20*/  I2F R114, R106 ;  /* 0x0000006a00727306 */ /* 0x000fe20000201400 */
[----:B------:R-:W1:Y:S04]  /*cf30*/  SHFL.DOWN PT, R107, R106, 0x4, 0x1f ;  /* 0x08801f006a6b7f89 */ /* 0x000e6800000e0000 */
[----:B------:R2:W-:Y:S01]  /*cf40*/  @!P0 LDS.64 R104, [R109.X8] ;  /* 0x000000006d688984 */ /* 0x0005e20000008a00 */
[----:B------:R-:W-:Y:S01]  /*cf50*/  LOP3.LUT P0, RZ, R108, 0x1f, R149, 0xf8, !PT ;  /* 0x0000001f6cff7812 */ /* 0x000fe2000780f895 */
[----:B-1----:R-:W-:Y:S01]  /*cf60*/  IMAD.IADD R112, R107, 0x1, R106 ;  /* 0x000000016b707824 */ /* 0x002fe200078e026a */
[----:B------:R-:W-:Y:S04]  /*cf70*/  I2F R180, R107 ;  /* 0x0000006b00b47306 */ /* 0x000fe80000201400 */
[----:B------:R-:W1:Y:S04]  /*cf80*/  SHFL.DOWN PT, R185, R112, 0x2, 0x1f ;  /* 0x08401f0070b97f89 */ /* 0x000e6800000e0000 */
[----:B------:R-:W2:Y:S08]  /*cf90*/  I2F R113, R112 ;  /* 0x0000007000717306 */ /* 0x000eb00000201400 */
[----:B--2---:R-:W2:Y:S01]  /*cfa0*/  MUFU.RCP R109, R113 ;  /* 0x00000071006d7308 */ /* 0x004ea20000001000 */
[----:B-1----:R-:W-:Y:S01]  /*cfb0*/  IMAD.IADD R106, R112, 0x1, R185 ;  /* 0x00000001706a7824 */ /* 0x002fe200078e02b9 */
[----:B------:R-:W1:Y:S04]  /*cfc0*/  SHFL.DOWN PT, R111, R104, 0x4, 0x1f ;  /* 0x08801f00686f7f89 */ /* 0x000e6800000e0000 */
[----:B------:R-:W3:Y:S01]  /*cfd0*/  SHFL.DOWN PT, R110, R105, 0x4, 0x1f ;  /* 0x08801f00696e7f89 */ /* 0x000ee200000e0000 */
[----:B-1----:R-:W-:-:S02]  /*cfe0*/  FMUL.FTZ R115, R111, R180 ;  /* 0x000000b46f737220 */ /* 0x002fc40000410000 */
[----:B------:R-:W-:Y:S02]  /*cff0*/  FADD.FTZ R111, -R111, R104 ;  /* 0x000000686f6f7221 */ /* 0x000fe40000010100 */
[----:B------:R-:W-:Y:S02]  /*d000*/  FFMA.FTZ R182, R114, R104, R115 ;  /* 0x0000006872b67223 */ /* 0x000fe40000010073 */
[----:B------:R-:W-:Y:S01]  /*d010*/  FMUL.FTZ R111, R111, R111 ;  /* 0x0000006f6f6f7220 */ /* 0x000fe20000410000 */
[----:B------:R-:W1:Y:S01]  /*d020*/  I2F R104, R106 ;  /* 0x0000006a00687306 */ /* 0x000e620000201400 */
[----:B--2---:R-:W-:Y:S01]  /*d030*/  FMUL.FTZ R182, R109, R182 ;  /* 0x000000b66db67220 */ /* 0x004fe20000410000 */
[----:B------:R-:W-:Y:S01]  /*d040*/  SHFL.DOWN PT, R115, R106, 0x1, 0x1f ;  /* 0x08201f006a737f89 */ /* 0x000fe200000e0000 */
[----:B------:R-:W-:Y:S02]  /*d050*/  FMUL.FTZ R111, R111, R114 ;  /* 0x000000726f6f7220 */ /* 0x000fe40000410000 */
[----:B---3--:R-:W-:Y:S01]  /*d060*/  FADD.FTZ R110, R110, R105 ;  /* 0x000000696e6e7221 */ /* 0x008fe20000010000 */
[----:B------:R-:W2:Y:S01]  /*d070*/  SHFL.DOWN PT, R107, R182, 0x2, 0x1f ;  /* 0x08401f00b66b7f89 */ /* 0x000ea200000e0000 */
[----:B------:R-:W-:Y:S01]  /*d080*/  FMUL.FTZ R111, R111, R180 ;  /* 0x000000b46f6f7220 */ /* 0x000fe20000410000 */
[----:B------:R-:W2:Y:S03]  /*d090*/  I2F R114, R185 ;  /* 0x000000b900727306 */ /* 0x000ea60000201400 */
[----:B------:R-:W-:-:S05]  /*d0a0*/  FFMA.FTZ R110, R109, R111, R110 ;  /* 0x0000006f6d6e7223 */ /* 0x000fca000001006e */
[----:B------:R-:W3:Y:S01]  /*d0b0*/  SHFL.DOWN PT, R105, R110, 0x2, 0x1f ;  /* 0x08401f006e697f89 */ /* 0x000ee200000e0000 */
[----:B-1----:R-:W1:Y:S01]  /*d0c0*/  MUFU.RCP R109, R104 ;  /* 0x00000068006d7308 */ /* 0x002e620000001000 */
[----:B--2---:R-:W-:Y:S02]  /*d0d0*/  FMUL.FTZ R111, R107, R114 ;  /* 0x000000726b6f7220 */ /* 0x004fe40000410000 */
[----:B------:R-:W-:Y:S02]  /*d0e0*/  FADD.FTZ R107, R182, -R107 ;  /* 0x8000006bb66b7221 */ /* 0x000fe40000010000 */
[----:B------:R-:W-:Y:S01]  /*d0f0*/  FFMA.FTZ R180, R113, R182, R111 ;  /* 0x000000b671b47223 */ /* 0x000fe2000001006f */
[----:B------:R-:W-:Y:S01]  /*d100*/  IADD3 R111, R106, R115, RZ ;  /* 0x000000736a6f7210 */ /* 0x000fe20007ffe0ff */
[----:B------:R-:W-:Y:S01]  /*d110*/  FMUL.FTZ R112, R107, R107 ;  /* 0x0000006b6b707220 */ /* 0x000fe20000410000 */
[----:B------:R-:W-:Y:S01]  /*d120*/  I2F R115, R115 ;  /* 0x0000007300737306 */ /* 0x000fe20000201400 */
[----:B-1----:R-:W-:-:S02]  /*d130*/  FMUL.FTZ R107, R109, R180 ;  /* 0x000000b46d6b7220 */ /* 0x002fc40000410000 */
[----:B------:R-:W-:Y:S02]  /*d140*/  FMUL.FTZ R113, R113, R112 ;  /* 0x0000007071717220 */ /* 0x000fe40000410000 */
[----:B---3--:R-:W-:Y:S01]  /*d150*/  FADD.FTZ R112, R110, R105 ;  /* 0x000000696e707221 */ /* 0x008fe20000010000 */
[----:B------:R-:W1:Y:S01]  /*d160*/  SHFL.DOWN PT, R106, R107, 0x1, 0x1f ;  /* 0x08201f006b6a7f89 */ /* 0x000e6200000e0000 */
[----:B------:R-:W-:Y:S01]  /*d170*/  FMUL.FTZ R113, R113, R114 ;  /* 0x0000007271717220 */ /* 0x000fe20000410000 */
[----:B------:R-:W2:Y:S03]  /*d180*/  I2F R111, R111 ;  /* 0x0000006f006f7306 */ /* 0x000ea60000201400 */
[----:B------:R-:W-:-:S05]  /*d190*/  FFMA.FTZ R112, R109, R113, R112 ;  /* 0x000000716d707223 */ /* 0x000fca0000010070 */
[----:B------:R-:W3:Y:S01]  /*d1a0*/  SHFL.DOWN PT, R105, R112, 0x1, 0x1f ;  /* 0x08201f0070697f89 */ /* 0x000ee200000e0000 */
[----:B--2---:R-:W2:Y:S01]  /*d1b0*/  MUFU.RCP R109, R111 ;  /* 0x0000006f006d7308 */ /* 0x004ea20000001000 */
[----:B-1----:R-:W-:Y:S02]  /*d1c0*/  FADD.FTZ R110, R107, -R106 ;  /* 0x8000006a6b6e7221 */ /* 0x002fe40000010000 */
[----:B------:R-:W-:Y:S02]  /*d1d0*/  FMUL.FTZ R106, R106, R115 ;  /* 0x000000736a6a7220 */ /* 0x000fe40000410000 */
[----:B------:R-:W-:Y:S01]  /*d1e0*/  FMUL.FTZ R113, R110, R110 ;  /* 0x0000006e6e717220 */ /* 0x000fe20000410000 */
[----:B------:R-:W-:Y:S01]  /*d1f0*/  @!P0 MOV R110, 0x4 ;  /* 0x00000004006e8802 */ /* 0x000fe20000000f00 */
[C---:B------:R-:W-:Y:S02]  /*d200*/  FFMA.FTZ R106, R104.reuse, R107, R106 ;  /* 0x0000006b686a7223 */ /* 0x040fe4000001006a */
[----:B------:R-:W-:-:S02]  /*d210*/  FMUL.FTZ R113, R104, R113 ;  /* 0x0000007168717220 */ /* 0x000fc40000410000 */
[----:B--2---:R-:W-:Y:S02]  /*d220*/  FMUL.FTZ R106, R109, R106 ;  /* 0x0000006a6d6a7220 */ /* 0x004fe40000410000 */
[----:B---3--:R-:W-:Y:S02]  /*d230*/  FADD.FTZ R104, R112, R105 ;  /* 0x0000006970687221 */ /* 0x008fe40000010000 */
[----:B------:R-:W-:Y:S02]  /*d240*/  FMUL.FTZ R113, R113, R115 ;  /* 0x0000007371717220 */ /* 0x000fe40000410000 */
[----:B------:R1:W2:Y:S01]  /*d250*/  SHFL.IDX PT, R115, R106, RZ, 0x1f ;  /* 0x00001fff6a737589 */ /* 0x0002a200000e0000 */
[----:B------:R-:W-:Y:S02]  /*d260*/  IMAD.MOV.U32 R107, RZ, RZ, c[0x0][0x1e0] ;  /* 0x00007800ff6b7624 */ /* 0x000fe400078e00ff */
[----:B------:R-:W-:Y:S02]  /*d270*/  FFMA.FTZ R104, R109, R113, R104 ;  /* 0x000000716d687223 */ /* 0x000fe40000010068 */
[----:B-1----:R-:W-:-:S04]  /*d280*/  @!P0 IMAD.MOV.U32 R106, RZ, RZ, 0x4 ;  /* 0x00000004ff6a8424 */ /* 0x002fc800078e00ff */
[----:B------:R-:W1:Y:S01]  /*d290*/  SHFL.IDX PT, R104, R104, RZ, 0x1f ;  /* 0x00001fff68687589 */ /* 0x000e6200000e0000 */
[C---:B--2---:R-:W-:Y:S01]  /*d2a0*/  FMUL.FTZ R105, R115.reuse, R115 ;  /* 0x0000007373697220 */ /* 0x044fe20000410000 */
[----:B------:R-:W-:-:S04]  /*d2b0*/  FSEL R109, R115, RZ, !P1 ;  /* 0x000000ff736d7208 */ /* 0x000fc80004800000 */
[----:B------:R-:W-:Y:S01]  /*d2c0*/  FSEL R108, R105, RZ, P1 ;  /* 0x000000ff696c7208 */ /* 0x000fe20000800000 */
[----:B-1----:R-:W-:-:S04]  /*d2d0*/  FFMA.FTZ R105, R104, R107, c[0x0][0x228] ;  /* 0x00008a0068697623 */ /* 0x002fc8000001006b */
        /* <DEDUP_REMOVED lines=39> */
.L_x_16719:
[----:B------:R-:W-:Y:S05]  /*d550*/  BSYNC B0 ;  /* 0x0000000000007941 */ /* 0x000fea0003800000 */
.L_x_16718:
        /* <DEDUP_REMOVED lines=35> */
.L_x_16721:
[----:B------:R-:W-:Y:S05]  /*d790*/  BSYNC B0 ;  /* 0x0000000000007941 */ /* 0x000fea0003800000 */
.L_x_16720:
        /* <DEDUP_REMOVED lines=35> */
.L_x_16723:
[----:B------:R-:W-:Y:S05]  /*d9d0*/  BSYNC B0 ;  /* 0x0000000000007941 */ /* 0x000fea0003800000 */
.L_x_16722:
        /* <DEDUP_REMOVED lines=24> */
[----:B------:R-:W-:Y:S01]  /*db60*/  F2FP.PACK_AB R107, R108, R107 ;  /* 0x0000006b6c6b723e */ /* 0x000fe200000000ff */
        /* <DEDUP_REMOVED lines=9> */
.L_x_16725:
[----:B------:R-:W-:Y:S05]  /*dc00*/  BSYNC B0 ;  /* 0x0000000000007941 */ /* 0x000fea0003800000 */
.L_x_16724:
[----:B------:R-:W-:Y:S02]  /*dc10*/  IADD3 R139, R139, c[0x0][0x160], RZ ;  /* 0x000058008b8b7a10 */ /* 0x000fe40007ffe0ff */
[----:B------:R-:W-:Y:S02]  /*dc20*/  LOP3.LUT P1, RZ, R119, 0xff, RZ, 0xc0, !PT ;  /* 0x000000ff77ff7812 */ /* 0x000fe4000782c0ff */
[----:B------:R-:W-:Y:S02]  /*dc30*/  ISETP.GE.AND P0, PT, R139, c[0x0][0x164], PT ;  /* 0x000059008b007a0c */ /* 0x000fe40003f06270 */
[----:B------:R-:W-:-:S11]  /*dc40*/  SEL R119, RZ, 0x1, P1 ;  /* 0x00000001ff777807 */ /* 0x000fd60000800000 */
[----:B012--5:R-:W-:Y:S01]  /*dc50*/  @P0 CALL.REL.NOINC `(.L_x_16726) ;  /* 0x0000001000000944 */ /* 0x027fe20003c00000 */
[----:B------:R-:W-:Y:S05]  /*dc60*/  BRA `(.L_x_16727) ;  /* 0xffff30d000007947 */ /* 0x000fea000383ffff */
.L_x_16726:
[----:B------:R-:W-:Y:S05]  /*dc70*/  EXIT ;  /* 0x000000000000794d */ /* 0x000fea0003800000 */
.L_x_16716:
[----:B------:R-:W-:Y:S01]  /*dc80*/  IMAD.MOV.U32 R112, RZ, RZ, 0x1 ;  /* 0x00000001ff707424 */ /* 0x000fe200078e00ff */
[----:B------:R-:W-:Y:S01]  /*dc90*/  MOV R110, 0x1f ;  /* 0x0000001f006e7802 */ /* 0x000fe20000000f00 */
[----:B------:R-:W-:Y:S01]  /*dca0*/  IMAD.MOV.U32 R111, RZ, RZ, -0x1 ;  /* 0xffffffffff6f7424 */ /* 0x000fe200078e00ff */
[----:B------:R-:W-:Y:S02]  /*dcb0*/  MOV R108, 0xdcd0 ;  /* 0x0000dcd0006c7802 */ /* 0x000fe40000000f00 */
[----:B0-2--5:R-:W-:Y:S05]  /*dcc0*/  CALL.REL.NOINC `($__internal_92_$__cuda_sm70_shflsync_bfly_p) ;  /* 0x000007c000007944 */ /* 0x025fea0003c00000 */
[----:B-1----:R-:W-:Y:S01]  /*dcd0*/  IMAD.MOV.U32 R104, RZ, RZ, R112 ;  /* 0x000000ffff687224 */ /* 0x002fe200078e0070 */
[----:B0-----:R-:W-:Y:S05]  /*dce0*/  BRA `(.L_x_16728) ;  /* 0xffffebc000007947 */ /* 0x001fea000383ffff */
.L_x_16717:
[----:B------:R-:W-:Y:S01]  /*dcf0*/  HFMA2.MMA R112, -RZ, RZ, 0, 1.1920928955078125e-07 ;  /* 0x00000002ff707435 */ /* 0x000fe200000001ff */
[----:B------:R-:W-:Y:S01]  /*dd00*/  IMAD.MOV.U32 R110, RZ, RZ, 0x1f ;  /* 0x0000001fff6e7424 */ /* 0x000fe200078e00ff */
[----:B------:R-:W-:Y:S01]  /*dd10*/  MOV R108, 0xdd40 ;  /* 0x0000dd40006c7802 */ /* 0x000fe20000000f00 */
[----:B------:R-:W-:-:S03]  /*dd20*/  IMAD.MOV.U32 R111, RZ, RZ, -0x1 ;  /* 0xffffffffff6f7424 */ /* 0x000fc600078e00ff */
[----:B0-2--5:R-:W-:Y:S05]  /*dd30*/  CALL.REL.NOINC `($__internal_92_$__cuda_sm70_shflsync_bfly_p) ;  /* 0x0000075000007944 */ /* 0x025fea0003c00000 */
[----:B01----:R-:W-:Y:S01]  /*dd40*/  FADD.FTZ R105, R105, R112 ;  /* 0x0000007069697221 */ /* 0x003fe20000010000 */
[----:B------:R-:W-:Y:S01]  /*dd50*/  MOV R112, 0x4 ;  /* 0x0000000400707802 */ /* 0x000fe20000000f00 */
[----:B------:R-:W-:Y:S01]  /*dd60*/  IMAD.MOV.U32 R110, RZ, RZ, 0x1f ;  /* 0x0000001fff6e7424 */ /* 0x000fe200078e00ff */
[----:B------:R-:W-:Y:S01]  /*dd70*/  MOV R108, 0xdda0 ;  /* 0x0000dda0006c7802 */ /* 0x000fe20000000f00 */
[----:B------:R-:W-:-:S02]  /*dd80*/  IMAD.MOV.U32 R111, RZ, RZ, -0x1 ;  /* 0xffffffffff6f7424 */ /* 0x000fc400078e00ff */
[----:B------:R-:W-:Y:S05]  /*dd90*/  CALL.REL.NOINC `($__internal_92_$__cuda_sm70_shflsync_bfly_p) ;  /* 0x000006f000007944 */ /* 0x000fea0003c00000 */
[----:B01----:R-:W-:Y:S01]  /*dda0*/  FADD.FTZ R105, R105, R112 ;  /* 0x0000007069697221 */ /* 0x003fe20000010000 */
[----:B------:R-:W-:Y:S01]  /*ddb0*/  HFMA2.MMA R112, -RZ, RZ, 0, 4.76837158203125e-07 ;  /* 0x00000008ff707435 */ /* 0x000fe200000001ff */
[----:B------:R-:W-:Y:S01]  /*ddc0*/  IMAD.MOV.U32 R110, RZ, RZ, 0x1f ;  /* 0x0000001fff6e7424 */ /* 0x000fe200078e00ff */
[----:B------:R-:W-:Y:S01]  /*ddd0*/  MOV R108, 0xde00 ;  /* 0x0000de00006c7802 */ /* 0x000fe20000000f00 */
[----:B------:R-:W-:-:S03]  /*dde0*/  IMAD.MOV.U32 R111, RZ, RZ, -0x1 ;  /* 0xffffffffff6f7424 */ /* 0x000fc600078e00ff */
[----:B------:R-:W-:Y:S05]  /*ddf0*/  CALL.REL.NOINC `($__internal_92_$__cuda_sm70_shflsync_bfly_p) ;  /* 0x0000069000007944 */ /* 0x000fea0003c00000 */
[----:B01----:R-:W-:Y:S01]  /*de00*/  FADD.FTZ R105, R105, R112 ;  /* 0x0000007069697221 */ /* 0x003fe20000010000 */
[----:B------:R-:W-:Y:S01]  /*de10*/  MOV R112, 0x10 ;  /* 0x0000001000707802 */ /* 0x000fe20000000f00 */
[----:B------:R-:W-:Y:S01]  /*de20*/  IMAD.MOV.U32 R110, RZ, RZ, 0x1f ;  /* 0x0000001fff6e7424 */ /* 0x000fe200078e00ff */
[----:B------:R-:W-:Y:S01]  /*de30*/  MOV R108, 0xde60 ;  /* 0x0000de60006c7802 */ /* 0x000fe20000000f00 */
[----:B------:R-:W-:-:S02]  /*de40*/  IMAD.MOV.U32 R111, RZ, RZ, -0x1 ;  /* 0xffffffffff6f7424 */ /* 0x000fc400078e00ff */
[----:B------:R-:W-:Y:S05]  /*de50*/  CALL.REL.NOINC `($__internal_92_$__cuda_sm70_shflsync_bfly_p) ;  /* 0x0000063000007944 */ /* 0x000fea0003c00000 */
[----:B-1----:R-:W-:Y:S01]  /*de60*/  FADD.FTZ R104, R105, R112 ;  /* 0x0000007069687221 */ /* 0x002fe20000010000 */
[----:B------:R-:W-:Y:S01]  /*de70*/  LOP3.LUT P3, RZ, R183, 0x8, RZ, 0xc0, !PT ;  /* 0x00000008b7ff7812 */ /* 0x000fe2000786c0ff */
[----:B------:R-:W-:Y:S01]  /*de80*/  HFMA2.MMA R112, -RZ, RZ, 0, 5.9604644775390625e-08 ;  /* 0x00000001ff707435 */ /* 0x000fe200000001ff */
[----:B0-----:R-:W-:-:S02]  /*de90*/  IMAD.MOV.U32 R111, RZ, RZ, -0x1 ;  /* 0xffffffffff6f7424 */ /* 0x001fc400078e00ff */
        /* <DEDUP_REMOVED lines=68> */
[----:B------:R-:W-:Y:S05]  /*e2e0*/  CALL.REL.NOINC `($__internal_92_$__cuda_sm70_shflsync_bfly_p) ;  /* 0x000001a000007944 */ /* 0x000fea0003c00000 */
[----:B01----:R-:W-:Y:S01]  /*e2f0*/  FADD.FTZ R105, R105, R112 ;  /* 0x0000007069697221 */ /* 0x003fe20000010000 */
[----:B------:R-:W-:Y:S01]  /*e300*/  MOV R112, 0x2 ;  /* 0x0000000200707802 */ /* 0x000fe20000000f00 */
[----:B------:R-:W-:Y:S01]  /*e310*/  IMAD.MOV.U32 R110, RZ, RZ, 0x1f ;  /* 0x0000001fff6e7424 */ /* 0x000fe200078e00ff */
[----:B------:R-:W-:Y:S01]  /*e320*/  MOV R108, 0xe350 ;  /* 0x0000e350006c7802 */ /* 0x000fe20000000f00 */
[----:B------:R-:W-:Y:S02]  /*e330*/  IMAD.MOV.U32 R111, RZ, RZ, -0x1 ;  /* 0xffffffffff6f7424 */ /* 0x000fe400078e00ff */
[----:B------:R-:W-:Y:S05]  /*e340*/  CALL.REL.NOINC `($__internal_92_$__cuda_sm70_shflsync_bfly_p) ;  /* 0x0000014000007944 */ /* 0x000fea0003c00000 */
[----:B01----:R-:W-:Y:S01]  /*e350*/  FADD.FTZ R105, R105, R112 ;  /* 0x0000007069697221 */ /* 0x003fe20000010000 */
[----:B------:R-:W-:Y:S01]  /*e360*/  HFMA2.MMA R112, -RZ, RZ, 0, 2.384185791015625e-07 ;  /* 0x00000004ff707435 */ /* 0x000fe200000001ff */
        /* <DEDUP_REMOVED lines=11> */
[----:B------:R-:W-:Y:S01]  /*e420*/  HFMA2.MMA R112, -RZ, RZ, 0, 9.5367431640625e-07 ;  /* 0x00000010ff707435 */ /* 0x000fe200000001ff */
[----:B0-----:R-:W-:Y:S01]  /*e430*/  IMAD.MOV.U32 R110, RZ, RZ, 0x1f ;  /* 0x0000001fff6e7424 */ /* 0x001fe200078e00ff */
[----:B------:R-:W-:Y:S01]  /*e440*/  MOV R108, 0xe480 ;  /* 0x0000e480006c7802 */ /* 0x000fe20000000f00 */
[----:B------:R-:W-:Y:S01]  /*e450*/  IMAD.MOV.U32 R111, RZ, RZ, -0x1 ;  /* 0xffffffffff6f7424 */ /* 0x000fe200078e00ff */
[----:B------:R-:W-:-:S02]  /*e460*/  MOV R105, R107 ;  /* 0x0000006b00697202 */ /* 0x000fc40000000f00 */
[----:B------:R-:W-:Y:S05]  /*e470*/  CALL.REL.NOINC `($__internal_92_$__cuda_sm70_shflsync_bfly_p) ;  /* 0x0000001000007944 */ /* 0x000fea0003c00000 */
[----:B01----:R-:W-:Y:S05]  /*e480*/  BRA `(.L_x_16729) ;  /* 0xffffe98000007947 */ /* 0x003fea000383ffff */
        .weak           $__internal_92_$__cuda_sm70_shflsync_bfly_p
        .type           $__internal_92_$__cuda_sm70_shflsync_bfly_p,@function
        .size           $__internal_92_$__cuda_sm70_shflsync_bfly_p,(.L_x_29156 - $__internal_92_$__cuda_sm70_shflsync_bfly_p)
$__internal_92_$__cuda_sm70_shflsync_bfly_p:
[----:B------:R-:W-:Y:S01]  /*e490*/  IMAD.MOV.U32 R109, RZ, RZ, 0x0 ;  /* 0x00000000ff6d7424 */ /* 0x000fe200078e00ff */
[----:B------:R-:W-:Y:S04]  /*e4a0*/  WARPSYNC R111 ;  /* 0x0000006f00007348 */ /* 0x000fe80003800000 */
[----:B------:R0:W1:Y:S01]  /*e4b0*/  SHFL.BFLY PT, R112, R105, R112, R110 ;  /* 0x0c00007069707389 */ /* 0x00006200000e006e */
[----:B------:R-:W-:Y:S05]  /*e4c0*/  RET.REL.NODEC R108 `(_ZN10layer_norm13ln_fwd_kernelINS_13Kernel_traitsIf6__halfS2_S2_fjLj8192ELj1ELj1ELj8ELj16ENS_18Kernel_traits_baseILj8192EfS2_S2_S2_fjLj256EEEEELb1ELb1ELb0ELb0EEEvNS_9FwdParamsE) ;  /* 0xffff1b306c007950 */ /* 0x000fea0003c3ffff */
.L_x_16730:
        /* <DEDUP_REMOVED lines=11> */
.L_x_29156:


//--------------------- .text._ZN10layer_norm13ln_fwd_kernelINS_13Kernel_traitsIf6__halfS2_S2_fjLj8192ELj1ELj1ELj8ELj16ENS_18Kernel_traits_baseILj8192EfS2_S2_S2_fjLj256EEEEELb1ELb1ELb0ELb1EEEvNS_9FwdParamsE --------------------------
	.section	.text._ZN10layer_norm13ln_fwd_kernelINS_13Kernel_traitsIf6__halfS2_S2_fjLj8192ELj1ELj1ELj8ELj16ENS_18Kernel_traits_baseILj8192EfS2_S2_S2_fjLj256EEEEELb1ELb1ELb0ELb1EEEvNS_9FwdParamsE,"ax",@progbits
	.sectioninfo	@"SHI_REGISTERS=185"
	.align	128
        .global         _ZN10layer_norm13ln_fwd_kernelINS_13Kernel_traitsIf6__halfS2_S2_fjLj8192ELj1ELj1ELj8ELj16ENS_18Kernel_traits_baseILj8192EfS2_S2_S2_fjLj256EEEEELb1ELb1ELb0ELb1EEEvNS_9FwdParamsE
        .type           _ZN10layer_norm13ln_fwd_kernelINS_13Kernel_traitsIf6__halfS2_S2_fjLj8192ELj1ELj1ELj8ELj16ENS_18Kernel_traits_baseILj8192EfS2_S2_S2_fjLj256EEEEELb1ELb1ELb0ELb1EEEvNS_9FwdParamsE,@function
        .size           _ZN10layer_norm13ln_fwd_kernelINS_13Kernel_traitsIf6__halfS2_S2_fjLj8192ELj1ELj1ELj8ELj16ENS_18Kernel_traits_baseILj8192EfS2_S2_S2_fjLj256EEEEELb1ELb1ELb0ELb1EEEvNS_9FwdParamsE,(.L_x_29157 - _ZN10layer_norm13ln_fwd_kernelINS_13Kernel_traitsIf6__halfS2_S2_fjLj8192ELj1ELj1ELj8ELj16ENS_18Kernel_traits_baseILj8192EfS2_S2_S2_fjLj256EEEEELb1ELb1ELb0ELb1EEEvNS_9FwdParamsE)
        .other          _ZN10layer_norm13ln_fwd_kernelINS_13Kernel_traitsIf6__halfS2_S2_fjLj8192ELj1ELj1ELj8ELj16ENS_18Kernel_traits_baseILj8192EfS2_S2_S2_fjLj256EEEEELb1ELb1ELb0ELb1EEEvNS_9FwdParamsE,@"STO_CUDA_ENTRY STV_DEFAULT"
_ZN10layer_norm13ln_fwd_kernelINS_13Kernel_traitsIf6__halfS2_S2_fjLj8192ELj1ELj1ELj8ELj16ENS_18Kernel_traits_baseILj8192EfS2_S2_S2_fjLj256EEEEELb1ELb1ELb0ELb1EEEvNS_9FwdParamsE:
.text._ZN10layer_norm13ln_fwd_kernelINS_13Kernel_traitsIf6__halfS2_S2_fjLj8192ELj1ELj1ELj8ELj16ENS_18Kernel_traits_baseILj8192EfS2_S2_S2_fjLj256EEEEELb1ELb1ELb0ELb1EEEvNS_9FwdParamsE:
        /* <DEDUP_REMOVED lines=139> */
.L_x_16958:
        /* <DEDUP_REMOVED lines=30> */
.L_x_16732:
[----:B0-----:R-:W-:Y:S02]  /*0a90*/  MOV R142, R154 ;  /* 0x0000009a008e7202 */ /* 0x001fe40000000f00 */
.L_x_16733:
[----:B------:R-:W-:Y:S05]  /*0aa0*/  BSYNC B0 ;  /* 0x0000000000007941 */ /* 0x000fea0003800000 */
.L_x_16731:
        /* <DEDUP_REMOVED lines=16> */
.L_x_16737:
[----:B------:R-:W-:Y:S05]  /*0bb0*/  BSYNC B1 ;  /* 0x0000000000017941 */ /* 0x000fea0003800000 */
.L_x_16736:
        /* <DEDUP_REMOVED lines=44> */
.L_x_16735:
[----:B------:R-:W-:Y:S05]  /*0e80*/  BSYNC B0 ;  /* 0x0000000000007941 */ /* 0x000fea0003800000 */
.L_x_16734:
[----:B------:R-:W0:Y:S01]  /*0e90*/  I2F.U32 R109, R142 ;  /* 0x0000008e006d7306 */ /* 0x000e220000201000 */
[----:B-----5:R-:W-:Y:S01]  /*0ea0*/  HADD2.F32 R108, -RZ, R104.H0_H0 ;  /* 0x20000068ff6c7230 */ /* 0x020fe20000004100 */
        /* <DEDUP_REMOVED lines=22> */
.L_x_16739:
[----:B------:R-:W-:Y:S02]  /*1010*/  IMAD.MOV.U32 R142, RZ, RZ, R154 ;  /* 0x000000ffff8e7224 */ /* 0x000fe400078e009a */
.L_x_16740:
[----:B------:R-:W-:Y:S05]  /*1020*/  BSYNC B0 ;  /* 0x0000000000007941 */ /* 0x000fea0003800000 */
.L_x_16738:
        /* <DEDUP_REMOVED lines=16> */
.L_x_16744:
[----:B------:R-:W-:Y:S05]  /*1130*/  BSYNC B1 ;  /* 0x0000000000017941 */ /* 0x000fea0003800000 */
.L_x_16743:
        /* <DEDUP_REMOVED lines=44> */
.L_x_16742:
[----:B------:R-:W-:Y:S05]  /*1400*/  BSYNC B0 ;  /* 0x0000000000007941 */ /* 0x000fea0003800000 */
.L_x_16741:
        /* <DEDUP_REMOVED lines=23> */
.L_x_16746:
[----:B------:R-:W-:Y:S02]  /*1580*/  MOV R146, R154 ;  /* 0x0000009a00927202 */ /* 0x000fe40000000f00 */
.L_x_16747:
[----:B------:R-:W-:Y:S05]  /*1590*/  BSYNC B0 ;  /* 0x0000000000007941 */ /* 0x000fea0003800000 */
.L_x_16745:
        /* <DEDUP_REMOVED lines=16> */
.L_x_16751:
[----:B------:R-:W-:Y:S05]  /*16a0*/  BSYNC B1 ;  /* 0x0000000000017941 */ /* 0x000fea0003800000 */
.L_x_16750:
        /* <DEDUP_REMOVED lines=44> */
.L_x_16749:
[----:B------:R-:W-:Y:S05]  /*1970*/  BSYNC B0 ;  /* 0x0000000000007941 */ /* 0x000fea0003800000 */
.L_x_16748:
        /* <DEDUP_REMOVED lines=10> */
[----:B------:R-:W-:-:S04]  /*1a20*/  @P0 HADD2.F32 R108, -RZ, R5.H0_H0 ;  /* 0x20000005ff6c0230 */ /* 0x000fc80000004100 */
        /* <DEDUP_REMOVED lines=11> */
.L_x_16753:
[----:B------:R-:W-:Y:S02]  /*1ae0*/  IMAD.MOV.U32 R146, RZ, RZ, R154 ;  /* 0x000000ffff927224 */ /* 0x000fe400078e009a */
.L_x_16754:
[----:B------:R-:W-:Y:S05]  /*1af0*/  BSYNC B0 ;  /* 0x0000000000007941 */ /* 0x000fea0003800000 */
.L_x_16752:
        /* <DEDUP_REMOVED lines=16> */
.L_x_16758:
[----:B------:R-:W-:Y:S05]  /*1c00*/  BSYNC B1 ;  /* 0x0000000000017941 */ /* 0x000fea0003800000 */
.L_x_16757:
        /* <DEDUP_REMOVED lines=44> */
.L_x_16756:
[----:B------:R-:W-:Y:S05]  /*1ed0*/  BSYNC B0 ;  /* 0x0000000000007941 */ /* 0x000fea0003800000 */
.L_x_16755:
        /* <DEDUP_REMOVED lines=22> */
.L_x_16760:
[----:B------:R-:W-:Y:S02]  /*2040*/  IMAD.MOV.U32 R146, RZ, RZ, R154 ;  /* 0x000000ffff927224 */ /* 0x000fe400078e009a */
.L_x_16761:
[----:B------:R-:W-:Y:S05]  /*2050*/  BSYNC B0 ;  /* 0x0000000000007941 */ /* 0x000fea0003800000 */
.L_x_16759:
        /* <DEDUP_REMOVED lines=16> */
.L_x_16765:
[----:B------:R-:W-:Y:S05]  /*2160*/  BSYNC B1 ;  /* 0x0000000000017941 */ /* 0x000fea0003800000 */
.L_x_16764:
        /* <DEDUP_REMOVED lines=44> */
.L_x_16763:
[----:B------:R-:W-:Y:S05]  /*2430*/  BSYNC B0 ;  /* 0x0000000000007941 */ /* 0x000fea0003800000 */
.L_x_16762:
        /* <DEDUP_REMOVED lines=22> */
.L_x_16767:
[----:B------:R-:W-:Y:S02]  /*25a0*/  MOV R146, R154 ;  /* 0x0000009a00927202 */ /* 0x000fe40000000f00 */
.L_x_16768:
[----:B------:R-:W-:Y:S05]  /*25b0*/  BSYNC B0 ;  /* 0x0000000000007941 */ /* 0x000fea0003800000 */
.L_x_16766:
        /* <DEDUP_REMOVED lines=16> */
.L_x_16772:
[----:B------:R-:W-:Y:S05]  /*26c0*/  BSYNC B1 ;  /* 0x0000000000017941 */ /* 0x000fea0003800000 */
.L_x_16771:
        /* <DEDUP_REMOVED lines=44> */
.L_x_16770:
[----:B------:R-:W-:Y:S05]  /*2990*/  BSYNC B0 ;  /* 0x0000000000007941 */ /* 0x000fea0003800000 */
.L_x_16769:
        /* <DEDUP_REMOVED lines=22> */
.L_x_16774:
[----:B------:R-:W-:Y:S02]  /*2b00*/  IMAD.MOV.U32 R106, RZ, RZ, R154 ;  /* 0x000000ffff6a7224 */ /* 0x000fe400078e009a */
.L_x_16775:
[----:B------:R-:W-:Y:S05]  /*2b10*/  BSYNC B0 ;  /* 0x0000000000007941 */ /* 0x000fea0003800000 */
.L_x_16773:
        /* <DEDUP_REMOVED lines=16> */
.L_x_16779:
[----:B------:R-:W-:Y:S05]  /*2c20*/  BSYNC B1 ;  /* 0x0000000000017941 */ /* 0x000fea0003800000 */
.L_x_16778:
        /* <DEDUP_REMOVED lines=44> */
.L_x_16777:
[----:B------:R-:W-:Y:S05]  /*2ef0*/  BSYNC B0 ;  /* 0x0000000000007941 */ /* 0x000fea0003800000 */
.L_x_16776:
        /* <DEDUP_REMOVED lines=22> */
.L_x_16781:
[----:B------:R-:W-:Y:S02]  /*3060*/  IMAD.MOV.U32 R106, RZ, RZ, R154 ;  /* 0x000000ffff6a7224 */ /* 0x000fe400078e009a */
.L_x_16782:
[----:B------:R-:W-:Y:S05]  /*3070*/  BSYNC B0 ;  /* 0x0000000000007941 */ /* 0x000fea0003800000 */
.L_x_16780:
        /* <DEDUP_REMOVED lines=18> */
.L_x_16786:
[----:B------:R-:W-:Y:S05]  /*31a0*/  BSYNC B1 ;  /* 0x0000000000017941 */ /* 0x000fea0003800000 */
.L_x_16785:
        /* <DEDUP_REMOVED lines=44> */
.L_x_16784:
[----:B------:R-:W-:Y:S05]  /*3470*/  BSYNC B0 ;  /* 0x0000000000007941 */ /* 0x000fea0003800000 */
.L_x_16783:
[----:B------:R0:W1:Y:S01]  /*3480*/  I2F.U32 R105, R106 ;  /* 0x0000006a00697306 */ /* 0x0000620000201000 */
[----:B------:R-:W-:Y:S01]  /*3490*/  HADD2.F32 R104, -RZ, R107.H1_H1 ;  /* 0x3000006bff687230 */ /* 0x000fe20000004100 */
[----:B------:R-:W-:Y:S01]  /*34a0*/  SEL R110, RZ, 0x10000, P5 ;  /* 0x00010000ff6e7807 */ /* 0x000fe20002800000 */
[----:B------:R-:W-:Y:S01]  /*34b0*/  HFMA2.MMA R157, -RZ, RZ, 0, 4.76837158203125e-07 ;  /* 0x00000008ff9d7435 */ /* 0x000fe200000001ff */
[----:B------:R-:W-:Y:S01]  /*34c0*/  ISETP.NE.AND P5, PT, R145, RZ, PT ;  /* 0x000000ff9100720c */ /* 0x000fe20003fa5270 */
[----:B------:R-:W-:Y:S01]  /*34d0*/  IMAD.WIDE.U32 R146, R136, R155, c[0x0][0x188] ;  /* 0x0000620088927625 */ /* 0x000fe200078e009b */
[----:B------:R-:W-:-:S02]  /*34e0*/  SEL R111, RZ, 0x100, P4 ;  /* 0x00000100ff6f7807 */ /* 0x000fc40002000000 */
[----:B------:R-:W-:Y:S01]  /*34f0*/  ISETP.NE.AND P6, PT, R144, RZ, PT ;  /* 0x000000ff9000720c */ /* 0x000fe20003fc5270 */
[----:B------:R-:W-:Y:S01]  /*3500*/  FMUL.FTZ R104, R104, R159 ;  /* 0x0000009f68687220 */ /* 0x000fe20000410000 */
[----:B------:R-:W-:Y:S02]  /*3510*/  SEL R107, RZ, 0x1, P1 ;  /* 0x00000001ff6b7807 */ /* 0x000fe40000800000 */
[----:B------:R-:W-:Y:S01]  /*3520*/  SEL R144, RZ, 0x1, P5 ;  /* 0x00000001ff907807 */ /* 0x000fe20002800000 */
[----:B------:R-:W-:Y:S01]  /*3530*/  FMUL.FTZ R108, R104, c[0x0][0x1e8] ;  /* 0x00007a00686c7a20 */ /* 0x000fe20000410000 */
[----:B------:R-:W-:Y:S01]  /*3540*/  SEL R165, RZ, 0x1, P6 ;  /* 0x00000001ffa57807 */ /* 0x000fe20003000000 */
[----:B0-----:R-:W-:Y:S01]  /*3550*/  IMAD.WIDE.U32 R106, R107, 0x10000, RZ ;  /* 0x000100006b6a7825 */ /* 0x001fe200078e00ff */
[----:B------:R-:W-:-:S03]  /*3560*/  IADD3 R162, R136, 0x100, RZ ;  /* 0x0000010088a27810 */ /* 0x000fc60007ffe0ff */
[----:B-1----:R-:W-:Y:S02]  /*3570*/  FFMA.FTZ R105, R105, R160, 1.1641532182693481445e-10 ;  /* 0x2f00000069697423 */ /* 0x002fe400000100a0 */
[----:B------:R-:W-:-:S03]  /*3580*/  IMAD.WIDE.U32 R144, R144, 0x100, RZ ;  /* 0x0000010090907825 */ /* 0x000fc600078e00ff */
[----:B------:R-:W-:Y:S01]  /*3590*/  FSETP.GTU.FTZ.AND P4, PT, R105, c[0x0][0x1e4], PT ;  /* 0x0000790069007a0b */ /* 0x000fe20003f9c000 */
[----:B------:R-:W-:Y:S01]  /*35a0*/  IMAD.WIDE.U32 R148, R136, R157, c[0x0][0x190] ;  /* 0x0000640088947625 */ /* 0x000fe200078e009d */
[----:B------:R-:W-:Y:S02]  /*35b0*/  SEL R105, RZ, 0x1, P2 ;  /* 0x00000001ff697807 */ /* 0x000fe40001000000 */
[----:B------:R-:W-:Y:S01]  /*35c0*/  SEL R109, RZ, 0x1000000, P4 ;  /* 0x01000000ff6d7807 */ /* 0x000fe20002000000 */
[----:B------:R-:W-:Y:S01]  /*35d0*/  @P0 IMAD.WIDE.U32 R150, R162, R155, c[0x0][0x180] ;  /* 0x00006000a2960625 */ /* 0x000fe200078e009b */
[----:B------:R-:W-:Y:S02]  /*35e0*/  FSEL R108, R108, RZ, !P4 ;  /* 0x000000ff6c6c7208 */ /* 0x000fe40006000000 */
[----:B------:R-:W-:Y:S01]  /*35f0*/  LOP3.LUT R111, R111, R109, R110, 0xfe, !PT ;  /* 0x0000006d6f6f7212 */ /* 0x000fe200078efe6e */
[----:B------:R-:W-:Y:S01]  /*3600*/  IMAD.WIDE.U32 R104, R105, 0x1000000, RZ ;  /* 0x0100000069687825 */ /* 0x000fe200078e00ff */
[----:B------:R-:W-:Y:S01]  /*3610*/  @P0 HADD2.F32 R109, -RZ, R7.H1_H1 ;  /* 0x30000007ff6d0230 */ /* 0x000fe20000004100 */
[----:B------:R-:W-:-:S03]  /*3620*/  F2FP.PACK_AB R110, R142, R141 ;  /* 0x0000008d8e6e723e */ /* 0x000fc600000000ff */
[----:B------:R-:W-:Y:S01]  /*3630*/  LOP3.LUT R164, R144, R104, R106, 0xfe, !PT ;  /* 0x0000006890a47212 */ /* 0x000fe200078efe6a */
[----:B------:R-:W-:Y:S01]  /*3640*/  FMUL.FTZ R144, R35, R108 ;  /* 0x0000006c23907220 */ /* 0x000fe20000410000 */
[----:B------:R-:W-:Y:S02]  /*3650*/  SEL R104, RZ, 0x1, P3 ;  /* 0x00000001ff687807 */ /* 0x000fe40001800000 */
[----:B------:R-:W-:Y:S01]  /*3660*/  LOP3.LUT R164, R164, R165, RZ, 0xfc, !PT ;  /* 0x000000a5a4a47212 */ /* 0x000fe200078efcff */
[----:B------:R-:W-:Y:S01]  /*3670*/  @P0 FADD.FTZ R144, R144, R109 ;  /* 0x0000006d90900221 */ /* 0x000fe20000010000 */
[----:B------:R-:W-:Y:S02]  /*3680*/  LOP3.LUT R105, R105, R111, R104, 0xfe, !PT ;  /* 0x0000006f69697212 */ /* 0x000fe400078efe68 */
[----:B------:R-:W-:Y:S02]  /*3690*/  F2FP.PACK_AB R109, R140, R139 ;  /* 0x0000008b8c6d723e */ /* 0x000fe400000000ff */
[----:B------:R-:W-:-:S02]  /*36a0*/  F2FP.PACK_AB R108, R138, R137 ;  /* 0x000000898a6c723e */ /* 0x000fc400000000ff */
[----:B------:R-:W-:Y:S02]  /*36b0*/  F2FP.PACK_AB R111, R144, R143 ;  /* 0x0000008f906f723e */ /* 0x000fe400000000ff */
        /* <DEDUP_REMOVED lines=18> */
.L_x_16788:
[----:B0-----:R-:W-:Y:S02]  /*37e0*/  IMAD.MOV.U32 R145, RZ, RZ, R154 ;  /* 0x000000ffff917224 */ /* 0x001fe400078e009a */
.L_x_16789:
[----:B------:R-:W-:Y:S05]  /*37f0*/  BSYNC B0 ;  /* 0x0000000000007941 */ /* 0x000fea0003800000 */
.L_x_16787:
        /* <DEDUP_REMOVED lines=16> */
.L_x_16793:
[----:B------:R-:W-:Y:S05]  /*3900*/  BSYNC B1 ;  /* 0x0000000000017941 */ /* 0x000fea0003800000 */
.L_x_16792:
        /* <DEDUP_REMOVED lines=44> */
.L_x_16791:
[----:B------:R-:W-:Y:S05]  /*3bd0*/  BSYNC B0 ;  /* 0x0000000000007941 */ /* 0x000fea0003800000 */
.L_x_16790:
[----:B------:R-:W0:Y:S01]  /*3be0*/  I2F.U32 R109, R145 ;  /* 0x00000091006d7306 */ /* 0x000e220000201000 */
[----:B-----5:R-:W-:Y:S01]  /*3bf0*/  HADD2.F32 R108, -RZ, R104.H0_H0 ;  /* 0x20000068ff6c7230 */ /* 0x020fe20000004100 */
[----:B------:R-:W-:Y:S01]  /*3c00*/  BSSY B0, `(.L_x_16794) ;  /* 0x0000016000007945 */ /* 0x000fe20003800000 */
[----:B------:R-:W-:-:S03]  /*3c10*/  @P0 HADD2.F32 R111, -RZ, R4.H0_H0 ;  /* 0x20000004ff6f0230 */ /* 0x000fc60000004100 */
        /* <DEDUP_REMOVED lines=19> */
.L_x_16795:
[----:B------:R-:W-:Y:S02]  /*3d50*/  IMAD.MOV.U32 R152, RZ, RZ, R154 ;  /* 0x000000ffff987224 */ /* 0x000fe400078e009a */
.L_x_16796:
[----:B------:R-:W-:Y:S05]  /*3d60*/  BSYNC B0 ;  /* 0x0000000000007941 */ /* 0x000fea0003800000 */
.L_x_16794:
        /* <DEDUP_REMOVED lines=16> */
.L_x_16800:
[----:B------:R-:W-:Y:S05]  /*3e70*/  BSYNC B1 ;  /* 0x0000000000017941 */ /* 0x000fea0003800000 */
.L_x_16799:
        /* <DEDUP_REMOVED lines=44> */
.L_x_16798:
[----:B------:R-:W-:Y:S05]  /*4140*/  BSYNC B0 ;  /* 0x0000000000007941 */ /* 0x000fea0003800000 */
.L_x_16797:
        /* <DEDUP_REMOVED lines=23> */
.L_x_16802:
[----:B------:R-:W-:Y:S02]  /*42c0*/  MOV R152, R154 ;  /* 0x0000009a00987202 */ /* 0x000fe40000000f00 */
.L_x_16803:
[----:B------:R-:W-:Y:S05]  /*42d0*/  BSYNC B0 ;  /* 0x0000000000007941 */ /* 0x000fea0003800000 */
.L_x_16801:
        /* <DEDUP_REMOVED lines=16> */
.L_x_16807:
[----:B------:R-:W-:Y:S05]  /*43e0*/  BSYNC B1 ;  /* 0x0000000000017941 */ /* 0x000fea0003800000 */
.L_x_16806:
        /* <DEDUP_REMOVED lines=44> */
.L_x_16805:
[----:B------:R-:W-:Y:S05]  /*46b0*/  BSYNC B0 ;  /* 0x0000000000007941 */ /* 0x000fea0003800000 */
.L_x_16804:
        /* <DEDUP_REMOVED lines=22> */
.L_x_16809:
[----:B------:R-:W-:Y:S02]  /*4820*/  IMAD.MOV.U32 R163, RZ, RZ, R154 ;  /* 0x000000ffffa37224 */ /* 0x000fe400078e009a */
.L_x_16810:
[----:B------:R-:W-:Y:S05]  /*4830*/  BSYNC B0 ;  /* 0x0000000000007941 */ /* 0x000fea0003800000 */
.L_x_16808:
        /* <DEDUP_REMOVED lines=16> */
.L_x_16814:
[----:B------:R-:W-:Y:S05]  /*4940*/  BSYNC B1 ;  /* 0x0000000000017941 */ /* 0x000fea0003800000 */
.L_x_16813:
        /* <DEDUP_REMOVED lines=44> */
.L_x_16812:
[----:B------:R-:W-:Y:S05]  /*4c10*/  BSYNC B0 ;  /* 0x0000000000007941 */ /* 0x000fea0003800000 */
.L_x_16811:
        /* <DEDUP_REMOVED lines=22> */
.L_x_16816:
[----:B------:R-:W-:Y:S02]  /*4d80*/  IMAD.MOV.U32 R152, RZ, RZ, R154 ;  /* 0x000000ffff987224 */ /* 0x000fe400078e009a */
.L_x_16817:
[----:B------:R-:W-:Y:S05]  /*4d90*/  BSYNC B0 ;  /* 0x0000000000007941 */ /* 0x000fea0003800000 */
.L_x_16815:
        /* <DEDUP_REMOVED lines=16> */
.L_x_16821:
[----:B------:R-:W-:Y:S05]  /*4ea0*/  BSYNC B1 ;  /* 0x0000000000017941 */ /* 0x000fea0003800000 */
.L_x_16820:
        /* <DEDUP_REMOVED lines=44> */
.L_x_16819:
[----:B------:R-:W-:Y:S05]  /*5170*/  BSYNC B0 ;  /* 0x0000000000007941 */ /* 0x000fea0003800000 */
.L_x_16818:
        /* <DEDUP_REMOVED lines=22> */
.L_x_16823:
[----:B------:R-:W-:Y:S02]  /*52e0*/  MOV R163, R154 ;  /* 0x0000009a00a37202 */ /* 0x000fe40000000f00 */
.L_x_16824:
[----:B------:R-:W-:Y:S05]  /*52f0*/  BSYNC B0 ;  /* 0x0000000000007941 */ /* 0x000fea0003800000 */
.L_x_16822:
        /* <DEDUP_REMOVED lines=16> */
.L_x_16828:
[----:B------:R-:W-:Y:S05]  /*5400*/  BSYNC B1 ;  /* 0x0000000000017941 */ /* 0x000fea0003800000 */
.L_x_16827:
        /* <DEDUP_REMOVED lines=44> */
.L_x_16826:
[----:B------:R-:W-:Y:S05]  /*56d0*/  BSYNC B0 ;  /* 0x0000000000007941 */ /* 0x000fea0003800000 */
.L_x_16825:
        /* <DEDUP_REMOVED lines=22> */
.L_x_16830:
[----:B------:R-:W-:Y:S02]  /*5840*/  IMAD.MOV.U32 R106, RZ, RZ, R154 ;  /* 0x000000ffff6a7224 */ /* 0x000fe400078e009a */
.L_x_16831:
[----:B------:R-:W-:Y:S05]  /*5850*/  BSYNC B0 ;  /* 0x0000000000007941 */ /* 0x000fea0003800000 */
.L_x_16829:
        /* <DEDUP_REMOVED lines=16> */
.L_x_16835:
[----:B------:R-:W-:Y:S05]  /*5960*/  BSYNC B1 ;  /* 0x0000000000017941 */ /* 0x000fea0003800000 */
.L_x_16834:
        /* <DEDUP_REMOVED lines=44> */
.L_x_16833:
[----:B------:R-:W-:Y:S05]  /*5c30*/  BSYNC B0 ;  /* 0x0000000000007941 */ /* 0x000fea0003800000 */
.L_x_16832:
        /* <DEDUP_REMOVED lines=22> */
.L_x_16837:
[----:B------:R-:W-:Y:S02]  /*5da0*/  IMAD.MOV.U32 R106, RZ, RZ, R154 ;  /* 0x000000ffff6a7224 */ /* 0x000fe400078e009a */
.L_x_16838:
[----:B------:R-:W-:Y:S05]  /*5db0*/  BSYNC B0 ;  /* 0x0000000000007941 */ /* 0x000fea0003800000 */
.L_x_16836:
        /* <DEDUP_REMOVED lines=18> */
.L_x_16842:
[----:B------:R-:W-:Y:S05]  /*5ee0*/  BSYNC B1 ;  /* 0x0000000000017941 */ /* 0x000fea0003800000 */
.L_x_16841:
        /* <DEDUP_REMOVED lines=44> */
.L_x_16840:
[----:B------:R-:W-:Y:S05]  /*61b0*/  BSYNC B0 ;  /* 0x0000000000007941 */ /* 0x000fea0003800000 */
.L_x_16839:
[----:B------:R0:W1:Y:S01]  /*61c0*/  I2F.U32 R105, R106 ;  /* 0x0000006a00697306 */ /* 0x0000620000201000 */
[----:B------:R-:W-:Y:S01]  /*61d0*/  HADD2.F32 R104, -RZ, R107.H1_H1 ;  /* 0x3000006bff687230 */ /* 0x000fe20000004100 */
[----:B------:R-:W-:Y:S01]  /*61e0*/  SEL R110, RZ, 0x10000, P5 ;  /* 0x00010000ff6e7807 */ /* 0x000fe20002800000 */
[----:B------:R-:W-:Y:S01]  /*61f0*/  IMAD.WIDE.U32 R164, R162, R155, c[0x0][0x188] ;  /* 0x00006200a2a47625 */ /* 0x000fe200078e009b */
[----:B------:R-:W-:Y:S02]  /*6200*/  ISETP.NE.AND P5, PT, R161, RZ, PT ;  /* 0x000000ffa100720c */ /* 0x000fe40003fa5270 */
[----:B------:R-:W-:Y:S01]  /*6210*/  SEL R109, RZ, 0x100, P4 ;  /* 0x00000100ff6d7807 */ /* 0x000fe20002000000 */
[----:B------:R-:W-:Y:S01]  /*6220*/  FMUL.FTZ R104, R104, R159 ;  /* 0x0000009f68687220 */ /* 0x000fe20000410000 */
[----:B------:R-:W-:Y:S01]  /*6230*/  SEL R107, RZ, 0x1, P1 ;  /* 0x00000001ff6b7807 */ /* 0x000fe20000800000 */
[----:B------:R-:W-:Y:S01]  /*6240*/  IMAD.WIDE.U32 R162, R162, R157, c[0x0][0x190] ;  /* 0x00006400a2a27625 */ /* 0x000fe200078e009d */
[----:B------:R-:W-:-:S02]  /*6250*/  SEL R166, RZ, 0x1, P5 ;  /* 0x00000001ffa67807 */ /* 0x000fc40002800000 */
[----:B------:R-:W-:Y:S01]  /*6260*/  ISETP.NE.AND P6, PT, R145, RZ, PT ;  /* 0x000000ff9100720c */ /* 0x000fe20003fc5270 */
[----:B------:R-:W-:Y:S01]  /*6270*/  FMUL.FTZ R108, R104, c[0x0][0x1e8] ;  /* 0x00007a00686c7a20 */ /* 0x000fe20000410000 */
[----:B------:R-:W-:Y:S01]  /*6280*/  IADD3 R170, R136, 0x200, RZ ;  /* 0x0000020088aa7810 */ /* 0x000fe20007ffe0ff */
[----:B0-----:R-:W-:Y:S01]  /*6290*/  IMAD.WIDE.U32 R106, R107, 0x10000, RZ ;  /* 0x000100006b6a7825 */ /* 0x001fe200078e00ff */
[----:B------:R-:W-:-:S03]  /*62a0*/  SEL R169, RZ, 0x1, P6 ;  /* 0x00000001ffa97807 */ /* 0x000fc60003000000 */
[----:B-1----:R-:W-:Y:S02]  /*62b0*/  FFMA.FTZ R105, R105, R160, 1.1641532182693481445e-10 ;  /* 0x2f00000069697423 */ /* 0x002fe400000100a0 */
[----:B------:R-:W-:-:S03]  /*62c0*/  IMAD.WIDE.U32 R166, R166, 0x100, RZ ;  /* 0x00000100a6a67825 */ /* 0x000fc600078e00ff */
[----:B------:R-:W-:Y:S02]  /*62d0*/  FSETP.GTU.FTZ.AND P4, PT, R105, c[0x0][0x1e4], PT ;  /* 0x0000790069007a0b */ /* 0x000fe40003f9c000 */
[----:B------:R-:W-:Y:S02]  /*62e0*/  SEL R105, RZ, 0x1, P2 ;  /* 0x00000001ff697807 */ /* 0x000fe40001000000 */
[----:B------:R-:W-:Y:S02]  /*62f0*/  SEL R111, RZ, 0x1000000, P4 ;  /* 0x01000000ff6f7807 */ /* 0x000fe40002000000 */
[----:B------:R-:W-:Y:S01]  /*6300*/  FSEL R108, R108, RZ, !P4 ;  /* 0x000000ff6c6c7208 */ /* 0x000fe20006000000 */
[----:B------:R-:W-:Y:S01]  /*6310*/  IMAD.WIDE.U32 R104, R105, 0x1000000, RZ ;  /* 0x0100000069687825 */ /* 0x000fe200078e00ff */
[----:B------:R-:W-:Y:S01]  /*6320*/  LOP3.LUT R109, R109, R111, R110, 0xfe, !PT ;  /* 0x0000006f6d6d7212 */ /* 0x000fe200078efe6e */
[----:B------:R-:W-:Y:S02]  /*6330*/  @P0 HADD2.F32 R110, -RZ, R7.H1_H1 ;  /* 0x30000007ff6e0230 */ /* 0x000fe40000004100 */
[----:B------:R-:W-:Y:S01]  /*6340*/  FMUL.FTZ R161, R27, R108 ;  /* 0x0000006c1ba17220 */ /* 0x000fe20000410000 */
[----:B------:R-:W-:-:S02]  /*6350*/  LOP3.LUT R168, R166, R104, R106, 0xfe, !PT ;  /* 0x00000068a6a87212 */ /* 0x000fc400078efe6a */
[----:B------:R-:W-:Y:S01]  /*6360*/  SEL R104, RZ, 0x1, P3 ;  /* 0x00000001ff687807 */ /* 0x000fe20001800000 */
[----:B------:R-:W-:Y:S01]  /*6370*/  @P0 FADD.FTZ R161, R110, R161 ;  /* 0x000000a16ea10221 */ /* 0x000fe20000010000 */
[----:B------:R-:W-:Y:S02]  /*6380*/  LOP3.LUT R168, R168, R169, RZ, 0xfc, !PT ;  /* 0x000000a9a8a87212 */ /* 0x000fe400078efcff */
[----:B------:R-:W-:Y:S02]  /*6390*/  LOP3.LUT R105, R105, R109, R104, 0xfe, !PT ;  /* 0x0000006d69697212 */ /* 0x000fe400078efe68 */
[----:B------:R-:W-:Y:S02]  /*63a0*/  F2FP.PACK_AB R110, R151, R150 ;  /* 0x00000096976e723e */ /* 0x000fe400000000ff */
[----:B------:R-:W-:Y:S02]  /*63b0*/  F2FP.PACK_AB R109, R149, R148 ;  /* 0x00000094956d723e */ /* 0x000fe400000000ff */
[----:B------:R-:W-:-:S02]  /*63c0*/  F2FP.PACK_AB R108, R147, R146 ;  /* 0x00000092936c723e */ /* 0x000fc400000000ff */
[----:B------:R-:W-:Y:S02]  /*63d0*/  F2FP.PACK_AB R111, R161, R152 ;  /* 0x00000098a16f723e */ /* 0x000fe400000000ff */
[----:B------:R-:W-:Y:S01]  /*63e0*/  LOP3.LUT R169, R167, R105, R107, 0xfe, !PT ;  /* 0x00000069a7a97212 */ /* 0x000fe200078efe6b */
[CC--:B------:R-:W-:Y:S02]  /*63f0*/  IMAD.WIDE.U32 R104, R170.reuse, R155.reuse, c[0x0][0x170] ;  /* 0x00005c00aa687625 */ /* 0x0c0fe400078e009b */
[----:B------:R0:W-:Y:S02]  /*6400*/  STG.E.128 [R164.64], R108 ;  /* 0x0000006ca4007986 */ /* 0x0001e4000c101d04 */
[----:B------:R-:W-:Y:S02]  /*6410*/  @P0 IMAD.WIDE.U32 R166, R170, R155, c[0x0][0x180] ;  /* 0x00006000aaa60625 */ /* 0x000fe400078e009b */
        /* <DEDUP_REMOVED lines=15> */
.L_x_16844:
[----:B0-----:R-:W-:Y:S02]  /*6510*/  MOV R145, R154 ;  /* 0x0000009a00917202 */ /* 0x001fe40000000f00 */
.L_x_16845:
[----:B------:R-:W-:Y:S05]  /*6520*/  BSYNC B0 ;  /* 0x0000000000007941 */ /* 0x000fea0003800000 */
.L_x_16843:
        /* <DEDUP_REMOVED lines=16> */
.L_x_16849:
[----:B------:R-:W-:Y:S05]  /*6630*/  BSYNC B1 ;  /* 0x0000000000017941 */ /* 0x000fea0003800000 */
.L_x_16848:
        /* <DEDUP_REMOVED lines=44> */
.L_x_16847:
[----:B------:R-:W-:Y:S05]  /*6900*/  BSYNC B0 ;  /* 0x0000000000007941 */ /* 0x000fea0003800000 */
.L_x_16846:
        /* <DEDUP_REMOVED lines=23> */
.L_x_16851:
[----:B------:R-:W-:Y:S02]  /*6a80*/  MOV R168, R154 ;  /* 0x0000009a00a87202 */ /* 0x000fe40000000f00 */
.L_x_16852:
[----:B------:R-:W-:Y:S05]  /*6a90*/  BSYNC B0 ;  /* 0x0000000000007941 */ /* 0x000fea0003800000 */
.L_x_16850:
        /* <DEDUP_REMOVED lines=16> */
.L_x_16856:
[----:B------:R-:W-:Y:S05]  /*6ba0*/  BSYNC B1 ;  /* 0x0000000000017941 */ /* 0x000fea0003800000 */
.L_x_16855:
        /* <DEDUP_REMOVED lines=44> */
.L_x_16854:
[----:B------:R-:W-:Y:S05]  /*6e70*/  BSYNC B0 ;  /* 0x0000000000007941 */ /* 0x000fea0003800000 */
.L_x_16853:
        /* <DEDUP_REMOVED lines=23> */
.L_x_16858:
[----:B------:R-:W-:Y:S02]  /*6ff0*/  MOV R168, R154 ;  /* 0x0000009a00a87202 */ /* 0x000fe40000000f00 */
.L_x_16859:
[----:B------:R-:W-:Y:S05]  /*7000*/  BSYNC B0 ;  /* 0x0000000000007941 */ /* 0x000fea0003800000 */
.L_x_16857:
        /* <DEDUP_REMOVED lines=16> */
.L_x_16863:
[----:B------:R-:W-:Y:S05]  /*7110*/  BSYNC B1 ;  /* 0x0000000000017941 */ /* 0x000fea0003800000 */
.L_x_16862:
        /* <DEDUP_REMOVED lines=8> */
[----:B------:R-:W-:-:S03]  /*71a0*/  HFMA2.MMA R104, -RZ, RZ, 0, 0 ;  /* 0x00000000ff687435 */ /* 0x000fc600000001ff */
        /* <DEDUP_REMOVED lines=35> */
.L_x_16861:
[----:B------:R-:W-:Y:S05]  /*73e0*/  BSYNC B0 ;  /* 0x0000000000007941 */ /* 0x000fea0003800000 */
.L_x_16860:
        /* <DEDUP_REMOVED lines=22> */
.L_x_16865:
[----:B------:R-:W-:Y:S02]  /*7550*/  MOV R172, R154 ;  /* 0x0000009a00ac7202 */ /* 0x000fe40000000f00 */
.L_x_16866:
[----:B------:R-:W-:Y:S05]  /*7560*/  BSYNC B0 ;  /* 0x0000000000007941 */ /* 0x000fea0003800000 */
.L_x_16864:
        /* <DEDUP_REMOVED lines=16> */
.L_x_16870:
[----:B------:R-:W-:Y:S05]  /*7670*/  BSYNC B1 ;  /* 0x0000000000017941 */ /* 0x000fea0003800000 */
.L_x_16869:
        /* <DEDUP_REMOVED lines=44> */
.L_x_16868:
[----:B------:R-:W-:Y:S05]  /*7940*/  BSYNC B0 ;  /* 0x0000000000007941 */ /* 0x000fea0003800000 */
.L_x_16867:
        /* <DEDUP_REMOVED lines=22> */
.L_x_16872:
[----:B------:R-:W-:Y:S02]  /*7ab0*/  MOV R168, R154 ;  /* 0x0000009a00a87202 */ /* 0x000fe40000000f00 */
.L_x_16873:
[----:B------:R-:W-:Y:S05]  /*7ac0*/  BSYNC B0 ;  /* 0x0000000000007941 */ /* 0x000fea0003800000 */
.L_x_16871:
        /* <DEDUP_REMOVED lines=16> */
.L_x_16877:
[----:B------:R-:W-:Y:S05]  /*7bd0*/  BSYNC B1 ;  /* 0x0000000000017941 */ /* 0x000fea0003800000 */
.L_x_16876:
        /* <DEDUP_REMOVED lines=44> */
.L_x_16875:
[----:B------:R-:W-:Y:S05]  /*7ea0*/  BSYNC B0 ;  /* 0x0000000000007941 */ /* 0x000fea0003800000 */
.L_x_16874:
        /* <DEDUP_REMOVED lines=22> */
.L_x_16879:
[----:B------:R-:W-:Y:S02]  /*8010*/  MOV R172, R154 ;  /* 0x0000009a00ac7202 */ /* 0x000fe40000000f00 */
.L_x_16880:
[----:B------:R-:W-:Y:S05]  /*8020*/  BSYNC B0 ;  /* 0x0000000000007941 */ /* 0x000fea0003800000 */
.L_x_16878:
        /* <DEDUP_REMOVED lines=16> */
.L_x_16884:
[----:B------:R-:W-:Y:S05]  /*8130*/  BSYNC B1 ;  /* 0x0000000000017941 */ /* 0x000fea0003800000 */
.L_x_16883:
        /* <DEDUP_REMOVED lines=44> */
.L_x_16882:
[----:B------:R-:W-:Y:S05]  /*8400*/  BSYNC B0 ;  /* 0x0000000000007941 */ /* 0x000fea0003800000 */
.L_x_16881:
        /* <DEDUP_REMOVED lines=22> */
.L_x_16886:
[----:B------:R-:W-:Y:S02]  /*8570*/  MOV R106, R154 ;  /* 0x0000009a006a7202 */ /* 0x000fe40000000f00 */
.L_x_16887:
[----:B------:R-:W-:Y:S05]  /*8580*/  BSYNC B0 ;  /* 0x0000000000007941 */ /* 0x000fea0003800000 */
.L_x_16885:
        /* <DEDUP_REMOVED lines=16> */
.L_x_16891:
[----:B------:R-:W-:Y:S05]  /*8690*/  BSYNC B1 ;  /* 0x0000000000017941 */ /* 0x000fea0003800000 */
.L_x_16890:
        /* <DEDUP_REMOVED lines=44> */
.L_x_16889:
[----:B------:R-:W-:Y:S05]  /*8960*/  BSYNC B0 ;  /* 0x0000000000007941 */ /* 0x000fea0003800000 */
.L_x_16888:
        /* <DEDUP_REMOVED lines=22> */
.L_x_16893:
[----:B------:R-:W-:Y:S02]  /*8ad0*/  MOV R106, R154 ;  /* 0x0000009a006a7202 */ /* 0x000fe40000000f00 */
.L_x_16894:
[----:B------:R-:W-:Y:S05]  /*8ae0*/  BSYNC B0 ;  /* 0x0000000000007941 */ /* 0x000fea0003800000 */
.L_x_16892:
        /* <DEDUP_REMOVED lines=18> */
.L_x_16898:
[----:B------:R-:W-:Y:S05]  /*8c10*/  BSYNC B1 ;  /* 0x0000000000017941 */ /* 0x000fea0003800000 */
.L_x_16897:
        /* <DEDUP_REMOVED lines=44> */
.L_x_16896:
[----:B------:R-:W-:Y:S05]  /*8ee0*/  BSYNC B0 ;  /* 0x0000000000007941 */ /* 0x000fea0003800000 */
.L_x_16895:
[----:B------:R-:W0:Y:S01]  /*8ef0*/  I2F.U32 R105, R106 ;  /* 0x0000006a00697306 */ /* 0x000e220000201000 */
[----:B------:R-:W-:Y:S01]  /*8f00*/  HADD2.F32 R104, -RZ, R107.H1_H1 ;  /* 0x3000006bff687230 */ /* 0x000fe20000004100 */
[----:B------:R-:W-:Y:S02]  /*8f10*/  SEL R172, RZ, 0x10000, P5 ;  /* 0x00010000ffac7807 */ /* 0x000fe40002800000 */
[----:B------:R-:W-:Y:S02]  /*8f20*/  SEL R111, RZ, 0x100, P4 ;  /* 0x00000100ff6f7807 */ /* 0x000fe40002000000 */
[----:B------:R-:W-:Y:S01]  /*8f30*/  FMUL.FTZ R104, R104, R159 ;  /* 0x0000009f68687220 */ /* 0x000fe20000410000 */
[----:B------:R-:W-:-:S02]  /*8f40*/  ISETP.NE.AND P5, PT, R171, RZ, PT ;  /* 0x000000ffab00720c */ /* 0x000fc40003fa5270 */
[----:B------:R-:W-:Y:S01]  /*8f50*/  ISETP.NE.AND P6, PT, R145, RZ, PT ;  /* 0x000000ff9100720c */ /* 0x000fe20003fc5270 */
[----:B------:R-:W-:Y:S01]  /*8f60*/  FMUL.FTZ R110, R104, c[0x0][0x1e8] ;  /* 0x00007a00686e7a20 */ /* 0x000fe20000410000 */
[----:B------:R-:W-:Y:S02]  /*8f70*/  SEL R108, RZ, 0x1, P2 ;  /* 0x00000001ff6c7807 */ /* 0x000fe40001000000 */
[----:B------:R-:W-:Y:S02]  /*8f80*/  SEL R107, RZ, 0x1, P5 ;  /* 0x00000001ff6b7807 */ /* 0x000fe40002800000 */
[----:B------:R-:W-:Y:S01]  /*8f90*/  SEL R171, RZ, 0x1, P3 ;  /* 0x00000001ffab7807 */ /* 0x000fe20001800000 */
[----:B0-----:R-:W-:Y:S01]  /*8fa0*/  FFMA.FTZ R105, R105, R160, 1.1641532182693481445e-10 ;  /* 0x2f00000069697423 */ /* 0x001fe200000100a0 */
[----:B------:R-:W-:Y:S01]  /*8fb0*/  SEL R177, RZ, 0x1, P6 ;  /* 0x00000001ffb17807 */ /* 0x000fe20003000000 */
[----:B------:R-:W-:-:S03]  /*8fc0*/  IMAD.WIDE.U32 R108, R108, 0x1000000, RZ ;  /* 0x010000006c6c7825 */ /* 0x000fc600078e00ff */
[----:B------:R-:W-:Y:S01]  /*8fd0*/  FSETP.GTU.FTZ.AND P4, PT, R105, c[0x0][0x1e4], PT ;  /* 0x0000790069007a0b */ /* 0x000fe20003f9c000 */
[----:B------:R-:W-:Y:S01]  /*8fe0*/  IMAD.WIDE.U32 R106, R107, 0x100, RZ ;  /* 0x000001006b6a7825 */ /* 0x000fe200078e00ff */
[----:B------:R-:W-:Y:S02]  /*8ff0*/  SEL R105, RZ, 0x1, P1 ;  /* 0x00000001ff697807 */ /* 0x000fe40000800000 */
[----:B------:R-:W-:Y:S02]  /*9000*/  SEL R145, RZ, 0x1000000, P4 ;  /* 0x01000000ff917807 */ /* 0x000fe40002000000 */
[----:B------:R-:W-:Y:S01]  /*9010*/  FSEL R110, R110, RZ, !P4 ;  /* 0x000000ff6e6e7208 */ /* 0x000fe20006000000 */
[----:B------:R-:W-:Y:S01]  /*9020*/  IMAD.WIDE.U32 R104, R105, 0x10000, RZ ;  /* 0x0001000069687825 */ /* 0x000fe200078e00ff */
[----:B------:R-:W-:Y:S01]  /*9030*/  LOP3.LUT R111, R111, R145, R172, 0xfe, !PT ;  /* 0x000000916f6f7212 */ /* 0x000fe200078efeac */
[----:B------:R-:W-:Y:S01]  /*9040*/  @P0 HADD2.F32 R172, -RZ, R7.H1_H1 ;  /* 0x30000007ffac0230 */ /* 0x000fe20000004100 */
[----:B------:R-:W-:Y:S01]  /*9050*/  IADD3 R145, R136, 0x300, RZ ;  /* 0x0000030088917810 */ /* 0x000fe20007ffe0ff */
[----:B------:R-:W-:Y:S01]  /*9060*/  FMUL.FTZ R169, R19, R110 ;  /* 0x0000006e13a97220 */ /* 0x000fe20000410000 */
[----:B------:R-:W-:-:S02]  /*9070*/  LOP3.LUT R176, R106, R108, R104, 0xfe, !PT ;  /* 0x0000006c6ab07212 */ /* 0x000fc400078efe68 */
[----:B------:R-:W-:Y:S01]  /*9080*/  LOP3.LUT R171, R109, R111, R171, 0xfe, !PT ;  /* 0x0000006f6dab7212 */ /* 0x000fe200078efeab */
[----:B------:R-:W-:Y:S01]  /*9090*/  @P0 FADD.FTZ R169, R172, R169 ;  /* 0x000000a9aca90221 */ /* 0x000fe20000010000 */
[----:B------:R-:W-:Y:S01]  /*90a0*/  LOP3.LUT R176, R176, R177, RZ, 0xfc, !PT ;  /* 0x000000b1b0b07212 */ /* 0x000fe200078efcff */
[----:B------:R-:W-:Y:S01]  /*90b0*/  IMAD.WIDE.U32 R172, R170, R155, c[0x0][0x188] ;  /* 0x00006200aaac7625 */ /* 0x000fe200078e009b */
[----:B------:R-:W-:Y:S02]  /*90c0*/  F2FP.PACK_AB R110, R167, R166 ;  /* 0x000000a6a76e723e */ /* 0x000fe400000000ff */
[----:B------:R-:W-:Y:S01]  /*90d0*/  F2FP.PACK_AB R109, R165, R164 ;  /* 0x000000a4a56d723e */ /* 0x000fe200000000ff */
[----:B------:R-:W-:Y:S01]  /*90e0*/  @P0 IMAD.WIDE.U32 R174, R155, R145, c[0x0][0x180] ;  /* 0x000060009bae0625 */ /* 0x000fe200078e0091 */
[----:B------:R-:W-:Y:S02]  /*90f0*/  F2FP.PACK_AB R108, R163, R162 ;  /* 0x000000a2a36c723e */ /* 0x000fe400000000ff */
[----:B------:R-:W-:-:S02]  /*9100*/  F2FP.PACK_AB R111, R169, R168 ;  /* 0x000000a8a96f723e */ /* 0x000fc400000000ff */
[----:B------:R-:W-:Y:S01]  /*9110*/  LOP3.LUT R177, R107, R171, R105, 0xfe, !PT ;  /* 0x000000ab6bb17212 */ /* 0x000fe200078efe69 */
[----:B------:R-:W-:Y:S02]  /*9120*/  IMAD.WIDE.U32 R170, R170, R157, c[0x0][0x190] ;  /* 0x00006400aaaa7625 */ /* 0x000fe400078e009d */
[----:B------:R0:W-:Y:S02]  /*9130*/  STG.E.128 [R172.64], R108 ;  /* 0x0000006cac007986 */ /* 0x0001e4000c101d04 */
[----:B------:R-:W-:Y:S02]  /*9140*/  IMAD.WIDE.U32 R104, R145, R155, c[0x0][0x170] ;  /* 0x00005c0091687625 */ /* 0x000fe400078e009b */
        /* <DEDUP_REMOVED lines=15> */
.L_x_16900:
[----:B0-----:R-:W-:Y:S02]  /*9240*/  MOV R174, R154 ;  /* 0x0000009a00ae7202 */ /* 0x001fe40000000f00 */
.L_x_16901:
[----:B------:R-:W-:Y:S05]  /*9250*/  BSYNC B0 ;  /* 0x0000000000007941 */ /* 0x000fea0003800000 */
.L_x_16899:
        /* <DEDUP_REMOVED lines=16> */
.L_x_16905:
[----:B------:R-:W-:Y:S05]  /*9360*/  BSYNC B1 ;  /* 0x0000000000017941 */ /* 0x000fea0003800000 */
.L_x_16904:
        /* <DEDUP_REMOVED lines=44> */
.L_x_16903:
[----:B------:R-:W-:Y:S05]  /*9630*/  BSYNC B0 ;  /* 0x0000000000007941 */ /* 0x000fea0003800000 */
.L_x_16902:
        /* <DEDUP_REMOVED lines=23> */
.L_x_16907:
[----:B------:R-:W-:Y:S02]  /*97b0*/  MOV R176, R154 ;  /* 0x0000009a00b07202 */ /* 0x000fe40000000f00 */
.L_x_16908:
[----:B------:R-:W-:Y:S05]  /*97c0*/  BSYNC B0 ;  /* 0x0000000000007941 */ /* 0x000fea0003800000 */
.L_x_16906:
        /* <DEDUP_REMOVED lines=16> */
.L_x_16912:
[----:B------:R-:W-:Y:S05]  /*98d0*/  BSYNC B1 ;  /* 0x0000000000017941 */ /* 0x000fea0003800000 */
.L_x_16911:
        /* <DEDUP_REMOVED lines=44> */
.L_x_16910:
[----:B------:R-:W-:Y:S05]  /*9ba0*/  BSYNC B0 ;  /* 0x0000000000007941 */ /* 0x000fea0003800000 */
.L_x_16909:
        /* <DEDUP_REMOVED lines=23> */
.L_x_16914:
[----:B------:R-:W-:Y:S02]  /*9d20*/  MOV R176, R154 ;  /* 0x0000009a00b07202 */ /* 0x000fe40000000f00 */
.L_x_16915:
[----:B------:R-:W-:Y:S05]  /*9d30*/  BSYNC B0 ;  /* 0x0000000000007941 */ /* 0x000fea0003800000 */
.L_x_16913:
        /* <DEDUP_REMOVED lines=16> */
.L_x_16919:
[----:B------:R-:W-:Y:S05]  /*9e40*/  BSYNC B1 ;  /* 0x0000000000017941 */ /* 0x000fea0003800000 */
.L_x_16918:
        /* <DEDUP_REMOVED lines=44> */
.L_x_16917:
[----:B------:R-:W-:Y:S05]  /*a110*/  BSYNC B0 ;  /* 0x0000000000007941 */ /* 0x000fea0003800000 */
.L_x_16916:
        /* <DEDUP_REMOVED lines=22> */
.L_x_16921:
[----:B------:R-:W-:Y:S02]  /*a280*/  MOV R180, R154 ;  /* 0x0000009a00b47202 */ /* 0x000fe40000000f00 */
.L_x_16922:
[----:B------:R-:W-:Y:S05]  /*a290*/  BSYNC B0 ;  /* 0x0000000000007941 */ /* 0x000fea0003800000 */
.L_x_16920:
        /* <DEDUP_REMOVED lines=16> */
.L_x_16926:
[----:B------:R-:W-:Y:S05]  /*a3a0*/  BSYNC B1 ;  /* 0x0000000000017941 */ /* 0x000fea0003800000 */
.L_x_16925:
        /* <DEDUP_REMOVED lines=44> */
.L_x_16924:
[----:B------:R-:W-:Y:S05]  /*a670*/  BSYNC B0 ;  /* 0x0000000000007941 */ /* 0x000fea0003800000 */
.L_x_16923:
        /* <DEDUP_REMOVED lines=22> */
.L_x_16928:
[----:B------:R-:W-:Y:S02]  /*a7e0*/  MOV R176, R154 ;  /* 0x0000009a00b07202 */ /* 0x000fe40000000f00 */
.L_x_16929:
[----:B------:R-:W-:Y:S05]  /*a7f0*/  BSYNC B0 ;  /* 0x0000000000007941 */ /* 0x000fea0003800000 */
.L_x_16927:
        /* <DEDUP_REMOVED lines=16> */
.L_x_16933:
[----:B------:R-:W-:Y:S05]  /*a900*/  BSYNC B1 ;  /* 0x0000000000017941 */ /* 0x000fea0003800000 */
.L_x_16932:
        /* <DEDUP_REMOVED lines=44> */
.L_x_16931:
[----:B------:R-:W-:Y:S05]  /*abd0*/  BSYNC B0 ;  /* 0x0000000000007941 */ /* 0x000fea0003800000 */
.L_x_16930:
        /* <DEDUP_REMOVED lines=22> */
.L_x_16935:
[----:B------:R-:W-:Y:S02]  /*ad40*/  MOV R182, R154 ;  /* 0x0000009a00b67202 */ /* 0x000fe40000000f00 */
.L_x_16936:
[----:B------:R-:W-:Y:S05]  /*ad50*/  BSYNC B0 ;  /* 0x0000000000007941 */ /* 0x000fea0003800000 */
.L_x_16934:
        /* <DEDUP_REMOVED lines=16> */
.L_x_16940:
[----:B------:R-:W-:Y:S05]  /*ae60*/  BSYNC B1 ;  /* 0x0000000000017941 */ /* 0x000fea0003800000 */
.L_x_16939:
        /* <DEDUP_REMOVED lines=40> */
[----:B------:R-:W-:Y:S02]  /*b0f0*/  LOP3.LUT R153, R177, R174, R130, 0x96, !PT ;  /* 0x000000aeb1997212 */ /* 0x000fe400078e9682 */
[----:B------:R-:W-:Y:S01]  /*b100*/  MOV R154, R176 ;  /* 0x000000b0009a7202 */ /* 0x000fe20000000f00 */
[----:B------:R-:W-:Y:S01]  /*b110*/  IMAD.MOV.U32 R158, RZ, RZ, R172 ;  /* 0x000000ffff9e7224 */ /* 0x000fe200078e00ac */
[----:B------:R-:W-:Y:S02]  /*b120*/  LOP3.LUT R156, R173, R104, R129, 0x96, !PT ;  /* 0x00000068ad9c7212 */ /* 0x000fe400078e9681 */
.L_x_16938:
[----:B------:R-:W-:Y:S05]  /*b130*/  BSYNC B0 ;  /* 0x0000000000007941 */ /* 0x000fea0003800000 */
.L_x_16937:
        /* <DEDUP_REMOVED lines=22> */
.L_x_16942:
[----:B------:R-:W-:Y:S02]  /*b2a0*/  MOV R106, R154 ;  /* 0x0000009a006a7202 */ /* 0x000fe40000000f00 */
.L_x_16943:
[----:B------:R-:W-:Y:S05]  /*b2b0*/  BSYNC B0 ;  /* 0x0000000000007941 */ /* 0x000fea0003800000 */
.L_x_16941:
        /* <DEDUP_REMOVED lines=16> */
.L_x_16947:
[----:B------:R-:W-:Y:S05]  /*b3c0*/  BSYNC B1 ;  /* 0x0000000000017941 */ /* 0x000fea0003800000 */
.L_x_16946:
        /* <DEDUP_REMOVED lines=44> */
.L_x_16945:
[----:B------:R-:W-:Y:S05]  /*b690*/  BSYNC B0 ;  /* 0x0000000000007941 */ /* 0x000fea0003800000 */
.L_x_16944:
[----:B------:R-:W0:Y:S01]  /*b6a0*/  I2F.U32 R105, R106 ;  /* 0x0000006a00697306 */ /* 0x000e220000201000 */
[----:B------:R-:W-:Y:S01]  /*b6b0*/  HADD2.F32 R172, -RZ, R107.H0_H0 ;  /* 0x2000006bffac7230 */ /* 0x000fe20000004100 */
[C---:B------:R-:W-:Y:S01]  /*b6c0*/  ISETP.NE.AND P6, PT, R104.reuse, 0x1, PT ;  /* 0x000000016800780c */ /* 0x040fe20003fc5270 */
[----:B------:R-:W-:Y:S01]  /*b6d0*/  BSSY B0, `(.L_x_16948) ;  /* 0x0000014000007945 */ /* 0x000fe20003800000 */
[----:B------:R-:W-:-:S02]  /*b6e0*/  IADD3 R176, R104, 0x1, RZ ;  /* 0x0000000168b07810 */ /* 0x000fc40007ffe0ff */
        /* <DEDUP_REMOVED lines=17> */
.L_x_16949:
[----:B------:R-:W-:Y:S02]  /*b800*/  MOV R106, R154 ;  /* 0x0000009a006a7202 */ /* 0x000fe40000000f00 */
.L_x_16950:
[----:B------:R-:W-:Y:S05]  /*b810*/  BSYNC B0 ;  /* 0x0000000000007941 */ /* 0x000fea0003800000 */
.L_x_16948:
        /* <DEDUP_REMOVED lines=18> */
.L_x_16954:
[----:B------:R-:W-:Y:S05]  /*b940*/  BSYNC B1 ;  /* 0x0000000000017941 */ /* 0x000fea0003800000 */
.L_x_16953:
        /* <DEDUP_REMOVED lines=44> */
.L_x_16952:
[----:B------:R-:W-:Y:S05]  /*bc10*/  BSYNC B0 ;  /* 0x0000000000007941 */ /* 0x000fea0003800000 */
.L_x_16951:
[----:B------:R-:W-:Y:S01]  /*bc20*/  FADD.FTZ R105, RZ, R137 ;  /* 0x00000089ff697221 */ /* 0x000fe20000010000 */
[----:B------:R-:W-:Y:S02]  /*bc30*/  SEL R172, RZ, 0x1, P2 ;  /* 0x00000001ffac7807 */ /* 0x000fe40001000000 */
[----:B------:R-:W-:Y:S01]  /*bc40*/  ISETP.NE.AND P2, PT, R179, RZ, PT ;  /* 0x000000ffb300720c */ /* 0x000fe20003f45270 */
[----:B------:R-:W-:Y:S01]  /*bc50*/  FADD.FTZ R104, R105, R138 ;  /* 0x0000008a69687221 */ /* 0x000fe20000010000 */
[----:B------:R-:W-:-:S02]  /*bc60*/  SEL R181, RZ, 0x10000, P5 ;  /* 0x00010000ffb57807 */ /* 0x000fc40002800000 */
[----:B------:R-:W-:Y:S01]  /*bc70*/  ISETP.NE.AND P6, PT, R178, RZ, PT ;  /* 0x000000ffb200720c */ /* 0x000fe20003fc5270 */
[----:B------:R-:W-:-:S03]  /*bc80*/  FADD.FTZ R105, R104, R139 ;  /* 0x0000008b68697221 */ /* 0x000fc60000010000 */
        /* <DEDUP_REMOVED lines=13> */
[----:B------:R-:W-:-:S03]  /*bd60*/  HADD2.F32 R104, -RZ, R107.H1_H1 ;  /* 0x3000006bff687230 */ /* 0x000fc60000004100 */
[----:B------:R-:W-:Y:S01]  /*bd70*/  FADD.FTZ R174, R173, R152 ;  /* 0x00000098adae7221 */ /* 0x000fe20000010000 */
[----:B------:R-:W-:Y:S01]  /*bd80*/  SEL R173, RZ, 0x1, P1 ;  /* 0x00000001ffad7807 */ /* 0x000fe20000800000 */
[----:B0-----:R-:W-:Y:S02]  /*bd90*/  FFMA.FTZ R105, R105, R160, 1.1641532182693481445e-10 ;  /* 0x2f00000069697423 */ /* 0x001fe400000100a0 */
[----:B------:R-:W-:Y:S01]  /*bda0*/  FADD.FTZ R107, R174, R161 ;  /* 0x000000a1ae6b7221 */ /* 0x000fe20000010000 */
[----:B------:R-:W-:Y:S01]  /*bdb0*/  SEL R174, RZ, 0x1, P2 ;  /* 0x00000001ffae7807 */ /* 0x000fe20001000000 */
[----:B------:R-:W-:Y:S01]  /*bdc0*/  FMUL.FTZ R159, R104, R159 ;  /* 0x0000009f689f7220 */ /* 0x000fe20000410000 */
[----:B------:R-:W-:Y:S01]  /*bdd0*/  FSETP.GTU.FTZ.AND P1, PT, R105, c[0x0][0x1e4], PT ;  /* 0x0000790069007a0b */ /* 0x000fe20003f3c000 */
[----:B------:R-:W-:Y:S02]  /*bde0*/  FADD.FTZ R160, R107, R162 ;  /* 0x000000a26ba07221 */ /* 0x000fe40000010000 */
[----:B------:R-:W-:-:S04]  /*bdf0*/  IMAD.WIDE.U32 R104, R172, 0x1000000, RZ ;  /* 0x01000000ac687825 */ /* 0x000fc800078e00ff */
[----:B------:R-:W-:Y:S01]  /*be00*/  FADD.FTZ R107, R160, R163 ;  /* 0x000000a3a06b7221 */ /* 0x000fe20000010000 */
[----:B------:R-:W-:Y:S01]  /*be10*/  SEL R160, RZ, 0x100, P4 ;  /* 0x00000100ffa07807 */ /* 0x000fe20002000000 */
        /* <DEDUP_REMOVED lines=8> */
[----:B------:R-:W-:Y:S01]  /*bea0*/  LOP3.LUT R172, R172, R179, RZ, 0xfc, !PT ;  /* 0x000000b3acac7212 */ /* 0x000fe200078efcff */
[----:B------:R-:W-:Y:S01]  /*beb0*/  IMAD.WIDE.U32 R178, R145, R155, c[0x0][0x188] ;  /* 0x0000620091b27625 */ /* 0x000fe200078e009b */
[----:B------:R-:W-:Y:S02]  /*bec0*/  FSEL R104, R159, RZ, !P1 ;  /* 0x000000ff9f687208 */ /* 0x000fe40004800000 */
[----:B------:R-:W-:Y:S01]  /*bed0*/  LOP3.LUT R160, R160, R174, R181, 0xfe, !PT ;  /* 0x000000aea0a07212 */ /* 0x000fe200078efeb5 */
[----:B------:R-:W-:Y:S01]  /*bee0*/  FADD.FTZ R107, R106, R167 ;  /* 0x000000a76a6b7221 */ /* 0x000fe20000010000 */
[----:B------:R-:W-:Y:S01]  /*bef0*/  SEL R181, RZ, 0x1, P3 ;  /* 0x00000001ffb57807 */ /* 0x000fe20001800000 */
[----:B------:R-:W-:Y:S01]  /*bf00*/  @P0 HADD2.F32 R174, -RZ, R7.H1_H1 ;  /* 0x30000007ffae0230 */ /* 0x000fe20000004100 */
[----:B------:R-:W-:Y:S01]  /*bf10*/  FMUL.FTZ R159, R11, R104 ;  /* 0x000000680b9f7220 */ /* 0x000fe20000410000 */
[----:B------:R-:W-:Y:S01]  /*bf20*/  F2FP.PACK_AB R104, R109, R108 ;  /* 0x0000006c6d68723e */ /* 0x000fe200000000ff */
[----:B------:R-:W-:Y:S01]  /*bf30*/  FADD.FTZ R106, R107, R168 ;  /* 0x000000a86b6a7221 */ /* 0x000fe20000010000 */
[----:B------:R-:W-:Y:S01]  /*bf40*/  LOP3.LUT R181, R105, R160, R181, 0xfe, !PT ;  /* 0x000000a069b57212 */ /* 0x000fe200078efeb5 */
[----:B------:R-:W-:Y:S01]  /*bf50*/  @P0 FADD.FTZ R159, R174, R159 ;  /* 0x0000009fae9f0221 */ /* 0x000fe20000010000 */
[----:B------:R-:W0:Y:S01]  /*bf60*/  S2R R160, SR_TID.X ;  /* 0x0000000000a07919 */ /* 0x000e220000002100 */
[----:B------:R-:W-:Y:S01]  /*bf70*/  FADD.FTZ R105, R106, R169 ;  /* 0x000000a96a697221 */ /* 0x000fe20000010000 */
[----:B------:R-:W-:-:S02]  /*bf80*/  F2FP.PACK_AB R106, R171, R170 ;  /* 0x000000aaab6a723e */ /* 0x000fc400000000ff */
[----:B------:R-:W-:Y:S01]  /*bf90*/  F2FP.PACK_AB R107, R159, R177 ;  /* 0x000000b19f6b723e */ /* 0x000fe200000000ff */
[----:B------:R-:W-:Y:S01]  /*bfa0*/  FADD.FTZ R174, R105, R108 ;  /* 0x0000006c69ae7221 */ /* 0x000fe20000010000 */
[----:B------:R-:W-:Y:S02]  /*bfb0*/  F2FP.PACK_AB R105, R111, R110 ;  /* 0x0000006e6f69723e */ /* 0x000fe400000000ff */
[----:B------:R-:W-:Y:S01]  /*bfc0*/  LOP3.LUT R173, R175, R181, R173, 0xfe, !PT ;  /* 0x000000b5afad7212 */ /* 0x000fe200078efead */
[----:B------:R-:W-:Y:S01]  /*bfd0*/  FADD.FTZ R155, R174, R109 ;  /* 0x0000006dae9b7221 */ /* 0x000fe20000010000 */
[----:B------:R-:W-:Y:S01]  /*bfe0*/  LOP3.LUT P1, RZ, R134, 0xff, RZ, 0xc0, !PT ;  /* 0x000000ff86ff7812 */ /* 0x000fe2000782c0ff */
[----:B------:R-:W-:Y:S01]  /*bff0*/  IMAD.WIDE.U32 R174, R145, R157, c[0x0][0x190] ;  /* 0x0000640091ae7625 */ /* 0x000fe200078e009d */
[----:B------:R1:W-:Y:S03]  /*c000*/  STG.E.128 [R178.64], R104 ;  /* 0x00000068b2007986 */ /* 0x0003e6000c101d04 */
[----:B------:R-:W-:Y:S01]  /*c010*/  FADD.FTZ R180, R155, R110 ;  /* 0x0000006e9bb47221 */ /* 0x000fe20000010000 */
[----:B------:R1:W-:Y:S03]  /*c020*/  STG.E.64 [R174.64], R172 ;  /* 0x000000acae007986 */ /* 0x0003e6000c101b04 */
[----:B------:R-:W-:-:S04]  /*c030*/  FADD.FTZ R155, R180, R111 ;  /* 0x0000006fb49b7221 */ /* 0x000fc80000010000 */
[----:B------:R-:W-:Y:S01]  /*c040*/  FADD.FTZ R180, R155, R170 ;  /* 0x000000aa9bb47221 */ /* 0x000fe20000010000 */
[----:B0-----:R-:W-:Y:S02]  /*c050*/  SHF.R.U32.HI R155, RZ, 0x5, R160 ;  /* 0x00000005ff9b7819 */ /* 0x001fe400000116a0 */
[----:B------:R-:W-:Y:S01]  /*c060*/  LOP3.LUT P0, RZ, R160, 0x1f, RZ, 0xc0, !PT ;  /* 0x0000001fa0ff7812 */ /* 0x000fe2000780c0ff */
[----:B------:R-:W-:Y:S01]  /*c070*/  FADD.FTZ R180, R180, R171 ;  /* 0x000000abb4b47221 */ /* 0x000fe20000010000 */
[----:B------:R-:W-:-:S03]  /*c080*/  LOP3.LUT R155, R155, 0x7fffff8, RZ, 0xc0, !PT ;  /* 0x07fffff89b9b7812 */ /* 0x000fc600078ec0ff */
[----:B------:R-:W-:Y:S01]  /*c090*/  FADD.FTZ R180, R180, R177 ;  /* 0x000000b1b4b47221 */ /* 0x000fe20000010000 */
[----:B------:R-:W-:-:S03]  /*c0a0*/  @!P1 IADD3 R155, R155, 0x8, RZ ;  /* 0x000000089b9b9810 */ /* 0x000fc60007ffe0ff */
[----:B------:R-:W-:Y:S01]  /*c0b0*/  FADD.FTZ R157, R180, R159 ;  /* 0x0000009fb49d7221 */ /* 0x000fe20000010000 */
[----:B------:R-:W-:Y:S05]  /*c0c0*/  BRA.DIV ~URZ, `(.L_x_16955) ;  /* 0x000012c27f007947 */ /* 0x000fea000b800000 */
[----:B-1----:R0:W1:Y:S02]  /*c0d0*/  SHFL.BFLY PT, R104, R157, 0x1, 0x1f ;  /* 0x0c201f009d687f89 */ /* 0x00206400000e0000 */
.L_x_16959:
        /* <DEDUP_REMOVED lines=84> */
.L_x_16960:
        /* <DEDUP_REMOVED lines=11> */
[----:B------:R-:W-:Y:S01]  /*c6d0*/  @!P1 IADD3 R172, R155, R172, RZ ;  /* 0x000000ac9bac9210 */ /* 0x000fe20007ffe0ff */
[----:B------:R-:W-:Y:S01]  /*c6e0*/  IMAD.MOV.U32 R155, RZ, RZ, RZ ;  /* 0x000000ffff9b7224 */ /* 0x000fe200078e00ff */
[----:B------:R-:W-:-:S04]  /*c6f0*/  @!P1 MOV R155, 0x400 ;  /* 0x00000400009b9802 */ /* 0x000fc80000000f00 */
        /* <DEDUP_REMOVED lines=50> */
[----:B------:R-:W-:Y:S01]  /*ca20*/  LOP3.LUT R106, R106, 0x7, RZ, 0xc0, !PT ;  /* 0x000000076a6a7812 */ /* 0x000fe200078ec0ff */
[----:B------:R-:W-:Y:S02]  /*ca30*/  FMUL.FTZ R107, R107, R180 ;  /* 0x000000b46b6b7220 */ /* 0x000fe40000410000 */
[----:B------:R-:W0:Y:S01]  /*ca40*/  SHFL.IDX PT, R157, R157, RZ, 0x1f ;  /* 0x00001fff9d9d7589 */ /* 0x000e2200000e0000 */
[----:B------:R-:W-:Y:S01]  /*ca50*/  IMAD.MOV.U32 R160, RZ, RZ, c[0x0][0x1e0] ;  /* 0x00007800ffa07624 */ /* 0x000fe200078e00ff */
[----:B------:R-:W-:Y:S01]  /*ca60*/  LOP3.LUT P0, RZ, R106, 0x1f, R181, 0xf8, !PT ;  /* 0x0000001f6aff7812 */ /* 0x000fe2000780f8b5 */
[----:B------:R-:W-:-:S06]  /*ca70*/  FFMA.FTZ R105, R104, R107, R105 ;  /* 0x0000006b68697223 */ /* 0x000fcc0000010069 */
[----:B------:R-:W1:Y:S06]  /*ca80*/  SHFL.IDX PT, R105, R105, RZ, 0x1f ;  /* 0x00001fff69697589 */ /* 0x000e6c00000e0000 */
[----:B------:R-:W-:Y:S02]  /*ca90*/  @!P0 MOV R107, 0x4 ;  /* 0x00000004006b8802 */ /* 0x000fe40000000f00 */
[----:B------:R-:W-:-:S03]  /*caa0*/  @!P0 MOV R173, 0x4 ;  /* 0x0000000400ad8802 */ /* 0x000fc60000000f00 */
        /* <DEDUP_REMOVED lines=64> */
[----:B------:R-:W-:Y:S01]  /*ceb0*/  F2FP.PACK_AB R151, R144, R143 ;  /* 0x0000008f9097723e */ /* 0x000fe200000000ff */
[C---:B-1----:R-:W-:Y:S01]  /*cec0*/  FMUL.FTZ R105, R179.reuse, R148 ;  /* 0x00000094b3697220 */ /* 0x042fe20000410000 */
[----:B------:R-:W-:Y:S01]  /*ced0*/  F2FP.PACK_AB R148, R138, R137 ;  /* 0x000000898a94723e */ /* 0x000fe200000000ff */
[----:B------:R-:W-:Y:S01]  /*cee0*/  FMUL.FTZ R109, R179, R150 ;  /* 0x00000096b36d7220 */ /* 0x000fe20000410000 */
[----:B------:R-:W-:Y:S01]  /*cef0*/  F2FP.PACK_AB R143, R110, R111 ;  /* 0x0000006f6e8f723e */ /* 0x000fe200000000ff */
        /* <DEDUP_REMOVED lines=13> */
[----:B------:R-:W-:Y:S01]  /*cfd0*/  F2FP.PACK_AB R110, R137, R110 ;  /* 0x0000006e896e723e */ /* 0x000fe200000000ff */
[----:B------:R-:W-:-:S02]  /*cfe0*/  FFMA.FTZ R141, R64, R141, R96 ;  /* 0x0000008d408d7223 */ /* 0x000fc40000010060 */
[----:B------:R-:W-:Y:S02]  /*cff0*/  FFMA.FTZ R142, R65, R142, R97 ;  /* 0x0000008e418e7223 */ /* 0x000fe40000010061 */
[C---:B------:R-:W-:Y:S01]  /*d000*/  FMUL.FTZ R104, R179.reuse, R149 ;  /* 0x00000095b3687220 */ /* 0x040fe20000410000 */
[----:B------:R-:W-:Y:S01]  /*d010*/  F2FP.PACK_AB R149, R140, R139 ;  /* 0x0000008b8c95723e */ /* 0x000fe200000000ff */
[C---:B------:R-:W-:Y:S01]  /*d020*/  FMUL.FTZ R165, R179.reuse, R170 ;  /* 0x000000aab3a57220 */ /* 0x040fe20000410000 */
[----:B------:R-:W-:Y:S01]  /*d030*/  F2FP.PACK_AB R140, R106, R107 ;  /* 0x0000006b6a8c723e */ /* 0x000fe200000000ff */
[----:B------:R-:W-:Y:S01]  /*d040*/  FMUL.FTZ R168, R179, R171 ;  /* 0x000000abb3a87220 */ /* 0x000fe20000410000 */
[----:B------:R-:W-:Y:S01]  /*d050*/  F2FP.PACK_AB R150, R142, R141 ;  /* 0x0000008d8e96723e */ /* 0x000fe200000000ff */
[----:B------:R-:W-:Y:S01]  /*d060*/  FFMA.FTZ R109, R56, R109, R88 ;  /* 0x0000006d386d7223 */ /* 0x000fe20000010058 */
[----:B------:R-:W-:Y:S01]  /*d070*/  IADD3 R139, R136, 0x100, RZ ;  /* 0x00000100888b7810 */ /* 0x000fe20007ffe0ff */
[----:B------:R-:W-:-:S02]  /*d080*/  FFMA.FTZ R108, R57, R108, R89 ;  /* 0x0000006c396c7223 */ /* 0x000fc40000010059 */
[----:B------:R-:W-:Y:S02]  /*d090*/  FMUL.FTZ R155, R179, R164 ;  /* 0x000000a4b39b7220 */ /* 0x000fe40000410000 */
[----:B------:R-:W-:Y:S01]  /*d0a0*/  FFMA.FTZ R105, R62, R105, R94 ;  /* 0x000000693e697223 */ /* 0x000fe2000001005e */
[----:B------:R-:W-:Y:S01]  /*d0b0*/  F2FP.PACK_AB R142, R108, R109 ;  /* 0x0000006d6c8e723e */ /* 0x000fe200000000ff */
[----:B------:R-:W-:Y:S02]  /*d0c0*/  FFMA.FTZ R104, R63, R104, R95 ;  /* 0x000000683f687223 */ /* 0x000fe4000001005f */
[----:B------:R-:W-:Y:S02]  /*d0d0*/  FFMA.FTZ R106, R40, R165, R72 ;  /* 0x000000a5286a7223 */ /* 0x000fe40000010048 */
[----:B------:R-:W-:Y:S01]  /*d0e0*/  FFMA.FTZ R137, R41, R168, R73 ;  /* 0x000000a829897223 */ /* 0x000fe20000010049 */
[----:B------:R-:W-:Y:S01]  /*d0f0*/  F2FP.PACK_AB R141, R104, R105 ;  /* 0x00000069688d723e */ /* 0x000fe200000000ff */
[----:B------:R-:W-:-:S02]  /*d100*/  FMUL.FTZ R146, R179, R163 ;  /* 0x000000a3b3927220 */ /* 0x000fc40000410000 */
[----:B------:R-:W-:Y:S01]  /*d110*/  FMUL.FTZ R161, R179, R172 ;  /* 0x000000acb3a17220 */ /* 0x000fe20000410000 */
[----:B------:R-:W-:Y:S01]  /*d120*/  F2FP.PACK_AB R106, R137, R106 ;  /* 0x0000006a896a723e */ /* 0x000fe200000000ff */
[----:B------:R-:W-:Y:S02]  /*d130*/  FMUL.FTZ R164, R179, R173 ;  /* 0x000000adb3a47220 */ /* 0x000fe40000410000 */
[----:B------:R-:W-:Y:S02]  /*d140*/  FFMA.FTZ R109, R54, R155, R86 ;  /* 0x0000009b366d7223 */ /* 0x000fe40000010056 */
[----:B------:R-:W-:Y:S02]  /*d150*/  FFMA.FTZ R152, R55, R152, R87 ;  /* 0x0000009837987223 */ /* 0x000fe40000010057 */
[C---:B------:R-:W-:Y:S02]  /*d160*/  FMUL.FTZ R147, R179.reuse, R162 ;  /* 0x000000a2b3937220 */ /* 0x040fe40000410000 */
[C---:B------:R-:W-:Y:S01]  /*d170*/  FMUL.FTZ R162, R179.reuse, R169 ;  /* 0x000000a9b3a27220 */ /* 0x040fe20000410000 */
[----:B------:R-:W-:Y:S01]  /*d180*/  F2FP.PACK_AB R109, R152, R109 ;  /* 0x0000006d986d723e */ /* 0x000fe200000000ff */
        /* <DEDUP_REMOVED lines=10> */
[----:B------:R-:W-:Y:S01]  /*d230*/  F2FP.PACK_AB R104, R137, R104 ;  /* 0x000000688968723e */ /* 0x000fe200000000ff */
[----:B------:R-:W-:Y:S01]  /*d240*/  FFMA.FTZ R108, R52, R147, R84 ;  /* 0x00000093346c7223 */ /* 0x000fe20000010054 */
[----:B------:R-:W-:Y:S01]  /*d250*/  LEA.HI.X R147, R136, c[0x0][0x20c], RZ, 0x4, P0 ;  /* 0x0000830088937a11 */ /* 0x000fe200000f24ff */
[----:B------:R-:W-:Y:S01]  /*d260*/  IMAD.MOV.U32 R152, RZ, RZ, 0x10 ;  /* 0x00000010ff987424 */ /* 0x000fe200078e00ff */
[----:B------:R-:W-:Y:S01]  /*d270*/  F2FP.PACK_AB R111, R162, R111 ;  /* 0x0000006fa26f723e */ /* 0x000fe200000000ff */
[----:B------:R-:W-:Y:S01]  /*d280*/  FFMA.FTZ R163, R46, R163, R78 ;  /* 0x000000a32ea37223 */ /* 0x000fe2000001004e */
[----:B------:R-:W-:Y:S01]  /*d290*/  F2FP.PACK_AB R108, R105, R108 ;  /* 0x0000006c696c723e */ /* 0x000fe200000000ff */
[----:B------:R-:W-:Y:S01]  /*d2a0*/  FFMA.FTZ R107, R42, R177, R74 ;  /* 0x000000b12a6b7223 */ /* 0x000fe2000001004a */
[----:B------:R0:W-:Y:S01]  /*d2b0*/  STG.E.128 [R146.64], R148 ;  /* 0x0000009492007986 */ /* 0x0001e2000c101d04 */
[----:B------:R-:W-:Y:S01]  /*d2c0*/  FFMA.FTZ R178, R43, R178, R75 ;  /* 0x000000b22bb27223 */ /* 0x000fe2000001004b */
[----:B------:R-:W-:Y:S01]  /*d2d0*/  ISETP.GE.AND P0, PT, R112, c[0x0][0x164], PT ;  /* 0x0000590070007a0c */ /* 0x000fe20003f06270 */
[----:B------:R-:W-:-:S02]  /*d2e0*/  FFMA.FTZ R166, R47, R166, R79 ;  /* 0x000000a62fa67223 */ /* 0x000fc4000001004f */
[-C--:B------:R-:W-:Y:S01]  /*d2f0*/  IMAD.WIDE.U32 R136, R139, R152.reuse, c[0x0][0x208] ;  /* 0x000082008b887625 */ /* 0x080fe200078e0098 */
[----:B------:R-:W-:Y:S02]  /*d300*/  F2FP.PACK_AB R107, R178, R107 ;  /* 0x0000006bb26b723e */ /* 0x000fe400000000ff */
[----:B------:R-:W-:Y:S01]  /*d310*/  F2FP.PACK_AB R105, R166, R163 ;  /* 0x000000a3a669723e */ /* 0x000fe200000000ff */
[----:B------:R-:W-:Y:S01]  /*d320*/  IMAD.WIDE.U32 R138, R138, R152, c[0x0][0x208] ;  /* 0x000082008a8a7625 */ /* 0x000fe200078e0098 */
[----:B------:R0:W-:Y:S04]  /*d330*/  STG.E.128 [R136.64], R140 ;  /* 0x0000008c88007986 */ /* 0x0001e8000c101d04 */
[----:B------:R0:W-:Y:S04]  /*d340*/  STG.E.128 [R138.64], R108 ;  /* 0x0000006c8a007986 */ /* 0x0001e8000c101d04 */
[----:B------:R0:W-:Y:S02]  /*d350*/  STG.E.128 [R144.64], R104 ;  /* 0x0000006890007986 */ /* 0x0001e4000c101d04 */
[----:B0-----:R-:W-:Y:S01]  /*d360*/  @P0 CALL.REL.NOINC `(.L_x_16957) ;  /* 0x0000001000000944 */ /* 0x001fe20003c00000 */
[----:B------:R-:W-:Y:S05]  /*d370*/  BRA `(.L_x_16958) ;  /* 0xffff353000007947 */ /* 0x000fea000383ffff */
.L_x_16957:
[----:B------:R-:W-:Y:S05]  /*d380*/  EXIT ;  /* 0x000000000000794d */ /* 0x000fea0003800000 */
.L_x_16955:
[----:B-1----:R-:W-:Y:S01]  /*d390*/  HFMA2.MMA R105, -RZ, RZ, 0, 1.847743988037109375e-06 ;  /* 0x0000001fff697435 */ /* 0x002fe200000001ff */
[----:B------:R-:W-:Y:S01]  /*d3a0*/  MOV R173, R157 ;  /* 0x0000009d00ad7202 */ /* 0x000fe20000000f00 */
[----:B------:R-:W-:Y:S01]  /*d3b0*/  IMAD.MOV.U32 R174, RZ, RZ, 0x1 ;  /* 0x00000001ffae7424 */ /* 0x000fe200078e00ff */
[----:B------:R-:W-:Y:S01]  /*d3c0*/  MOV R106, 0xd3f0 ;  /* 0x0000d3f0006a7802 */ /* 0x000fe20000000f00 */
[----:B------:R-:W-:-:S02]  /*d3d0*/  IMAD.MOV.U32 R172, RZ, RZ, -0x1 ;  /* 0xffffffffffac7424 */ /* 0x000fc400078e00ff */
[----:B------:R-:W-:Y:S05]  /*d3e0*/  CALL.REL.NOINC `($__internal_93_$__cuda_sm70_shflsync_bfly_p) ;  /* 0x0000079000007944 */ /* 0x000fea0003c00000 */
[----:B-1----:R-:W-:Y:S01]  /*d3f0*/  MOV R104, R174 ;  /* 0x000000ae00687202 */ /* 0x002fe20000000f00 */
[----:B0-----:R-:W-:Y:S05]  /*d400*/  BRA `(.L_x_16959) ;  /* 0xffffecd000007947 */ /* 0x001fea000383ffff */
.L_x_16956:
[----:B------:R-:W-:Y:S01]  /*d410*/  HFMA2.MMA R105, -RZ, RZ, 0, 1.847743988037109375e-06 ;  /* 0x0000001fff697435 */ /* 0x000fe200000001ff */
[----:B------:R-:W-:Y:S01]  /*d420*/  IMAD.MOV.U32 R174, RZ, RZ, 0x2 ;  /* 0x00000002ffae7424 */ /* 0x000fe200078e00ff */
[----:B------:R-:W-:Y:S01]  /*d430*/  MOV R106, 0xd460 ;  /* 0x0000d460006a7802 */ /* 0x000fe20000000f00 */
[----:B------:R-:W-:-:S03]  /*d440*/  IMAD.MOV.U32 R172, RZ, RZ, -0x1 ;  /* 0xffffffffffac7424 */ /* 0x000fc600078e00ff */
[----:B0-----:R-:W-:Y:S05]  /*d450*/  CALL.REL.NOINC `($__internal_93_$__cuda_sm70_shflsync_bfly_p) ;  /* 0x0000072000007944 */ /* 0x001fea0003c00000 */
[----:B01----:R-:W-:Y:S01]  /*d460*/  FADD.FTZ R173, R173, R174 ;  /* 0x000000aeadad7221 */ /* 0x003fe20000010000 */
[----:B------:R-:W-:Y:S01]  /*d470*/  MOV R174, 0x4 ;  /* 0x0000000400ae7802 */ /* 0x000fe20000000f00 */
[----:B------:R-:W-:Y:S01]  /*d480*/  IMAD.MOV.U32 R105, RZ, RZ, 0x1f ;  /* 0x0000001fff697424 */ /* 0x000fe200078e00ff */
[----:B------:R-:W-:-:S02]  /*d490*/  MOV R172, 0xffffffff ;  /* 0xffffffff00ac7802 */ /* 0x000fc40000000f00 */
[----:B------:R-:W-:Y:S02]  /*d4a0*/  MOV R106, 0xd4c0 ;  /* 0x0000d4c0006a7802 */ /* 0x000fe40000000f00 */
[----:B------:R-:W-:Y:S05]  /*d4b0*/  CALL.REL.NOINC `($__internal_93_$__cuda_sm70_shflsync_bfly_p) ;  /* 0x000006c000007944 */ /* 0x000fea0003c00000 */
[----:B0-----:R-:W-:Y:S01]  /*d4c0*/  HFMA2.MMA R105, -RZ, RZ, 0, 1.847743988037109375e-06 ;  /* 0x0000001fff697435 */ /* 0x001fe200000001ff */
[----:B-1----:R-:W-:Y:S01]  /*d4d0*/  FADD.FTZ R173, R173, R174 ;  /* 0x000000aeadad7221 */ /* 0x002fe20000010000 */
[----:B------:R-:W-:Y:S01]  /*d4e0*/  MOV R106, 0xd520 ;  /* 0x0000d520006a7802 */ /* 0x000fe20000000f00 */
[----:B------:R-:W-:Y:S02]  /*d4f0*/  IMAD.MOV.U32 R174, RZ, RZ, 0x8 ;  /* 0x00000008ffae7424 */ /* 0x000fe400078e00ff */
[----:B------:R-:W-:Y:S02]  /*d500*/  IMAD.MOV.U32 R172, RZ, RZ, -0x1 ;  /* 0xffffffffffac7424 */ /* 0x000fe400078e00ff */
[----:B------:R-:W-:Y:S05]  /*d510*/  CALL.REL.NOINC `($__internal_93_$__cuda_sm70_shflsync_bfly_p) ;  /* 0x0000066000007944 */ /* 0x000fea0003c00000 */
[----:B01----:R-:W-:Y:S01]  /*d520*/  FADD.FTZ R173, R173, R174 ;  /* 0x000000aeadad7221 */ /* 0x003fe20000010000 */
[----:B------:R-:W-:Y:S01]  /*d530*/  MOV R174, 0x10 ;  /* 0x0000001000ae7802 */ /* 0x000fe20000000f00 */
[----:B------:R-:W-:Y:S01]  /*d540*/  IMAD.MOV.U32 R105, RZ, RZ, 0x1f ;  /* 0x0000001fff697424 */ /* 0x000fe200078e00ff */
[----:B------:R-:W-:Y:S02]  /*d550*/  MOV R172, 0xffffffff ;  /* 0xffffffff00ac7802 */ /* 0x000fe40000000f00 */
[----:B------:R-:W-:-:S02]  /*d560*/  MOV R106, 0xd580 ;  /* 0x0000d580006a7802 */ /* 0x000fc40000000f00 */
[----:B------:R-:W-:Y:S05]  /*d570*/  CALL.REL.NOINC `($__internal_93_$__cuda_sm70_shflsync_bfly_p) ;  /* 0x0000060000007944 */ /* 0x000fea0003c00000 */
        /* <DEDUP_REMOVED lines=70> */
[----:B------:R-:W-:Y:S05]  /*d9e0*/  CALL.REL.NOINC `($__internal_93_$__cuda_sm70_shflsync_bfly_p) ;  /* 0x0000019000007944 */ /* 0x000fea0003c00000 */
        /* <DEDUP_REMOVED lines=18> */
[----:B0-----:R-:W-:Y:S01]  /*db10*/  HFMA2.MMA R105, -RZ, RZ, 0, 1.847743988037109375e-06 ;  /* 0x0000001fff697435 */ /* 0x001fe200000001ff */
[----:B-1----:R-:W-:Y:S01]  /*db20*/  FADD.FTZ R173, R173, R174 ;  /* 0x000000aeadad7221 */ /* 0x002fe20000010000 */
[----:B------:R-:W-:Y:S01]  /*db30*/  MOV R106, 0xdb70 ;  /* 0x0000db70006a7802 */ /* 0x000fe20000000f00 */
[----:B------:R-:W-:-:S02]  /*db40*/  IMAD.MOV.U32 R174, RZ, RZ, 0x10 ;  /* 0x00000010ffae7424 */ /* 0x000fc400078e00ff */
[----:B------:R-:W-:Y:S02]  /*db50*/  IMAD.MOV.U32 R172, RZ, RZ, -0x1 ;  /* 0xffffffffffac7424 */ /* 0x000fe400078e00ff */
[----:B------:R-:W-:Y:S05]  /*db60*/  CALL.REL.NOINC `($__internal_93_$__cuda_sm70_shflsync_bfly_p) ;  /* 0x0000001000007944 */ /* 0x000fea0003c00000 */
[----:B01----:R-:W-:Y:S05]  /*db70*/  BRA `(.L_x_16960) ;  /* 0xffffeaa000007947 */ /* 0x003fea000383ffff */
        .weak           $__internal_93_$__cuda_sm70_shflsync_bfly_p
        .type           $__internal_93_$__cuda_sm70_shflsync_bfly_p,@function
        .size           $__internal_93_$__cuda_sm70_shflsync_bfly_p,(.L_x_29157 - $__internal_93_$__cuda_sm70_shflsync_bfly_p)
$__internal_93_$__cuda_sm70_shflsync_bfly_p:
[----:B------:R-:W-:Y:S01]  /*db80*/  MOV R107, 0x0 ;  /* 0x00000000006b7802 */ /* 0x000fe20000000f00 */
[----:B------:R-:W-:Y:S04]  /*db90*/  WARPSYNC R172 ;  /* 0x000000ac00007348 */ /* 0x000fe80003800000 */
[----:B------:R0:W1:Y:S01]  /*dba0*/  SHFL.BFLY PT, R174, R173, R174, R105 ;  /* 0x0c0000aeadae7389 */ /* 0x00006200000e0069 */
[----:B------:R-:W-:Y:S05]  /*dbb0*/  RET.REL.NODEC R106 `(_ZN10layer_norm13ln_fwd_kernelINS_13Kernel_traitsIf6__halfS2_S2_fjLj8192ELj1ELj1ELj8ELj16ENS_18Kernel_traits_baseILj8192EfS2_S2_S2_fjLj256EEEEELb1ELb1ELb0ELb1EEEvNS_9FwdParamsE) ;  /* 0xffff24406a007950 */ /* 0x000fea0003c3ffff */
.L_x_16961:
        /* <DEDUP_REMOVED lines=12> */
.L_x_29157:


//--------------------- .text._ZN10layer_norm13ln_fwd_kernelINS_13Kernel_traitsIf6__halfS2_S2_fjLj8192ELj1ELj1ELj8ELj16ENS_18Kernel_traits_baseILj8192EfS2_S2_S2_fjLj256EEEEELb1ELb1ELb1ELb0EEEvNS_9FwdParamsE --------------------------
	.section	.text._ZN10layer_norm13ln_fwd_kernelINS_13Kernel_traitsIf6__halfS2_S2_fjLj8192ELj1ELj1ELj8ELj16ENS_18Kernel_traits_baseILj8192EfS2_S2_S2_fjLj256EEEEELb1ELb1ELb1ELb0EEEvNS_9FwdParamsE,"ax",@progbits
	.sectioninfo	@"SHI_REGISTERS=204"
	.align	128
        .global         _ZN10layer_norm13ln_fwd_kernelINS_13Kernel_traitsIf6__halfS2_S2_fjLj8192ELj1ELj1ELj8ELj16ENS_18Kernel_traits_baseILj8192EfS2_S2_S2_fjLj256EEEEELb1ELb1ELb1ELb0EEEvNS_9FwdParamsE
        .type           _ZN10layer_norm13ln_fwd_kernelINS_13Kernel_traitsIf6__halfS2_S2_fjLj8192ELj1ELj1ELj8ELj16ENS_18Kernel_traits_baseILj8192EfS2_S2_S2_fjLj256EEEEELb1ELb1ELb1ELb0EEEvNS_9FwdParamsE,@function
        .size           _ZN10layer_norm13ln_fwd_kernelINS_13Kernel_traitsIf6__halfS2_S2_fjLj8192ELj1ELj1ELj8ELj16ENS_18Kernel_traits_baseILj8192EfS2_S2_S2_fjLj256EEEEELb1ELb1ELb1ELb0EEEvNS_9FwdParamsE,(.L_x_29158 - _ZN10layer_norm13ln_fwd_kernelINS_13Kernel_traitsIf6__halfS2_S2_fjLj8192ELj1ELj1ELj8ELj16ENS_18Kernel_traits_baseILj8192EfS2_S2_S2_fjLj256EEEEELb1ELb1ELb1ELb0EEEvNS_9FwdParamsE)
        .other          _ZN10layer_norm13ln_fwd_kernelINS_13Kernel_traitsIf6__halfS2_S2_fjLj8192ELj1ELj1ELj8ELj16ENS_18Kernel_traits_baseILj8192EfS2_S2_S2_fjLj256EEEEELb1ELb1ELb1ELb0EEEvNS_9FwdParamsE,@"STO_CUDA_ENTRY STV_DEFAULT"
_ZN10layer_norm13ln_fwd_kernelINS_13Kernel_traitsIf6__halfS2_S2_fjLj8192ELj1ELj1ELj8ELj16ENS_18Kernel_traits_baseILj8192EfS2_S2_S2_fjLj256EEEEELb1ELb1ELb1ELb0EEEvNS_9FwdParamsE:
.text._ZN10layer_norm13ln_fwd_kernelINS_13Kernel_traitsIf6__halfS2_S2_fjLj8192ELj1ELj1ELj8ELj16ENS_18Kernel_traits_baseILj8192EfS2_S2_S2_fjLj256EEEEELb1ELb1ELb1ELb0EEEvNS_9FwdParamsE:
[----:B------:R-:W-:Y:S02]  /*0000*/  IMAD.MOV.U32 R1, RZ, RZ, c[0x0][0x28] ;  /* 0x00000a00ff017624 */ /* 0x000fe400078e00ff */
[----:B------:R-:W-:Y:S01]  /*0010*/  ULDC.U8 UR4, c[0x0][0x244] ;  /* 0x0000910000047ab9 */ /* 0x000fe20000000000 */
[----:B------:R-:W-:Y:S01]  /*0020*/  MOV R35, c[0x0][0x23c] ;  /* 0x00008f0000237a02 */ /* 0x000fe20000000f00 */
[----:B------:R-:W-:Y:S01]  /*0030*/  IMAD.MOV.U32 R34, RZ, RZ, c[0x0][0x238] ;  /* 0x00008e00ff227624 */ /* 0x000fe200078e00ff */
[----:B------:R-:W-:Y:S01]  /*0040*/  ISETP.NE.AND P0, PT, RZ, UR4, PT ;  /* 0x00000004ff007c0c */ /* 0x000fe2000bf05270 */
[----:B------:R-:W-:-:S12]  /*0050*/  ULDC.64 UR4, c[0x0][0x118] ;  /* 0x0000460000047ab9 */ /* 0x000fd80000000a00 */
[----:B------:R-:W-:Y:S02]  /*0060*/  @P0 IMAD.MOV.U32 R6, RZ, RZ, R34 ;  /* 0x000000ffff060224 */ /* 0x000fe400078e0022 */
[----:B------:R-:W-:-:S05]  /*0070*/  @P0 IMAD.MOV.U32 R7, RZ, RZ, R35 ;  /* 0x000000ffff070224 */ /* 0x000fca00078e0023 */
[----:B------:R-:W2:Y:S01]  /*0080*/  @P0 LDG.E.64 R2, [R6.64] ;  /* 0x0000000406020981 */ /* 0x000ea2000c1e1b00 */
[----:B------:R-:W-:Y:S01]  /*0090*/  MOV R166, c[0x0][0x230] ;  /* 0x00008c0000a67a02 */ /* 0x000fe20000000f00 */
[----:B------:R-:W-:-:S06]  /*00a0*/  IMAD.MOV.U32 R167, RZ, RZ, c[0x0][0x234] ;  /* 0x00008d00ffa77624 */ /* 0x000fcc00078e00ff */
[----:B------:R-:W3:Y:S01]  /*00b0*/  @P0 LDG.E.64 R166, [R166.64] ;  /* 0x00000004a6a60981 */ /* 0x000ee2000c1e1b00 */
[----:B------:R-:W-:Y:S03]  /*00c0*/  BSSY B0, `(.L_x_16962) ;  /* 0x0000046000007945 */ /* 0x000fe60003800000 */
[----:B------:R-:W0:Y:S04]  /*00d0*/  S2R R0, SR_TID.X ;  /* 0x0000000000007919 */ /* 0x000e280000002100 */
[----:B------:R-:W0:Y:S01]  /*00e0*/  S2R R21, SR_CTAID.X ;  /* 0x0000000000157919 */ /* 0x000e220000002500 */
[----:B--2---:R-:W-:Y:S01]  /*00f0*/  @P0 IADD3 R34, P1, R2, c[0x0][0x240], RZ ;  /* 0x0000900002220a10 */ /* 0x004fe20007f3e0ff */
[----:B0-----:R-:W-:-:S04]  /*0100*/  IMAD R2, R21, c[0x0][0x0], R0 ;  /* 0x0000000015027a24 */ /* 0x001fc800078e0200 */
[----:B------:R-:W-:Y:S02]  /*0110*/  @P0 IMAD.X R35, RZ, RZ, R3, P1 ;  /* 0x000000ffff230224 */ /* 0x000fe400008e0603 */
[----:B------:R-:W-:Y:S01]  /*0120*/  IMAD.WIDE.U32 R8, R2, -0x326172a9, RZ ;  /* 0xcd9e8d5702087825 */ /* 0x000fe200078e00ff */
[----:B---3--:R-:W-:Y:S02]  /*0130*/  IADD3 R5, R167, -0x4498517b, RZ ;  /* 0xbb67ae85a7057810 */ /* 0x008fe40007ffe0ff */
[--C-:B------:R-:W-:Y:S02]  /*0140*/  SHF.R.U64 R3, R34, 0x2, R35.reuse ;  /* 0x0000000222037819 */ /* 0x100fe40000001223 */
[----:B------:R-:W-:-:S03]  /*0150*/  SHF.R.U32.HI R4, RZ, 0x2, R35 ;  /* 0x00000002ff047819 */ /* 0x000fc60000011623 */
[----:B------:R-:W-:Y:S01]  /*0160*/  IMAD.WIDE.U32 R6, R3, -0x2daee0ad, RZ ;  /* 0xd2511f5303067825 */ /* 0x000fe200078e00ff */
[----:B------:R-:W-:Y:S02]  /*0170*/  LOP3.LUT R10, R9, R4, R166, 0x96, !PT ;  /* 0x00000004090a7212 */ /* 0x000fe400078e96a6 */
[----:B------:R-:W-:Y:S02]  /*0180*/  MOV R9, c[0x0][0x168] ;  /* 0x00005a0000097a02 */ /* 0x000fe40000000f00 */
[----:B------:R-:W-:Y:S01]  /*0190*/  LOP3.LUT R12, R7, R167, RZ, 0x3c, !PT ;  /* 0x000000a7070c7212 */ /* 0x000fe200078e3cff */
[----:B------:R-:W-:Y:S01]  /*01a0*/  IMAD.WIDE.U32 R10, R10, -0x2daee0ad, RZ ;  /* 0xd2511f530a0a7825 */ /* 0x000fe200078e00ff */
[----:B------:R-:W-:Y:S02]  /*01b0*/  IADD3 R7, R166, 0x3c6ef372, RZ ;  /* 0x3c6ef372a6077810 */ /* 0x000fe40007ffe0ff */
[----:B------:R-:W-:Y:S01]  /*01c0*/  SHF.R.S32.HI R9, RZ, 0x1f, R9 ;  /* 0x0000001fff097819 */ /* 0x000fe20000011409 */
[----:B------:R-:W-:Y:S01]  /*01d0*/  IMAD.WIDE.U32 R12, R12, -0x326172a9, RZ ;  /* 0xcd9e8d570c0c7825 */ /* 0x000fe200078e00ff */
[----:B------:R-:W-:-:S02]  /*01e0*/  LOP3.LUT R14, R11, R6, R5, 0x96, !PT ;  /* 0x000000060b0e7212 */ /* 0x000fc400078e9605 */
[----:B------:R-:W-:Y:S02]  /*01f0*/  IADD3 R6, R166, -0x61c88647, RZ ;  /* 0x9e3779b9a6067810 */ /* 0x000fe40007ffe0ff */
[----:B------:R-:W-:Y:S01]  /*0200*/  LEA.HI R28, R9, c[0x0][0x168], RZ, 0x3 ;  /* 0x00005a00091c7a11 */ /* 0x000fe200078f18ff */
[----:B------:R-:W-:Y:S01]  /*0210*/  IMAD.WIDE.U32 R14, R14, -0x326172a9, RZ ;  /* 0xcd9e8d570e0e7825 */ /* 0x000fe200078e00ff */
[----:B------:R-:W-:Y:S02]  /*0220*/  LOP3.LUT R13, R13, R6, R8, 0x96, !PT ;  /* 0x000000060d0d7212 */ /* 0x000fe400078e9608 */
[----:B------:R-:W-:Y:S02]  /*0230*/  IADD3 R8, R167, 0x76cf5d0a, RZ ;  /* 0x76cf5d0aa7087810 */ /* 0x000fe40007ffe0ff */
[----:B------:R-:W-:Y:S01]  /*0240*/  LOP3.LUT R16, R15, R12, R7, 0x96, !PT ;  /* 0x0000000c0f107212 */ /* 0x000fe200078e9607 */
[----:B------:R-:W-:Y:S01]  /*0250*/  IMAD.WIDE.U32 R12, R13, -0x2daee0ad, RZ ;  /* 0xd2511f530d0c7825 */ /* 0x000fe200078e00ff */
[----:B------:R-:W-:-:S02]  /*0260*/  LOP3.LUT R15, R0, 0xff, RZ, 0xc0, !PT ;  /* 0x000000ff000f7812 */ /* 0x000fc400078ec0ff */
        /* <DEDUP_REMOVED lines=9> */
[----:B------:R-:W-:-:S02]  /*0300*/  LOP3.LUT P0, RZ, R12, 0xffffff00, RZ, 0xc0, !PT ;  /* 0xffffff000cff7812 */ /* 0x000fc4000780c0ff */
[----:B------:R-:W-:Y:S02]  /*0310*/  LOP3.LUT R22, R19, R14, R10, 0x96, !PT ;  /* 0x0000000e13167212 */ /* 0x000fe400078e960a */
[----:B------:R-:W-:Y:S02]  /*0320*/  LEA.HI R11, R0, R21, RZ, 0x18 ;  /* 0x00000015000b7211 */ /* 0x000fe400078fc0ff */
[----:B------:R-:W-:Y:S01]  /*0330*/  IADD3 R13, R166, 0x78dde6e4, RZ ;  /* 0x78dde6e4a60d7810 */ /* 0x000fe20007ffe0ff */
[----:B------:R-:W-:Y:S01]  /*0340*/  IMAD.WIDE.U32 R22, R22, -0x2daee0ad, RZ ;  /* 0xd2511f5316167825 */ /* 0x000fe200078e00ff */
[C---:B------:R-:W-:Y:S02]  /*0350*/  ISETP.GE.U32.AND P6, PT, R12.reuse, 0x200, PT ;  /* 0x000002000c00780c */ /* 0x040fe40003fc6070 */
[----:B------:R-:W-:Y:S02]  /*0360*/  ISETP.GE.U32.AND P5, PT, R12, 0x300, PT ;  /* 0x000003000c00780c */ /* 0x000fe40003fa6070 */
[----:B------:R-:W-:-:S02]  /*0370*/  IADD3 R14, R167, -0x126145ec, RZ ;  /* 0xed9eba14a70e7810 */ /* 0x000fc40007ffe0ff */
[----:B------:R-:W-:Y:S02]  /*0380*/  ISETP.GE.AND P3, PT, R11, c[0x0][0x164], PT ;  /* 0x000059000b007a0c */ /* 0x000fe40003f66270 */
        /* <DEDUP_REMOVED lines=25> */
.L_x_16963:
[----:B------:R-:W-:Y:S05]  /*0520*/  BSYNC B0 ;  /* 0x0000000000007941 */ /* 0x000fea0003800000 */
.L_x_16962:
        /* <DEDUP_REMOVED lines=21> */
.L_x_16965:
[----:B------:R-:W-:Y:S05]  /*0680*/  BSYNC B0 ;  /* 0x0000000000007941 */ /* 0x000fea0003800000 */
.L_x_16964:
        /* <DEDUP_REMOVED lines=21> */
.L_x_16967:
[----:B------:R-:W-:Y:S05]  /*07e0*/  BSYNC B0 ;  /* 0x0000000000007941 */ /* 0x000fea0003800000 */
.L_x_16966:
        /* <DEDUP_REMOVED lines=20> */
.L_x_16969:
[----:B------:R-:W-:Y:S05]  /*0930*/  BSYNC B0 ;  /* 0x0000000000007941 */ /* 0x000fea0003800000 */
.L_x_16968:
        /* <DEDUP_REMOVED lines=21> */
[----:B------:R-:W-:-:S02]  /*0a90*/  SHF.L.U32 R23, R0, 0x5, RZ ;  /* 0x0000000500177819 */ /* 0x000fc400000006ff */
[----:B------:R-:W-:Y:S01]  /*0aa0*/  LOP3.LUT R25, R25, 0x1fffffe0, RZ, 0xc0, !PT ;  /* 0x1fffffe019197812 */ /* 0x000fe200078ec0ff */
[----:B------:R-:W-:Y:S01]  /*0ab0*/  IMAD.WIDE.U32 R28, R28, -0x326172a9, RZ ;  /* 0xcd9e8d571c1c7825 */ /* 0x000fe200078e00ff */
[----:B------:R-:W-:Y:S02]  /*0ac0*/  IMNMX R20, R19, 0x20, PT ;  /* 0x0000002013147817 */ /* 0x000fe40003800200 */
[----:B------:R-:W-:Y:S02]  /*0ad0*/  LOP3.LUT R30, R23, 0x3e0, RZ, 0xc0, !PT ;  /* 0x000003e0171e7812 */ /* 0x000fe400078ec0ff */
[----:B------:R-:W-:Y:S01]  /*0ae0*/  IADD3 R19, R167, 0x1fd5c5a3, RZ ;  /* 0x1fd5c5a3a7137810 */ /* 0x000fe20007ffe0ff */
[----:B------:R-:W-:Y:S01]  /*0af0*/  IMAD.IADD R23, R20, 0x1, R25 ;  /* 0x0000000114177824 */ /* 0x000fe200078e0219 */
[----:B------:R-:W-:Y:S01]  /*0b00*/  IADD3 R20, R166, 0x5384540f, RZ ;  /* 0x5384540fa6147810 */ /* 0x000fe20007ffe0ff */
[----:B------:R-:W-:Y:S01]  /*0b10*/  IMAD.IADD R21, R21, 0x1, -R30 ;  /* 0x0000000115157824 */ /* 0x000fe200078e0a1e */
[----:B------:R-:W-:-:S02]  /*0b20*/  LOP3.LUT R35, R27, R22, R19, 0x96, !PT ;  /* 0x000000161b237212 */ /* 0x000fc400078e9613 */
[----:B------:R-:W-:Y:S02]  /*0b30*/  SHF.L.U32 R30, R23, 0x3, RZ ;  /* 0x00000003171e7819 */ /* 0x000fe400000006ff */
[----:B------:R-:W-:Y:S01]  /*0b40*/  LOP3.LUT R27, R29, R24, R20, 0x96, !PT ;  /* 0x000000181d1b7212 */ /* 0x000fe200078e9614 */
[----:B------:R-:W-:Y:S01]  /*0b50*/  IMAD.HI.U32 R24, R35, -0x326172a9, RZ ;  /* 0xcd9e8d5723187827 */ /* 0x000fe200078e00ff */
[----:B------:R-:W0:Y:S01]  /*0b60*/  I2F.U32 R33, R30 ;  /* 0x0000001e00217306 */ /* 0x000e220000201000 */
[----:B------:R-:W-:Y:S02]  /*0b70*/  IMNMX R22, RZ, R21, !PT ;  /* 0x00000015ff167217 */ /* 0x000fe40007800200 */
[----:B------:R-:W-:Y:S01]  /*0b80*/  IADD3 R21, R166, -0xe443238, RZ ;  /* 0xf1bbcdc8a6157810 */ /* 0x000fe20007ffe0ff */
[----:B------:R-:W-:Y:S01]  /*0b90*/  IMAD.HI.U32 R23, R27, -0x2daee0ad, RZ ;  /* 0xd2511f531b177827 */ /* 0x000fe200078e00ff */
[----:B------:R-:W-:Y:S02]  /*0ba0*/  IMNMX R32, R22, 0x20, PT ;  /* 0x0000002016207817 */ /* 0x000fe40003800200 */
[----:B------:R-:W-:Y:S01]  /*0bb0*/  IADD3 R22, R167, -0x24c28bd8, RZ ;  /* 0xdb3d7428a7167810 */ /* 0x000fe20007ffe0ff */
[----:B------:R-:W-:Y:S01]  /*0bc0*/  IMAD R29, R35, -0x326172a9, RZ ;  /* 0xcd9e8d57231d7824 */ /* 0x000fe200078e02ff */
        /* <DEDUP_REMOVED lines=8> */
[----:B------:R-:W-:Y:S01]  /*0c50*/  IMAD.HI.U32 R28, R133, -0x326172a9, RZ ;  /* 0xcd9e8d57851c7827 */ /* 0x000fe200078e00ff */
[----:B------:R-:W-:-:S03]  /*0c60*/  LOP3.LUT R26, R27, R26, R23, 0x96, !PT ;  /* 0x0000001a1b1a7212 */ /* 0x000fc600078e9617 */
[----:B------:R-:W-:Y:S01]  /*0c70*/  IMAD.MOV.U32 R30, RZ, RZ, 0x1 ;  /* 0x00000001ff1e7424 */ /* 0x000fe200078e00ff */
[----:B------:R-:W-:Y:S01]  /*0c80*/  LOP3.LUT R27, R28, R29, R24, 0x96, !PT ;  /* 0x0000001d1c1b7212 */ /* 0x000fe200078e9618 */
[----:B------:R-:W-:Y:S01]  /*0c90*/  IMAD.SHL.U32 R31, R31, 0x8, RZ ;  /* 0x000000081f1f7824 */ /* 0x000fe200078e00ff */
[----:B------:R-:W-:Y:S01]  /*0ca0*/  LOP3.LUT R28, R34, 0x3, RZ, 0xc0, !PT ;  /* 0x00000003221c7812 */ /* 0x000fe200078ec0ff */
[----:B------:R-:W-:Y:S01]  /*0cb0*/  IMAD R32, R132, -0x2daee0ad, RZ ;  /* 0xd2511f5384207824 */ /* 0x000fe200078e02ff */
[----:B------:R-:W-:Y:S01]  /*0cc0*/  MOV R29, RZ ;  /* 0x000000ff001d7202 */ /* 0x000fe20000000f00 */
[----:B0-----:R-:W-:Y:S02]  /*0cd0*/  IMAD R34, R133, -0x326172a9, RZ ;  /* 0xcd9e8d5785227824 */ /* 0x001fe400078e02ff */
.L_x_17315:
        /* <DEDUP_REMOVED lines=37> */
.L_x_16973:
        /* <DEDUP_REMOVED lines=12> */
.L_x_16976:
[----:B------:R-:W-:Y:S02]  /*0ff0*/  MOV R144, R34 ;  /* 0x0000002200907202 */ /* 0x000fe40000000f00 */
.L_x_16977:
[----:B------:R-:W-:Y:S05]  /*1000*/  BSYNC B2 ;  /* 0x0000000000027941 */ /* 0x000fea0003800000 */
.L_x_16975:
        /* <DEDUP_REMOVED lines=16> */
.L_x_16981:
[----:B------:R-:W-:Y:S05]  /*1110*/  BSYNC B3 ;  /* 0x0000000000037941 */ /* 0x000fea0003800000 */
.L_x_16980:
        /* <DEDUP_REMOVED lines=42> */
.L_x_16979:
[----:B------:R-:W-:Y:S05]  /*13c0*/  BSYNC B2 ;  /* 0x0000000000027941 */ /* 0x000fea0003800000 */
.L_x_16978:
        /* <DEDUP_REMOVED lines=10> */
[----:B------:R-:W-:-:S04]  /*1470*/  FMUL.FTZ R33, R56, R33 ;  /* 0x0000002138217220 */ /* 0x000fc80000410000 */
[----:B------:R-:W-:Y:S02]  /*1480*/  @P3 FADD.FTZ R33, R28, R33 ;  /* 0x000000211c213221 */ /* 0x000fe40000010000 */
.L_x_16974:
[----:B------:R-:W-:Y:S05]  /*1490*/  BSYNC B1 ;  /* 0x0000000000017941 */ /* 0x000fea0003800000 */
.L_x_16972:
        /* <DEDUP_REMOVED lines=8> */
.L_x_16983:
        /* <DEDUP_REMOVED lines=12> */
.L_x_16986:
[----:B------:R-:W-:Y:S02]  /*15e0*/  MOV R146, R34 ;  /* 0x0000002200927202 */ /* 0x000fe40000000f00 */
.L_x_16987:
[----:B------:R-:W-:Y:S05]  /*15f0*/  BSYNC B2 ;  /* 0x0000000000027941 */ /* 0x000fea0003800000 */
.L_x_16985:
        /* <DEDUP_REMOVED lines=16> */
.L_x_16991:
[----:B------:R-:W-:Y:S05]  /*1700*/  BSYNC B3 ;  /* 0x0000000000037941 */ /* 0x000fea0003800000 */
.L_x_16990:
        /* <DEDUP_REMOVED lines=44> */
.L_x_16989:
[----:B------:R-:W-:Y:S05]  /*19d0*/  BSYNC B2 ;  /* 0x0000000000027941 */ /* 0x000fea0003800000 */
.L_x_16988:
        /* <DEDUP_REMOVED lines=10> */
[----:B------:R-:W-:-:S04]  /*1a80*/  FMUL.FTZ R144, R57, R144 ;  /* 0x0000009039907220 */ /* 0x000fc80000410000 */
[----:B------:R-:W-:Y:S02]  /*1a90*/  @P3 FADD.FTZ R144, R141, R144 ;  /* 0x000000908d903221 */ /* 0x000fe40000010000 */
.L_x_16984:
[----:B------:R-:W-:Y:S05]  /*1aa0*/  BSYNC B1 ;  /* 0x0000000000017941 */ /* 0x000fea0003800000 */
.L_x_16982:
        /* <DEDUP_REMOVED lines=8> */
.L_x_16993:
        /* <DEDUP_REMOVED lines=12> */
.L_x_16996:
[----:B------:R-:W-:Y:S02]  /*1bf0*/  IMAD.MOV.U32 R149, RZ, RZ, R34 ;  /* 0x000000ffff957224 */ /* 0x000fe400078e0022 */
.L_x_16997:
[----:B------:R-:W-:Y:S05]  /*1c00*/  BSYNC B2 ;  /* 0x0000000000027941 */ /* 0x000fea0003800000 */
.L_x_16995:
        /* <DEDUP_REMOVED lines=16> */
.L_x_17001:
[----:B------:R-:W-:Y:S05]  /*1d10*/  BSYNC B3 ;  /* 0x0000000000037941 */ /* 0x000fea0003800000 */
.L_x_17000:
        /* <DEDUP_REMOVED lines=44> */
.L_x_16999:
[----:B------:R-:W-:Y:S05]  /*1fe0*/  BSYNC B2 ;  /* 0x0000000000027941 */ /* 0x000fea0003800000 */
.L_x_16998:
        /* <DEDUP_REMOVED lines=12> */
.L_x_16994:
[----:B------:R-:W-:Y:S05]  /*20b0*/  BSYNC B1 ;  /* 0x0000000000017941 */ /* 0x000fea0003800000 */
.L_x_16992:
        /* <DEDUP_REMOVED lines=8> */
.L_x_17003:
        /* <DEDUP_REMOVED lines=12> */
.L_x_17006:
[----:B------:R-:W-:Y:S02]  /*2200*/  IMAD.MOV.U32 R150, RZ, RZ, R34 ;  /* 0x000000ffff967224 */ /* 0x000fe400078e0022 */
.L_x_17007:
[----:B------:R-:W-:Y:S05]  /*2210*/  BSYNC B2 ;  /* 0x0000000000027941 */ /* 0x000fea0003800000 */
.L_x_17005:
        /* <DEDUP_REMOVED lines=16> */
.L_x_17011:
[----:B------:R-:W-:Y:S05]  /*2320*/  BSYNC B3 ;  /* 0x0000000000037941 */ /* 0x000fea0003800000 */
.L_x_17010:
        /* <DEDUP_REMOVED lines=44> */
.L_x_17009:
[----:B------:R-:W-:Y:S05]  /*25f0*/  BSYNC B2 ;  /* 0x0000000000027941 */ /* 0x000fea0003800000 */
.L_x_17008:
        /* <DEDUP_REMOVED lines=12> */
.L_x_17004:
[----:B------:R-:W-:Y:S05]  /*26c0*/  BSYNC B1 ;  /* 0x0000000000017941 */ /* 0x000fea0003800000 */
.L_x_17002:
        /* <DEDUP_REMOVED lines=8> */
.L_x_17013:
        /* <DEDUP_REMOVED lines=12> */
.L_x_17016:
[----:B------:R-:W-:Y:S02]  /*2810*/  MOV R153, R34 ;  /* 0x0000002200997202 */ /* 0x000fe40000000f00 */
.L_x_17017:
[----:B------:R-:W-:Y:S05]  /*2820*/  BSYNC B2 ;  /* 0x0000000000027941 */ /* 0x000fea0003800000 */
.L_x_17015:
        /* <DEDUP_REMOVED lines=16> */
.L_x_17021:
[----:B------:R-:W-:Y:S05]  /*2930*/  BSYNC B3 ;  /* 0x0000000000037941 */ /* 0x000fea0003800000 */
.L_x_17020:
        /* <DEDUP_REMOVED lines=44> */
.L_x_17019:
[----:B------:R-:W-:Y:S05]  /*2c00*/  BSYNC B2 ;  /* 0x0000000000027941 */ /* 0x000fea0003800000 */
.L_x_17018:
        /* <DEDUP_REMOVED lines=12> */
.L_x_17014:
[----:B------:R-:W-:Y:S05]  /*2cd0*/  BSYNC B1 ;  /* 0x0000000000017941 */ /* 0x000fea0003800000 */
.L_x_17012:
        /* <DEDUP_REMOVED lines=8> */
.L_x_17023:
        /* <DEDUP_REMOVED lines=12> */
.L_x_17026:
[----:B------:R-:W-:Y:S02]  /*2e20*/  IMAD.MOV.U32 R154, RZ, RZ, R34 ;  /* 0x000000ffff9a7224 */ /* 0x000fe400078e0022 */
.L_x_17027:
[----:B------:R-:W-:Y:S05]  /*2e30*/  BSYNC B2 ;  /* 0x0000000000027941 */ /* 0x000fea0003800000 */
.L_x_17025:
        /* <DEDUP_REMOVED lines=16> */
.L_x_17031:
[----:B------:R-:W-:Y:S05]  /*2f40*/  BSYNC B3 ;  /* 0x0000000000037941 */ /* 0x000fea0003800000 */
.L_x_17030:
        /* <DEDUP_REMOVED lines=44> */
.L_x_17029:
[----:B------:R-:W-:Y:S05]  /*3210*/  BSYNC B2 ;  /* 0x0000000000027941 */ /* 0x000fea0003800000 */
.L_x_17028:
        /* <DEDUP_REMOVED lines=12> */
.L_x_17024:
[----:B------:R-:W-:Y:S05]  /*32e0*/  BSYNC B1 ;  /* 0x0000000000017941 */ /* 0x000fea0003800000 */
.L_x_17022:
        /* <DEDUP_REMOVED lines=8> */
.L_x_17033:
        /* <DEDUP_REMOVED lines=12> */
.L_x_17036:
[----:B------:R-:W-:Y:S02]  /*3430*/  IMAD.MOV.U32 R157, RZ, RZ, R34 ;  /* 0x000000ffff9d7224 */ /* 0x000fe400078e0022 */
.L_x_17037:
[----:B------:R-:W-:Y:S05]  /*3440*/  BSYNC B2 ;  /* 0x0000000000027941 */ /* 0x000fea0003800000 */
.L_x_17035:
        /* <DEDUP_REMOVED lines=16> */
.L_x_17041:
[----:B------:R-:W-:Y:S05]  /*3550*/  BSYNC B3 ;  /* 0x0000000000037941 */ /* 0x000fea0003800000 */
.L_x_17040:
        /* <DEDUP_REMOVED lines=44> */
.L_x_17039:
[----:B------:R-:W-:Y:S05]  /*3820*/  BSYNC B2 ;  /* 0x0000000000027941 */ /* 0x000fea0003800000 */
.L_x_17038:
        /* <DEDUP_REMOVED lines=12> */
.L_x_17034:
[----:B------:R-:W-:Y:S05]  /*38f0*/  BSYNC B1 ;  /* 0x0000000000017941 */ /* 0x000fea0003800000 */
.L_x_17032:
        /* <DEDUP_REMOVED lines=8> */
.L_x_17043:
        /* <DEDUP_REMOVED lines=12> */
.L_x_17046:
[----:B------:R-:W-:Y:S02]  /*3a40*/  MOV R180, R34 ;  /* 0x0000002200b47202 */ /* 0x000fe40000000f00 */
.L_x_17047:
[----:B------:R-:W-:Y:S05]  /*3a50*/  BSYNC B2 ;  /* 0x0000000000027941 */ /* 0x000fea0003800000 */
.L_x_17045:
        /* <DEDUP_REMOVED lines=16> */
.L_x_17051:
[----:B------:R-:W-:Y:S05]  /*3b60*/  BSYNC B3 ;  /* 0x0000000000037941 */ /* 0x000fea0003800000 */
.L_x_17050:
        /* <DEDUP_REMOVED lines=44> */
.L_x_17049:
[----:B------:R-:W-:Y:S05]  /*3e30*/  BSYNC B2 ;  /* 0x0000000000027941 */ /* 0x000fea0003800000 */
.L_x_17048:
        /* <DEDUP_REMOVED lines=12> */
.L_x_17044:
[----:B------:R-:W-:Y:S05]  /*3f00*/  BSYNC B1 ;  /* 0x0000000000017941 */ /* 0x000fea0003800000 */
.L_x_17042:
        /* <DEDUP_REMOVED lines=29> */
.L_x_17053:
[----:B------:R-:W-:Y:S05]  /*40e0*/  BSYNC B1 ;  /* 0x0000000000017941 */ /* 0x000fea0003800000 */
.L_x_17052:
[----:B------:R-:W-:Y:S02]  /*40f0*/  IADD3 R190, R190, 0x100, RZ ;  /* 0x00000100bebe7810 */ /* 0x000fe40007ffe0ff */
[----:B------:R-:W-:Y:S02]  /*4100*/  IADD3 R188, R188, 0x100, RZ ;  /* 0x00000100bcbc7810 */ /* 0x000fe40007ffe0ff */
.L_x_16971:
[----:B0-----:R-:W-:Y:S05]  /*4110*/  BSYNC B0 ;  /* 0x0000000000007941 */ /* 0x001fea0003800000 */
.L_x_16970:
        /* <DEDUP_REMOVED lines=20> */
.L_x_17057:
        /* <DEDUP_REMOVED lines=12> */
.L_x_17060:
[----:B------:R-:W-:Y:S02]  /*4320*/  IMAD.MOV.U32 R160, RZ, RZ, R34 ;  /* 0x000000ffffa07224 */ /* 0x000fe400078e0022 */
.L_x_17061:
[----:B------:R-:W-:Y:S05]  /*4330*/  BSYNC B2 ;  /* 0x0000000000027941 */ /* 0x000fea0003800000 */
.L_x_17059:
        /* <DEDUP_REMOVED lines=16> */
.L_x_17065:
[----:B------:R-:W-:Y:S05]  /*4440*/  BSYNC B3 ;  /* 0x0000000000037941 */ /* 0x000fea0003800000 */
.L_x_17064:
        /* <DEDUP_REMOVED lines=44> */
.L_x_17063:
[----:B------:R-:W-:Y:S05]  /*4710*/  BSYNC B2 ;  /* 0x0000000000027941 */ /* 0x000fea0003800000 */
.L_x_17062:
        /* <DEDUP_REMOVED lines=12> */
.L_x_17058:
[----:B------:R-:W-:Y:S05]  /*47e0*/  BSYNC B1 ;  /* 0x0000000000017941 */ /* 0x000fea0003800000 */
.L_x_17056:
        /* <DEDUP_REMOVED lines=8> */
.L_x_17067:
        /* <DEDUP_REMOVED lines=12> */
.L_x_17070:
[----:B------:R-:W-:Y:S02]  /*4930*/  MOV R145, R34 ;  /* 0x0000002200917202 */ /* 0x000fe40000000f00 */
.L_x_17071:
[----:B------:R-:W-:Y:S05]  /*4940*/  BSYNC B2 ;  /* 0x0000000000027941 */ /* 0x000fea0003800000 */
.L_x_17069:
        /* <DEDUP_REMOVED lines=16> */
.L_x_17075:
[----:B------:R-:W-:Y:S05]  /*4a50*/  BSYNC B3 ;  /* 0x0000000000037941 */ /* 0x000fea0003800000 */
.L_x_17074:
        /* <DEDUP_REMOVED lines=44> */
.L_x_17073:
[----:B------:R-:W-:Y:S05]  /*4d20*/  BSYNC B2 ;  /* 0x0000000000027941 */ /* 0x000fea0003800000 */
.L_x_17072:
        /* <DEDUP_REMOVED lines=10> */
[----:B------:R-:W-:Y:S01]  /*4dd0*/  FMUL.FTZ R160, R81, R160 ;  /* 0x000000a051a07220 */ /* 0x000fe20000410000 */
[----:B------:R-:W-:-:S03]  /*4de0*/  PRMT R145, R140, 0x7610, R145 ;  /* 0x000076108c917816 */ /* 0x000fc60000000091 */
[----:B------:R-:W-:Y:S02]  /*4df0*/  @P3 FADD.FTZ R160, R141, R160 ;  /* 0x000000a08da03221 */ /* 0x000fe40000010000 */
.L_x_17068:
[----:B------:R-:W-:Y:S05]  /*4e00*/  BSYNC B1 ;  /* 0x0000000000017941 */ /* 0x000fea0003800000 */
.L_x_17066:
        /* <DEDUP_REMOVED lines=8> */
.L_x_17077:
        /* <DEDUP_REMOVED lines=12> */
.L_x_17080:
[----:B------:R-:W-:Y:S02]  /*4f50*/  IMAD.MOV.U32 R147, RZ, RZ, R34 ;  /* 0x000000ffff937224 */ /* 0x000fe400078e0022 */
.L_x_17081:
[----:B------:R-:W-:Y:S05]  /*4f60*/  BSYNC B2 ;  /* 0x0000000000027941 */ /* 0x000fea0003800000 */
.L_x_17079:
        /* <DEDUP_REMOVED lines=16> */
.L_x_17085:
[----:B------:R-:W-:Y:S05]  /*5070*/  BSYNC B3 ;  /* 0x0000000000037941 */ /* 0x000fea0003800000 */
.L_x_17084:
        /* <DEDUP_REMOVED lines=44> */
.L_x_17083:
[----:B------:R-:W-:Y:S05]  /*5340*/  BSYNC B2 ;  /* 0x0000000000027941 */ /* 0x000fea0003800000 */
.L_x_17082:
        /* <DEDUP_REMOVED lines=9> */
[----:B------:R-:W-:-:S03]  /*53e0*/  SEL R28, RZ, 0x1, P5 ;  /* 0x00000001ff1c7807 */ /* 0x000fc60002800000 */
[----:B------:R-:W-:Y:S01]  /*53f0*/  FMUL.FTZ R161, R82, R161 ;  /* 0x000000a152a17220 */ /* 0x000fe20000410000 */
[----:B------:R-:W-:-:S03]  /*5400*/  PRMT R147, R28, 0x7610, R147 ;  /* 0x000076101c937816 */ /* 0x000fc60000000093 */
[----:B------:R-:W-:Y:S02]  /*5410*/  @P3 FADD.FTZ R161, R142, R161 ;  /* 0x000000a18ea13221 */ /* 0x000fe40000010000 */
.L_x_17078:
[----:B------:R-:W-:Y:S05]  /*5420*/  BSYNC B1 ;  /* 0x0000000000017941 */ /* 0x000fea0003800000 */
.L_x_17076:
        /* <DEDUP_REMOVED lines=8> */
.L_x_17087:
        /* <DEDUP_REMOVED lines=12> */
.L_x_17090:
[----:B------:R-:W-:Y:S02]  /*5570*/  IMAD.MOV.U32 R148, RZ, RZ, R34 ;  /* 0x000000ffff947224 */ /* 0x000fe400078e0022 */
.L_x_17091:
[----:B------:R-:W-:Y:S05]  /*5580*/  BSYNC B2 ;  /* 0x0000000000027941 */ /* 0x000fea0003800000 */
.L_x_17089:
        /* <DEDUP_REMOVED lines=16> */
.L_x_17095:
[----:B------:R-:W-:Y:S05]  /*5690*/  BSYNC B3 ;  /* 0x0000000000037941 */ /* 0x000fea0003800000 */
.L_x_17094:
        /* <DEDUP_REMOVED lines=44> */
.L_x_17093:
[----:B------:R-:W-:Y:S05]  /*5960*/  BSYNC B2 ;  /* 0x0000000000027941 */ /* 0x000fea0003800000 */
.L_x_17092:
        /* <DEDUP_REMOVED lines=13> */
.L_x_17088:
[----:B------:R-:W-:Y:S05]  /*5a40*/  BSYNC B1 ;  /* 0x0000000000017941 */ /* 0x000fea0003800000 */
.L_x_17086:
        /* <DEDUP_REMOVED lines=8> */
.L_x_17097:
        /* <DEDUP_REMOVED lines=12> */
.L_x_17100:
[----:B------:R-:W-:Y:S02]  /*5b90*/  MOV R151, R34 ;  /* 0x0000002200977202 */ /* 0x000fe40000000f00 */
.L_x_17101:
[----:B------:R-:W-:Y:S05]  /*5ba0*/  BSYNC B2 ;  /* 0x0000000000027941 */ /* 0x000fea0003800000 */
.L_x_17099:
        /* <DEDUP_REMOVED lines=16> */
.L_x_17105:
[----:B------:R-:W-:Y:S05]  /*5cb0*/  BSYNC B3 ;  /* 0x0000000000037941 */ /* 0x000fea0003800000 */
.L_x_17104:
        /* <DEDUP_REMOVED lines=44> */
.L_x_17103:
[----:B------:R-:W-:Y:S05]  /*5f80*/  BSYNC B2 ;  /* 0x0000000000027941 */ /* 0x000fea0003800000 */
.L_x_17102:
        /* <DEDUP_REMOVED lines=13> */
.L_x_17098:
[----:B------:R-:W-:Y:S05]  /*6060*/  BSYNC B1 ;  /* 0x0000000000017941 */ /* 0x000fea0003800000 */
.L_x_17096:
        /* <DEDUP_REMOVED lines=8> */
.L_x_17107:
        /* <DEDUP_REMOVED lines=12> */
.L_x_17110:
[----:B------:R-:W-:Y:S02]  /*61b0*/  IMAD.MOV.U32 R152, RZ, RZ, R34 ;  /* 0x000000ffff987224 */ /* 0x000fe400078e0022 */
.L_x_17111:
[----:B------:R-:W-:Y:S05]  /*61c0*/  BSYNC B2 ;  /* 0x0000000000027941 */ /* 0x000fea0003800000 */
.L_x_17109:
        /* <DEDUP_REMOVED lines=16> */
.L_x_17115:
[----:B------:R-:W-:Y:S05]  /*62d0*/  BSYNC B3 ;  /* 0x0000000000037941 */ /* 0x000fea0003800000 */
.L_x_17114:
        /* <DEDUP_REMOVED lines=44> */
.L_x_17113:
[----:B------:R-:W-:Y:S05]  /*65a0*/  BSYNC B2 ;  /* 0x0000000000027941 */ /* 0x000fea0003800000 */
.L_x_17112:
        /* <DEDUP_REMOVED lines=13> */
.L_x_17108:
[----:B------:R-:W-:Y:S05]  /*6680*/  BSYNC B1 ;  /* 0x0000000000017941 */ /* 0x000fea0003800000 */
.L_x_17106:
        /* <DEDUP_REMOVED lines=8> */
.L_x_17117:
        /* <DEDUP_REMOVED lines=12> */
.L_x_17120:
[----:B------:R-:W-:Y:S02]  /*67d0*/  IMAD.MOV.U32 R155, RZ, RZ, R34 ;  /* 0x000000ffff9b7224 */ /* 0x000fe400078e0022 */
.L_x_17121:
[----:B------:R-:W-:Y:S05]  /*67e0*/  BSYNC B2 ;  /* 0x0000000000027941 */ /* 0x000fea0003800000 */
.L_x_17119:
        /* <DEDUP_REMOVED lines=16> */
.L_x_17125:
[----:B------:R-:W-:Y:S05]  /*68f0*/  BSYNC B3 ;  /* 0x0000000000037941 */ /* 0x000fea0003800000 */
.L_x_17124:
        /* <DEDUP_REMOVED lines=44> */
.L_x_17123:
[----:B------:R-:W-:Y:S05]  /*6bc0*/  BSYNC B2 ;  /* 0x0000000000027941 */ /* 0x000fea0003800000 */
.L_x_17122:
        /* <DEDUP_REMOVED lines=13> */
.L_x_17118:
[----:B------:R-:W-:Y:S05]  /*6ca0*/  BSYNC B1 ;  /* 0x0000000000017941 */ /* 0x000fea0003800000 */
.L_x_17116:
        /* <DEDUP_REMOVED lines=8> */
.L_x_17127:
        /* <DEDUP_REMOVED lines=12> */
.L_x_17130:
[----:B------:R-:W-:Y:S02]  /*6df0*/  MOV R156, R34 ;  /* 0x00000022009c7202 */ /* 0x000fe40000000f00 */
.L_x_17131:
[----:B------:R-:W-:Y:S05]  /*6e00*/  BSYNC B2 ;  /* 0x0000000000027941 */ /* 0x000fea0003800000 */
.L_x_17129:
        /* <DEDUP_REMOVED lines=16> */
.L_x_17135:
[----:B------:R-:W-:Y:S05]  /*6f10*/  BSYNC B3 ;  /* 0x0000000000037941 */ /* 0x000fea0003800000 */
.L_x_17134:
        /* <DEDUP_REMOVED lines=44> */
.L_x_17133:
[----:B------:R-:W-:Y:S05]  /*71e0*/  BSYNC B2 ;  /* 0x0000000000027941 */ /* 0x000fea0003800000 */
.L_x_17132:
        /* <DEDUP_REMOVED lines=13> */
.L_x_17128:
[----:B------:R-:W-:Y:S05]  /*72c0*/  BSYNC B1 ;  /* 0x0000000000017941 */ /* 0x000fea0003800000 */
.L_x_17126:
        /* <DEDUP_REMOVED lines=29> */
.L_x_17137:
[----:B------:R-:W-:Y:S05]  /*74a0*/  BSYNC B1 ;  /* 0x0000000000017941 */ /* 0x000fea0003800000 */
.L_x_17136:
[----:B------:R-:W-:Y:S02]  /*74b0*/  IADD3 R190, R190, 0x100, RZ ;  /* 0x00000100bebe7810 */ /* 0x000fe40007ffe0ff */
[----:B------:R-:W-:Y:S02]  /*74c0*/  IADD3 R188, R188, 0x100, RZ ;  /* 0x00000100bcbc7810 */ /* 0x000fe40007ffe0ff */
.L_x_17055:
[----:B------:R-:W-:Y:S05]  /*74d0*/  BSYNC B0 ;  /* 0x0000000000007941 */ /* 0x000fea0003800000 */
.L_x_17054:
        /* <DEDUP_REMOVED lines=20> */
.L_x_17141:
        /* <DEDUP_REMOVED lines=12> */
.L_x_17144:
[----:B------:R-:W-:Y:S02]  /*76e0*/  IMAD.MOV.U32 R171, RZ, RZ, R34 ;  /* 0x000000ffffab7224 */ /* 0x000fe400078e0022 */
.L_x_17145:
[----:B------:R-:W-:Y:S05]  /*76f0*/  BSYNC B2 ;  /* 0x0000000000027941 */ /* 0x000fea0003800000 */
.L_x_17143:
        /* <DEDUP_REMOVED lines=16> */
.L_x_17149:
[----:B------:R-:W-:Y:S05]  /*7800*/  BSYNC B3 ;  /* 0x0000000000037941 */ /* 0x000fea0003800000 */
.L_x_17148:
        /* <DEDUP_REMOVED lines=44> */
.L_x_17147:
[----:B------:R-:W-:Y:S05]  /*7ad0*/  BSYNC B2 ;  /* 0x0000000000027941 */ /* 0x000fea0003800000 */
.L_x_17146:
        /* <DEDUP_REMOVED lines=12> */
.L_x_17142:
[----:B------:R-:W-:Y:S05]  /*7ba0*/  BSYNC B1 ;  /* 0x0000000000017941 */ /* 0x000fea0003800000 */
.L_x_17140:
        /* <DEDUP_REMOVED lines=8> */
.L_x_17151:
        /* <DEDUP_REMOVED lines=12> */
.L_x_17154:
[----:B------:R-:W-:Y:S02]  /*7cf0*/  MOV R145, R34 ;  /* 0x0000002200917202 */ /* 0x000fe40000000f00 */
.L_x_17155:
[----:B------:R-:W-:Y:S05]  /*7d00*/  BSYNC B2 ;  /* 0x0000000000027941 */ /* 0x000fea0003800000 */
.L_x_17153:
        /* <DEDUP_REMOVED lines=16> */
.L_x_17159:
[----:B------:R-:W-:Y:S05]  /*7e10*/  BSYNC B3 ;  /* 0x0000000000037941 */ /* 0x000fea0003800000 */
.L_x_17158:
        /* <DEDUP_REMOVED lines=44> */
.L_x_17157:
[----:B------:R-:W-:Y:S05]  /*80e0*/  BSYNC B2 ;  /* 0x0000000000027941 */ /* 0x000fea0003800000 */
.L_x_17156:
        /* <DEDUP_REMOVED lines=13> */
.L_x_17152:
[----:B------:R-:W-:Y:S05]  /*81c0*/  BSYNC B1 ;  /* 0x0000000000017941 */ /* 0x000fea0003800000 */
.L_x_17150:
        /* <DEDUP_REMOVED lines=8> */
.L_x_17161:
        /* <DEDUP_REMOVED lines=12> */
.L_x_17164:
[----:B------:R-:W-:Y:S02]  /*8310*/  IMAD.MOV.U32 R147, RZ, RZ, R34 ;  /* 0x000000ffff937224 */ /* 0x000fe400078e0022 */
.L_x_17165:
[----:B------:R-:W-:Y:S05]  /*8320*/  BSYNC B2 ;  /* 0x0000000000027941 */ /* 0x000fea0003800000 */
.L_x_17163:
        /* <DEDUP_REMOVED lines=16> */
.L_x_17169:
[----:B------:R-:W-:Y:S05]  /*8430*/  BSYNC B3 ;  /* 0x0000000000037941 */ /* 0x000fea0003800000 */
.L_x_17168:
        /* <DEDUP_REMOVED lines=44> */
.L_x_17167:
[----:B------:R-:W-:Y:S05]  /*8700*/  BSYNC B2 ;  /* 0x0000000000027941 */ /* 0x000fea0003800000 */
.L_x_17166:
        /* <DEDUP_REMOVED lines=10> */
[----:B------:R-:W-:Y:S01]  /*87b0*/  FMUL.FTZ R172, R106, R141 ;  /* 0x0000008d6aac7220 */ /* 0x000fe20000410000 */
[----:B------:R-:W-:-:S03]  /*87c0*/  PRMT R147, R28, 0x7610, R147 ;  /* 0x000076101c937816 */ /* 0x000fc60000000093 */
[----:B------:R-:W-:Y:S02]  /*87d0*/  @P3 FADD.FTZ R172, R143, R172 ;  /* 0x000000ac8fac3221 */ /* 0x000fe40000010000 */
.L_x_17162:
[----:B------:R-:W-:Y:S05]  /*87e0*/  BSYNC B1 ;  /* 0x0000000000017941 */ /* 0x000fea0003800000 */
.L_x_17160:
        /* <DEDUP_REMOVED lines=8> */
.L_x_17171:
        /* <DEDUP_REMOVED lines=12> */
.L_x_17174:
[----:B------:R-:W-:Y:S02]  /*8930*/  IMAD.MOV.U32 R148, RZ, RZ, R34 ;  /* 0x000000ffff947224 */ /* 0x000fe400078e0022 */
.L_x_17175:
[----:B------:R-:W-:Y:S05]  /*8940*/  BSYNC B2 ;  /* 0x0000000000027941 */ /* 0x000fea0003800000 */
.L_x_17173:
        /* <DEDUP_REMOVED lines=16> */
.L_x_17179:
[----:B------:R-:W-:Y:S05]  /*8a50*/  BSYNC B3 ;  /* 0x0000000000037941 */ /* 0x000fea0003800000 */
.L_x_17178:
        /* <DEDUP_REMOVED lines=44> */
.L_x_17177:
[----:B------:R-:W-:Y:S05]  /*8d20*/  BSYNC B2 ;  /* 0x0000000000027941 */ /* 0x000fea0003800000 */
.L_x_17176:
        /* <DEDUP_REMOVED lines=13> */
.L_x_17172:
[----:B------:R-:W-:Y:S05]  /*8e00*/  BSYNC B1 ;  /* 0x0000000000017941 */ /* 0x000fea0003800000 */
.L_x_17170:
        /* <DEDUP_REMOVED lines=8> */
.L_x_17181:
        /* <DEDUP_REMOVED lines=12> */
.L_x_17184:
[----:B------:R-:W-:Y:S02]  /*8f50*/  MOV R151, R34 ;  /* 0x0000002200977202 */ /* 0x000fe40000000f00 */
.L_x_17185:
[----:B------:R-:W-:Y:S05]  /*8f60*/  BSYNC B2 ;  /* 0x0000000000027941 */ /* 0x000fea0003800000 */
.L_x_17183:
        /* <DEDUP_REMOVED lines=16> */
.L_x_17189:
[----:B------:R-:W-:Y:S05]  /*9070*/  BSYNC B3 ;  /* 0x0000000000037941 */ /* 0x000fea0003800000 */
.L_x_17188:
        /* <DEDUP_REMOVED lines=44> */
.L_x_17187:
[----:B------:R-:W-:Y:S05]  /*9340*/  BSYNC B2 ;  /* 0x0000000000027941 */ /* 0x000fea0003800000 */
.L_x_17186:
        /* <DEDUP_REMOVED lines=13> */
.L_x_17182:
[----:B------:R-:W-:Y:S05]  /*9420*/  BSYNC B1 ;  /* 0x0000000000017941 */ /* 0x000fea0003800000 */
.L_x_17180:
        /* <DEDUP_REMOVED lines=8> */
.L_x_17191:
        /* <DEDUP_REMOVED lines=12> */
.L_x_17194:
[----:B------:R-:W-:Y:S02]  /*9570*/  IMAD.MOV.U32 R152, RZ, RZ, R34 ;  /* 0x000000ffff987224 */ /* 0x000fe400078e0022 */
.L_x_17195:
[----:B------:R-:W-:Y:S05]  /*9580*/  BSYNC B2 ;  /* 0x0000000000027941 */ /* 0x000fea0003800000 */
.L_x_17193:
        /* <DEDUP_REMOVED lines=16> */
.L_x_17199:
[----:B------:R-:W-:Y:S05]  /*9690*/  BSYNC B3 ;  /* 0x0000000000037941 */ /* 0x000fea0003800000 */
.L_x_17198:
        /* <DEDUP_REMOVED lines=44> */
.L_x_17197:
[----:B------:R-:W-:Y:S05]  /*9960*/  BSYNC B2 ;  /* 0x0000000000027941 */ /* 0x000fea0003800000 */
.L_x_17196:
        /* <DEDUP_REMOVED lines=13> */
.L_x_17192:
[----:B------:R-:W-:Y:S05]  /*9a40*/  BSYNC B1 ;  /* 0x0000000000017941 */ /* 0x000fea0003800000 */
.L_x_17190:
        /* <DEDUP_REMOVED lines=8> */
.L_x_17201:
        /* <DEDUP_REMOVED lines=12> */
.L_x_17204:
[----:B------:R-:W-:Y:S02]  /*9b90*/  IMAD.MOV.U32 R155, RZ, RZ, R34 ;  /* 0x000000ffff9b7224 */ /* 0x000fe400078e0022 */
.L_x_17205:
[----:B------:R-:W-:Y:S05]  /*9ba0*/  BSYNC B2 ;  /* 0x0000000000027941 */ /* 0x000fea0003800000 */
.L_x_17203:
        /* <DEDUP_REMOVED lines=16> */
.L_x_17209:
[----:B------:R-:W-:Y:S05]  /*9cb0*/  BSYNC B3 ;  /* 0x0000000000037941 */ /* 0x000fea0003800000 */
.L_x_17208:
        /* <DEDUP_REMOVED lines=44> */
.L_x_17207:
[----:B------:R-:W-:Y:S05]  /*9f80*/  BSYNC B2 ;  /* 0x0000000000027941 */ /* 0x000fea0003800000 */
.L_x_17206:
        /* <DEDUP_REMOVED lines=13> */
.L_x_17202:
[----:B------:R-:W-:Y:S05]  /*a060*/  BSYNC B1 ;  /* 0x0000000000017941 */ /* 0x000fea0003800000 */
.L_x_17200:
        /* <DEDUP_REMOVED lines=8> */
.L_x_17211:
        /* <DEDUP_REMOVED lines=12> */
.L_x_17214:
[----:B------:R-:W-:Y:S02]  /*a1b0*/  MOV R156, R34 ;  /* 0x00000022009c7202 */ /* 0x000fe40000000f00 */
.L_x_17215:
[----:B------:R-:W-:Y:S05]  /*a1c0*/  BSYNC B2 ;  /* 0x0000000000027941 */ /* 0x000fea0003800000 */
.L_x_17213:
        /* <DEDUP_REMOVED lines=16> */
.L_x_17219:
[----:B------:R-:W-:Y:S05]  /*a2d0*/  BSYNC B3 ;  /* 0x0000000000037941 */ /* 0x000fea0003800000 */
.L_x_17218:
        /* <DEDUP_REMOVED lines=44> */
.L_x_17217:
[----:B------:R-:W-:Y:S05]  /*a5a0*/  BSYNC B2 ;  /* 0x0000000000027941 */ /* 0x000fea0003800000 */
.L_x_17216:
        /* <DEDUP_REMOVED lines=13> */
.L_x_17212:
[----:B------:R-:W-:Y:S05]  /*a680*/  BSYNC B1 ;  /* 0x0000000000017941 */ /* 0x000fea0003800000 */
.L_x_17210:
        /* <DEDUP_REMOVED lines=29> */
.L_x_17221:
[----:B------:R-:W-:Y:S05]  /*a860*/  BSYNC B1 ;  /* 0x0000000000017941 */ /* 0x000fea0003800000 */
.L_x_17220:
[----:B------:R-:W-:Y:S02]  /*a870*/  IADD3 R190, R190, 0x100, RZ ;  /* 0x00000100bebe7810 */ /* 0x000fe40007ffe0ff */
[----:B------:R-:W-:Y:S02]  /*a880*/  IADD3 R188, R188, 0x100, RZ ;  /* 0x00000100bcbc7810 */ /* 0x000fe40007ffe0ff */
.L_x_17139:
[----:B------:R-:W-:Y:S05]  /*a890*/  BSYNC B0 ;  /* 0x0000000000007941 */ /* 0x000fea0003800000 */
.L_x_17138:
        /* <DEDUP_REMOVED lines=19> */
.L_x_17225:
        /* <DEDUP_REMOVED lines=12> */
.L_x_17228:
[----:B------:R-:W-:Y:S02]  /*aa90*/  IMAD.MOV.U32 R180, RZ, RZ, R34 ;  /* 0x000000ffffb47224 */ /* 0x000fe400078e0022 */
.L_x_17229:
[----:B------:R-:W-:Y:S05]  /*aaa0*/  BSYNC B2 ;  /* 0x0000000000027941 */ /* 0x000fea0003800000 */
.L_x_17227:
        /* <DEDUP_REMOVED lines=16> */
.L_x_17233:
[----:B------:R-:W-:Y:S05]  /*abb0*/  BSYNC B3 ;  /* 0x0000000000037941 */ /* 0x000fea0003800000 */
.L_x_17232:
        /* <DEDUP_REMOVED lines=43> */
.L_x_17231:
[----:B------:R-:W-:Y:S05]  /*ae70*/  BSYNC B2 ;  /* 0x0000000000027941 */ /* 0x000fea0003800000 */
.L_x_17230:
        /* <DEDUP_REMOVED lines=12> */
.L_x_17226:
[----:B------:R-:W-:Y:S05]  /*af40*/  BSYNC B1 ;  /* 0x0000000000017941 */ /* 0x000fea0003800000 */
.L_x_17224:
        /* <DEDUP_REMOVED lines=8> */
.L_x_17235:
        /* <DEDUP_REMOVED lines=12> */
.L_x_17238:
[----:B------:R-:W-:Y:S02]  /*b090*/  IMAD.MOV.U32 R145, RZ, RZ, R34 ;  /* 0x000000ffff917224 */ /* 0x000fe400078e0022 */
.L_x_17239:
[----:B------:R-:W-:Y:S05]  /*b0a0*/  BSYNC B2 ;  /* 0x0000000000027941 */ /* 0x000fea0003800000 */
.L_x_17237:
        /* <DEDUP_REMOVED lines=16> */
.L_x_17243:
[----:B------:R-:W-:Y:S05]  /*b1b0*/  BSYNC B3 ;  /* 0x0000000000037941 */ /* 0x000fea0003800000 */
.L_x_17242:
        /* <DEDUP_REMOVED lines=44> */
.L_x_17241:
[----:B------:R-:W-:Y:S05]  /*b480*/  BSYNC B2 ;  /* 0x0000000000027941 */ /* 0x000fea0003800000 */
.L_x_17240:
        /* <DEDUP_REMOVED lines=13> */
.L_x_17236:
[----:B------:R-:W-:Y:S05]  /*b560*/  BSYNC B1 ;  /* 0x0000000000017941 */ /* 0x000fea0003800000 */
.L_x_17234:
        /* <DEDUP_REMOVED lines=8> */
.L_x_17245:
        /* <DEDUP_REMOVED lines=12> */
.L_x_17248:
[----:B------:R-:W-:Y:S02]  /*b6b0*/  IMAD.MOV.U32 R147, RZ, RZ, R34 ;  /* 0x000000ffff937224 */ /* 0x000fe400078e0022 */
.L_x_17249:
[----:B------:R-:W-:Y:S05]  /*b6c0*/  BSYNC B2 ;  /* 0x0000000000027941 */ /* 0x000fea0003800000 */
.L_x_17247:
        /* <DEDUP_REMOVED lines=16> */
.L_x_17253:
[----:B------:R-:W-:Y:S05]  /*b7d0*/  BSYNC B3 ;  /* 0x0000000000037941 */ /* 0x000fea0003800000 */
.L_x_17252:
        /* <DEDUP_REMOVED lines=44> */
.L_x_17251:
[----:B------:R-:W-:Y:S05]  /*baa0*/  BSYNC B2 ;  /* 0x0000000000027941 */ /* 0x000fea0003800000 */
.L_x_17250:
        /* <DEDUP_REMOVED lines=13> */
.L_x_17246:
[----:B------:R-:W-:Y:S05]  /*bb80*/  BSYNC B1 ;  /* 0x0000000000017941 */ /* 0x000fea0003800000 */
.L_x_17244:
        /* <DEDUP_REMOVED lines=8> */
.L_x_17255:
        /* <DEDUP_REMOVED lines=12> */
.L_x_17258:
[----:B------:R-:W-:Y:S02]  /*bcd0*/  MOV R148, R34 ;  /* 0x0000002200947202 */ /* 0x000fe40000000f00 */
.L_x_17259:
[----:B------:R-:W-:Y:S05]  /*bce0*/  BSYNC B2 ;  /* 0x0000000000027941 */ /* 0x000fea0003800000 */
.L_x_17257:
        /* <DEDUP_REMOVED lines=16> */
.L_x_17263:
[----:B------:R-:W-:Y:S05]  /*bdf0*/  BSYNC B3 ;  /* 0x0000000000037941 */ /* 0x000fea0003800000 */
.L_x_17262:
        /* <DEDUP_REMOVED lines=44> */
.L_x_17261:
[----:B------:R-:W-:Y:S05]  /*c0c0*/  BSYNC B2 ;  /* 0x0000000000027941 */ /* 0x000fea0003800000 */
.L_x_17260:
        /* <DEDUP_REMOVED lines=13> */
.L_x_17256:
[----:B------:R-:W-:Y:S05]  /*c1a0*/  BSYNC B1 ;  /* 0x0000000000017941 */ /* 0x000fea0003800000 */
.L_x_17254:
        /* <DEDUP_REMOVED lines=8> */
.L_x_17265:
        /* <DEDUP_REMOVED lines=12> */
.L_x_17268:
[----:B------:R-:W-:Y:S02]  /*c2f0*/  IMAD.MOV.U32 R151, RZ, RZ, R34 ;  /* 0x000000ffff977224 */ /* 0x000fe400078e0022 */
.L_x_17269:
[----:B------:R-:W-:Y:S05]  /*c300*/  BSYNC B2 ;  /* 0x0000000000027941 */ /* 0x000fea0003800000 */
.L_x_17267:
        /* <DEDUP_REMOVED lines=16> */
.L_x_17273:
[----:B------:R-:W-:Y:S05]  /*c410*/  BSYNC B3 ;  /* 0x0000000000037941 */ /* 0x000fea0003800000 */
.L_x_17272:
        /* <DEDUP_REMOVED lines=44> */
.L_x_17271:
[----:B------:R-:W-:Y:S05]  /*c6e0*/  BSYNC B2 ;  /* 0x0000000000027941 */ /* 0x000fea0003800000 */
.L_x_17270:
        /* <DEDUP_REMOVED lines=13> */
.L_x_17266:
[----:B------:R-:W-:Y:S05]  /*c7c0*/  BSYNC B1 ;  /* 0x0000000000017941 */ /* 0x000fea0003800000 */
.L_x_17264:
        /* <DEDUP_REMOVED lines=8> */
.L_x_17275:
        /* <DEDUP_REMOVED lines=12> */
.L_x_17278:
[----:B------:R-:W-:Y:S02]  /*c910*/  IMAD.MOV.U32 R152, RZ, RZ, R34 ;  /* 0x000000ffff987224 */ /* 0x000fe400078e0022 */
.L_x_17279:
[----:B------:R-:W-:Y:S05]  /*c920*/  BSYNC B2 ;  /* 0x0000000000027941 */ /* 0x000fea0003800000 */
.L_x_17277:
        /* <DEDUP_REMOVED lines=16> */
.L_x_17283:
[----:B------:R-:W-:Y:S05]  /*ca30*/  BSYNC B3 ;  /* 0x0000000000037941 */ /* 0x000fea0003800000 */
.L_x_17282:
        /* <DEDUP_REMOVED lines=44> */
.L_x_17281:
[----:B------:R-:W-:Y:S05]  /*cd00*/  BSYNC B2 ;  /* 0x0000000000027941 */ /* 0x000fea0003800000 */
.L_x_17280:
        /* <DEDUP_REMOVED lines=13> */
.L_x_17276:
[----:B------:R-:W-:Y:S05]  /*cde0*/  BSYNC B1 ;  /* 0x0000000000017941 */ /* 0x000fea0003800000 */
.L_x_17274:
        /* <DEDUP_REMOVED lines=8> */
.L_x_17285:
        /* <DEDUP_REMOVED lines=12> */
.L_x_17288:
[----:B------:R-:W-:Y:S02]  /*cf30*/  MOV R155, R34 ;  /* 0x00000022009b7202 */ /* 0x000fe40000000f00 */
.L_x_17289:
[----:B------:R-:W-:Y:S05]  /*cf40*/  BSYNC B2 ;  /* 0x0000000000027941 */ /* 0x000fea0003800000 */
.L_x_17287:
        /* <DEDUP_REMOVED lines=16> */
.L_x_17293:
[----:B------:R-:W-:Y:S05]  /*d050*/  BSYNC B3 ;  /* 0x0000000000037941 */ /* 0x000fea0003800000 */
.L_x_17292:
        /* <DEDUP_REMOVED lines=44> */
.L_x_17291:
[----:B------:R-:W-:Y:S05]  /*d320*/  BSYNC B2 ;  /* 0x0000000000027941 */ /* 0x000fea0003800000 */
.L_x_17290:
        /* <DEDUP_REMOVED lines=13> */
.L_x_17286:
[----:B------:R-:W-:Y:S05]  /*d400*/  BSYNC B1 ;  /* 0x0000000000017941 */ /* 0x000fea0003800000 */
.L_x_17284:
        /* <DEDUP_REMOVED lines=8> */
.L_x_17295:
        /* <DEDUP_REMOVED lines=12> */
.L_x_17298:
[----:B------:R-:W-:Y:S02]  /*d550*/  IMAD.MOV.U32 R156, RZ, RZ, R34 ;  /* 0x000000ffff9c7224 */ /* 0x000fe400078e0022 */
.L_x_17299:
[----:B------:R-:W-:Y:S05]  /*d560*/  BSYNC B2 ;  /* 0x0000000000027941 */ /* 0x000fea0003800000 */
.L_x_17297:
        /* <DEDUP_REMOVED lines=16> */
.L_x_17303:
[----:B------:R-:W-:Y:S05]  /*d670*/  BSYNC B3 ;  /* 0x0000000000037941 */ /* 0x000fea0003800000 */
.L_x_17302:
        /* <DEDUP_REMOVED lines=44> */
.L_x_17301:
[----:B------:R-:W-:Y:S05]  /*d940*/  BSYNC B2 ;  /* 0x0000000000027941 */ /* 0x000fea0003800000 */
.L_x_17300:
        /* <DEDUP_REMOVED lines=13> */
.L_x_17296:
[----:B------:R-:W-:Y:S05]  /*da20*/  BSYNC B1 ;  /* 0x0000000000017941 */ /* 0x000fea0003800000 */
.L_x_17294:
        /* <DEDUP_REMOVED lines=28> */
.L_x_17223:
[----:B------:R-:W-:Y:S05]  /*dbf0*/  BSYNC B0 ;  /* 0x0000000000007941 */ /* 0x000fea0003800000 */
.L_x_17222:
        /* <DEDUP_REMOVED lines=42> */
.L_x_17316:
        /* <DEDUP_REMOVED lines=85> */
.L_x_17317:
        /* <DEDUP_REMOVED lines=92> */
[--C-:B------:R-:W-:Y:S01]  /*e9b0*/  FADD.FTZ R140, R33, -R186.reuse ;  /* 0x800000ba218c7221 */ /* 0x100fe20000010000 */
        /* <DEDUP_REMOVED lines=27> */
[C---:B------:R-:W-:Y:S01]  /*eb70*/  IMAD.WIDE.U32 R180, R184.reuse, R197, c[0x0][0x208] ;  /* 0x00008200b8b47625 */ /* 0x040fe200078e00c5 */
[----:B------:R-:W-:-:S02]  /*eb80*/  IADD3 R184, R184, 0x100, RZ ;  /* 0x00000100b8b87810 */ /* 0x000fc40007ffe0ff */
[----:B------:R-:W-:-:S05]  /*eb90*/  F2FP.PACK_AB R143, R196, R195 ;  /* 0x000000c3c48f723e */ /* 0x000fca00000000ff */
[----:B------:R0:W-:Y:S02]  /*eba0*/  STG.E.128 [R180.64], R140 ;  /* 0x0000008cb4007986 */ /* 0x0001e4000c101d04 */
.L_x_17309:
[----:B------:R-:W-:Y:S05]  /*ebb0*/  BSYNC B1 ;  /* 0x0000000000017941 */ /* 0x000fea0003800000 */
.L_x_17308:
        /* <DEDUP_REMOVED lines=30> */
[----:B------:R-:W-:-:S03]  /*eda0*/  IMAD.MOV.U32 R197, RZ, RZ, 0x10 ;  /* 0x00000010ffc57424 */ /* 0x000fc600078e00ff */
[----:B------:R-:W-:Y:S01]  /*edb0*/  F2FP.PACK_AB R143, R196, R195 ;  /* 0x000000c3c48f723e */ /* 0x000fe200000000ff */
[C---:B------:R-:W-:Y:S01]  /*edc0*/  IMAD.WIDE.U32 R180, R184.reuse, R197, c[0x0][0x208] ;  /* 0x00008200b8b47625 */ /* 0x040fe200078e00c5 */
[----:B------:R-:W-:-:S04]  /*edd0*/  IADD3 R184, R184, 0x100, RZ ;  /* 0x00000100b8b87810 */ /* 0x000fc80007ffe0ff */
[----:B------:R0:W-:Y:S03]  /*ede0*/  STG.E.128 [R180.64], R140 ;  /* 0x0000008cb4007986 */ /* 0x0001e6000c101d04 */
.L_x_17311:
[----:B------:R-:W-:Y:S05]  /*edf0*/  BSYNC B1 ;  /* 0x0000000000017941 */ /* 0x000fea0003800000 */
.L_x_17310:
[----:B------:R-:W-:Y:S01]  /*ee00*/  ISETP.NE.AND P2, PT, R169, RZ, PT ;  /* 0x000000ffa900720c */ /* 0x000fe20003f45270 */
[----:B------:R-:W-:-:S12]  /*ee10*/  BSSY B1, `(.L_x_17312) ;  /* 0x0000022000017945 */ /* 0x000fd80003800000 */
[----:B------:R-:W-:Y:S05]  /*ee20*/  @!P2 BRA `(.L_x_17313) ;  /* 0x000002000000a947 */ /* 0x000fea0003800000 */
[--C-:B0-----:R-:W-:Y:S01]  /*ee30*/  FADD.FTZ R140, R170, -R186.reuse ;  /* 0x800000baaa8c7221 */ /* 0x101fe20000010000 */
        /* <DEDUP_REMOVED lines=31> */
.L_x_17313:
[----:B------:R-:W-:Y:S05]  /*f030*/  BSYNC B1 ;  /* 0x0000000000017941 */ /* 0x000fea0003800000 */
.L_x_17312:
        /* <DEDUP_REMOVED lines=27> */
[----:B------:R-:W-:Y:S01]  /*f1f0*/  IMAD.MOV.U32 R195, RZ, RZ, 0x10 ;  /* 0x00000010ffc37424 */ /* 0x000fe200078e00ff */
[----:B------:R-:W-:Y:S02]  /*f200*/  F2FP.PACK_AB R143, R186, R143 ;  /* 0x0000008fba8f723e */ /* 0x000fe400000000ff */
[----:B------:R-:W-:Y:S01]  /*f210*/  F2FP.PACK_AB R141, R188, R141 ;  /* 0x0000008dbc8d723e */ /* 0x000fe200000000ff */
[----:B------:R-:W-:-:S05]  /*f220*/  IMAD.WIDE.U32 R180, R184, R195, c[0x0][0x208] ;  /* 0x00008200b8b47625 */ /* 0x000fca00078e00c3 */
[----:B------:R0:W-:Y:S02]  /*f230*/  STG.E.128 [R180.64], R140 ;  /* 0x0000008cb4007986 */ /* 0x0001e4000c101d04 */
.L_x_17307:
[----:B-1----:R-:W-:Y:S05]  /*f240*/  BSYNC B0 ;  /* 0x0000000000007941 */ /* 0x002fea0003800000 */
.L_x_17306:
[----:B------:R-:W-:Y:S02]  /*f250*/  IADD3 R11, R11, c[0x0][0x160], RZ ;  /* 0x000058000b0b7a10 */ /* 0x000fe40007ffe0ff */
[----:B------:R-:W-:Y:S02]  /*f260*/  LOP3.LUT P3, RZ, R30, 0xff, RZ, 0xc0, !PT ;  /* 0x000000ff1eff7812 */ /* 0x000fe4000786c0ff */
[----:B------:R-:W-:Y:S02]  /*f270*/  ISETP.GE.AND P2, PT, R11, c[0x0][0x164], PT ;  /* 0x000059000b007a0c */ /* 0x000fe40003f46270 */
[----:B------:R-:W-:-:S11]  /*f280*/  SEL R30, RZ, 0x1, P3 ;  /* 0x00000001ff1e7807 */ /* 0x000fd60001800000 */
[----:B0-----:R-:W-:Y:S01]  /*f290*/  @P2 CALL.REL.NOINC `(.L_x_17314) ;  /* 0x0000001000002944 */ /* 0x001fe20003c00000 */
[----:B------:R-:W-:Y:S05]  /*f2a0*/  BRA `(.L_x_17315) ;  /* 0xffff1a3000007947 */ /* 0x000fea000383ffff */
.L_x_17314:
[----:B------:R-:W-:Y:S05]  /*f2b0*/  EXIT ;  /* 0x000000000000794d */ /* 0x000fea0003800000 */
.L_x_17304:
[----:B------:R-:W-:Y:S01]  /*f2c0*/  HFMA2.MMA R192, -RZ, RZ, 0, 5.9604644775390625e-08 ;  /* 0x00000001ffc07435 */ /* 0x000fe200000001ff */
[----:B------:R-:W-:Y:S01]  /*f2d0*/  IMAD.MOV.U32 R181, RZ, RZ, 0x1f ;  /* 0x0000001fffb57424 */ /* 0x000fe200078e00ff */
[----:B------:R-:W-:Y:S02]  /*f2e0*/  MOV R194, 0xffffffff ;  /* 0xffffffff00c27802 */ /* 0x000fe40000000f00 */
[----:B------:R-:W-:Y:S02]  /*f2f0*/  MOV R142, 0xf310 ;  /* 0x0000f310008e7802 */ /* 0x000fe40000000f00 */
[----:B-1---5:R-:W-:Y:S05]  /*f300*/  CALL.REL.NOINC `($__internal_94_$__cuda_sm70_shflsync_bfly_p) ;  /* 0x000007d000007944 */ /* 0x022fea0003c00000 */
[----:B-1----:R-:W-:Y:S01]  /*f310*/  IMAD.MOV.U32 R140, RZ, RZ, R181 ;  /* 0x000000ffff8c7224 */ /* 0x002fe200078e00b5 */
[----:B0-----:R-:W-:Y:S05]  /*f320*/  BRA `(.L_x_17316) ;  /* 0xffffeb7000007947 */ /* 0x001fea000383ffff */
.L_x_17305:
[----:B------:R-:W-:Y:S01]  /*f330*/  HFMA2.MMA R192, -RZ, RZ, 0, 1.1920928955078125e-07 ;  /* 0x00000002ffc07435 */ /* 0x000fe200000001ff */
[----:B------:R-:W-:Y:S01]  /*f340*/  IMAD.MOV.U32 R181, RZ, RZ, 0x1f ;  /* 0x0000001fffb57424 */ /* 0x000fe200078e00ff */
[----:B------:R-:W-:Y:S02]  /*f350*/  MOV R194, 0xffffffff ;  /* 0xffffffff00c27802 */ /* 0x000fe40000000f00 */
[----:B------:R-:W-:Y:S02]  /*f360*/  MOV R142, 0xf380 ;  /* 0x0000f380008e7802 */ /* 0x000fe40000000f00 */
[----:B-1---5:R-:W-:Y:S05]  /*f370*/  CALL.REL.NOINC `($__internal_94_$__cuda_sm70_shflsync_bfly_p) ;  /* 0x0000076000007944 */ /* 0x022fea0003c00000 */
[----:B01----:R-:W-:Y:S01]  /*f380*/  FADD.FTZ R141, R141, R181 ;  /* 0x000000b58d8d7221 */ /* 0x003fe20000010000 */
[----:B------:R-:W-:Y:S01]  /*f390*/  HFMA2.MMA R181, -RZ, RZ, 0, 1.847743988037109375e-06 ;  /* 0x0000001fffb57435 */ /* 0x000fe200000001ff */
[----:B------:R-:W-:Y:S01]  /*f3a0*/  IMAD.MOV.U32 R192, RZ, RZ, 0x4 ;  /* 0x00000004ffc07424 */ /* 0x000fe200078e00ff */
[----:B------:R-:W-:Y:S01]  /*f3b0*/  MOV R142, 0xf3e0 ;  /* 0x0000f3e0008e7802 */ /* 0x000fe20000000f00 */
[----:B------:R-:W-:-:S03]  /*f3c0*/  IMAD.MOV.U32 R194, RZ, RZ, -0x1 ;  /* 0xffffffffffc27424 */ /* 0x000fc600078e00ff */
[----:B------:R-:W-:Y:S05]  /*f3d0*/  CALL.REL.NOINC `($__internal_94_$__cuda_sm70_shflsync_bfly_p) ;  /* 0x0000070000007944 */ /* 0x000fea0003c00000 */
[----:B01----:R-:W-:Y:S01]  /*f3e0*/  FADD.FTZ R141, R141, R181 ;  /* 0x000000b58d8d7221 */ /* 0x003fe20000010000 */
[----:B------:R-:W-:Y:S01]  /*f3f0*/  MOV R192, 0x8 ;  /* 0x0000000800c07802 */ /* 0x000fe20000000f00 */
[----:B------:R-:W-:Y:S01]  /*f400*/  IMAD.MOV.U32 R181, RZ, RZ, 0x1f ;  /* 0x0000001fffb57424 */ /* 0x000fe200078e00ff */
[----:B------:R-:W-:-:S02]  /*f410*/  MOV R194, 0xffffffff ;  /* 0xffffffff00c27802 */ /* 0x000fc40000000f00 */
[----:B------:R-:W-:Y:S02]  /*f420*/  MOV R142, 0xf440 ;  /* 0x0000f440008e7802 */ /* 0x000fe40000000f00 */
[----:B------:R-:W-:Y:S05]  /*f430*/  CALL.REL.NOINC `($__internal_94_$__cuda_sm70_shflsync_bfly_p) ;  /* 0x000006a000007944 */ /* 0x000fea0003c00000 */
[----:B01----:R-:W-:Y:S01]  /*f440*/  FADD.FTZ R141, R141, R181 ;  /* 0x000000b58d8d7221 */ /* 0x003fe20000010000 */
[----:B------:R-:W-:Y:S01]  /*f450*/  HFMA2.MMA R181, -RZ, RZ, 0, 1.847743988037109375e-06 ;  /* 0x0000001fffb57435 */ /* 0x000fe200000001ff */
[----:B------:R-:W-:Y:S01]  /*f460*/  IMAD.MOV.U32 R192, RZ, RZ, 0x10 ;  /* 0x00000010ffc07424 */ /* 0x000fe200078e00ff */
[----:B------:R-:W-:Y:S01]  /*f470*/  MOV R142, 0xf4a0 ;  /* 0x0000f4a0008e7802 */ /* 0x000fe20000000f00 */
[----:B------:R-:W-:-:S03]  /*f480*/  IMAD.MOV.U32 R194, RZ, RZ, -0x1 ;  /* 0xffffffffffc27424 */ /* 0x000fc600078e00ff */
[----:B------:R-:W-:Y:S05]  /*f490*/  CALL.REL.NOINC `($__internal_94_$__cuda_sm70_shflsync_bfly_p) ;  /* 0x0000064000007944 */ /* 0x000fea0003c00000 */
[----:B-1----:R-:W-:Y:S01]  /*f4a0*/  FADD.FTZ R140, R141, R181 ;  /* 0x000000b58d8c7221 */ /* 0x002fe20000010000 */
[----:B0-----:R-:W-:Y:S01]  /*f4b0*/  MOV R192, 0x1 ;  /* 0x0000000100c07802 */ /* 0x001fe20000000f00 */
[----:B------:R-:W-:Y:S01]  /*f4c0*/  IMAD.MOV.U32 R181, RZ, RZ, 0x1f ;  /* 0x0000001fffb57424 */ /* 0x000fe200078e00ff */
        /* <DEDUP_REMOVED lines=69> */
[----:B------:R-:W-:Y:S05]  /*f920*/  CALL.REL.NOINC `($__internal_94_$__cuda_sm70_shflsync_bfly_p) ;  /* 0x000001b000007944 */ /* 0x000fea0003c00000 */
[----:B0-----:R-:W-:Y:S01]  /*f930*/  HFMA2.MMA R192, -RZ, RZ, 0, 1.1920928955078125e-07 ;  /* 0x00000002ffc07435 */ /* 0x001fe200000001ff */
[----:B-1----:R-:W-:Y:S01]  /*f940*/  FADD.FTZ R141, R188, R181 ;  /* 0x000000b5bc8d7221 */ /* 0x002fe20000010000 */
[----:B------:R-:W-:Y:S01]  /*f950*/  MOV R194, 0xffffffff ;  /* 0xffffffff00c27802 */ /* 0x000fe20000000f00 */
[----:B------:R-:W-:Y:S01]  /*f960*/  IMAD.MOV.U32 R181, RZ, RZ, 0x1f ;  /* 0x0000001fffb57424 */ /* 0x000fe200078e00ff */
        /* <DEDUP_REMOVED lines=14> */
[----:B-1----:R-:W-:Y:S01]  /*fa50*/  FADD.FTZ R190, R141, R181 ;  /* 0x000000b58dbe7221 */ /* 0x002fe20000010000 */
[----:B------:R-:W-:Y:S01]  /*fa60*/  HFMA2.MMA R181, -RZ, RZ, 0, 1.847743988037109375e-06 ;  /* 0x0000001fffb57435 */ /* 0x000fe200000001ff */
[----:B0-----:R-:W-:Y:S01]  /*fa70*/  IMAD.MOV.U32 R192, RZ, RZ, 0x10 ;  /* 0x00000010ffc07424 */ /* 0x001fe200078e00ff */
[----:B------:R-:W-:Y:S01]  /*fa80*/  MOV R142, 0xfac0 ;  /* 0x0000fac0008e7802 */ /* 0x000fe20000000f00 */
[----:B------:R-:W-:Y:S01]  /*fa90*/  IMAD.MOV.U32 R194, RZ, RZ, -0x1 ;  /* 0xffffffffffc27424 */ /* 0x000fe200078e00ff */
[----:B------:R-:W-:Y:S02]  /*faa0*/  MOV R141, R190 ;  /* 0x000000be008d7202 */ /* 0x000fe40000000f00 */
[----:B------:R-:W-:Y:S05]  /*fab0*/  CALL.REL.NOINC `($__internal_94_$__cuda_sm70_shflsync_bfly_p) ;  /* 0x0000002000007944 */ /* 0x000fea0003c00000 */
[----:B-1----:R-:W-:Y:S01]  /*fac0*/  IMAD.MOV.U32 R143, RZ, RZ, R181 ;  /* 0x000000ffff8f7224 */ /* 0x002fe200078e00b5 */
[----:B0-----:R-:W-:Y:S05]  /*fad0*/  BRA `(.L_x_17317) ;  /* 0xffffe91000007947 */ /* 0x001fea000383ffff */
        .weak           $__internal_94_$__cuda_sm70_shflsync_bfly_p
        .type           $__internal_94_$__cuda_sm70_shflsync_bfly_p,@function
        .size           $__internal_94_$__cuda_sm70_shflsync_bfly_p,(.L_x_29158 - $__internal_94_$__cuda_sm70_shflsync_bfly_p)
$__internal_94_$__cuda_sm70_shflsync_bfly_p:
[----:B------:R-:W-:Y:S01]  /*fae0*/  HFMA2.MMA R143, -RZ, RZ, 0, 0 ;  /* 0x00000000ff8f7435 */ /* 0x000fe200000001ff */
[----:B------:R-:W-:Y:S04]  /*faf0*/  WARPSYNC R194 ;  /* 0x000000c200007348 */ /* 0x000fe80003800000 */
[----:B------:R0:W1:Y:S01]  /*fb00*/  SHFL.BFLY PT, R181, R141, R192, R181 ;  /* 0x0c0000c08db57389 */ /* 0x00006200000e00b5 */
[----:B------:R-:W-:Y:S05]  /*fb10*/  RET.REL.NODEC R142 `(_ZN10layer_norm13ln_fwd_kernelINS_13Kernel_traitsIf6__halfS2_S2_fjLj8192ELj1ELj1ELj8ELj16ENS_18Kernel_traits_baseILj8192EfS2_S2_S2_fjLj256EEEEELb1ELb1ELb1ELb0EEEvNS_9FwdParamsE) ;  /* 0xffff04e08e007950 */ /* 0x000fea0003c3ffff */
.L_x_17318:
        /* <DEDUP_REMOVED lines=14> */
.L_x_29158:


//--------------------- .text._ZN10layer_norm13ln_fwd_kernelINS_13Kernel_traitsIf6__halfS2_S2_fjLj8192ELj1ELj1ELj8ELj16ENS_18Kernel_traits_baseILj8192EfS2_S2_S2_fjLj256EEEEELb1ELb1ELb1ELb1EEEvNS_9FwdParamsE --------------------------
	.section	.text._ZN10layer_norm13ln_fwd_kernelINS_13Kernel_traitsIf6__halfS2_S2_fjLj8192ELj1ELj1ELj8ELj16ENS_18Kernel_traits_baseILj8192EfS2_S2_S2_fjLj256EEEEELb1ELb1ELb1ELb1EEEvNS_9FwdParamsE,"ax",@progbits
	.sectioninfo	@"SHI_REGISTERS=198"
	.align	128
        .global         _ZN10layer_norm13ln_fwd_kernelINS_13Kernel_traitsIf6__halfS2_S2_fjLj8192ELj1ELj1ELj8ELj16ENS_18Kernel_traits_baseILj8192EfS2_S2_S2_fjLj256EEEEELb1ELb1ELb1ELb1EEEvNS_9FwdParamsE
        .type           _ZN10layer_norm13ln_fwd_kernelINS_13Kernel_traitsIf6__halfS2_S2_fjLj8192ELj1ELj1ELj8ELj16ENS_18Kernel_traits_baseILj8192EfS2_S2_S2_fjLj256EEEEELb1ELb1ELb1ELb1EEEvNS_9FwdParamsE,@function
        .size           _ZN10layer_norm13ln_fwd_kernelINS_13Kernel_traitsIf6__halfS2_S2_fjLj8192ELj1ELj1ELj8ELj16ENS_18Kernel_traits_baseILj8192EfS2_S2_S2_fjLj256EEEEELb1ELb1ELb1ELb1EEEvNS_9FwdParamsE,(.L_x_29159 - _ZN10layer_norm13ln_fwd_kernelINS_13Kernel_traitsIf6__halfS2_S2_fjLj8192ELj1ELj1ELj8ELj16ENS_18Kernel_traits_baseILj8192EfS2_S2_S2_fjLj256EEEEELb1ELb1ELb1ELb1EEEvNS_9FwdParamsE)
        .other          _ZN10layer_norm13ln_fwd_kernelINS_13Kernel_traitsIf6__halfS2_S2_fjLj8192ELj1ELj1ELj8ELj16ENS_18Kernel_traits_baseILj8192EfS2_S2_S2_fjLj256EEEEELb1ELb1ELb1ELb1EEEvNS_9FwdParamsE,@"STO_CUDA_ENTRY STV_DEFAULT"
_ZN10layer_norm13ln_fwd_kernelINS_13Kernel_traitsIf6__halfS2_S2_fjLj8192ELj1ELj1ELj8ELj16ENS_18Kernel_traits_baseILj8192EfS2_S2_S2_fjLj256EEEEELb1ELb1ELb1ELb1EEEvNS_9FwdParamsE:
.text._ZN10layer_norm13ln_fwd_kernelINS_13Kernel_traitsIf6__halfS2_S2_fjLj8192ELj1ELj1ELj8ELj16ENS_18Kernel_traits_baseILj8192EfS2_S2_S2_fjLj256EEEEELb1ELb1ELb1ELb1EEEvNS_9FwdParamsE:
        /* <DEDUP_REMOVED lines=139> */
.L_x_17652:
[----:B------:R-:W-:-:S10]  /*08b0*/  HFMA2.MMA R115, -RZ, RZ, 0, 2.384185791015625e-07 ;  /* 0x00000004ff737435 */ /* 0x000fd400000001ff */
[----:B------:R-:W-:-:S05]  /*08c0*/  IMAD.WIDE R108, R152, R115, c[0x0][0x1d0] ;  /* 0x00007400986c7625 */ /* 0x000fca00078e0273 */
[----:B------:R0:W2:Y:S01]  /*08d0*/  LDG.E R114, [R108.64] ;  /* 0x000000046c727981 */ /* 0x0000a2000c1e1900 */
[----:B------:R-:W-:Y:S01]  /*08e0*/  ISETP.NE.U32.AND P0, PT, RZ, c[0x0][0x180], PT ;  /* 0x00006000ff007a0c */ /* 0x000fe20003f05070 */
[C---:B------:R-:W-:Y:S02]  /*08f0*/  IMAD R110, R152.reuse, c[0x0][0x168], RZ ;  /* 0x00005a00986e7a24 */ /* 0x040fe400078e02ff */
[----:B------:R-:W-:Y:S01]  /*0900*/  IMAD.MOV.U32 R172, RZ, RZ, RZ ;  /* 0x000000ffffac7224 */ /* 0x000fe200078e00ff */
        /* <DEDUP_REMOVED lines=8> */
[----:B------:R-:W-:Y:S02]  /*0990*/  LEA.HI R182, R111, R110, RZ, 0x3 ;  /* 0x0000006e6fb67211 */ /* 0x000fe400078f18ff */
[----:B------:R-:W-:Y:S01]  /*09a0*/  @P1 LEA.HI R112, R113, R112, RZ, 0x3 ;  /* 0x0000007071701211 */ /* 0x000fe200078f18ff */
[----:B------:R-:W-:Y:S01]  /*09b0*/  @P0 IMAD.MOV.U32 R113, RZ, RZ, 0x10 ;  /* 0x00000010ff710424 */ /* 0x000fe200078e00ff */
[-C--:B------:R-:W-:Y:S02]  /*09c0*/  LEA.HI.SX32 R182, R182, R153.reuse, 0x1d ;  /* 0x00000099b6b67211 */ /* 0x080fe400078feaff */
        /* <DEDUP_REMOVED lines=16> */
.L_x_17320:
        /* <DEDUP_REMOVED lines=12> */
.L_x_17323:
[----:B------:R-:W-:Y:S02]  /*0b90*/  IMAD.MOV.U32 R119, RZ, RZ, R184 ;  /* 0x000000ffff777224 */ /* 0x000fe400078e00b8 */
.L_x_17324:
[----:B------:R-:W-:Y:S05]  /*0ba0*/  BSYNC B1 ;  /* 0x0000000000017941 */ /* 0x000fea0003800000 */
.L_x_17322:
        /* <DEDUP_REMOVED lines=16> */
.L_x_17328:
[----:B------:R-:W-:Y:S05]  /*0cb0*/  BSYNC B2 ;  /* 0x0000000000027941 */ /* 0x000fea0003800000 */
.L_x_17327:
        /* <DEDUP_REMOVED lines=42> */
.L_x_17326:
[----:B------:R-:W-:Y:S05]  /*0f60*/  BSYNC B1 ;  /* 0x0000000000017941 */ /* 0x000fea0003800000 */
.L_x_17325:
        /* <DEDUP_REMOVED lines=12> */
.L_x_17321:
[----:B------:R-:W-:Y:S05]  /*1030*/  BSYNC B0 ;  /* 0x0000000000007941 */ /* 0x000fea0003800000 */
.L_x_17319:
        /* <DEDUP_REMOVED lines=8> */
.L_x_17330:
        /* <DEDUP_REMOVED lines=12> */
.L_x_17333:
[----:B------:R-:W-:Y:S02]  /*1180*/  IMAD.MOV.U32 R120, RZ, RZ, R184 ;  /* 0x000000ffff787224 */ /* 0x000fe400078e00b8 */
.L_x_17334:
[----:B------:R-:W-:Y:S05]  /*1190*/  BSYNC B1 ;  /* 0x0000000000017941 */ /* 0x000fea0003800000 */
.L_x_17332:
        /* <DEDUP_REMOVED lines=16> */
.L_x_17338:
[----:B------:R-:W-:Y:S05]  /*12a0*/  BSYNC B2 ;  /* 0x0000000000027941 */ /* 0x000fea0003800000 */
.L_x_17337:
        /* <DEDUP_REMOVED lines=42> */
.L_x_17336:
[----:B------:R-:W-:Y:S05]  /*1550*/  BSYNC B1 ;  /* 0x0000000000017941 */ /* 0x000fea0003800000 */
.L_x_17335:
        /* <DEDUP_REMOVED lines=12> */
.L_x_17331:
[----:B------:R-:W-:Y:S05]  /*1620*/  BSYNC B0 ;  /* 0x0000000000007941 */ /* 0x000fea0003800000 */
.L_x_17329:
        /* <DEDUP_REMOVED lines=8> */
.L_x_17340:
        /* <DEDUP_REMOVED lines=12> */
.L_x_17343:
[----:B------:R-:W-:Y:S02]  /*1770*/  IMAD.MOV.U32 R121, RZ, RZ, R184 ;  /* 0x000000ffff797224 */ /* 0x000fe400078e00b8 */
.L_x_17344:
[----:B------:R-:W-:Y:S05]  /*1780*/  BSYNC B1 ;  /* 0x0000000000017941 */ /* 0x000fea0003800000 */
.L_x_17342:
        /* <DEDUP_REMOVED lines=16> */
.L_x_17348:
[----:B------:R-:W-:Y:S05]  /*1890*/  BSYNC B2 ;  /* 0x0000000000027941 */ /* 0x000fea0003800000 */
.L_x_17347:
        /* <DEDUP_REMOVED lines=42> */
.L_x_17346:
[----:B------:R-:W-:Y:S05]  /*1b40*/  BSYNC B1 ;  /* 0x0000000000017941 */ /* 0x000fea0003800000 */
.L_x_17345:
        /* <DEDUP_REMOVED lines=12> */
.L_x_17341:
[----:B------:R-:W-:Y:S05]  /*1c10*/  BSYNC B0 ;  /* 0x0000000000007941 */ /* 0x000fea0003800000 */
.L_x_17339:
        /* <DEDUP_REMOVED lines=8> */
.L_x_17350:
        /* <DEDUP_REMOVED lines=12> */
.L_x_17353:
[----:B------:R-:W-:Y:S02]  /*1d60*/  IMAD.MOV.U32 R122, RZ, RZ, R184 ;  /* 0x000000ffff7a7224 */ /* 0x000fe400078e00b8 */
.L_x_17354:
[----:B------:R-:W-:Y:S05]  /*1d70*/  BSYNC B1 ;  /* 0x0000000000017941 */ /* 0x000fea0003800000 */
.L_x_17352:
        /* <DEDUP_REMOVED lines=16> */
.L_x_17358:
[----:B------:R-:W-:Y:S05]  /*1e80*/  BSYNC B2 ;  /* 0x0000000000027941 */ /* 0x000fea0003800000 */
.L_x_17357:
        /* <DEDUP_REMOVED lines=42> */
.L_x_17356:
[----:B------:R-:W-:Y:S05]  /*2130*/  BSYNC B1 ;  /* 0x0000000000017941 */ /* 0x000fea0003800000 */
.L_x_17355:
        /* <DEDUP_REMOVED lines=12> */
.L_x_17351:
[----:B------:R-:W-:Y:S05]  /*2200*/  BSYNC B0 ;  /* 0x0000000000007941 */ /* 0x000fea0003800000 */
.L_x_17349:
        /* <DEDUP_REMOVED lines=8> */
.L_x_17360:
        /* <DEDUP_REMOVED lines=12> */
.L_x_17363:
[----:B------:R-:W-:Y:S02]  /*2350*/  IMAD.MOV.U32 R123, RZ, RZ, R184 ;  /* 0x000000ffff7b7224 */ /* 0x000fe400078e00b8 */
.L_x_17364:
[----:B------:R-:W-:Y:S05]  /*2360*/  BSYNC B1 ;  /* 0x0000000000017941 */ /* 0x000fea0003800000 */
.L_x_17362:
        /* <DEDUP_REMOVED lines=16> */
.L_x_17368:
[----:B------:R-:W-:Y:S05]  /*2470*/  BSYNC B2 ;  /* 0x0000000000027941 */ /* 0x000fea0003800000 */
.L_x_17367:
        /* <DEDUP_REMOVED lines=42> */
.L_x_17366:
[----:B------:R-:W-:Y:S05]  /*2720*/  BSYNC B1 ;  /* 0x0000000000017941 */ /* 0x000fea0003800000 */
.L_x_17365:
        /* <DEDUP_REMOVED lines=12> */
.L_x_17361:
[----:B------:R-:W-:Y:S05]  /*27f0*/  BSYNC B0 ;  /* 0x0000000000007941 */ /* 0x000fea0003800000 */
.L_x_17359:
        /* <DEDUP_REMOVED lines=8> */
.L_x_17370:
        /* <DEDUP_REMOVED lines=12> */
.L_x_17373:
[----:B------:R-:W-:Y:S02]  /*2940*/  IMAD.MOV.U32 R0, RZ, RZ, R184 ;  /* 0x000000ffff007224 */ /* 0x000fe400078e00b8 */
.L_x_17374:
[----:B------:R-:W-:Y:S05]  /*2950*/  BSYNC B1 ;  /* 0x0000000000017941 */ /* 0x000fea0003800000 */
.L_x_17372:
        /* <DEDUP_REMOVED lines=16> */
.L_x_17378:
[----:B------:R-:W-:Y:S05]  /*2a60*/  BSYNC B2 ;  /* 0x0000000000027941 */ /* 0x000fea0003800000 */
.L_x_17377:
        /* <DEDUP_REMOVED lines=42> */
.L_x_17376:
[----:B------:R-:W-:Y:S05]  /*2d10*/  BSYNC B1 ;  /* 0x0000000000017941 */ /* 0x000fea0003800000 */
.L_x_17375:
        /* <DEDUP_REMOVED lines=13> */
.L_x_17371:
[----:B------:R-:W-:Y:S05]  /*2df0*/  BSYNC B0 ;  /* 0x0000000000007941 */ /* 0x000fea0003800000 */
.L_x_17369:
        /* <DEDUP_REMOVED lines=8> */
.L_x_17380:
        /* <DEDUP_REMOVED lines=12> */
.L_x_17383:
[----:B------:R-:W-:Y:S02]  /*2f40*/  IMAD.MOV.U32 R155, RZ, RZ, R184 ;  /* 0x000000ffff9b7224 */ /* 0x000fe400078e00b8 */
.L_x_17384:
[----:B------:R-:W-:Y:S05]  /*2f50*/  BSYNC B1 ;  /* 0x0000000000017941 */ /* 0x000fea0003800000 */
.L_x_17382:
        /* <DEDUP_REMOVED lines=16> */
.L_x_17388:
[----:B------:R-:W-:Y:S05]  /*3060*/  BSYNC B2 ;  /* 0x0000000000027941 */ /* 0x000fea0003800000 */
.L_x_17387:
        /* <DEDUP_REMOVED lines=42> */
.L_x_17386:
[----:B------:R-:W-:Y:S05]  /*3310*/  BSYNC B1 ;  /* 0x0000000000017941 */ /* 0x000fea0003800000 */
.L_x_17385:
        /* <DEDUP_REMOVED lines=12> */
.L_x_17381:
[----:B------:R-:W-:Y:S05]  /*33e0*/  BSYNC B0 ;  /* 0x0000000000007941 */ /* 0x000fea0003800000 */
.L_x_17379:
        /* <DEDUP_REMOVED lines=8> */
.L_x_17390:
        /* <DEDUP_REMOVED lines=12> */
.L_x_17393:
[----:B------:R-:W-:Y:S02]  /*3530*/  IMAD.MOV.U32 R156, RZ, RZ, R184 ;  /* 0x000000ffff9c7224 */ /* 0x000fe400078e00b8 */
.L_x_17394:
[----:B------:R-:W-:Y:S05]  /*3540*/  BSYNC B1 ;  /* 0x0000000000017941 */ /* 0x000fea0003800000 */
.L_x_17392:
        /* <DEDUP_REMOVED lines=16> */
.L_x_17398:
[----:B------:R-:W-:Y:S05]  /*3650*/  BSYNC B2 ;  /* 0x0000000000027941 */ /* 0x000fea0003800000 */
.L_x_17397:
        /* <DEDUP_REMOVED lines=42> */
.L_x_17396:
[----:B------:R-:W-:Y:S05]  /*3900*/  BSYNC B1 ;  /* 0x0000000000017941 */ /* 0x000fea0003800000 */
.L_x_17395:
        /* <DEDUP_REMOVED lines=12> */
.L_x_17391:
[----:B------:R-:W-:Y:S05]  /*39d0*/  BSYNC B0 ;  /* 0x0000000000007941 */ /* 0x000fea0003800000 */
.L_x_17389:
        /* <DEDUP_REMOVED lines=33> */
.L_x_17400:
[----:B------:R-:W-:Y:S05]  /*3bf0*/  BSYNC B0 ;  /* 0x0000000000007941 */ /* 0x000fea0003800000 */
.L_x_17399:
        /* <DEDUP_REMOVED lines=10> */
.L_x_17402:
        /* <DEDUP_REMOVED lines=12> */
.L_x_17405:
[----:B------:R-:W-:Y:S02]  /*3d60*/  IMAD.MOV.U32 R115, RZ, RZ, R184 ;  /* 0x000000ffff737224 */ /* 0x000fe400078e00b8 */
.L_x_17406:
[----:B------:R-:W-:Y:S05]  /*3d70*/  BSYNC B1 ;  /* 0x0000000000017941 */ /* 0x000fea0003800000 */
.L_x_17404:
        /* <DEDUP_REMOVED lines=16> */
.L_x_17410:
[----:B------:R-:W-:Y:S05]  /*3e80*/  BSYNC B2 ;  /* 0x0000000000027941 */ /* 0x000fea0003800000 */
.L_x_17409:
        /* <DEDUP_REMOVED lines=42> */
.L_x_17408:
[----:B------:R-:W-:Y:S05]  /*4130*/  BSYNC B1 ;  /* 0x0000000000017941 */ /* 0x000fea0003800000 */
.L_x_17407:
        /* <DEDUP_REMOVED lines=10> */
[----:B-1----:R-:W-:-:S04]  /*41e0*/  FMUL.FTZ R156, R24, R109 ;  /* 0x0000006d189c7220 */ /* 0x002fc80000410000 */
[----:B------:R-:W-:Y:S02]  /*41f0*/  @P0 FADD.FTZ R156, R111, R156 ;  /* 0x0000009c6f9c0221 */ /* 0x000fe40000010000 */
.L_x_17403:
[----:B------:R-:W-:Y:S05]  /*4200*/  BSYNC B0 ;  /* 0x0000000000007941 */ /* 0x000fea0003800000 */
.L_x_17401:
        /* <DEDUP_REMOVED lines=8> */
.L_x_17412:
        /* <DEDUP_REMOVED lines=12> */
.L_x_17415:
[----:B------:R-:W-:Y:S02]  /*4350*/  IMAD.MOV.U32 R113, RZ, RZ, R184 ;  /* 0x000000ffff717224 */ /* 0x000fe400078e00b8 */
.L_x_17416:
[----:B------:R-:W-:Y:S05]  /*4360*/  BSYNC B1 ;  /* 0x0000000000017941 */ /* 0x000fea0003800000 */
.L_x_17414:
        /* <DEDUP_REMOVED lines=16> */
.L_x_17420:
[----:B------:R-:W-:Y:S05]  /*4470*/  BSYNC B2 ;  /* 0x0000000000027941 */ /* 0x000fea0003800000 */
.L_x_17419:
        /* <DEDUP_REMOVED lines=42> */
.L_x_17418:
[----:B------:R-:W-:Y:S05]  /*4720*/  BSYNC B1 ;  /* 0x0000000000017941 */ /* 0x000fea0003800000 */
.L_x_17417:
        /* <DEDUP_REMOVED lines=12> */
.L_x_17413:
[----:B------:R-:W-:Y:S05]  /*47f0*/  BSYNC B0 ;  /* 0x0000000000007941 */ /* 0x000fea0003800000 */
.L_x_17411:
        /* <DEDUP_REMOVED lines=8> */
.L_x_17422:
        /* <DEDUP_REMOVED lines=12> */
.L_x_17425:
[----:B------:R-:W-:Y:S02]  /*4940*/  IMAD.MOV.U32 R113, RZ, RZ, R184 ;  /* 0x000000ffff717224 */ /* 0x000fe400078e00b8 */
.L_x_17426:
[----:B------:R-:W-:Y:S05]  /*4950*/  BSYNC B1 ;  /* 0x0000000000017941 */ /* 0x000fea0003800000 */
.L_x_17424:
        /* <DEDUP_REMOVED lines=16> */
.L_x_17430:
[----:B------:R-:W-:Y:S05]  /*4a60*/  BSYNC B2 ;  /* 0x0000000000027941 */ /* 0x000fea0003800000 */
.L_x_17429:
        /* <DEDUP_REMOVED lines=42> */
.L_x_17428:
[----:B------:R-:W-:Y:S05]  /*4d10*/  BSYNC B1 ;  /* 0x0000000000017941 */ /* 0x000fea0003800000 */
.L_x_17427:
        /* <DEDUP_REMOVED lines=10> */
[----:B------:R-:W-:-:S04]  /*4dc0*/  FMUL.FTZ R158, R26, R109 ;  /* 0x0000006d1a9e7220 */ /* 0x000fc80000410000 */
[----:B------:R-:W-:Y:S02]  /*4dd0*/  @P0 FADD.FTZ R158, R111, R158 ;  /* 0x0000009e6f9e0221 */ /* 0x000fe40000010000 */
.L_x_17423:
[----:B------:R-:W-:Y:S05]  /*4de0*/  BSYNC B0 ;  /* 0x0000000000007941 */ /* 0x000fea0003800000 */
.L_x_17421:
        /* <DEDUP_REMOVED lines=8> */
.L_x_17432:
        /* <DEDUP_REMOVED lines=12> */
.L_x_17435:
[----:B------:R-:W-:Y:S02]  /*4f30*/  IMAD.MOV.U32 R113, RZ, RZ, R184 ;  /* 0x000000ffff717224 */ /* 0x000fe400078e00b8 */
.L_x_17436:
[----:B------:R-:W-:Y:S05]  /*4f40*/  BSYNC B1 ;  /* 0x0000000000017941 */ /* 0x000fea0003800000 */
.L_x_17434:
        /* <DEDUP_REMOVED lines=16> */
.L_x_17440:
[----:B------:R-:W-:Y:S05]  /*5050*/  BSYNC B2 ;  /* 0x0000000000027941 */ /* 0x000fea0003800000 */
.L_x_17439:
        /* <DEDUP_REMOVED lines=42> */
.L_x_17438:
[----:B------:R-:W-:Y:S05]  /*5300*/  BSYNC B1 ;  /* 0x0000000000017941 */ /* 0x000fea0003800000 */
.L_x_17437:
        /* <DEDUP_REMOVED lines=12> */
.L_x_17433:
[----:B------:R-:W-:Y:S05]  /*53d0*/  BSYNC B0 ;  /* 0x0000000000007941 */ /* 0x000fea0003800000 */
.L_x_17431:
        /* <DEDUP_REMOVED lines=8> */
.L_x_17442:
        /* <DEDUP_REMOVED lines=12> */
.L_x_17445:
[----:B------:R-:W-:Y:S02]  /*5520*/  IMAD.MOV.U32 R113, RZ, RZ, R184 ;  /* 0x000000ffff717224 */ /* 0x000fe400078e00b8 */
.L_x_17446:
[----:B------:R-:W-:Y:S05]  /*5530*/  BSYNC B1 ;  /* 0x0000000000017941 */ /* 0x000fea0003800000 */
.L_x_17444:
        /* <DEDUP_REMOVED lines=16> */
.L_x_17450:
[----:B------:R-:W-:Y:S05]  /*5640*/  BSYNC B2 ;  /* 0x0000000000027941 */ /* 0x000fea0003800000 */
.L_x_17449:
        /* <DEDUP_REMOVED lines=42> */
.L_x_17448:
[----:B------:R-:W-:Y:S05]  /*58f0*/  BSYNC B1 ;  /* 0x0000000000017941 */ /* 0x000fea0003800000 */
.L_x_17447:
        /* <DEDUP_REMOVED lines=12> */
.L_x_17443:
[----:B------:R-:W-:Y:S05]  /*59c0*/  BSYNC B0 ;  /* 0x0000000000007941 */ /* 0x000fea0003800000 */
.L_x_17441:
        /* <DEDUP_REMOVED lines=8> */
.L_x_17452:
        /* <DEDUP_REMOVED lines=12> */
.L_x_17455:
[----:B------:R-:W-:Y:S02]  /*5b10*/  IMAD.MOV.U32 R0, RZ, RZ, R184 ;  /* 0x000000ffff007224 */ /* 0x000fe400078e00b8 */
.L_x_17456:
[----:B------:R-:W-:Y:S05]  /*5b20*/  BSYNC B1 ;  /* 0x0000000000017941 */ /* 0x000fea0003800000 */
.L_x_17454:
        /* <DEDUP_REMOVED lines=16> */
.L_x_17460:
[----:B------:R-:W-:Y:S05]  /*5c30*/  BSYNC B2 ;  /* 0x0000000000027941 */ /* 0x000fea0003800000 */
.L_x_17459:
        /* <DEDUP_REMOVED lines=42> */
.L_x_17458:
[----:B------:R-:W-:Y:S05]  /*5ee0*/  BSYNC B1 ;  /* 0x0000000000017941 */ /* 0x000fea0003800000 */
.L_x_17457:
        /* <DEDUP_REMOVED lines=13> */
.L_x_17453:
[----:B------:R-:W-:Y:S05]  /*5fc0*/  BSYNC B0 ;  /* 0x0000000000007941 */ /* 0x000fea0003800000 */
.L_x_17451:
        /* <DEDUP_REMOVED lines=8> */
.L_x_17462:
        /* <DEDUP_REMOVED lines=12> */
.L_x_17465:
[----:B------:R-:W-:Y:S02]  /*6110*/  IMAD.MOV.U32 R113, RZ, RZ, R184 ;  /* 0x000000ffff717224 */ /* 0x000fe400078e00b8 */
.L_x_17466:
[----:B------:R-:W-:Y:S05]  /*6120*/  BSYNC B1 ;  /* 0x0000000000017941 */ /* 0x000fea0003800000 */
.L_x_17464:
        /* <DEDUP_REMOVED lines=16> */
.L_x_17470:
[----:B------:R-:W-:Y:S05]  /*6230*/  BSYNC B2 ;  /* 0x0000000000027941 */ /* 0x000fea0003800000 */
.L_x_17469:
        /* <DEDUP_REMOVED lines=42> */
.L_x_17468:
[----:B------:R-:W-:Y:S05]  /*64e0*/  BSYNC B1 ;  /* 0x0000000000017941 */ /* 0x000fea0003800000 */
.L_x_17467:
        /* <DEDUP_REMOVED lines=12> */
.L_x_17463:
[----:B------:R-:W-:Y:S05]  /*65b0*/  BSYNC B0 ;  /* 0x0000000000007941 */ /* 0x000fea0003800000 */
.L_x_17461:
        /* <DEDUP_REMOVED lines=8> */
.L_x_17472:
        /* <DEDUP_REMOVED lines=12> */
.L_x_17475:
[----:B------:R-:W-:Y:S02]  /*6700*/  IMAD.MOV.U32 R113, RZ, RZ, R184 ;  /* 0x000000ffff717224 */ /* 0x000fe400078e00b8 */
.L_x_17476:
[----:B------:R-:W-:Y:S05]  /*6710*/  BSYNC B1 ;  /* 0x0000000000017941 */ /* 0x000fea0003800000 */
.L_x_17474:
        /* <DEDUP_REMOVED lines=16> */
.L_x_17480:
[----:B------:R-:W-:Y:S05]  /*6820*/  BSYNC B2 ;  /* 0x0000000000027941 */ /* 0x000fea0003800000 */
.L_x_17479:
        /* <DEDUP_REMOVED lines=42> */
.L_x_17478:
[----:B------:R-:W-:Y:S05]  /*6ad0*/  BSYNC B1 ;  /* 0x0000000000017941 */ /* 0x000fea0003800000 */
.L_x_17477:
        /* <DEDUP_REMOVED lines=12> */
.L_x_17473:
[----:B------:R-:W-:Y:S05]  /*6ba0*/  BSYNC B0 ;  /* 0x0000000000007941 */ /* 0x000fea0003800000 */
.L_x_17471:
        /* <DEDUP_REMOVED lines=32> */
.L_x_17482:
[----:B------:R-:W-:Y:S05]  /*6db0*/  BSYNC B0 ;  /* 0x0000000000007941 */ /* 0x000fea0003800000 */
.L_x_17481:
[----:B-----5:R1:W5:Y:S04]  /*6dc0*/  @P1 LDG.E.128 R104, [R164.64] ;  /* 0x00000004a4681981 */ /* 0x020368000c1e1d00 */
[----:B------:R1:W5:Y:S01]  /*6dd0*/  @P0 LDG.E.128 R100, [R168.64] ;  /* 0x00000004a8640981 */ /* 0x000362000c1e1d00 */
[----:B------:R-:W-:Y:S01]  /*6de0*/  BSSY B0, `(.L_x_17483) ;  /* 0x000005f000007945 */ /* 0x000fe20003800000 */
[----:B------:R-:W-:Y:S05]  /*6df0*/  @P2 BRA `(.L_x_17484) ;  /* 0x0000006000002947 */ /* 0x000fea0003800000 */
[----:B-1----:R-:W-:Y:S01]  /*6e00*/  MOV R164, RZ ;  /* 0x000000ff00a47202 */ /* 0x002fe20000000f00 */
[----:B0-----:R-:W-:Y:S01]  /*6e10*/  IMAD.MOV.U32 R108, RZ, RZ, R115 ;  /* 0x000000ffff6c7224 */ /* 0x001fe200078e0073 */
[----:B------:R-:W-:Y:S05]  /*6e20*/  @!P0 BRA `(.L_x_17485) ;  /* 0x000005a000008947 */ /* 0x000fea0003800000 */
[----:B------:R-:W-:Y:S01]  /*6e30*/  IMAD.MOV.U32 R108, RZ, RZ, R115 ;  /* 0x000000ffff6c7224 */ /* 0x000fe200078e0073 */
[----:B-----5:R-:W-:Y:S01]  /*6e40*/  HADD2.F32 R164, -RZ, R100.H0_H0 ;  /* 0x20000064ffa47230 */ /* 0x020fe20000004100 */
[----:B------:R-:W-:Y:S05]  /*6e50*/  BRA `(.L_x_17485) ;  /* 0x0000057000007947 */ /* 0x000fea0003800000 */
.L_x_17484:
        /* <DEDUP_REMOVED lines=12> */
.L_x_17487:
[----:B------:R-:W-:Y:S02]  /*6f20*/  MOV R128, R184 ;  /* 0x000000b800807202 */ /* 0x000fe40000000f00 */
.L_x_17488:
[----:B------:R-:W-:Y:S05]  /*6f30*/  BSYNC B1 ;  /* 0x0000000000017941 */ /* 0x000fea0003800000 */
.L_x_17486:
        /* <DEDUP_REMOVED lines=16> */
.L_x_17492:
[----:B------:R-:W-:Y:S05]  /*7040*/  BSYNC B2 ;  /* 0x0000000000027941 */ /* 0x000fea0003800000 */
.L_x_17491:
        /* <DEDUP_REMOVED lines=42> */
.L_x_17490:
[----:B------:R-:W-:Y:S05]  /*72f0*/  BSYNC B1 ;  /* 0x0000000000017941 */ /* 0x000fea0003800000 */
.L_x_17489:
        /* <DEDUP_REMOVED lines=10> */
[----:B-1----:R-:W-:Y:S01]  /*73a0*/  FMUL.FTZ R164, R16, R111 ;  /* 0x0000006f10a47220 */ /* 0x002fe20000410000 */
[----:B------:R-:W-:-:S03]  /*73b0*/  PRMT R128, R109, 0x7610, R128 ;  /* 0x000076106d807816 */ /* 0x000fc60000000080 */
[----:B------:R-:W-:Y:S02]  /*73c0*/  @P0 FADD.FTZ R164, R113, R164 ;  /* 0x000000a471a40221 */ /* 0x000fe40000010000 */
.L_x_17485:
[----:B------:R-:W-:Y:S05]  /*73d0*/  BSYNC B0 ;  /* 0x0000000000007941 */ /* 0x000fea0003800000 */
.L_x_17483:
        /* <DEDUP_REMOVED lines=8> */
.L_x_17494:
        /* <DEDUP_REMOVED lines=12> */
.L_x_17497:
[----:B------:R-:W-:Y:S02]  /*7520*/  MOV R115, R184 ;  /* 0x000000b800737202 */ /* 0x000fe40000000f00 */
.L_x_17498:
[----:B------:R-:W-:Y:S05]  /*7530*/  BSYNC B1 ;  /* 0x0000000000017941 */ /* 0x000fea0003800000 */
.L_x_17496:
        /* <DEDUP_REMOVED lines=16> */
.L_x_17502:
[----:B------:R-:W-:Y:S05]  /*7640*/  BSYNC B2 ;  /* 0x0000000000027941 */ /* 0x000fea0003800000 */
.L_x_17501:
        /* <DEDUP_REMOVED lines=42> */
.L_x_17500:
[----:B------:R-:W-:Y:S05]  /*78f0*/  BSYNC B1 ;  /* 0x0000000000017941 */ /* 0x000fea0003800000 */
.L_x_17499:
        /* <DEDUP_REMOVED lines=12> */
.L_x_17495:
[----:B------:R-:W-:Y:S05]  /*79c0*/  BSYNC B0 ;  /* 0x0000000000007941 */ /* 0x000fea0003800000 */
.L_x_17493:
        /* <DEDUP_REMOVED lines=8> */
.L_x_17504:
        /* <DEDUP_REMOVED lines=12> */
.L_x_17507:
[----:B------:R-:W-:Y:S02]  /*7b10*/  MOV R115, R184 ;  /* 0x000000b800737202 */ /* 0x000fe40000000f00 */
.L_x_17508:
[----:B------:R-:W-:Y:S05]  /*7b20*/  BSYNC B1 ;  /* 0x0000000000017941 */ /* 0x000fea0003800000 */
.L_x_17506:
        /* <DEDUP_REMOVED lines=16> */
.L_x_17512:
[----:B------:R-:W-:Y:S05]  /*7c30*/  BSYNC B2 ;  /* 0x0000000000027941 */ /* 0x000fea0003800000 */
.L_x_17511:
        /* <DEDUP_REMOVED lines=42> */
.L_x_17510:
[----:B------:R-:W-:Y:S05]  /*7ee0*/  BSYNC B1 ;  /* 0x0000000000017941 */ /* 0x000fea0003800000 */
.L_x_17509:
        /* <DEDUP_REMOVED lines=12> */
.L_x_17505:
[----:B------:R-:W-:Y:S05]  /*7fb0*/  BSYNC B0 ;  /* 0x0000000000007941 */ /* 0x000fea0003800000 */
.L_x_17503:
        /* <DEDUP_REMOVED lines=8> */
.L_x_17514:
        /* <DEDUP_REMOVED lines=12> */
.L_x_17517:
[----:B------:R-:W-:Y:S02]  /*8100*/  MOV R115, R184 ;  /* 0x000000b800737202 */ /* 0x000fe40000000f00 */
.L_x_17518:
[----:B------:R-:W-:Y:S05]  /*8110*/  BSYNC B1 ;  /* 0x0000000000017941 */ /* 0x000fea0003800000 */
.L_x_17516:
        /* <DEDUP_REMOVED lines=16> */
.L_x_17522:
[----:B------:R-:W-:Y:S05]  /*8220*/  BSYNC B2 ;  /* 0x0000000000027941 */ /* 0x000fea0003800000 */
.L_x_17521:
        /* <DEDUP_REMOVED lines=42> */
.L_x_17520:
[----:B------:R-:W-:Y:S05]  /*84d0*/  BSYNC B1 ;  /* 0x0000000000017941 */ /* 0x000fea0003800000 */
.L_x_17519:
        /* <DEDUP_REMOVED lines=12> */
.L_x_17515:
[----:B------:R-:W-:Y:S05]  /*85a0*/  BSYNC B0 ;  /* 0x0000000000007941 */ /* 0x000fea0003800000 */
.L_x_17513:
        /* <DEDUP_REMOVED lines=8> */
.L_x_17524:
        /* <DEDUP_REMOVED lines=12> */
.L_x_17527:
[----:B------:R-:W-:Y:S02]  /*86f0*/  MOV R115, R184 ;  /* 0x000000b800737202 */ /* 0x000fe40000000f00 */
.L_x_17528:
[----:B------:R-:W-:Y:S05]  /*8700*/  BSYNC B1 ;  /* 0x0000000000017941 */ /* 0x000fea0003800000 */
.L_x_17526:
        /* <DEDUP_REMOVED lines=16> */
.L_x_17532:
[----:B------:R-:W-:Y:S05]  /*8810*/  BSYNC B2 ;  /* 0x0000000000027941 */ /* 0x000fea0003800000 */
.L_x_17531:
        /* <DEDUP_REMOVED lines=42> */
.L_x_17530:
[----:B------:R-:W-:Y:S05]  /*8ac0*/  BSYNC B1 ;  /* 0x0000000000017941 */ /* 0x000fea0003800000 */
.L_x_17529:
        /* <DEDUP_REMOVED lines=12> */
.L_x_17525:
[----:B------:R-:W-:Y:S05]  /*8b90*/  BSYNC B0 ;  /* 0x0000000000007941 */ /* 0x000fea0003800000 */
.L_x_17523:
        /* <DEDUP_REMOVED lines=8> */
.L_x_17534:
        /* <DEDUP_REMOVED lines=12> */
.L_x_17537:
[----:B------:R-:W-:Y:S02]  /*8ce0*/  IMAD.MOV.U32 R0, RZ, RZ, R184 ;  /* 0x000000ffff007224 */ /* 0x000fe400078e00b8 */
.L_x_17538:
[----:B------:R-:W-:Y:S05]  /*8cf0*/  BSYNC B1 ;  /* 0x0000000000017941 */ /* 0x000fea0003800000 */
.L_x_17536:
        /* <DEDUP_REMOVED lines=16> */
.L_x_17542:
[----:B------:R-:W-:Y:S05]  /*8e00*/  BSYNC B2 ;  /* 0x0000000000027941 */ /* 0x000fea0003800000 */
.L_x_17541:
        /* <DEDUP_REMOVED lines=42> */
.L_x_17540:
[----:B------:R-:W-:Y:S05]  /*90b0*/  BSYNC B1 ;  /* 0x0000000000017941 */ /* 0x000fea0003800000 */
.L_x_17539:
        /* <DEDUP_REMOVED lines=13> */
.L_x_17535:
[----:B------:R-:W-:Y:S05]  /*9190*/  BSYNC B0 ;  /* 0x0000000000007941 */ /* 0x000fea0003800000 */
.L_x_17533:
        /* <DEDUP_REMOVED lines=8> */
.L_x_17544:
        /* <DEDUP_REMOVED lines=12> */
.L_x_17547:
[----:B------:R-:W-:Y:S02]  /*92e0*/  IMAD.MOV.U32 R115, RZ, RZ, R184 ;  /* 0x000000ffff737224 */ /* 0x000fe400078e00b8 */
.L_x_17548:
[----:B------:R-:W-:Y:S05]  /*92f0*/  BSYNC B1 ;  /* 0x0000000000017941 */ /* 0x000fea0003800000 */
.L_x_17546:
        /* <DEDUP_REMOVED lines=16> */
.L_x_17552:
[----:B------:R-:W-:Y:S05]  /*9400*/  BSYNC B2 ;  /* 0x0000000000027941 */ /* 0x000fea0003800000 */
.L_x_17551:
        /* <DEDUP_REMOVED lines=42> */
.L_x_17550:
[----:B------:R-:W-:Y:S05]  /*96b0*/  BSYNC B1 ;  /* 0x0000000000017941 */ /* 0x000fea0003800000 */
.L_x_17549:
        /* <DEDUP_REMOVED lines=12> */
.L_x_17545:
[----:B------:R-:W-:Y:S05]  /*9780*/  BSYNC B0 ;  /* 0x0000000000007941 */ /* 0x000fea0003800000 */
.L_x_17543:
        /* <DEDUP_REMOVED lines=8> */
.L_x_17554:
        /* <DEDUP_REMOVED lines=12> */
.L_x_17557:
[----:B------:R-:W-:Y:S02]  /*98d0*/  IMAD.MOV.U32 R115, RZ, RZ, R184 ;  /* 0x000000ffff737224 */ /* 0x000fe400078e00b8 */
.L_x_17558:
[----:B------:R-:W-:Y:S05]  /*98e0*/  BSYNC B1 ;  /* 0x0000000000017941 */ /* 0x000fea0003800000 */
.L_x_17556:
        /* <DEDUP_REMOVED lines=16> */
.L_x_17562:
[----:B------:R-:W-:Y:S05]  /*99f0*/  BSYNC B2 ;  /* 0x0000000000027941 */ /* 0x000fea0003800000 */
.L_x_17561:
        /* <DEDUP_REMOVED lines=42> */
.L_x_17560:
[----:B------:R-:W-:Y:S05]  /*9ca0*/  BSYNC B1 ;  /* 0x0000000000017941 */ /* 0x000fea0003800000 */
.L_x_17559:
        /* <DEDUP_REMOVED lines=12> */
.L_x_17555:
[----:B------:R-:W-:Y:S05]  /*9d70*/  BSYNC B0 ;  /* 0x0000000000007941 */ /* 0x000fea0003800000 */
.L_x_17553:
        /* <DEDUP_REMOVED lines=32> */
.L_x_17564:
[----:B------:R-:W-:Y:S05]  /*9f80*/  BSYNC B0 ;  /* 0x0000000000007941 */ /* 0x000fea0003800000 */
.L_x_17563:
        /* <DEDUP_REMOVED lines=10> */
.L_x_17566:
        /* <DEDUP_REMOVED lines=12> */
.L_x_17569:
[----:B------:R-:W-:Y:S02]  /*a0f0*/  IMAD.MOV.U32 R128, RZ, RZ, R184 ;  /* 0x000000ffff807224 */ /* 0x000fe400078e00b8 */
.L_x_17570:
[----:B------:R-:W-:Y:S05]  /*a100*/  BSYNC B1 ;  /* 0x0000000000017941 */ /* 0x000fea0003800000 */
.L_x_17568:
        /* <DEDUP_REMOVED lines=16> */
.L_x_17574:
[----:B------:R-:W-:Y:S05]  /*a210*/  BSYNC B2 ;  /* 0x0000000000027941 */ /* 0x000fea0003800000 */
.L_x_17573:
        /* <DEDUP_REMOVED lines=42> */
.L_x_17572:
[----:B------:R-:W-:Y:S05]  /*a4c0*/  BSYNC B1 ;  /* 0x0000000000017941 */ /* 0x000fea0003800000 */
.L_x_17571:
        /* <DEDUP_REMOVED lines=13> */
.L_x_17567:
[----:B------:R-:W-:Y:S05]  /*a5a0*/  BSYNC B0 ;  /* 0x0000000000007941 */ /* 0x000fea0003800000 */
.L_x_17565:
        /* <DEDUP_REMOVED lines=8> */
.L_x_17576:
        /* <DEDUP_REMOVED lines=12> */
.L_x_17579:
[----:B------:R-:W-:Y:S02]  /*a6f0*/  IMAD.MOV.U32 R127, RZ, RZ, R184 ;  /* 0x000000ffff7f7224 */ /* 0x000fe400078e00b8 */
.L_x_17580:
[----:B------:R-:W-:Y:S05]  /*a700*/  BSYNC B1 ;  /* 0x0000000000017941 */ /* 0x000fea0003800000 */
.L_x_17578:
        /* <DEDUP_REMOVED lines=16> */
.L_x_17584:
[----:B------:R-:W-:Y:S05]  /*a810*/  BSYNC B2 ;  /* 0x0000000000027941 */ /* 0x000fea0003800000 */
.L_x_17583:
        /* <DEDUP_REMOVED lines=42> */
.L_x_17582:
[----:B------:R-:W-:Y:S05]  /*aac0*/  BSYNC B1 ;  /* 0x0000000000017941 */ /* 0x000fea0003800000 */
.L_x_17581:
        /* <DEDUP_REMOVED lines=13> */
.L_x_17577:
[----:B------:R-:W-:Y:S05]  /*aba0*/  BSYNC B0 ;  /* 0x0000000000007941 */ /* 0x000fea0003800000 */
.L_x_17575:
        /* <DEDUP_REMOVED lines=8> */
.L_x_17586:
        /* <DEDUP_REMOVED lines=12> */
.L_x_17589:
[----:B------:R-:W-:Y:S02]  /*acf0*/  IMAD.MOV.U32 R126, RZ, RZ, R184 ;  /* 0x000000ffff7e7224 */ /* 0x000fe400078e00b8 */
.L_x_17590:
[----:B------:R-:W-:Y:S05]  /*ad00*/  BSYNC B1 ;  /* 0x0000000000017941 */ /* 0x000fea0003800000 */
.L_x_17588:
        /* <DEDUP_REMOVED lines=16> */
.L_x_17594:
[----:B------:R-:W-:Y:S05]  /*ae10*/  BSYNC B2 ;  /* 0x0000000000027941 */ /* 0x000fea0003800000 */
.L_x_17593:
        /* <DEDUP_REMOVED lines=42> */
.L_x_17592:
[----:B------:R-:W-:Y:S05]  /*b0c0*/  BSYNC B1 ;  /* 0x0000000000017941 */ /* 0x000fea0003800000 */
.L_x_17591:
        /* <DEDUP_REMOVED lines=13> */
.L_x_17587:
[----:B------:R-:W-:Y:S05]  /*b1a0*/  BSYNC B0 ;  /* 0x0000000000007941 */ /* 0x000fea0003800000 */
.L_x_17585:
        /* <DEDUP_REMOVED lines=8> */
.L_x_17596:
        /* <DEDUP_REMOVED lines=12> */
.L_x_17599:
[----:B------:R-:W-:Y:S02]  /*b2f0*/  IMAD.MOV.U32 R125, RZ, RZ, R184 ;  /* 0x000000ffff7d7224 */ /* 0x000fe400078e00b8 */
.L_x_17600:
[----:B------:R-:W-:Y:S05]  /*b300*/  BSYNC B1 ;  /* 0x0000000000017941 */ /* 0x000fea0003800000 */
.L_x_17598:
        /* <DEDUP_REMOVED lines=16> */
.L_x_17604:
[----:B------:R-:W-:Y:S05]  /*b410*/  BSYNC B2 ;  /* 0x0000000000027941 */ /* 0x000fea0003800000 */
.L_x_17603:
        /* <DEDUP_REMOVED lines=42> */
.L_x_17602:
[----:B------:R-:W-:Y:S05]  /*b6c0*/  BSYNC B1 ;  /* 0x0000000000017941 */ /* 0x000fea0003800000 */
.L_x_17601:
        /* <DEDUP_REMOVED lines=13> */
.L_x_17597:
[----:B------:R-:W-:Y:S05]  /*b7a0*/  BSYNC B0 ;  /* 0x0000000000007941 */ /* 0x000fea0003800000 */
.L_x_17595:
        /* <DEDUP_REMOVED lines=8> */
.L_x_17606:
        /* <DEDUP_REMOVED lines=12> */
.L_x_17609:
[----:B------:R-:W-:Y:S02]  /*b8f0*/  IMAD.MOV.U32 R124, RZ, RZ, R184 ;  /* 0x000000ffff7c7224 */ /* 0x000fe400078e00b8 */
.L_x_17610:
[----:B------:R-:W-:Y:S05]  /*b900*/  BSYNC B1 ;  /* 0x0000000000017941 */ /* 0x000fea0003800000 */
.L_x_17608:
        /* <DEDUP_REMOVED lines=16> */
.L_x_17614:
[----:B------:R-:W-:Y:S05]  /*ba10*/  BSYNC B2 ;  /* 0x0000000000027941 */ /* 0x000fea0003800000 */
.L_x_17613:
        /* <DEDUP_REMOVED lines=42> */
.L_x_17612:
[----:B------:R-:W-:Y:S05]  /*bcc0*/  BSYNC B1 ;  /* 0x0000000000017941 */ /* 0x000fea0003800000 */
.L_x_17611:
        /* <DEDUP_REMOVED lines=13> */
.L_x_17607:
[----:B------:R-:W-:Y:S05]  /*bda0*/  BSYNC B0 ;  /* 0x0000000000007941 */ /* 0x000fea0003800000 */
.L_x_17605:
        /* <DEDUP_REMOVED lines=8> */
.L_x_17616:
        /* <DEDUP_REMOVED lines=12> */
.L_x_17619:
[----:B------:R-:W-:Y:S02]  /*bef0*/  IMAD.MOV.U32 R0, RZ, RZ, R184 ;  /* 0x000000ffff007224 */ /* 0x000fe400078e00b8 */
.L_x_17620:
[----:B------:R-:W-:Y:S05]  /*bf00*/  BSYNC B1 ;  /* 0x0000000000017941 */ /* 0x000fea0003800000 */
.L_x_17618:
        /* <DEDUP_REMOVED lines=16> */
.L_x_17624:
[----:B------:R-:W-:Y:S05]  /*c010*/  BSYNC B2 ;  /* 0x0000000000027941 */ /* 0x000fea0003800000 */
.L_x_17623:
        /* <DEDUP_REMOVED lines=42> */
.L_x_17622:
[----:B------:R-:W-:Y:S05]  /*c2c0*/  BSYNC B1 ;  /* 0x0000000000017941 */ /* 0x000fea0003800000 */
.L_x_17621:
        /* <DEDUP_REMOVED lines=13> */
.L_x_17617:
[----:B------:R-:W-:Y:S05]  /*c3a0*/  BSYNC B0 ;  /* 0x0000000000007941 */ /* 0x000fea0003800000 */
.L_x_17615:
        /* <DEDUP_REMOVED lines=8> */
.L_x_17626:
        /* <DEDUP_REMOVED lines=12> */
.L_x_17629:
[----:B------:R-:W-:Y:S02]  /*c4f0*/  IMAD.MOV.U32 R173, RZ, RZ, R184 ;  /* 0x000000ffffad7224 */ /* 0x000fe400078e00b8 */
.L_x_17630:
[----:B------:R-:W-:Y:S05]  /*c500*/  BSYNC B1 ;  /* 0x0000000000017941 */ /* 0x000fea0003800000 */
.L_x_17628:
        /* <DEDUP_REMOVED lines=16> */
.L_x_17634:
[----:B------:R-:W-:Y:S05]  /*c610*/  BSYNC B2 ;  /* 0x0000000000027941 */ /* 0x000fea0003800000 */
.L_x_17633:
        /* <DEDUP_REMOVED lines=44> */
.L_x_17632:
[----:B------:R-:W-:Y:S05]  /*c8e0*/  BSYNC B1 ;  /* 0x0000000000017941 */ /* 0x000fea0003800000 */
.L_x_17631:
        /* <DEDUP_REMOVED lines=10> */
[----:B------:R-:W-:Y:S01]  /*c990*/  FMUL.FTZ R189, R6, R189 ;  /* 0x000000bd06bd7220 */ /* 0x000fe20000410000 */
[----:B------:R-:W-:-:S03]  /*c9a0*/  PRMT R173, R109, 0x7610, R173 ;  /* 0x000076106dad7816 */ /* 0x000fc600000000ad */
[----:B------:R-:W-:Y:S02]  /*c9b0*/  @P0 FADD.FTZ R189, R110, R189 ;  /* 0x000000bd6ebd0221 */ /* 0x000fe40000010000 */
.L_x_17627:
[----:B------:R-:W-:Y:S05]  /*c9c0*/  BSYNC B0 ;  /* 0x0000000000007941 */ /* 0x000fea0003800000 */
.L_x_17625:
        /* <DEDUP_REMOVED lines=8> */
.L_x_17636:
        /* <DEDUP_REMOVED lines=12> */
.L_x_17639:
[----:B------:R-:W-:Y:S02]  /*cb10*/  IMAD.MOV.U32 R188, RZ, RZ, R184 ;  /* 0x000000ffffbc7224 */ /* 0x000fe400078e00b8 */
.L_x_17640:
[----:B------:R-:W-:Y:S05]  /*cb20*/  BSYNC B1 ;  /* 0x0000000000017941 */ /* 0x000fea0003800000 */
.L_x_17638:
        /* <DEDUP_REMOVED lines=16> */
.L_x_17644:
[----:B------:R-:W-:Y:S05]  /*cc30*/  BSYNC B2 ;  /* 0x0000000000027941 */ /* 0x000fea0003800000 */
.L_x_17643:
[C---:B------:R-:W-:Y:S01]  /*cc40*/  IMAD.HI.U32 R108, R132.reuse, -0x326172a9, RZ ;  /* 0xcd9e8d57846c7827 */ /* 0x040fe200078e00ff */
[----:B------:R-:W-:Y:S01]  /*cc50*/  LOP3.LUT R109, R109, R131, R3, 0x96, !PT ;  /* 0x000000836d6d7212 */ /* 0x000fe200078e9603 */
[----:B------:R-:W-:Y:S02]  /*cc60*/  HFMA2.MMA R187, -RZ, RZ, 0, 0 ;  /* 0x00000000ffbb7435 */ /* 0x000fe400000001ff */
        /* <DEDUP_REMOVED lines=40> */
.L_x_17642:
[----:B------:R-:W-:Y:S05]  /*cef0*/  BSYNC B1 ;  /* 0x0000000000017941 */ /* 0x000fea0003800000 */
.L_x_17641:
        /* <DEDUP_REMOVED lines=12> */
.L_x_17637:
[----:B------:R-:W-:Y:S05]  /*cfc0*/  BSYNC B0 ;  /* 0x0000000000007941 */ /* 0x000fea0003800000 */
.L_x_17635:
[----:B------:R-:W-:Y:S01]  /*cfd0*/  FADD.FTZ R108, RZ, R118 ;  /* 0x00000076ff6c7221 */ /* 0x000fe20000010000 */
[----:B------:R-:W0:Y:S01]  /*cfe0*/  S2R R114, SR_TID.X ;  /* 0x0000000000727919 */ /* 0x000e220000002100 */
[----:B------:R-:W-:Y:S01]  /*cff0*/  IMAD.WIDE.U32 R112, R182, R183, c[0x0][0x188] ;  /* 0x00006200b6707625 */ /* 0x000fe200078e00b7 */
[----:B------:R-:W-:Y:S01]  /*d000*/  F2FP.PACK_AB R111, R115, R189 ;  /* 0x000000bd736f723e */ /* 0x000fe200000000ff */
[----:B------:R-:W-:Y:S01]  /*d010*/  BSSY B0, `(.L_x_17645) ;  /* 0x000003c000007945 */ /* 0x000fe20003800000 */
[----:B------:R-:W-:Y:S01]  /*d020*/  F2FP.PACK_AB R110, R181, R180 ;  /* 0x000000b4b56e723e */ /* 0x000fe200000000ff */
        /* <DEDUP_REMOVED lines=28> */
[----:B------:R-:W-:Y:S01]  /*d1f0*/  FADD.FTZ R182, R109, R178 ;  /* 0x000000b26db67221 */ /* 0x000fe20000010000 */
[----:B------:R-:W-:-:S03]  /*d200*/  F2FP.PACK_AB R109, R179, R178 ;  /* 0x000000b2b36d723e */ /* 0x000fc600000000ff */
        /* <DEDUP_REMOVED lines=28> */
.L_x_17646:
[----:B------:R-:W-:Y:S05]  /*d3d0*/  BSYNC B0 ;  /* 0x0000000000007941 */ /* 0x000fea0003800000 */
.L_x_17645:
[----:B------:R-:W-:Y:S01]  /*d3e0*/  @!P2 IADD3 R182, R182, 0x8, RZ ;  /* 0x00000008b6b6a810 */ /* 0x000fe20007ffe0ff */
[----:B------:R-:W-:Y:S01]  /*d3f0*/  FADD.FTZ R172, R188, R115 ;  /* 0x00000073bcac7221 */ /* 0x000fe20000010000 */
[----:B------:R-:W-:Y:S05]  /*d400*/  BRA.DIV ~URZ, `(.L_x_17647) ;  /* 0x000013427f007947 */ /* 0x000fea000b800000 */
[----:B0-----:R0:W1:Y:S02]  /*d410*/  SHFL.BFLY PT, R108, R172, 0x1, 0x1f ;  /* 0x0c201f00ac6c7f89 */ /* 0x00106400000e0000 */
.L_x_17653:
        /* <DEDUP_REMOVED lines=84> */
.L_x_17654:
        /* <DEDUP_REMOVED lines=19> */
[----:B-1----:R-:W-:-:S02]  /*da90*/  IADD3 R114, R111, R110, RZ ;  /* 0x0000006e6f727210 */ /* 0x002fc40007ffe0ff */
        /* <DEDUP_REMOVED lines=69> */
[C---:B------:R-:W-:Y:S01]  /*def0*/  FADD.FTZ R121, -R108.reuse, R121 ;  /* 0x000000796c797221 */ /* 0x040fe20000010100 */
[----:B------:R-:W-:Y:S01]  /*df00*/  SHF.R.S32.HI R109, RZ, 0x1f, R116 ;  /* 0x0000001fff6d7819 */ /* 0x000fe20000011474 */
        /* <DEDUP_REMOVED lines=54> */
[C---:B------:R-:W-:Y:S01]  /*e270*/  FMUL.FTZ R164, R113.reuse, R169 ;  /* 0x000000a971a47220 */ /* 0x040fe20000410000 */
        /* <DEDUP_REMOVED lines=20> */
[----:B------:R-:W-:Y:S02]  /*e3c0*/  FFMA.FTZ R115, R61, R114, R93 ;  /* 0x000000723d737223 */ /* 0x000fe4000001005d */
[----:B------:R-:W-:Y:S01]  /*e3d0*/  FFMA.FTZ R113, R58, R123, R90 ;  /* 0x0000007b3a717223 */ /* 0x000fe2000001005a */
[----:B------:R-:W-:Y:S01]  /*e3e0*/  F2FP.PACK_AB R111, R118, R111 ;  /* 0x0000006f766f723e */ /* 0x000fe200000000ff */
[----:B------:R-:W-:Y:S01]  /*e3f0*/  FFMA.FTZ R154, R59, R154, R91 ;  /* 0x0000009a3b9a7223 */ /* 0x000fe2000001005b */
[----:B------:R-:W-:Y:S01]  /*e400*/  F2FP.PACK_AB R110, R115, R110 ;  /* 0x0000006e736e723e */ /* 0x000fe200000000ff */
[----:B------:R-:W-:-:S02]  /*e410*/  FFMA.FTZ R114, R52, R155, R84 ;  /* 0x0000009b34727223 */ /* 0x000fc40000010054 */
[----:B------:R-:W-:Y:S01]  /*e420*/  FFMA.FTZ R122, R36, R171, R68 ;  /* 0x000000ab247a7223 */ /* 0x000fe20000010044 */
[----:B------:R-:W-:Y:S01]  /*e430*/  F2FP.PACK_AB R113, R154, R113 ;  /* 0x000000719a71723e */ /* 0x000fe200000000ff */
[----:B------:R-:W-:Y:S01]  /*e440*/  FFMA.FTZ R155, R37, R172, R69 ;  /* 0x000000ac259b7223 */ /* 0x000fe20000010045 */
[----:B------:R-:W-:Y:S01]  /*e450*/  LEA.HI.SX32 R154, R120, R153, 0x1d ;  /* 0x00000099789a7211 */ /* 0x000fe200078feaff */
[----:B------:R-:W-:Y:S01]  /*e460*/  FFMA.FTZ R117, R50, R161, R82 ;  /* 0x000000a132757223 */ /* 0x000fe20000010052 */
[----:B------:R-:W-:Y:S01]  /*e470*/  HFMA2.MMA R161, -RZ, RZ, 0, 9.5367431640625e-07 ;  /* 0x00000010ffa17435 */ /* 0x000fe200000001ff */
[----:B------:R-:W-:Y:S01]  /*e480*/  FFMA.FTZ R157, R54, R157, R86 ;  /* 0x0000009d369d7223 */ /* 0x000fe20000010056 */
[----:B------:R-:W-:Y:S01]  /*e490*/  F2FP.PACK_AB R122, R155, R122 ;  /* 0x0000007a9b7a723e */ /* 0x000fe200000000ff */
[----:B------:R-:W-:Y:S02]  /*e4a0*/  FFMA.FTZ R158, R55, R158, R87 ;  /* 0x0000009e379e7223 */ /* 0x000fe40000010057 */
[----:B------:R-:W-:-:S02]  /*e4b0*/  FFMA.FTZ R118, R44, R163, R76 ;  /* 0x000000a32c767223 */ /* 0x000fc4000001004c */
[----:B------:R-:W-:Y:S01]  /*e4c0*/  FFMA.FTZ R121, R45, R164, R77 ;  /* 0x000000a42d797223 */ /* 0x000fe2000001004d */
[----:B------:R-:W-:Y:S01]  /*e4d0*/  F2FP.PACK_AB R115, R158, R157 ;  /* 0x0000009d9e73723e */ /* 0x000fe200000000ff */
[----:B------:R-:W-:Y:S01]  /*e4e0*/  FFMA.FTZ R120, R40, R167, R72 ;  /* 0x000000a728787223 */ /* 0x000fe20000010048 */
[C---:B------:R-:W-:Y:S01]  /*e4f0*/  IADD3 R158, R154.reuse, 0x200, RZ ;  /* 0x000002009a9e7810 */ /* 0x040fe20007ffe0ff */
        /* <DEDUP_REMOVED lines=8> */
[----:B------:R-:W-:-:S02]  /*e580*/  FFMA.FTZ R116, R48, R159, R80 ;  /* 0x0000009f30747223 */ /* 0x000fc40000010050 */
[----:B------:R-:W-:Y:S01]  /*e590*/  FFMA.FTZ R121, R49, R160, R81 ;  /* 0x000000a031797223 */ /* 0x000fe20000010051 */
[----:B------:R-:W-:Y:S01]  /*e5a0*/  IADD3 R160, R154, 0x300, RZ ;  /* 0x000003009aa07810 */ /* 0x000fe20007ffe0ff */
[----:B------:R-:W-:Y:S01]  /*e5b0*/  FFMA.FTZ R162, R51, R162, R83 ;  /* 0x000000a233a27223 */ /* 0x000fe20000010053 */
[----:B------:R-:W-:Y:S01]  /*e5c0*/  F2FP.PACK_AB R119, R166, R165 ;  /* 0x000000a5a677723e */ /* 0x000fe200000000ff */
[----:B------:R-:W-:Y:S01]  /*e5d0*/  FFMA.FTZ R169, R42, R169, R74 ;  /* 0x000000a92aa97223 */ /* 0x000fe2000001004a */
[----:B------:R-:W-:Y:S01]  /*e5e0*/  F2FP.PACK_AB R116, R121, R116 ;  /* 0x000000747974723e */ /* 0x000fe200000000ff */
[----:B------:R-:W-:Y:S01]  /*e5f0*/  FFMA.FTZ R123, R38, R189, R70 ;  /* 0x000000bd267b7223 */ /* 0x000fe20000010046 */
[----:B------:R-:W-:Y:S01]  /*e600*/  F2FP.PACK_AB R117, R162, R117 ;  /* 0x00000075a275723e */ /* 0x000fe200000000ff */
[----:B------:R-:W-:Y:S02]  /*e610*/  FFMA.FTZ R176, R39, R176, R71 ;  /* 0x000000b027b07223 */ /* 0x000fe40000010047 */
[----:B------:R-:W-:-:S02]  /*e620*/  FFMA.FTZ R170, R43, R170, R75 ;  /* 0x000000aa2baa7223 */ /* 0x000fc4000001004b */
        /* <DEDUP_REMOVED lines=10> */
.L_x_17650:
[----:B-1----:R-:W-:Y:S05]  /*e6d0*/  BSYNC B0 ;  /* 0x0000000000007941 */ /* 0x002fea0003800000 */
.L_x_17649:
[----:B------:R-:W-:Y:S02]  /*e6e0*/  IADD3 R152, R152, c[0x0][0x160], RZ ;  /* 0x0000580098987a10 */ /* 0x000fe40007ffe0ff */
[----:B------:R-:W-:-:S02]  /*e6f0*/  LOP3.LUT P1, RZ, R129, 0xff, RZ, 0xc0, !PT ;  /* 0x000000ff81ff7812 */ /* 0x000fc4000782c0ff */
[----:B------:R-:W-:Y:S02]  /*e700*/  ISETP.GE.AND P0, PT, R152, c[0x0][0x164], PT ;  /* 0x0000590098007a0c */ /* 0x000fe40003f06270 */
[----:B------:R-:W-:-:S11]  /*e710*/  SEL R129, RZ, 0x1, P1 ;  /* 0x00000001ff817807 */ /* 0x000fd60000800000 */
[----:B0----5:R-:W-:Y:S01]  /*e720*/  @P0 CALL.REL.NOINC `(.L_x_17651) ;  /* 0x0000001000000944 */ /* 0x021fe20003c00000 */
[----:B------:R-:W-:Y:S05]  /*e730*/  BRA `(.L_x_17652) ;  /* 0xffff217000007947 */ /* 0x000fea000383ffff */
.L_x_17651:
[----:B------:R-:W-:Y:S05]  /*e740*/  EXIT ;  /* 0x000000000000794d */ /* 0x000fea0003800000 */
.L_x_17647:
[----:B0-----:R-:W-:Y:S01]  /*e750*/  IMAD.MOV.U32 R113, RZ, RZ, 0x1 ;  /* 0x00000001ff717424 */ /* 0x001fe200078e00ff */
[----:B------:R-:W-:Y:S01]  /*e760*/  MOV R109, 0x1f ;  /* 0x0000001f006d7802 */ /* 0x000fe20000000f00 */
[----:B------:R-:W-:Y:S01]  /*e770*/  IMAD.MOV.U32 R112, RZ, RZ, -0x1 ;  /* 0xffffffffff707424 */ /* 0x000fe200078e00ff */
[----:B------:R-:W-:Y:S02]  /*e780*/  MOV R110, 0xe7a0 ;  /* 0x0000e7a0006e7802 */ /* 0x000fe40000000f00 */
[----:B-----5:R-:W-:Y:S05]  /*e790*/  CALL.REL.NOINC `($__internal_95_$__cuda_sm70_shflsync_bfly_p) ;  /* 0x0000079000007944 */ /* 0x020fea0003c00000 */
[----:B-1----:R-:W-:Y:S01]  /*e7a0*/  MOV R108, R113 ;  /* 0x00000071006c7202 */ /* 0x002fe20000000f00 */
[----:B0-----:R-:W-:Y:S05]  /*e7b0*/  BRA `(.L_x_17653) ;  /* 0xffffec6000007947 */ /* 0x001fea000383ffff */
.L_x_17648:
[----:B------:R-:W-:Y:S01]  /*e7c0*/  HFMA2.MMA R109, -RZ, RZ, 0, 1.847743988037109375e-06 ;  /* 0x0000001fff6d7435 */ /* 0x000fe200000001ff */
[----:B------:R-:W-:Y:S01]  /*e7d0*/  IMAD.MOV.U32 R113, RZ, RZ, 0x2 ;  /* 0x00000002ff717424 */ /* 0x000fe200078e00ff */
[----:B------:R-:W-:Y:S01]  /*e7e0*/  MOV R110, 0xe810 ;  /* 0x0000e810006e7802 */ /* 0x000fe20000000f00 */
[----:B------:R-:W-:-:S03]  /*e7f0*/  IMAD.MOV.U32 R112, RZ, RZ, -0x1 ;  /* 0xffffffffff707424 */ /* 0x000fc600078e00ff */
[----:B-----5:R-:W-:Y:S05]  /*e800*/  CALL.REL.NOINC `($__internal_95_$__cuda_sm70_shflsync_bfly_p) ;  /* 0x0000072000007944 */ /* 0x020fea0003c00000 */
[----:B01----:R-:W-:Y:S01]  /*e810*/  FADD.FTZ R172, R172, R113 ;  /* 0x00000071acac7221 */ /* 0x003fe20000010000 */
[----:B------:R-:W-:Y:S01]  /*e820*/  MOV R113, 0x4 ;  /* 0x0000000400717802 */ /* 0x000fe20000000f00 */
[----:B------:R-:W-:Y:S01]  /*e830*/  IMAD.MOV.U32 R109, RZ, RZ, 0x1f ;  /* 0x0000001fff6d7424 */ /* 0x000fe200078e00ff */
[----:B------:R-:W-:-:S02]  /*e840*/  MOV R112, 0xffffffff ;  /* 0xffffffff00707802 */ /* 0x000fc40000000f00 */
[----:B------:R-:W-:Y:S02]  /*e850*/  MOV R110, 0xe870 ;  /* 0x0000e870006e7802 */ /* 0x000fe40000000f00 */
[----:B------:R-:W-:Y:S05]  /*e860*/  CALL.REL.NOINC `($__internal_95_$__cuda_sm70_shflsync_bfly_p) ;  /* 0x000006c000007944 */ /* 0x000fea0003c00000 */
[----:B0-----:R-:W-:Y:S01]  /*e870*/  HFMA2.MMA R109, -RZ, RZ, 0, 1.847743988037109375e-06 ;  /* 0x0000001fff6d7435 */ /* 0x001fe200000001ff */
[----:B-1----:R-:W-:Y:S01]  /*e880*/  FADD.FTZ R172, R172, R113 ;  /* 0x00000071acac7221 */ /* 0x002fe20000010000 */
[----:B------:R-:W-:Y:S01]  /*e890*/  MOV R110, 0xe8d0 ;  /* 0x0000e8d0006e7802 */ /* 0x000fe20000000f00 */
[----:B------:R-:W-:Y:S02]  /*e8a0*/  IMAD.MOV.U32 R113, RZ, RZ, 0x8 ;  /* 0x00000008ff717424 */ /* 0x000fe400078e00ff */
[----:B------:R-:W-:Y:S02]  /*e8b0*/  IMAD.MOV.U32 R112, RZ, RZ, -0x1 ;  /* 0xffffffffff707424 */ /* 0x000fe400078e00ff */
[----:B------:R-:W-:Y:S05]  /*e8c0*/  CALL.REL.NOINC `($__internal_95_$__cuda_sm70_shflsync_bfly_p) ;  /* 0x0000066000007944 */ /* 0x000fea0003c00000 */
[----:B01----:R-:W-:Y:S01]  /*e8d0*/  FADD.FTZ R172, R172, R113 ;  /* 0x00000071acac7221 */ /* 0x003fe20000010000 */
[----:B------:R-:W-:Y:S01]  /*e8e0*/  MOV R113, 0x10 ;  /* 0x0000001000717802 */ /* 0x000fe20000000f00 */
[----:B------:R-:W-:Y:S01]  /*e8f0*/  IMAD.MOV.U32 R109, RZ, RZ, 0x1f ;  /* 0x0000001fff6d7424 */ /* 0x000fe200078e00ff */
[----:B------:R-:W-:Y:S02]  /*e900*/  MOV R112, 0xffffffff ;  /* 0xffffffff00707802 */ /* 0x000fe40000000f00 */
[----:B------:R-:W-:-:S02]  /*e910*/  MOV R110, 0xe930 ;  /* 0x0000e930006e7802 */ /* 0x000fc40000000f00 */
[----:B------:R-:W-:Y:S05]  /*e920*/  CALL.REL.NOINC `($__internal_95_$__cuda_sm70_shflsync_bfly_p) ;  /* 0x0000060000007944 */ /* 0x000fea0003c00000 */
        /* <DEDUP_REMOVED lines=70> */
[----:B------:R-:W-:Y:S05]  /*ed90*/  CALL.REL.NOINC `($__internal_95_$__cuda_sm70_shflsync_bfly_p) ;  /* 0x0000019000007944 */ /* 0x000fea0003c00000 */
        /* <DEDUP_REMOVED lines=18> */
[----:B0-----:R-:W-:Y:S01]  /*eec0*/  HFMA2.MMA R109, -RZ, RZ, 0, 1.847743988037109375e-06 ;  /* 0x0000001fff6d7435 */ /* 0x001fe200000001ff */
[----:B-1----:R-:W-:Y:S01]  /*eed0*/  FADD.FTZ R172, R172, R113 ;  /* 0x00000071acac7221 */ /* 0x002fe20000010000 */
[----:B------:R-:W-:Y:S01]  /*eee0*/  MOV R110, 0xef20 ;  /* 0x0000ef20006e7802 */ /* 0x000fe20000000f00 */
[----:B------:R-:W-:-:S02]  /*eef0*/  IMAD.MOV.U32 R113, RZ, RZ, 0x10 ;  /* 0x00000010ff717424 */ /* 0x000fc400078e00ff */
[----:B------:R-:W-:Y:S02]  /*ef00*/  IMAD.MOV.U32 R112, RZ, RZ, -0x1 ;  /* 0xffffffffff707424 */ /* 0x000fe400078e00ff */
[----:B------:R-:W-:Y:S05]  /*ef10*/  CALL.REL.NOINC `($__internal_95_$__cuda_sm70_shflsync_bfly_p) ;  /* 0x0000001000007944 */ /* 0x000fea0003c00000 */
[----:B01----:R-:W-:Y:S05]  /*ef20*/  BRA `(.L_x_17654) ;  /* 0xffffea3000007947 */ /* 0x003fea000383ffff */
        .weak           $__internal_95_$__cuda_sm70_shflsync_bfly_p
        .type           $__internal_95_$__cuda_sm70_shflsync_bfly_p,@function
        .size           $__internal_95_$__cuda_sm70_shflsync_bfly_p,(.L_x_29159 - $__internal_95_$__cuda_sm70_shflsync_bfly_p)
$__internal_95_$__cuda_sm70_shflsync_bfly_p:
[----:B------:R-:W-:Y:S01]  /*ef30*/  MOV R111, 0x0 ;  /* 0x00000000006f7802 */ /* 0x000fe20000000f00 */
[----:B------:R-:W-:Y:S04]  /*ef40*/  WARPSYNC R112 ;  /* 0x0000007000007348 */ /* 0x000fe80003800000 */
[----:B------:R0:W1:Y:S01]  /*ef50*/  SHFL.BFLY PT, R113, R172, R113, R109 ;  /* 0x0c000071ac717389 */ /* 0x00006200000e006d */
[----:B------:R-:W-:Y:S05]  /*ef60*/  RET.REL.NODEC R110 `(_ZN10layer_norm13ln_fwd_kernelINS_13Kernel_traitsIf6__halfS2_S2_fjLj8192ELj1ELj1ELj8ELj16ENS_18Kernel_traits_baseILj8192EfS2_S2_S2_fjLj256EEEEELb1ELb1ELb1ELb1EEEvNS_9FwdParamsE) ;  /* 0xffff10906e007950 */ /* 0x000fea0003c3ffff */
.L_x_17655:
        /* <DEDUP_REMOVED lines=9> */
.L_x_29159:


//--------------------- .text._ZN10layer_norm13ln_fwd_kernelINS_13Kernel_traitsI6__halfS2_fS2_fjLj8192ELj1ELj1ELj8ELj16ENS_18Kernel_traits_baseILj8192ES2_S2_fS2_fjLj256EEEEELb0ELb0ELb0ELb0EEEvNS_9FwdParamsE --------------------------
	.section	.text._ZN10layer_norm13ln_fwd_kernelINS_13Kernel_traitsI6__halfS2_fS2_fjLj8192ELj1ELj1ELj8ELj16ENS_18Kernel_traits_baseILj8192ES2_S2_fS2_fjLj256EEEEELb0ELb0ELb0ELb0EEEvNS_9FwdParamsE,"ax",@progbits
	.sectioninfo	@"SHI_REGISTERS=128"
	.align	128
        .global         _ZN10layer_norm13ln_fwd_kernelINS_13Kernel_traitsI6__halfS2_fS2_fjLj8192ELj1ELj1ELj8ELj16ENS_18Kernel_traits_baseILj8192ES2_S2_fS2_fjLj256EEEEELb0ELb0ELb0ELb0EEEvNS_9FwdParamsE
        .type           _ZN10layer_norm13ln_fwd_kernelINS_13Kernel_traitsI6__halfS2_fS2_fjLj8192ELj1ELj1ELj8ELj16ENS_18Kernel_traits_baseILj8192ES2_S2_fS2_fjLj256EEEEELb0ELb0ELb0ELb0EEEvNS_9FwdParamsE,@function
        .size           _ZN10layer_norm13ln_fwd_kernelINS_13Kernel_traitsI6__halfS2_fS2_fjLj8192ELj1ELj1ELj8ELj16ENS_18Kernel_traits_baseILj8192ES2_S2_fS2_fjLj256EEEEELb0ELb0ELb0ELb0EEEvNS_9FwdParamsE,(.L_x_29160 - _ZN10layer_norm13ln_fwd_kernelINS_13Kernel_traitsI6__halfS2_fS2_fjLj8192ELj1ELj1ELj8ELj16ENS_18Kernel_traits_baseILj8192ES2_S2_fS2_fjLj256EEEEELb0ELb0ELb0ELb0EEEvNS_9FwdParamsE)
        .other          _ZN10layer_norm13ln_fwd_kernelINS_13Kernel_traitsI6__halfS2_fS2_fjLj8192ELj1ELj1ELj8ELj16ENS_18Kernel_traits_baseILj8192ES2_S2_fS2_fjLj256EEEEELb0ELb0ELb0ELb0EEEvNS_9FwdParamsE,@"STO_CUDA_ENTRY STV_DEFAULT"
_ZN10layer_norm13ln_fwd_kernelINS_13Kernel_traitsI6__halfS2_fS2_fjLj8192ELj1ELj1ELj8ELj16ENS_18Kernel_traits_baseILj8192ES2_S2_fS2_fjLj256EEEEELb0ELb0ELb0ELb0EEEvNS_9FwdParamsE:
.text._ZN10layer_norm13ln_fwd_kernelINS_13Kernel_traitsI6__halfS2_fS2_fjLj8192ELj1ELj1ELj8ELj16ENS_18Kernel_traits_baseILj8192ES2_S2_fS2_fjLj256EEEEELb0ELb0ELb0ELb0EEEvNS_9FwdParamsE:
        /* <DEDUP_REMOVED lines=26> */
.L_x_17657:
[----:B0-----:R-:W-:Y:S05]  /*01a0*/  BSYNC B0 ;  /* 0x0000000000007941 */ /* 0x001fea0003800000 */
.L_x_17656:
        /* <DEDUP_REMOVED lines=13> */
.L_x_17659:
[----:B0-----:R-:W-:Y:S05]  /*0280*/  BSYNC B0 ;  /* 0x0000000000007941 */ /* 0x001fea0003800000 */
.L_x_17658:
        /* <DEDUP_REMOVED lines=13> */
.L_x_17661:
[----:B0-----:R-:W-:Y:S05]  /*0360*/  BSYNC B0 ;  /* 0x0000000000007941 */ /* 0x001fea0003800000 */
.L_x_17660:
        /* <DEDUP_REMOVED lines=12> */
.L_x_17663:
[----:B0-----:R-:W-:Y:S05]  /*0430*/  BSYNC B0 ;  /* 0x0000000000007941 */ /* 0x001fea0003800000 */
.L_x_17662:
[----:B------:R-:W0:Y:S02]  /*0440*/  S2UR UR6, SR_CTAID.X ;  /* 0x00000000000679c3 */ /* 0x000e240000002500 */
[----:B0-----:R-:W-:-:S04]  /*0450*/  LEA.HI R115, R19, UR6, RZ, 0x18 ;  /* 0x0000000613737c11 */ /* 0x001fc8000f8fc0ff */
[----:B------:R-:W-:-:S13]  /*0460*/  ISETP.GE.AND P0, PT, R115, c[0x0][0x164], PT ;  /* 0x0000590073007a0c */ /* 0x000fda0003f06270 */
[----:B------:R-:W-:Y:S05]  /*0470*/  @P0 EXIT ;  /* 0x000000000000094d */ /* 0x000fea0003800000 */
[----:B------:R-:W-:Y:S01]  /*0480*/  SHF.R.S32.HI R48, RZ, 0x3, R48 ;  /* 0x00000003ff307819 */ /* 0x000fe20000011430 */
[--C-:B-----5:R-:W-:Y:S01]  /*0490*/  HADD2.F32 R64, -RZ, R37.reuse.H0_H0 ;  /* 0x20000025ff407230 */ /* 0x120fe20000004100 */
[----:B------:R-:W-:Y:S01]  /*04a0*/  HFMA2.MMA R113, -RZ, RZ, 0, 5.9604644775390625e-08 ;  /* 0x00000001ff717435 */ /* 0x000fe200000001ff */
[----:B------:R-:W-:Y:S01]  /*04b0*/  HADD2.F32 R67, -RZ, R37.H1_H1 ;  /* 0x30000025ff437230 */ /* 0x000fe20000004100 */
[C---:B------:R-:W-:Y:S01]  /*04c0*/  LOP3.LUT R37, R19.reuse, 0xe0, RZ, 0xc0, !PT ;  /* 0x000000e013257812 */ /* 0x040fe200078ec0ff */
[--C-:B------:R-:W-:Y:S01]  /*04d0*/  HADD2.F32 R78, -RZ, R28.reuse.H0_H0 ;  /* 0x2000001cff4e7230 */ /* 0x100fe20000004100 */
[----:B------:R-:W-:Y:S01]  /*04e0*/  ULDC.U8 UR6, c[0x0][0x1f0] ;  /* 0x00007c0000067ab9 */ /* 0x000fe20000000000 */
        /* <DEDUP_REMOVED lines=14> */
[--C-:B------:R-:W-:Y:S01]  /*05d0*/  HADD2.F32 R14, -RZ, R9.reuse.H0_H0 ;  /* 0x20000009ff0e7230 */ /* 0x100fe20000004100 */
[----:B------:R-:W-:Y:S01]  /*05e0*/  LOP3.LUT R29, R29, 0x3e0, RZ, 0xc0, !PT ;  /* 0x000003e01d1d7812 */ /* 0x000fe200078ec0ff */
[----:B------:R-:W-:Y:S01]  /*05f0*/  HADD2.F32 R15, -RZ, R9.H1_H1 ;  /* 0x30000009ff0f7230 */ /* 0x000fe20000004100 */
[----:B------:R-:W-:Y:S01]  /*0600*/  IADD3 R37, R37, R48, RZ ;  /* 0x0000003025257210 */ /* 0x000fe20007ffe0ff */
[--C-:B------:R-:W-:Y:S01]  /*0610*/  HADD2.F32 R10, -RZ, R11.reuse.H0_H0 ;  /* 0x2000000bff0a7230 */ /* 0x100fe20000004100 */
[----:B------:R-:W-:Y:S01]  /*0620*/  IADD3 R29, R28, -R29, RZ ;  /* 0x8000001d1c1d7210 */ /* 0x000fe20007ffe0ff */
[----:B------:R-:W-:Y:S01]  /*0630*/  HADD2.F32 R11, -RZ, R11.H1_H1 ;  /* 0x3000000bff0b7230 */ /* 0x000fe20000004100 */
[----:B------:R-:W-:Y:S01]  /*0640*/  SHF.L.U32 R37, R37, 0x3, RZ ;  /* 0x0000000325257819 */ /* 0x000fe200000006ff */
[--C-:B------:R-:W-:Y:S01]  /*0650*/  HADD2.F32 R9, -RZ, R44.reuse.H0_H0 ;  /* 0x2000002cff097230 */ /* 0x100fe20000004100 */
[----:B------:R-:W-:Y:S01]  /*0660*/  IMNMX R29, RZ, R29, !PT ;  /* 0x0000001dff1d7217 */ /* 0x000fe20007800200 */
[----:B------:R-:W-:-:S02]  /*0670*/  HADD2.F32 R8, -RZ, R44.H1_H1 ;  /* 0x3000002cff087230 */ /* 0x000fc40000004100 */
[--C-:B------:R-:W-:Y:S01]  /*0680*/  HADD2.F32 R7, -RZ, R45.reuse.H0_H0 ;  /* 0x2000002dff077230 */ /* 0x100fe20000004100 */
[----:B------:R-:W0:Y:S01]  /*0690*/  I2F.U32 R37, R37 ;  /* 0x0000002500257306 */ /* 0x000e220000201000 */
[----:B------:R-:W-:Y:S01]  /*06a0*/  IMNMX R29, R29, 0x20, PT ;  /* 0x000000201d1d7817 */ /* 0x000fe20003800200 */
[----:B------:R-:W-:Y:S02]  /*06b0*/  HADD2.F32 R6, -RZ, R45.H1_H1 ;  /* 0x3000002dff067230 */ /* 0x000fe40000004100 */
[--C-:B------:R-:W-:Y:S01]  /*06c0*/  HADD2.F32 R5, -RZ, R46.reuse.H0_H0 ;  /* 0x2000002eff057230 */ /* 0x100fe20000004100 */
[----:B------:R-:W-:Y:S01]  /*06d0*/  IADD3 R29, R48, R29, RZ ;  /* 0x0000001d301d7210 */ /* 0x000fe20007ffe0ff */
[----:B------:R-:W-:Y:S02]  /*06e0*/  HADD2.F32 R4, -RZ, R46.H1_H1 ;  /* 0x3000002eff047230 */ /* 0x000fe40000004100 */
[--C-:B------:R-:W-:Y:S01]  /*06f0*/  HADD2.F32 R3, -RZ, R47.reuse.H0_H0 ;  /* 0x2000002fff037230 */ /* 0x100fe20000004100 */
[----:B------:R-:W-:Y:S01]  /*0700*/  SHF.L.U32 R114, R29, 0x3, RZ ;  /* 0x000000031d727819 */ /* 0x000fe200000006ff */
[----:B------:R-:W-:-:S02]  /*0710*/  HADD2.F32 R2, -RZ, R47.H1_H1 ;  /* 0x3000002fff027230 */ /* 0x000fc40000004100 */
[--C-:B------:R-:W-:Y:S02]  /*0720*/  HADD2.F32 R0, -RZ, R36.reuse.H0_H0 ;  /* 0x20000024ff007230 */ /* 0x100fe40000004100 */
[----:B------:R-:W-:Y:S01]  /*0730*/  HADD2.F32 R65, -RZ, R36.H1_H1 ;  /* 0x30000024ff417230 */ /* 0x000fe20000004100 */
[----:B0-----:R0:W1:Y:S01]  /*0740*/  MUFU.RCP R106, R37 ;  /* 0x00000025006a7308 */ /* 0x0010620000001000 */
        /* <DEDUP_REMOVED lines=39> */
[----:B01----:R-:W-:-:S02]  /*09c0*/  HADD2.F32 R111, -RZ, R27.H1_H1 ;  /* 0x3000001bff6f7230 */ /* 0x003fc40000004100 */
.L_x_17683:
        /* <DEDUP_REMOVED lines=26> */
[----:B------:R-:W-:Y:S01]  /*0b70*/  ISETP.NE.AND.EX P0, PT, RZ, c[0x0][0x184], PT, P0 ;  /* 0x00006100ff007a0c */ /* 0x000fe20003f05300 */
[----:B--2---:R-:W-:-:S02]  /*0b80*/  HADD2.F32 R35, -RZ, R28.H0_H0 ;  /* 0x2000001cff237230 */ /* 0x004fc40000004100 */
[----:B------:R-:W-:Y:S02]  /*0b90*/  HADD2.F32 R61, -RZ, R28.H1_H1 ;  /* 0x3000001cff3d7230 */ /* 0x000fe40000004100 */
[--C-:B------:R-:W-:Y:S01]  /*0ba0*/  HADD2.F32 R63, -RZ, R29.reuse.H0_H0 ;  /* 0x2000001dff3f7230 */ /* 0x100fe20000004100 */
[-C--:B------:R-:W-:Y:S01]  /*0bb0*/  FMUL.FTZ R28, R35, R60.reuse ;  /* 0x0000003c231c7220 */ /* 0x080fe20000410000 */
[----:B------:R-:W-:Y:S01]  /*0bc0*/  HADD2.F32 R117, -RZ, R29.H1_H1 ;  /* 0x3000001dff757230 */ /* 0x000fe20000004100 */
[-C--:B------:R-:W-:Y:S01]  /*0bd0*/  FMUL.FTZ R29, R61, R60.reuse ;  /* 0x0000003c3d1d7220 */ /* 0x080fe20000410000 */
[--C-:B------:R-:W-:Y:S01]  /*0be0*/  HADD2.F32 R119, -RZ, R30.reuse.H0_H0 ;  /* 0x2000001eff777230 */ /* 0x100fe20000004100 */
[C---:B------:R-:W-:Y:S01]  /*0bf0*/  IADD3 R61, R112.reuse, 0x100, RZ ;  /* 0x00000100703d7810 */ /* 0x040fe20007ffe0ff */
[----:B------:R-:W-:Y:S01]  /*0c00*/  HADD2.F32 R121, -RZ, R30.H1_H1 ;  /* 0x3000001eff797230 */ /* 0x000fe20000004100 */
[-C--:B------:R-:W-:Y:S01]  /*0c10*/  FMUL.FTZ R30, R63, R60.reuse ;  /* 0x0000003c3f1e7220 */ /* 0x080fe20000410000 */
[--C-:B------:R-:W-:Y:S01]  /*0c20*/  HADD2.F32 R123, -RZ, R31.reuse.H0_H0 ;  /* 0x2000001fff7b7230 */ /* 0x100fe20000004100 */
[-C--:B0-----:R-:W-:Y:S01]  /*0c30*/  FMUL.FTZ R32, R119, R60.reuse ;  /* 0x0000003c77207220 */ /* 0x081fe20000410000 */
[----:B------:R-:W-:Y:S01]  /*0c40*/  HADD2.F32 R125, -RZ, R31.H1_H1 ;  /* 0x3000001fff7d7230 */ /* 0x000fe20000004100 */
        /* <DEDUP_REMOVED lines=15> */
.L_x_17665:
[----:B------:R-:W-:Y:S05]  /*0d40*/  BSYNC B0 ;  /* 0x0000000000007941 */ /* 0x000fea0003800000 */
.L_x_17664:
        /* <DEDUP_REMOVED lines=11> */
[----:B------:R-:W-:-:S04]  /*0e00*/  ISETP.NE.U32.AND P0, PT, RZ, c[0x0][0x180], PT ;  /* 0x00006000ff007a0c */ /* 0x000fc80003f05070 */
[----:B------:R-:W-:Y:S01]  /*0e10*/  ISETP.NE.AND.EX P0, PT, RZ, c[0x0][0x184], PT, P0 ;  /* 0x00006100ff007a0c */ /* 0x000fe20003f05300 */
[--C-:B--2---:R-:W-:Y:S02]  /*0e20*/  HADD2.F32 R43, -RZ, R36.reuse.H0_H0 ;  /* 0x20000024ff2b7230 */ /* 0x104fe40000004100 */
[----:B0-----:R-:W-:Y:S02]  /*0e30*/  HADD2.F32 R62, -RZ, R39.H1_H1 ;  /* 0x30000027ff3e7230 */ /* 0x001fe40000004100 */
[----:B------:R-:W-:Y:S01]  /*0e40*/  HADD2.F32 R63, -RZ, R36.H1_H1 ;  /* 0x30000024ff3f7230 */ /* 0x000fe20000004100 */
[-C--:B------:R-:W-:Y:S01]  /*0e50*/  FMUL.FTZ R36, R43, R60.reuse ;  /* 0x0000003c2b247220 */ /* 0x080fe20000410000 */
[--C-:B------:R-:W-:Y:S01]  /*0e60*/  HADD2.F32 R117, -RZ, R37.reuse.H0_H0 ;  /* 0x20000025ff757230 */ /* 0x100fe20000004100 */
[-C--:B------:R-:W-:Y:S01]  /*0e70*/  FMUL.FTZ R43, R62, R60.reuse ;  /* 0x0000003c3e2b7220 */ /* 0x080fe20000410000 */
[----:B------:R-:W-:Y:S01]  /*0e80*/  HADD2.F32 R119, -RZ, R37.H1_H1 ;  /* 0x30000025ff777230 */ /* 0x000fe20000004100 */
[-C--:B------:R-:W-:Y:S01]  /*0e90*/  FMUL.FTZ R37, R63, R60.reuse ;  /* 0x0000003c3f257220 */ /* 0x080fe20000410000 */
[--C-:B------:R-:W-:Y:S01]  /*0ea0*/  HADD2.F32 R121, -RZ, R38.reuse.H0_H0 ;  /* 0x20000026ff797230 */ /* 0x100fe20000004100 */
[----:B------:R-:W-:Y:S01]  /*0eb0*/  LEA R62, P5, R61, c[0x0][0x188], 0x5 ;  /* 0x000062003d3e7a11 */ /* 0x000fe200078a28ff */
[----:B------:R-:W-:Y:S01]  /*0ec0*/  HADD2.F32 R123, -RZ, R38.H1_H1 ;  /* 0x30000026ff7b7230 */ /* 0x000fe20000004100 */
[-C--:B------:R-:W-:Y:S01]  /*0ed0*/  FMUL.FTZ R38, R117, R60.reuse ;  /* 0x0000003c75267220 */ /* 0x080fe20000410000 */
[----:B------:R-:W-:Y:S01]  /*0ee0*/  HADD2.F32 R125, -RZ, R39.H0_H0 ;  /* 0x20000027ff7d7230 */ /* 0x000fe20000004100 */
[-C--:B------:R-:W-:Y:S01]  /*0ef0*/  FMUL.FTZ R39, R119, R60.reuse ;  /* 0x0000003c77277220 */ /* 0x080fe20000410000 */
[----:B------:R-:W-:Y:S01]  /*0f00*/  LEA.HI.X R63, R61, c[0x0][0x18c], RZ, 0x5, P5 ;  /* 0x000063003d3f7a11 */ /* 0x000fe200028f2cff */
[-C--:B-1----:R-:W-:Y:S01]  /*0f10*/  FMUL.FTZ R40, R121, R60.reuse ;  /* 0x0000003c79287220 */ /* 0x082fe20000410000 */
        /* <DEDUP_REMOVED lines=13> */
.L_x_17667:
[----:B------:R-:W-:Y:S05]  /*0ff0*/  BSYNC B0 ;  /* 0x0000000000007941 */ /* 0x000fea0003800000 */
.L_x_17666:
        /* <DEDUP_REMOVED lines=42> */
.L_x_17669:
[----:B------:R-:W-:Y:S05]  /*12a0*/  BSYNC B0 ;  /* 0x0000000000007941 */ /* 0x000fea0003800000 */
.L_x_17668:
        /* <DEDUP_REMOVED lines=21> */
[----:B------:R-:W-:Y:S01]  /*1400*/  LEA.HI.X R63, R61, c[0x0][0x18c], RZ, 0x5, P5 ;  /* 0x000063003d3f7a11 */ /* 0x000fe200028f2cff */
[----:B------:R-:W-:Y:S01]  /*1410*/  HADD2.F32 R123, -RZ, R54.H1_H1 ;  /* 0x30000036ff7b7230 */ /* 0x000fe20000004100 */
[-C--:B------:R-:W-:Y:S01]  /*1420*/  FMUL.FTZ R54, R117, R60.reuse ;  /* 0x0000003c75367220 */ /* 0x080fe20000410000 */
[--C-:B------:R-:W-:Y:S01]  /*1430*/  HADD2.F32 R125, -RZ, R55.reuse.H0_H0 ;  /* 0x20000037ff7d7230 */ /* 0x100fe20000004100 */
[-C--:B-1----:R-:W-:Y:S01]  /*1440*/  FMUL.FTZ R56, R121, R60.reuse ;  /* 0x0000003c79387220 */ /* 0x082fe20000410000 */
[----:B------:R-:W-:Y:S01]  /*1450*/  HADD2.F32 R116, -RZ, R55.H1_H1 ;  /* 0x30000037ff747230 */ /* 0x000fe20000004100 */
[----:B------:R-:W-:-:S02]  /*1460*/  FMUL.FTZ R55, R119, R60 ;  /* 0x0000003c77377220 */ /* 0x000fc40000410000 */
[-C--:B------:R-:W-:Y:S02]  /*1470*/  FMUL.FTZ R57, R123, R60.reuse ;  /* 0x0000003c7b397220 */ /* 0x080fe40000410000 */
[-C--:B------:R-:W-:Y:S02]  /*1480*/  FMUL.FTZ R58, R125, R60.reuse ;  /* 0x0000003c7d3a7220 */ /* 0x080fe40000410000 */
[----:B------:R-:W-:Y:S02]  /*1490*/  FMUL.FTZ R59, R116, R60 ;  /* 0x0000003c743b7220 */ /* 0x000fe40000410000 */
[----:B---3--:R-:W-:Y:S02]  /*14a0*/  @P0 FADD.FTZ R52, R20, R52 ;  /* 0x0000003414340221 */ /* 0x008fe40000010000 */
[----:B------:R-:W-:Y:S02]  /*14b0*/  @P0 FADD.FTZ R53, R21, R53 ;  /* 0x0000003515350221 */ /* 0x000fe40000010000 */
[----:B------:R-:W-:-:S02]  /*14c0*/  @P0 FADD.FTZ R54, R22, R54 ;  /* 0x0000003616360221 */ /* 0x000fc40000010000 */
[----:B------:R-:W-:Y:S02]  /*14d0*/  @P0 FADD.FTZ R55, R23, R55 ;  /* 0x0000003717370221 */ /* 0x000fe40000010000 */
[----:B----4-:R-:W-:Y:S02]  /*14e0*/  @P0 FADD.FTZ R56, R24, R56 ;  /* 0x0000003818380221 */ /* 0x010fe40000010000 */
[----:B------:R-:W-:Y:S01]  /*14f0*/  @P0 FADD.FTZ R57, R25, R57 ;  /* 0x0000003919390221 */ /* 0x000fe20000010000 */
[----:B------:R0:W-:Y:S01]  /*1500*/  STG.E.128 [R62.64], R52 ;  /* 0x000000343e007986 */ /* 0x0001e2000c101d04 */
[----:B------:R-:W-:Y:S02]  /*1510*/  @P0 FADD.FTZ R58, R26, R58 ;  /* 0x0000003a1a3a0221 */ /* 0x000fe40000010000 */
[----:B------:R-:W-:-:S05]  /*1520*/  @P0 FADD.FTZ R59, R27, R59 ;  /* 0x0000003b1b3b0221 */ /* 0x000fca0000010000 */
[----:B------:R0:W-:Y:S02]  /*1530*/  STG.E.128 [R62.64+0x10], R56 ;  /* 0x000010383e007986 */ /* 0x0001e4000c101d04 */
.L_x_17671:
[----:B------:R-:W-:Y:S05]  /*1540*/  BSYNC B0 ;  /* 0x0000000000007941 */ /* 0x000fea0003800000 */
.L_x_17670:
        /* <DEDUP_REMOVED lines=42> */
.L_x_17684:
        /* <DEDUP_REMOVED lines=85> */
.L_x_17685:
        /* <DEDUP_REMOVED lines=91> */
[----:B------:R-:W-:Y:S01]  /*22f0*/  F2FP.PACK_AB R60, R61, R60 ;  /* 0x0000003c3d3c723e */ /* 0x000fe200000000ff */
[----:B------:R-:W-:-:S02]  /*2300*/  FADD.FTZ R122, R33, -R116 ;  /* 0x80000074217a7221 */ /* 0x000fc40000010000 */
[--C-:B------:R-:W-:Y:S02]  /*2310*/  FADD.FTZ R124, R34, -R116.reuse ;  /* 0x80000074227c7221 */ /* 0x100fe40000010000 */
[----:B------:R-:W-:Y:S02]  /*2320*/  FADD.FTZ R61, R35, -R116 ;  /* 0x80000074233d7221 */ /* 0x000fe40000010000 */
[C---:B------:R-:W-:Y:S02]  /*2330*/  FMUL.FTZ R62, R117.reuse, R62 ;  /* 0x0000003e753e7220 */ /* 0x040fe40000410000 */
[C---:B------:R-:W-:Y:S02]  /*2340*/  FMUL.FTZ R120, R117.reuse, R120 ;  /* 0x0000007875787220 */ /* 0x040fe40000410000 */
[C---:B------:R-:W-:Y:S02]  /*2350*/  FMUL.FTZ R122, R117.reuse, R122 ;  /* 0x0000007a757a7220 */ /* 0x040fe40000410000 */
[----:B------:R-:W-:-:S02]  /*2360*/  FMUL.FTZ R124, R117, R124 ;  /* 0x0000007c757c7220 */ /* 0x000fc40000410000 */
[----:B------:R-:W-:Y:S02]  /*2370*/  FMUL.FTZ R119, R117, R61 ;  /* 0x0000003d75777220 */ /* 0x000fe40000410000 */
[----:B------:R-:W-:Y:S02]  /*2380*/  FADD.FTZ R118, R31, -R116 ;  /* 0x800000741f767221 */ /* 0x000fe40000010000 */
[----:B------:R-:W-:Y:S02]  /*2390*/  FFMA.FTZ R61, R14, R62, R7 ;  /* 0x0000003e0e3d7223 */ /* 0x000fe40000010007 */
[----:B------:R-:W-:Y:S02]  /*23a0*/  FFMA.FTZ R62, R12, R120, R5 ;  /* 0x000000780c3e7223 */ /* 0x000fe40000010005 */
[----:B------:R-:W-:Y:S02]  /*23b0*/  FFMA.FTZ R63, R13, R122, R4 ;  /* 0x0000007a0d3f7223 */ /* 0x000fe40000010004 */
[----:B------:R-:W-:-:S02]  /*23c0*/  FFMA.FTZ R124, R10, R124, R3 ;  /* 0x0000007c0a7c7223 */ /* 0x000fc40000010003 */
        /* <DEDUP_REMOVED lines=10> */
.L_x_17675:
[----:B------:R-:W-:Y:S05]  /*2470*/  BSYNC B0 ;  /* 0x0000000000007941 */ /* 0x000fea0003800000 */
.L_x_17674:
        /* <DEDUP_REMOVED lines=13> */
[----:B------:R-:W-:Y:S02]  /*2550*/  FADD.FTZ R61, R43, -R116 ;  /* 0x800000742b3d7221 */ /* 0x000fe40000010000 */
        /* <DEDUP_REMOVED lines=10> */
[----:B------:R-:W-:Y:S01]  /*2600*/  F2FP.PACK_AB R62, R63, R62 ;  /* 0x0000003e3f3e723e */ /* 0x000fe200000000ff */
[----:B------:R-:W-:-:S03]  /*2610*/  FADD.FTZ R118, R39, -R116 ;  /* 0x8000007427767221 */ /* 0x000fc60000010000 */
        /* <DEDUP_REMOVED lines=8> */
.L_x_17677:
[----:B------:R-:W-:Y:S05]  /*26a0*/  BSYNC B0 ;  /* 0x0000000000007941 */ /* 0x000fea0003800000 */
.L_x_17676:
        /* <DEDUP_REMOVED lines=34> */
.L_x_17679:
[----:B------:R-:W-:Y:S05]  /*28d0*/  BSYNC B0 ;  /* 0x0000000000007941 */ /* 0x000fea0003800000 */
.L_x_17678:
        /* <DEDUP_REMOVED lines=33> */
.L_x_17681:
[----:B------:R-:W-:Y:S05]  /*2af0*/  BSYNC B0 ;  /* 0x0000000000007941 */ /* 0x000fea0003800000 */
.L_x_17680:
[----:B------:R-:W-:Y:S02]  /*2b00*/  IADD3 R115, R115, c[0x0][0x160], RZ ;  /* 0x0000580073737a10 */ /* 0x000fe40007ffe0ff */
[----:B------:R-:W-:Y:S02]  /*2b10*/  LOP3.LUT P5, RZ, R113, 0xff, RZ, 0xc0, !PT ;  /* 0x000000ff71ff7812 */ /* 0x000fe400078ac0ff */
[----:B------:R-:W-:Y:S02]  /*2b20*/  ISETP.GE.AND P0, PT, R115, c[0x0][0x164], PT ;  /* 0x0000590073007a0c */ /* 0x000fe40003f06270 */
[----:B------:R-:W-:-:S11]  /*2b30*/  SEL R113, RZ, 0x1, P5 ;  /* 0x00000001ff717807 */ /* 0x000fd60002800000 */
[----:B01----:R-:W-:Y:S01]  /*2b40*/  @P0 CALL.REL.NOINC `(.L_x_17682) ;  /* 0x0000001000000944 */ /* 0x003fe20003c00000 */
[----:B------:R-:W-:Y:S05]  /*2b50*/  BRA `(.L_x_17683) ;  /* 0xffffde7000007947 */ /* 0x000fea000383ffff */
.L_x_17682:
[----:B------:R-:W-:Y:S05]  /*2b60*/  EXIT ;  /* 0x000000000000794d */ /* 0x000fea0003800000 */
.L_x_17672:
[----:B------:R-:W-:Y:S01]  /*2b70*/  HFMA2.MMA R119, -RZ, RZ, 0, 1.847743988037109375e-06 ;  /* 0x0000001fff777435 */ /* 0x000fe200000001ff */
[----:B------:R-:W-:Y:S02]  /*2b80*/  MOV R118, 0x1 ;  /* 0x0000000100767802 */ /* 0x000fe40000000f00 */
[----:B------:R-:W-:Y:S02]  /*2b90*/  MOV R116, 0xffffffff ;  /* 0xffffffff00747802 */ /* 0x000fe40000000f00 */
[----:B------:R-:W-:Y:S02]  /*2ba0*/  MOV R62, 0x2bc0 ;  /* 0x00002bc0003e7802 */ /* 0x000fe40000000f00 */
[----:B------:R-:W-:Y:S05]  /*2bb0*/  CALL.REL.NOINC `($__internal_96_$__cuda_sm70_shflsync_bfly_p) ;  /* 0x000007b000007944 */ /* 0x000fea0003c00000 */
[----:B01----:R-:W-:Y:S05]  /*2bc0*/  BRA `(.L_x_17684) ;  /* 0xffffec2000007947 */ /* 0x003fea000383ffff */
.L_x_17673:
[----:B------:R-:W-:Y:S01]  /*2bd0*/  HFMA2.MMA R118, -RZ, RZ, 0, 1.1920928955078125e-07 ;  /* 0x00000002ff767435 */ /* 0x000fe200000001ff */
[----:B------:R-:W-:Y:S02]  /*2be0*/  MOV R119, 0x1f ;  /* 0x0000001f00777802 */ /* 0x000fe40000000f00 */
[----:B------:R-:W-:Y:S02]  /*2bf0*/  MOV R116, 0xffffffff ;  /* 0xffffffff00747802 */ /* 0x000fe40000000f00 */
[----:B------:R-:W-:-:S02]  /*2c00*/  MOV R62, 0x2c20 ;  /* 0x00002c20003e7802 */ /* 0x000fc40000000f00 */
[----:B------:R-:W-:Y:S05]  /*2c10*/  CALL.REL.NOINC `($__internal_96_$__cuda_sm70_shflsync_bfly_p) ;  /* 0x0000075000007944 */ /* 0x000fea0003c00000 */
[----:B0-----:R-:W-:Y:S01]  /*2c20*/  HFMA2.MMA R118, -RZ, RZ, 0, 2.384185791015625e-07 ;  /* 0x00000004ff767435 */ /* 0x001fe200000001ff */
[----:B-1----:R-:W-:Y:S01]  /*2c30*/  FADD.FTZ R61, R61, R116 ;  /* 0x000000743d3d7221 */ /* 0x002fe20000010000 */
[----:B------:R-:W-:-:S02]  /*2c40*/  MOV R119, 0x1f ;  /* 0x0000001f00777802 */ /* 0x000fc40000000f00 */
[----:B------:R-:W-:Y:S02]  /*2c50*/  MOV R116, 0xffffffff ;  /* 0xffffffff00747802 */ /* 0x000fe40000000f00 */
[----:B------:R-:W-:Y:S02]  /*2c60*/  MOV R62, 0x2c80 ;  /* 0x00002c80003e7802 */ /* 0x000fe40000000f00 */
[----:B------:R-:W-:Y:S05]  /*2c70*/  CALL.REL.NOINC `($__internal_96_$__cuda_sm70_shflsync_bfly_p) ;  /* 0x000006f000007944 */ /* 0x000fea0003c00000 */
[----:B0-----:R-:W-:Y:S01]  /*2c80*/  HFMA2.MMA R118, -RZ, RZ, 0, 4.76837158203125e-07 ;  /* 0x00000008ff767435 */ /* 0x001fe200000001ff */
[----:B-1----:R-:W-:Y:S01]  /*2c90*/  FADD.FTZ R61, R61, R116 ;  /* 0x000000743d3d7221 */ /* 0x002fe20000010000 */
[----:B------:R-:W-:Y:S02]  /*2ca0*/  MOV R119, 0x1f ;  /* 0x0000001f00777802 */ /* 0x000fe40000000f00 */
[----:B------:R-:W-:Y:S02]  /*2cb0*/  MOV R116, 0xffffffff ;  /* 0xffffffff00747802 */ /* 0x000fe40000000f00 */
[----:B------:R-:W-:Y:S02]  /*2cc0*/  MOV R62, 0x2ce0 ;  /* 0x00002ce0003e7802 */ /* 0x000fe40000000f00 */
[----:B------:R-:W-:Y:S05]  /*2cd0*/  CALL.REL.NOINC `($__internal_96_$__cuda_sm70_shflsync_bfly_p) ;  /* 0x0000069000007944 */ /* 0x000fea0003c00000 */
[----:B0-----:R-:W-:Y:S01]  /*2ce0*/  HFMA2.MMA R118, -RZ, RZ, 0, 9.5367431640625e-07 ;  /* 0x00000010ff767435 */ /* 0x001fe200000001ff */
[----:B-1----:R-:W-:Y:S01]  /*2cf0*/  FADD.FTZ R61, R61, R116 ;  /* 0x000000743d3d7221 */ /* 0x002fe20000010000 */
[----:B------:R-:W-:-:S02]  /*2d00*/  MOV R119, 0x1f ;  /* 0x0000001f00777802 */ /* 0x000fc40000000f00 */
[----:B------:R-:W-:Y:S02]  /*2d10*/  MOV R116, 0xffffffff ;  /* 0xffffffff00747802 */ /* 0x000fe40000000f00 */
[----:B------:R-:W-:Y:S02]  /*2d20*/  MOV R62, 0x2d40 ;  /* 0x00002d40003e7802 */ /* 0x000fe40000000f00 */
[----:B------:R-:W-:Y:S05]  /*2d30*/  CALL.REL.NOINC `($__internal_96_$__cuda_sm70_shflsync_bfly_p) ;  /* 0x0000063000007944 */ /* 0x000fea0003c00000 */
        /* <DEDUP_REMOVED lines=71> */
[----:B------:R-:W-:Y:S05]  /*31b0*/  CALL.REL.NOINC `($__internal_96_$__cuda_sm70_shflsync_bfly_p) ;  /* 0x000001b000007944 */ /* 0x000fea0003c00000 */
[----:B0-----:R-:W-:Y:S01]  /*31c0*/  HFMA2.MMA R118, -RZ, RZ, 0, 1.1920928955078125e-07 ;  /* 0x00000002ff767435 */ /* 0x001fe200000001ff */
[----:B-1----:R-:W-:Y:S01]  /*31d0*/  FADD.FTZ R61, R61, R116 ;  /* 0x000000743d3d7221 */ /* 0x002fe20000010000 */
[----:B------:R-:W-:Y:S02]  /*31e0*/  MOV R119, 0x1f ;  /* 0x0000001f00777802 */ /* 0x000fe40000000f00 */
[----:B------:R-:W-:Y:S02]  /*31f0*/  MOV R116, 0xffffffff ;  /* 0xffffffff00747802 */ /* 0x000fe40000000f00 */
[----:B------:R-:W-:Y:S02]  /*3200*/  MOV R62, 0x3220 ;  /* 0x00003220003e7802 */ /* 0x000fe40000000f00 */
[----:B------:R-:W-:Y:S05]  /*3210*/  CALL.REL.NOINC `($__internal_96_$__cuda_sm70_shflsync_bfly_p) ;  /* 0x0000015000007944 */ /* 0x000fea0003c00000 */
[----:B0-----:R-:W-:Y:S01]  /*3220*/  HFMA2.MMA R118, -RZ, RZ, 0, 2.384185791015625e-07 ;  /* 0x00000004ff767435 */ /* 0x001fe200000001ff */
[----:B-1----:R-:W-:Y:S01]  /*3230*/  FADD.FTZ R61, R61, R116 ;  /* 0x000000743d3d7221 */ /* 0x002fe20000010000 */
[----:B------:R-:W-:Y:S02]  /*3240*/  MOV R119, 0x1f ;  /* 0x0000001f00777802 */ /* 0x000fe40000000f00 */
[----:B------:R-:W-:-:S02]  /*3250*/  MOV R116, 0xffffffff ;  /* 0xffffffff00747802 */ /* 0x000fc40000000f00 */
        /* <DEDUP_REMOVED lines=8> */
[----:B-1----:R-:W-:Y:S01]  /*32e0*/  FADD.FTZ R120, R61, R116 ;  /* 0x000000743d787221 */ /* 0x002fe20000010000 */
[----:B0-----:R-:W-:Y:S01]  /*32f0*/  HFMA2.MMA R118, -RZ, RZ, 0, 9.5367431640625e-07 ;  /* 0x00000010ff767435 */ /* 0x001fe200000001ff */
[----:B------:R-:W-:Y:S02]  /*3300*/  MOV R119, 0x1f ;  /* 0x0000001f00777802 */ /* 0x000fe40000000f00 */
[----:B------:R-:W-:-:S02]  /*3310*/  MOV R116, 0xffffffff ;  /* 0xffffffff00747802 */ /* 0x000fc40000000f00 */
[----:B------:R-:W-:Y:S02]  /*3320*/  MOV R61, R120 ;  /* 0x00000078003d7202 */ /* 0x000fe40000000f00 */
[----:B------:R-:W-:Y:S02]  /*3330*/  MOV R62, 0x3350 ;  /* 0x00003350003e7802 */ /* 0x000fe40000000f00 */
[----:B------:R-:W-:Y:S05]  /*3340*/  CALL.REL.NOINC `($__internal_96_$__cuda_sm70_shflsync_bfly_p) ;  /* 0x0000002000007944 */ /* 0x000fea0003c00000 */
[----:B01----:R-:W-:Y:S01]  /*3350*/  MOV R119, R116 ;  /* 0x0000007400777202 */ /* 0x003fe20000000f00 */
[----:B------:R-:W-:Y:S05]  /*3360*/  BRA `(.L_x_17685) ;  /* 0xffffe9d000007947 */ /* 0x000fea000383ffff */
        .weak           $__internal_96_$__cuda_sm70_shflsync_bfly_p
        .type           $__internal_96_$__cuda_sm70_shflsync_bfly_p,@function
        .size           $__internal_96_$__cuda_sm70_shflsync_bfly_p,(.L_x_29160 - $__internal_96_$__cuda_sm70_shflsync_bfly_p)
$__internal_96_$__cuda_sm70_shflsync_bfly_p:
[----:B------:R-:W-:Y:S01]  /*3370*/  HFMA2.MMA R63, -RZ, RZ, 0, 0 ;  /* 0x00000000ff3f7435 */ /* 0x000fe200000001ff */
[----:B------:R-:W-:Y:S04]  /*3380*/  WARPSYNC R116 ;  /* 0x0000007400007348 */ /* 0x000fe80003800000 */
[----:B------:R0:W1:Y:S01]  /*3390*/  SHFL.BFLY PT, R116, R61, R118, R119 ;  /* 0x0c0000763d747389 */ /* 0x00006200000e0077 */
[----:B------:R-:W-:Y:S05]  /*33a0*/  RET.REL.NODEC R62 `(_ZN10layer_norm13ln_fwd_kernelINS_13Kernel_traitsI6__halfS2_fS2_fjLj8192ELj1ELj1ELj8ELj16ENS_18Kernel_traits_baseILj8192ES2_S2_fS2_fjLj256EEEEELb0ELb0ELb0ELb0EEEvNS_9FwdParamsE) ;  /* 0xffffcc503e007950 */ /* 0x000fea0003c3ffff */
.L_x_17686:
        /* <DEDUP_REMOVED lines=13> */
.L_x_29160:


//--------------------- .text._ZN10layer_norm13ln_fwd_kernelINS_13Kernel_traitsI6__halfS2_fS2_fjLj8192ELj1ELj1ELj8ELj16ENS_18Kernel_traits_baseILj8192ES2_S2_fS2_fjLj256EEEEELb0ELb0ELb0ELb1EEEvNS_9FwdParamsE --------------------------
	.section	.text._ZN10layer_norm13ln_fwd_kernelINS_13Kernel_traitsI6__halfS2_fS2_fjLj8192ELj1ELj1ELj8ELj16ENS_18Kernel_traits_baseILj8192ES2_S2_fS2_fjLj256EEEEELb0ELb0ELb0ELb1EEEvNS_9FwdParamsE,"ax",@progbits
	.sectioninfo	@"SHI_REGISTERS=127"
	.align	128
        .global         _ZN10layer_norm13ln_fwd_kernelINS_13Kernel_traitsI6__halfS2_fS2_fjLj8192ELj1ELj1ELj8ELj16ENS_18Kernel_traits_baseILj8192ES2_S2_fS2_fjLj256EEEEELb0ELb0ELb0ELb1EEEvNS_9FwdParamsE
        .type           _ZN10layer_norm13ln_fwd_kernelINS_13Kernel_traitsI6__halfS2_fS2_fjLj8192ELj1ELj1ELj8ELj16ENS_18Kernel_traits_baseILj8192ES2_S2_fS2_fjLj256EEEEELb0ELb0ELb0ELb1EEEvNS_9FwdParamsE,@function
        .size           _ZN10layer_norm13ln_fwd_kernelINS_13Kernel_traitsI6__halfS2_fS2_fjLj8192ELj1ELj1ELj8ELj16ENS_18Kernel_traits_baseILj8192ES2_S2_fS2_fjLj256EEEEELb0ELb0ELb0ELb1EEEvNS_9FwdParamsE,(.L_x_29161 - _ZN10layer_norm13ln_fwd_kernelINS_13Kernel_traitsI6__halfS2_fS2_fjLj8192ELj1ELj1ELj8ELj16ENS_18Kernel_traits_baseILj8192ES2_S2_fS2_fjLj256EEEEELb0ELb0ELb0ELb1EEEvNS_9FwdParamsE)
        .other          _ZN10layer_norm13ln_fwd_kernelINS_13Kernel_traitsI6__halfS2_fS2_fjLj8192ELj1ELj1ELj8ELj16ENS_18Kernel_traits_baseILj8192ES2_S2_fS2_fjLj256EEEEELb0ELb0ELb0ELb1EEEvNS_9FwdParamsE,@"STO_CUDA_ENTRY STV_DEFAULT"
_ZN10layer_norm13ln_fwd_kernelINS_13Kernel_traitsI6__halfS2_fS2_fjLj8192ELj1ELj1ELj8ELj16ENS_18Kernel_traits_baseILj8192ES2_S2_fS2_fjLj256EEEEELb0ELb0ELb0ELb1EEEvNS_9FwdParamsE:
.text._ZN10layer_norm13ln_fwd_kernelINS_13Kernel_traitsI6__halfS2_fS2_fjLj8192ELj1ELj1ELj8ELj16ENS_18Kernel_traits_baseILj8192ES2_S2_fS2_fjLj256EEEEELb0ELb0ELb0ELb1EEEvNS_9FwdParamsE:
        /* <DEDUP_REMOVED lines=29> */
[--C-:B------:R-:W-:Y:S01]  /*01d0*/  HADD2.F32 R89, -RZ, R20.reuse.H0_H0 ;  /* 0x20000014ff597230 */ /* 0x100fe20000004100 */
[----:B------:R-:W-:Y:S01]  /*01e0*/  @!P0 CS2R R24, SRZ ;  /* 0x0000000000188805 */ /* 0x000fe2000001ff00 */
[----:B------:R-:W-:Y:S01]  /*01f0*/  HADD2.F32 R92, -RZ, R20.H1_H1 ;  /* 0x30000014ff5c7230 */ /* 0x000fe20000004100 */
[----:B------:R-:W-:Y:S01]  /*0200*/  HFMA2.MMA R20, -RZ, RZ, 0, 5.9604644775390625e-08 ;  /* 0x00000001ff147435 */ /* 0x000fe200000001ff */
[----:B------:R-:W-:Y:S01]  /*0210*/  @!P0 CS2R R26, SRZ ;  /* 0x00000000001a8805 */ /* 0x000fe2000001ff00 */
[----:B------:R-:W-:Y:S01]  /*0220*/  @!P0 CS2R R22, SRZ ;  /* 0x0000000000168805 */ /* 0x000fe2000001ff00 */
[----:B------:R-:W-:Y:S01]  /*0230*/  SHF.R.U32.HI R100, RZ, 0x5, R90 ;  /* 0x00000005ff647819 */ /* 0x000fe2000001165a */
[--C-:B------:R-:W-:Y:S01]  /*0240*/  HADD2.F32 R0, -RZ, R8.reuse.H0_H0 ;  /* 0x20000008ff007230 */ /* 0x100fe20000004100 */
[----:B------:R-:W-:Y:S01]  /*0250*/  LEA R99, R99, 0x8, 0x3 ;  /* 0x0000000863637811 */ /* 0x000fe200078e18ff */
[----:B------:R-:W-:Y:S01]  /*0260*/  HADD2.F32 R2, -RZ, R8.H1_H1 ;  /* 0x30000008ff027230 */ /* 0x000fe20000004100 */
[----:B------:R-:W-:Y:S01]  /*0270*/  LOP3.LUT R102, R90, 0x1f, RZ, 0xc0, !PT ;  /* 0x0000001f5a667812 */ /* 0x000fe200078ec0ff */
[--C-:B------:R-:W-:Y:S01]  /*0280*/  HADD2.F32 R3, -RZ, R9.reuse.H0_H0 ;  /* 0x20000009ff037230 */ /* 0x100fe20000004100 */
[----:B------:R-:W-:Y:S01]  /*0290*/  LOP3.LUT R113, R100, 0x7, RZ, 0xc0, !PT ;  /* 0x0000000764717812 */ /* 0x000fe200078ec0ff */
[----:B------:R-:W-:Y:S01]  /*02a0*/  HADD2.F32 R4, -RZ, R9.H1_H1 ;  /* 0x30000009ff047230 */ /* 0x000fe20000004100 */
[----:B------:R-:W-:Y:S01]  /*02b0*/  ULDC.U8 UR6, c[0x0][0x1f0] ;  /* 0x00007c0000067ab9 */ /* 0x000fe20000000000 */
[----:B------:R-:W-:-:S02]  /*02c0*/  HADD2.F32 R5, -RZ, R10.H0_H0 ;  /* 0x2000000aff057230 */ /* 0x000fc40000004100 */
[----:B0-----:R-:W-:Y:S02]  /*02d0*/  HADD2.F32 R6, -RZ, R10.H1_H1 ;  /* 0x3000000aff067230 */ /* 0x001fe40000004100 */
        /* <DEDUP_REMOVED lines=24> */
[--C-:B--2---:R-:W-:Y:S02]  /*0460*/  HADD2.F32 R98, -RZ, R70.reuse.H0_H0 ;  /* 0x20000046ff627230 */ /* 0x104fe40000004100 */
[----:B------:R-:W-:Y:S02]  /*0470*/  HADD2.F32 R103, -RZ, R70.H1_H1 ;  /* 0x30000046ff677230 */ /* 0x000fe40000004100 */
[--C-:B---3--:R-:W-:Y:S02]  /*0480*/  HADD2.F32 R104, -RZ, R74.reuse.H0_H0 ;  /* 0x2000004aff687230 */ /* 0x108fe40000004100 */
[----:B------:R-:W-:Y:S02]  /*0490*/  HADD2.F32 R107, -RZ, R74.H1_H1 ;  /* 0x3000004aff6b7230 */ /* 0x000fe40000004100 */
[----:B------:R-:W-:-:S02]  /*04a0*/  HADD2.F32 R70, -RZ, R72.H0_H0 ;  /* 0x20000048ff467230 */ /* 0x000fc40000004100 */
[----:B------:R-:W-:Y:S02]  /*04b0*/  HADD2.F32 R105, -RZ, R72.H1_H1 ;  /* 0x30000048ff697230 */ /* 0x000fe40000004100 */
[--C-:B----4-:R-:W-:Y:S02]  /*04c0*/  HADD2.F32 R74, -RZ, R76.reuse.H0_H0 ;  /* 0x2000004cff4a7230 */ /* 0x110fe40000004100 */
[----:B------:R-:W-:Y:S02]  /*04d0*/  HADD2.F32 R109, -RZ, R76.H1_H1 ;  /* 0x3000004cff6d7230 */ /* 0x000fe40000004100 */
[----:B------:R-:W-:Y:S02]  /*04e0*/  HADD2.F32 R72, -RZ, R73.H0_H0 ;  /* 0x20000049ff487230 */ /* 0x000fe40000004100 */
[----:B------:R-:W-:Y:S02]  /*04f0*/  HADD2.F32 R76, -RZ, R77.H0_H0 ;  /* 0x2000004dff4c7230 */ /* 0x000fe40000004100 */
[----:B------:R-:W-:-:S02]  /*0500*/  HADD2.F32 R106, -RZ, R78.H0_H0 ;  /* 0x2000004eff6a7230 */ /* 0x000fc40000004100 */
[----:B------:R-:W-:Y:S01]  /*0510*/  HADD2.F32 R111, -RZ, R78.H1_H1 ;  /* 0x3000004eff6f7230 */ /* 0x000fe20000004100 */
[----:B------:R-:W-:Y:S01]  /*0520*/  PRMT R78, R20, 0x7610, R78 ;  /* 0x00007610144e7816 */ /* 0x000fe2000000004e */
[----:B------:R-:W-:Y:S02]  /*0530*/  HADD2.F32 R73, -RZ, R73.H1_H1 ;  /* 0x30000049ff497230 */ /* 0x000fe40000004100 */
[----:B------:R-:W-:Y:S02]  /*0540*/  HADD2.F32 R77, -RZ, R77.H1_H1 ;  /* 0x3000004dff4d7230 */ /* 0x000fe40000004100 */
.L_x_17690:
[----:B------:R-:W0:Y:S01]  /*0550*/  S2R R114, SR_TID.X ;  /* 0x0000000000727919 */ /* 0x000e220000002100 */
[----:B------:R-:W-:Y:S01]  /*0560*/  ISETP.NE.U32.AND P1, PT, RZ, c[0x0][0x1c0], PT ;  /* 0x00007000ff007a0c */ /* 0x000fe20003f25070 */
[----:B------:R-:W-:Y:S01]  /*0570*/  IMAD R28, R101, c[0x0][0x168], RZ ;  /* 0x00005a00651c7a24 */ /* 0x000fe200078e02ff */
[----:B------:R-:W-:Y:S02]  /*0580*/  ISETP.NE.U32.AND P0, PT, RZ, c[0x0][0x180], PT ;  /* 0x00006000ff007a0c */ /* 0x000fe40003f05070 */
[----:B------:R-:W-:Y:S02]  /*0590*/  ISETP.NE.AND.EX P1, PT, RZ, c[0x0][0x1c4], PT, P1 ;  /* 0x00007100ff007a0c */ /* 0x000fe40003f25310 */
[----:B------:R-:W-:-:S02]  /*05a0*/  SHF.R.S32.HI R29, RZ, 0x1f, R28 ;  /* 0x0000001fff1d7819 */ /* 0x000fc4000001141c */
        /* <DEDUP_REMOVED lines=16> */
[----:B------:R-:W-:Y:S01]  /*06b0*/  IADD3 R108, R114, 0x100, RZ ;  /* 0x00000100726c7810 */ /* 0x000fe20007ffe0ff */
[----:B--2---:R-:W-:Y:S01]  /*06c0*/  @P1 HADD2.F32 R67, -RZ, R34.H0_H0 ;  /* 0x20000022ff431230 */ /* 0x004fe20000004100 */
[----:B------:R-:W-:-:S02]  /*06d0*/  ISETP.NE.AND.EX P1, PT, RZ, c[0x0][0x184], PT, P2 ;  /* 0x00006100ff007a0c */ /* 0x000fc40003f25320 */
[----:B------:R-:W-:Y:S01]  /*06e0*/  LEA R50, P2, R114, c[0x0][0x188], 0x5 ;  /* 0x0000620072327a11 */ /* 0x000fe200078428ff */
[--C-:B---3--:R-:W-:Y:S02]  /*06f0*/  HADD2.F32 R34, -RZ, R28.reuse.H0_H0 ;  /* 0x2000001cff227230 */ /* 0x108fe40000004100 */
[----:B------:R-:W-:Y:S02]  /*0700*/  HADD2.F32 R36, -RZ, R28.H1_H1 ;  /* 0x3000001cff247230 */ /* 0x000fe40000004100 */
[--C-:B------:R-:W-:Y:S02]  /*0710*/  HADD2.F32 R38, -RZ, R29.reuse.H0_H0 ;  /* 0x2000001dff267230 */ /* 0x100fe40000004100 */
[----:B------:R-:W-:Y:S02]  /*0720*/  HADD2.F32 R40, -RZ, R29.H1_H1 ;  /* 0x3000001dff287230 */ /* 0x000fe40000004100 */
[--C-:B------:R-:W-:Y:S02]  /*0730*/  HADD2.F32 R42, -RZ, R30.reuse.H0_H0 ;  /* 0x2000001eff2a7230 */ /* 0x100fe40000004100 */
[----:B------:R-:W-:-:S02]  /*0740*/  HADD2.F32 R44, -RZ, R30.H1_H1 ;  /* 0x3000001eff2c7230 */ /* 0x000fc40000004100 */
[--C-:B------:R-:W-:Y:S02]  /*0750*/  HADD2.F32 R46, -RZ, R31.reuse.H0_H0 ;  /* 0x2000001fff2e7230 */ /* 0x100fe40000004100 */
[----:B------:R-:W-:Y:S01]  /*0760*/  HADD2.F32 R48, -RZ, R31.H1_H1 ;  /* 0x3000001fff307230 */ /* 0x000fe20000004100 */
[-C--:B------:R-:W-:Y:S02]  /*0770*/  FMUL.FTZ R28, R34, R67.reuse ;  /* 0x00000043221c7220 */ /* 0x080fe40000410000 */
[-C--:B------:R-:W-:Y:S02]  /*0780*/  FMUL.FTZ R29, R36, R67.reuse ;  /* 0x00000043241d7220 */ /* 0x080fe40000410000 */
[-C--:B------:R-:W-:Y:S02]  /*0790*/  FMUL.FTZ R30, R38, R67.reuse ;  /* 0x00000043261e7220 */ /* 0x080fe40000410000 */
[-C--:B------:R-:W-:Y:S02]  /*07a0*/  FMUL.FTZ R31, R40, R67.reuse ;  /* 0x00000043281f7220 */ /* 0x080fe40000410000 */
[----:B0-----:R-:W-:-:S02]  /*07b0*/  FMUL.FTZ R32, R42, R67 ;  /* 0x000000432a207220 */ /* 0x001fc40000410000 */
[-C--:B------:R-:W-:Y:S02]  /*07c0*/  FMUL.FTZ R33, R44, R67.reuse ;  /* 0x000000432c217220 */ /* 0x080fe40000410000 */
[-C--:B------:R-:W-:Y:S02]  /*07d0*/  FMUL.FTZ R34, R46, R67.reuse ;  /* 0x000000432e227220 */ /* 0x080fe40000410000 */
[----:B------:R-:W-:Y:S01]  /*07e0*/  FMUL.FTZ R35, R48, R67 ;  /* 0x0000004330237220 */ /* 0x000fe20000410000 */
[----:B------:R-:W-:Y:S01]  /*07f0*/  LEA.HI.X R51, R114, c[0x0][0x18c], RZ, 0x5, P2 ;  /* 0x0000630072337a11 */ /* 0x000fe200010f2cff */
[----:B----4-:R-:W-:Y:S02]  /*0800*/  @P1 FADD.FTZ R28, R20, R28 ;  /* 0x0000001c141c1221 */ /* 0x010fe40000010000 */
[----:B------:R-:W-:Y:S02]  /*0810*/  @P1 FADD.FTZ R29, R21, R29 ;  /* 0x0000001d151d1221 */ /* 0x000fe40000010000 */
[----:B------:R-:W-:-:S02]  /*0820*/  @P1 FADD.FTZ R30, R22, R30 ;  /* 0x0000001e161e1221 */ /* 0x000fc40000010000 */
[----:B------:R-:W-:Y:S02]  /*0830*/  @P1 FADD.FTZ R31, R23, R31 ;  /* 0x0000001f171f1221 */ /* 0x000fe40000010000 */
[----:B------:R-:W-:Y:S02]  /*0840*/  @P1 FADD.FTZ R32, R24, R32 ;  /* 0x0000002018201221 */ /* 0x000fe40000010000 */
[----:B------:R-:W-:Y:S02]  /*0850*/  @P1 FADD.FTZ R33, R25, R33 ;  /* 0x0000002119211221 */ /* 0x000fe40000010000 */
[----:B------:R-:W-:Y:S02]  /*0860*/  @P1 FADD.FTZ R34, R26, R34 ;  /* 0x000000221a221221 */ /* 0x000fe40000010000 */
[----:B------:R-:W-:Y:S02]  /*0870*/  @P1 FADD.FTZ R35, R27, R35 ;  /* 0x000000231b231221 */ /* 0x000fe40000010000 */
        /* <DEDUP_REMOVED lines=18> */
[----:B------:R-:W-:Y:S01]  /*09a0*/  LEA.HI.X R59, R108, c[0x0][0x18c], RZ, 0x5, P2 ;  /* 0x000063006c3b7a11 */ /* 0x000fe200010f2cff */
[--C-:B0-----:R-:W-:Y:S02]  /*09b0*/  HADD2.F32 R50, -RZ, R44.reuse.H0_H0 ;  /* 0x2000002cff327230 */ /* 0x101fe40000004100 */
        /* <DEDUP_REMOVED lines=11> */
[----:B-1----:R-:W-:-:S02]  /*0a70*/  FMUL.FTZ R48, R60, R67 ;  /* 0x000000433c307220 */ /* 0x002fc40000410000 */
[-C--:B------:R-:W-:Y:S02]  /*0a80*/  FMUL.FTZ R49, R62, R67.reuse ;  /* 0x000000433e317220 */ /* 0x080fe40000410000 */
[-C--:B------:R-:W-:Y:S02]  /*0a90*/  FMUL.FTZ R50, R64, R67.reuse ;  /* 0x0000004340327220 */ /* 0x080fe40000410000 */
[----:B------:R-:W-:Y:S02]  /*0aa0*/  FMUL.FTZ R51, R66, R67 ;  /* 0x0000004342337220 */ /* 0x000fe40000410000 */
[----:B--2---:R-:W-:Y:S02]  /*0ab0*/  @P1 FADD.FTZ R44, R36, R44 ;  /* 0x0000002c242c1221 */ /* 0x004fe40000010000 */
[----:B------:R-:W-:Y:S02]  /*0ac0*/  @P1 FADD.FTZ R45, R37, R45 ;  /* 0x0000002d252d1221 */ /* 0x000fe40000010000 */
[----:B------:R-:W-:-:S02]  /*0ad0*/  @P1 FADD.FTZ R46, R38, R46 ;  /* 0x0000002e262e1221 */ /* 0x000fc40000010000 */
[----:B------:R-:W-:Y:S02]  /*0ae0*/  @P1 FADD.FTZ R47, R39, R47 ;  /* 0x0000002f272f1221 */ /* 0x000fe40000010000 */
[----:B---3--:R-:W-:Y:S02]  /*0af0*/  @P1 FADD.FTZ R48, R40, R48 ;  /* 0x0000003028301221 */ /* 0x008fe40000010000 */
        /* <DEDUP_REMOVED lines=74> */
[----:B0-----:R-:W-:-:S04]  /*0fa0*/  FADD.FTZ R116, R48, R65 ;  /* 0x0000004130747221 */ /* 0x001fc80000010000 */
[----:B------:R-:W-:Y:S01]  /*0fb0*/  FADD.FTZ R65, R49, R116 ;  /* 0x0000007431417221 */ /* 0x000fe20000010000 */
[--C-:B--2---:R-:W-:Y:S02]  /*0fc0*/  HADD2.F32 R120, -RZ, R62.reuse.H0_H0 ;  /* 0x2000003eff787230 */ /* 0x104fe40000004100 */
[----:B------:R-:W-:Y:S01]  /*0fd0*/  HADD2.F32 R122, -RZ, R62.H1_H1 ;  /* 0x3000003eff7a7230 */ /* 0x000fe20000004100 */
[----:B------:R-:W-:Y:S01]  /*0fe0*/  FADD.FTZ R62, R50, R65 ;  /* 0x00000041323e7221 */ /* 0x000fe20000010000 */
[--C-:B------:R-:W-:Y:S02]  /*0ff0*/  HADD2.F32 R116, -RZ, R61.reuse.H0_H0 ;  /* 0x2000003dff747230 */ /* 0x100fe40000004100 */
[--C-:B------:R-:W-:Y:S01]  /*1000*/  HADD2.F32 R64, -RZ, R60.reuse.H0_H0 ;  /* 0x2000003cff407230 */ /* 0x100fe20000004100 */
[----:B------:R-:W-:Y:S01]  /*1010*/  FADD.FTZ R65, R51, R62 ;  /* 0x0000003e33417221 */ /* 0x000fe20000010000 */
[----:B------:R-:W-:Y:S02]  /*1020*/  HADD2.F32 R66, -RZ, R60.H1_H1 ;  /* 0x3000003cff427230 */ /* 0x000fe40000004100 */
[----:B------:R-:W-:-:S02]  /*1030*/  HADD2.F32 R118, -RZ, R61.H1_H1 ;  /* 0x3000003dff767230 */ /* 0x000fc40000004100 */
[--C-:B------:R-:W-:Y:S01]  /*1040*/  HADD2.F32 R124, -RZ, R63.reuse.H0_H0 ;  /* 0x2000003fff7c7230 */ /* 0x100fe20000004100 */
[-C--:B------:R-:W-:Y:S01]  /*1050*/  FMUL.FTZ R62, R116, R67.reuse ;  /* 0x00000043743e7220 */ /* 0x080fe20000410000 */
[----:B------:R-:W-:Y:S01]  /*1060*/  HADD2.F32 R115, -RZ, R63.H1_H1 ;  /* 0x3000003fff737230 */ /* 0x000fe20000004100 */
[----:B------:R-:W-:Y:S02]  /*1070*/  FADD.FTZ R116, R52, R65 ;  /* 0x0000004134747221 */ /* 0x000fe40000010000 */
        /* <DEDUP_REMOVED lines=9> */
[----:B------:R-:W-:Y:S01]  /*1110*/  FADD.FTZ R116, R54, R115 ;  /* 0x0000007336747221 */ /* 0x000fe20000010000 */
[----:B------:R-:W-:-:S03]  /*1120*/  @P0 MOV R37, R21 ;  /* 0x0000001500250202 */ /* 0x000fc60000000f00 */
[----:B------:R-:W-:Y:S02]  /*1130*/  FADD.FTZ R115, R55, R116 ;  /* 0x0000007437737221 */ /* 0x000fe40000010000 */
[----:B------:R-:W-:Y:S02]  /*1140*/  @P1 FADD.FTZ R60, R60, R36 ;  /* 0x000000243c3c1221 */ /* 0x000fe40000010000 */
[----:B------:R-:W-:Y:S02]  /*1150*/  FADD.FTZ R36, R56, R115 ;  /* 0x0000007338247221 */ /* 0x000fe40000010000 */
[----:B------:R-:W-:Y:S02]  /*1160*/  @P1 FADD.FTZ R61, R61, R37 ;  /* 0x000000253d3d1221 */ /* 0x000fe40000010000 */
[----:B------:R-:W-:Y:S01]  /*1170*/  FADD.FTZ R37, R57, R36 ;  /* 0x0000002439257221 */ /* 0x000fe20000010000 */
[----:B------:R-:W-:-:S03]  /*1180*/  @P0 MOV R38, R22 ;  /* 0x0000001600260202 */ /* 0x000fc60000000f00 */
[----:B------:R-:W-:Y:S01]  /*1190*/  FADD.FTZ R36, R58, R37 ;  /* 0x000000253a247221 */ /* 0x000fe20000010000 */
[----:B------:R-:W-:-:S03]  /*11a0*/  @P0 MOV R39, R23 ;  /* 0x0000001700270202 */ /* 0x000fc60000000f00 */
[----:B------:R-:W-:Y:S01]  /*11b0*/  FADD.FTZ R37, R59, R36 ;  /* 0x000000243b257221 */ /* 0x000fe20000010000 */
[----:B----4-:R-:W-:Y:S01]  /*11c0*/  @P0 MOV R40, R24 ;  /* 0x0000001800280202 */ /* 0x010fe20000000f00 */
[----:B------:R-:W-:Y:S01]  /*11d0*/  @P1 FADD.FTZ R62, R62, R38 ;  /* 0x000000263e3e1221 */ /* 0x000fe20000010000 */
[----:B------:R-:W-:Y:S02]  /*11e0*/  @P0 MOV R41, R25 ;  /* 0x0000001900290202 */ /* 0x000fe40000000f00 */
[----:B------:R-:W-:Y:S02]  /*11f0*/  @P0 MOV R42, R26 ;  /* 0x0000001a002a0202 */ /* 0x000fe40000000f00 */
[----:B------:R-:W-:Y:S01]  /*1200*/  @P0 MOV R43, R27 ;  /* 0x0000001b002b0202 */ /* 0x000fe20000000f00 */
[----:B------:R-:W-:Y:S01]  /*1210*/  FADD.FTZ R38, R60, R37 ;  /* 0x000000253c267221 */ /* 0x000fe20000010000 */
[----:B------:R-:W-:Y:S01]  /*1220*/  LEA R36, P2, R112, c[0x0][0x188], 0x5 ;  /* 0x0000620070247a11 */ /* 0x000fe200078428ff */
[----:B------:R-:W-:-:S02]  /*1230*/  @P1 FADD.FTZ R63, R63, R39 ;  /* 0x000000273f3f1221 */ /* 0x000fc40000010000 */
[----:B------:R-:W-:Y:S01]  /*1240*/  @P1 FADD.FTZ R64, R64, R40 ;  /* 0x0000002840401221 */ /* 0x000fe20000010000 */
[----:B------:R-:W-:Y:S01]  /*1250*/  LEA.HI.X R37, R112, c[0x0][0x18c], RZ, 0x5, P2 ;  /* 0x0000630070257a11 */ /* 0x000fe200010f2cff */
[----:B------:R-:W-:Y:S02]  /*1260*/  @P1 FADD.FTZ R65, R65, R41 ;  /* 0x0000002941411221 */ /* 0x000fe40000010000 */
[----:B------:R-:W-:Y:S02]  /*1270*/  @P1 FADD.FTZ R66, R66, R42 ;  /* 0x0000002a42421221 */ /* 0x000fe40000010000 */
        /* <DEDUP_REMOVED lines=15> */
.L_x_17691:
        /* <DEDUP_REMOVED lines=84> */
.L_x_17692:
[----:B------:R-:W-:Y:S01]  /*18b0*/  ISETP.NE.AND P0, PT, R102, RZ, PT ;  /* 0x000000ff6600720c */ /* 0x000fe20003f05270 */
[----:B-1----:R-:W-:Y:S01]  /*18c0*/  FADD.FTZ R37, R116, R43 ;  /* 0x0000002b74257221 */ /* 0x002fe20000010000 */
[----:B------:R-:W-:Y:S01]  /*18d0*/  WARPSYNC 0xffffffff ;  /* 0xffffffff00007948 */ /* 0x000fe20003800000 */
[----:B------:R-:W-:Y:S01]  /*18e0*/  ISETP.GT.U32.AND P1, PT, R102, 0x7, PT ;  /* 0x000000076600780c */ /* 0x000fe20003f24070 */
[----:B------:R-:W-:Y:S01]  /*18f0*/  CS2R R38, SRZ ;  /* 0x0000000000267805 */ /* 0x000fe2000001ff00 */
[----:B------:R-:W-:Y:S01]  /*1900*/  HFMA2.MMA R115, -RZ, RZ, 0, 0 ;  /* 0x00000000ff737435 */ /* 0x000fe200000001ff */
[----:B------:R-:W-:-:S07]  /*1910*/  HADD2.F32 R124, -RZ, R71.H0_H0 ;  /* 0x20000047ff7c7230 */ /* 0x000fce0000004100 */
        /* <DEDUP_REMOVED lines=40> */
[----:B------:R-:W-:-:S05]  /*1ba0*/  FMUL.FTZ R40, R40, R43 ;  /* 0x0000002b28287220 */ /* 0x000fca0000410000 */
[----:B------:R-:W0:Y:S01]  /*1bb0*/  I2F R117, R117 ;  /* 0x0000007500757306 */ /* 0x000e220000201400 */
[----:B------:R-:W1:Y:S01]  /*1bc0*/  SHFL.DOWN PT, R41, R39, 0x1, 0x1f ;  /* 0x08201f0027297f89 */ /* 0x000e6200000e0000 */
[----:B------:R-:W-:Y:S02]  /*1bd0*/  FMUL.FTZ R40, R40, R37 ;  /* 0x0000002528287220 */ /* 0x000fe40000410000 */
[----:B---3--:R-:W-:-:S04]  /*1be0*/  FADD.FTZ R37, R115, R116 ;  /* 0x0000007473257221 */ /* 0x008fc80000010000 */
        /* <DEDUP_REMOVED lines=9> */
[----:B------:R-:W-:Y:S01]  /*1c80*/  FMUL.FTZ R43, R43, R43 ;  /* 0x0000002b2b2b7220 */ /* 0x000fe20000410000 */
[----:B------:R-:W-:-:S03]  /*1c90*/  @!P0 MOV R36, 0x4 ;  /* 0x0000000400248802 */ /* 0x000fc60000000f00 */
[----:B------:R-:W-:Y:S02]  /*1ca0*/  FMUL.FTZ R43, R38, R43 ;  /* 0x0000002b262b7220 */ /* 0x000fe40000410000 */
[----:B------:R-:W-:-:S04]  /*1cb0*/  @!P0 IMAD.WIDE R36, R101, R36, c[0x0][0x1a0] ;  /* 0x0000680065248625 */ /* 0x000fc800078e0224 */
[----:B------:R-:W-:-:S04]  /*1cc0*/  FMUL.FTZ R43, R43, R42 ;  /* 0x0000002a2b2b7220 */ /* 0x000fc80000410000 */
[----:B------:R-:W-:-:S06]  /*1cd0*/  FFMA.FTZ R42, R40, R43, R39 ;  /* 0x0000002b282a7223 */ /* 0x000fcc0000010027 */
[----:B------:R-:W1:Y:S01]  /*1ce0*/  SHFL.IDX PT, R42, R42, RZ, 0x1f ;  /* 0x00001fff2a2a7589 */ /* 0x000e6200000e0000 */
[----:B0-----:R-:W-:-:S03]  /*1cf0*/  FSEL R38, R41, RZ, !P1 ;  /* 0x000000ff29267208 */ /* 0x001fc60004800000 */
[----:B------:R0:W-:Y:S02]  /*1d00*/  @!P0 STG.E [R36.64], R41 ;  /* 0x0000002924008986 */ /* 0x0001e4000c101904 */
[--C-:B------:R-:W-:Y:S01]  /*1d10*/  FADD.FTZ R40, R29, -R38.reuse ;  /* 0x800000261d287221 */ /* 0x100fe20000010000 */
[----:B------:R-:W-:Y:S01]  /*1d20*/  MOV R29, c[0x0][0x1e0] ;  /* 0x00007800001d7a02 */ /* 0x000fe20000000f00 */
[--C-:B------:R-:W-:Y:S02]  /*1d30*/  FADD.FTZ R39, R28, -R38.reuse ;  /* 0x800000261c277221 */ /* 0x100fe40000010000 */
[----:B------:R-:W-:Y:S02]  /*1d40*/  FMUL.FTZ R28, R41, R41 ;  /* 0x00000029291c7220 */ /* 0x000fe40000410000 */
[--C-:B------:R-:W-:Y:S02]  /*1d50*/  FADD.FTZ R118, R60, -R38.reuse ;  /* 0x800000263c767221 */ /* 0x100fe40000010000 */
[--C-:B------:R-:W-:Y:S01]  /*1d60*/  FADD.FTZ R30, R30, -R38.reuse ;  /* 0x800000261e1e7221 */ /* 0x100fe20000010000 */
[----:B0-----:R-:W-:Y:S01]  /*1d70*/  HADD2.F32 R41, -RZ, R71.H1_H1 ;  /* 0x30000047ff297230 */ /* 0x001fe20000004100 */
[----:B------:R-:W-:-:S02]  /*1d80*/  FADD.FTZ R31, R31, -R38 ;  /* 0x800000261f1f7221 */ /* 0x000fc40000010000 */
[--C-:B------:R-:W-:Y:S02]  /*1d90*/  FADD.FTZ R32, R32, -R38.reuse ;  /* 0x8000002620207221 */ /* 0x100fe40000010000 */
[--C-:B------:R-:W-:Y:S02]  /*1da0*/  FADD.FTZ R33, R33, -R38.reuse ;  /* 0x8000002621217221 */ /* 0x100fe40000010000 */
[----:B-1----:R-:W-:Y:S01]  /*1db0*/  FFMA.FTZ R42, R42, R29, c[0x0][0x228] ;  /* 0x00008a002a2a7623 */ /* 0x002fe2000001001d */
[----:B------:R-:W-:Y:S01]  /*1dc0*/  FSEL R29, R28, RZ, P1 ;  /* 0x000000ff1c1d7208 */ /* 0x000fe20000800000 */
[--C-:B------:R-:W-:Y:S01]  /*1dd0*/  FADD.FTZ R34, R34, -R38.reuse ;  /* 0x8000002622227221 */ /* 0x100fe20000010000 */
[----:B------:R-:W-:Y:S01]  /*1de0*/  @!P0 MOV R28, 0x4 ;  /* 0x00000004001c8802 */ /* 0x000fe20000000f00 */
[----:B------:R-:W-:Y:S02]  /*1df0*/  FADD.FTZ R35, R35, -R38 ;  /* 0x8000002623237221 */ /* 0x000fe40000010000 */
[----:B------:R-:W-:-:S02]  /*1e00*/  FADD.FTZ R29, R42, R29 ;  /* 0x0000001d2a1d7221 */ /* 0x000fc40000010000 */
[--C-:B------:R-:W-:Y:S02]  /*1e10*/  FADD.FTZ R44, R44, -R38.reuse ;  /* 0x800000262c2c7221 */ /* 0x100fe40000010000 */
[----:B------:R0:W1:Y:S01]  /*1e20*/  MUFU.RSQ R37, R29 ;  /* 0x0000001d00257308 */ /* 0x0000620000001400 */
        /* <DEDUP_REMOVED lines=13> */
[--C-:B------:R-:W-:Y:S01]  /*1f00*/  FADD.FTZ R36, R55, -R38.reuse ;  /* 0x8000002637247221 */ /* 0x100fe20000010000 */
[----:B-----5:R-:W-:Y:S01]  /*1f10*/  HADD2.F32 R55, -RZ, R19.H0_H0 ;  /* 0x20000013ff377230 */ /* 0x020fe20000004100 */
        /* <DEDUP_REMOVED lines=11> */
[C---:B------:R-:W-:Y:S02]  /*1fd0*/  FMUL.FTZ R30, R37.reuse, R30 ;  /* 0x0000001e251e7220 */ /* 0x040fe40000410000 */
[C---:B0-----:R-:W-:Y:S01]  /*1fe0*/  FMUL.FTZ R28, R37.reuse, R38 ;  /* 0x00000026251c7220 */ /* 0x041fe20000410000 */
[----:B------:R-:W-:Y:S01]  /*1ff0*/  HADD2.F32 R38, -RZ, R69.H0_H0 ;  /* 0x20000045ff267230 */ /* 0x000fe20000004100 */
        /* <DEDUP_REMOVED lines=19> */
[----:B------:R-:W-:Y:S01]  /*2130*/  HADD2.F32 R36, -RZ, R68.H0_H0 ;  /* 0x20000044ff247230 */ /* 0x000fe20000004100 */
        /* <DEDUP_REMOVED lines=10> */
[----:B------:R-:W-:Y:S01]  /*21e0*/  FMUL.FTZ R66, R37, R66 ;  /* 0x0000004225427220 */ /* 0x000fe20000410000 */
        /* <DEDUP_REMOVED lines=12> */
[----:B------:R-:W-:Y:S01]  /*22b0*/  F2FP.PACK_AB R36, R43, R36 ;  /* 0x000000242b24723e */ /* 0x000fe200000000ff */
[----:B------:R-:W-:-:S02]  /*22c0*/  FFMA.FTZ R33, R103, R33, R6 ;  /* 0x0000002167217223 */ /* 0x000fc40000010006 */
[----:B------:R-:W-:Y:S01]  /*22d0*/  FFMA.FTZ R48, R48, R39, R13 ;  /* 0x0000002730307223 */ /* 0x000fe2000001000d */
[----:B------:R-:W-:Y:S01]  /*22e0*/  HADD2.F32 R39, -RZ, R75.H0_H0 ;  /* 0x2000004bff277230 */ /* 0x000fe20000004100 */
[----:B------:R-:W-:Y:S01]  /*22f0*/  FFMA.FTZ R46, R46, R37, R11 ;  /* 0x000000252e2e7223 */ /* 0x000fe2000001000b */
[----:B------:R-:W-:Y:S01]  /*2300*/  HADD2.F32 R37, -RZ, R16.H0_H0 ;  /* 0x20000010ff257230 */ /* 0x000fe20000004100 */
[----:B------:R-:W-:Y:S01]  /*2310*/  FFMA.FTZ R45, R45, R38, R10 ;  /* 0x000000262d2d7223 */ /* 0x000fe2000001000a */
[----:B------:R-:W-:Y:S01]  /*2320*/  F2FP.PACK_AB R38, R33, R32 ;  /* 0x000000202126723e */ /* 0x000fe200000000ff */
[----:B------:R-:W-:Y:S01]  /*2330*/  FFMA.FTZ R34, R34, R124, R7 ;  /* 0x0000007c22227223 */ /* 0x000fe20000010007 */
[----:B------:R-:W-:Y:S01]  /*2340*/  LEA R32, P0, R114, c[0x0][0x208], 0x4 ;  /* 0x0000820072207a11 */ /* 0x000fe200078020ff */
[----:B------:R-:W-:Y:S01]  /*2350*/  FFMA.FTZ R31, R31, R41, R4 ;  /* 0x000000291f1f7223 */ /* 0x000fe20000010004 */
[----:B------:R-:W-:Y:S01]  /*2360*/  HADD2.F32 R41, -RZ, R18.H1_H1 ;  /* 0x30000012ff297230 */ /* 0x000fe20000004100 */
[----:B------:R-:W-:Y:S01]  /*2370*/  FFMA.FTZ R44, R44, R37, R9 ;  /* 0x000000252c2c7223 */ /* 0x000fe20000010009 */
[----:B------:R-:W-:Y:S01]  /*2380*/  LEA.HI.X R33, R114, c[0x0][0x20c], RZ, 0x4, P0 ;  /* 0x0000830072217a11 */ /* 0x000fe200000f24ff */
[----:B------:R-:W-:Y:S01]  /*2390*/  FFMA.FTZ R58, R58, R39, R87 ;  /* 0x000000273a3a7223 */ /* 0x000fe20000010057 */
[----:B------:R-:W-:Y:S01]  /*23a0*/  F2FP.PACK_AB R39, R35, R34 ;  /* 0x000000222327723e */ /* 0x000fe200000000ff */
[----:B------:R-:W-:Y:S01]  /*23b0*/  FFMA.FTZ R50, R50, R55, R15 ;  /* 0x0000003732327223 */ /* 0x000fe2000001000f */
[----:B------:R-:W-:Y:S01]  /*23c0*/  F2FP.PACK_AB R37, R31, R30 ;  /* 0x0000001e1f25723e */ /* 0x000fe200000000ff */
[----:B------:R-:W-:Y:S01]  /*23d0*/  HADD2.F32 R55, -RZ, R19.H1_H1 ;  /* 0x30000013ff377230 */ /* 0x000fe20000004100 */
[----:B------:R-:W-:Y:S01]  /*23e0*/  FFMA.FTZ R49, R49, R41, R14 ;  /* 0x0000002931317223 */ /* 0x000fe2000001000e */
[----:B------:R-:W-:Y:S01]  /*23f0*/  HADD2.F32 R34, -RZ, R79.H1_H1 ;  /* 0x3000004fff227230 */ /* 0x000fe20000004100 */
[----:B------:R-:W-:Y:S01]  /*2400*/  FFMA.FTZ R54, R72, R54, R83 ;  /* 0x0000003648367223 */ /* 0x000fe20000010053 */
[----:B------:R0:W-:Y:S01]  /*2410*/  STG.E.128 [R32.64], R36 ;  /* 0x0000002420007986 */ /* 0x0001e2000c101d04 */
[----:B------:R-:W-:Y:S01]  /*2420*/  FFMA.FTZ R41, R73, R40, R84 ;  /* 0x0000002849297223 */ /* 0x000fe20000010054 */
[----:B------:R-:W-:Y:S01]  /*2430*/  HADD2.F32 R30, -RZ, R75.H1_H1 ;  /* 0x3000004bff1e7230 */ /* 0x000fe20000004100 */
[----:B------:R-:W-:Y:S01]  /*2440*/  FFMA.FTZ R51, R51, R55, R80 ;  /* 0x0000003733337223 */ /* 0x000fe20000010050 */
[----:B------:R-:W-:Y:S01]  /*2450*/  HADD2.F32 R31, -RZ, R79.H0_H0 ;  /* 0x2000004fff1f7230 */ /* 0x000fe20000004100 */
[----:B------:R-:W-:Y:S01]  /*2460*/  FFMA.FTZ R55, R28, R34, R97 ;  /* 0x000000221c377223 */ /* 0x000fe20000010061 */
[----:B------:R-:W-:Y:S01]  /*2470*/  F2FP.PACK_AB R28, R45, R44 ;  /* 0x0000002c2d1c723e */ /* 0x000fe200000000ff */
[----:B------:R-:W-:Y:S01]  /*2480*/  FFMA.FTZ R34, R104, R56, R85 ;  /* 0x0000003868227223 */ /* 0x000fe20000010055 */
[----:B------:R-:W-:Y:S01]  /*2490*/  LEA R44, P0, R108, c[0x0][0x208], 0x4 ;  /* 0x000082006c2c7a11 */ /* 0x000fe200078020ff */
[----:B------:R-:W-:Y:S01]  /*24a0*/  FFMA.FTZ R43, R107, R42, R86 ;  /* 0x0000002a6b2b7223 */ /* 0x000fe20000010056 */
[----:B------:R-:W-:Y:S01]  /*24b0*/  LEA R42, P1, R110, c[0x0][0x208], 0x4 ;  /* 0x000082006e2a7a11 */ /* 0x000fe200078220ff */
[----:B------:R-:W-:Y:S01]  /*24c0*/  FFMA.FTZ R35, R29, R30, R88 ;  /* 0x0000001e1d237223 */ /* 0x000fe20000010058 */
[----:B------:R-:W-:Y:S01]  /*24d0*/  LEA R40, P2, R112, c[0x0][0x208], 0x4 ;  /* 0x0000820070287a11 */ /* 0x000fe200078420ff */
[----:B------:R-:W-:Y:S01]  /*24e0*/  FFMA.FTZ R52, R70, R52, R81 ;  /* 0x0000003446347223 */ /* 0x000fe20000010051 */
[----:B------:R-:W-:Y:S01]  /*24f0*/  F2FP.PACK_AB R30, R49, R48 ;  /* 0x00000030311e723e */ /* 0x000fe200000000ff */
[----:B------:R-:W-:Y:S01]  /*2500*/  FFMA.FTZ R53, R105, R53, R82 ;  /* 0x0000003569357223 */ /* 0x000fe20000010052 */
[----:B------:R-:W-:Y:S01]  /*2510*/  F2FP.PACK_AB R29, R47, R46 ;  /* 0x0000002e2f1d723e */ /* 0x000fe200000000ff */
[----:B------:R-:W-:Y:S01]  /*2520*/  FFMA.FTZ R66, R66, R31, R95 ;  /* 0x0000001f42427223 */ /* 0x000fe2000001005f */
[----:B0-----:R-:W-:Y:S01]  /*2530*/  F2FP.PACK_AB R33, R41, R54 ;  /* 0x000000362921723e */ /* 0x001fe200000000ff */
        /* <DEDUP_REMOVED lines=12> */
[----:B------:R0:W-:Y:S01]  /*2600*/  STG.E.128 [R44.64], R28 ;  /* 0x0000001c2c007986 */ /* 0x0001e2000c101d04 */
[----:B------:R-:W-:-:S02]  /*2610*/  LEA.HI.X R43, R110, c[0x0][0x20c], RZ, 0x4, P1 ;  /* 0x000083006e2b7a11 */ /* 0x000fc400008f24ff */
[----:B------:R-:W-:Y:S02]  /*2620*/  F2FP.PACK_AB R36, R41, R36 ;  /* 0x000000242924723e */ /* 0x000fe400000000ff */
[----:B------:R-:W-:Y:S01]  /*2630*/  F2FP.PACK_AB R39, R55, R66 ;  /* 0x000000423727723e */ /* 0x000fe200000000ff */
[----:B------:R0:W-:Y:S01]  /*2640*/  STG.E.128 [R42.64], R32 ;  /* 0x000000202a007986 */ /* 0x0001e2000c101d04 */
[----:B------:R-:W-:Y:S02]  /*2650*/  F2FP.PACK_AB R37, R120, R37 ;  /* 0x000000257825723e */ /* 0x000fe400000000ff */
[----:B------:R-:W-:Y:S02]  /*2660*/  LEA.HI.X R41, R112, c[0x0][0x20c], RZ, 0x4, P2 ;  /* 0x0000830070297a11 */ /* 0x000fe400010f24ff */
[----:B------:R-:W-:Y:S02]  /*2670*/  ISETP.GE.AND P0, PT, R101, c[0x0][0x164], PT ;  /* 0x0000590065007a0c */ /* 0x000fe40003f06270 */
[----:B------:R-:W-:Y:S01]  /*2680*/  LOP3.LUT P1, RZ, R78, 0xff, RZ, 0xc0, !PT ;  /* 0x000000ff4eff7812 */ /* 0x000fe2000782c0ff */
[----:B------:R0:W-:Y:S03]  /*2690*/  STG.E.128 [R40.64], R36 ;  /* 0x0000002428007986 */ /* 0x0001e6000c101d04 */
[----:B------:R-:W-:-:S07]  /*26a0*/  SEL R78, RZ, 0x1, P1 ;  /* 0x00000001ff4e7807 */ /* 0x000fce0000800000 */
[----:B0-----:R-:W-:Y:S01]  /*26b0*/  @P0 CALL.REL.NOINC `(.L_x_17689) ;  /* 0x0000001000000944 */ /* 0x001fe20003c00000 */
[----:B------:R-:W-:Y:S05]  /*26c0*/  BRA `(.L_x_17690) ;  /* 0xffffde8000007947 */ /* 0x000fea000383ffff */
.L_x_17689:
[----:B------:R-:W-:Y:S05]  /*26d0*/  EXIT ;  /* 0x000000000000794d */ /* 0x000fea0003800000 */
.L_x_17687:
[----:B0-----:R-:W-:Y:S01]  /*26e0*/  HFMA2.MMA R116, -RZ, RZ, 0, 5.9604644775390625e-08 ;  /* 0x00000001ff747435 */ /* 0x001fe200000001ff */
[----:B------:R-:W-:Y:S02]  /*26f0*/  MOV R37, 0x1f ;  /* 0x0000001f00257802 */ /* 0x000fe40000000f00 */
[----:B------:R-:W-:Y:S02]  /*2700*/  MOV R42, 0xffffffff ;  /* 0xffffffff002a7802 */ /* 0x000fe40000000f00 */
[----:B------:R-:W-:Y:S02]  /*2710*/  MOV R38, 0x2730 ;  /* 0x0000273000267802 */ /* 0x000fe40000000f00 */
[----:B-----5:R-:W-:Y:S05]  /*2720*/  CALL.REL.NOINC `($__internal_97_$__cuda_sm70_shflsync_bfly_p) ;  /* 0x0000079000007944 */ /* 0x020fea0003c00000 */
[----:B-1----:R-:W-:Y:S01]  /*2730*/  MOV R36, R116 ;  /* 0x0000007400247202 */ /* 0x002fe20000000f00 */
[----:B0-----:R-:W-:Y:S05]  /*2740*/  BRA `(.L_x_17691) ;  /* 0xffffec2000007947 */ /* 0x001fea000383ffff */
.L_x_17688:
[----:B------:R-:W-:Y:S01]  /*2750*/  HFMA2.MMA R116, -RZ, RZ, 0, 1.1920928955078125e-07 ;  /* 0x00000002ff747435 */ /* 0x000fe200000001ff */
[----:B------:R-:W-:Y:S02]  /*2760*/  MOV R37, 0x1f ;  /* 0x0000001f00257802 */ /* 0x000fe40000000f00 */
[----:B------:R-:W-:Y:S02]  /*2770*/  MOV R42, 0xffffffff ;  /* 0xffffffff002a7802 */ /* 0x000fe40000000f00 */
[----:B------:R-:W-:-:S02]  /*2780*/  MOV R38, 0x27a0 ;  /* 0x000027a000267802 */ /* 0x000fc40000000f00 */
[----:B-----5:R-:W-:Y:S05]  /*2790*/  CALL.REL.NOINC `($__internal_97_$__cuda_sm70_shflsync_bfly_p) ;  /* 0x0000072000007944 */ /* 0x020fea0003c00000 */
[----:B01----:R-:W-:Y:S01]  /*27a0*/  FADD.FTZ R43, R43, R116 ;  /* 0x000000742b2b7221 */ /* 0x003fe20000010000 */
[----:B------:R-:W-:Y:S01]  /*27b0*/  HFMA2.MMA R116, -RZ, RZ, 0, 2.384185791015625e-07 ;  /* 0x00000004ff747435 */ /* 0x000fe200000001ff */
[----:B------:R-:W-:-:S02]  /*27c0*/  MOV R37, 0x1f ;  /* 0x0000001f00257802 */ /* 0x000fc40000000f00 */
[----:B------:R-:W-:Y:S02]  /*27d0*/  MOV R42, 0xffffffff ;  /* 0xffffffff002a7802 */ /* 0x000fe40000000f00 */
[----:B------:R-:W-:Y:S02]  /*27e0*/  MOV R38, 0x2800 ;  /* 0x0000280000267802 */ /* 0x000fe40000000f00 */
[----:B------:R-:W-:Y:S05]  /*27f0*/  CALL.REL.NOINC `($__internal_97_$__cuda_sm70_shflsync_bfly_p) ;  /* 0x000006c000007944 */ /* 0x000fea0003c00000 */
[----:B01----:R-:W-:Y:S01]  /*2800*/  FADD.FTZ R43, R43, R116 ;  /* 0x000000742b2b7221 */ /* 0x003fe20000010000 */
[----:B------:R-:W-:Y:S01]  /*2810*/  HFMA2.MMA R116, -RZ, RZ, 0, 4.76837158203125e-07 ;  /* 0x00000008ff747435 */ /* 0x000fe200000001ff */
[----:B------:R-:W-:Y:S02]  /*2820*/  MOV R37, 0x1f ;  /* 0x0000001f00257802 */ /* 0x000fe40000000f00 */
[----:B------:R-:W-:Y:S02]  /*2830*/  MOV R42, 0xffffffff ;  /* 0xffffffff002a7802 */ /* 0x000fe40000000f00 */
[----:B------:R-:W-:Y:S02]  /*2840*/  MOV R38, 0x2860 ;  /* 0x0000286000267802 */ /* 0x000fe40000000f00 */
[----:B------:R-:W-:Y:S05]  /*2850*/  CALL.REL.NOINC `($__internal_97_$__cuda_sm70_shflsync_bfly_p) ;  /* 0x0000066000007944 */ /* 0x000fea0003c00000 */
[----:B01----:R-:W-:Y:S01]  /*2860*/  FADD.FTZ R43, R43, R116 ;  /* 0x000000742b2b7221 */ /* 0x003fe20000010000 */
[----:B------:R-:W-:Y:S01]  /*2870*/  HFMA2.MMA R116, -RZ, RZ, 0, 9.5367431640625e-07 ;  /* 0x00000010ff747435 */ /* 0x000fe200000001ff */
[----:B------:R-:W-:-:S02]  /*2880*/  MOV R37, 0x1f ;  /* 0x0000001f00257802 */ /* 0x000fc40000000f00 */
[----:B------:R-:W-:Y:S02]  /*2890*/  MOV R42, 0xffffffff ;  /* 0xffffffff002a7802 */ /* 0x000fe40000000f00 */
[----:B------:R-:W-:Y:S02]  /*28a0*/  MOV R38, 0x28c0 ;  /* 0x000028c000267802 */ /* 0x000fe40000000f00 */
[----:B------:R-:W-:Y:S05]  /*28b0*/  CALL.REL.NOINC `($__internal_97_$__cuda_sm70_shflsync_bfly_p) ;  /* 0x0000060000007944 */ /* 0x000fea0003c00000 */
        /* <DEDUP_REMOVED lines=70> */
[----:B------:R-:W-:Y:S05]  /*2d20*/  CALL.REL.NOINC `($__internal_97_$__cuda_sm70_shflsync_bfly_p) ;  /* 0x0000019000007944 */ /* 0x000fea0003c00000 */
[----:B01----:R-:W-:Y:S01]  /*2d30*/  FADD.FTZ R43, R43, R116 ;  /* 0x000000742b2b7221 */ /* 0x003fe20000010000 */
[----:B------:R-:W-:Y:S01]  /*2d40*/  HFMA2.MMA R116, -RZ, RZ, 0, 1.1920928955078125e-07 ;  /* 0x00000002ff747435 */ /* 0x000fe200000001ff */
[----:B------:R-:W-:Y:S02]  /*2d50*/  MOV R37, 0x1f ;  /* 0x0000001f00257802 */ /* 0x000fe40000000f00 */
[----:B------:R-:W-:Y:S02]  /*2d60*/  MOV R42, 0xffffffff ;  /* 0xffffffff002a7802 */ /* 0x000fe40000000f00 */
[----:B------:R-:W-:Y:S02]  /*2d70*/  MOV R38, 0x2d90 ;  /* 0x00002d9000267802 */ /* 0x000fe40000000f00 */
[----:B------:R-:W-:Y:S05]  /*2d80*/  CALL.REL.NOINC `($__internal_97_$__cuda_sm70_shflsync_bfly_p) ;  /* 0x0000013000007944 */ /* 0x000fea0003c00000 */
        /* <DEDUP_REMOVED lines=18> */
[----:B01----:R-:W-:Y:S05]  /*2eb0*/  BRA `(.L_x_17692) ;  /* 0xffffe9f000007947 */ /* 0x003fea000383ffff */
        .weak           $__internal_97_$__cuda_sm70_shflsync_bfly_p
        .type           $__internal_97_$__cuda_sm70_shflsync_bfly_p,@function
        .size           $__internal_97_$__cuda_sm70_shflsync_bfly_p,(.L_x_29161 - $__internal_97_$__cuda_sm70_shflsync_bfly_p)
$__internal_97_$__cuda_sm70_shflsync_bfly_p:
[----:B------:R-:W-:Y:S01]  /*2ec0*/  HFMA2.MMA R39, -RZ, RZ, 0, 0 ;  /* 0x00000000ff277435 */ /* 0x000fe200000001ff */
[----:B------:R-:W-:Y:S04]  /*2ed0*/  WARPSYNC R42 ;  /* 0x0000002a00007348 */ /* 0x000fe80003800000 */
[----:B------:R0:W1:Y:S01]  /*2ee0*/  SHFL.BFLY PT, R116, R43, R116, R37 ;  /* 0x0c0000742b747389 */ /* 0x00006200000e0025 */
[----:B------:R-:W-:Y:S05]  /*2ef0*/  RET.REL.NODEC R38 `(_ZN10layer_norm13ln_fwd_kernelINS_13Kernel_traitsI6__halfS2_fS2_fjLj8192ELj1ELj1ELj8ELj16ENS_18Kernel_traits_baseILj8192ES2_S2_fS2_fjLj256EEEEELb0ELb0ELb0ELb1EEEvNS_9FwdParamsE) ;  /* 0xffffd10026007950 */ /* 0x000fea0003c3ffff */
.L_x_17693:
        /* <DEDUP_REMOVED lines=16> */
.L_x_29161:


//--------------------- .text._ZN10layer_norm13ln_fwd_kernelINS_13Kernel_traitsI6__halfS2_fS2_fjLj8192ELj1ELj1ELj8ELj16ENS_18Kernel_traits_baseILj8192ES2_S2_fS2_fjLj256EEEEELb0ELb0ELb1ELb0EEEvNS_9FwdParamsE --------------------------
	.section	.text._ZN10layer_norm13ln_fwd_kernelINS_13Kernel_traitsI6__halfS2_fS2_fjLj8192ELj1ELj1ELj8ELj16ENS_18Kernel_traits_baseILj8192ES2_S2_fS2_fjLj256EEEEELb0ELb0ELb1ELb0EEEvNS_9FwdParamsE,"ax",@progbits
	.sectioninfo	@"SHI_REGISTERS=128"
	.align	128
        .global         _ZN10layer_norm13ln_fwd_kernelINS_13Kernel_traitsI6__halfS2_fS2_fjLj8192ELj1ELj1ELj8ELj16ENS_18Kernel_traits_baseILj8192ES2_S2_fS2_fjLj256EEEEELb0ELb0ELb1ELb0EEEvNS_9FwdParamsE
        .type           _ZN10layer_norm13ln_fwd_kernelINS_13Kernel_traitsI6__halfS2_fS2_fjLj8192ELj1ELj1ELj8ELj16ENS_18Kernel_traits_baseILj8192ES2_S2_fS2_fjLj256EEEEELb0ELb0ELb1ELb0EEEvNS_9FwdParamsE,@function
        .size           _ZN10layer_norm13ln_fwd_kernelINS_13Kernel_traitsI6__halfS2_fS2_fjLj8192ELj1ELj1ELj8ELj16ENS_18Kernel_traits_baseILj8192ES2_S2_fS2_fjLj256EEEEELb0ELb0ELb1ELb0EEEvNS_9FwdParamsE,(.L_x_29162 - _ZN10layer_norm13ln_fwd_kernelINS_13Kernel_traitsI6__halfS2_fS2_fjLj8192ELj1ELj1ELj8ELj16ENS_18Kernel_traits_baseILj8192ES2_S2_fS2_fjLj256EEEEELb0ELb0ELb1ELb0EEEvNS_9FwdParamsE)
        .other          _ZN10layer_norm13ln_fwd_kernelINS_13Kernel_traitsI6__halfS2_fS2_fjLj8192ELj1ELj1ELj8ELj16ENS_18Kernel_traits_baseILj8192ES2_S2_fS2_fjLj256EEEEELb0ELb0ELb1ELb0EEEvNS_9FwdParamsE,@"STO_CUDA_ENTRY STV_DEFAULT"
_ZN10layer_norm13ln_fwd_kernelINS_13Kernel_traitsI6__halfS2_fS2_fjLj8192ELj1ELj1ELj8ELj16ENS_18Kernel_traits_baseILj8192ES2_S2_fS2_fjLj256EEEEELb0ELb0ELb1ELb0EEEvNS_9FwdParamsE:
.text._ZN10layer_norm13ln_fwd_kernelINS_13Kernel_traitsI6__halfS2_fS2_fjLj8192ELj1ELj1ELj8ELj16ENS_18Kernel_traits_baseILj8192ES2_S2_fS2_fjLj256EEEEELb0ELb0ELb1ELb0EEEvNS_9FwdParamsE:
        /* <DEDUP_REMOVED lines=27> */
.L_x_17695:
[----:B0-----:R-:W-:Y:S05]  /*01b0*/  BSYNC B0 ;  /* 0x0000000000007941 */ /* 0x001fea0003800000 */
.L_x_17694:
        /* <DEDUP_REMOVED lines=13> */
.L_x_17697:
[----:B0-----:R-:W-:Y:S05]  /*0290*/  BSYNC B0 ;  /* 0x0000000000007941 */ /* 0x001fea0003800000 */
.L_x_17696:
        /* <DEDUP_REMOVED lines=13> */
.L_x_17699:
[----:B0-----:R-:W-:Y:S05]  /*0370*/  BSYNC B0 ;  /* 0x0000000000007941 */ /* 0x001fea0003800000 */
.L_x_17698:
        /* <DEDUP_REMOVED lines=12> */
.L_x_17701:
[----:B0-----:R-:W-:Y:S05]  /*0440*/  BSYNC B0 ;  /* 0x0000000000007941 */ /* 0x001fea0003800000 */
.L_x_17700:
        /* <DEDUP_REMOVED lines=8> */
[----:B------:R-:W-:Y:S01]  /*04d0*/  LOP3.LUT R37, R0, 0xe0, RZ, 0xc0, !PT ;  /* 0x000000e000257812 */ /* 0x000fe200078ec0ff */
        /* <DEDUP_REMOVED lines=80> */
.L_x_17785:
        /* <DEDUP_REMOVED lines=56> */
[----:B0----5:R-:W-:-:S05]  /*0d60*/  HADD2.F32 R24, -RZ, R36.H0_H0 ;  /* 0x20000024ff187230 */ /* 0x021fca0000004100 */
[----:B------:R-:W-:-:S04]  /*0d70*/  FMUL.FTZ R24, R24, c[0x0][0x1ec] ;  /* 0x00007b0018187a20 */ /* 0x000fc80000410000 */
[----:B------:R-:W-:Y:S02]  /*0d80*/  @P5 FADD.FTZ R24, R20, R24 ;  /* 0x0000001814185221 */ /* 0x000fe40000010000 */
.L_x_17705:
[----:B0-----:R-:W-:Y:S05]  /*0d90*/  BSYNC B1 ;  /* 0x0000000000017941 */ /* 0x001fea0003800000 */
.L_x_17704:
[----:B------:R-:W-:Y:S01]  /*0da0*/  BSSY B1, `(.L_x_17706) ;  /* 0x0000005000017945 */ /* 0x000fe20003800000 */
[----:B------:R-:W-:Y:S05]  /*0db0*/  @!P6 BRA `(.L_x_17707) ;  /* 0x000000300000e947 */ /* 0x000fea0003800000 */
[----:B-----5:R-:W-:-:S05]  /*0dc0*/  HADD2.F32 R25, -RZ, R36.H1_H1 ;  /* 0x30000024ff197230 */ /* 0x020fca0000004100 */
[----:B------:R-:W-:-:S04]  /*0dd0*/  FMUL.FTZ R25, R25, c[0x0][0x1ec] ;  /* 0x00007b0019197a20 */ /* 0x000fc80000410000 */
[----:B------:R-:W-:Y:S02]  /*0de0*/  @P5 FADD.FTZ R25, R21, R25 ;  /* 0x0000001915195221 */ /* 0x000fe40000010000 */
.L_x_17707:
[----:B------:R-:W-:Y:S05]  /*0df0*/  BSYNC B1 ;  /* 0x0000000000017941 */ /* 0x000fea0003800000 */
.L_x_17706:
[----:B------:R-:W-:Y:S01]  /*0e00*/  BSSY B1, `(.L_x_17708) ;  /* 0x0000005000017945 */ /* 0x000fe20003800000 */
[----:B------:R-:W-:Y:S05]  /*0e10*/  @!P6 BRA `(.L_x_17709) ;  /* 0x000000300000e947 */ /* 0x000fea0003800000 */
[----:B-----5:R-:W-:-:S05]  /*0e20*/  HADD2.F32 R26, -RZ, R37.H0_H0 ;  /* 0x20000025ff1a7230 */ /* 0x020fca0000004100 */
[----:B------:R-:W-:-:S04]  /*0e30*/  FMUL.FTZ R26, R26, c[0x0][0x1ec] ;  /* 0x00007b001a1a7a20 */ /* 0x000fc80000410000 */
[----:B------:R-:W-:Y:S02]  /*0e40*/  @P5 FADD.FTZ R26, R22, R26 ;  /* 0x0000001a161a5221 */ /* 0x000fe40000010000 */
.L_x_17709:
[----:B------:R-:W-:Y:S05]  /*0e50*/  BSYNC B1 ;  /* 0x0000000000017941 */ /* 0x000fea0003800000 */
.L_x_17708:
[----:B------:R-:W-:Y:S01]  /*0e60*/  BSSY B1, `(.L_x_17710) ;  /* 0x0000005000017945 */ /* 0x000fe20003800000 */
[----:B------:R-:W-:Y:S05]  /*0e70*/  @!P6 BRA `(.L_x_17711) ;  /* 0x000000300000e947 */ /* 0x000fea0003800000 */
[----:B-----5:R-:W-:-:S05]  /*0e80*/  HADD2.F32 R27, -RZ, R37.H1_H1 ;  /* 0x30000025ff1b7230 */ /* 0x020fca0000004100 */
[----:B------:R-:W-:-:S04]  /*0e90*/  FMUL.FTZ R27, R27, c[0x0][0x1ec] ;  /* 0x00007b001b1b7a20 */ /* 0x000fc80000410000 */
[----:B------:R-:W-:Y:S02]  /*0ea0*/  @P5 FADD.FTZ R27, R23, R27 ;  /* 0x0000001b171b5221 */ /* 0x000fe40000010000 */
.L_x_17711:
[----:B------:R-:W-:Y:S05]  /*0eb0*/  BSYNC B1 ;  /* 0x0000000000017941 */ /* 0x000fea0003800000 */
.L_x_17710:
[----:B------:R-:W-:Y:S01]  /*0ec0*/  BSSY B1, `(.L_x_17712) ;  /* 0x0000005000017945 */ /* 0x000fe20003800000 */
[----:B------:R-:W-:Y:S05]  /*0ed0*/  @!P6 BRA `(.L_x_17713) ;  /* 0x000000300000e947 */ /* 0x000fea0003800000 */
[----:B-----5:R-:W-:-:S05]  /*0ee0*/  HADD2.F32 R32, -RZ, R38.H0_H0 ;  /* 0x20000026ff207230 */ /* 0x020fca0000004100 */
[----:B------:R-:W-:-:S04]  /*0ef0*/  FMUL.FTZ R32, R32, c[0x0][0x1ec] ;  /* 0x00007b0020207a20 */ /* 0x000fc80000410000 */
[----:B------:R-:W-:Y:S02]  /*0f00*/  @P5 FADD.FTZ R32, R28, R32 ;  /* 0x000000201c205221 */ /* 0x000fe40000010000 */
.L_x_17713:
[----:B------:R-:W-:Y:S05]  /*0f10*/  BSYNC B1 ;  /* 0x0000000000017941 */ /* 0x000fea0003800000 */
.L_x_17712:
[----:B------:R-:W-:Y:S01]  /*0f20*/  BSSY B1, `(.L_x_17714) ;  /* 0x0000005000017945 */ /* 0x000fe20003800000 */
[----:B------:R-:W-:Y:S05]  /*0f30*/  @!P6 BRA `(.L_x_17715) ;  /* 0x000000300000e947 */ /* 0x000fea0003800000 */
[----:B-----5:R-:W-:-:S05]  /*0f40*/  HADD2.F32 R33, -RZ, R38.H1_H1 ;  /* 0x30000026ff217230 */ /* 0x020fca0000004100 */
[----:B------:R-:W-:-:S04]  /*0f50*/  FMUL.FTZ R33, R33, c[0x0][0x1ec] ;  /* 0x00007b0021217a20 */ /* 0x000fc80000410000 */
[----:B------:R-:W-:Y:S02]  /*0f60*/  @P5 FADD.FTZ R33, R29, R33 ;  /* 0x000000211d215221 */ /* 0x000fe40000010000 */
.L_x_17715:
[----:B------:R-:W-:Y:S05]  /*0f70*/  BSYNC B1 ;  /* 0x0000000000017941 */ /* 0x000fea0003800000 */
.L_x_17714:
[----:B------:R-:W-:Y:S01]  /*0f80*/  BSSY B1, `(.L_x_17716) ;  /* 0x0000006000017945 */ /* 0x000fe20003800000 */
[----:B------:R-:W-:Y:S01]  /*0f90*/  HFMA2.MMA R64, -RZ, RZ, 0, 1.9073486328125e-06 ;  /* 0x00000020ff407435 */ /* 0x000fe200000001ff */
[----:B------:R-:W-:Y:S05]  /*0fa0*/  @!P6 BRA `(.L_x_17717) ;  /* 0x000000300000e947 */ /* 0x000fea0003800000 */
[----:B-----5:R-:W-:-:S05]  /*0fb0*/  HADD2.F32 R34, -RZ, R39.H0_H0 ;  /* 0x20000027ff227230 */ /* 0x020fca0000004100 */
[----:B------:R-:W-:-:S04]  /*0fc0*/  FMUL.FTZ R34, R34, c[0x0][0x1ec] ;  /* 0x00007b0022227a20 */ /* 0x000fc80000410000 */
[----:B------:R-:W-:Y:S02]  /*0fd0*/  @P5 FADD.FTZ R34, R30, R34 ;  /* 0x000000221e225221 */ /* 0x000fe40000010000 */
.L_x_17717:
[----:B------:R-:W-:Y:S05]  /*0fe0*/  BSYNC B1 ;  /* 0x0000000000017941 */ /* 0x000fea0003800000 */
.L_x_17716:
[----:B------:R-:W-:Y:S01]  /*0ff0*/  BSSY B1, `(.L_x_17718) ;  /* 0x0000006000017945 */ /* 0x000fe20003800000 */
[----:B------:R-:W-:Y:S01]  /*1000*/  IMAD.WIDE.U32 R64, R121, R64, c[0x0][0x188] ;  /* 0x0000620079407625 */ /* 0x000fe200078e0040 */
[----:B------:R-:W-:Y:S05]  /*1010*/  @!P6 BRA `(.L_x_17719) ;  /* 0x000000300000e947 */ /* 0x000fea0003800000 */
[----:B-----5:R-:W-:-:S05]  /*1020*/  HADD2.F32 R35, -RZ, R39.H1_H1 ;  /* 0x30000027ff237230 */ /* 0x020fca0000004100 */
[----:B------:R-:W-:-:S04]  /*1030*/  FMUL.FTZ R35, R35, c[0x0][0x1ec] ;  /* 0x00007b0023237a20 */ /* 0x000fc80000410000 */
[----:B------:R-:W-:Y:S02]  /*1040*/  @P5 FADD.FTZ R35, R31, R35 ;  /* 0x000000231f235221 */ /* 0x000fe40000010000 */
.L_x_17719:
[----:B------:R-:W-:Y:S05]  /*1050*/  BSYNC B1 ;  /* 0x0000000000017941 */ /* 0x000fea0003800000 */
.L_x_17718:
[----:B------:R0:W-:Y:S01]  /*1060*/  STG.E.128 [R64.64], R24 ;  /* 0x0000001840007986 */ /* 0x0001e2000c101d04 */
[----:B------:R-:W-:Y:S02]  /*1070*/  IADD3 R120, R120, 0x100, RZ ;  /* 0x0000010078787810 */ /* 0x000fe40007ffe0ff */
[----:B------:R-:W-:Y:S01]  /*1080*/  IADD3 R121, R121, 0x100, RZ ;  /* 0x0000010079797810 */ /* 0x000fe20007ffe0ff */
[----:B------:R0:W-:Y:S04]  /*1090*/  STG.E.128 [R64.64+0x10], R32 ;  /* 0x0000102040007986 */ /* 0x0001e8000c101d04 */
.L_x_17703:
[----:B------:R-:W-:Y:S05]  /*10a0*/  BSYNC B0 ;  /* 0x0000000000007941 */ /* 0x000fea0003800000 */
.L_x_17702:
        /* <DEDUP_REMOVED lines=42> */
.L_x_17723:
[----:B0-----:R-:W-:Y:S05]  /*1350*/  BSYNC B1 ;  /* 0x0000000000017941 */ /* 0x001fea0003800000 */
.L_x_17722:
[----:B------:R-:W-:Y:S01]  /*1360*/  BSSY B1, `(.L_x_17724) ;  /* 0x0000005000017945 */ /* 0x000fe20003800000 */
[----:B------:R-:W-:Y:S05]  /*1370*/  @!P6 BRA `(.L_x_17725) ;  /* 0x000000300000e947 */ /* 0x000fea0003800000 */
[----:B-----5:R-:W-:-:S05]  /*1380*/  HADD2.F32 R41, -RZ, R36.H1_H1 ;  /* 0x30000024ff297230 */ /* 0x020fca0000004100 */
[----:B------:R-:W-:-:S04]  /*1390*/  FMUL.FTZ R41, R41, c[0x0][0x1ec] ;  /* 0x00007b0029297a20 */ /* 0x000fc80000410000 */
[----:B------:R-:W-:Y:S02]  /*13a0*/  @P5 FADD.FTZ R41, R21, R41 ;  /* 0x0000002915295221 */ /* 0x000fe40000010000 */
.L_x_17725:
[----:B------:R-:W-:Y:S05]  /*13b0*/  BSYNC B1 ;  /* 0x0000000000017941 */ /* 0x000fea0003800000 */
.L_x_17724:
[----:B------:R-:W-:Y:S01]  /*13c0*/  BSSY B1, `(.L_x_17726) ;  /* 0x0000005000017945 */ /* 0x000fe20003800000 */
[----:B------:R-:W-:Y:S05]  /*13d0*/  @!P6 BRA `(.L_x_17727) ;  /* 0x000000300000e947 */ /* 0x000fea0003800000 */
[----:B-----5:R-:W-:-:S05]  /*13e0*/  HADD2.F32 R42, -RZ, R37.H0_H0 ;  /* 0x20000025ff2a7230 */ /* 0x020fca0000004100 */
[----:B------:R-:W-:-:S04]  /*13f0*/  FMUL.FTZ R42, R42, c[0x0][0x1ec] ;  /* 0x00007b002a2a7a20 */ /* 0x000fc80000410000 */
[----:B------:R-:W-:Y:S02]  /*1400*/  @P5 FADD.FTZ R42, R22, R42 ;  /* 0x0000002a162a5221 */ /* 0x000fe40000010000 */
.L_x_17727:
[----:B------:R-:W-:Y:S05]  /*1410*/  BSYNC B1 ;  /* 0x0000000000017941 */ /* 0x000fea0003800000 */
.L_x_17726:
[----:B------:R-:W-:Y:S01]  /*1420*/  BSSY B1, `(.L_x_17728) ;  /* 0x0000005000017945 */ /* 0x000fe20003800000 */
[----:B------:R-:W-:Y:S05]  /*1430*/  @!P6 BRA `(.L_x_17729) ;  /* 0x000000300000e947 */ /* 0x000fea0003800000 */
[----:B-----5:R-:W-:-:S05]  /*1440*/  HADD2.F32 R43, -RZ, R37.H1_H1 ;  /* 0x30000025ff2b7230 */ /* 0x020fca0000004100 */
[----:B------:R-:W-:-:S04]  /*1450*/  FMUL.FTZ R43, R43, c[0x0][0x1ec] ;  /* 0x00007b002b2b7a20 */ /* 0x000fc80000410000 */
[----:B------:R-:W-:Y:S02]  /*1460*/  @P5 FADD.FTZ R43, R23, R43 ;  /* 0x0000002b172b5221 */ /* 0x000fe40000010000 */
.L_x_17729:
[----:B------:R-:W-:Y:S05]  /*1470*/  BSYNC B1 ;  /* 0x0000000000017941 */ /* 0x000fea0003800000 */
.L_x_17728:
[----:B------:R-:W-:Y:S01]  /*1480*/  BSSY B1, `(.L_x_17730) ;  /* 0x0000005000017945 */ /* 0x000fe20003800000 */
[----:B------:R-:W-:Y:S05]  /*1490*/  @!P6 BRA `(.L_x_17731) ;  /* 0x000000300000e947 */ /* 0x000fea0003800000 */
[----:B-----5:R-:W-:-:S05]  /*14a0*/  HADD2.F32 R44, -RZ, R38.H0_H0 ;  /* 0x20000026ff2c7230 */ /* 0x020fca0000004100 */
[----:B------:R-:W-:-:S04]  /*14b0*/  FMUL.FTZ R44, R44, c[0x0][0x1ec] ;  /* 0x00007b002c2c7a20 */ /* 0x000fc80000410000 */
[----:B------:R-:W-:Y:S02]  /*14c0*/  @P5 FADD.FTZ R44, R28, R44 ;  /* 0x0000002c1c2c5221 */ /* 0x000fe40000010000 */
.L_x_17731:
[----:B------:R-:W-:Y:S05]  /*14d0*/  BSYNC B1 ;  /* 0x0000000000017941 */ /* 0x000fea0003800000 */
.L_x_17730:
[----:B------:R-:W-:Y:S01]  /*14e0*/  BSSY B1, `(.L_x_17732) ;  /* 0x0000005000017945 */ /* 0x000fe20003800000 */
[----:B------:R-:W-:Y:S05]  /*14f0*/  @!P6 BRA `(.L_x_17733) ;  /* 0x000000300000e947 */ /* 0x000fea0003800000 */
[----:B-----5:R-:W-:-:S05]  /*1500*/  HADD2.F32 R45, -RZ, R38.H1_H1 ;  /* 0x30000026ff2d7230 */ /* 0x020fca0000004100 */
[----:B------:R-:W-:-:S04]  /*1510*/  FMUL.FTZ R45, R45, c[0x0][0x1ec] ;  /* 0x00007b002d2d7a20 */ /* 0x000fc80000410000 */
[----:B------:R-:W-:Y:S02]  /*1520*/  @P5 FADD.FTZ R45, R29, R45 ;  /* 0x0000002d1d2d5221 */ /* 0x000fe40000010000 */
.L_x_17733:
[----:B------:R-:W-:Y:S05]  /*1530*/  BSYNC B1 ;  /* 0x0000000000017941 */ /* 0x000fea0003800000 */
.L_x_17732:
[----:B------:R-:W-:Y:S01]  /*1540*/  BSSY B1, `(.L_x_17734) ;  /* 0x0000006000017945 */ /* 0x000fe20003800000 */
[----:B------:R-:W-:Y:S01]  /*1550*/  HFMA2.MMA R64, -RZ, RZ, 0, 1.9073486328125e-06 ;  /* 0x00000020ff407435 */ /* 0x000fe200000001ff */
[----:B------:R-:W-:Y:S05]  /*1560*/  @!P6 BRA `(.L_x_17735) ;  /* 0x000000300000e947 */ /* 0x000fea0003800000 */
[----:B-----5:R-:W-:-:S05]  /*1570*/  HADD2.F32 R46, -RZ, R39.H0_H0 ;  /* 0x20000027ff2e7230 */ /* 0x020fca0000004100 */
[----:B------:R-:W-:-:S04]  /*1580*/  FMUL.FTZ R46, R46, c[0x0][0x1ec] ;  /* 0x00007b002e2e7a20 */ /* 0x000fc80000410000 */
[----:B------:R-:W-:Y:S02]  /*1590*/  @P5 FADD.FTZ R46, R30, R46 ;  /* 0x0000002e1e2e5221 */ /* 0x000fe40000010000 */
.L_x_17735:
[----:B------:R-:W-:Y:S05]  /*15a0*/  BSYNC B1 ;  /* 0x0000000000017941 */ /* 0x000fea0003800000 */
.L_x_17734:
[----:B------:R-:W-:Y:S01]  /*15b0*/  BSSY B1, `(.L_x_17736) ;  /* 0x0000006000017945 */ /* 0x000fe20003800000 */
[----:B------:R-:W-:Y:S01]  /*15c0*/  IMAD.WIDE.U32 R64, R121, R64, c[0x0][0x188] ;  /* 0x0000620079407625 */ /* 0x000fe200078e0040 */
[----:B------:R-:W-:Y:S05]  /*15d0*/  @!P6 BRA `(.L_x_17737) ;  /* 0x000000300000e947 */ /* 0x000fea0003800000 */
[----:B-----5:R-:W-:-:S05]  /*15e0*/  HADD2.F32 R47, -RZ, R39.H1_H1 ;  /* 0x30000027ff2f7230 */ /* 0x020fca0000004100 */
[----:B------:R-:W-:-:S04]  /*15f0*/  FMUL.FTZ R47, R47, c[0x0][0x1ec] ;  /* 0x00007b002f2f7a20 */ /* 0x000fc80000410000 */
[----:B------:R-:W-:Y:S02]  /*1600*/  @P5 FADD.FTZ R47, R31, R47 ;  /* 0x0000002f1f2f5221 */ /* 0x000fe40000010000 */
.L_x_17737:
[----:B------:R-:W-:Y:S05]  /*1610*/  BSYNC B1 ;  /* 0x0000000000017941 */ /* 0x000fea0003800000 */
.L_x_17736:
[----:B------:R0:W-:Y:S01]  /*1620*/  STG.E.128 [R64.64], R40 ;  /* 0x0000002840007986 */ /* 0x0001e2000c101d04 */
[----:B------:R-:W-:Y:S02]  /*1630*/  IADD3 R120, R120, 0x100, RZ ;  /* 0x0000010078787810 */ /* 0x000fe40007ffe0ff */
[----:B------:R-:W-:Y:S01]  /*1640*/  IADD3 R121, R121, 0x100, RZ ;  /* 0x0000010079797810 */ /* 0x000fe20007ffe0ff */
[----:B------:R0:W-:Y:S04]  /*1650*/  STG.E.128 [R64.64+0x10], R44 ;  /* 0x0000102c40007986 */ /* 0x0001e8000c101d04 */
.L_x_17721:
[----:B------:R-:W-:Y:S05]  /*1660*/  BSYNC B0 ;  /* 0x0000000000007941 */ /* 0x000fea0003800000 */
.L_x_17720:
        /* <DEDUP_REMOVED lines=41> */
.L_x_17741:
[----:B0-----:R-:W-:Y:S05]  /*1900*/  BSYNC B1 ;  /* 0x0000000000017941 */ /* 0x001fea0003800000 */
.L_x_17740:
[----:B------:R-:W-:Y:S01]  /*1910*/  BSSY B1, `(.L_x_17742) ;  /* 0x0000005000017945 */ /* 0x000fe20003800000 */
[----:B------:R-:W-:Y:S05]  /*1920*/  @!P6 BRA `(.L_x_17743) ;  /* 0x000000300000e947 */ /* 0x000fea0003800000 */
[----:B-----5:R-:W-:-:S05]  /*1930*/  HADD2.F32 R49, -RZ, R36.H1_H1 ;  /* 0x30000024ff317230 */ /* 0x020fca0000004100 */
[----:B------:R-:W-:-:S04]  /*1940*/  FMUL.FTZ R49, R49, c[0x0][0x1ec] ;  /* 0x00007b0031317a20 */ /* 0x000fc80000410000 */
[----:B------:R-:W-:Y:S02]  /*1950*/  @P5 FADD.FTZ R49, R21, R49 ;  /* 0x0000003115315221 */ /* 0x000fe40000010000 */
.L_x_17743:
[----:B------:R-:W-:Y:S05]  /*1960*/  BSYNC B1 ;  /* 0x0000000000017941 */ /* 0x000fea0003800000 */
.L_x_17742:
[----:B------:R-:W-:Y:S01]  /*1970*/  BSSY B1, `(.L_x_17744) ;  /* 0x0000005000017945 */ /* 0x000fe20003800000 */
[----:B------:R-:W-:Y:S05]  /*1980*/  @!P6 BRA `(.L_x_17745) ;  /* 0x000000300000e947 */ /* 0x000fea0003800000 */
[----:B-----5:R-:W-:-:S05]  /*1990*/  HADD2.F32 R50, -RZ, R37.H0_H0 ;  /* 0x20000025ff327230 */ /* 0x020fca0000004100 */
[----:B------:R-:W-:-:S04]  /*19a0*/  FMUL.FTZ R50, R50, c[0x0][0x1ec] ;  /* 0x00007b0032327a20 */ /* 0x000fc80000410000 */
[----:B------:R-:W-:Y:S02]  /*19b0*/  @P5 FADD.FTZ R50, R22, R50 ;  /* 0x0000003216325221 */ /* 0x000fe40000010000 */
.L_x_17745:
[----:B------:R-:W-:Y:S05]  /*19c0*/  BSYNC B1 ;  /* 0x0000000000017941 */ /* 0x000fea0003800000 */
.L_x_17744:
[----:B------:R-:W-:Y:S01]  /*19d0*/  BSSY B1, `(.L_x_17746) ;  /* 0x0000005000017945 */ /* 0x000fe20003800000 */
[----:B------:R-:W-:Y:S05]  /*19e0*/  @!P6 BRA `(.L_x_17747) ;  /* 0x000000300000e947 */ /* 0x000fea0003800000 */
[----:B-----5:R-:W-:-:S05]  /*19f0*/  HADD2.F32 R51, -RZ, R37.H1_H1 ;  /* 0x30000025ff337230 */ /* 0x020fca0000004100 */
[----:B------:R-:W-:-:S04]  /*1a00*/  FMUL.FTZ R51, R51, c[0x0][0x1ec] ;  /* 0x00007b0033337a20 */ /* 0x000fc80000410000 */
[----:B------:R-:W-:Y:S02]  /*1a10*/  @P5 FADD.FTZ R51, R23, R51 ;  /* 0x0000003317335221 */ /* 0x000fe40000010000 */
.L_x_17747:
[----:B------:R-:W-:Y:S05]  /*1a20*/  BSYNC B1 ;  /* 0x0000000000017941 */ /* 0x000fea0003800000 */
.L_x_17746:
[----:B------:R-:W-:Y:S01]  /*1a30*/  BSSY B1, `(.L_x_17748) ;  /* 0x0000005000017945 */ /* 0x000fe20003800000 */
[----:B------:R-:W-:Y:S05]  /*1a40*/  @!P6 BRA `(.L_x_17749) ;  /* 0x000000300000e947 */ /* 0x000fea0003800000 */
[----:B-----5:R-:W-:-:S05]  /*1a50*/  HADD2.F32 R52, -RZ, R38.H0_H0 ;  /* 0x20000026ff347230 */ /* 0x020fca0000004100 */
[----:B------:R-:W-:-:S04]  /*1a60*/  FMUL.FTZ R52, R52, c[0x0][0x1ec] ;  /* 0x00007b0034347a20 */ /* 0x000fc80000410000 */
[----:B------:R-:W-:Y:S02]  /*1a70*/  @P5 FADD.FTZ R52, R28, R52 ;  /* 0x000000341c345221 */ /* 0x000fe40000010000 */
.L_x_17749:
[----:B------:R-:W-:Y:S05]  /*1a80*/  BSYNC B1 ;  /* 0x0000000000017941 */ /* 0x000fea0003800000 */
.L_x_17748:
[----:B------:R-:W-:Y:S01]  /*1a90*/  BSSY B1, `(.L_x_17750) ;  /* 0x0000005000017945 */ /* 0x000fe20003800000 */
[----:B------:R-:W-:Y:S05]  /*1aa0*/  @!P6 BRA `(.L_x_17751) ;  /* 0x000000300000e947 */ /* 0x000fea0003800000 */
[----:B-----5:R-:W-:-:S05]  /*1ab0*/  HADD2.F32 R53, -RZ, R38.H1_H1 ;  /* 0x30000026ff357230 */ /* 0x020fca0000004100 */
[----:B------:R-:W-:-:S04]  /*1ac0*/  FMUL.FTZ R53, R53, c[0x0][0x1ec] ;  /* 0x00007b0035357a20 */ /* 0x000fc80000410000 */
[----:B------:R-:W-:Y:S02]  /*1ad0*/  @P5 FADD.FTZ R53, R29, R53 ;  /* 0x000000351d355221 */ /* 0x000fe40000010000 */
.L_x_17751:
[----:B------:R-:W-:Y:S05]  /*1ae0*/  BSYNC B1 ;  /* 0x0000000000017941 */ /* 0x000fea0003800000 */
.L_x_17750:
[----:B------:R-:W-:Y:S01]  /*1af0*/  BSSY B1, `(.L_x_17752) ;  /* 0x0000006000017945 */ /* 0x000fe20003800000 */
[----:B------:R-:W-:Y:S01]  /*1b00*/  HFMA2.MMA R64, -RZ, RZ, 0, 1.9073486328125e-06 ;  /* 0x00000020ff407435 */ /* 0x000fe200000001ff */
[----:B------:R-:W-:Y:S05]  /*1b10*/  @!P6 BRA `(.L_x_17753) ;  /* 0x000000300000e947 */ /* 0x000fea0003800000 */
[----:B-----5:R-:W-:-:S05]  /*1b20*/  HADD2.F32 R54, -RZ, R39.H0_H0 ;  /* 0x20000027ff367230 */ /* 0x020fca0000004100 */
[----:B------:R-:W-:-:S04]  /*1b30*/  FMUL.FTZ R54, R54, c[0x0][0x1ec] ;  /* 0x00007b0036367a20 */ /* 0x000fc80000410000 */
[----:B------:R-:W-:Y:S02]  /*1b40*/  @P5 FADD.FTZ R54, R30, R54 ;  /* 0x000000361e365221 */ /* 0x000fe40000010000 */
.L_x_17753:
[----:B------:R-:W-:Y:S05]  /*1b50*/  BSYNC B1 ;  /* 0x0000000000017941 */ /* 0x000fea0003800000 */
.L_x_17752:
[----:B------:R-:W-:Y:S01]  /*1b60*/  BSSY B1, `(.L_x_17754) ;  /* 0x0000006000017945 */ /* 0x000fe20003800000 */
[----:B------:R-:W-:Y:S01]  /*1b70*/  IMAD.WIDE.U32 R64, R121, R64, c[0x0][0x188] ;  /* 0x0000620079407625 */ /* 0x000fe200078e0040 */
[----:B------:R-:W-:Y:S05]  /*1b80*/  @!P6 BRA `(.L_x_17755) ;  /* 0x000000300000e947 */ /* 0x000fea0003800000 */
[----:B-----5:R-:W-:-:S05]  /*1b90*/  HADD2.F32 R55, -RZ, R39.H1_H1 ;  /* 0x30000027ff377230 */ /* 0x020fca0000004100 */
[----:B------:R-:W-:-:S04]  /*1ba0*/  FMUL.FTZ R55, R55, c[0x0][0x1ec] ;  /* 0x00007b0037377a20 */ /* 0x000fc80000410000 */
[----:B------:R-:W-:Y:S02]  /*1bb0*/  @P5 FADD.FTZ R55, R31, R55 ;  /* 0x000000371f375221 */ /* 0x000fe40000010000 */
.L_x_17755:
[----:B------:R-:W-:Y:S05]  /*1bc0*/  BSYNC B1 ;  /* 0x0000000000017941 */ /* 0x000fea0003800000 */
.L_x_17754:
[----:B------:R0:W-:Y:S01]  /*1bd0*/  STG.E.128 [R64.64], R48 ;  /* 0x0000003040007986 */ /* 0x0001e2000c101d04 */
[----:B------:R-:W-:Y:S02]  /*1be0*/  IADD3 R120, R120, 0x100, RZ ;  /* 0x0000010078787810 */ /* 0x000fe40007ffe0ff */
[----:B------:R-:W-:Y:S01]  /*1bf0*/  IADD3 R121, R121, 0x100, RZ ;  /* 0x0000010079797810 */ /* 0x000fe20007ffe0ff */
[----:B------:R0:W-:Y:S04]  /*1c00*/  STG.E.128 [R64.64+0x10], R52 ;  /* 0x0000103440007986 */ /* 0x0001e8000c101d04 */
.L_x_17739:
[----:B------:R-:W-:Y:S05]  /*1c10*/  BSYNC B0 ;  /* 0x0000000000007941 */ /* 0x000fea0003800000 */
.L_x_17738:
        /* <DEDUP_REMOVED lines=39> */
[----:B-----5:R-:W-:-:S05]  /*1e90*/  HADD2.F32 R56, -RZ, R36.H0_H0 ;  /* 0x20000024ff387230 */ /* 0x020fca0000004100 */
[----:B------:R-:W-:-:S04]  /*1ea0*/  FMUL.FTZ R56, R56, c[0x0][0x1ec] ;  /* 0x00007b0038387a20 */ /* 0x000fc80000410000 */
[----:B------:R-:W-:Y:S02]  /*1eb0*/  @P0 FADD.FTZ R56, R20, R56 ;  /* 0x0000003814380221 */ /* 0x000fe40000010000 */
.L_x_17759:
[----:B------:R-:W-:Y:S05]  /*1ec0*/  BSYNC B1 ;  /* 0x0000000000017941 */ /* 0x000fea0003800000 */
.L_x_17758:
[----:B------:R-:W-:Y:S01]  /*1ed0*/  BSSY B1, `(.L_x_17760) ;  /* 0x0000005000017945 */ /* 0x000fe20003800000 */
[----:B------:R-:W-:Y:S05]  /*1ee0*/  @!P5 BRA `(.L_x_17761) ;  /* 0x000000300000d947 */ /* 0x000fea0003800000 */
[----:B-----5:R-:W-:-:S05]  /*1ef0*/  HADD2.F32 R57, -RZ, R36.H1_H1 ;  /* 0x30000024ff397230 */ /* 0x020fca0000004100 */
[----:B------:R-:W-:-:S04]  /*1f00*/  FMUL.FTZ R57, R57, c[0x0][0x1ec] ;  /* 0x00007b0039397a20 */ /* 0x000fc80000410000 */
[----:B------:R-:W-:Y:S02]  /*1f10*/  @P0 FADD.FTZ R57, R21, R57 ;  /* 0x0000003915390221 */ /* 0x000fe40000010000 */
.L_x_17761:
[----:B------:R-:W-:Y:S05]  /*1f20*/  BSYNC B1 ;  /* 0x0000000000017941 */ /* 0x000fea0003800000 */
.L_x_17760:
[----:B------:R-:W-:Y:S01]  /*1f30*/  BSSY B1, `(.L_x_17762) ;  /* 0x0000005000017945 */ /* 0x000fe20003800000 */
[----:B------:R-:W-:Y:S05]  /*1f40*/  @!P5 BRA `(.L_x_17763) ;  /* 0x000000300000d947 */ /* 0x000fea0003800000 */
[----:B-----5:R-:W-:-:S05]  /*1f50*/  HADD2.F32 R58, -RZ, R37.H0_H0 ;  /* 0x20000025ff3a7230 */ /* 0x020fca0000004100 */
[----:B------:R-:W-:-:S04]  /*1f60*/  FMUL.FTZ R58, R58, c[0x0][0x1ec] ;  /* 0x00007b003a3a7a20 */ /* 0x000fc80000410000 */
[----:B------:R-:W-:Y:S02]  /*1f70*/  @P0 FADD.FTZ R58, R22, R58 ;  /* 0x0000003a163a0221 */ /* 0x000fe40000010000 */
.L_x_17763:
[----:B------:R-:W-:Y:S05]  /*1f80*/  BSYNC B1 ;  /* 0x0000000000017941 */ /* 0x000fea0003800000 */
.L_x_17762:
[----:B------:R-:W-:Y:S01]  /*1f90*/  BSSY B1, `(.L_x_17764) ;  /* 0x0000005000017945 */ /* 0x000fe20003800000 */
[----:B------:R-:W-:Y:S05]  /*1fa0*/  @!P5 BRA `(.L_x_17765) ;  /* 0x000000300000d947 */ /* 0x000fea0003800000 */
[----:B-----5:R-:W-:-:S05]  /*1fb0*/  HADD2.F32 R59, -RZ, R37.H1_H1 ;  /* 0x30000025ff3b7230 */ /* 0x020fca0000004100 */
[----:B------:R-:W-:-:S04]  /*1fc0*/  FMUL.FTZ R59, R59, c[0x0][0x1ec] ;  /* 0x00007b003b3b7a20 */ /* 0x000fc80000410000 */
[----:B------:R-:W-:Y:S02]  /*1fd0*/  @P0 FADD.FTZ R59, R23, R59 ;  /* 0x0000003b173b0221 */ /* 0x000fe40000010000 */
.L_x_17765:
[----:B------:R-:W-:Y:S05]  /*1fe0*/  BSYNC B1 ;  /* 0x0000000000017941 */ /* 0x000fea0003800000 */
.L_x_17764:
[----:B------:R-:W-:Y:S01]  /*1ff0*/  BSSY B1, `(.L_x_17766) ;  /* 0x0000005000017945 */ /* 0x000fe20003800000 */
[----:B------:R-:W-:Y:S05]  /*2000*/  @!P5 BRA `(.L_x_17767) ;  /* 0x000000300000d947 */ /* 0x000fea0003800000 */
[----:B-----5:R-:W-:-:S05]  /*2010*/  HADD2.F32 R60, -RZ, R38.H0_H0 ;  /* 0x20000026ff3c7230 */ /* 0x020fca0000004100 */
[----:B------:R-:W-:-:S04]  /*2020*/  FMUL.FTZ R60, R60, c[0x0][0x1ec] ;  /* 0x00007b003c3c7a20 */ /* 0x000fc80000410000 */
[----:B------:R-:W-:Y:S02]  /*2030*/  @P0 FADD.FTZ R60, R28, R60 ;  /* 0x0000003c1c3c0221 */ /* 0x000fe40000010000 */
.L_x_17767:
[----:B------:R-:W-:Y:S05]  /*2040*/  BSYNC B1 ;  /* 0x0000000000017941 */ /* 0x000fea0003800000 */
.L_x_17766:
[----:B------:R-:W-:Y:S01]  /*2050*/  BSSY B1, `(.L_x_17768) ;  /* 0x0000005000017945 */ /* 0x000fe20003800000 */
[----:B------:R-:W-:Y:S05]  /*2060*/  @!P5 BRA `(.L_x_17769) ;  /* 0x000000300000d947 */ /* 0x000fea0003800000 */
[----:B-----5:R-:W-:-:S05]  /*2070*/  HADD2.F32 R61, -RZ, R38.H1_H1 ;  /* 0x30000026ff3d7230 */ /* 0x020fca0000004100 */
[----:B------:R-:W-:-:S04]  /*2080*/  FMUL.FTZ R61, R61, c[0x0][0x1ec] ;  /* 0x00007b003d3d7a20 */ /* 0x000fc80000410000 */
[----:B------:R-:W-:Y:S02]  /*2090*/  @P0 FADD.FTZ R61, R29, R61 ;  /* 0x0000003d1d3d0221 */ /* 0x000fe40000010000 */
.L_x_17769:
[----:B------:R-:W-:Y:S05]  /*20a0*/  BSYNC B1 ;  /* 0x0000000000017941 */ /* 0x000fea0003800000 */
.L_x_17768:
[----:B------:R-:W-:Y:S01]  /*20b0*/  BSSY B1, `(.L_x_17770) ;  /* 0x0000005000017945 */ /* 0x000fe20003800000 */
[----:B------:R-:W-:Y:S05]  /*20c0*/  @!P5 BRA `(.L_x_17771) ;  /* 0x000000300000d947 */ /* 0x000fea0003800000 */
[----:B-----5:R-:W-:-:S05]  /*20d0*/  HADD2.F32 R62, -RZ, R39.H0_H0 ;  /* 0x20000027ff3e7230 */ /* 0x020fca0000004100 */
[----:B------:R-:W-:-:S04]  /*20e0*/  FMUL.FTZ R62, R62, c[0x0][0x1ec] ;  /* 0x00007b003e3e7a20 */ /* 0x000fc80000410000 */
[----:B------:R-:W-:Y:S02]  /*20f0*/  @P0 FADD.FTZ R62, R30, R62 ;  /* 0x0000003e1e3e0221 */ /* 0x000fe40000010000 */
.L_x_17771:
[----:B------:R-:W-:Y:S05]  /*2100*/  BSYNC B1 ;  /* 0x0000000000017941 */ /* 0x000fea0003800000 */
.L_x_17770:
[----:B------:R-:W-:Y:S01]  /*2110*/  BSSY B1, `(.L_x_17772) ;  /* 0x0000006000017945 */ /* 0x000fe20003800000 */
[----:B------:R-:W-:Y:S01]  /*2120*/  @!P5 FSEL R63, R31, RZ, P4 ;  /* 0x000000ff1f3fd208 */ /* 0x000fe20002000000 */
[----:B------:R-:W-:Y:S05]  /*2130*/  @!P5 BRA `(.L_x_17773) ;  /* 0x000000300000d947 */ /* 0x000fea0003800000 */
[----:B-----5:R-:W-:-:S05]  /*2140*/  HADD2.F32 R63, -RZ, R39.H1_H1 ;  /* 0x30000027ff3f7230 */ /* 0x020fca0000004100 */
[----:B------:R-:W-:-:S04]  /*2150*/  FMUL.FTZ R63, R63, c[0x0][0x1ec] ;  /* 0x00007b003f3f7a20 */ /* 0x000fc80000410000 */
[----:B------:R-:W-:Y:S02]  /*2160*/  @P0 FADD.FTZ R63, R31, R63 ;  /* 0x0000003f1f3f0221 */ /* 0x000fe40000010000 */
.L_x_17773:
[----:B------:R-:W-:Y:S05]  /*2170*/  BSYNC B1 ;  /* 0x0000000000017941 */ /* 0x000fea0003800000 */
.L_x_17772:
[----:B------:R0:W-:Y:S04]  /*2180*/  STG.E.128 [R64.64], R56 ;  /* 0x0000003840007986 */ /* 0x0001e8000c101d04 */
[----:B------:R0:W-:Y:S02]  /*2190*/  STG.E.128 [R64.64+0x10], R60 ;  /* 0x0000103c40007986 */ /* 0x0001e4000c101d04 */
.L_x_17757:
[----:B------:R-:W-:Y:S05]  /*21a0*/  BSYNC B0 ;  /* 0x0000000000007941 */ /* 0x000fea0003800000 */
.L_x_17756:
        /* <DEDUP_REMOVED lines=42> */
.L_x_17786:
        /* <DEDUP_REMOVED lines=85> */
.L_x_17787:
        /* <DEDUP_REMOVED lines=105> */
[----:B------:R-:W-:-:S02]  /*3030*/  FADD.FTZ R66, R32, -R120 ;  /* 0x8000007820427221 */ /* 0x000fc40000010000 */
[--C-:B------:R-:W-:Y:S01]  /*3040*/  FADD.FTZ R124, R35, -R120.reuse ;  /* 0x80000078237c7221 */ /* 0x100fe20000010000 */
[----:B------:R-:W-:Y:S01]  /*3050*/  F2FP.PACK_AB R65, R67, R122 ;  /* 0x0000007a4341723e */ /* 0x000fe200000000ff */
[----:B------:R-:W-:Y:S02]  /*3060*/  FADD.FTZ R122, R33, -R120 ;  /* 0x80000078217a7221 */ /* 0x000fe40000010000 */
[C---:B------:R-:W-:Y:S02]  /*3070*/  FMUL.FTZ R66, R121.reuse, R66 ;  /* 0x0000004279427220 */ /* 0x040fe40000410000 */
[----:B------:R-:W-:Y:S02]  /*3080*/  FMUL.FTZ R122, R121, R122 ;  /* 0x0000007a797a7220 */ /* 0x000fe40000410000 */
[----:B------:R-:W-:Y:S02]  /*3090*/  FFMA.FTZ R66, R7, R66, R16 ;  /* 0x0000004207427223 */ /* 0x000fe40000010010 */
[----:B------:R-:W-:-:S02]  /*30a0*/  FFMA.FTZ R67, R8, R122, R15 ;  /* 0x0000007a08437223 */ /* 0x000fc4000001000f */
[----:B------:R-:W-:Y:S02]  /*30b0*/  FADD.FTZ R122, R34, -R120 ;  /* 0x80000078227a7221 */ /* 0x000fe40000010000 */
[----:B------:R-:W-:Y:S01]  /*30c0*/  FMUL.FTZ R124, R121, R124 ;  /* 0x0000007c797c7220 */ /* 0x000fe20000410000 */
[----:B------:R-:W-:Y:S01]  /*30d0*/  F2FP.PACK_AB R66, R67, R66 ;  /* 0x000000424342723e */ /* 0x000fe200000000ff */
[----:B------:R-:W-:Y:S02]  /*30e0*/  FMUL.FTZ R122, R121, R122 ;  /* 0x0000007a797a7220 */ /* 0x000fe40000410000 */
[----:B------:R-:W-:Y:S02]  /*30f0*/  FFMA.FTZ R124, R10, R124, R17 ;  /* 0x0000007c0a7c7223 */ /* 0x000fe40000010011 */
[----:B------:R-:W-:Y:S01]  /*3100*/  FFMA.FTZ R67, R9, R122, R18 ;  /* 0x0000007a09437223 */ /* 0x000fe20000010012 */
[----:B------:R-:W-:-:S04]  /*3110*/  HFMA2.MMA R122, -RZ, RZ, 0, 9.5367431640625e-07 ;  /* 0x00000010ff7a7435 */ /* 0x000fc800000001ff */
[----:B------:R-:W-:-:S06]  /*3120*/  F2FP.PACK_AB R67, R124, R67 ;  /* 0x000000437c43723e */ /* 0x000fcc00000000ff */
[C---:B------:R-:W-:Y:S01]  /*3130*/  IMAD.WIDE.U32 R122, R119.reuse, R122, c[0x0][0x208] ;  /* 0x00008200777a7625 */ /* 0x040fe200078e007a */
[----:B------:R-:W-:-:S04]  /*3140*/  IADD3 R119, R119, 0x100, RZ ;  /* 0x0000010077777810 */ /* 0x000fc80007ffe0ff */
[----:B------:R0:W-:Y:S03]  /*3150*/  STG.E.128 [R122.64], R64 ;  /* 0x000000407a007986 */ /* 0x0001e6000c101d04 */
.L_x_17779:
[----:B------:R-:W-:Y:S05]  /*3160*/  BSYNC B1 ;  /* 0x0000000000017941 */ /* 0x000fea0003800000 */
.L_x_17778:
        /* <DEDUP_REMOVED lines=30> */
[----:B------:R-:W-:-:S04]  /*3350*/  MOV R122, 0x10 ;  /* 0x00000010007a7802 */ /* 0x000fc80000000f00 */
[----:B------:R-:W-:Y:S01]  /*3360*/  F2FP.PACK_AB R67, R124, R67 ;  /* 0x000000437c43723e */ /* 0x000fe200000000ff */
[C---:B------:R-:W-:Y:S01]  /*3370*/  IMAD.WIDE.U32 R122, R119.reuse, R122, c[0x0][0x208] ;  /* 0x00008200777a7625 */ /* 0x040fe200078e007a */
[----:B------:R-:W-:-:S04]  /*3380*/  IADD3 R119, R119, 0x100, RZ ;  /* 0x0000010077777810 */ /* 0x000fc80007ffe0ff */
[----:B------:R0:W-:Y:S03]  /*3390*/  STG.E.128 [R122.64], R64 ;  /* 0x000000407a007986 */ /* 0x0001e6000c101d04 */
.L_x_17781:
[----:B------:R-:W-:Y:S05]  /*33a0*/  BSYNC B1 ;  /* 0x0000000000017941 */ /* 0x000fea0003800000 */
.L_x_17780:
        /* <DEDUP_REMOVED lines=34> */
.L_x_17783:
[----:B------:R-:W-:Y:S05]  /*35d0*/  BSYNC B1 ;  /* 0x0000000000017941 */ /* 0x000fea0003800000 */
.L_x_17782:
        /* <DEDUP_REMOVED lines=24> */
[----:B------:R-:W-:Y:S01]  /*3760*/  MOV R120, 0x10 ;  /* 0x0000001000787802 */ /* 0x000fe20000000f00 */
[----:B------:R-:W-:Y:S02]  /*3770*/  FFMA.FTZ R123, R105, R66, R114 ;  /* 0x00000042697b7223 */ /* 0x000fe40000010072 */
[----:B------:R-:W-:Y:S01]  /*3780*/  FFMA.FTZ R124, R103, R124, R112 ;  /* 0x0000007c677c7223 */ /* 0x000fe20000010070 */
[----:B------:R-:W-:Y:S01]  /*3790*/  F2FP.PACK_AB R64, R64, R121 ;  /* 0x000000794040723e */ /* 0x000fe200000000ff */
[----:B------:R-:W-:Y:S01]  /*37a0*/  IMAD.WIDE.U32 R120, R119, R120, c[0x0][0x208] ;  /* 0x0000820077787625 */ /* 0x000fe200078e0078 */
[----:B------:R-:W-:-:S02]  /*37b0*/  F2FP.PACK_AB R66, R123, R122 ;  /* 0x0000007a7b42723e */ /* 0x000fc400000000ff */
[----:B------:R-:W-:-:S05]  /*37c0*/  F2FP.PACK_AB R65, R124, R65 ;  /* 0x000000417c41723e */ /* 0x000fca00000000ff */
[----:B------:R0:W-:Y:S02]  /*37d0*/  STG.E.128 [R120.64], R64 ;  /* 0x0000004078007986 */ /* 0x0001e4000c101d04 */
.L_x_17777:
[----:B-1----:R-:W-:Y:S05]  /*37e0*/  BSYNC B0 ;  /* 0x0000000000007941 */ /* 0x002fea0003800000 */
.L_x_17776:
[----:B------:R-:W-:Y:S02]  /*37f0*/  IADD3 R118, R118, c[0x0][0x160], RZ ;  /* 0x0000580076767a10 */ /* 0x000fe40007ffe0ff */
[----:B------:R-:W-:Y:S02]  /*3800*/  LOP3.LUT P4, RZ, R116, 0xff, RZ, 0xc0, !PT ;  /* 0x000000ff74ff7812 */ /* 0x000fe4000788c0ff */
[----:B------:R-:W-:Y:S02]  /*3810*/  ISETP.GE.AND P0, PT, R118, c[0x0][0x164], PT ;  /* 0x0000590076007a0c */ /* 0x000fe40003f06270 */
[----:B------:R-:W-:-:S11]  /*3820*/  SEL R116, RZ, 0x1, P4 ;  /* 0x00000001ff747807 */ /* 0x000fd60002000000 */
[----:B0-----:R-:W-:Y:S01]  /*3830*/  @P0 CALL.REL.NOINC `(.L_x_17784) ;  /* 0x0000001000000944 */ /* 0x001fe20003c00000 */
[----:B------:R-:W-:Y:S05]  /*3840*/  BRA `(.L_x_17785) ;  /* 0xffffd19000007947 */ /* 0x000fea000383ffff */
.L_x_17784:
[----:B------:R-:W-:Y:S05]  /*3850*/  EXIT ;  /* 0x000000000000794d */ /* 0x000fea0003800000 */
.L_x_17774:
[----:B------:R-:W-:Y:S01]  /*3860*/  HFMA2.MMA R121, -RZ, RZ, 0, 5.9604644775390625e-08 ;  /* 0x00000001ff797435 */ /* 0x000fe200000001ff */
[----:B------:R-:W-:Y:S02]  /*3870*/  MOV R122, 0x1f ;  /* 0x0000001f007a7802 */ /* 0x000fe40000000f00 */
[----:B------:R-:W-:Y:S02]  /*3880*/  MOV R65, 0xffffffff ;  /* 0xffffffff00417802 */ /* 0x000fe40000000f00 */
[----:B------:R-:W-:Y:S02]  /*3890*/  MOV R120, 0x38b0 ;  /* 0x000038b000787802 */ /* 0x000fe40000000f00 */
[----:B-----5:R-:W-:Y:S05]  /*38a0*/  CALL.REL.NOINC `($__internal_98_$__cuda_sm70_shflsync_bfly_p) ;  /* 0x0000079000007944 */ /* 0x020fea0003c00000 */
[----:B01----:R-:W-:Y:S05]  /*38b0*/  BRA `(.L_x_17786) ;  /* 0xffffeb9000007947 */ /* 0x003fea000383ffff */
.L_x_17775:
[----:B------:R-:W-:Y:S01]  /*38c0*/  HFMA2.MMA R121, -RZ, RZ, 0, 1.1920928955078125e-07 ;  /* 0x00000002ff797435 */ /* 0x000fe200000001ff */
[----:B------:R-:W-:Y:S02]  /*38d0*/  MOV R122, 0x1f ;  /* 0x0000001f007a7802 */ /* 0x000fe40000000f00 */
[----:B------:R-:W-:Y:S02]  /*38e0*/  MOV R65, 0xffffffff ;  /* 0xffffffff00417802 */ /* 0x000fe40000000f00 */
[----:B------:R-:W-:-:S02]  /*38f0*/  MOV R120, 0x3910 ;  /* 0x0000391000787802 */ /* 0x000fc40000000f00 */
[----:B-----5:R-:W-:Y:S05]  /*3900*/  CALL.REL.NOINC `($__internal_98_$__cuda_sm70_shflsync_bfly_p) ;  /* 0x0000073000007944 */ /* 0x020fea0003c00000 */
[----:B0-----:R-:W-:Y:S01]  /*3910*/  HFMA2.MMA R121, -RZ, RZ, 0, 2.384185791015625e-07 ;  /* 0x00000004ff797435 */ /* 0x001fe200000001ff */
[----:B-1----:R-:W-:Y:S01]  /*3920*/  FADD.FTZ R123, R123, R122 ;  /* 0x0000007a7b7b7221 */ /* 0x002fe20000010000 */
[----:B------:R-:W-:-:S02]  /*3930*/  MOV R122, 0x1f ;  /* 0x0000001f007a7802 */ /* 0x000fc40000000f00 */
[----:B------:R-:W-:Y:S02]  /*3940*/  MOV R65, 0xffffffff ;  /* 0xffffffff00417802 */ /* 0x000fe40000000f00 */
[----:B------:R-:W-:Y:S02]  /*3950*/  MOV R120, 0x3970 ;  /* 0x0000397000787802 */ /* 0x000fe40000000f00 */
[----:B------:R-:W-:Y:S05]  /*3960*/  CALL.REL.NOINC `($__internal_98_$__cuda_sm70_shflsync_bfly_p) ;  /* 0x000006d000007944 */ /* 0x000fea0003c00000 */
[----:B0-----:R-:W-:Y:S01]  /*3970*/  HFMA2.MMA R121, -RZ, RZ, 0, 4.76837158203125e-07 ;  /* 0x00000008ff797435 */ /* 0x001fe200000001ff */
[----:B-1----:R-:W-:Y:S01]  /*3980*/  FADD.FTZ R123, R123, R122 ;  /* 0x0000007a7b7b7221 */ /* 0x002fe20000010000 */
[----:B------:R-:W-:Y:S02]  /*3990*/  MOV R122, 0x1f ;  /* 0x0000001f007a7802 */ /* 0x000fe40000000f00 */
[----:B------:R-:W-:Y:S02]  /*39a0*/  MOV R65, 0xffffffff ;  /* 0xffffffff00417802 */ /* 0x000fe40000000f00 */
[----:B------:R-:W-:Y:S02]  /*39b0*/  MOV R120, 0x39d0 ;  /* 0x000039d000787802 */ /* 0x000fe40000000f00 */
[----:B------:R-:W-:Y:S05]  /*39c0*/  CALL.REL.NOINC `($__internal_98_$__cuda_sm70_shflsync_bfly_p) ;  /* 0x0000067000007944 */ /* 0x000fea0003c00000 */
[----:B0-----:R-:W-:Y:S01]  /*39d0*/  HFMA2.MMA R121, -RZ, RZ, 0, 9.5367431640625e-07 ;  /* 0x00000010ff797435 */ /* 0x001fe200000001ff */
[----:B-1----:R-:W-:Y:S01]  /*39e0*/  FADD.FTZ R123, R123, R122 ;  /* 0x0000007a7b7b7221 */ /* 0x002fe20000010000 */
[----:B------:R-:W-:-:S02]  /*39f0*/  MOV R122, 0x1f ;  /* 0x0000001f007a7802 */ /* 0x000fc40000000f00 */
[----:B------:R-:W-:Y:S02]  /*3a00*/  MOV R65, 0xffffffff ;  /* 0xffffffff00417802 */ /* 0x000fe40000000f00 */
[----:B------:R-:W-:Y:S02]  /*3a10*/  MOV R120, 0x3a30 ;  /* 0x00003a3000787802 */ /* 0x000fe40000000f00 */
[----:B------:R-:W-:Y:S05]  /*3a20*/  CALL.REL.NOINC `($__internal_98_$__cuda_sm70_shflsync_bfly_p) ;  /* 0x0000061000007944 */ /* 0x000fea0003c00000 */
        /* <DEDUP_REMOVED lines=71> */
[----:B------:R-:W-:Y:S05]  /*3ea0*/  CALL.REL.NOINC `($__internal_98_$__cuda_sm70_shflsync_bfly_p) ;  /* 0x0000019000007944 */ /* 0x000fea0003c00000 */
[----:B0-----:R-:W-:Y:S01]  /*3eb0*/  HFMA2.MMA R121, -RZ, RZ, 0, 1.1920928955078125e-07 ;  /* 0x00000002ff797435 */ /* 0x001fe200000001ff */
[----:B-1----:R-:W-:Y:S01]  /*3ec0*/  FADD.FTZ R123, R123, R122 ;  /* 0x0000007a7b7b7221 */ /* 0x002fe20000010000 */
[----:B------:R-:W-:Y:S02]  /*3ed0*/  MOV R122, 0x1f ;  /* 0x0000001f007a7802 */ /* 0x000fe40000000f00 */
[----:B------:R-:W-:Y:S02]  /*3ee0*/  MOV R65, 0xffffffff ;  /* 0xffffffff00417802 */ /* 0x000fe40000000f00 */
[----:B------:R-:W-:Y:S02]  /*3ef0*/  MOV R120, 0x3f10 ;  /* 0x00003f1000787802 */ /* 0x000fe40000000f00 */
[----:B------:R-:W-:Y:S05]  /*3f00*/  CALL.REL.NOINC `($__internal_98_$__cuda_sm70_shflsync_bfly_p) ;  /* 0x0000013000007944 */ /* 0x000fea0003c00000 */
        /* <DEDUP_REMOVED lines=18> */
[----:B01----:R-:W-:Y:S05]  /*4030*/  BRA `(.L_x_17787) ;  /* 0xffffe96000007947 */ /* 0x003fea000383ffff */
        .weak           $__internal_98_$__cuda_sm70_shflsync_bfly_p
        .type           $__internal_98_$__cuda_sm70_shflsync_bfly_p,@function
        .size           $__internal_98_$__cuda_sm70_shflsync_bfly_p,(.L_x_29162 - $__internal_98_$__cuda_sm70_shflsync_bfly_p)
$__internal_98_$__cuda_sm70_shflsync_bfly_p:
[----:B------:R-:W-:Y:S01]  /*4040*/  HFMA2.MMA R125, -RZ, RZ, 0, 0 ;  /* 0x00000000ff7d7435 */ /* 0x000fe200000001ff */
[----:B------:R-:W-:Y:S01]  /*4050*/  MOV R124, R120 ;  /* 0x00000078007c7202 */ /* 0x000fe20000000f00 */
[----:B------:R-:W-:Y:S04]  /*4060*/  WARPSYNC R65 ;  /* 0x0000004100007348 */ /* 0x000fe80003800000 */
[----:B------:R0:W1:Y:S01]  /*4070*/  SHFL.BFLY PT, R122, R123, R121, R122 ;  /* 0x0c0000797b7a7389 */ /* 0x00006200000e007a */
[----:B------:R-:W-:Y:S05]  /*4080*/  RET.REL.NODEC R124 `(_ZN10layer_norm13ln_fwd_kernelINS_13Kernel_traitsI6__halfS2_fS2_fjLj8192ELj1ELj1ELj8ELj16ENS_18Kernel_traits_baseILj8192ES2_S2_fS2_fjLj256EEEEELb0ELb0ELb1ELb0EEEvNS_9FwdParamsE) ;  /* 0xffffbf707c007950 */ /* 0x000fea0003c3ffff */
.L_x_17788:
        /* <DEDUP_REMOVED lines=15> */
.L_x_29162:


//--------------------- .text._ZN10layer_norm13ln_fwd_kernelINS_13Kernel_traitsI6__halfS2_fS2_fjLj8192ELj1ELj1ELj8ELj16ENS_18Kernel_traits_baseILj8192ES2_S2_fS2_fjLj256EEEEELb0ELb0ELb1ELb1EEEvNS_9FwdParamsE --------------------------
	.section	.text._ZN10layer_norm13ln_fwd_kernelINS_13Kernel_traitsI6__halfS2_fS2_fjLj8192ELj1ELj1ELj8ELj16ENS_18Kernel_traits_baseILj8192ES2_S2_fS2_fjLj256EEEEELb0ELb0ELb1ELb1EEEvNS_9FwdParamsE,"ax",@progbits
	.sectioninfo	@"SHI_REGISTERS=127"
	.align	128
        .global         _ZN10layer_norm13ln_fwd_kernelINS_13Kernel_traitsI6__halfS2_fS2_fjLj8192ELj1ELj1ELj8ELj16ENS_18Kernel_traits_baseILj8192ES2_S2_fS2_fjLj256EEEEELb0ELb0ELb1ELb1EEEvNS_9FwdParamsE
        .type           _ZN10layer_norm13ln_fwd_kernelINS_13Kernel_traitsI6__halfS2_fS2_fjLj8192ELj1ELj1ELj8ELj16ENS_18Kernel_traits_baseILj8192ES2_S2_fS2_fjLj256EEEEELb0ELb0ELb1ELb1EEEvNS_9FwdParamsE,@function
        .size           _ZN10layer_norm13ln_fwd_kernelINS_13Kernel_traitsI6__halfS2_fS2_fjLj8192ELj1ELj1ELj8ELj16ENS_18Kernel_traits_baseILj8192ES2_S2_fS2_fjLj256EEEEELb0ELb0ELb1ELb1EEEvNS_9FwdParamsE,(.L_x_29163 - _ZN10layer_norm13ln_fwd_kernelINS_13Kernel_traitsI6__halfS2_fS2_fjLj8192ELj1ELj1ELj8ELj16ENS_18Kernel_traits_baseILj8192ES2_S2_fS2_fjLj256EEEEELb0ELb0ELb1ELb1EEEvNS_9FwdParamsE)
        .other          _ZN10layer_norm13ln_fwd_kernelINS_13Kernel_traitsI6__halfS2_fS2_fjLj8192ELj1ELj1ELj8ELj16ENS_18Kernel_traits_baseILj8192ES2_S2_fS2_fjLj256EEEEELb0ELb0ELb1ELb1EEEvNS_9FwdParamsE,@"STO_CUDA_ENTRY STV_DEFAULT"
_ZN10layer_norm13ln_fwd_kernelINS_13Kernel_traitsI6__halfS2_fS2_fjLj8192ELj1ELj1ELj8ELj16ENS_18Kernel_traits_baseILj8192ES2_S2_fS2_fjLj256EEEEELb0ELb0ELb1ELb1EEEvNS_9FwdParamsE:
.text._ZN10layer_norm13ln_fwd_kernelINS_13Kernel_traitsI6__halfS2_fS2_fjLj8192ELj1ELj1ELj8ELj16ENS_18Kernel_traits_baseILj8192ES2_S2_fS2_fjLj256EEEEELb0ELb0ELb1ELb1EEEvNS_9FwdParamsE:
        /* <DEDUP_REMOVED lines=65> */
.L_x_17858:
        /* <DEDUP_REMOVED lines=57> */
[----:B-1---5:R-:W-:-:S05]  /*07a0*/  HADD2.F32 R36, -RZ, R28.H0_H0 ;  /* 0x2000001cff247230 */ /* 0x022fca0000004100 */
[----:B------:R-:W-:-:S04]  /*07b0*/  FMUL.FTZ R36, R36, c[0x0][0x1ec] ;  /* 0x00007b0024247a20 */ /* 0x000fc80000410000 */
[----:B------:R-:W-:Y:S02]  /*07c0*/  @P0 FADD.FTZ R36, R20, R36 ;  /* 0x0000002414240221 */ /* 0x000fe40000010000 */
.L_x_17790:
[----:B-1----:R-:W-:Y:S05]  /*07d0*/  BSYNC B0 ;  /* 0x0000000000007941 */ /* 0x002fea0003800000 */
.L_x_17789:
[----:B------:R-:W-:Y:S01]  /*07e0*/  BSSY B0, `(.L_x_17791) ;  /* 0x0000005000007945 */ /* 0x000fe20003800000 */
[----:B------:R-:W-:Y:S05]  /*07f0*/  @!P6 BRA `(.L_x_17792) ;  /* 0x000000300000e947 */ /* 0x000fea0003800000 */
[----:B-----5:R-:W-:-:S05]  /*0800*/  HADD2.F32 R37, -RZ, R28.H1_H1 ;  /* 0x3000001cff257230 */ /* 0x020fca0000004100 */
[----:B------:R-:W-:-:S04]  /*0810*/  FMUL.FTZ R37, R37, c[0x0][0x1ec] ;  /* 0x00007b0025257a20 */ /* 0x000fc80000410000 */
[----:B------:R-:W-:Y:S02]  /*0820*/  @P0 FADD.FTZ R37, R21, R37 ;  /* 0x0000002515250221 */ /* 0x000fe40000010000 */
.L_x_17792:
[----:B------:R-:W-:Y:S05]  /*0830*/  BSYNC B0 ;  /* 0x0000000000007941 */ /* 0x000fea0003800000 */
.L_x_17791:
[----:B------:R-:W-:Y:S01]  /*0840*/  BSSY B0, `(.L_x_17793) ;  /* 0x0000005000007945 */ /* 0x000fe20003800000 */
[----:B------:R-:W-:Y:S05]  /*0850*/  @!P6 BRA `(.L_x_17794) ;  /* 0x000000300000e947 */ /* 0x000fea0003800000 */
[----:B-----5:R-:W-:-:S05]  /*0860*/  HADD2.F32 R38, -RZ, R29.H0_H0 ;  /* 0x2000001dff267230 */ /* 0x020fca0000004100 */
[----:B------:R-:W-:-:S04]  /*0870*/  FMUL.FTZ R38, R38, c[0x0][0x1ec] ;  /* 0x00007b0026267a20 */ /* 0x000fc80000410000 */
[----:B------:R-:W-:Y:S02]  /*0880*/  @P0 FADD.FTZ R38, R22, R38 ;  /* 0x0000002616260221 */ /* 0x000fe40000010000 */
.L_x_17794:
[----:B------:R-:W-:Y:S05]  /*0890*/  BSYNC B0 ;  /* 0x0000000000007941 */ /* 0x000fea0003800000 */
.L_x_17793:
[----:B------:R-:W-:Y:S01]  /*08a0*/  BSSY B0, `(.L_x_17795) ;  /* 0x0000005000007945 */ /* 0x000fe20003800000 */
[----:B------:R-:W-:Y:S05]  /*08b0*/  @!P6 BRA `(.L_x_17796) ;  /* 0x000000300000e947 */ /* 0x000fea0003800000 */
[----:B-----5:R-:W-:-:S05]  /*08c0*/  HADD2.F32 R39, -RZ, R29.H1_H1 ;  /* 0x3000001dff277230 */ /* 0x020fca0000004100 */
[----:B------:R-:W-:-:S04]  /*08d0*/  FMUL.FTZ R39, R39, c[0x0][0x1ec] ;  /* 0x00007b0027277a20 */ /* 0x000fc80000410000 */
[----:B------:R-:W-:Y:S02]  /*08e0*/  @P0 FADD.FTZ R39, R23, R39 ;  /* 0x0000002717270221 */ /* 0x000fe40000010000 */
.L_x_17796:
[----:B------:R-:W-:Y:S05]  /*08f0*/  BSYNC B0 ;  /* 0x0000000000007941 */ /* 0x000fea0003800000 */
.L_x_17795:
[----:B------:R-:W-:Y:S01]  /*0900*/  BSSY B0, `(.L_x_17797) ;  /* 0x0000005000007945 */ /* 0x000fe20003800000 */
[----:B------:R-:W-:Y:S05]  /*0910*/  @!P6 BRA `(.L_x_17798) ;  /* 0x000000300000e947 */ /* 0x000fea0003800000 */
[----:B-----5:R-:W-:-:S05]  /*0920*/  HADD2.F32 R32, -RZ, R30.H0_H0 ;  /* 0x2000001eff207230 */ /* 0x020fca0000004100 */
[----:B------:R-:W-:-:S04]  /*0930*/  FMUL.FTZ R32, R32, c[0x0][0x1ec] ;  /* 0x00007b0020207a20 */ /* 0x000fc80000410000 */
[----:B------:R-:W-:Y:S02]  /*0940*/  @P0 FADD.FTZ R32, R24, R32 ;  /* 0x0000002018200221 */ /* 0x000fe40000010000 */
.L_x_17798:
[----:B------:R-:W-:Y:S05]  /*0950*/  BSYNC B0 ;  /* 0x0000000000007941 */ /* 0x000fea0003800000 */
.L_x_17797:
[----:B------:R-:W-:Y:S01]  /*0960*/  BSSY B0, `(.L_x_17799) ;  /* 0x0000005000007945 */ /* 0x000fe20003800000 */
[----:B------:R-:W-:Y:S05]  /*0970*/  @!P6 BRA `(.L_x_17800) ;  /* 0x000000300000e947 */ /* 0x000fea0003800000 */
[----:B-----5:R-:W-:-:S05]  /*0980*/  HADD2.F32 R33, -RZ, R30.H1_H1 ;  /* 0x3000001eff217230 */ /* 0x020fca0000004100 */
[----:B------:R-:W-:-:S04]  /*0990*/  FMUL.FTZ R33, R33, c[0x0][0x1ec] ;  /* 0x00007b0021217a20 */ /* 0x000fc80000410000 */
[----:B------:R-:W-:Y:S02]  /*09a0*/  @P0 FADD.FTZ R33, R25, R33 ;  /* 0x0000002119210221 */ /* 0x000fe40000010000 */
.L_x_17800:
[----:B------:R-:W-:Y:S05]  /*09b0*/  BSYNC B0 ;  /* 0x0000000000007941 */ /* 0x000fea0003800000 */
.L_x_17799:
[----:B------:R-:W-:Y:S01]  /*09c0*/  BSSY B0, `(.L_x_17801) ;  /* 0x0000005000007945 */ /* 0x000fe20003800000 */
[----:B------:R-:W-:Y:S05]  /*09d0*/  @!P6 BRA `(.L_x_17802) ;  /* 0x000000300000e947 */ /* 0x000fea0003800000 */
[----:B-----5:R-:W-:-:S05]  /*09e0*/  HADD2.F32 R34, -RZ, R31.H0_H0 ;  /* 0x2000001fff227230 */ /* 0x020fca0000004100 */
[----:B------:R-:W-:-:S04]  /*09f0*/  FMUL.FTZ R34, R34, c[0x0][0x1ec] ;  /* 0x00007b0022227a20 */ /* 0x000fc80000410000 */
[----:B------:R-:W-:Y:S02]  /*0a00*/  @P0 FADD.FTZ R34, R26, R34 ;  /* 0x000000221a220221 */ /* 0x000fe40000010000 */
.L_x_17802:
[----:B------:R-:W-:Y:S05]  /*0a10*/  BSYNC B0 ;  /* 0x0000000000007941 */ /* 0x000fea0003800000 */
.L_x_17801:
[----:B------:R-:W-:Y:S01]  /*0a20*/  BSSY B0, `(.L_x_17803) ;  /* 0x0000005000007945 */ /* 0x000fe20003800000 */
[----:B------:R-:W-:Y:S05]  /*0a30*/  @!P6 BRA `(.L_x_17804) ;  /* 0x000000300000e947 */ /* 0x000fea0003800000 */
[----:B-----5:R-:W-:-:S05]  /*0a40*/  HADD2.F32 R35, -RZ, R31.H1_H1 ;  /* 0x3000001fff237230 */ /* 0x020fca0000004100 */
[----:B------:R-:W-:-:S04]  /*0a50*/  FMUL.FTZ R35, R35, c[0x0][0x1ec] ;  /* 0x00007b0023237a20 */ /* 0x000fc80000410000 */
[----:B------:R-:W-:Y:S02]  /*0a60*/  @P0 FADD.FTZ R35, R27, R35 ;  /* 0x000000231b230221 */ /* 0x000fe40000010000 */
.L_x_17804:
[----:B------:R-:W-:Y:S05]  /*0a70*/  BSYNC B0 ;  /* 0x0000000000007941 */ /* 0x000fea0003800000 */
.L_x_17803:
        /* <DEDUP_REMOVED lines=37> */
[----:B-----5:R-:W-:-:S05]  /*0cd0*/  HADD2.F32 R44, -RZ, R28.H0_H0 ;  /* 0x2000001cff2c7230 */ /* 0x020fca0000004100 */
[----:B------:R-:W-:-:S04]  /*0ce0*/  FMUL.FTZ R44, R44, c[0x0][0x1ec] ;  /* 0x00007b002c2c7a20 */ /* 0x000fc80000410000 */
[----:B------:R-:W-:Y:S02]  /*0cf0*/  @P0 FADD.FTZ R44, R20, R44 ;  /* 0x0000002c142c0221 */ /* 0x000fe40000010000 */
.L_x_17806:
[----:B------:R-:W-:Y:S05]  /*0d00*/  BSYNC B0 ;  /* 0x0000000000007941 */ /* 0x000fea0003800000 */
.L_x_17805:
[----:B------:R-:W-:Y:S01]  /*0d10*/  BSSY B0, `(.L_x_17807) ;  /* 0x0000005000007945 */ /* 0x000fe20003800000 */
[----:B------:R-:W-:Y:S05]  /*0d20*/  @!P6 BRA `(.L_x_17808) ;  /* 0x000000300000e947 */ /* 0x000fea0003800000 */
[----:B-----5:R-:W-:-:S05]  /*0d30*/  HADD2.F32 R45, -RZ, R28.H1_H1 ;  /* 0x3000001cff2d7230 */ /* 0x020fca0000004100 */
[----:B------:R-:W-:-:S04]  /*0d40*/  FMUL.FTZ R45, R45, c[0x0][0x1ec] ;  /* 0x00007b002d2d7a20 */ /* 0x000fc80000410000 */
[----:B------:R-:W-:Y:S02]  /*0d50*/  @P0 FADD.FTZ R45, R21, R45 ;  /* 0x0000002d152d0221 */ /* 0x000fe40000010000 */
.L_x_17808:
[----:B------:R-:W-:Y:S05]  /*0d60*/  BSYNC B0 ;  /* 0x0000000000007941 */ /* 0x000fea0003800000 */
.L_x_17807:
[----:B------:R-:W-:Y:S01]  /*0d70*/  BSSY B0, `(.L_x_17809) ;  /* 0x0000005000007945 */ /* 0x000fe20003800000 */
[----:B------:R-:W-:Y:S05]  /*0d80*/  @!P6 BRA `(.L_x_17810) ;  /* 0x000000300000e947 */ /* 0x000fea0003800000 */
[----:B-----5:R-:W-:-:S05]  /*0d90*/  HADD2.F32 R46, -RZ, R29.H0_H0 ;  /* 0x2000001dff2e7230 */ /* 0x020fca0000004100 */
[----:B------:R-:W-:-:S04]  /*0da0*/  FMUL.FTZ R46, R46, c[0x0][0x1ec] ;  /* 0x00007b002e2e7a20 */ /* 0x000fc80000410000 */
[----:B------:R-:W-:Y:S02]  /*0db0*/  @P0 FADD.FTZ R46, R22, R46 ;  /* 0x0000002e162e0221 */ /* 0x000fe40000010000 */
.L_x_17810:
[----:B------:R-:W-:Y:S05]  /*0dc0*/  BSYNC B0 ;  /* 0x0000000000007941 */ /* 0x000fea0003800000 */
.L_x_17809:
[----:B------:R-:W-:Y:S01]  /*0dd0*/  BSSY B0, `(.L_x_17811) ;  /* 0x0000005000007945 */ /* 0x000fe20003800000 */
[----:B------:R-:W-:Y:S05]  /*0de0*/  @!P6 BRA `(.L_x_17812) ;  /* 0x000000300000e947 */ /* 0x000fea0003800000 */
[----:B-----5:R-:W-:-:S05]  /*0df0*/  HADD2.F32 R47, -RZ, R29.H1_H1 ;  /* 0x3000001dff2f7230 */ /* 0x020fca0000004100 */
[----:B------:R-:W-:-:S04]  /*0e00*/  FMUL.FTZ R47, R47, c[0x0][0x1ec] ;  /* 0x00007b002f2f7a20 */ /* 0x000fc80000410000 */
[----:B------:R-:W-:Y:S02]  /*0e10*/  @P0 FADD.FTZ R47, R23, R47 ;  /* 0x0000002f172f0221 */ /* 0x000fe40000010000 */
.L_x_17812:
[----:B------:R-:W-:Y:S05]  /*0e20*/  BSYNC B0 ;  /* 0x0000000000007941 */ /* 0x000fea0003800000 */
.L_x_17811:
[----:B------:R-:W-:Y:S01]  /*0e30*/  BSSY B0, `(.L_x_17813) ;  /* 0x0000005000007945 */ /* 0x000fe20003800000 */
[----:B------:R-:W-:Y:S05]  /*0e40*/  @!P6 BRA `(.L_x_17814) ;  /* 0x000000300000e947 */ /* 0x000fea0003800000 */
[----:B-----5:R-:W-:-:S05]  /*0e50*/  HADD2.F32 R40, -RZ, R30.H0_H0 ;  /* 0x2000001eff287230 */ /* 0x020fca0000004100 */
[----:B------:R-:W-:-:S04]  /*0e60*/  FMUL.FTZ R40, R40, c[0x0][0x1ec] ;  /* 0x00007b0028287a20 */ /* 0x000fc80000410000 */
[----:B------:R-:W-:Y:S02]  /*0e70*/  @P0 FADD.FTZ R40, R24, R40 ;  /* 0x0000002818280221 */ /* 0x000fe40000010000 */
.L_x_17814:
[----:B------:R-:W-:Y:S05]  /*0e80*/  BSYNC B0 ;  /* 0x0000000000007941 */ /* 0x000fea0003800000 */
.L_x_17813:
[----:B------:R-:W-:Y:S01]  /*0e90*/  BSSY B0, `(.L_x_17815) ;  /* 0x0000005000007945 */ /* 0x000fe20003800000 */
[----:B------:R-:W-:Y:S05]  /*0ea0*/  @!P6 BRA `(.L_x_17816) ;  /* 0x000000300000e947 */ /* 0x000fea0003800000 */
[----:B-----5:R-:W-:-:S05]  /*0eb0*/  HADD2.F32 R41, -RZ, R30.H1_H1 ;  /* 0x3000001eff297230 */ /* 0x020fca0000004100 */
[----:B------:R-:W-:-:S04]  /*0ec0*/  FMUL.FTZ R41, R41, c[0x0][0x1ec] ;  /* 0x00007b0029297a20 */ /* 0x000fc80000410000 */
[----:B------:R-:W-:Y:S02]  /*0ed0*/  @P0 FADD.FTZ R41, R25, R41 ;  /* 0x0000002919290221 */ /* 0x000fe40000010000 */
.L_x_17816:
[----:B------:R-:W-:Y:S05]  /*0ee0*/  BSYNC B0 ;  /* 0x0000000000007941 */ /* 0x000fea0003800000 */
.L_x_17815:
[----:B------:R-:W-:Y:S01]  /*0ef0*/  BSSY B0, `(.L_x_17817) ;  /* 0x0000005000007945 */ /* 0x000fe20003800000 */
[----:B------:R-:W-:Y:S05]  /*0f00*/  @!P6 BRA `(.L_x_17818) ;  /* 0x000000300000e947 */ /* 0x000fea0003800000 */
[----:B-----5:R-:W-:-:S05]  /*0f10*/  HADD2.F32 R42, -RZ, R31.H0_H0 ;  /* 0x2000001fff2a7230 */ /* 0x020fca0000004100 */
[----:B------:R-:W-:-:S04]  /*0f20*/  FMUL.FTZ R42, R42, c[0x0][0x1ec] ;  /* 0x00007b002a2a7a20 */ /* 0x000fc80000410000 */
[----:B------:R-:W-:Y:S02]  /*0f30*/  @P0 FADD.FTZ R42, R26, R42 ;  /* 0x0000002a1a2a0221 */ /* 0x000fe40000010000 */
.L_x_17818:
[----:B------:R-:W-:Y:S05]  /*0f40*/  BSYNC B0 ;  /* 0x0000000000007941 */ /* 0x000fea0003800000 */
.L_x_17817:
[----:B------:R-:W-:Y:S01]  /*0f50*/  BSSY B0, `(.L_x_17819) ;  /* 0x0000005000007945 */ /* 0x000fe20003800000 */
[----:B------:R-:W-:Y:S05]  /*0f60*/  @!P6 BRA `(.L_x_17820) ;  /* 0x000000300000e947 */ /* 0x000fea0003800000 */
[----:B-----5:R-:W-:-:S05]  /*0f70*/  HADD2.F32 R43, -RZ, R31.H1_H1 ;  /* 0x3000001fff2b7230 */ /* 0x020fca0000004100 */
[----:B------:R-:W-:-:S04]  /*0f80*/  FMUL.FTZ R43, R43, c[0x0][0x1ec] ;  /* 0x00007b002b2b7a20 */ /* 0x000fc80000410000 */
[----:B------:R-:W-:Y:S02]  /*0f90*/  @P0 FADD.FTZ R43, R27, R43 ;  /* 0x0000002b1b2b0221 */ /* 0x000fe40000010000 */
.L_x_17820:
[----:B------:R-:W-:Y:S05]  /*0fa0*/  BSYNC B0 ;  /* 0x0000000000007941 */ /* 0x000fea0003800000 */
.L_x_17819:
        /* <DEDUP_REMOVED lines=37> */
[----:B-----5:R-:W-:-:S05]  /*1200*/  HADD2.F32 R52, -RZ, R28.H0_H0 ;  /* 0x2000001cff347230 */ /* 0x020fca0000004100 */
[----:B------:R-:W-:-:S04]  /*1210*/  FMUL.FTZ R52, R52, c[0x0][0x1ec] ;  /* 0x00007b0034347a20 */ /* 0x000fc80000410000 */
[----:B------:R-:W-:Y:S02]  /*1220*/  @P0 FADD.FTZ R52, R20, R52 ;  /* 0x0000003414340221 */ /* 0x000fe40000010000 */
.L_x_17822:
[----:B------:R-:W-:Y:S05]  /*1230*/  BSYNC B0 ;  /* 0x0000000000007941 */ /* 0x000fea0003800000 */
.L_x_17821:
[----:B------:R-:W-:Y:S01]  /*1240*/  BSSY B0, `(.L_x_17823) ;  /* 0x0000005000007945 */ /* 0x000fe20003800000 */
[----:B------:R-:W-:Y:S05]  /*1250*/  @!P6 BRA `(.L_x_17824) ;  /* 0x000000300000e947 */ /* 0x000fea0003800000 */
[----:B-----5:R-:W-:-:S05]  /*1260*/  HADD2.F32 R53, -RZ, R28.H1_H1 ;  /* 0x3000001cff357230 */ /* 0x020fca0000004100 */
[----:B------:R-:W-:-:S04]  /*1270*/  FMUL.FTZ R53, R53, c[0x0][0x1ec] ;  /* 0x00007b0035357a20 */ /* 0x000fc80000410000 */
[----:B------:R-:W-:Y:S02]  /*1280*/  @P0 FADD.FTZ R53, R21, R53 ;  /* 0x0000003515350221 */ /* 0x000fe40000010000 */
.L_x_17824:
[----:B------:R-:W-:Y:S05]  /*1290*/  BSYNC B0 ;  /* 0x0000000000007941 */ /* 0x000fea0003800000 */
.L_x_17823:
[----:B------:R-:W-:Y:S01]  /*12a0*/  BSSY B0, `(.L_x_17825) ;  /* 0x0000005000007945 */ /* 0x000fe20003800000 */
[----:B------:R-:W-:Y:S05]  /*12b0*/  @!P6 BRA `(.L_x_17826) ;  /* 0x000000300000e947 */ /* 0x000fea0003800000 */
[----:B-----5:R-:W-:-:S05]  /*12c0*/  HADD2.F32 R54, -RZ, R29.H0_H0 ;  /* 0x2000001dff367230 */ /* 0x020fca0000004100 */
[----:B------:R-:W-:-:S04]  /*12d0*/  FMUL.FTZ R54, R54, c[0x0][0x1ec] ;  /* 0x00007b0036367a20 */ /* 0x000fc80000410000 */
[----:B------:R-:W-:Y:S02]  /*12e0*/  @P0 FADD.FTZ R54, R22, R54 ;  /* 0x0000003616360221 */ /* 0x000fe40000010000 */
.L_x_17826:
[----:B------:R-:W-:Y:S05]  /*12f0*/  BSYNC B0 ;  /* 0x0000000000007941 */ /* 0x000fea0003800000 */
.L_x_17825:
[----:B------:R-:W-:Y:S01]  /*1300*/  BSSY B0, `(.L_x_17827) ;  /* 0x0000005000007945 */ /* 0x000fe20003800000 */
[----:B------:R-:W-:Y:S05]  /*1310*/  @!P6 BRA `(.L_x_17828) ;  /* 0x000000300000e947 */ /* 0x000fea0003800000 */
[----:B-----5:R-:W-:-:S05]  /*1320*/  HADD2.F32 R55, -RZ, R29.H1_H1 ;  /* 0x3000001dff377230 */ /* 0x020fca0000004100 */
[----:B------:R-:W-:-:S04]  /*1330*/  FMUL.FTZ R55, R55, c[0x0][0x1ec] ;  /* 0x00007b0037377a20 */ /* 0x000fc80000410000 */
[----:B------:R-:W-:Y:S02]  /*1340*/  @P0 FADD.FTZ R55, R23, R55 ;  /* 0x0000003717370221 */ /* 0x000fe40000010000 */
.L_x_17828:
[----:B------:R-:W-:Y:S05]  /*1350*/  BSYNC B0 ;  /* 0x0000000000007941 */ /* 0x000fea0003800000 */
.L_x_17827:
[----:B------:R-:W-:Y:S01]  /*1360*/  BSSY B0, `(.L_x_17829) ;  /* 0x0000005000007945 */ /* 0x000fe20003800000 */
[----:B------:R-:W-:Y:S05]  /*1370*/  @!P6 BRA `(.L_x_17830) ;  /* 0x000000300000e947 */ /* 0x000fea0003800000 */
[----:B-----5:R-:W-:-:S05]  /*1380*/  HADD2.F32 R48, -RZ, R30.H0_H0 ;  /* 0x2000001eff307230 */ /* 0x020fca0000004100 */
[----:B------:R-:W-:-:S04]  /*1390*/  FMUL.FTZ R48, R48, c[0x0][0x1ec] ;  /* 0x00007b0030307a20 */ /* 0x000fc80000410000 */
[----:B------:R-:W-:Y:S02]  /*13a0*/  @P0 FADD.FTZ R48, R24, R48 ;  /* 0x0000003018300221 */ /* 0x000fe40000010000 */
.L_x_17830:
[----:B------:R-:W-:Y:S05]  /*13b0*/  BSYNC B0 ;  /* 0x0000000000007941 */ /* 0x000fea0003800000 */
.L_x_17829:
[----:B------:R-:W-:Y:S01]  /*13c0*/  BSSY B0, `(.L_x_17831) ;  /* 0x0000005000007945 */ /* 0x000fe20003800000 */
[----:B------:R-:W-:Y:S05]  /*13d0*/  @!P6 BRA `(.L_x_17832) ;  /* 0x000000300000e947 */ /* 0x000fea0003800000 */
[----:B-----5:R-:W-:-:S05]  /*13e0*/  HADD2.F32 R49, -RZ, R30.H1_H1 ;  /* 0x3000001eff317230 */ /* 0x020fca0000004100 */
[----:B------:R-:W-:-:S04]  /*13f0*/  FMUL.FTZ R49, R49, c[0x0][0x1ec] ;  /* 0x00007b0031317a20 */ /* 0x000fc80000410000 */
[----:B------:R-:W-:Y:S02]  /*1400*/  @P0 FADD.FTZ R49, R25, R49 ;  /* 0x0000003119310221 */ /* 0x000fe40000010000 */
.L_x_17832:
[----:B------:R-:W-:Y:S05]  /*1410*/  BSYNC B0 ;  /* 0x0000000000007941 */ /* 0x000fea0003800000 */
.L_x_17831:
[----:B------:R-:W-:Y:S01]  /*1420*/  BSSY B0, `(.L_x_17833) ;  /* 0x0000005000007945 */ /* 0x000fe20003800000 */
[----:B------:R-:W-:Y:S05]  /*1430*/  @!P6 BRA `(.L_x_17834) ;  /* 0x000000300000e947 */ /* 0x000fea0003800000 */
[----:B-----5:R-:W-:-:S05]  /*1440*/  HADD2.F32 R50, -RZ, R31.H0_H0 ;  /* 0x2000001fff327230 */ /* 0x020fca0000004100 */
[----:B------:R-:W-:-:S04]  /*1450*/  FMUL.FTZ R50, R50, c[0x0][0x1ec] ;  /* 0x00007b0032327a20 */ /* 0x000fc80000410000 */
[----:B------:R-:W-:Y:S02]  /*1460*/  @P0 FADD.FTZ R50, R26, R50 ;  /* 0x000000321a320221 */ /* 0x000fe40000010000 */
.L_x_17834:
[----:B------:R-:W-:Y:S05]  /*1470*/  BSYNC B0 ;  /* 0x0000000000007941 */ /* 0x000fea0003800000 */
.L_x_17833:
[----:B------:R-:W-:Y:S01]  /*1480*/  BSSY B0, `(.L_x_17835) ;  /* 0x0000005000007945 */ /* 0x000fe20003800000 */
[----:B------:R-:W-:Y:S05]  /*1490*/  @!P6 BRA `(.L_x_17836) ;  /* 0x000000300000e947 */ /* 0x000fea0003800000 */
[----:B-----5:R-:W-:-:S05]  /*14a0*/  HADD2.F32 R51, -RZ, R31.H1_H1 ;  /* 0x3000001fff337230 */ /* 0x020fca0000004100 */
[----:B------:R-:W-:-:S04]  /*14b0*/  FMUL.FTZ R51, R51, c[0x0][0x1ec] ;  /* 0x00007b0033337a20 */ /* 0x000fc80000410000 */
[----:B------:R-:W-:Y:S02]  /*14c0*/  @P0 FADD.FTZ R51, R27, R51 ;  /* 0x000000331b330221 */ /* 0x000fe40000010000 */
.L_x_17836:
[----:B------:R-:W-:Y:S05]  /*14d0*/  BSYNC B0 ;  /* 0x0000000000007941 */ /* 0x000fea0003800000 */
.L_x_17835:
        /* <DEDUP_REMOVED lines=34> */
[----:B-----5:R-:W-:-:S05]  /*1700*/  HADD2.F32 R60, -RZ, R28.H0_H0 ;  /* 0x2000001cff3c7230 */ /* 0x020fca0000004100 */
[----:B------:R-:W-:-:S04]  /*1710*/  FMUL.FTZ R60, R60, c[0x0][0x1ec] ;  /* 0x00007b003c3c7a20 */ /* 0x000fc80000410000 */
[----:B------:R-:W-:Y:S02]  /*1720*/  @P0 FADD.FTZ R60, R20, R60 ;  /* 0x0000003c143c0221 */ /* 0x000fe40000010000 */
.L_x_17838:
[----:B------:R-:W-:Y:S05]  /*1730*/  BSYNC B0 ;  /* 0x0000000000007941 */ /* 0x000fea0003800000 */
.L_x_17837:
[----:B------:R-:W-:Y:S01]  /*1740*/  BSSY B0, `(.L_x_17839) ;  /* 0x0000005000007945 */ /* 0x000fe20003800000 */
[----:B------:R-:W-:Y:S05]  /*1750*/  @!P6 BRA `(.L_x_17840) ;  /* 0x000000300000e947 */ /* 0x000fea0003800000 */
[----:B-----5:R-:W-:-:S05]  /*1760*/  HADD2.F32 R61, -RZ, R28.H1_H1 ;  /* 0x3000001cff3d7230 */ /* 0x020fca0000004100 */
[----:B------:R-:W-:-:S04]  /*1770*/  FMUL.FTZ R61, R61, c[0x0][0x1ec] ;  /* 0x00007b003d3d7a20 */ /* 0x000fc80000410000 */
[----:B------:R-:W-:Y:S02]  /*1780*/  @P0 FADD.FTZ R61, R21, R61 ;  /* 0x0000003d153d0221 */ /* 0x000fe40000010000 */
.L_x_17840:
[----:B------:R-:W-:Y:S05]  /*1790*/  BSYNC B0 ;  /* 0x0000000000007941 */ /* 0x000fea0003800000 */
.L_x_17839:
[----:B------:R-:W-:Y:S01]  /*17a0*/  BSSY B0, `(.L_x_17841) ;  /* 0x0000005000007945 */ /* 0x000fe20003800000 */
[----:B------:R-:W-:Y:S05]  /*17b0*/  @!P6 BRA `(.L_x_17842) ;  /* 0x000000300000e947 */ /* 0x000fea0003800000 */
[----:B-----5:R-:W-:-:S05]  /*17c0*/  HADD2.F32 R62, -RZ, R29.H0_H0 ;  /* 0x2000001dff3e7230 */ /* 0x020fca0000004100 */
[----:B------:R-:W-:-:S04]  /*17d0*/  FMUL.FTZ R62, R62, c[0x0][0x1ec] ;  /* 0x00007b003e3e7a20 */ /* 0x000fc80000410000 */
[----:B------:R-:W-:Y:S02]  /*17e0*/  @P0 FADD.FTZ R62, R22, R62 ;  /* 0x0000003e163e0221 */ /* 0x000fe40000010000 */
.L_x_17842:
[----:B------:R-:W-:Y:S05]  /*17f0*/  BSYNC B0 ;  /* 0x0000000000007941 */ /* 0x000fea0003800000 */
.L_x_17841:
[----:B------:R-:W-:Y:S01]  /*1800*/  BSSY B0, `(.L_x_17843) ;  /* 0x0000005000007945 */ /* 0x000fe20003800000 */
[----:B------:R-:W-:Y:S05]  /*1810*/  @!P6 BRA `(.L_x_17844) ;  /* 0x000000300000e947 */ /* 0x000fea0003800000 */
[----:B-----5:R-:W-:-:S05]  /*1820*/  HADD2.F32 R63, -RZ, R29.H1_H1 ;  /* 0x3000001dff3f7230 */ /* 0x020fca0000004100 */
[----:B------:R-:W-:-:S04]  /*1830*/  FMUL.FTZ R63, R63, c[0x0][0x1ec] ;  /* 0x00007b003f3f7a20 */ /* 0x000fc80000410000 */
[----:B------:R-:W-:Y:S02]  /*1840*/  @P0 FADD.FTZ R63, R23, R63 ;  /* 0x0000003f173f0221 */ /* 0x000fe40000010000 */
.L_x_17844:
[----:B------:R-:W-:Y:S05]  /*1850*/  BSYNC B0 ;  /* 0x0000000000007941 */ /* 0x000fea0003800000 */
.L_x_17843:
[----:B------:R-:W-:Y:S01]  /*1860*/  BSSY B0, `(.L_x_17845) ;  /* 0x0000005000007945 */ /* 0x000fe20003800000 */
[----:B------:R-:W-:Y:S05]  /*1870*/  @!P6 BRA `(.L_x_17846) ;  /* 0x000000300000e947 */ /* 0x000fea0003800000 */
[----:B-----5:R-:W-:-:S05]  /*1880*/  HADD2.F32 R56, -RZ, R30.H0_H0 ;  /* 0x2000001eff387230 */ /* 0x020fca0000004100 */
[----:B------:R-:W-:-:S04]  /*1890*/  FMUL.FTZ R56, R56, c[0x0][0x1ec] ;  /* 0x00007b0038387a20 */ /* 0x000fc80000410000 */
[----:B------:R-:W-:Y:S02]  /*18a0*/  @P0 FADD.FTZ R56, R24, R56 ;  /* 0x0000003818380221 */ /* 0x000fe40000010000 */
.L_x_17846:
[----:B------:R-:W-:Y:S05]  /*18b0*/  BSYNC B0 ;  /* 0x0000000000007941 */ /* 0x000fea0003800000 */
.L_x_17845:
[----:B------:R-:W-:Y:S01]  /*18c0*/  BSSY B0, `(.L_x_17847) ;  /* 0x0000005000007945 */ /* 0x000fe20003800000 */
[----:B------:R-:W-:Y:S05]  /*18d0*/  @!P6 BRA `(.L_x_17848) ;  /* 0x000000300000e947 */ /* 0x000fea0003800000 */
[----:B-----5:R-:W-:-:S05]  /*18e0*/  HADD2.F32 R57, -RZ, R30.H1_H1 ;  /* 0x3000001eff397230 */ /* 0x020fca0000004100 */
[----:B------:R-:W-:-:S04]  /*18f0*/  FMUL.FTZ R57, R57, c[0x0][0x1ec] ;  /* 0x00007b0039397a20 */ /* 0x000fc80000410000 */
[----:B------:R-:W-:Y:S02]  /*1900*/  @P0 FADD.FTZ R57, R25, R57 ;  /* 0x0000003919390221 */ /* 0x000fe40000010000 */
.L_x_17848:
[----:B------:R-:W-:Y:S05]  /*1910*/  BSYNC B0 ;  /* 0x0000000000007941 */ /* 0x000fea0003800000 */
.L_x_17847:
[----:B------:R-:W-:Y:S01]  /*1920*/  BSSY B0, `(.L_x_17849) ;  /* 0x0000005000007945 */ /* 0x000fe20003800000 */
[----:B------:R-:W-:Y:S05]  /*1930*/  @!P6 BRA `(.L_x_17850) ;  /* 0x000000300000e947 */ /* 0x000fea0003800000 */
[----:B-----5:R-:W-:-:S05]  /*1940*/  HADD2.F32 R58, -RZ, R31.H0_H0 ;  /* 0x2000001fff3a7230 */ /* 0x020fca0000004100 */
[----:B------:R-:W-:-:S04]  /*1950*/  FMUL.FTZ R58, R58, c[0x0][0x1ec] ;  /* 0x00007b003a3a7a20 */ /* 0x000fc80000410000 */
[----:B------:R-:W-:Y:S02]  /*1960*/  @P0 FADD.FTZ R58, R26, R58 ;  /* 0x0000003a1a3a0221 */ /* 0x000fe40000010000 */
.L_x_17850:
[----:B------:R-:W-:Y:S05]  /*1970*/  BSYNC B0 ;  /* 0x0000000000007941 */ /* 0x000fea0003800000 */
.L_x_17849:
[----:B------:R-:W-:Y:S01]  /*1980*/  BSSY B0, `(.L_x_17851) ;  /* 0x0000005000007945 */ /* 0x000fe20003800000 */
[----:B------:R-:W-:Y:S05]  /*1990*/  @!P6 BRA `(.L_x_17852) ;  /* 0x000000300000e947 */ /* 0x000fea0003800000 */
[----:B-----5:R-:W-:-:S05]  /*19a0*/  HADD2.F32 R59, -RZ, R31.H1_H1 ;  /* 0x3000001fff3b7230 */ /* 0x020fca0000004100 */
[----:B------:R-:W-:-:S04]  /*19b0*/  FMUL.FTZ R59, R59, c[0x0][0x1ec] ;  /* 0x00007b003b3b7a20 */ /* 0x000fc80000410000 */
[----:B------:R-:W-:Y:S02]  /*19c0*/  @P0 FADD.FTZ R59, R27, R59 ;  /* 0x0000003b1b3b0221 */ /* 0x000fe40000010000 */
.L_x_17852:
[----:B------:R-:W-:Y:S05]  /*19d0*/  BSYNC B0 ;  /* 0x0000000000007941 */ /* 0x000fea0003800000 */
.L_x_17851:
        /* <DEDUP_REMOVED lines=43> */
.L_x_17859:
        /* <DEDUP_REMOVED lines=84> */
.L_x_17860:
        /* <DEDUP_REMOVED lines=16> */
[----:B0-----:R-:W0:Y:S04]  /*22d0*/  SHFL.DOWN PT, R104, R101, 0x4, 0x1f ;  /* 0x08801f0065687f89 */ /* 0x001e2800000e0000 */
[----:B------:R-:W1:Y:S01]  /*22e0*/  @!P0 LDS.64 R2, [R102.X8] ;  /* 0x0000000066028984 */ /* 0x000e620000008a00 */
[----:B------:R-:W-:Y:S02]  /*22f0*/  LOP3.LUT P0, RZ, R64, 0x1f, R90, 0xf8, !PT ;  /* 0x0000001f40ff7812 */ /* 0x000fe4000780f85a */
[----:B0-----:R-:W-:Y:S02]  /*2300*/  IADD3 R107, R104, R101, RZ ;  /* 0x00000065686b7210 */ /* 0x001fe40007ffe0ff */
[----:B------:R-:W-:Y:S09]  /*2310*/  I2F R104, R104 ;  /* 0x0000006800687306 */ /* 0x000ff20000201400 */
[----:B------:R-:W-:Y:S01]  /*2320*/  @!P0 LEA R64, P3, R98, c[0x0][0x1a8], 0x2 ;  /* 0x00006a0062408a11 */ /* 0x000fe200078610ff */
[----:B------:R-:W0:Y:S01]  /*2330*/  SHFL.DOWN PT, R112, R107, 0x2, 0x1f ;  /* 0x08401f006b707f89 */ /* 0x000e2200000e0000 */
[----:B------:R-:W2:Y:S03]  /*2340*/  I2F R65, R107 ;  /* 0x0000006b00417306 */ /* 0x000ea60000201400 */
[----:B-1----:R-:W1:Y:S05]  /*2350*/  SHFL.DOWN PT, R105, R2, 0x4, 0x1f ;  /* 0x08801f0002697f89 */ /* 0x002e6a00000e0000 */
[----:B--2---:R-:W2:Y:S01]  /*2360*/  MUFU.RCP R102, R65 ;  /* 0x0000004100667308 */ /* 0x004ea20000001000 */
[----:B0-----:R-:W-:Y:S01]  /*2370*/  IADD3 R111, R107, R112, RZ ;  /* 0x000000706b6f7210 */ /* 0x001fe20007ffe0ff */
[----:B------:R-:W0:Y:S06]  /*2380*/  SHFL.DOWN PT, R106, R3, 0x4, 0x1f ;  /* 0x08801f00036a7f89 */ /* 0x000e2c00000e0000 */
[----:B------:R-:W-:Y:S01]  /*2390*/  I2F R112, R112 ;  /* 0x0000007000707306 */ /* 0x000fe20000201400 */
[----:B-1----:R-:W-:-:S02]  /*23a0*/  FMUL.FTZ R109, R105, R104 ;  /* 0x00000068696d7220 */ /* 0x002fc40000410000 */
[----:B------:R-:W-:Y:S02]  /*23b0*/  FADD.FTZ R105, -R105, R2 ;  /* 0x0000000269697221 */ /* 0x000fe40000010100 */
[----:B------:R-:W-:Y:S02]  /*23c0*/  FFMA.FTZ R109, R108, R2, R109 ;  /* 0x000000026c6d7223 */ /* 0x000fe4000001006d */
[----:B------:R-:W-:Y:S01]  /*23d0*/  FMUL.FTZ R105, R105, R105 ;  /* 0x0000006969697220 */ /* 0x000fe20000410000 */
[----:B------:R-:W1:Y:S01]  /*23e0*/  I2F R2, R111 ;  /* 0x0000006f00027306 */ /* 0x000e620000201400 */
[----:B--2---:R-:W-:Y:S02]  /*23f0*/  FMUL.FTZ R110, R102, R109 ;  /* 0x0000006d666e7220 */ /* 0x004fe40000410000 */
[----:B------:R-:W-:Y:S02]  /*2400*/  FMUL.FTZ R105, R105, R108 ;  /* 0x0000006c69697220 */ /* 0x000fe40000410000 */
[----:B0-----:R-:W-:Y:S01]  /*2410*/  FADD.FTZ R3, R106, R3 ;  /* 0x000000036a037221 */ /* 0x001fe20000010000 */
[----:B------:R-:W0:Y:S01]  /*2420*/  SHFL.DOWN PT, R101, R110, 0x2, 0x1f ;  /* 0x08401f006e657f89 */ /* 0x000e2200000e0000 */
[----:B------:R-:W-:-:S03]  /*2430*/  FMUL.FTZ R105, R105, R104 ;  /* 0x0000006869697220 */ /* 0x000fc60000410000 */
[----:B------:R-:W2:Y:S01]  /*2440*/  SHFL.DOWN PT, R108, R111, 0x1, 0x1f ;  /* 0x08201f006f6c7f89 */ /* 0x000ea200000e0000 */
[----:B------:R-:W-:-:S05]  /*2450*/  FFMA.FTZ R3, R102, R105, R3 ;  /* 0x0000006966037223 */ /* 0x000fca0000010003 */
[----:B------:R-:W3:Y:S01]  /*2460*/  SHFL.DOWN PT, R102, R3, 0x2, 0x1f ;  /* 0x08401f0003667f89 */ /* 0x000ee200000e0000 */
[----:B-1----:R-:W1:Y:S01]  /*2470*/  MUFU.RCP R104, R2 ;  /* 0x0000000200687308 */ /* 0x002e620000001000 */
[----:B0-----:R-:W-:Y:S02]  /*2480*/  FMUL.FTZ R105, R101, R112 ;  /* 0x0000007065697220 */ /* 0x001fe40000410000 */
[----:B------:R-:W-:Y:S02]  /*2490*/  FADD.FTZ R101, R110, -R101 ;  /* 0x800000656e657221 */ /* 0x000fe40000010000 */
[----:B------:R-:W-:Y:S02]  /*24a0*/  FFMA.FTZ R105, R65, R110, R105 ;  /* 0x0000006e41697223 */ /* 0x000fe40000010069 */
[----:B------:R-:W-:Y:S01]  /*24b0*/  FMUL.FTZ R106, R101, R101 ;  /* 0x00000065656a7220 */ /* 0x000fe20000410000 */
[----:B--2---:R-:W-:Y:S01]  /*24c0*/  IADD3 R101, R111, R108, RZ ;  /* 0x0000006c6f657210 */ /* 0x004fe20007ffe0ff */
[----:B-1----:R-:W-:Y:S01]  /*24d0*/  FMUL.FTZ R105, R104, R105 ;  /* 0x0000006968697220 */ /* 0x002fe20000410000 */
[----:B------:R-:W-:Y:S01]  /*24e0*/  I2F R108, R108 ;  /* 0x0000006c006c7306 */ /* 0x000fe20000201400 */
[----:B------:R-:W-:-:S02]  /*24f0*/  FMUL.FTZ R106, R65, R106 ;  /* 0x0000006a416a7220 */ /* 0x000fc40000410000 */
        /* <DEDUP_REMOVED lines=15> */
[----:B------:R-:W-:-:S03]  /*25f0*/  FMUL.FTZ R107, R107, R108 ;  /* 0x0000006c6b6b7220 */ /* 0x000fc60000410000 */
[----:B------:R-:W0:Y:S01]  /*2600*/  SHFL.IDX PT, R105, R102, RZ, 0x1f ;  /* 0x00001fff66697589 */ /* 0x000e2200000e0000 */
[----:B------:R-:W-:-:S06]  /*2610*/  FFMA.FTZ R104, R3, R107, R104 ;  /* 0x0000006b03687223 */ /* 0x000fcc0000010068 */
        /* <DEDUP_REMOVED lines=13> */
[----:B-1----:R-:W-:Y:S01]  /*26f0*/  FSEL R2, R105, RZ, !P1 ;  /* 0x000000ff69027208 */ /* 0x002fe20004800000 */
[----:B------:R-:W-:Y:S01]  /*2700*/  HADD2.F32 R65, -RZ, R15.H1_H1 ;  /* 0x3000000fff417230 */ /* 0x000fe20000004100 */
        /* <DEDUP_REMOVED lines=9> */
[--C-:B------:R-:W-:Y:S01]  /*27a0*/  HADD2.F32 R33, -RZ, R19.reuse.H0_H0 ;  /* 0x20000013ff217230 */ /* 0x100fe20000004100 */
[C---:B------:R-:W-:Y:S02]  /*27b0*/  FADD.FTZ R34, -R2.reuse, R34 ;  /* 0x0000002202227221 */ /* 0x040fe40000010100 */
[C---:B------:R-:W-:Y:S01]  /*27c0*/  FADD.FTZ R106, -R2.reuse, R35 ;  /* 0x00000023026a7221 */ /* 0x040fe20000010100 */
[----:B------:R-:W-:Y:S01]  /*27d0*/  HADD2.F32 R35, -RZ, R19.H1_H1 ;  /* 0x30000013ff237230 */ /* 0x000fe20000004100 */
        /* <DEDUP_REMOVED lines=23> */
[--C-:B------:R-:W-:Y:S01]  /*2950*/  HADD2.F32 R60, -RZ, R18.reuse.H0_H0 ;  /* 0x20000012ff3c7230 */ /* 0x100fe20000004100 */
[C---:B------:R-:W-:Y:S02]  /*2960*/  FMUL.FTZ R32, R101.reuse, R32 ;  /* 0x0000002065207220 */ /* 0x040fe40000410000 */
[C---:B------:R-:W-:Y:S01]  /*2970*/  FMUL.FTZ R55, R101.reuse, R62 ;  /* 0x0000003e65377220 */ /* 0x040fe20000410000 */
[----:B------:R-:W-:Y:S01]  /*2980*/  HADD2.F32 R62, -RZ, R18.H1_H1 ;  /* 0x30000012ff3e7230 */ /* 0x000fe20000004100 */
[----:B------:R-:W-:-:S02]  /*2990*/  FMUL.FTZ R41, R101, R104 ;  /* 0x0000006865297220 */ /* 0x000fc40000410000 */
[----:B------:R-:W-:Y:S01]  /*29a0*/  FFMA.FTZ R32, R32, R60, R85 ;  /* 0x0000003c20207223 */ /* 0x000fe20000010055 */
[--C-:B------:R-:W-:Y:S01]  /*29b0*/  HADD2.F32 R60, -RZ, R16.reuse.H0_H0 ;  /* 0x20000010ff3c7230 */ /* 0x100fe20000004100 */
[----:B------:R-:W-:Y:S02]  /*29c0*/  FMUL.FTZ R36, R101, R36 ;  /* 0x0000002465247220 */ /* 0x000fe40000410000 */
[----:B------:R-:W-:Y:S01]  /*29d0*/  FFMA.FTZ R41, R41, R62, R84 ;  /* 0x0000003e29297223 */ /* 0x000fe20000010054 */
[----:B------:R-:W-:Y:S01]  /*29e0*/  HADD2.F32 R62, -RZ, R16.H1_H1 ;  /* 0x30000010ff3e7230 */ /* 0x000fe20000004100 */
[C---:B------:R-:W-:Y:S02]  /*29f0*/  FMUL.FTZ R37, R101.reuse, R64 ;  /* 0x0000004065257220 */ /* 0x040fe40000410000 */
[C---:B------:R-:W-:Y:S02]  /*2a00*/  FMUL.FTZ R64, R101.reuse, R34 ;  /* 0x0000002265407220 */ /* 0x040fe40000410000 */
[----:B------:R-:W-:Y:S01]  /*2a10*/  FFMA.FTZ R36, R36, R60, R89 ;  /* 0x0000003c24247223 */ /* 0x000fe20000010059 */
[----:B------:R-:W-:Y:S01]  /*2a20*/  HADD2.F32 R60, -RZ, R15.H0_H0 ;  /* 0x2000000fff3c7230 */ /* 0x000fe20000004100 */
[----:B------:R-:W-:-:S02]  /*2a30*/  FMUL.FTZ R42, R101, R42 ;  /* 0x0000002a652a7220 */ /* 0x000fc40000410000 */
[----:B------:R-:W-:Y:S01]  /*2a40*/  FFMA.FTZ R33, R64, R33, R83 ;  /* 0x0000002140217223 */ /* 0x000fe20000010053 */
[----:B------:R-:W-:Y:S01]  /*2a50*/  HADD2.F32 R64, -RZ, R17.H1_H1 ;  /* 0x30000011ff407230 */ /* 0x000fe20000004100 */
[----:B------:R-:W-:Y:S01]  /*2a60*/  FFMA.FTZ R37, R37, R62, R88 ;  /* 0x0000003e25257223 */ /* 0x000fe20000010058 */
[----:B------:R-:W-:Y:S01]  /*2a70*/  HADD2.F32 R62, -RZ, R14.H0_H0 ;  /* 0x2000000eff3e7230 */ /* 0x000fe20000004100 */
[C---:B------:R-:W-:Y:S02]  /*2a80*/  FMUL.FTZ R39, R101.reuse, R102 ;  /* 0x0000006665277220 */ /* 0x040fe40000410000 */
[C---:B------:R-:W-:Y:S02]  /*2a90*/  FMUL.FTZ R40, R101.reuse, R40 ;  /* 0x0000002865287220 */ /* 0x040fe40000410000 */
[----:B------:R-:W-:Y:S01]  /*2aa0*/  FFMA.FTZ R42, R42, R60, R75 ;  /* 0x0000003c2a2a7223 */ /* 0x000fe2000001004b */
[----:B------:R-:W-:Y:S01]  /*2ab0*/  HADD2.F32 R60, -RZ, R13.H0_H0 ;  /* 0x2000000dff3c7230 */ /* 0x000fe20000004100 */
[----:B------:R-:W-:-:S02]  /*2ac0*/  FMUL.FTZ R46, R101, R46 ;  /* 0x0000002e652e7220 */ /* 0x000fc40000410000 */
[----:B------:R-:W-:Y:S02]  /*2ad0*/  FMUL.FTZ R63, R101, R114 ;  /* 0x00000072653f7220 */ /* 0x000fe40000410000 */
[----:B------:R-:W-:Y:S01]  /*2ae0*/  FFMA.FTZ R39, R39, R64, R86 ;  /* 0x0000004027277223 */ /* 0x000fe20000010056 */
[----:B------:R-:W-:Y:S01]  /*2af0*/  HADD2.F32 R64, -RZ, R14.H1_H1 ;  /* 0x3000000eff407230 */ /* 0x000fe20000004100 */
[----:B------:R-:W-:Y:S01]  /*2b00*/  FFMA.FTZ R40, R40, R62, R77 ;  /* 0x0000003e28287223 */ /* 0x000fe2000001004d */
[--C-:B------:R-:W-:Y:S01]  /*2b10*/  HADD2.F32 R62, -RZ, R12.reuse.H1_H1 ;  /* 0x3000000cff3e7230 */ /* 0x100fe20000004100 */
[C---:B------:R-:W-:Y:S02]  /*2b20*/  FMUL.FTZ R43, R101.reuse, R108 ;  /* 0x0000006c652b7220 */ /* 0x040fe40000410000 */
[----:B------:R-:W-:Y:S02]  /*2b30*/  FMUL.FTZ R47, R101, R112 ;  /* 0x00000070652f7220 */ /* 0x000fe40000410000 */
[----:B------:R-:W-:Y:S01]  /*2b40*/  FFMA.FTZ R46, R46, R60, R79 ;  /* 0x0000003c2e2e7223 */ /* 0x000fe2000001004f */
[----:B------:R-:W-:Y:S01]  /*2b50*/  HADD2.F32 R60, -RZ, R12.H0_H0 ;  /* 0x2000000cff3c7230 */ /* 0x000fe20000004100 */
[----:B------:R-:W-:Y:S01]  /*2b60*/  FFMA.FTZ R63, R63, R65, R74 ;  /* 0x000000413f3f7223 */ /* 0x000fe2000001004a */
[----:B------:R-:W-:Y:S01]  /*2b70*/  HADD2.F32 R65, -RZ, R11.H0_H0 ;  /* 0x2000000bff417230 */ /* 0x000fe20000004100 */
[----:B------:R-:W-:-:S02]  /*2b80*/  FMUL.FTZ R44, R101, R44 ;  /* 0x0000002c652c7220 */ /* 0x000fc40000410000 */
[----:B------:R-:W-:Y:S02]  /*2b90*/  FMUL.FTZ R50, R101, R50 ;  /* 0x0000003265327220 */ /* 0x000fe40000410000 */
        /* <DEDUP_REMOVED lines=9> */
[----:B------:R-:W-:Y:S01]  /*2c30*/  FFMA.FTZ R50, R50, R65, R67 ;  /* 0x0000004132327223 */ /* 0x000fe20000010043 */
[----:B------:R-:W-:Y:S01]  /*2c40*/  HADD2.F32 R65, -RZ, R10.H1_H1 ;  /* 0x3000000aff417230 */ /* 0x000fe20000004100 */
[C---:B------:R-:W-:Y:S02]  /*2c50*/  FMUL.FTZ R48, R101.reuse, R48 ;  /* 0x0000003065307220 */ /* 0x040fe40000410000 */
[----:B------:R-:W-:Y:S02]  /*2c60*/  FMUL.FTZ R53, R101, R120 ;  /* 0x0000007865357220 */ /* 0x000fe40000410000 */
[----:B------:R-:W-:Y:S01]  /*2c70*/  FFMA.FTZ R45, R45, R64, R78 ;  /* 0x000000402d2d7223 */ /* 0x000fe2000001004e */
[----:B------:R-:W-:Y:S01]  /*2c80*/  HADD2.F32 R64, -RZ, R11.H1_H1 ;  /* 0x3000000bff407230 */ /* 0x000fe20000004100 */
[----:B------:R-:W-:Y:S01]  /*2c90*/  FFMA.FTZ R54, R54, R62, R71 ;  /* 0x0000003e36367223 */ /* 0x000fe20000010047 */
[----:B------:R-:W-:Y:S01]  /*2ca0*/  HADD2.F32 R62, -RZ, R8.H1_H1 ;  /* 0x30000008ff3e7230 */ /* 0x000fe20000004100 */
[----:B------:R-:W-:-:S02]  /*2cb0*/  FMUL.FTZ R49, R101, R116 ;  /* 0x0000007465317220 */ /* 0x000fc40000410000 */
[C---:B------:R-:W-:Y:S02]  /*2cc0*/  FMUL.FTZ R61, R101.reuse, R122 ;  /* 0x0000007a653d7220 */ /* 0x040fe40000410000 */
[----:B------:R-:W-:Y:S01]  /*2cd0*/  FFMA.FTZ R34, R34, R35, R82 ;  /* 0x0000002322227223 */ /* 0x000fe20000010052 */
[----:B------:R-:W-:Y:S01]  /*2ce0*/  HADD2.F32 R35, -RZ, R17.H0_H0 ;  /* 0x20000011ff237230 */ /* 0x000fe20000004100 */
[----:B------:R-:W-:Y:S01]  /*2cf0*/  FFMA.FTZ R48, R48, R60, R69 ;  /* 0x0000003c30307223 */ /* 0x000fe20000010045 */
[----:B------:R-:W-:Y:S01]  /*2d00*/  HADD2.F32 R60, -RZ, R8.H0_H0 ;  /* 0x20000008ff3c7230 */ /* 0x000fe20000004100 */
[----:B------:R-:W-:Y:S02]  /*2d10*/  FMUL.FTZ R38, R101, R38 ;  /* 0x0000002665267220 */ /* 0x000fe40000410000 */
[----:B------:R-:W-:Y:S02]  /*2d20*/  IMAD R100, R100, c[0x0][0x168], RZ ;  /* 0x00005a0064647a24 */ /* 0x000fe400078e02ff */
[----:B------:R-:W-:Y:S01]  /*2d30*/  FFMA.FTZ R53, R53, R65, R68 ;  /* 0x0000004135357223 */ /* 0x000fe20000010044 */
[----:B------:R-:W-:Y:S01]  /*2d40*/  HADD2.F32 R65, -RZ, R7.H1_H1 ;  /* 0x30000007ff417230 */ /* 0x000fe20000004100 */
[----:B------:R-:W-:-:S02]  /*2d50*/  FMUL.FTZ R52, R101, R52 ;  /* 0x0000003465347220 */ /* 0x000fc40000410000 */
[----:B------:R-:W-:Y:S02]  /*2d60*/  FMUL.FTZ R2, R101, R2 ;  /* 0x0000000265027220 */ /* 0x000fe40000410000 */
[----:B------:R-:W-:Y:S01]  /*2d70*/  FFMA.FTZ R61, R61, R64, R66 ;  /* 0x000000403d3d7223 */ /* 0x000fe20000010042 */
[----:B------:R-:W-:Y:S01]  /*2d80*/  HADD2.F32 R64, -RZ, R9.H1_H1 ;  /* 0x30000009ff407230 */ /* 0x000fe20000004100 */
[----:B------:R-:W-:Y:S01]  /*2d90*/  FFMA.FTZ R49, R49, R62, R72 ;  /* 0x0000003e31317223 */ /* 0x000fe20000010048 */
[----:B------:R-:W-:Y:S01]  /*2da0*/  HADD2.F32 R62, -RZ, R6.H1_H1 ;  /* 0x30000006ff3e7230 */ /* 0x000fe20000004100 */
[C---:B------:R-:W-:Y:S02]  /*2db0*/  FMUL.FTZ R51, R101.reuse, R118 ;  /* 0x0000007665337220 */ /* 0x040fe40000410000 */
[C---:B------:R-:W-:Y:S02]  /*2dc0*/  FMUL.FTZ R57, R101.reuse, R57 ;  /* 0x0000003965397220 */ /* 0x040fe40000410000 */
[----:B------:R-:W-:Y:S01]  /*2dd0*/  FFMA.FTZ R38, R38, R35, R87 ;  /* 0x0000002326267223 */ /* 0x000fe20000010057 */
[----:B------:R-:W-:Y:S01]  /*2de0*/  SHF.R.S32.HI R35, RZ, 0x1f, R100 ;  /* 0x0000001fff237819 */ /* 0x000fe20000011464 */
[----:B------:R-:W-:-:S02]  /*2df0*/  FMUL.FTZ R3, R101, R3 ;  /* 0x0000000365037220 */ /* 0x000fc40000410000 */
[----:B------:R-:W-:Y:S01]  /*2e00*/  FMUL.FTZ R124, R101, R124 ;  /* 0x0000007c657c7220 */ /* 0x000fe20000410000 */
[----:B------:R-:W-:Y:S01]  /*2e10*/  LEA.HI R35, R35, R100, RZ, 0x3 ;  /* 0x0000006423237211 */ /* 0x000fe200078f18ff */
[C---:B------:R-:W-:Y:S02]  /*2e20*/  FMUL.FTZ R56, R101.reuse, R56 ;  /* 0x0000003865387220 */ /* 0x040fe40000410000 */
[----:B------:R-:W-:Y:S02]  /*2e30*/  FMUL.FTZ R58, R101, R58 ;  /* 0x0000003a653a7220 */ /* 0x000fe40000410000 */
[----:B------:R-:W-:Y:S01]  /*2e40*/  FFMA.FTZ R52, R52, R60, R73 ;  /* 0x0000003c34347223 */ /* 0x000fe20000010049 */
[----:B------:R-:W-:Y:S01]  /*2e50*/  HADD2.F32 R60, -RZ, R6.H0_H0 ;  /* 0x20000006ff3c7230 */ /* 0x000fe20000004100 */
[----:B------:R-:W-:Y:S01]  /*2e60*/  FFMA.FTZ R101, R2, R65, R99 ;  /* 0x0000004102657223 */ /* 0x000fe20000010063 */
[--C-:B------:R-:W-:Y:S01]  /*2e70*/  HADD2.F32 R2, -RZ, R4.reuse.H0_H0 ;  /* 0x20000004ff027230 */ /* 0x100fe20000004100 */
[----:B------:R-:W-:Y:S01]  /*2e80*/  FFMA.FTZ R51, R51, R64, R70 ;  /* 0x0000004033337223 */ /* 0x000fe20000010046 */
[----:B------:R-:W-:Y:S01]  /*2e90*/  HADD2.F32 R64, -RZ, R7.H0_H0 ;  /* 0x20000007ff407230 */ /* 0x000fe20000004100 */
[----:B------:R-:W-:Y:S01]  /*2ea0*/  FFMA.FTZ R65, R57, R62, R96 ;  /* 0x0000003e39417223 */ /* 0x000fe20000010060 */
[----:B------:R-:W-:Y:S01]  /*2eb0*/  LOP3.LUT R62, R90, 0xff, RZ, 0xc0, !PT ;  /* 0x000000ff5a3e7812 */ /* 0x000fe200078ec0ff */
[----:B------:R-:W-:Y:S01]  /*2ec0*/  FFMA.FTZ R60, R56, R60, R93 ;  /* 0x0000003c383c7223 */ /* 0x000fe2000001005d */
[----:B------:R-:W-:Y:S01]  /*2ed0*/  HADD2.F32 R56, -RZ, R4.H1_H1 ;  /* 0x30000004ff387230 */ /* 0x000fe20000004100 */
[----:B------:R-:W-:Y:S01]  /*2ee0*/  FFMA.FTZ R3, R3, R2, R0 ;  /* 0x0000000203037223 */ /* 0x000fe20000010000 */
[----:B------:R-:W-:Y:S01]  /*2ef0*/  LEA.HI.SX32 R2, R35, R62, 0x1d ;  /* 0x0000003e23027211 */ /* 0x000fe200078feaff */
[----:B------:R-:W-:Y:S01]  /*2f00*/  FFMA.FTZ R64, R58, R64, R95 ;  /* 0x000000403a407223 */ /* 0x000fe2000001005f */
[----:B------:R-:W-:Y:S01]  /*2f10*/  F2FP.PACK_AB R35, R34, R33 ;  /* 0x000000212223723e */ /* 0x000fe200000000ff */
[--C-:B------:R-:W-:Y:S01]  /*2f20*/  HADD2.F32 R58, -RZ, R5.reuse.H0_H0 ;  /* 0x20000005ff3a7230 */ /* 0x100fe20000004100 */
[----:B------:R-:W-:Y:S01]  /*2f30*/  F2FP.PACK_AB R33, R39, R38 ;  /* 0x000000262721723e */ /* 0x000fe200000000ff */
[----:B------:R-:W-:Y:S01]  /*2f40*/  HADD2.F32 R57, -RZ, R5.H1_H1 ;  /* 0x30000005ff397230 */ /* 0x000fe20000004100 */
        /* <DEDUP_REMOVED lines=8> */
[----:B------:R-:W-:Y:S02]  /*2fd0*/  MOV R53, 0x10 ;  /* 0x0000001000357802 */ /* 0x000fe40000000f00 */
[----:B------:R-:W-:Y:S02]  /*2fe0*/  F2FP.PACK_AB R38, R47, R40 ;  /* 0x000000282f26723e */ /* 0x000fe400000000ff */
[----:B------:R-:W-:Y:S02]  /*2ff0*/  F2FP.PACK_AB R43, R61, R50 ;  /* 0x000000323d2b723e */ /* 0x000fe400000000ff */
[----:B------:R-:W-:Y:S02]  /*3000*/  IADD3 R48, R2, 0x100, RZ ;  /* 0x0000010002307810 */ /* 0x000fe40007ffe0ff */
[----:B------:R-:W-:-:S02]  /*3010*/  F2FP.PACK_AB R40, R49, R52 ;  /* 0x000000343128723e */ /* 0x000fc400000000ff */
[----:B------:R-:W-:Y:S01]  /*3020*/  IADD3 R50, R2, 0x200, RZ ;  /* 0x0000020002327810 */ /* 0x000fe20007ffe0ff */
[----:B------:R-:W-:Y:S01]  /*3030*/  IMAD.WIDE.U32 R48, R48, R53, c[0x0][0x208] ;  /* 0x0000820030307625 */ /* 0x000fe200078e0035 */
[----:B------:R-:W-:Y:S02]  /*3040*/  IADD3 R52, R2, 0x300, RZ ;  /* 0x0000030002347810 */ /* 0x000fe40007ffe0ff */
[----:B------:R-:W-:Y:S01]  /*3050*/  F2FP.PACK_AB R44, R56, R3 ;  /* 0x00000003382c723e */ /* 0x000fe200000000ff */
[-C--:B------:R-:W-:Y:S01]  /*3060*/  IMAD.WIDE.U32 R2, R2, R53.reuse, c[0x0][0x208] ;  /* 0x0000820002027625 */ /* 0x080fe200078e0035 */
[----:B------:R-:W-:Y:S02]  /*3070*/  F2FP.PACK_AB R37, R45, R46 ;  /* 0x0000002e2d25723e */ /* 0x000fe400000000ff */
        /* <DEDUP_REMOVED lines=8> */
[----:B------:R0:W-:Y:S04]  /*3100*/  STG.E.128 [R50.64], R40 ;  /* 0x0000002832007986 */ /* 0x0001e8000c101d04 */
[----:B------:R0:W-:Y:S02]  /*3110*/  STG.E.128 [R52.64], R44 ;  /* 0x0000002c34007986 */ /* 0x0001e4000c101d04 */
.L_x_17856:
[----:B-1----:R-:W-:Y:S05]  /*3120*/  BSYNC B0 ;  /* 0x0000000000007941 */ /* 0x002fea0003800000 */
.L_x_17855:
[----:B------:R-:W-:Y:S02]  /*3130*/  IADD3 R98, R98, c[0x0][0x160], RZ ;  /* 0x0000580062627a10 */ /* 0x000fe40007ffe0ff */
[----:B------:R-:W-:-:S02]  /*3140*/  LOP3.LUT P1, RZ, R97, 0xff, RZ, 0xc0, !PT ;  /* 0x000000ff61ff7812 */ /* 0x000fc4000782c0ff */
[----:B------:R-:W-:Y:S02]  /*3150*/  ISETP.GE.AND P0, PT, R98, c[0x0][0x164], PT ;  /* 0x0000590062007a0c */ /* 0x000fe40003f06270 */
[----:B------:R-:W-:-:S11]  /*3160*/  SEL R97, RZ, 0x1, P1 ;  /* 0x00000001ff617807 */ /* 0x000fd60000800000 */
[----:B0----5:R-:W-:Y:S01]  /*3170*/  @P0 CALL.REL.NOINC `(.L_x_17857) ;  /* 0x0000001000000944 */ /* 0x021fe20003c00000 */
[----:B------:R-:W-:Y:S05]  /*3180*/  BRA `(.L_x_17858) ;  /* 0xffffd28000007947 */ /* 0x000fea000383ffff */
.L_x_17857:
[----:B------:R-:W-:Y:S05]  /*3190*/  EXIT ;  /* 0x000000000000794d */ /* 0x000fea0003800000 */
.L_x_17853:
[----:B------:R-:W-:Y:S01]  /*31a0*/  HFMA2.MMA R105, -RZ, RZ, 0, 5.9604644775390625e-08 ;  /* 0x00000001ff697435 */ /* 0x000fe200000001ff */
[----:B0-----:R-:W-:Y:S02]  /*31b0*/  MOV R3, 0x1f ;  /* 0x0000001f00037802 */ /* 0x001fe40000000f00 */
[----:B------:R-:W-:Y:S02]  /*31c0*/  MOV R102, 0xffffffff ;  /* 0xffffffff00667802 */ /* 0x000fe40000000f00 */
[----:B------:R-:W-:Y:S02]  /*31d0*/  MOV R64, 0x31f0 ;  /* 0x000031f000407802 */ /* 0x000fe40000000f00 */
[----:B-----5:R-:W-:Y:S05]  /*31e0*/  CALL.REL.NOINC `($__internal_99_$__cuda_sm70_shflsync_bfly_p) ;  /* 0x0000079000007944 */ /* 0x020fea0003c00000 */
[----:B-1----:R-:W-:Y:S01]  /*31f0*/  MOV R2, R105 ;  /* 0x0000006900027202 */ /* 0x002fe20000000f00 */
[----:B0-----:R-:W-:Y:S05]  /*3200*/  BRA `(.L_x_17859) ;  /* 0xffffea8000007947 */ /* 0x001fea000383ffff */
.L_x_17854:
[----:B------:R-:W-:Y:S01]  /*3210*/  HFMA2.MMA R105, -RZ, RZ, 0, 1.1920928955078125e-07 ;  /* 0x00000002ff697435 */ /* 0x000fe200000001ff */
[----:B------:R-:W-:Y:S02]  /*3220*/  MOV R3, 0x1f ;  /* 0x0000001f00037802 */ /* 0x000fe40000000f00 */
[----:B------:R-:W-:Y:S02]  /*3230*/  MOV R102, 0xffffffff ;  /* 0xffffffff00667802 */ /* 0x000fe40000000f00 */
[----:B------:R-:W-:-:S02]  /*3240*/  MOV R64, 0x3260 ;  /* 0x0000326000407802 */ /* 0x000fc40000000f00 */
[----:B-----5:R-:W-:Y:S05]  /*3250*/  CALL.REL.NOINC `($__internal_99_$__cuda_sm70_shflsync_bfly_p) ;  /* 0x0000072000007944 */ /* 0x020fea0003c00000 */
[----:B01----:R-:W-:Y:S01]  /*3260*/  FADD.FTZ R104, R104, R105 ;  /* 0x0000006968687221 */ /* 0x003fe20000010000 */
[----:B------:R-:W-:Y:S01]  /*3270*/  HFMA2.MMA R105, -RZ, RZ, 0, 2.384185791015625e-07 ;  /* 0x00000004ff697435 */ /* 0x000fe200000001ff */
[----:B------:R-:W-:-:S02]  /*3280*/  MOV R3, 0x1f ;  /* 0x0000001f00037802 */ /* 0x000fc40000000f00 */
[----:B------:R-:W-:Y:S02]  /*3290*/  MOV R102, 0xffffffff ;  /* 0xffffffff00667802 */ /* 0x000fe40000000f00 */
[----:B------:R-:W-:Y:S02]  /*32a0*/  MOV R64, 0x32c0 ;  /* 0x000032c000407802 */ /* 0x000fe40000000f00 */
[----:B------:R-:W-:Y:S05]  /*32b0*/  CALL.REL.NOINC `($__internal_99_$__cuda_sm70_shflsync_bfly_p) ;  /* 0x000006c000007944 */ /* 0x000fea0003c00000 */
[----:B01----:R-:W-:Y:S01]  /*32c0*/  FADD.FTZ R104, R104, R105 ;  /* 0x0000006968687221 */ /* 0x003fe20000010000 */
[----:B------:R-:W-:Y:S01]  /*32d0*/  HFMA2.MMA R105, -RZ, RZ, 0, 4.76837158203125e-07 ;  /* 0x00000008ff697435 */ /* 0x000fe200000001ff */
[----:B------:R-:W-:Y:S02]  /*32e0*/  MOV R3, 0x1f ;  /* 0x0000001f00037802 */ /* 0x000fe40000000f00 */
[----:B------:R-:W-:Y:S02]  /*32f0*/  MOV R102, 0xffffffff ;  /* 0xffffffff00667802 */ /* 0x000fe40000000f00 */
[----:B------:R-:W-:Y:S02]  /*3300*/  MOV R64, 0x3320 ;  /* 0x0000332000407802 */ /* 0x000fe40000000f00 */
[----:B------:R-:W-:Y:S05]  /*3310*/  CALL.REL.NOINC `($__internal_99_$__cuda_sm70_shflsync_bfly_p) ;  /* 0x0000066000007944 */ /* 0x000fea0003c00000 */
[----:B01----:R-:W-:Y:S01]  /*3320*/  FADD.FTZ R104, R104, R105 ;  /* 0x0000006968687221 */ /* 0x003fe20000010000 */
[----:B------:R-:W-:Y:S01]  /*3330*/  HFMA2.MMA R105, -RZ, RZ, 0, 9.5367431640625e-07 ;  /* 0x00000010ff697435 */ /* 0x000fe200000001ff */
[----:B------:R-:W-:-:S02]  /*3340*/  MOV R3, 0x1f ;  /* 0x0000001f00037802 */ /* 0x000fc40000000f00 */
[----:B------:R-:W-:Y:S02]  /*3350*/  MOV R102, 0xffffffff ;  /* 0xffffffff00667802 */ /* 0x000fe40000000f00 */
[----:B------:R-:W-:Y:S02]  /*3360*/  MOV R64, 0x3380 ;  /* 0x0000338000407802 */ /* 0x000fe40000000f00 */
[----:B------:R-:W-:Y:S05]  /*3370*/  CALL.REL.NOINC `($__internal_99_$__cuda_sm70_shflsync_bfly_p) ;  /* 0x0000060000007944 */ /* 0x000fea0003c00000 */
        /* <DEDUP_REMOVED lines=70> */
[----:B------:R-:W-:Y:S05]  /*37e0*/  CALL.REL.NOINC `($__internal_99_$__cuda_sm70_shflsync_bfly_p) ;  /* 0x0000019000007944 */ /* 0x000fea0003c00000 */
[----:B01----:R-:W-:Y:S01]  /*37f0*/  FADD.FTZ R104, R104, R105 ;  /* 0x0000006968687221 */ /* 0x003fe20000010000 */
[----:B------:R-:W-:Y:S01]  /*3800*/  HFMA2.MMA R105, -RZ, RZ, 0, 1.1920928955078125e-07 ;  /* 0x00000002ff697435 */ /* 0x000fe200000001ff */
[----:B------:R-:W-:Y:S02]  /*3810*/  MOV R3, 0x1f ;  /* 0x0000001f00037802 */ /* 0x000fe40000000f00 */
[----:B------:R-:W-:Y:S02]  /*3820*/  MOV R102, 0xffffffff ;  /* 0xffffffff00667802 */ /* 0x000fe40000000f00 */
[----:B------:R-:W-:Y:S02]  /*3830*/  MOV R64, 0x3850 ;  /* 0x0000385000407802 */ /* 0x000fe40000000f00 */
[----:B------:R-:W-:Y:S05]  /*3840*/  CALL.REL.NOINC `($__internal_99_$__cuda_sm70_shflsync_bfly_p) ;  /* 0x0000013000007944 */ /* 0x000fea0003c00000 */
        /* <DEDUP_REMOVED lines=18> */
[----:B01----:R-:W-:Y:S05]  /*3970*/  BRA `(.L_x_17860) ;  /* 0xffffe85000007947 */ /* 0x003fea000383ffff */
        .weak           $__internal_99_$__cuda_sm70_shflsync_bfly_p
        .type           $__internal_99_$__cuda_sm70_shflsync_bfly_p,@function
        .size           $__internal_99_$__cuda_sm70_shflsync_bfly_p,(.L_x_29163 - $__internal_99_$__cuda_sm70_shflsync_bfly_p)
$__internal_99_$__cuda_sm70_shflsync_bfly_p:
[----:B------:R-:W-:Y:S01]  /*3980*/  HFMA2.MMA R65, -RZ, RZ, 0, 0 ;  /* 0x00000000ff417435 */ /* 0x000fe200000001ff */
[----:B------:R-:W-:Y:S04]  /*3990*/  WARPSYNC R102 ;  /* 0x0000006600007348 */ /* 0x000fe80003800000 */
[----:B------:R0:W1:Y:S01]  /*39a0*/  SHFL.BFLY PT, R105, R104, R105, R3 ;  /* 0x0c00006968697389 */ /* 0x00006200000e0003 */
[----:B------:R-:W-:Y:S05]  /*39b0*/  RET.REL.NODEC R64 `(_ZN10layer_norm13ln_fwd_kernelINS_13Kernel_traitsI6__halfS2_fS2_fjLj8192ELj1ELj1ELj8ELj16ENS_18Kernel_traits_baseILj8192ES2_S2_fS2_fjLj256EEEEELb0ELb0ELb1ELb1EEEvNS_9FwdParamsE) ;  /* 0xffffc64040007950 */ /* 0x000fea0003c3ffff */
.L_x_17861:
        /* <DEDUP_REMOVED lines=12> */
.L_x_29163:


//--------------------- .text._ZN10layer_norm13ln_fwd_kernelINS_13Kernel_traitsI6__halfS2_fS2_fjLj8192ELj1ELj1ELj8ELj16ENS_18Kernel_traits_baseILj8192ES2_S2_fS2_fjLj256EEEEELb0ELb1ELb0ELb0EEEvNS_9FwdParamsE --------------------------
	.section	.text._ZN10layer_norm13ln_fwd_kernelINS_13Kernel_traitsI6__halfS2_fS2_fjLj8192ELj1ELj1ELj8ELj16ENS_18Kernel_traits_baseILj8192ES2_S2_fS2_fjLj256EEEEELb0ELb1ELb0ELb0EEEvNS_9FwdParamsE,"ax",@progbits
	.sectioninfo	@"SHI_REGISTERS=162"
	.align	128
        .global         _ZN10layer_norm13ln_fwd_kernelINS_13Kernel_traitsI6__halfS2_fS2_fjLj8192ELj1ELj1ELj8ELj16ENS_18Kernel_traits_baseILj8192ES2_S2_fS2_fjLj256EEEEELb0ELb1ELb0ELb0EEEvNS_9FwdParamsE
        .type           _ZN10layer_norm13ln_fwd_kernelINS_13Kernel_traitsI6__halfS2_fS2_fjLj8192ELj1ELj1ELj8ELj16ENS_18Kernel_traits_baseILj8192ES2_S2_fS2_fjLj256EEEEELb0ELb1ELb0ELb0EEEvNS_9FwdParamsE,@function
        .size           _ZN10layer_norm13ln_fwd_kernelINS_13Kernel_traitsI6__halfS2_fS2_fjLj8192ELj1ELj1ELj8ELj16ENS_18Kernel_traits_baseILj8192ES2_S2_fS2_fjLj256EEEEELb0ELb1ELb0ELb0EEEvNS_9FwdParamsE,(.L_x_29164 - _ZN10layer_norm13ln_fwd_kernelINS_13Kernel_traitsI6__halfS2_fS2_fjLj8192ELj1ELj1ELj8ELj16ENS_18Kernel_traits_baseILj8192ES2_S2_fS2_fjLj256EEEEELb0ELb1ELb0ELb0EEEvNS_9FwdParamsE)
        .other          _ZN10layer_norm13ln_fwd_kernelINS_13Kernel_traitsI6__halfS2_fS2_fjLj8192ELj1ELj1ELj8ELj16ENS_18Kernel_traits_baseILj8192ES2_S2_fS2_fjLj256EEEEELb0ELb1ELb0ELb0EEEvNS_9FwdParamsE,@"STO_CUDA_ENTRY STV_DEFAULT"
_ZN10layer_norm13ln_fwd_kernelINS_13Kernel_traitsI6__halfS2_fS2_fjLj8192ELj1ELj1ELj8ELj16ENS_18Kernel_traits_baseILj8192ES2_S2_fS2_fjLj256EEEEELb0ELb1ELb0ELb0EEEvNS_9FwdParamsE:
.text._ZN10layer_norm13ln_fwd_kernelINS_13Kernel_traitsI6__halfS2_fS2_fjLj8192ELj1ELj1ELj8ELj16ENS_18Kernel_traits_baseILj8192ES2_S2_fS2_fjLj256EEEEELb0ELb1ELb0ELb0EEEvNS_9FwdParamsE:
        /* <DEDUP_REMOVED lines=29> */
.L_x_17863:
[----:B0-----:R-:W-:Y:S05]  /*01d0*/  BSYNC B0 ;  /* 0x0000000000007941 */ /* 0x001fea0003800000 */
.L_x_17862:
        /* <DEDUP_REMOVED lines=16> */
.L_x_17865:
[----:B0-----:R-:W-:Y:S05]  /*02e0*/  BSYNC B0 ;  /* 0x0000000000007941 */ /* 0x001fea0003800000 */
.L_x_17864:
        /* <DEDUP_REMOVED lines=16> */
.L_x_17867:
[----:B0-----:R-:W-:Y:S05]  /*03f0*/  BSYNC B0 ;  /* 0x0000000000007941 */ /* 0x001fea0003800000 */
.L_x_17866:
        /* <DEDUP_REMOVED lines=15> */
.L_x_17869:
[----:B0-----:R-:W-:Y:S05]  /*04f0*/  BSYNC B0 ;  /* 0x0000000000007941 */ /* 0x001fea0003800000 */
.L_x_17868:
        /* <DEDUP_REMOVED lines=31> */
[----:B------:R-:W-:Y:S01]  /*06f0*/  HADD2.F32 R74, -RZ, R80.H1_H1 ;  /* 0x30000050ff4a7230 */ /* 0x000fe20000004100 */
[----:B------:R-:W-:Y:S01]  /*0700*/  HFMA2.MMA R147, -RZ, RZ, 0, 5.9604644775390625e-08 ;  /* 0x00000001ff937435 */ /* 0x000fe200000001ff */
[--C-:B------:R-:W-:Y:S01]  /*0710*/  HADD2.F32 R75, -RZ, R81.reuse.H0_H0 ;  /* 0x20000051ff4b7230 */ /* 0x100fe20000004100 */
[----:B------:R-:W0:Y:S01]  /*0720*/  I2F.U32 R3, R3 ;  /* 0x0000000300037306 */ /* 0x000e220000201000 */
[----:B------:R-:W-:Y:S01]  /*0730*/  IMNMX R13, R13, 0x20, PT ;  /* 0x000000200d0d7817 */ /* 0x000fe20003800200 */
[----:B------:R-:W-:Y:S01]  /*0740*/  HADD2.F32 R76, -RZ, R81.H1_H1 ;  /* 0x30000051ff4c7230 */ /* 0x000fe20000004100 */
[----:B------:R-:W-:Y:S01]  /*0750*/  ULDC.U8 UR6, c[0x0][0x1f0] ;  /* 0x00007c0000067ab9 */ /* 0x000fe20000000000 */
[--C-:B------:R-:W-:Y:S01]  /*0760*/  HADD2.F32 R77, -RZ, R82.reuse.H0_H0 ;  /* 0x20000052ff4d7230 */ /* 0x100fe20000004100 */
[----:B------:R-:W-:Y:S01]  /*0770*/  IADD3 R13, R38, R13, RZ ;  /* 0x0000000d260d7210 */ /* 0x000fe20007ffe0ff */
[----:B------:R-:W-:-:S02]  /*0780*/  HADD2.F32 R78, -RZ, R82.H1_H1 ;  /* 0x30000052ff4e7230 */ /* 0x000fc40000004100 */
[--C-:B------:R-:W-:Y:S01]  /*0790*/  HADD2.F32 R79, -RZ, R83.reuse.H0_H0 ;  /* 0x20000053ff4f7230 */ /* 0x100fe20000004100 */
[----:B------:R-:W-:Y:S01]  /*07a0*/  SHF.L.U32 R148, R13, 0x3, RZ ;  /* 0x000000030d947819 */ /* 0x000fe200000006ff */
[----:B------:R-:W-:Y:S02]  /*07b0*/  HADD2.F32 R80, -RZ, R83.H1_H1 ;  /* 0x30000053ff507230 */ /* 0x000fe40000004100 */
[--C-:B------:R-:W-:Y:S02]  /*07c0*/  HADD2.F32 R49, -RZ, R40.reuse.H0_H0 ;  /* 0x20000028ff317230 */ /* 0x100fe40000004100 */
[----:B------:R-:W-:Y:S01]  /*07d0*/  HADD2.F32 R50, -RZ, R40.H1_H1 ;  /* 0x30000028ff327230 */ /* 0x000fe20000004100 */
[----:B0-----:R0:W1:Y:S01]  /*07e0*/  MUFU.RCP R139, R3 ;  /* 0x00000003008b7308 */ /* 0x0010620000001000 */
        /* <DEDUP_REMOVED lines=74> */
.L_x_17889:
        /* <DEDUP_REMOVED lines=27> */
[----:B------:R-:W-:Y:S01]  /*0e40*/  LEA.HI.X R3, R149, c[0x0][0x18c], RZ, 0x5, P5 ;  /* 0x0000630095037a11 */ /* 0x000fe200028f2cff */
[----:B--2---:R-:W-:-:S02]  /*0e50*/  HADD2.F32 R47, -RZ, R13.H0_H0 ;  /* 0x2000000dff2f7230 */ /* 0x004fc40000004100 */
[--C-:B------:R-:W-:Y:S02]  /*0e60*/  HADD2.F32 R19, -RZ, R12.reuse.H0_H0 ;  /* 0x2000000cff137230 */ /* 0x100fe40000004100 */
[----:B------:R-:W-:Y:S02]  /*0e70*/  HADD2.F32 R45, -RZ, R12.H1_H1 ;  /* 0x3000000cff2d7230 */ /* 0x000fe40000004100 */
[----:B------:R-:W-:Y:S01]  /*0e80*/  HADD2.F32 R13, -RZ, R13.H1_H1 ;  /* 0x3000000dff0d7230 */ /* 0x000fe20000004100 */
[-C--:B------:R-:W-:Y:S01]  /*0e90*/  FMUL.FTZ R12, R19, R44.reuse ;  /* 0x0000002c130c7220 */ /* 0x080fe20000410000 */
[--C-:B------:R-:W-:Y:S01]  /*0ea0*/  HADD2.F32 R151, -RZ, R14.reuse.H0_H0 ;  /* 0x2000000eff977230 */ /* 0x100fe20000004100 */
[-C--:B------:R-:W-:Y:S01]  /*0eb0*/  FMUL.FTZ R45, R45, R44.reuse ;  /* 0x0000002c2d2d7220 */ /* 0x080fe20000410000 */
[----:B------:R-:W-:Y:S01]  /*0ec0*/  HADD2.F32 R153, -RZ, R14.H1_H1 ;  /* 0x3000000eff997230 */ /* 0x000fe20000004100 */
[-C--:B------:R-:W-:Y:S01]  /*0ed0*/  FMUL.FTZ R14, R47, R44.reuse ;  /* 0x0000002c2f0e7220 */ /* 0x080fe20000410000 */
[--C-:B------:R-:W-:Y:S01]  /*0ee0*/  HADD2.F32 R155, -RZ, R15.reuse.H0_H0 ;  /* 0x2000000fff9b7230 */ /* 0x100fe20000004100 */
[-C--:B0-----:R-:W-:Y:S01]  /*0ef0*/  FMUL.FTZ R16, R151, R44.reuse ;  /* 0x0000002c97107220 */ /* 0x081fe20000410000 */
[----:B------:R-:W-:Y:S01]  /*0f00*/  HADD2.F32 R157, -RZ, R15.H1_H1 ;  /* 0x3000000fff9d7230 */ /* 0x000fe20000004100 */
[----:B------:R-:W-:-:S02]  /*0f10*/  FMUL.FTZ R15, R13, R44 ;  /* 0x0000002c0d0f7220 */ /* 0x000fc40000410000 */
[-C--:B------:R-:W-:Y:S02]  /*0f20*/  FMUL.FTZ R153, R153, R44.reuse ;  /* 0x0000002c99997220 */ /* 0x080fe40000410000 */
[-C--:B------:R-:W-:Y:S02]  /*0f30*/  FMUL.FTZ R18, R155, R44.reuse ;  /* 0x0000002c9b127220 */ /* 0x080fe40000410000 */
[----:B------:R-:W-:Y:S02]  /*0f40*/  FMUL.FTZ R157, R157, R44 ;  /* 0x0000002c9d9d7220 */ /* 0x000fe40000410000 */
[----:B------:R-:W-:Y:S02]  /*0f50*/  FMUL.FTZ R12, R49, R12 ;  /* 0x0000000c310c7220 */ /* 0x000fe40000410000 */
[----:B------:R-:W-:Y:S01]  /*0f60*/  FMUL.FTZ R13, R50, R45 ;  /* 0x0000002d320d7220 */ /* 0x000fe20000410000 */
[----:B------:R-:W-:Y:S01]  /*0f70*/  IADD3 R45, R149, 0x100, RZ ;  /* 0x00000100952d7810 */ /* 0x000fe20007ffe0ff */
        /* <DEDUP_REMOVED lines=16> */
.L_x_17871:
[----:B------:R-:W-:Y:S05]  /*1080*/  BSYNC B0 ;  /* 0x0000000000007941 */ /* 0x000fea0003800000 */
.L_x_17870:
        /* <DEDUP_REMOVED lines=15> */
[----:B------:R-:W-:Y:S01]  /*1180*/  IADD3 R45, R45, 0x100, RZ ;  /* 0x000001002d2d7810 */ /* 0x000fe20007ffe0ff */
[--C-:B--2---:R-:W-:Y:S02]  /*1190*/  HADD2.F32 R151, -RZ, R21.reuse.H0_H0 ;  /* 0x20000015ff977230 */ /* 0x104fe40000004100 */
        /* <DEDUP_REMOVED lines=33> */
.L_x_17873:
[----:B------:R-:W-:Y:S05]  /*13b0*/  BSYNC B0 ;  /* 0x0000000000007941 */ /* 0x000fea0003800000 */
.L_x_17872:
        /* <DEDUP_REMOVED lines=50> */
.L_x_17875:
[----:B------:R-:W-:Y:S05]  /*16e0*/  BSYNC B0 ;  /* 0x0000000000007941 */ /* 0x000fea0003800000 */
.L_x_17874:
        /* <DEDUP_REMOVED lines=14> */
[----:B--2---:R-:W-:-:S02]  /*17d0*/  HADD2.F32 R43, -RZ, R36.H1_H1 ;  /* 0x30000024ff2b7230 */ /* 0x004fc40000004100 */
[--C-:B------:R-:W-:Y:S02]  /*17e0*/  HADD2.F32 R47, -RZ, R37.reuse.H0_H0 ;  /* 0x20000025ff2f7230 */ /* 0x100fe40000004100 */
[----:B------:R-:W-:Y:S01]  /*17f0*/  HADD2.F32 R151, -RZ, R37.H1_H1 ;  /* 0x30000025ff977230 */ /* 0x000fe20000004100 */
[-C--:B------:R-:W-:Y:S01]  /*1800*/  FMUL.FTZ R43, R43, R44.reuse ;  /* 0x0000002c2b2b7220 */ /* 0x080fe20000410000 */
[--C-:B------:R-:W-:Y:S02]  /*1810*/  HADD2.F32 R155, -RZ, R39.reuse.H0_H0 ;  /* 0x20000027ff9b7230 */ /* 0x100fe40000004100 */
[----:B------:R-:W-:Y:S01]  /*1820*/  HADD2.F32 R3, -RZ, R36.H0_H0 ;  /* 0x20000024ff037230 */ /* 0x000fe20000004100 */
[-C--:B------:R-:W-:Y:S01]  /*1830*/  FMUL.FTZ R151, R151, R44.reuse ;  /* 0x0000002c97977220 */ /* 0x080fe20000410000 */
[--C-:B------:R-:W-:Y:S01]  /*1840*/  HADD2.F32 R37, -RZ, R38.reuse.H0_H0 ;  /* 0x20000026ff257230 */ /* 0x100fe20000004100 */
[-C--:B------:R-:W-:Y:S01]  /*1850*/  FMUL.FTZ R42, R155, R44.reuse ;  /* 0x0000002c9b2a7220 */ /* 0x080fe20000410000 */
[----:B------:R-:W-:Y:S01]  /*1860*/  HADD2.F32 R153, -RZ, R38.H1_H1 ;  /* 0x30000026ff997230 */ /* 0x000fe20000004100 */
[-C--:B------:R-:W-:Y:S01]  /*1870*/  FMUL.FTZ R38, R47, R44.reuse ;  /* 0x0000002c2f267220 */ /* 0x080fe20000410000 */
[----:B------:R-:W-:Y:S01]  /*1880*/  HADD2.F32 R39, -RZ, R39.H1_H1 ;  /* 0x30000027ff277230 */ /* 0x000fe20000004100 */
[-C--:B------:R-:W-:Y:S01]  /*1890*/  FMUL.FTZ R36, R3, R44.reuse ;  /* 0x0000002c03247220 */ /* 0x080fe20000410000 */
[----:B------:R-:W-:Y:S01]  /*18a0*/  LEA.HI.X R3, R45, c[0x0][0x18c], RZ, 0x5, P5 ;  /* 0x000063002d037a11 */ /* 0x000fe200028f2cff */
[----:B-1----:R-:W-:-:S02]  /*18b0*/  FMUL.FTZ R40, R37, R44 ;  /* 0x0000002c25287220 */ /* 0x002fc40000410000 */
        /* <DEDUP_REMOVED lines=20> */
.L_x_17877:
[----:B------:R-:W-:Y:S05]  /*1a00*/  BSYNC B0 ;  /* 0x0000000000007941 */ /* 0x000fea0003800000 */
.L_x_17876:
        /* <DEDUP_REMOVED lines=42> */
.L_x_17890:
        /* <DEDUP_REMOVED lines=85> */
.L_x_17891:
        /* <DEDUP_REMOVED lines=97> */
[----:B------:R-:W-:Y:S01]  /*2810*/  F2FP.PACK_AB R44, R3, R2 ;  /* 0x00000002032c723e */ /* 0x000fe200000000ff */
[C---:B------:R-:W-:Y:S02]  /*2820*/  FMUL.FTZ R152, R151.reuse, R152 ;  /* 0x0000009897987220 */ /* 0x040fe40000410000 */
[----:B------:R-:W-:Y:S01]  /*2830*/  FMUL.FTZ R154, R151, R154 ;  /* 0x0000009a979a7220 */ /* 0x000fe20000410000 */
[----:B------:R-:W-:Y:S01]  /*2840*/  F2FP.PACK_AB R45, R150, R45 ;  /* 0x0000002d962d723e */ /* 0x000fe200000000ff */
[----:B------:R-:W-:-:S02]  /*2850*/  FADD.FTZ R2, R18, -R158 ;  /* 0x8000009e12027221 */ /* 0x000fc40000010000 */
[----:B------:R-:W-:Y:S02]  /*2860*/  FADD.FTZ R150, R19, -R158 ;  /* 0x8000009e13967221 */ /* 0x000fe40000010000 */
[----:B------:R-:W-:Y:S02]  /*2870*/  FFMA.FTZ R46, R85, R152, R94 ;  /* 0x00000098552e7223 */ /* 0x000fe4000001005e */
[----:B------:R-:W-:Y:S02]  /*2880*/  FFMA.FTZ R47, R86, R154, R93 ;  /* 0x0000009a562f7223 */ /* 0x000fe4000001005d */
[C---:B------:R-:W-:Y:S02]  /*2890*/  FMUL.FTZ R2, R151.reuse, R2 ;  /* 0x0000000297027220 */ /* 0x040fe40000410000 */
[----:B------:R-:W-:Y:S01]  /*28a0*/  FMUL.FTZ R150, R151, R150 ;  /* 0x0000009697967220 */ /* 0x000fe20000410000 */
[----:B------:R-:W-:Y:S01]  /*28b0*/  F2FP.PACK_AB R46, R47, R46 ;  /* 0x0000002e2f2e723e */ /* 0x000fe200000000ff */
[----:B------:R-:W-:-:S02]  /*28c0*/  FFMA.FTZ R2, R87, R2, R96 ;  /* 0x0000000257027223 */ /* 0x000fc40000010060 */
[----:B------:R-:W-:Y:S01]  /*28d0*/  FFMA.FTZ R47, R88, R150, R95 ;  /* 0x00000096582f7223 */ /* 0x000fe2000001005f */
[----:B------:R-:W-:-:S04]  /*28e0*/  MOV R150, 0x10 ;  /* 0x0000001000967802 */ /* 0x000fc80000000f00 */
[----:B------:R-:W-:Y:S01]  /*28f0*/  F2FP.PACK_AB R47, R47, R2 ;  /* 0x000000022f2f723e */ /* 0x000fe200000000ff */
[C---:B------:R-:W-:Y:S01]  /*2900*/  IMAD.WIDE.U32 R2, R149.reuse, R150, c[0x0][0x208] ;  /* 0x0000820095027625 */ /* 0x040fe200078e0096 */
[----:B------:R-:W-:-:S04]  /*2910*/  IADD3 R149, R149, 0x100, RZ ;  /* 0x0000010095957810 */ /* 0x000fc80007ffe0ff */
[----:B------:R0:W-:Y:S03]  /*2920*/  STG.E.128 [R2.64], R44 ;  /* 0x0000002c02007986 */ /* 0x0001e6000c101d04 */
.L_x_17881:
[----:B------:R-:W-:Y:S05]  /*2930*/  BSYNC B0 ;  /* 0x0000000000007941 */ /* 0x000fea0003800000 */
.L_x_17880:
        /* <DEDUP_REMOVED lines=14> */
[----:B------:R-:W-:Y:S01]  /*2a20*/  F2FP.PACK_AB R45, R150, R45 ;  /* 0x0000002d962d723e */ /* 0x000fe200000000ff */
[----:B------:R-:W-:-:S02]  /*2a30*/  FMUL.FTZ R152, R151, R152 ;  /* 0x0000009897987220 */ /* 0x000fc40000410000 */
[----:B------:R-:W-:Y:S02]  /*2a40*/  FMUL.FTZ R154, R151, R154 ;  /* 0x0000009a979a7220 */ /* 0x000fe40000410000 */
[----:B------:R-:W-:Y:S02]  /*2a50*/  FFMA.FTZ R2, R97, R2, R106 ;  /* 0x0000000261027223 */ /* 0x000fe4000001006a */
[----:B------:R-:W-:Y:S02]  /*2a60*/  FFMA.FTZ R3, R98, R44, R105 ;  /* 0x0000002c62037223 */ /* 0x000fe40000010069 */
[----:B------:R-:W-:Y:S02]  /*2a70*/  FADD.FTZ R150, R27, -R158 ;  /* 0x8000009e1b967221 */ /* 0x000fe40000010000 */
[----:B------:R-:W-:Y:S01]  /*2a80*/  FFMA.FTZ R46, R101, R152, R110 ;  /* 0x00000098652e7223 */ /* 0x000fe2000001006e */
[----:B------:R-:W-:Y:S01]  /*2a90*/  F2FP.PACK_AB R44, R3, R2 ;  /* 0x00000002032c723e */ /* 0x000fe200000000ff */
[----:B------:R-:W-:-:S02]  /*2aa0*/  FFMA.FTZ R47, R102, R154, R109 ;  /* 0x0000009a662f7223 */ /* 0x000fc4000001006d */
[----:B------:R-:W-:Y:S02]  /*2ab0*/  FMUL.FTZ R150, R151, R150 ;  /* 0x0000009697967220 */ /* 0x000fe40000410000 */
[----:B------:R-:W-:Y:S01]  /*2ac0*/  FADD.FTZ R2, R26, -R158 ;  /* 0x8000009e1a027221 */ /* 0x000fe20000010000 */
[----:B------:R-:W-:Y:S01]  /*2ad0*/  F2FP.PACK_AB R46, R47, R46 ;  /* 0x0000002e2f2e723e */ /* 0x000fe200000000ff */
[----:B------:R-:W-:Y:S01]  /*2ae0*/  FFMA.FTZ R47, R104, R150, R111 ;  /* 0x00000096682f7223 */ /* 0x000fe2000001006f */
[----:B------:R-:W-:Y:S01]  /*2af0*/  HFMA2.MMA R150, -RZ, RZ, 0, 9.5367431640625e-07 ;  /* 0x00000010ff967435 */ /* 0x000fe200000001ff */
[----:B------:R-:W-:-:S04]  /*2b00*/  FMUL.FTZ R2, R151, R2 ;  /* 0x0000000297027220 */ /* 0x000fc80000410000 */
[----:B------:R-:W-:-:S05]  /*2b10*/  FFMA.FTZ R2, R103, R2, R112 ;  /* 0x0000000267027223 */ /* 0x000fca0000010070 */
[----:B------:R-:W-:Y:S01]  /*2b20*/  F2FP.PACK_AB R47, R47, R2 ;  /* 0x000000022f2f723e */ /* 0x000fe200000000ff */
[C---:B------:R-:W-:Y:S01]  /*2b30*/  IMAD.WIDE.U32 R2, R149.reuse, R150, c[0x0][0x208] ;  /* 0x0000820095027625 */ /* 0x040fe200078e0096 */
[----:B------:R-:W-:-:S04]  /*2b40*/  IADD3 R149, R149, 0x100, RZ ;  /* 0x0000010095957810 */ /* 0x000fc80007ffe0ff */
[----:B------:R0:W-:Y:S03]  /*2b50*/  STG.E.128 [R2.64], R44 ;  /* 0x0000002c02007986 */ /* 0x0001e6000c101d04 */
.L_x_17883:
[----:B------:R-:W-:Y:S05]  /*2b60*/  BSYNC B0 ;  /* 0x0000000000007941 */ /* 0x000fea0003800000 */
.L_x_17882:
        /* <DEDUP_REMOVED lines=28> */
[----:B------:R-:W-:Y:S01]  /*2d30*/  FFMA.FTZ R47, R120, R150, R127 ;  /* 0x00000096782f7223 */ /* 0x000fe2000001007f */
[----:B------:R-:W-:-:S04]  /*2d40*/  MOV R150, 0x10 ;  /* 0x0000001000967802 */ /* 0x000fc80000000f00 */
[----:B------:R-:W-:Y:S01]  /*2d50*/  F2FP.PACK_AB R47, R47, R2 ;  /* 0x000000022f2f723e */ /* 0x000fe200000000ff */
[C---:B------:R-:W-:Y:S01]  /*2d60*/  IMAD.WIDE.U32 R2, R149.reuse, R150, c[0x0][0x208] ;  /* 0x0000820095027625 */ /* 0x040fe200078e0096 */
[----:B------:R-:W-:-:S04]  /*2d70*/  IADD3 R149, R149, 0x100, RZ ;  /* 0x0000010095957810 */ /* 0x000fc80007ffe0ff */
[----:B------:R0:W-:Y:S03]  /*2d80*/  STG.E.128 [R2.64], R44 ;  /* 0x0000002c02007986 */ /* 0x0001e6000c101d04 */
.L_x_17885:
[----:B------:R-:W-:Y:S05]  /*2d90*/  BSYNC B0 ;  /* 0x0000000000007941 */ /* 0x000fea0003800000 */
.L_x_17884:
        /* <DEDUP_REMOVED lines=15> */
[----:B------:R-:W-:Y:S01]  /*2e90*/  F2FP.PACK_AB R46, R45, R152 ;  /* 0x000000982d2e723e */ /* 0x000fe200000000ff */
        /* <DEDUP_REMOVED lines=17> */
.L_x_17887:
[----:B------:R-:W-:Y:S05]  /*2fb0*/  BSYNC B0 ;  /* 0x0000000000007941 */ /* 0x000fea0003800000 */
.L_x_17886:
[----:B------:R-:W-:Y:S02]  /*2fc0*/  IADD3 R146, R146, c[0x0][0x160], RZ ;  /* 0x0000580092927a10 */ /* 0x000fe40007ffe0ff */
[----:B------:R-:W-:Y:S02]  /*2fd0*/  LOP3.LUT P5, RZ, R147, 0xff, RZ, 0xc0, !PT ;  /* 0x000000ff93ff7812 */ /* 0x000fe400078ac0ff */
[----:B------:R-:W-:Y:S02]  /*2fe0*/  ISETP.GE.AND P0, PT, R146, c[0x0][0x164], PT ;  /* 0x0000590092007a0c */ /* 0x000fe40003f06270 */
[----:B------:R-:W-:-:S11]  /*2ff0*/  SEL R147, RZ, 0x1, P5 ;  /* 0x00000001ff937807 */ /* 0x000fd60002800000 */
[----:B01----:R-:W-:Y:S01]  /*3000*/  @P0 CALL.REL.NOINC `(.L_x_17888) ;  /* 0x0000001000000944 */ /* 0x003fe20003c00000 */
[----:B------:R-:W-:Y:S05]  /*3010*/  BRA `(.L_x_17889) ;  /* 0xffffdc7000007947 */ /* 0x000fea000383ffff */
.L_x_17888:
[----:B------:R-:W-:Y:S05]  /*3020*/  EXIT ;  /* 0x000000000000794d */ /* 0x000fea0003800000 */
.L_x_17878:
[----:B------:R-:W-:Y:S01]  /*3030*/  HFMA2.MMA R47, -RZ, RZ, 0, 1.847743988037109375e-06 ;  /* 0x0000001fff2f7435 */ /* 0x000fe200000001ff */
[----:B------:R-:W-:Y:S02]  /*3040*/  MOV R152, 0x1 ;  /* 0x0000000100987802 */ /* 0x000fe40000000f00 */
[----:B------:R-:W-:Y:S02]  /*3050*/  MOV R150, 0xffffffff ;  /* 0xffffffff00967802 */ /* 0x000fe40000000f00 */
[----:B------:R-:W-:Y:S02]  /*3060*/  MOV R44, 0x3080 ;  /* 0x00003080002c7802 */ /* 0x000fe40000000f00 */
[----:B------:R-:W-:Y:S05]  /*3070*/  CALL.REL.NOINC `($__internal_100_$__cuda_sm70_shflsync_bfly_p) ;  /* 0x000007b000007944 */ /* 0x000fea0003c00000 */
[----:B-1----:R-:W-:Y:S01]  /*3080*/  MOV R2, R152 ;  /* 0x0000009800027202 */ /* 0x002fe20000000f00 */
[----:B0-----:R-:W-:Y:S05]  /*3090*/  BRA `(.L_x_17890) ;  /* 0xffffec1000007947 */ /* 0x001fea000383ffff */
.L_x_17879:
[----:B------:R-:W-:Y:S01]  /*30a0*/  HFMA2.MMA R152, -RZ, RZ, 0, 1.1920928955078125e-07 ;  /* 0x00000002ff987435 */ /* 0x000fe200000001ff */
[----:B------:R-:W-:Y:S02]  /*30b0*/  MOV R47, 0x1f ;  /* 0x0000001f002f7802 */ /* 0x000fe40000000f00 */
[----:B------:R-:W-:Y:S02]  /*30c0*/  MOV R150, 0xffffffff ;  /* 0xffffffff00967802 */ /* 0x000fe40000000f00 */
[----:B------:R-:W-:-:S02]  /*30d0*/  MOV R44, 0x30f0 ;  /* 0x000030f0002c7802 */ /* 0x000fc40000000f00 */
[----:B------:R-:W-:Y:S05]  /*30e0*/  CALL.REL.NOINC `($__internal_100_$__cuda_sm70_shflsync_bfly_p) ;  /* 0x0000074000007944 */ /* 0x000fea0003c00000 */
[----:B01----:R-:W-:Y:S01]  /*30f0*/  FADD.FTZ R3, R3, R152 ;  /* 0x0000009803037221 */ /* 0x003fe20000010000 */
[----:B------:R-:W-:Y:S01]  /*3100*/  HFMA2.MMA R152, -RZ, RZ, 0, 2.384185791015625e-07 ;  /* 0x00000004ff987435 */ /* 0x000fe200000001ff */
[----:B------:R-:W-:-:S02]  /*3110*/  MOV R47, 0x1f ;  /* 0x0000001f002f7802 */ /* 0x000fc40000000f00 */
[----:B------:R-:W-:Y:S02]  /*3120*/  MOV R150, 0xffffffff ;  /* 0xffffffff00967802 */ /* 0x000fe40000000f00 */
[----:B------:R-:W-:Y:S02]  /*3130*/  MOV R44, 0x3150 ;  /* 0x00003150002c7802 */ /* 0x000fe40000000f00 */
[----:B------:R-:W-:Y:S05]  /*3140*/  CALL.REL.NOINC `($__internal_100_$__cuda_sm70_shflsync_bfly_p) ;  /* 0x000006e000007944 */ /* 0x000fea0003c00000 */
[----:B01----:R-:W-:Y:S01]  /*3150*/  FADD.FTZ R3, R3, R152 ;  /* 0x0000009803037221 */ /* 0x003fe20000010000 */
[----:B------:R-:W-:Y:S01]  /*3160*/  HFMA2.MMA R152, -RZ, RZ, 0, 4.76837158203125e-07 ;  /* 0x00000008ff987435 */ /* 0x000fe200000001ff */
[----:B------:R-:W-:Y:S02]  /*3170*/  MOV R47, 0x1f ;  /* 0x0000001f002f7802 */ /* 0x000fe40000000f00 */
[----:B------:R-:W-:Y:S02]  /*3180*/  MOV R150, 0xffffffff ;  /* 0xffffffff00967802 */ /* 0x000fe40000000f00 */
[----:B------:R-:W-:Y:S02]  /*3190*/  MOV R44, 0x31b0 ;  /* 0x000031b0002c7802 */ /* 0x000fe40000000f00 */
[----:B------:R-:W-:Y:S05]  /*31a0*/  CALL.REL.NOINC `($__internal_100_$__cuda_sm70_shflsync_bfly_p) ;  /* 0x0000068000007944 */ /* 0x000fea0003c00000 */
[----:B01----:R-:W-:Y:S01]  /*31b0*/  FADD.FTZ R3, R3, R152 ;  /* 0x0000009803037221 */ /* 0x003fe20000010000 */
[----:B------:R-:W-:Y:S01]  /*31c0*/  HFMA2.MMA R152, -RZ, RZ, 0, 9.5367431640625e-07 ;  /* 0x00000010ff987435 */ /* 0x000fe200000001ff */
[----:B------:R-:W-:-:S02]  /*31d0*/  MOV R47, 0x1f ;  /* 0x0000001f002f7802 */ /* 0x000fc40000000f00 */
[----:B------:R-:W-:Y:S02]  /*31e0*/  MOV R150, 0xffffffff ;  /* 0xffffffff00967802 */ /* 0x000fe40000000f00 */
[----:B------:R-:W-:Y:S02]  /*31f0*/  MOV R44, 0x3210 ;  /* 0x00003210002c7802 */ /* 0x000fe40000000f00 */
[----:B------:R-:W-:Y:S05]  /*3200*/  CALL.REL.NOINC `($__internal_100_$__cuda_sm70_shflsync_bfly_p) ;  /* 0x0000062000007944 */ /* 0x000fea0003c00000 */
        /* <DEDUP_REMOVED lines=71> */
[----:B------:R-:W-:Y:S05]  /*3680*/  CALL.REL.NOINC `($__internal_100_$__cuda_sm70_shflsync_bfly_p) ;  /* 0x000001a000007944 */ /* 0x000fea0003c00000 */
[----:B01----:R-:W-:Y:S01]  /*3690*/  FADD.FTZ R3, R3, R152 ;  /* 0x0000009803037221 */ /* 0x003fe20000010000 */
[----:B------:R-:W-:Y:S01]  /*36a0*/  HFMA2.MMA R152, -RZ, RZ, 0, 1.1920928955078125e-07 ;  /* 0x00000002ff987435 */ /* 0x000fe200000001ff */
[----:B------:R-:W-:Y:S02]  /*36b0*/  MOV R47, 0x1f ;  /* 0x0000001f002f7802 */ /* 0x000fe40000000f00 */
[----:B------:R-:W-:Y:S02]  /*36c0*/  MOV R150, 0xffffffff ;  /* 0xffffffff00967802 */ /* 0x000fe40000000f00 */
[----:B------:R-:W-:Y:S02]  /*36d0*/  MOV R44, 0x36f0 ;  /* 0x000036f0002c7802 */ /* 0x000fe40000000f00 */
[----:B------:R-:W-:Y:S05]  /*36e0*/  CALL.REL.NOINC `($__internal_100_$__cuda_sm70_shflsync_bfly_p) ;  /* 0x0000014000007944 */ /* 0x000fea0003c00000 */
[----:B01----:R-:W-:Y:S01]  /*36f0*/  FADD.FTZ R3, R3, R152 ;  /* 0x0000009803037221 */ /* 0x003fe20000010000 */
[----:B------:R-:W-:Y:S01]  /*3700*/  HFMA2.MMA R152, -RZ, RZ, 0, 2.384185791015625e-07 ;  /* 0x00000004ff987435 */ /* 0x000fe200000001ff */
[----:B------:R-:W-:Y:S02]  /*3710*/  MOV R47, 0x1f ;  /* 0x0000001f002f7802 */ /* 0x000fe40000000f00 */
[----:B------:R-:W-:-:S02]  /*3720*/  MOV R150, 0xffffffff ;  /* 0xffffffff00967802 */ /* 0x000fc40000000f00 */
        /* <DEDUP_REMOVED lines=8> */
[----:B-1----:R-:W-:Y:S01]  /*37b0*/  FADD.FTZ R151, R3, R152 ;  /* 0x0000009803977221 */ /* 0x002fe20000010000 */
[----:B------:R-:W-:Y:S01]  /*37c0*/  HFMA2.MMA R152, -RZ, RZ, 0, 9.5367431640625e-07 ;  /* 0x00000010ff987435 */ /* 0x000fe200000001ff */
[----:B0-----:R-:W-:Y:S02]  /*37d0*/  MOV R47, 0x1f ;  /* 0x0000001f002f7802 */ /* 0x001fe40000000f00 */
[----:B------:R-:W-:-:S02]  /*37e0*/  MOV R150, 0xffffffff ;  /* 0xffffffff00967802 */ /* 0x000fc40000000f00 */
[----:B------:R-:W-:Y:S02]  /*37f0*/  MOV R3, R151 ;  /* 0x0000009700037202 */ /* 0x000fe40000000f00 */
[----:B------:R-:W-:Y:S02]  /*3800*/  MOV R44, 0x3820 ;  /* 0x00003820002c7802 */ /* 0x000fe40000000f00 */
[----:B------:R-:W-:Y:S05]  /*3810*/  CALL.REL.NOINC `($__internal_100_$__cuda_sm70_shflsync_bfly_p) ;  /* 0x0000001000007944 */ /* 0x000fea0003c00000 */
[----:B01----:R-:W-:Y:S05]  /*3820*/  BRA `(.L_x_17891) ;  /* 0xffffe9d000007947 */ /* 0x003fea000383ffff */
        .weak           $__internal_100_$__cuda_sm70_shflsync_bfly_p
        .type           $__internal_100_$__cuda_sm70_shflsync_bfly_p,@function
        .size           $__internal_100_$__cuda_sm70_shflsync_bfly_p,(.L_x_29164 - $__internal_100_$__cuda_sm70_shflsync_bfly_p)
$__internal_100_$__cuda_sm70_shflsync_bfly_p:
[----:B------:R-:W-:Y:S01]  /*3830*/  HFMA2.MMA R45, -RZ, RZ, 0, 0 ;  /* 0x00000000ff2d7435 */ /* 0x000fe200000001ff */
[----:B------:R-:W-:Y:S04]  /*3840*/  WARPSYNC R150 ;  /* 0x0000009600007348 */ /* 0x000fe80003800000 */
[----:B------:R0:W1:Y:S01]  /*3850*/  SHFL.BFLY PT, R152, R3, R152, R47 ;  /* 0x0c00009803987389 */ /* 0x00006200000e002f */
[----:B------:R-:W-:Y:S05]  /*3860*/  RET.REL.NODEC R44 `(_ZN10layer_norm13ln_fwd_kernelINS_13Kernel_traitsI6__halfS2_fS2_fjLj8192ELj1ELj1ELj8ELj16ENS_18Kernel_traits_baseILj8192ES2_S2_fS2_fjLj256EEEEELb0ELb1ELb0ELb0EEEvNS_9FwdParamsE) ;  /* 0xffffc7902c007950 */ /* 0x000fea0003c3ffff */
.L_x_17892:
        /* <DEDUP_REMOVED lines=9> */
.L_x_29164:


//--------------------- .text._ZN10layer_norm13ln_fwd_kernelINS_13Kernel_traitsI6__halfS2_fS2_fjLj8192ELj1ELj1ELj8ELj16ENS_18Kernel_traits_baseILj8192ES2_S2_fS2_fjLj256EEEEELb0ELb1ELb0ELb1EEEvNS_9FwdParamsE --------------------------
	.section	.text._ZN10layer_norm13ln_fwd_kernelINS_13Kernel_traitsI6__halfS2_fS2_fjLj8192ELj1ELj1ELj8ELj16ENS_18Kernel_traits_baseILj8192ES2_S2_fS2_fjLj256EEEEELb0ELb1ELb0ELb1EEEvNS_9FwdParamsE,"ax",@progbits
	.sectioninfo	@"SHI_REGISTERS=146"
	.align	128
        .global         _ZN10layer_norm13ln_fwd_kernelINS_13Kernel_traitsI6__halfS2_fS2_fjLj8192ELj1ELj1ELj8ELj16ENS_18Kernel_traits_baseILj8192ES2_S2_fS2_fjLj256EEEEELb0ELb1ELb0ELb1EEEvNS_9FwdParamsE
        .type           _ZN10layer_norm13ln_fwd_kernelINS_13Kernel_traitsI6__halfS2_fS2_fjLj8192ELj1ELj1ELj8ELj16ENS_18Kernel_traits_baseILj8192ES2_S2_fS2_fjLj256EEEEELb0ELb1ELb0ELb1EEEvNS_9FwdParamsE,@function
        .size           _ZN10layer_norm13ln_fwd_kernelINS_13Kernel_traitsI6__halfS2_fS2_fjLj8192ELj1ELj1ELj8ELj16ENS_18Kernel_traits_baseILj8192ES2_S2_fS2_fjLj256EEEEELb0ELb1ELb0ELb1EEEvNS_9FwdParamsE,(.L_x_29165 - _ZN10layer_norm13ln_fwd_kernelINS_13Kernel_traitsI6__halfS2_fS2_fjLj8192ELj1ELj1ELj8ELj16ENS_18Kernel_traits_baseILj8192ES2_S2_fS2_fjLj256EEEEELb0ELb1ELb0ELb1EEEvNS_9FwdParamsE)
        .other          _ZN10layer_norm13ln_fwd_kernelINS_13Kernel_traitsI6__halfS2_fS2_fjLj8192ELj1ELj1ELj8ELj16ENS_18Kernel_traits_baseILj8192ES2_S2_fS2_fjLj256EEEEELb0ELb1ELb0ELb1EEEvNS_9FwdParamsE,@"STO_CUDA_ENTRY STV_DEFAULT"
_ZN10layer_norm13ln_fwd_kernelINS_13Kernel_traitsI6__halfS2_fS2_fjLj8192ELj1ELj1ELj8ELj16ENS_18Kernel_traits_baseILj8192ES2_S2_fS2_fjLj256EEEEELb0ELb1ELb0ELb1EEEvNS_9FwdParamsE:
.text._ZN10layer_norm13ln_fwd_kernelINS_13Kernel_traitsI6__halfS2_fS2_fjLj8192ELj1ELj1ELj8ELj16ENS_18Kernel_traits_baseILj8192ES2_S2_fS2_fjLj256EEEEELb0ELb1ELb0ELb1EEEvNS_9FwdParamsE:
        /* <DEDUP_REMOVED lines=22> */
[----:B------:R-:W2:Y:S03]  /*0160*/  LDG.E.128 R52, [R30.64+0x3000] ;  /* 0x003000041e347981 */ /* 0x000ea6000c1e1d00 */
[----:B------:R-:W-:Y:S01]  /*0170*/  IADD3.X R29, RZ, c[0x0][0x1b4], RZ, P1, !PT ;  /* 0x00006d00ff1d7a10 */ /* 0x000fe20000ffe4ff */
[----:B------:R0:W5:Y:S04]  /*0180*/  LDG.E.128 R12, [R30.64] ;  /* 0x000000041e0c7981 */ /* 0x000168000c1e1d00 */
[----:B------:R1:W3:Y:S04]  /*0190*/  LDG.E.128 R36, [R28.64+0x3000] ;  /* 0x003000041c247981 */ /* 0x0002e8000c1e1d00 */
        /* <DEDUP_REMOVED lines=11> */
[----:B-1----:R-:W-:Y:S01]  /*0250*/  HFMA2.MMA R28, -RZ, RZ, 0, 5.9604644775390625e-08 ;  /* 0x00000001ff1c7435 */ /* 0x002fe200000001ff */
        /* <DEDUP_REMOVED lines=40> */
[----:B------:R-:W-:-:S02]  /*04e0*/  HADD2.F32 R108, -RZ, R52.H1_H1 ;  /* 0x30000034ff6c7230 */ /* 0x000fc40000004100 */
[--C-:B------:R-:W-:Y:S02]  /*04f0*/  HADD2.F32 R109, -RZ, R53.reuse.H0_H0 ;  /* 0x20000035ff6d7230 */ /* 0x100fe40000004100 */
[----:B------:R-:W-:Y:S02]  /*0500*/  HADD2.F32 R110, -RZ, R53.H1_H1 ;  /* 0x30000035ff6e7230 */ /* 0x000fe40000004100 */
[----:B---3--:R-:W-:Y:S02]  /*0510*/  HADD2.F32 R118, -RZ, R37.H0_H0 ;  /* 0x20000025ff767230 */ /* 0x008fe40000004100 */
[--C-:B------:R-:W-:Y:S02]  /*0520*/  HADD2.F32 R120, -RZ, R38.reuse.H0_H0 ;  /* 0x20000026ff787230 */ /* 0x100fe40000004100 */
[----:B------:R-:W-:Y:S01]  /*0530*/  HADD2.F32 R119, -RZ, R38.H1_H1 ;  /* 0x30000026ff777230 */ /* 0x000fe20000004100 */
[----:B------:R-:W-:Y:S01]  /*0540*/  PRMT R38, R28, 0x7610, R38 ;  /* 0x000076101c267816 */ /* 0x000fe20000000026 */
[----:B------:R-:W-:-:S02]  /*0550*/  HADD2.F32 R111, -RZ, R54.H0_H0 ;  /* 0x20000036ff6f7230 */ /* 0x000fc40000004100 */
[----:B------:R-:W-:Y:S02]  /*0560*/  HADD2.F32 R112, -RZ, R54.H1_H1 ;  /* 0x30000036ff707230 */ /* 0x000fe40000004100 */
[--C-:B------:R-:W-:Y:S02]  /*0570*/  HADD2.F32 R113, -RZ, R55.reuse.H0_H0 ;  /* 0x20000037ff717230 */ /* 0x100fe40000004100 */
[----:B------:R-:W-:Y:S02]  /*0580*/  HADD2.F32 R114, -RZ, R55.H1_H1 ;  /* 0x30000037ff727230 */ /* 0x000fe40000004100 */
[----:B0-----:R-:W-:Y:S02]  /*0590*/  HADD2.F32 R37, -RZ, R37.H1_H1 ;  /* 0x30000025ff257230 */ /* 0x001fe40000004100 */
.L_x_17896:
[----:B------:R-:W-:Y:S01]  /*05a0*/  ISETP.NE.U32.AND P1, PT, RZ, c[0x0][0x1c0], PT ;  /* 0x00007000ff007a0c */ /* 0x000fe20003f25070 */
[----:B------:R-:W-:Y:S01]  /*05b0*/  IMAD R40, R115, c[0x0][0x168], RZ ;  /* 0x00005a0073287a24 */ /* 0x000fe200078e02ff */
[----:B------:R-:W-:Y:S02]  /*05c0*/  MOV R130, 0x10 ;  /* 0x0000001000827802 */ /* 0x000fe40000000f00 */
[----:B------:R-:W-:-:S02]  /*05d0*/  ISETP.NE.AND.EX P1, PT, RZ, c[0x0][0x1c4], PT, P1 ;  /* 0x00007100ff007a0c */ /* 0x000fc40003f25310 */
[----:B------:R-:W-:-:S04]  /*05e0*/  SHF.R.S32.HI R41, RZ, 0x1f, R40 ;  /* 0x0000001fff297819 */ /* 0x000fc80000011428 */
[----:B------:R-:W-:-:S04]  /*05f0*/  LEA.HI R41, R41, R40, RZ, 0x3 ;  /* 0x0000002829297211 */ /* 0x000fc800078f18ff */
[----:B------:R-:W-:-:S03]  /*0600*/  LEA.HI.SX32 R122, R41, R2, 0x1d ;  /* 0x00000002297a7211 */ /* 0x000fc600078feaff */
[----:B------:R-:W-:Y:S02]  /*0610*/  @P1 MOV R44, 0x2 ;  /* 0x00000002002c1802 */ /* 0x000fe40000000f00 */
[----:B------:R-:W-:-:S04]  /*0620*/  IMAD.WIDE.U32 R40, R122, R130, c[0x0][0x170] ;  /* 0x00005c007a287625 */ /* 0x000fc800078e0082 */
[----:B------:R-:W-:Y:S02]  /*0630*/  @P1 IMAD.WIDE R44, R115, R44, c[0x0][0x1c0] ;  /* 0x00007000732c1625 */ /* 0x000fe400078e022c */
[----:B------:R-:W2:Y:S01]  /*0640*/  LDG.E.128 R40, [R40.64] ;  /* 0x0000000428287981 */ /* 0x000ea2000c1e1d00 */
[----:B------:R-:W-:-:S03]  /*0650*/  ISETP.NE.U32.AND P0, PT, RZ, c[0x0][0x180], PT ;  /* 0x00006000ff007a0c */ /* 0x000fc60003f05070 */
[----:B------:R-:W3:Y:S01]  /*0660*/  @P1 LDG.E.U16 R44, [R44.64] ;  /* 0x000000042c2c1981 */ /* 0x000ee2000c1e1500 */
[----:B------:R-:W-:-:S13]  /*0670*/  ISETP.NE.AND.EX P0, PT, RZ, c[0x0][0x184], PT, P0 ;  /* 0x00006100ff007a0c */ /* 0x000fda0003f05300 */
[----:B------:R-:W-:-:S04]  /*0680*/  @P0 LEA R46, P2, R122, c[0x0][0x180], 0x5 ;  /* 0x000060007a2e0a11 */ /* 0x000fc800078428ff */
[----:B------:R-:W-:-:S05]  /*0690*/  @P0 LEA.HI.X R47, R122, c[0x0][0x184], RZ, 0x5, P2 ;  /* 0x000061007a2f0a11 */ /* 0x000fca00010f2cff */
[----:B------:R0:W4:Y:S04]  /*06a0*/  @P0 LDG.E.128 R28, [R46.64] ;  /* 0x000000042e1c0981 */ /* 0x000128000c1e1d00 */
[----:B------:R0:W5:Y:S01]  /*06b0*/  @P0 LDG.E.128 R32, [R46.64+0x10] ;  /* 0x000010042e200981 */ /* 0x000162000c1e1d00 */
[----:B------:R-:W-:Y:S01]  /*06c0*/  MOV R124, 0x3f800000 ;  /* 0x3f800000007c7802 */ /* 0x000fe20000000f00 */
[----:B------:R-:W-:Y:S02]  /*06d0*/  HADD2.F32 R48, -RZ, R12.H0_H0 ;  /* 0x2000000cff307230 */ /* 0x000fe40000004100 */
[----:B0-----:R-:W-:Y:S02]  /*06e0*/  HADD2.F32 R46, -RZ, R14.H0_H0 ;  /* 0x2000000eff2e7230 */ /* 0x001fe40000004100 */
[----:B------:R-:W-:Y:S01]  /*06f0*/  HADD2.F32 R50, -RZ, R15.H1_H1 ;  /* 0x3000000fff327230 */ /* 0x000fe20000004100 */
[----:B------:R-:W-:-:S02]  /*0700*/  IADD3 R123, R122, 0x100, RZ ;  /* 0x000001007a7b7810 */ /* 0x000fc40007ffe0ff */
[----:B------:R-:W-:-:S04]  /*0710*/  LEA R60, P2, R122, c[0x0][0x188], 0x5 ;  /* 0x000062007a3c7a11 */ /* 0x000fc800078428ff */
[----:B------:R-:W-:Y:S02]  /*0720*/  LEA.HI.X R61, R122, c[0x0][0x18c], RZ, 0x5, P2 ;  /* 0x000063007a3d7a11 */ /* 0x000fe400010f2cff */
[----:B------:R-:W-:-:S04]  /*0730*/  @P0 LEA R62, P2, R123, c[0x0][0x180], 0x5 ;  /* 0x000060007b3e0a11 */ /* 0x000fc800078428ff */
[----:B------:R-:W-:Y:S01]  /*0740*/  @P0 LEA.HI.X R63, R123, c[0x0][0x184], RZ, 0x5, P2 ;  /* 0x000061007b3f0a11 */ /* 0x000fe200010f2cff */
[----:B--2---:R-:W-:Y:S02]  /*0750*/  HADD2.F32 R49, -RZ, R40.H1_H1 ;  /* 0x30000028ff317230 */ /* 0x004fe40000004100 */
[----:B---3--:R-:W-:Y:S02]  /*0760*/  @P1 HADD2.F32 R124, -RZ, R44.H0_H0 ;  /* 0x2000002cff7c1230 */ /* 0x008fe40000004100 */
[----:B------:R-:W-:Y:S02]  /*0770*/  HADD2.F32 R44, -RZ, R12.H1_H1 ;  /* 0x3000000cff2c7230 */ /* 0x000fe40000004100 */
[----:B------:R-:W-:Y:S01]  /*0780*/  HADD2.F32 R53, -RZ, R41.H1_H1 ;  /* 0x30000029ff357230 */ /* 0x000fe20000004100 */
[----:B------:R-:W-:Y:S01]  /*0790*/  FMUL.FTZ R49, R49, R124 ;  /* 0x0000007c31317220 */ /* 0x000fe20000410000 */
[----:B------:R-:W-:Y:S02]  /*07a0*/  HADD2.F32 R55, -RZ, R42.H0_H0 ;  /* 0x2000002aff377230 */ /* 0x000fe40000004100 */
[----:B------:R-:W-:-:S02]  /*07b0*/  HADD2.F32 R45, -RZ, R40.H0_H0 ;  /* 0x20000028ff2d7230 */ /* 0x000fc40000004100 */
[----:B------:R-:W-:Y:S01]  /*07c0*/  HADD2.F32 R51, -RZ, R41.H0_H0 ;  /* 0x20000029ff337230 */ /* 0x000fe20000004100 */
[----:B------:R-:W-:Y:S01]  /*07d0*/  FMUL.FTZ R41, R49, R44 ;  /* 0x0000002c31297220 */ /* 0x000fe20000410000 */
[----:B------:R-:W-:Y:S01]  /*07e0*/  HADD2.F32 R44, -RZ, R13.H1_H1 ;  /* 0x3000000dff2c7230 */ /* 0x000fe20000004100 */
[-C--:B------:R-:W-:Y:S01]  /*07f0*/  FMUL.FTZ R53, R53, R124.reuse ;  /* 0x0000007c35357220 */ /* 0x080fe20000410000 */
[----:B------:R-:W-:Y:S01]  /*0800*/  ISETP.NE.U32.AND P1, PT, RZ, c[0x0][0x180], PT ;  /* 0x00006000ff007a0c */ /* 0x000fe20003f25070 */
[-C--:B------:R-:W-:Y:S01]  /*0810*/  FMUL.FTZ R55, R55, R124.reuse ;  /* 0x0000007c37377220 */ /* 0x080fe20000410000 */
[----:B------:R-:W-:Y:S01]  /*0820*/  HADD2.F32 R57, -RZ, R42.H1_H1 ;  /* 0x3000002aff397230 */ /* 0x000fe20000004100 */
[----:B------:R-:W-:Y:S01]  /*0830*/  FMUL.FTZ R45, R45, R124 ;  /* 0x0000007c2d2d7220 */ /* 0x000fe20000410000 */
[--C-:B------:R-:W-:Y:S01]  /*0840*/  HADD2.F32 R47, -RZ, R43.reuse.H0_H0 ;  /* 0x2000002bff2f7230 */ /* 0x100fe20000004100 */
[----:B------:R-:W-:Y:S01]  /*0850*/  ISETP.NE.AND.EX P1, PT, RZ, c[0x0][0x184], PT, P1 ;  /* 0x00006100ff007a0c */ /* 0x000fe20003f25310 */
[----:B------:R-:W-:Y:S01]  /*0860*/  HADD2.F32 R59, -RZ, R43.H1_H1 ;  /* 0x3000002bff3b7230 */ /* 0x000fe20000004100 */
[----:B------:R-:W-:-:S02]  /*0870*/  FMUL.FTZ R43, R53, R44 ;  /* 0x0000002c352b7220 */ /* 0x000fc40000410000 */
[----:B------:R-:W-:Y:S01]  /*0880*/  FMUL.FTZ R44, R55, R46 ;  /* 0x0000002e372c7220 */ /* 0x000fe20000410000 */
[----:B------:R-:W-:Y:S01]  /*0890*/  HADD2.F32 R46, -RZ, R14.H1_H1 ;  /* 0x3000000eff2e7230 */ /* 0x000fe20000004100 */
[----:B------:R-:W-:Y:S01]  /*08a0*/  FMUL.FTZ R40, R45, R48 ;  /* 0x000000302d287220 */ /* 0x000fe20000410000 */
[----:B------:R-:W-:Y:S01]  /*08b0*/  HADD2.F32 R48, -RZ, R15.H0_H0 ;  /* 0x2000000fff307230 */ /* 0x000fe20000004100 */
[-C--:B------:R-:W-:Y:S01]  /*08c0*/  FMUL.FTZ R57, R57, R124.reuse ;  /* 0x0000007c39397220 */ /* 0x080fe20000410000 */
[----:B------:R-:W-:Y:S01]  /*08d0*/  HADD2.F32 R42, -RZ, R13.H0_H0 ;  /* 0x2000000dff2a7230 */ /* 0x000fe20000004100 */
[-C--:B------:R-:W-:Y:S02]  /*08e0*/  FMUL.FTZ R47, R47, R124.reuse ;  /* 0x0000007c2f2f7220 */ /* 0x080fe40000410000 */
[-C--:B------:R-:W-:Y:S02]  /*08f0*/  FMUL.FTZ R51, R51, R124.reuse ;  /* 0x0000007c33337220 */ /* 0x080fe40000410000 */
        /* <DEDUP_REMOVED lines=9> */
[----:B-----5:R-:W-:Y:S02]  /*0990*/  @P1 FADD.FTZ R44, R32, R44 ;  /* 0x0000002c202c1221 */ /* 0x020fe40000010000 */
[----:B------:R-:W-:Y:S02]  /*09a0*/  @P1 FADD.FTZ R45, R33, R45 ;  /* 0x0000002d212d1221 */ /* 0x000fe40000010000 */
[----:B------:R-:W-:Y:S02]  /*09b0*/  @P1 FADD.FTZ R46, R34, R46 ;  /* 0x0000002e222e1221 */ /* 0x000fe40000010000 */
[----:B------:R-:W-:-:S02]  /*09c0*/  @P1 FADD.FTZ R47, R35, R47 ;  /* 0x0000002f232f1221 */ /* 0x000fc40000010000 */
        /* <DEDUP_REMOVED lines=14> */
[----:B0-----:R-:W-:Y:S02]  /*0ab0*/  HADD2.F32 R60, -RZ, R8.H0_H0 ;  /* 0x20000008ff3c7230 */ /* 0x001fe40000004100 */
[----:B------:R-:W-:Y:S02]  /*0ac0*/  HADD2.F32 R64, -RZ, R10.H0_H0 ;  /* 0x2000000aff407230 */ /* 0x000fe40000004100 */
[----:B-1----:R-:W-:Y:S02]  /*0ad0*/  HADD2.F32 R62, -RZ, R9.H1_H1 ;  /* 0x30000009ff3e7230 */ /* 0x002fe40000004100 */
[----:B------:R-:W-:Y:S01]  /*0ae0*/  HADD2.F32 R66, -RZ, R11.H1_H1 ;  /* 0x3000000bff427230 */ /* 0x000fe20000004100 */
[----:B------:R-:W-:Y:S02]  /*0af0*/  IADD3 R125, R122, 0x200, RZ ;  /* 0x000002007a7d7810 */ /* 0x000fe40007ffe0ff */
[----:B------:R-:W-:Y:S01]  /*0b00*/  LEA R68, P2, R123, c[0x0][0x188], 0x5 ;  /* 0x000062007b447a11 */ /* 0x000fe200078428ff */
[----:B--2---:R-:W-:-:S02]  /*0b10*/  HADD2.F32 R61, -RZ, R56.H0_H0 ;  /* 0x20000038ff3d7230 */ /* 0x004fc40000004100 */
[----:B------:R-:W-:Y:S02]  /*0b20*/  HADD2.F32 R65, -RZ, R56.H1_H1 ;  /* 0x30000038ff417230 */ /* 0x000fe40000004100 */
[--C-:B------:R-:W-:Y:S01]  /*0b30*/  HADD2.F32 R67, -RZ, R57.reuse.H0_H0 ;  /* 0x20000039ff437230 */ /* 0x100fe20000004100 */
[----:B------:R-:W-:Y:S01]  /*0b40*/  FMUL.FTZ R61, R61, R124 ;  /* 0x0000007c3d3d7220 */ /* 0x000fe20000410000 */
[----:B------:R-:W-:Y:S02]  /*0b50*/  HADD2.F32 R57, -RZ, R57.H1_H1 ;  /* 0x30000039ff397230 */ /* 0x000fe40000004100 */
[--C-:B------:R-:W-:Y:S01]  /*0b60*/  HADD2.F32 R69, -RZ, R58.reuse.H0_H0 ;  /* 0x2000003aff457230 */ /* 0x100fe20000004100 */
[----:B------:R-:W-:Y:S01]  /*0b70*/  FMUL.FTZ R56, R61, R60 ;  /* 0x0000003c3d387220 */ /* 0x000fe20000410000 */
[----:B------:R-:W-:Y:S01]  /*0b80*/  HADD2.F32 R71, -RZ, R58.H1_H1 ;  /* 0x3000003aff477230 */ /* 0x000fe20000004100 */
[-C--:B------:R-:W-:Y:S01]  /*0b90*/  FMUL.FTZ R65, R65, R124.reuse ;  /* 0x0000007c41417220 */ /* 0x080fe20000410000 */
[----:B------:R-:W-:Y:S01]  /*0ba0*/  HADD2.F32 R58, -RZ, R8.H1_H1 ;  /* 0x30000008ff3a7230 */ /* 0x000fe20000004100 */
[----:B------:R-:W-:Y:S01]  /*0bb0*/  FMUL.FTZ R67, R67, R124 ;  /* 0x0000007c43437220 */ /* 0x000fe20000410000 */
[----:B------:R-:W-:-:S02]  /*0bc0*/  HADD2.F32 R73, -RZ, R59.H0_H0 ;  /* 0x2000003bff497230 */ /* 0x000fc40000004100 */
[----:B------:R-:W-:Y:S01]  /*0bd0*/  HADD2.F32 R75, -RZ, R59.H1_H1 ;  /* 0x3000003bff4b7230 */ /* 0x000fe20000004100 */
[-C--:B------:R-:W-:Y:S01]  /*0be0*/  FMUL.FTZ R59, R57, R124.reuse ;  /* 0x0000007c393b7220 */ /* 0x080fe20000410000 */
[----:B------:R-:W-:Y:S01]  /*0bf0*/  HADD2.F32 R60, -RZ, R9.H0_H0 ;  /* 0x20000009ff3c7230 */ /* 0x000fe20000004100 */
[----:B------:R-:W-:Y:S02]  /*0c00*/  FMUL.FTZ R69, R69, R124 ;  /* 0x0000007c45457220 */ /* 0x000fe40000410000 */
[----:B------:R-:W-:Y:S02]  /*0c10*/  FMUL.FTZ R57, R65, R58 ;  /* 0x0000003a41397220 */ /* 0x000fe40000410000 */
[----:B------:R-:W-:Y:S02]  /*0c20*/  FMUL.FTZ R58, R67, R60 ;  /* 0x0000003c433a7220 */ /* 0x000fe40000410000 */
[----:B------:R-:W-:Y:S01]  /*0c30*/  FMUL.FTZ R59, R59, R62 ;  /* 0x0000003e3b3b7220 */ /* 0x000fe20000410000 */
[----:B------:R-:W-:Y:S01]  /*0c40*/  HADD2.F32 R62, -RZ, R10.H1_H1 ;  /* 0x3000000aff3e7230 */ /* 0x000fe20000004100 */
[----:B------:R-:W-:Y:S01]  /*0c50*/  FMUL.FTZ R60, R69, R64 ;  /* 0x00000040453c7220 */ /* 0x000fe20000410000 */
[----:B------:R-:W-:Y:S01]  /*0c60*/  HADD2.F32 R64, -RZ, R11.H0_H0 ;  /* 0x2000000bff407230 */ /* 0x000fe20000004100 */
[----:B------:R-:W-:-:S02]  /*0c70*/  FMUL.FTZ R71, R71, R124 ;  /* 0x0000007c47477220 */ /* 0x000fc40000410000 */
[-C--:B------:R-:W-:Y:S02]  /*0c80*/  FMUL.FTZ R73, R73, R124.reuse ;  /* 0x0000007c49497220 */ /* 0x080fe40000410000 */
        /* <DEDUP_REMOVED lines=29> */
[----:B0-----:R-:W-:Y:S02]  /*0e60*/  HADD2.F32 R68, -RZ, R4.H0_H0 ;  /* 0x20000004ff447230 */ /* 0x001fe40000004100 */
[----:B------:R-:W-:Y:S02]  /*0e70*/  HADD2.F32 R72, -RZ, R6.H0_H0 ;  /* 0x20000006ff487230 */ /* 0x000fe40000004100 */
[----:B-1----:R-:W-:Y:S02]  /*0e80*/  HADD2.F32 R70, -RZ, R5.H1_H1 ;  /* 0x30000005ff467230 */ /* 0x002fe40000004100 */
[----:B------:R-:W-:Y:S01]  /*0e90*/  HADD2.F32 R74, -RZ, R7.H1_H1 ;  /* 0x30000007ff4a7230 */ /* 0x000fe20000004100 */
[----:B------:R-:W-:-:S02]  /*0ea0*/  IADD3 R126, R122, 0x300, RZ ;  /* 0x000003007a7e7810 */ /* 0x000fc40007ffe0ff */
[----:B------:R-:W-:Y:S01]  /*0eb0*/  LEA R128, P2, R125, c[0x0][0x188], 0x5 ;  /* 0x000062007d807a11 */ /* 0x000fe200078428ff */
[--C-:B--2---:R-:W-:Y:S02]  /*0ec0*/  HADD2.F32 R69, -RZ, R64.reuse.H0_H0 ;  /* 0x20000040ff457230 */ /* 0x104fe40000004100 */
        /* <DEDUP_REMOVED lines=66> */
[--C-:B--2---:R-:W-:Y:S02]  /*12f0*/  HADD2.F32 R129, -RZ, R72.reuse.H0_H0 ;  /* 0x20000048ff817230 */ /* 0x104fe40000004100 */
[----:B-1----:R-:W-:Y:S01]  /*1300*/  HADD2.F32 R131, -RZ, R72.H1_H1 ;  /* 0x30000048ff837230 */ /* 0x002fe20000004100 */
[----:B------:R-:W-:Y:S01]  /*1310*/  FADD.FTZ R72, R62, R135 ;  /* 0x000000873e487221 */ /* 0x000fe20000010000 */
[----:B------:R-:W-:-:S03]  /*1320*/  HADD2.F32 R133, -RZ, R73.H0_H0 ;  /* 0x20000049ff857230 */ /* 0x000fc60000004100 */
[----:B------:R-:W-:Y:S01]  /*1330*/  FADD.FTZ R143, R63, R72 ;  /* 0x000000483f8f7221 */ /* 0x000fe20000010000 */
[----:B------:R-:W-:-:S03]  /*1340*/  HADD2.F32 R73, -RZ, R73.H1_H1 ;  /* 0x30000049ff497230 */ /* 0x000fc60000004100 */
[----:B------:R-:W-:Y:S01]  /*1350*/  FADD.FTZ R132, R64, R143 ;  /* 0x0000008f40847221 */ /* 0x000fe20000010000 */
[--C-:B------:R-:W-:Y:S02]  /*1360*/  HADD2.F32 R135, -RZ, R74.reuse.H0_H0 ;  /* 0x2000004aff877230 */ /* 0x100fe40000004100 */
[----:B------:R-:W-:Y:S02]  /*1370*/  HADD2.F32 R137, -RZ, R74.H1_H1 ;  /* 0x3000004aff897230 */ /* 0x000fe40000004100 */
[--C-:B------:R-:W-:Y:S02]  /*1380*/  HADD2.F32 R139, -RZ, R75.reuse.H0_H0 ;  /* 0x2000004bff8b7230 */ /* 0x100fe40000004100 */
[----:B------:R-:W-:Y:S01]  /*1390*/  HADD2.F32 R141, -RZ, R75.H1_H1 ;  /* 0x3000004bff8d7230 */ /* 0x000fe20000004100 */
[----:B------:R-:W-:Y:S02]  /*13a0*/  FMUL.FTZ R75, R73, R124 ;  /* 0x0000007c494b7220 */ /* 0x000fe40000410000 */
[----:B------:R-:W-:-:S02]  /*13b0*/  FADD.FTZ R73, R65, R132 ;  /* 0x0000008441497221 */ /* 0x000fc40000010000 */
[-C--:B------:R-:W-:Y:S02]  /*13c0*/  FMUL.FTZ R72, R129, R124.reuse ;  /* 0x0000007c81487220 */ /* 0x080fe40000410000 */
[-C--:B------:R-:W-:Y:S02]  /*13d0*/  FMUL.FTZ R131, R131, R124.reuse ;  /* 0x0000007c83837220 */ /* 0x080fe40000410000 */
[-C--:B------:R-:W-:Y:S02]  /*13e0*/  FMUL.FTZ R74, R133, R124.reuse ;  /* 0x0000007c854a7220 */ /* 0x080fe40000410000 */
[-C--:B------:R-:W-:Y:S02]  /*13f0*/  FMUL.FTZ R128, R135, R124.reuse ;  /* 0x0000007c87807220 */ /* 0x080fe40000410000 */
[-C--:B------:R-:W-:Y:S02]  /*1400*/  FMUL.FTZ R137, R137, R124.reuse ;  /* 0x0000007c89897220 */ /* 0x080fe40000410000 */
[----:B------:R-:W-:-:S02]  /*1410*/  FMUL.FTZ R130, R139, R124 ;  /* 0x0000007c8b827220 */ /* 0x000fc40000410000 */
[----:B------:R-:W-:Y:S02]  /*1420*/  FMUL.FTZ R141, R141, R124 ;  /* 0x0000007c8d8d7220 */ /* 0x000fe40000410000 */
[----:B------:R-:W-:Y:S01]  /*1430*/  FADD.FTZ R124, R66, R73 ;  /* 0x00000049427c7221 */ /* 0x000fe20000010000 */
[----:B---3--:R-:W-:Y:S01]  /*1440*/  @P0 MOV R52, R28 ;  /* 0x0000001c00340202 */ /* 0x008fe20000000f00 */
[----:B------:R-:W-:Y:S02]  /*1450*/  FMUL.FTZ R72, R107, R72 ;  /* 0x000000486b487220 */ /* 0x000fe40000410000 */
[----:B------:R-:W-:Y:S02]  /*1460*/  FADD.FTZ R129, R67, R124 ;  /* 0x0000007c43817221 */ /* 0x000fe40000010000 */
[----:B------:R-:W-:Y:S01]  /*1470*/  @P1 FADD.FTZ R72, R72, R52 ;  /* 0x0000003448481221 */ /* 0x000fe20000010000 */
[----:B------:R-:W-:Y:S01]  /*1480*/  @P0 MOV R53, R29 ;  /* 0x0000001d00350202 */ /* 0x000fe20000000f00 */
[----:B------:R-:W-:Y:S01]  /*1490*/  FADD.FTZ R52, R68, R129 ;  /* 0x0000008144347221 */ /* 0x000fe20000010000 */
[----:B------:R-:W-:Y:S01]  /*14a0*/  @P0 MOV R54, R30 ;  /* 0x0000001e00360202 */ /* 0x000fe20000000f00 */
[----:B------:R-:W-:-:S02]  /*14b0*/  FMUL.FTZ R73, R108, R131 ;  /* 0x000000836c497220 */ /* 0x000fc40000410000 */
[----:B------:R-:W-:Y:S02]  /*14c0*/  FMUL.FTZ R74, R109, R74 ;  /* 0x0000004a6d4a7220 */ /* 0x000fe40000410000 */
[----:B------:R-:W-:Y:S01]  /*14d0*/  FADD.FTZ R129, R69, R52 ;  /* 0x0000003445817221 */ /* 0x000fe20000010000 */
[----:B----4-:R-:W-:Y:S01]  /*14e0*/  @P0 MOV R49, R33 ;  /* 0x0000002100310202 */ /* 0x010fe20000000f00 */
[----:B------:R-:W-:Y:S02]  /*14f0*/  @P1 FADD.FTZ R73, R73, R53 ;  /* 0x0000003549491221 */ /* 0x000fe40000010000 */
[----:B------:R-:W-:Y:S02]  /*1500*/  @P1 FADD.FTZ R74, R74, R54 ;  /* 0x000000364a4a1221 */ /* 0x000fe40000010000 */
[----:B------:R-:W-:Y:S01]  /*1510*/  FMUL.FTZ R53, R112, R137 ;  /* 0x0000008970357220 */ /* 0x000fe20000410000 */
[----:B------:R-:W-:Y:S01]  /*1520*/  @P0 MOV R55, R31 ;  /* 0x0000001f00370202 */ /* 0x000fe20000000f00 */
[----:B------:R-:W-:Y:S01]  /*1530*/  FADD.FTZ R54, R70, R129 ;  /* 0x0000008146367221 */ /* 0x000fe20000010000 */
[----:B------:R-:W-:Y:S01]  /*1540*/  @P0 MOV R48, R32 ;  /* 0x0000002000300202 */ /* 0x000fe20000000f00 */
[----:B------:R-:W-:-:S02]  /*1550*/  FMUL.FTZ R75, R110, R75 ;  /* 0x0000004b6e4b7220 */ /* 0x000fc40000410000 */
[----:B------:R-:W-:Y:S02]  /*1560*/  FMUL.FTZ R52, R111, R128 ;  /* 0x000000806f347220 */ /* 0x000fe40000410000 */
[----:B------:R-:W-:Y:S02]  /*1570*/  @P1 FADD.FTZ R53, R53, R49 ;  /* 0x0000003135351221 */ /* 0x000fe40000010000 */
[----:B------:R-:W-:Y:S01]  /*1580*/  FADD.FTZ R49, R71, R54 ;  /* 0x0000003647317221 */ /* 0x000fe20000010000 */
[----:B------:R-:W-:Y:S01]  /*1590*/  @P0 MOV R50, R34 ;  /* 0x0000002200320202 */ /* 0x000fe20000000f00 */
[----:B------:R-:W-:Y:S01]  /*15a0*/  @P1 FADD.FTZ R75, R75, R55 ;  /* 0x000000374b4b1221 */ /* 0x000fe20000010000 */
[----:B------:R-:W-:Y:S01]  /*15b0*/  @P0 MOV R51, R35 ;  /* 0x0000002300330202 */ /* 0x000fe20000000f00 */
[----:B------:R-:W-:Y:S01]  /*15c0*/  @P1 FADD.FTZ R52, R52, R48 ;  /* 0x0000003034341221 */ /* 0x000fe20000010000 */
[----:B------:R-:W-:Y:S01]  /*15d0*/  LEA R48, P2, R126, c[0x0][0x188], 0x5 ;  /* 0x000062007e307a11 */ /* 0x000fe200078428ff */
[----:B------:R-:W-:-:S02]  /*15e0*/  FMUL.FTZ R54, R113, R130 ;  /* 0x0000008271367220 */ /* 0x000fc40000410000 */
[----:B------:R-:W-:Y:S02]  /*15f0*/  FMUL.FTZ R55, R114, R141 ;  /* 0x0000008d72377220 */ /* 0x000fe40000410000 */
[----:B------:R-:W-:Y:S01]  /*1600*/  FADD.FTZ R124, R72, R49 ;  /* 0x00000031487c7221 */ /* 0x000fe20000010000 */
[----:B------:R-:W-:Y:S01]  /*1610*/  LEA.HI.X R49, R126, c[0x0][0x18c], RZ, 0x5, P2 ;  /* 0x000063007e317a11 */ /* 0x000fe200010f2cff */
        /* <DEDUP_REMOVED lines=16> */
.L_x_17897:
        /* <DEDUP_REMOVED lines=84> */
.L_x_17898:
        /* <DEDUP_REMOVED lines=96> */
[--C-:B------:R-:W-:Y:S01]  /*2260*/  FADD.FTZ R65, R65, -R50.reuse ;  /* 0x8000003241417221 */ /* 0x100fe20000010000 */
[----:B0-----:R-:W-:Y:S01]  /*2270*/  HADD2.F32 R41, -RZ, R26.H0_H0 ;  /* 0x2000001aff297230 */ /* 0x001fe20000004100 */
[--C-:B------:R-:W-:Y:S01]  /*2280*/  FADD.FTZ R66, R66, -R50.reuse ;  /* 0x8000003242427221 */ /* 0x100fe20000010000 */
[----:B------:R-:W-:Y:S01]  /*2290*/  HADD2.F32 R40, -RZ, R25.H0_H0 ;  /* 0x20000019ff287230 */ /* 0x000fe20000004100 */
        /* <DEDUP_REMOVED lines=19> */
[C---:B------:R-:W-:Y:S01]  /*23d0*/  FMUL.FTZ R48, R131.reuse, R46 ;  /* 0x0000002e83307220 */ /* 0x040fe20000410000 */
[----:B------:R-:W-:Y:S01]  /*23e0*/  HADD2.F32 R46, -RZ, R26.H1_H1 ;  /* 0x3000001aff2e7230 */ /* 0x000fe20000004100 */
[C---:B------:R-:W-:Y:S01]  /*23f0*/  FMUL.FTZ R49, R131.reuse, R47 ;  /* 0x0000002f83317220 */ /* 0x040fe20000410000 */
[----:B------:R-:W-:Y:S01]  /*2400*/  HADD2.F32 R47, -RZ, R27.H0_H0 ;  /* 0x2000001bff2f7230 */ /* 0x000fe20000004100 */
        /* <DEDUP_REMOVED lines=22> */
[C---:B------:R-:W-:Y:S01]  /*2570*/  FMUL.FTZ R55, R131.reuse, R53 ;  /* 0x0000003583377220 */ /* 0x040fe20000410000 */
[----:B------:R-:W-:Y:S01]  /*2580*/  HADD2.F32 R53, -RZ, R19.H1_H1 ;  /* 0x30000013ff357230 */ /* 0x000fe20000004100 */
[C---:B------:R-:W-:Y:S01]  /*2590*/  FMUL.FTZ R128, R131.reuse, R51 ;  /* 0x0000003383807220 */ /* 0x040fe20000410000 */
[----:B------:R-:W-:Y:S01]  /*25a0*/  HADD2.F32 R51, -RZ, R23.H1_H1 ;  /* 0x30000017ff337230 */ /* 0x000fe20000004100 */
[----:B------:R-:W-:Y:S01]  /*25b0*/  FMUL.FTZ R131, R131, R50 ;  /* 0x0000003283837220 */ /* 0x000fe20000410000 */
[----:B------:R-:W-:Y:S01]  /*25c0*/  HADD2.F32 R50, -RZ, R27.H1_H1 ;  /* 0x3000001bff327230 */ /* 0x000fe20000004100 */
[----:B------:R-:W-:-:S02]  /*25d0*/  FFMA.FTZ R47, R48, R47, R81 ;  /* 0x0000002f302f7223 */ /* 0x000fc40000010051 */
[----:B------:R-:W-:Y:S01]  /*25e0*/  FFMA.FTZ R63, R63, R51, R90 ;  /* 0x000000333f3f7223 */ /* 0x000fe2000001005a */
[----:B------:R-:W-:Y:S01]  /*25f0*/  HADD2.F32 R51, -RZ, R22.H0_H0 ;  /* 0x20000016ff337230 */ /* 0x000fe20000004100 */
[----:B------:R-:W-:Y:S02]  /*2600*/  FFMA.FTZ R48, R49, R50, R82 ;  /* 0x0000003231307223 */ /* 0x000fe40000010052 */
[----:B------:R-:W-:Y:S01]  /*2610*/  FFMA.FTZ R50, R44, R41, R79 ;  /* 0x000000292c327223 */ /* 0x000fe2000001004f */
[----:B------:R-:W-:Y:S01]  /*2620*/  HADD2.F32 R41, -RZ, R24.H1_H1 ;  /* 0x30000018ff297230 */ /* 0x000fe20000004100 */
[----:B------:R-:W-:Y:S01]  /*2630*/  FFMA.FTZ R45, R45, R46, R80 ;  /* 0x0000002e2d2d7223 */ /* 0x000fe20000010050 */
[----:B------:R-:W-:Y:S01]  /*2640*/  HADD2.F32 R46, -RZ, R23.H0_H0 ;  /* 0x20000017ff2e7230 */ /* 0x000fe20000004100 */
        /* <DEDUP_REMOVED lines=21> */
[----:B------:R-:W-:Y:S01]  /*27a0*/  HADD2.F32 R46, -RZ, R18.H0_H0 ;  /* 0x20000012ff2e7230 */ /* 0x000fe20000004100 */
[----:B------:R-:W-:Y:S01]  /*27b0*/  FFMA.FTZ R40, R124, R40, R3 ;  /* 0x000000287c287223 */ /* 0x000fe20000010003 */
[----:B------:R-:W-:Y:S01]  /*27c0*/  HADD2.F32 R44, -RZ, R21.H0_H0 ;  /* 0x20000015ff2c7230 */ /* 0x000fe20000004100 */
[----:B------:R-:W-:Y:S01]  /*27d0*/  FFMA.FTZ R57, R57, R43, R84 ;  /* 0x0000002b39397223 */ /* 0x000fe20000010054 */
[--C-:B------:R-:W-:Y:S01]  /*27e0*/  HADD2.F32 R43, -RZ, R16.reuse.H0_H0 ;  /* 0x20000010ff2b7230 */ /* 0x100fe20000004100 */
[----:B------:R-:W-:Y:S01]  /*27f0*/  FFMA.FTZ R67, R67, R52, R94 ;  /* 0x0000003443437223 */ /* 0x000fe2000001005e */
[----:B------:R-:W-:Y:S01]  /*2800*/  LEA R52, P0, R122, c[0x0][0x208], 0x4 ;  /* 0x000082007a347a11 */ /* 0x000fe200078020ff */
[----:B------:R-:W-:Y:S01]  /*2810*/  FFMA.FTZ R66, R66, R51, R93 ;  /* 0x0000003342427223 */ /* 0x000fe2000001005d */
[----:B------:R-:W-:Y:S01]  /*2820*/  F2FP.PACK_AB R51, R48, R47 ;  /* 0x0000002f3033723e */ /* 0x000fe200000000ff */
[----:B------:R-:W-:Y:S01]  /*2830*/  FFMA.FTZ R128, R128, R53, R105 ;  /* 0x0000003580807223 */ /* 0x000fe20000010069 */
[----:B------:R-:W-:Y:S01]  /*2840*/  F2FP.PACK_AB R50, R45, R50 ;  /* 0x000000322d32723e */ /* 0x000fe200000000ff */
[----:B------:R-:W-:Y:S01]  /*2850*/  FFMA.FTZ R68, R68, R46, R95 ;  /* 0x0000002e44447223 */ /* 0x000fe2000001005f */
[----:B------:R-:W-:Y:S01]  /*2860*/  F2FP.PACK_AB R49, R49, R42 ;  /* 0x0000002a3131723e */ /* 0x000fe200000000ff */
[----:B------:R-:W-:Y:S01]  /*2870*/  HADD2.F32 R46, -RZ, R16.H1_H1 ;  /* 0x30000010ff2e7230 */ /* 0x000fe20000004100 */
[----:B------:R-:W-:Y:S01]  /*2880*/  LEA.HI.X R53, R122, c[0x0][0x20c], RZ, 0x4, P0 ;  /* 0x000083007a357a11 */ /* 0x000fe200000f24ff */
[----:B------:R-:W-:Y:S01]  /*2890*/  FFMA.FTZ R64, R64, R43, R91 ;  /* 0x0000002b40407223 */ /* 0x000fe2000001005b */
[----:B------:R-:W-:Y:S01]  /*28a0*/  F2FP.PACK_AB R48, R41, R40 ;  /* 0x000000282930723e */ /* 0x000fe200000000ff */
[----:B------:R-:W-:Y:S01]  /*28b0*/  FFMA.FTZ R54, R120, R54, R103 ;  /* 0x0000003678367223 */ /* 0x000fe20000010067 */
[----:B------:R-:W-:Y:S01]  /*28c0*/  HADD2.F32 R45, -RZ, R39.H1_H1 ;  /* 0x30000027ff2d7230 */ /* 0x000fe20000004100 */
[----:B------:R-:W-:Y:S01]  /*28d0*/  FFMA.FTZ R55, R119, R55, R104 ;  /* 0x0000003777377223 */ /* 0x000fe20000010068 */
[--C-:B------:R-:W-:Y:S01]  /*28e0*/  HADD2.F32 R42, -RZ, R36.reuse.H0_H0 ;  /* 0x20000024ff2a7230 */ /* 0x100fe20000004100 */
[----:B------:R-:W-:Y:S01]  /*28f0*/  FFMA.FTZ R44, R58, R44, R85 ;  /* 0x0000002c3a2c7223 */ /* 0x000fe20000010055 */
[----:B------:R-:W-:Y:S01]  /*2900*/  HADD2.F32 R43, -RZ, R36.H1_H1 ;  /* 0x30000024ff2b7230 */ /* 0x000fe20000004100 */
[----:B------:R0:W-:Y:S01]  /*2910*/  STG.E.128 [R52.64], R48 ;  /* 0x0000003034007986 */ /* 0x0001e2000c101d04 */
[----:B------:R-:W-:Y:S01]  /*2920*/  FFMA.FTZ R65, R65, R46, R92 ;  /* 0x0000002e41417223 */ /* 0x000fe2000001005c */
[----:B------:R-:W-:Y:S01]  /*2930*/  F2FP.PACK_AB R40, R57, R56 ;  /* 0x000000383928723e */ /* 0x000fe200000000ff */
[----:B------:R-:W-:Y:S01]  /*2940*/  FFMA.FTZ R131, R131, R45, R106 ;  /* 0x0000002d83837223 */ /* 0x000fe2000001006a */
[----:B------:R-:W-:Y:S01]  /*2950*/  LEA R56, P2, R126, c[0x0][0x208], 0x4 ;  /* 0x000082007e387a11 */ /* 0x000fe200078420ff */
[----:B------:R-:W-:Y:S01]  /*2960*/  FFMA.FTZ R72, R72, R42, R99 ;  /* 0x0000002a48487223 */ /* 0x000fe20000010063 */
[----:B------:R-:W-:Y:S01]  /*2970*/  F2FP.PACK_AB R42, R61, R60 ;  /* 0x0000003c3d2a723e */ /* 0x000fe200000000ff */
[----:B------:R-:W-:Y:S01]  /*2980*/  FFMA.FTZ R73, R73, R43, R100 ;  /* 0x0000002b49497223 */ /* 0x000fe20000010064 */
[----:B------:R-:W-:-:S02]  /*2990*/  F2FP.PACK_AB R43, R63, R62 ;  /* 0x0000003e3f2b723e */ /* 0x000fc400000000ff */
[----:B------:R-:W-:Y:S02]  /*29a0*/  F2FP.PACK_AB R41, R59, R44 ;  /* 0x0000002c3b29723e */ /* 0x000fe400000000ff */
[----:B------:R-:W-:Y:S02]  /*29b0*/  F2FP.PACK_AB R47, R71, R70 ;  /* 0x00000046472f723e */ /* 0x000fe400000000ff */
[----:B------:R-:W-:Y:S02]  /*29c0*/  F2FP.PACK_AB R46, R69, R68 ;  /* 0x00000044452e723e */ /* 0x000fe400000000ff */
[----:B------:R-:W-:Y:S02]  /*29d0*/  F2FP.PACK_AB R45, R67, R66 ;  /* 0x00000042432d723e */ /* 0x000fe400000000ff */
[----:B0-----:R-:W-:Y:S01]  /*29e0*/  LEA R52, P0, R123, c[0x0][0x208], 0x4 ;  /* 0x000082007b347a11 */ /* 0x001fe200078020ff */
[----:B------:R-:W-:Y:S01]  /*29f0*/  FFMA.FTZ R49, R118, R74, R101 ;  /* 0x0000004a76317223 */ /* 0x000fe20000010065 */
[----:B------:R-:W-:Y:S01]  /*2a00*/  F2FP.PACK_AB R50, R55, R54 ;  /* 0x000000363732723e */ /* 0x000fe200000000ff */
[----:B------:R-:W-:Y:S01]  /*2a10*/  FFMA.FTZ R48, R37, R75, R102 ;  /* 0x0000004b25307223 */ /* 0x000fe20000010066 */
[----:B------:R-:W-:-:S02]  /*2a20*/  LEA R54, P1, R125, c[0x0][0x208], 0x4 ;  /* 0x000082007d367a11 */ /* 0x000fc400078220ff */
[----:B------:R-:W-:Y:S02]  /*2a30*/  LEA.HI.X R53, R123, c[0x0][0x20c], RZ, 0x4, P0 ;  /* 0x000083007b357a11 */ /* 0x000fe400000f24ff */
[----:B------:R-:W-:Y:S02]  /*2a40*/  F2FP.PACK_AB R44, R65, R64 ;  /* 0x00000040412c723e */ /* 0x000fe400000000ff */
[----:B------:R-:W-:Y:S01]  /*2a50*/  F2FP.PACK_AB R49, R48, R49 ;  /* 0x000000313031723e */ /* 0x000fe200000000ff */
[----:B------:R0:W-:Y:S01]  /*2a60*/  STG.E.128 [R52.64], R40 ;  /* 0x0000002834007986 */ /* 0x0001e2000c101d04 */
[----:B------:R-:W-:Y:S02]  /*2a70*/  LEA.HI.X R55, R125, c[0x0][0x20c], RZ, 0x4, P1 ;  /* 0x000083007d377a11 */ /* 0x000fe400008f24ff */
[----:B------:R-:W-:Y:S02]  /*2a80*/  F2FP.PACK_AB R51, R131, R128 ;  /* 0x000000808333723e */ /* 0x000fe400000000ff */
[----:B------:R-:W-:Y:S01]  /*2a90*/  F2FP.PACK_AB R48, R73, R72 ;  /* 0x000000484930723e */ /* 0x000fe200000000ff */
[----:B------:R0:W-:Y:S01]  /*2aa0*/  STG.E.128 [R54.64], R44 ;  /* 0x0000002c36007986 */ /* 0x0001e2000c101d04 */
[----:B------:R-:W-:-:S02]  /*2ab0*/  LEA.HI.X R57, R126, c[0x0][0x20c], RZ, 0x4, P2 ;  /* 0x000083007e397a11 */ /* 0x000fc400010f24ff */
[----:B------:R-:W-:Y:S02]  /*2ac0*/  ISETP.GE.AND P0, PT, R115, c[0x0][0x164], PT ;  /* 0x0000590073007a0c */ /* 0x000fe40003f06270 */
[----:B------:R-:W-:Y:S01]  /*2ad0*/  LOP3.LUT P1, RZ, R38, 0xff, RZ, 0xc0, !PT ;  /* 0x000000ff26ff7812 */ /* 0x000fe2000782c0ff */
[----:B------:R0:W-:Y:S03]  /*2ae0*/  STG.E.128 [R56.64], R48 ;  /* 0x0000003038007986 */ /* 0x0001e6000c101d04 */
[----:B------:R-:W-:-:S07]  /*2af0*/  SEL R38, RZ, 0x1, P1 ;  /* 0x00000001ff267807 */ /* 0x000fce0000800000 */
[----:B0-----:R-:W-:Y:S01]  /*2b00*/  @P0 CALL.REL.NOINC `(.L_x_17895) ;  /* 0x0000001000000944 */ /* 0x001fe20003c00000 */
[----:B------:R-:W-:Y:S05]  /*2b10*/  BRA `(.L_x_17896) ;  /* 0xffffda8000007947 */ /* 0x000fea000383ffff */
.L_x_17895:
[----:B------:R-:W-:Y:S05]  /*2b20*/  EXIT ;  /* 0x000000000000794d */ /* 0x000fea0003800000 */
.L_x_17893:
[----:B0-----:R-:W-:Y:S01]  /*2b30*/  HFMA2.MMA R49, -RZ, RZ, 0, 5.9604644775390625e-08 ;  /* 0x00000001ff317435 */ /* 0x001fe200000001ff */
[----:B------:R-:W-:Y:S02]  /*2b40*/  MOV R51, 0x1f ;  /* 0x0000001f00337802 */ /* 0x000fe40000000f00 */
[----:B------:R-:W-:Y:S02]  /*2b50*/  MOV R124, 0xffffffff ;  /* 0xffffffff007c7802 */ /* 0x000fe40000000f00 */
[----:B------:R-:W-:Y:S02]  /*2b60*/  MOV R128, 0x2b80 ;  /* 0x00002b8000807802 */ /* 0x000fe40000000f00 */
[----:B------:R-:W-:Y:S05]  /*2b70*/  CALL.REL.NOINC `($__internal_101_$__cuda_sm70_shflsync_bfly_p) ;  /* 0x000007a000007944 */ /* 0x000fea0003c00000 */
[----:B-1----:R-:W-:Y:S01]  /*2b80*/  MOV R48, R49 ;  /* 0x0000003100307202 */ /* 0x002fe20000000f00 */
[----:B0-----:R-:W-:Y:S05]  /*2b90*/  BRA `(.L_x_17897) ;  /* 0xffffeb8000007947 */ /* 0x001fea000383ffff */
.L_x_17894:
[----:B------:R-:W-:Y:S01]  /*2ba0*/  HFMA2.MMA R49, -RZ, RZ, 0, 1.1920928955078125e-07 ;  /* 0x00000002ff317435 */ /* 0x000fe200000001ff */
[----:B------:R-:W-:Y:S02]  /*2bb0*/  MOV R51, 0x1f ;  /* 0x0000001f00337802 */ /* 0x000fe40000000f00 */
[----:B------:R-:W-:Y:S02]  /*2bc0*/  MOV R124, 0xffffffff ;  /* 0xffffffff007c7802 */ /* 0x000fe40000000f00 */
[----:B------:R-:W-:-:S02]  /*2bd0*/  MOV R128, 0x2bf0 ;  /* 0x00002bf000807802 */ /* 0x000fc40000000f00 */
[----:B------:R-:W-:Y:S05]  /*2be0*/  CALL.REL.NOINC `($__internal_101_$__cuda_sm70_shflsync_bfly_p) ;  /* 0x0000073000007944 */ /* 0x000fea0003c00000 */
[----:B01----:R-:W-:Y:S01]  /*2bf0*/  FADD.FTZ R130, R130, R49 ;  /* 0x0000003182827221 */ /* 0x003fe20000010000 */
[----:B------:R-:W-:Y:S01]  /*2c00*/  HFMA2.MMA R49, -RZ, RZ, 0, 2.384185791015625e-07 ;  /* 0x00000004ff317435 */ /* 0x000fe200000001ff */
[----:B------:R-:W-:-:S02]  /*2c10*/  MOV R51, 0x1f ;  /* 0x0000001f00337802 */ /* 0x000fc40000000f00 */
[----:B------:R-:W-:Y:S02]  /*2c20*/  MOV R124, 0xffffffff ;  /* 0xffffffff007c7802 */ /* 0x000fe40000000f00 */
[----:B------:R-:W-:Y:S02]  /*2c30*/  MOV R128, 0x2c50 ;  /* 0x00002c5000807802 */ /* 0x000fe40000000f00 */
[----:B------:R-:W-:Y:S05]  /*2c40*/  CALL.REL.NOINC `($__internal_101_$__cuda_sm70_shflsync_bfly_p) ;  /* 0x000006d000007944 */ /* 0x000fea0003c00000 */
[----:B01----:R-:W-:Y:S01]  /*2c50*/  FADD.FTZ R130, R130, R49 ;  /* 0x0000003182827221 */ /* 0x003fe20000010000 */
[----:B------:R-:W-:Y:S01]  /*2c60*/  HFMA2.MMA R49, -RZ, RZ, 0, 4.76837158203125e-07 ;  /* 0x00000008ff317435 */ /* 0x000fe200000001ff */
[----:B------:R-:W-:Y:S02]  /*2c70*/  MOV R51, 0x1f ;  /* 0x0000001f00337802 */ /* 0x000fe40000000f00 */
[----:B------:R-:W-:Y:S02]  /*2c80*/  MOV R124, 0xffffffff ;  /* 0xffffffff007c7802 */ /* 0x000fe40000000f00 */
[----:B------:R-:W-:Y:S02]  /*2c90*/  MOV R128, 0x2cb0 ;  /* 0x00002cb000807802 */ /* 0x000fe40000000f00 */
[----:B------:R-:W-:Y:S05]  /*2ca0*/  CALL.REL.NOINC `($__internal_101_$__cuda_sm70_shflsync_bfly_p) ;  /* 0x0000067000007944 */ /* 0x000fea0003c00000 */
[----:B01----:R-:W-:Y:S01]  /*2cb0*/  FADD.FTZ R130, R130, R49 ;  /* 0x0000003182827221 */ /* 0x003fe20000010000 */
[----:B------:R-:W-:Y:S01]  /*2cc0*/  HFMA2.MMA R49, -RZ, RZ, 0, 9.5367431640625e-07 ;  /* 0x00000010ff317435 */ /* 0x000fe200000001ff */
[----:B------:R-:W-:-:S02]  /*2cd0*/  MOV R51, 0x1f ;  /* 0x0000001f00337802 */ /* 0x000fc40000000f00 */
[----:B------:R-:W-:Y:S02]  /*2ce0*/  MOV R124, 0xffffffff ;  /* 0xffffffff007c7802 */ /* 0x000fe40000000f00 */
[----:B------:R-:W-:Y:S02]  /*2cf0*/  MOV R128, 0x2d10 ;  /* 0x00002d1000807802 */ /* 0x000fe40000000f00 */
[----:B------:R-:W-:Y:S05]  /*2d00*/  CALL.REL.NOINC `($__internal_101_$__cuda_sm70_shflsync_bfly_p) ;  /* 0x0000061000007944 */ /* 0x000fea0003c00000 */
        /* <DEDUP_REMOVED lines=70> */
[----:B------:R-:W-:Y:S05]  /*3170*/  CALL.REL.NOINC `($__internal_101_$__cuda_sm70_shflsync_bfly_p) ;  /* 0x000001a000007944 */ /* 0x000fea0003c00000 */
[----:B01----:R-:W-:Y:S01]  /*3180*/  FADD.FTZ R130, R130, R49 ;  /* 0x0000003182827221 */ /* 0x003fe20000010000 */
[----:B------:R-:W-:Y:S01]  /*3190*/  HFMA2.MMA R49, -RZ, RZ, 0, 1.1920928955078125e-07 ;  /* 0x00000002ff317435 */ /* 0x000fe200000001ff */
[----:B------:R-:W-:Y:S02]  /*31a0*/  MOV R51, 0x1f ;  /* 0x0000001f00337802 */ /* 0x000fe40000000f00 */
[----:B------:R-:W-:Y:S02]  /*31b0*/  MOV R124, 0xffffffff ;  /* 0xffffffff007c7802 */ /* 0x000fe40000000f00 */
[----:B------:R-:W-:Y:S02]  /*31c0*/  MOV R128, 0x31e0 ;  /* 0x000031e000807802 */ /* 0x000fe40000000f00 */
        /* <DEDUP_REMOVED lines=19> */
[----:B-1----:R-:W-:Y:S01]  /*3300*/  MOV R129, R49 ;  /* 0x0000003100817202 */ /* 0x002fe20000000f00 */
[----:B0-----:R-:W-:Y:S05]  /*3310*/  BRA `(.L_x_17898) ;  /* 0xffffe94000007947 */ /* 0x001fea000383ffff */
        .weak           $__internal_101_$__cuda_sm70_shflsync_bfly_p
        .type           $__internal_101_$__cuda_sm70_shflsync_bfly_p,@function
        .size           $__internal_101_$__cuda_sm70_shflsync_bfly_p,(.L_x_29165 - $__internal_101_$__cuda_sm70_shflsync_bfly_p)
$__internal_101_$__cuda_sm70_shflsync_bfly_p:
[----:B------:R-:W-:Y:S01]  /*3320*/  HFMA2.MMA R129, -RZ, RZ, 0, 0 ;  /* 0x00000000ff817435 */ /* 0x000fe200000001ff */
[----:B------:R-:W-:Y:S04]  /*3330*/  WARPSYNC R124 ;  /* 0x0000007c00007348 */ /* 0x000fe80003800000 */
[----:B------:R0:W1:Y:S01]  /*3340*/  SHFL.BFLY PT, R49, R130, R49, R51 ;  /* 0x0c00003182317389 */ /* 0x00006200000e0033 */
[----:B------:R-:W-:Y:S05]  /*3350*/  RET.REL.NODEC R128 `(_ZN10layer_norm13ln_fwd_kernelINS_13Kernel_traitsI6__halfS2_fS2_fjLj8192ELj1ELj1ELj8ELj16ENS_18Kernel_traits_baseILj8192ES2_S2_fS2_fjLj256EEEEELb0ELb1ELb0ELb1EEEvNS_9FwdParamsE) ;  /* 0xffffcca080007950 */ /* 0x000fea0003c3ffff */
.L_x_17899:
        /* <DEDUP_REMOVED lines=10> */
.L_x_29165:


//--------------------- .text._ZN10layer_norm13ln_fwd_kernelINS_13Kernel_traitsI6__halfS2_fS2_fjLj8192ELj1ELj1ELj8ELj16ENS_18Kernel_traits_baseILj8192ES2_S2_fS2_fjLj256EEEEELb0ELb1ELb1ELb0EEEvNS_9FwdParamsE --------------------------
	.section	.text._ZN10layer_norm13ln_fwd_kernelINS_13Kernel_traitsI6__halfS2_fS2_fjLj8192ELj1ELj1ELj8ELj16ENS_18Kernel_traits_baseILj8192ES2_S2_fS2_fjLj256EEEEELb0ELb1ELb1ELb0EEEvNS_9FwdParamsE,"ax",@progbits
	.sectioninfo	@"SHI_REGISTERS=167"
	.align	128
        .global         _ZN10layer_norm13ln_fwd_kernelINS_13Kernel_traitsI6__halfS2_fS2_fjLj8192ELj1ELj1ELj8ELj16ENS_18Kernel_traits_baseILj8192ES2_S2_fS2_fjLj256EEEEELb0ELb1ELb1ELb0EEEvNS_9FwdParamsE
        .type           _ZN10layer_norm13ln_fwd_kernelINS_13Kernel_traitsI6__halfS2_fS2_fjLj8192ELj1ELj1ELj8ELj16ENS_18Kernel_traits_baseILj8192ES2_S2_fS2_fjLj256EEEEELb0ELb1ELb1ELb0EEEvNS_9FwdParamsE,@function
        .size           _ZN10layer_norm13ln_fwd_kernelINS_13Kernel_traitsI6__halfS2_fS2_fjLj8192ELj1ELj1ELj8ELj16ENS_18Kernel_traits_baseILj8192ES2_S2_fS2_fjLj256EEEEELb0ELb1ELb1ELb0EEEvNS_9FwdParamsE,(.L_x_29166 - _ZN10layer_norm13ln_fwd_kernelINS_13Kernel_traitsI6__halfS2_fS2_fjLj8192ELj1ELj1ELj8ELj16ENS_18Kernel_traits_baseILj8192ES2_S2_fS2_fjLj256EEEEELb0ELb1ELb1ELb0EEEvNS_9FwdParamsE)
        .other          _ZN10layer_norm13ln_fwd_kernelINS_13Kernel_traitsI6__halfS2_fS2_fjLj8192ELj1ELj1ELj8ELj16ENS_18Kernel_traits_baseILj8192ES2_S2_fS2_fjLj256EEEEELb0ELb1ELb1ELb0EEEvNS_9FwdParamsE,@"STO_CUDA_ENTRY STV_DEFAULT"
_ZN10layer_norm13ln_fwd_kernelINS_13Kernel_traitsI6__halfS2_fS2_fjLj8192ELj1ELj1ELj8ELj16ENS_18Kernel_traits_baseILj8192ES2_S2_fS2_fjLj256EEEEELb0ELb1ELb1ELb0EEEvNS_9FwdParamsE:
.text._ZN10layer_norm13ln_fwd_kernelINS_13Kernel_traitsI6__halfS2_fS2_fjLj8192ELj1ELj1ELj8ELj16ENS_18Kernel_traits_baseILj8192ES2_S2_fS2_fjLj256EEEEELb0ELb1ELb1ELb0EEEvNS_9FwdParamsE:
        /* <DEDUP_REMOVED lines=30> */
.L_x_17901:
[----:B0-----:R-:W-:Y:S05]  /*01e0*/  BSYNC B0 ;  /* 0x0000000000007941 */ /* 0x001fea0003800000 */
.L_x_17900:
        /* <DEDUP_REMOVED lines=16> */
.L_x_17903:
[----:B0-----:R-:W-:Y:S05]  /*02f0*/  BSYNC B0 ;  /* 0x0000000000007941 */ /* 0x001fea0003800000 */
.L_x_17902:
        /* <DEDUP_REMOVED lines=16> */
.L_x_17905:
[----:B0-----:R-:W-:Y:S05]  /*0400*/  BSYNC B0 ;  /* 0x0000000000007941 */ /* 0x001fea0003800000 */
.L_x_17904:
        /* <DEDUP_REMOVED lines=15> */
.L_x_17907:
[----:B0-----:R-:W-:Y:S05]  /*0500*/  BSYNC B0 ;  /* 0x0000000000007941 */ /* 0x001fea0003800000 */
.L_x_17906:
        /* <DEDUP_REMOVED lines=17> */
[----:B------:R-:W-:Y:S01]  /*0620*/  HFMA2.MMA R151, -RZ, RZ, 0, 5.9604644775390625e-08 ;  /* 0x00000001ff977435 */ /* 0x000fe200000001ff */
[----:B------:R-:W-:Y:S01]  /*0630*/  SHF.L.U32 R12, R0, 0x5, RZ ;  /* 0x00000005000c7819 */ /* 0x000fe200000006ff */
[--C-:B------:R-:W-:Y:S01]  /*0640*/  HADD2.F32 R79, -RZ, R85.reuse.H0_H0 ;  /* 0x20000055ff4f7230 */ /* 0x100fe20000004100 */
[----:B------:R-:W-:Y:S01]  /*0650*/  IMNMX R3, R3, 0x20, PT ;  /* 0x0000002003037817 */ /* 0x000fe20003800200 */
[----:B------:R-:W-:Y:S01]  /*0660*/  HADD2.F32 R80, -RZ, R85.H1_H1 ;  /* 0x30000055ff507230 */ /* 0x000fe20000004100 */
[----:B------:R-:W-:Y:S01]  /*0670*/  LOP3.LUT R13, R12, 0x3e0, RZ, 0xc0, !PT ;  /* 0x000003e00c0d7812 */ /* 0x000fe200078ec0ff */
[--C-:B------:R-:W-:Y:S01]  /*0680*/  HADD2.F32 R81, -RZ, R86.reuse.H0_H0 ;  /* 0x20000056ff517230 */ /* 0x100fe20000004100 */
[----:B------:R-:W-:Y:S01]  /*0690*/  IADD3 R3, R3, R38, RZ ;  /* 0x0000002603037210 */ /* 0x000fe20007ffe0ff */
[----:B------:R-:W-:Y:S01]  /*06a0*/  HADD2.F32 R82, -RZ, R86.H1_H1 ;  /* 0x30000056ff527230 */ /* 0x000fe20000004100 */
[----:B------:R-:W-:Y:S01]  /*06b0*/  IADD3 R13, R2, -R13, RZ ;  /* 0x8000000d020d7210 */ /* 0x000fe20007ffe0ff */
[--C-:B------:R-:W-:Y:S01]  /*06c0*/  HADD2.F32 R83, -RZ, R87.reuse.H0_H0 ;  /* 0x20000057ff537230 */ /* 0x100fe20000004100 */
[----:B------:R-:W-:Y:S01]  /*06d0*/  SHF.L.U32 R3, R3, 0x3, RZ ;  /* 0x0000000303037819 */ /* 0x000fe200000006ff */
[----:B------:R-:W-:Y:S01]  /*06e0*/  HADD2.F32 R84, -RZ, R87.H1_H1 ;  /* 0x30000057ff547230 */ /* 0x000fe20000004100 */
[----:B------:R-:W-:Y:S01]  /*06f0*/  IMNMX R13, RZ, R13, !PT ;  /* 0x0000000dff0d7217 */ /* 0x000fe20007800200 */
[--C-:B------:R-:W-:Y:S01]  /*0700*/  HADD2.F32 R53, -RZ, R40.reuse.H0_H0 ;  /* 0x20000028ff357230 */ /* 0x100fe20000004100 */
[----:B------:R-:W-:Y:S01]  /*0710*/  ULDC.U8 UR6, c[0x0][0x1f0] ;  /* 0x00007c0000067ab9 */ /* 0x000fe20000000000 */
[----:B------:R-:W-:Y:S01]  /*0720*/  HADD2.F32 R54, -RZ, R40.H1_H1 ;  /* 0x30000028ff367230 */ /* 0x000fe20000004100 */
[----:B------:R-:W0:Y:S01]  /*0730*/  I2F.U32 R3, R3 ;  /* 0x0000000300037306 */ /* 0x000e220000201000 */
[----:B------:R-:W-:Y:S01]  /*0740*/  IMNMX R13, R13, 0x20, PT ;  /* 0x000000200d0d7817 */ /* 0x000fe20003800200 */
[----:B------:R-:W-:-:S02]  /*0750*/  HADD2.F32 R55, -RZ, R41.H0_H0 ;  /* 0x20000029ff377230 */ /* 0x000fc40000004100 */
[----:B------:R-:W-:Y:S01]  /*0760*/  HADD2.F32 R56, -RZ, R41.H1_H1 ;  /* 0x30000029ff387230 */ /* 0x000fe20000004100 */
[----:B------:R-:W-:Y:S01]  /*0770*/  IADD3 R13, R38, R13, RZ ;  /* 0x0000000d260d7210 */ /* 0x000fe20007ffe0ff */
[--C-:B------:R-:W-:Y:S02]  /*0780*/  HADD2.F32 R57, -RZ, R42.reuse.H0_H0 ;  /* 0x2000002aff397230 */ /* 0x100fe40000004100 */
[----:B------:R-:W-:Y:S01]  /*0790*/  HADD2.F32 R58, -RZ, R42.H1_H1 ;  /* 0x3000002aff3a7230 */ /* 0x000fe20000004100 */
[----:B------:R-:W-:Y:S01]  /*07a0*/  SHF.L.U32 R152, R13, 0x3, RZ ;  /* 0x000000030d987819 */ /* 0x000fe200000006ff */
        /* <DEDUP_REMOVED lines=78> */
[----:B01----:R-:W-:Y:S02]  /*0c90*/  HADD2.F32 R149, -RZ, R11.H1_H1 ;  /* 0x3000000bff957230 */ /* 0x003fe40000004100 */
.L_x_17991:
        /* <DEDUP_REMOVED lines=13> */
[----:B------:R-:W-:Y:S02]  /*0d70*/  LEA.HI R49, R49, R48, RZ, 0x3 ;  /* 0x0000003031317211 */ /* 0x000fe400078f18ff */
[----:B------:R-:W-:Y:S02]  /*0d80*/  @P4 SHF.R.S32.HI R48, RZ, 0x1f, R153 ;  /* 0x0000001fff304819 */ /* 0x000fe40000011499 */
[-C--:B------:R-:W-:Y:S02]  /*0d90*/  LEA.HI.SX32 R49, R49, R2.reuse, 0x1d ;  /* 0x0000000231317211 */ /* 0x080fe400078feaff */
[----:B------:R-:W-:Y:S02]  /*0da0*/  @P4 LEA.HI R153, R48, R153, RZ, 0x3 ;  /* 0x0000009930994211 */ /* 0x000fe400078f18ff */
[----:B------:R-:W-:Y:S02]  /*0db0*/  MOV R48, RZ ;  /* 0x000000ff00307202 */ /* 0x000fe40000000f00 */
[----:B------:R-:W-:Y:S01]  /*0dc0*/  @P4 LEA.HI.SX32 R48, R153, R2, 0x1d ;  /* 0x0000000299304211 */ /* 0x000fe200078feaff */
        /* <DEDUP_REMOVED lines=39> */
[----:B------:R-:W-:-:S04]  /*1040*/  FMUL.FTZ R8, R53, R2 ;  /* 0x0000000235087220 */ /* 0x000fc80000410000 */
[----:B------:R-:W-:Y:S02]  /*1050*/  @P5 FADD.FTZ R8, R4, R8 ;  /* 0x0000000804085221 */ /* 0x000fe40000010000 */
.L_x_17911:
[----:B0-----:R-:W-:Y:S05]  /*1060*/  BSYNC B1 ;  /* 0x0000000000017941 */ /* 0x001fea0003800000 */
.L_x_17910:
[----:B------:R-:W-:Y:S01]  /*1070*/  BSSY B1, `(.L_x_17912) ;  /* 0x0000006000017945 */ /* 0x000fe20003800000 */
[----:B------:R-:W-:Y:S05]  /*1080*/  @!P6 BRA `(.L_x_17913) ;  /* 0x000000400000e947 */ /* 0x000fea0003800000 */
[----:B-----5:R-:W-:-:S05]  /*1090*/  HADD2.F32 R2, -RZ, R20.H1_H1 ;  /* 0x30000014ff027230 */ /* 0x020fca0000004100 */
[----:B------:R-:W-:-:S04]  /*10a0*/  FMUL.FTZ R9, R2, c[0x0][0x1ec] ;  /* 0x00007b0002097a20 */ /* 0x000fc80000410000 */
[----:B------:R-:W-:-:S04]  /*10b0*/  FMUL.FTZ R9, R54, R9 ;  /* 0x0000000936097220 */ /* 0x000fc80000410000 */
[----:B------:R-:W-:Y:S02]  /*10c0*/  @P5 FADD.FTZ R9, R5, R9 ;  /* 0x0000000905095221 */ /* 0x000fe40000010000 */
.L_x_17913:
[----:B------:R-:W-:Y:S05]  /*10d0*/  BSYNC B1 ;  /* 0x0000000000017941 */ /* 0x000fea0003800000 */
.L_x_17912:
[----:B------:R-:W-:Y:S01]  /*10e0*/  BSSY B1, `(.L_x_17914) ;  /* 0x0000006000017945 */ /* 0x000fe20003800000 */
[----:B------:R-:W-:Y:S05]  /*10f0*/  @!P6 BRA `(.L_x_17915) ;  /* 0x000000400000e947 */ /* 0x000fea0003800000 */
[----:B-----5:R-:W-:-:S05]  /*1100*/  HADD2.F32 R2, -RZ, R21.H0_H0 ;  /* 0x20000015ff027230 */ /* 0x020fca0000004100 */
[----:B------:R-:W-:-:S04]  /*1110*/  FMUL.FTZ R2, R2, c[0x0][0x1ec] ;  /* 0x00007b0002027a20 */ /* 0x000fc80000410000 */
[----:B------:R-:W-:-:S04]  /*1120*/  FMUL.FTZ R10, R55, R2 ;  /* 0x00000002370a7220 */ /* 0x000fc80000410000 */
[----:B------:R-:W-:Y:S02]  /*1130*/  @P5 FADD.FTZ R10, R6, R10 ;  /* 0x0000000a060a5221 */ /* 0x000fe40000010000 */
.L_x_17915:
[----:B------:R-:W-:Y:S05]  /*1140*/  BSYNC B1 ;  /* 0x0000000000017941 */ /* 0x000fea0003800000 */
.L_x_17914:
[----:B------:R-:W-:Y:S01]  /*1150*/  BSSY B1, `(.L_x_17916) ;  /* 0x0000006000017945 */ /* 0x000fe20003800000 */
[----:B------:R-:W-:Y:S05]  /*1160*/  @!P6 BRA `(.L_x_17917) ;  /* 0x000000400000e947 */ /* 0x000fea0003800000 */
[----:B-----5:R-:W-:-:S05]  /*1170*/  HADD2.F32 R2, -RZ, R21.H1_H1 ;  /* 0x30000015ff027230 */ /* 0x020fca0000004100 */
[----:B------:R-:W-:-:S04]  /*1180*/  FMUL.FTZ R11, R2, c[0x0][0x1ec] ;  /* 0x00007b00020b7a20 */ /* 0x000fc80000410000 */
[----:B------:R-:W-:-:S04]  /*1190*/  FMUL.FTZ R11, R56, R11 ;  /* 0x0000000b380b7220 */ /* 0x000fc80000410000 */
[----:B------:R-:W-:Y:S02]  /*11a0*/  @P5 FADD.FTZ R11, R7, R11 ;  /* 0x0000000b070b5221 */ /* 0x000fe40000010000 */
.L_x_17917:
[----:B------:R-:W-:Y:S05]  /*11b0*/  BSYNC B1 ;  /* 0x0000000000017941 */ /* 0x000fea0003800000 */
.L_x_17916:
[----:B------:R-:W-:Y:S01]  /*11c0*/  BSSY B1, `(.L_x_17918) ;  /* 0x0000006000017945 */ /* 0x000fe20003800000 */
[----:B------:R-:W-:Y:S05]  /*11d0*/  @!P6 BRA `(.L_x_17919) ;  /* 0x000000400000e947 */ /* 0x000fea0003800000 */
[----:B-----5:R-:W-:-:S05]  /*11e0*/  HADD2.F32 R2, -RZ, R22.H0_H0 ;  /* 0x20000016ff027230 */ /* 0x020fca0000004100 */
[----:B------:R-:W-:-:S04]  /*11f0*/  FMUL.FTZ R2, R2, c[0x0][0x1ec] ;  /* 0x00007b0002027a20 */ /* 0x000fc80000410000 */
[----:B------:R-:W-:-:S04]  /*1200*/  FMUL.FTZ R16, R57, R2 ;  /* 0x0000000239107220 */ /* 0x000fc80000410000 */
[----:B------:R-:W-:Y:S02]  /*1210*/  @P5 FADD.FTZ R16, R12, R16 ;  /* 0x000000100c105221 */ /* 0x000fe40000010000 */
.L_x_17919:
[----:B------:R-:W-:Y:S05]  /*1220*/  BSYNC B1 ;  /* 0x0000000000017941 */ /* 0x000fea0003800000 */
.L_x_17918:
[----:B------:R-:W-:Y:S01]  /*1230*/  BSSY B1, `(.L_x_17920) ;  /* 0x0000006000017945 */ /* 0x000fe20003800000 */
[----:B------:R-:W-:Y:S05]  /*1240*/  @!P6 BRA `(.L_x_17921) ;  /* 0x000000400000e947 */ /* 0x000fea0003800000 */
[----:B-----5:R-:W-:-:S05]  /*1250*/  HADD2.F32 R2, -RZ, R22.H1_H1 ;  /* 0x30000016ff027230 */ /* 0x020fca0000004100 */
[----:B------:R-:W-:-:S04]  /*1260*/  FMUL.FTZ R17, R2, c[0x0][0x1ec] ;  /* 0x00007b0002117a20 */ /* 0x000fc80000410000 */
[----:B------:R-:W-:-:S04]  /*1270*/  FMUL.FTZ R17, R58, R17 ;  /* 0x000000113a117220 */ /* 0x000fc80000410000 */
[----:B------:R-:W-:Y:S02]  /*1280*/  @P5 FADD.FTZ R17, R13, R17 ;  /* 0x000000110d115221 */ /* 0x000fe40000010000 */
.L_x_17921:
[----:B------:R-:W-:Y:S05]  /*1290*/  BSYNC B1 ;  /* 0x0000000000017941 */ /* 0x000fea0003800000 */
.L_x_17920:
[----:B------:R-:W-:Y:S01]  /*12a0*/  BSSY B1, `(.L_x_17922) ;  /* 0x0000007000017945 */ /* 0x000fe20003800000 */
[----:B------:R-:W-:Y:S01]  /*12b0*/  HFMA2.MMA R156, -RZ, RZ, 0, 1.9073486328125e-06 ;  /* 0x00000020ff9c7435 */ /* 0x000fe200000001ff */
[----:B------:R-:W-:Y:S05]  /*12c0*/  @!P6 BRA `(.L_x_17923) ;  /* 0x000000400000e947 */ /* 0x000fea0003800000 */
[----:B-----5:R-:W-:-:S05]  /*12d0*/  HADD2.F32 R2, -RZ, R23.H0_H0 ;  /* 0x20000017ff027230 */ /* 0x020fca0000004100 */
[----:B------:R-:W-:-:S04]  /*12e0*/  FMUL.FTZ R2, R2, c[0x0][0x1ec] ;  /* 0x00007b0002027a20 */ /* 0x000fc80000410000 */
[----:B------:R-:W-:-:S04]  /*12f0*/  FMUL.FTZ R18, R59, R2 ;  /* 0x000000023b127220 */ /* 0x000fc80000410000 */
[----:B------:R-:W-:Y:S02]  /*1300*/  @P5 FADD.FTZ R18, R14, R18 ;  /* 0x000000120e125221 */ /* 0x000fe40000010000 */
.L_x_17923:
[----:B------:R-:W-:Y:S05]  /*1310*/  BSYNC B1 ;  /* 0x0000000000017941 */ /* 0x000fea0003800000 */
.L_x_17922:
[----:B------:R-:W-:Y:S01]  /*1320*/  BSSY B1, `(.L_x_17924) ;  /* 0x0000007000017945 */ /* 0x000fe20003800000 */
[----:B------:R-:W-:Y:S01]  /*1330*/  IMAD.WIDE.U32 R2, R49, R156, c[0x0][0x188] ;  /* 0x0000620031027625 */ /* 0x000fe200078e009c */
[----:B------:R-:W-:Y:S05]  /*1340*/  @!P6 BRA `(.L_x_17925) ;  /* 0x000000400000e947 */ /* 0x000fea0003800000 */
[----:B-----5:R-:W-:-:S05]  /*1350*/  HADD2.F32 R19, -RZ, R23.H1_H1 ;  /* 0x30000017ff137230 */ /* 0x020fca0000004100 */
[----:B------:R-:W-:-:S04]  /*1360*/  FMUL.FTZ R19, R19, c[0x0][0x1ec] ;  /* 0x00007b0013137a20 */ /* 0x000fc80000410000 */
[----:B------:R-:W-:-:S04]  /*1370*/  FMUL.FTZ R19, R60, R19 ;  /* 0x000000133c137220 */ /* 0x000fc80000410000 */
[----:B------:R-:W-:Y:S02]  /*1380*/  @P5 FADD.FTZ R19, R15, R19 ;  /* 0x000000130f135221 */ /* 0x000fe40000010000 */
.L_x_17925:
[----:B------:R-:W-:Y:S05]  /*1390*/  BSYNC B1 ;  /* 0x0000000000017941 */ /* 0x000fea0003800000 */
.L_x_17924:
[----:B------:R0:W-:Y:S01]  /*13a0*/  STG.E.128 [R2.64], R8 ;  /* 0x0000000802007986 */ /* 0x0001e2000c101d04 */
[----:B------:R-:W-:Y:S02]  /*13b0*/  IADD3 R48, R48, 0x100, RZ ;  /* 0x0000010030307810 */ /* 0x000fe40007ffe0ff */
[----:B------:R-:W-:Y:S01]  /*13c0*/  IADD3 R49, R49, 0x100, RZ ;  /* 0x0000010031317810 */ /* 0x000fe20007ffe0ff */
[----:B------:R0:W-:Y:S04]  /*13d0*/  STG.E.128 [R2.64+0x10], R16 ;  /* 0x0000101002007986 */ /* 0x0001e8000c101d04 */
.L_x_17909:
[----:B------:R-:W-:Y:S05]  /*13e0*/  BSYNC B0 ;  /* 0x0000000000007941 */ /* 0x000fea0003800000 */
.L_x_17908:
        /* <DEDUP_REMOVED lines=43> */
.L_x_17929:
[----:B0-----:R-:W-:Y:S05]  /*16a0*/  BSYNC B1 ;  /* 0x0000000000017941 */ /* 0x001fea0003800000 */
.L_x_17928:
[----:B------:R-:W-:Y:S01]  /*16b0*/  BSSY B1, `(.L_x_17930) ;  /* 0x0000006000017945 */ /* 0x000fe20003800000 */
[----:B------:R-:W-:Y:S05]  /*16c0*/  @!P6 BRA `(.L_x_17931) ;  /* 0x000000400000e947 */ /* 0x000fea0003800000 */
[----:B-----5:R-:W-:-:S05]  /*16d0*/  HADD2.F32 R2, -RZ, R20.H1_H1 ;  /* 0x30000014ff027230 */ /* 0x020fca0000004100 */
[----:B------:R-:W-:-:S04]  /*16e0*/  FMUL.FTZ R25, R2, c[0x0][0x1ec] ;  /* 0x00007b0002197a20 */ /* 0x000fc80000410000 */
[----:B------:R-:W-:-:S04]  /*16f0*/  FMUL.FTZ R25, R62, R25 ;  /* 0x000000193e197220 */ /* 0x000fc80000410000 */
[----:B------:R-:W-:Y:S02]  /*1700*/  @P5 FADD.FTZ R25, R5, R25 ;  /* 0x0000001905195221 */ /* 0x000fe40000010000 */
.L_x_17931:
[----:B------:R-:W-:Y:S05]  /*1710*/  BSYNC B1 ;  /* 0x0000000000017941 */ /* 0x000fea0003800000 */
.L_x_17930:
[----:B------:R-:W-:Y:S01]  /*1720*/  BSSY B1, `(.L_x_17932) ;  /* 0x0000006000017945 */ /* 0x000fe20003800000 */
[----:B------:R-:W-:Y:S05]  /*1730*/  @!P6 BRA `(.L_x_17933) ;  /* 0x000000400000e947 */ /* 0x000fea0003800000 */
[----:B-----5:R-:W-:-:S05]  /*1740*/  HADD2.F32 R2, -RZ, R21.H0_H0 ;  /* 0x20000015ff027230 */ /* 0x020fca0000004100 */
[----:B------:R-:W-:-:S04]  /*1750*/  FMUL.FTZ R2, R2, c[0x0][0x1ec] ;  /* 0x00007b0002027a20 */ /* 0x000fc80000410000 */
[----:B------:R-:W-:-:S04]  /*1760*/  FMUL.FTZ R26, R63, R2 ;  /* 0x000000023f1a7220 */ /* 0x000fc80000410000 */
[----:B------:R-:W-:Y:S02]  /*1770*/  @P5 FADD.FTZ R26, R6, R26 ;  /* 0x0000001a061a5221 */ /* 0x000fe40000010000 */
.L_x_17933:
[----:B------:R-:W-:Y:S05]  /*1780*/  BSYNC B1 ;  /* 0x0000000000017941 */ /* 0x000fea0003800000 */
.L_x_17932:
[----:B------:R-:W-:Y:S01]  /*1790*/  BSSY B1, `(.L_x_17934) ;  /* 0x0000006000017945 */ /* 0x000fe20003800000 */
[----:B------:R-:W-:Y:S05]  /*17a0*/  @!P6 BRA `(.L_x_17935) ;  /* 0x000000400000e947 */ /* 0x000fea0003800000 */
[----:B-----5:R-:W-:-:S05]  /*17b0*/  HADD2.F32 R2, -RZ, R21.H1_H1 ;  /* 0x30000015ff027230 */ /* 0x020fca0000004100 */
[----:B------:R-:W-:-:S04]  /*17c0*/  FMUL.FTZ R27, R2, c[0x0][0x1ec] ;  /* 0x00007b00021b7a20 */ /* 0x000fc80000410000 */
[----:B------:R-:W-:-:S04]  /*17d0*/  FMUL.FTZ R27, R64, R27 ;  /* 0x0000001b401b7220 */ /* 0x000fc80000410000 */
[----:B------:R-:W-:Y:S02]  /*17e0*/  @P5 FADD.FTZ R27, R7, R27 ;  /* 0x0000001b071b5221 */ /* 0x000fe40000010000 */
.L_x_17935:
[----:B------:R-:W-:Y:S05]  /*17f0*/  BSYNC B1 ;  /* 0x0000000000017941 */ /* 0x000fea0003800000 */
.L_x_17934:
[----:B------:R-:W-:Y:S01]  /*1800*/  BSSY B1, `(.L_x_17936) ;  /* 0x0000006000017945 */ /* 0x000fe20003800000 */
[----:B------:R-:W-:Y:S05]  /*1810*/  @!P6 BRA `(.L_x_17937) ;  /* 0x000000400000e947 */ /* 0x000fea0003800000 */
[----:B-----5:R-:W-:-:S05]  /*1820*/  HADD2.F32 R2, -RZ, R22.H0_H0 ;  /* 0x20000016ff027230 */ /* 0x020fca0000004100 */
[----:B------:R-:W-:-:S04]  /*1830*/  FMUL.FTZ R2, R2, c[0x0][0x1ec] ;  /* 0x00007b0002027a20 */ /* 0x000fc80000410000 */
[----:B------:R-:W-:-:S04]  /*1840*/  FMUL.FTZ R28, R65, R2 ;  /* 0x00000002411c7220 */ /* 0x000fc80000410000 */
[----:B------:R-:W-:Y:S02]  /*1850*/  @P5 FADD.FTZ R28, R12, R28 ;  /* 0x0000001c0c1c5221 */ /* 0x000fe40000010000 */
.L_x_17937:
[----:B------:R-:W-:Y:S05]  /*1860*/  BSYNC B1 ;  /* 0x0000000000017941 */ /* 0x000fea0003800000 */
.L_x_17936:
[----:B------:R-:W-:Y:S01]  /*1870*/  BSSY B1, `(.L_x_17938) ;  /* 0x0000006000017945 */ /* 0x000fe20003800000 */
[----:B------:R-:W-:Y:S05]  /*1880*/  @!P6 BRA `(.L_x_17939) ;  /* 0x000000400000e947 */ /* 0x000fea0003800000 */
[----:B-----5:R-:W-:-:S05]  /*1890*/  HADD2.F32 R2, -RZ, R22.H1_H1 ;  /* 0x30000016ff027230 */ /* 0x020fca0000004100 */
[----:B------:R-:W-:-:S04]  /*18a0*/  FMUL.FTZ R29, R2, c[0x0][0x1ec] ;  /* 0x00007b00021d7a20 */ /* 0x000fc80000410000 */
[----:B------:R-:W-:-:S04]  /*18b0*/  FMUL.FTZ R29, R66, R29 ;  /* 0x0000001d421d7220 */ /* 0x000fc80000410000 */
[----:B------:R-:W-:Y:S02]  /*18c0*/  @P5 FADD.FTZ R29, R13, R29 ;  /* 0x0000001d0d1d5221 */ /* 0x000fe40000010000 */
.L_x_17939:
[----:B------:R-:W-:Y:S05]  /*18d0*/  BSYNC B1 ;  /* 0x0000000000017941 */ /* 0x000fea0003800000 */
.L_x_17938:
[----:B------:R-:W-:Y:S01]  /*18e0*/  BSSY B1, `(.L_x_17940) ;  /* 0x0000007000017945 */ /* 0x000fe20003800000 */
[----:B------:R-:W-:Y:S01]  /*18f0*/  HFMA2.MMA R156, -RZ, RZ, 0, 1.9073486328125e-06 ;  /* 0x00000020ff9c7435 */ /* 0x000fe200000001ff */
[----:B------:R-:W-:Y:S05]  /*1900*/  @!P6 BRA `(.L_x_17941) ;  /* 0x000000400000e947 */ /* 0x000fea0003800000 */
[----:B-----5:R-:W-:-:S05]  /*1910*/  HADD2.F32 R2, -RZ, R23.H0_H0 ;  /* 0x20000017ff027230 */ /* 0x020fca0000004100 */
[----:B------:R-:W-:-:S04]  /*1920*/  FMUL.FTZ R2, R2, c[0x0][0x1ec] ;  /* 0x00007b0002027a20 */ /* 0x000fc80000410000 */
[----:B------:R-:W-:-:S04]  /*1930*/  FMUL.FTZ R30, R67, R2 ;  /* 0x00000002431e7220 */ /* 0x000fc80000410000 */
[----:B------:R-:W-:Y:S02]  /*1940*/  @P5 FADD.FTZ R30, R14, R30 ;  /* 0x0000001e0e1e5221 */ /* 0x000fe40000010000 */
.L_x_17941:
[----:B------:R-:W-:Y:S05]  /*1950*/  BSYNC B1 ;  /* 0x0000000000017941 */ /* 0x000fea0003800000 */
.L_x_17940:
[----:B------:R-:W-:Y:S01]  /*1960*/  BSSY B1, `(.L_x_17942) ;  /* 0x0000007000017945 */ /* 0x000fe20003800000 */
[----:B------:R-:W-:Y:S01]  /*1970*/  IMAD.WIDE.U32 R2, R49, R156, c[0x0][0x188] ;  /* 0x0000620031027625 */ /* 0x000fe200078e009c */
[----:B------:R-:W-:Y:S05]  /*1980*/  @!P6 BRA `(.L_x_17943) ;  /* 0x000000400000e947 */ /* 0x000fea0003800000 */
[----:B-----5:R-:W-:-:S05]  /*1990*/  HADD2.F32 R31, -RZ, R23.H1_H1 ;  /* 0x30000017ff1f7230 */ /* 0x020fca0000004100 */
[----:B------:R-:W-:-:S04]  /*19a0*/  FMUL.FTZ R31, R31, c[0x0][0x1ec] ;  /* 0x00007b001f1f7a20 */ /* 0x000fc80000410000 */
[----:B------:R-:W-:-:S04]  /*19b0*/  FMUL.FTZ R31, R68, R31 ;  /* 0x0000001f441f7220 */ /* 0x000fc80000410000 */
[----:B------:R-:W-:Y:S02]  /*19c0*/  @P5 FADD.FTZ R31, R15, R31 ;  /* 0x0000001f0f1f5221 */ /* 0x000fe40000010000 */
.L_x_17943:
[----:B------:R-:W-:Y:S05]  /*19d0*/  BSYNC B1 ;  /* 0x0000000000017941 */ /* 0x000fea0003800000 */
.L_x_17942:
[----:B------:R0:W-:Y:S01]  /*19e0*/  STG.E.128 [R2.64], R24 ;  /* 0x0000001802007986 */ /* 0x0001e2000c101d04 */
[----:B------:R-:W-:Y:S02]  /*19f0*/  IADD3 R48, R48, 0x100, RZ ;  /* 0x0000010030307810 */ /* 0x000fe40007ffe0ff */
[----:B------:R-:W-:Y:S01]  /*1a00*/  IADD3 R49, R49, 0x100, RZ ;  /* 0x0000010031317810 */ /* 0x000fe20007ffe0ff */
[----:B------:R0:W-:Y:S04]  /*1a10*/  STG.E.128 [R2.64+0x10], R28 ;  /* 0x0000101c02007986 */ /* 0x0001e8000c101d04 */
.L_x_17927:
[----:B------:R-:W-:Y:S05]  /*1a20*/  BSYNC B0 ;  /* 0x0000000000007941 */ /* 0x000fea0003800000 */
.L_x_17926:
        /* <DEDUP_REMOVED lines=42> */
.L_x_17947:
[----:B0-----:R-:W-:Y:S05]  /*1cd0*/  BSYNC B1 ;  /* 0x0000000000017941 */ /* 0x001fea0003800000 */
.L_x_17946:
[----:B------:R-:W-:Y:S01]  /*1ce0*/  BSSY B1, `(.L_x_17948) ;  /* 0x0000006000017945 */ /* 0x000fe20003800000 */
[----:B------:R-:W-:Y:S05]  /*1cf0*/  @!P6 BRA `(.L_x_17949) ;  /* 0x000000400000e947 */ /* 0x000fea0003800000 */
[----:B-----5:R-:W-:-:S05]  /*1d00*/  HADD2.F32 R2, -RZ, R20.H1_H1 ;  /* 0x30000014ff027230 */ /* 0x020fca0000004100 */
[----:B------:R-:W-:-:S04]  /*1d10*/  FMUL.FTZ R33, R2, c[0x0][0x1ec] ;  /* 0x00007b0002217a20 */ /* 0x000fc80000410000 */
[----:B------:R-:W-:-:S04]  /*1d20*/  FMUL.FTZ R33, R70, R33 ;  /* 0x0000002146217220 */ /* 0x000fc80000410000 */
[----:B------:R-:W-:Y:S02]  /*1d30*/  @P5 FADD.FTZ R33, R5, R33 ;  /* 0x0000002105215221 */ /* 0x000fe40000010000 */
.L_x_17949:
[----:B------:R-:W-:Y:S05]  /*1d40*/  BSYNC B1 ;  /* 0x0000000000017941 */ /* 0x000fea0003800000 */
.L_x_17948:
[----:B------:R-:W-:Y:S01]  /*1d50*/  BSSY B1, `(.L_x_17950) ;  /* 0x0000006000017945 */ /* 0x000fe20003800000 */
[----:B------:R-:W-:Y:S05]  /*1d60*/  @!P6 BRA `(.L_x_17951) ;  /* 0x000000400000e947 */ /* 0x000fea0003800000 */
[----:B-----5:R-:W-:-:S05]  /*1d70*/  HADD2.F32 R2, -RZ, R21.H0_H0 ;  /* 0x20000015ff027230 */ /* 0x020fca0000004100 */
[----:B------:R-:W-:-:S04]  /*1d80*/  FMUL.FTZ R2, R2, c[0x0][0x1ec] ;  /* 0x00007b0002027a20 */ /* 0x000fc80000410000 */
[----:B------:R-:W-:-:S04]  /*1d90*/  FMUL.FTZ R34, R71, R2 ;  /* 0x0000000247227220 */ /* 0x000fc80000410000 */
[----:B------:R-:W-:Y:S02]  /*1da0*/  @P5 FADD.FTZ R34, R6, R34 ;  /* 0x0000002206225221 */ /* 0x000fe40000010000 */
.L_x_17951:
[----:B------:R-:W-:Y:S05]  /*1db0*/  BSYNC B1 ;  /* 0x0000000000017941 */ /* 0x000fea0003800000 */
.L_x_17950:
[----:B------:R-:W-:Y:S01]  /*1dc0*/  BSSY B1, `(.L_x_17952) ;  /* 0x0000006000017945 */ /* 0x000fe20003800000 */
[----:B------:R-:W-:Y:S05]  /*1dd0*/  @!P6 BRA `(.L_x_17953) ;  /* 0x000000400000e947 */ /* 0x000fea0003800000 */
[----:B-----5:R-:W-:-:S05]  /*1de0*/  HADD2.F32 R2, -RZ, R21.H1_H1 ;  /* 0x30000015ff027230 */ /* 0x020fca0000004100 */
[----:B------:R-:W-:-:S04]  /*1df0*/  FMUL.FTZ R35, R2, c[0x0][0x1ec] ;  /* 0x00007b0002237a20 */ /* 0x000fc80000410000 */
[----:B------:R-:W-:-:S04]  /*1e00*/  FMUL.FTZ R35, R72, R35 ;  /* 0x0000002348237220 */ /* 0x000fc80000410000 */
[----:B------:R-:W-:Y:S02]  /*1e10*/  @P5 FADD.FTZ R35, R7, R35 ;  /* 0x0000002307235221 */ /* 0x000fe40000010000 */
.L_x_17953:
[----:B------:R-:W-:Y:S05]  /*1e20*/  BSYNC B1 ;  /* 0x0000000000017941 */ /* 0x000fea0003800000 */
.L_x_17952:
[----:B------:R-:W-:Y:S01]  /*1e30*/  BSSY B1, `(.L_x_17954) ;  /* 0x0000006000017945 */ /* 0x000fe20003800000 */
[----:B------:R-:W-:Y:S05]  /*1e40*/  @!P6 BRA `(.L_x_17955) ;  /* 0x000000400000e947 */ /* 0x000fea0003800000 */
[----:B-----5:R-:W-:-:S05]  /*1e50*/  HADD2.F32 R2, -RZ, R22.H0_H0 ;  /* 0x20000016ff027230 */ /* 0x020fca0000004100 */
[----:B------:R-:W-:-:S04]  /*1e60*/  FMUL.FTZ R2, R2, c[0x0][0x1ec] ;  /* 0x00007b0002027a20 */ /* 0x000fc80000410000 */
[----:B------:R-:W-:-:S04]  /*1e70*/  FMUL.FTZ R36, R73, R2 ;  /* 0x0000000249247220 */ /* 0x000fc80000410000 */
[----:B------:R-:W-:Y:S02]  /*1e80*/  @P5 FADD.FTZ R36, R12, R36 ;  /* 0x000000240c245221 */ /* 0x000fe40000010000 */
.L_x_17955:
[----:B------:R-:W-:Y:S05]  /*1e90*/  BSYNC B1 ;  /* 0x0000000000017941 */ /* 0x000fea0003800000 */
.L_x_17954:
[----:B------:R-:W-:Y:S01]  /*1ea0*/  BSSY B1, `(.L_x_17956) ;  /* 0x0000006000017945 */ /* 0x000fe20003800000 */
[----:B------:R-:W-:Y:S05]  /*1eb0*/  @!P6 BRA `(.L_x_17957) ;  /* 0x000000400000e947 */ /* 0x000fea0003800000 */
[----:B-----5:R-:W-:-:S05]  /*1ec0*/  HADD2.F32 R2, -RZ, R22.H1_H1 ;  /* 0x30000016ff027230 */ /* 0x020fca0000004100 */
[----:B------:R-:W-:-:S04]  /*1ed0*/  FMUL.FTZ R37, R2, c[0x0][0x1ec] ;  /* 0x00007b0002257a20 */ /* 0x000fc80000410000 */
[----:B------:R-:W-:-:S04]  /*1ee0*/  FMUL.FTZ R37, R74, R37 ;  /* 0x000000254a257220 */ /* 0x000fc80000410000 */
[----:B------:R-:W-:Y:S02]  /*1ef0*/  @P5 FADD.FTZ R37, R13, R37 ;  /* 0x000000250d255221 */ /* 0x000fe40000010000 */
.L_x_17957:
[----:B------:R-:W-:Y:S05]  /*1f00*/  BSYNC B1 ;  /* 0x0000000000017941 */ /* 0x000fea0003800000 */
.L_x_17956:
[----:B------:R-:W-:Y:S01]  /*1f10*/  BSSY B1, `(.L_x_17958) ;  /* 0x0000007000017945 */ /* 0x000fe20003800000 */
[----:B------:R-:W-:Y:S01]  /*1f20*/  HFMA2.MMA R156, -RZ, RZ, 0, 1.9073486328125e-06 ;  /* 0x00000020ff9c7435 */ /* 0x000fe200000001ff */
[----:B------:R-:W-:Y:S05]  /*1f30*/  @!P6 BRA `(.L_x_17959) ;  /* 0x000000400000e947 */ /* 0x000fea0003800000 */
[----:B-----5:R-:W-:-:S05]  /*1f40*/  HADD2.F32 R2, -RZ, R23.H0_H0 ;  /* 0x20000017ff027230 */ /* 0x020fca0000004100 */
[----:B------:R-:W-:-:S04]  /*1f50*/  FMUL.FTZ R2, R2, c[0x0][0x1ec] ;  /* 0x00007b0002027a20 */ /* 0x000fc80000410000 */
[----:B------:R-:W-:-:S04]  /*1f60*/  FMUL.FTZ R38, R75, R2 ;  /* 0x000000024b267220 */ /* 0x000fc80000410000 */
[----:B------:R-:W-:Y:S02]  /*1f70*/  @P5 FADD.FTZ R38, R14, R38 ;  /* 0x000000260e265221 */ /* 0x000fe40000010000 */
.L_x_17959:
[----:B------:R-:W-:Y:S05]  /*1f80*/  BSYNC B1 ;  /* 0x0000000000017941 */ /* 0x000fea0003800000 */
.L_x_17958:
[----:B------:R-:W-:Y:S01]  /*1f90*/  BSSY B1, `(.L_x_17960) ;  /* 0x0000007000017945 */ /* 0x000fe20003800000 */
[----:B------:R-:W-:Y:S01]  /*1fa0*/  IMAD.WIDE.U32 R2, R49, R156, c[0x0][0x188] ;  /* 0x0000620031027625 */ /* 0x000fe200078e009c */
[----:B------:R-:W-:Y:S05]  /*1fb0*/  @!P6 BRA `(.L_x_17961) ;  /* 0x000000400000e947 */ /* 0x000fea0003800000 */
[----:B-----5:R-:W-:-:S05]  /*1fc0*/  HADD2.F32 R39, -RZ, R23.H1_H1 ;  /* 0x30000017ff277230 */ /* 0x020fca0000004100 */
[----:B------:R-:W-:-:S04]  /*1fd0*/  FMUL.FTZ R39, R39, c[0x0][0x1ec] ;  /* 0x00007b0027277a20 */ /* 0x000fc80000410000 */
[----:B------:R-:W-:-:S04]  /*1fe0*/  FMUL.FTZ R39, R76, R39 ;  /* 0x000000274c277220 */ /* 0x000fc80000410000 */
[----:B------:R-:W-:Y:S02]  /*1ff0*/  @P5 FADD.FTZ R39, R15, R39 ;  /* 0x000000270f275221 */ /* 0x000fe40000010000 */
.L_x_17961:
[----:B------:R-:W-:Y:S05]  /*2000*/  BSYNC B1 ;  /* 0x0000000000017941 */ /* 0x000fea0003800000 */
.L_x_17960:
[----:B------:R0:W-:Y:S01]  /*2010*/  STG.E.128 [R2.64], R32 ;  /* 0x0000002002007986 */ /* 0x0001e2000c101d04 */
[----:B------:R-:W-:Y:S02]  /*2020*/  IADD3 R48, R48, 0x100, RZ ;  /* 0x0000010030307810 */ /* 0x000fe40007ffe0ff */
[----:B------:R-:W-:Y:S01]  /*2030*/  IADD3 R49, R49, 0x100, RZ ;  /* 0x0000010031317810 */ /* 0x000fe20007ffe0ff */
[----:B------:R0:W-:Y:S04]  /*2040*/  STG.E.128 [R2.64+0x10], R36 ;  /* 0x0000102402007986 */ /* 0x0001e8000c101d04 */
.L_x_17945:
[----:B------:R-:W-:Y:S05]  /*2050*/  BSYNC B0 ;  /* 0x0000000000007941 */ /* 0x000fea0003800000 */
.L_x_17944:
        /* <DEDUP_REMOVED lines=41> */
[----:B------:R-:W-:-:S04]  /*22f0*/  FMUL.FTZ R40, R77, R40 ;  /* 0x000000284d287220 */ /* 0x000fc80000410000 */
[----:B------:R-:W-:Y:S02]  /*2300*/  @P0 FADD.FTZ R40, R4, R40 ;  /* 0x0000002804280221 */ /* 0x000fe40000010000 */
.L_x_17965:
[----:B------:R-:W-:Y:S05]  /*2310*/  BSYNC B1 ;  /* 0x0000000000017941 */ /* 0x000fea0003800000 */
.L_x_17964:
[----:B------:R-:W-:Y:S01]  /*2320*/  BSSY B1, `(.L_x_17966) ;  /* 0x0000006000017945 */ /* 0x000fe20003800000 */
[----:B------:R-:W-:Y:S05]  /*2330*/  @!P5 BRA `(.L_x_17967) ;  /* 0x000000400000d947 */ /* 0x000fea0003800000 */
[----:B-----5:R-:W-:-:S05]  /*2340*/  HADD2.F32 R41, -RZ, R20.H1_H1 ;  /* 0x30000014ff297230 */ /* 0x020fca0000004100 */
[----:B------:R-:W-:-:S04]  /*2350*/  FMUL.FTZ R41, R41, c[0x0][0x1ec] ;  /* 0x00007b0029297a20 */ /* 0x000fc80000410000 */
[----:B------:R-:W-:-:S04]  /*2360*/  FMUL.FTZ R41, R78, R41 ;  /* 0x000000294e297220 */ /* 0x000fc80000410000 */
[----:B------:R-:W-:Y:S02]  /*2370*/  @P0 FADD.FTZ R41, R5, R41 ;  /* 0x0000002905290221 */ /* 0x000fe40000010000 */
.L_x_17967:
[----:B------:R-:W-:Y:S05]  /*2380*/  BSYNC B1 ;  /* 0x0000000000017941 */ /* 0x000fea0003800000 */
.L_x_17966:
[----:B------:R-:W-:Y:S01]  /*2390*/  BSSY B1, `(.L_x_17968) ;  /* 0x0000006000017945 */ /* 0x000fe20003800000 */
[----:B------:R-:W-:Y:S05]  /*23a0*/  @!P5 BRA `(.L_x_17969) ;  /* 0x000000400000d947 */ /* 0x000fea0003800000 */
[----:B-----5:R-:W-:-:S05]  /*23b0*/  HADD2.F32 R42, -RZ, R21.H0_H0 ;  /* 0x20000015ff2a7230 */ /* 0x020fca0000004100 */
[----:B------:R-:W-:-:S04]  /*23c0*/  FMUL.FTZ R42, R42, c[0x0][0x1ec] ;  /* 0x00007b002a2a7a20 */ /* 0x000fc80000410000 */
[----:B------:R-:W-:-:S04]  /*23d0*/  FMUL.FTZ R42, R79, R42 ;  /* 0x0000002a4f2a7220 */ /* 0x000fc80000410000 */
[----:B------:R-:W-:Y:S02]  /*23e0*/  @P0 FADD.FTZ R42, R6, R42 ;  /* 0x0000002a062a0221 */ /* 0x000fe40000010000 */
.L_x_17969:
[----:B------:R-:W-:Y:S05]  /*23f0*/  BSYNC B1 ;  /* 0x0000000000017941 */ /* 0x000fea0003800000 */
.L_x_17968:
[----:B------:R-:W-:Y:S01]  /*2400*/  BSSY B1, `(.L_x_17970) ;  /* 0x0000006000017945 */ /* 0x000fe20003800000 */
[----:B------:R-:W-:Y:S05]  /*2410*/  @!P5 BRA `(.L_x_17971) ;  /* 0x000000400000d947 */ /* 0x000fea0003800000 */
[----:B-----5:R-:W-:-:S05]  /*2420*/  HADD2.F32 R43, -RZ, R21.H1_H1 ;  /* 0x30000015ff2b7230 */ /* 0x020fca0000004100 */
[----:B------:R-:W-:-:S04]  /*2430*/  FMUL.FTZ R43, R43, c[0x0][0x1ec] ;  /* 0x00007b002b2b7a20 */ /* 0x000fc80000410000 */
[----:B------:R-:W-:-:S04]  /*2440*/  FMUL.FTZ R43, R80, R43 ;  /* 0x0000002b502b7220 */ /* 0x000fc80000410000 */
[----:B------:R-:W-:Y:S02]  /*2450*/  @P0 FADD.FTZ R43, R7, R43 ;  /* 0x0000002b072b0221 */ /* 0x000fe40000010000 */
.L_x_17971:
[----:B------:R-:W-:Y:S05]  /*2460*/  BSYNC B1 ;  /* 0x0000000000017941 */ /* 0x000fea0003800000 */
.L_x_17970:
[----:B------:R-:W-:Y:S01]  /*2470*/  BSSY B1, `(.L_x_17972) ;  /* 0x0000006000017945 */ /* 0x000fe20003800000 */
[----:B------:R-:W-:Y:S05]  /*2480*/  @!P5 BRA `(.L_x_17973) ;  /* 0x000000400000d947 */ /* 0x000fea0003800000 */
[----:B-----5:R-:W-:-:S05]  /*2490*/  HADD2.F32 R44, -RZ, R22.H0_H0 ;  /* 0x20000016ff2c7230 */ /* 0x020fca0000004100 */
[----:B------:R-:W-:-:S04]  /*24a0*/  FMUL.FTZ R44, R44, c[0x0][0x1ec] ;  /* 0x00007b002c2c7a20 */ /* 0x000fc80000410000 */
[----:B------:R-:W-:-:S04]  /*24b0*/  FMUL.FTZ R44, R81, R44 ;  /* 0x0000002c512c7220 */ /* 0x000fc80000410000 */
[----:B------:R-:W-:Y:S02]  /*24c0*/  @P0 FADD.FTZ R44, R12, R44 ;  /* 0x0000002c0c2c0221 */ /* 0x000fe40000010000 */
.L_x_17973:
[----:B------:R-:W-:Y:S05]  /*24d0*/  BSYNC B1 ;  /* 0x0000000000017941 */ /* 0x000fea0003800000 */
.L_x_17972:
[----:B------:R-:W-:Y:S01]  /*24e0*/  BSSY B1, `(.L_x_17974) ;  /* 0x0000006000017945 */ /* 0x000fe20003800000 */
[----:B------:R-:W-:Y:S05]  /*24f0*/  @!P5 BRA `(.L_x_17975) ;  /* 0x000000400000d947 */ /* 0x000fea0003800000 */
[----:B-----5:R-:W-:-:S05]  /*2500*/  HADD2.F32 R45, -RZ, R22.H1_H1 ;  /* 0x30000016ff2d7230 */ /* 0x020fca0000004100 */
[----:B------:R-:W-:-:S04]  /*2510*/  FMUL.FTZ R45, R45, c[0x0][0x1ec] ;  /* 0x00007b002d2d7a20 */ /* 0x000fc80000410000 */
[----:B------:R-:W-:-:S04]  /*2520*/  FMUL.FTZ R45, R82, R45 ;  /* 0x0000002d522d7220 */ /* 0x000fc80000410000 */
[----:B------:R-:W-:Y:S02]  /*2530*/  @P0 FADD.FTZ R45, R13, R45 ;  /* 0x0000002d0d2d0221 */ /* 0x000fe40000010000 */
.L_x_17975:
[----:B------:R-:W-:Y:S05]  /*2540*/  BSYNC B1 ;  /* 0x0000000000017941 */ /* 0x000fea0003800000 */
.L_x_17974:
[----:B------:R-:W-:Y:S01]  /*2550*/  BSSY B1, `(.L_x_17976) ;  /* 0x0000006000017945 */ /* 0x000fe20003800000 */
[----:B------:R-:W-:Y:S05]  /*2560*/  @!P5 BRA `(.L_x_17977) ;  /* 0x000000400000d947 */ /* 0x000fea0003800000 */
[----:B-----5:R-:W-:-:S05]  /*2570*/  HADD2.F32 R46, -RZ, R23.H0_H0 ;  /* 0x20000017ff2e7230 */ /* 0x020fca0000004100 */
[----:B------:R-:W-:-:S04]  /*2580*/  FMUL.FTZ R46, R46, c[0x0][0x1ec] ;  /* 0x00007b002e2e7a20 */ /* 0x000fc80000410000 */
[----:B------:R-:W-:-:S04]  /*2590*/  FMUL.FTZ R46, R83, R46 ;  /* 0x0000002e532e7220 */ /* 0x000fc80000410000 */
[----:B------:R-:W-:Y:S02]  /*25a0*/  @P0 FADD.FTZ R46, R14, R46 ;  /* 0x0000002e0e2e0221 */ /* 0x000fe40000010000 */
.L_x_17977:
[----:B------:R-:W-:Y:S05]  /*25b0*/  BSYNC B1 ;  /* 0x0000000000017941 */ /* 0x000fea0003800000 */
.L_x_17976:
[----:B------:R-:W-:Y:S01]  /*25c0*/  BSSY B1, `(.L_x_17978) ;  /* 0x0000007000017945 */ /* 0x000fe20003800000 */
[----:B------:R-:W-:Y:S01]  /*25d0*/  @!P5 FSEL R47, R15, RZ, P4 ;  /* 0x000000ff0f2fd208 */ /* 0x000fe20002000000 */
[----:B------:R-:W-:Y:S05]  /*25e0*/  @!P5 BRA `(.L_x_17979) ;  /* 0x000000400000d947 */ /* 0x000fea0003800000 */
[----:B-----5:R-:W-:-:S05]  /*25f0*/  HADD2.F32 R47, -RZ, R23.H1_H1 ;  /* 0x30000017ff2f7230 */ /* 0x020fca0000004100 */
[----:B------:R-:W-:-:S04]  /*2600*/  FMUL.FTZ R47, R47, c[0x0][0x1ec] ;  /* 0x00007b002f2f7a20 */ /* 0x000fc80000410000 */
[----:B------:R-:W-:-:S04]  /*2610*/  FMUL.FTZ R47, R84, R47 ;  /* 0x0000002f542f7220 */ /* 0x000fc80000410000 */
[----:B------:R-:W-:Y:S02]  /*2620*/  @P0 FADD.FTZ R47, R15, R47 ;  /* 0x0000002f0f2f0221 */ /* 0x000fe40000010000 */
.L_x_17979:
[----:B------:R-:W-:Y:S05]  /*2630*/  BSYNC B1 ;  /* 0x0000000000017941 */ /* 0x000fea0003800000 */
.L_x_17978:
[----:B------:R0:W-:Y:S04]  /*2640*/  STG.E.128 [R2.64], R40 ;  /* 0x0000002802007986 */ /* 0x0001e8000c101d04 */
[----:B------:R0:W-:Y:S02]  /*2650*/  STG.E.128 [R2.64+0x10], R44 ;  /* 0x0000102c02007986 */ /* 0x0001e4000c101d04 */
.L_x_17963:
[----:B------:R-:W-:Y:S05]  /*2660*/  BSYNC B0 ;  /* 0x0000000000007941 */ /* 0x000fea0003800000 */
.L_x_17962:
        /* <DEDUP_REMOVED lines=42> */
.L_x_17992:
        /* <DEDUP_REMOVED lines=85> */
.L_x_17993:
        /* <DEDUP_REMOVED lines=23> */
[----:B------:R-:W2:Y:S08]  /*2fd0*/  I2F R158, R157 ;  /* 0x0000009d009e7306 */ /* 0x000eb00000201400 */
[----:B--2---:R-:W2:Y:S01]  /*2fe0*/  MUFU.RCP R153, R158 ;  /* 0x0000009e00997308 */ /* 0x004ea20000001000 */
[----:B---3--:R-:W3:Y:S01]  /*2ff0*/  SHFL.DOWN PT, R155, R2, 0x4, 0x1f ;  /* 0x08801f00029b7f89 */ /* 0x008ee200000e0000 */
[----:B-1----:R-:W-:-:S03]  /*3000*/  IADD3 R157, R157, R162, RZ ;  /* 0x000000a29d9d7210 */ /* 0x002fc60007ffe0ff */
[----:B0-----:R-:W0:Y:S03]  /*3010*/  SHFL.DOWN PT, R156, R3, 0x4, 0x1f ;  /* 0x08801f00039c7f89 */ /* 0x001e2600000e0000 */
[----:B------:R-:W-:Y:S01]  /*3020*/  I2F R162, R162 ;  /* 0x000000a200a27306 */ /* 0x000fe20000201400 */
[C---:B---3--:R-:W-:Y:S02]  /*3030*/  FADD.FTZ R159, -R155.reuse, R2 ;  /* 0x000000029b9f7221 */ /* 0x048fe40000010100 */
[----:B------:R-:W-:Y:S02]  /*3040*/  FMUL.FTZ R155, R155, R154 ;  /* 0x0000009a9b9b7220 */ /* 0x000fe40000410000 */
[----:B------:R-:W-:Y:S02]  /*3050*/  FMUL.FTZ R159, R159, R159 ;  /* 0x0000009f9f9f7220 */ /* 0x000fe40000410000 */
[----:B------:R-:W-:-:S02]  /*3060*/  FFMA.FTZ R2, R160, R2, R155 ;  /* 0x00000002a0027223 */ /* 0x000fc4000001009b */
[----:B------:R-:W-:Y:S02]  /*3070*/  FMUL.FTZ R159, R159, R160 ;  /* 0x000000a09f9f7220 */ /* 0x000fe40000410000 */
[----:B--2---:R-:W-:Y:S01]  /*3080*/  FMUL.FTZ R49, R153, R2 ;  /* 0x0000000299317220 */ /* 0x004fe20000410000 */
[----:B------:R-:W1:Y:S01]  /*3090*/  SHFL.DOWN PT, R160, R157, 0x1, 0x1f ;  /* 0x08201f009da07f89 */ /* 0x000e6200000e0000 */
[----:B------:R-:W-:Y:S02]  /*30a0*/  FMUL.FTZ R159, R159, R154 ;  /* 0x0000009a9f9f7220 */ /* 0x000fe40000410000 */
[----:B0-----:R-:W-:Y:S01]  /*30b0*/  FADD.FTZ R156, R156, R3 ;  /* 0x000000039c9c7221 */ /* 0x001fe20000010000 */
[----:B------:R-:W0:Y:S03]  /*30c0*/  SHFL.DOWN PT, R2, R49, 0x2, 0x1f ;  /* 0x08401f0031027f89 */ /* 0x000e2600000e0000 */
[----:B------:R-:W-:-:S02]  /*30d0*/  FFMA.FTZ R156, R153, R159, R156 ;  /* 0x0000009f999c7223 */ /* 0x000fc4000001009c */
[----:B------:R1:W2:Y:S03]  /*30e0*/  I2F R153, R157 ;  /* 0x0000009d00997306 */ /* 0x0002a60000201400 */
[----:B------:R-:W3:Y:S01]  /*30f0*/  SHFL.DOWN PT, R3, R156, 0x2, 0x1f ;  /* 0x08401f009c037f89 */ /* 0x000ee200000e0000 */
[----:B-1----:R-:W-:-:S04]  /*3100*/  IADD3 R157, R157, R160, RZ ;  /* 0x000000a09d9d7210 */ /* 0x002fc80007ffe0ff */
[----:B--2---:R-:W1:Y:S01]  /*3110*/  MUFU.RCP R154, R153 ;  /* 0x00000099009a7308 */ /* 0x004e620000001000 */
[----:B0-----:R-:W-:Y:S02]  /*3120*/  FADD.FTZ R155, R49, -R2 ;  /* 0x80000002319b7221 */ /* 0x001fe40000010000 */
[----:B------:R-:W-:Y:S02]  /*3130*/  FMUL.FTZ R2, R2, R162 ;  /* 0x000000a202027220 */ /* 0x000fe40000410000 */
[----:B------:R-:W-:-:S03]  /*3140*/  FMUL.FTZ R155, R155, R155 ;  /* 0x0000009b9b9b7220 */ /* 0x000fc60000410000 */
[----:B------:R-:W0:Y:S01]  /*3150*/  I2F R157, R157 ;  /* 0x0000009d009d7306 */ /* 0x000e220000201400 */
[C---:B------:R-:W-:Y:S02]  /*3160*/  FFMA.FTZ R49, R158.reuse, R49, R2 ;  /* 0x000000319e317223 */ /* 0x040fe40000010002 */
[----:B------:R-:W-:Y:S02]  /*3170*/  FMUL.FTZ R155, R158, R155 ;  /* 0x0000009b9e9b7220 */ /* 0x000fe40000410000 */
[----:B---3--:R-:W-:Y:S02]  /*3180*/  FADD.FTZ R3, R156, R3 ;  /* 0x000000039c037221 */ /* 0x008fe40000010000 */
[----:B------:R-:W-:Y:S01]  /*3190*/  FMUL.FTZ R155, R155, R162 ;  /* 0x000000a29b9b7220 */ /* 0x000fe20000410000 */
[----:B------:R-:W2:Y:S01]  /*31a0*/  I2F R160, R160 ;  /* 0x000000a000a07306 */ /* 0x000ea20000201400 */
[C---:B-1----:R-:W-:Y:S02]  /*31b0*/  FMUL.FTZ R2, R154.reuse, R49 ;  /* 0x000000319a027220 */ /* 0x042fe40000410000 */
[----:B------:R-:W-:-:S03]  /*31c0*/  FFMA.FTZ R3, R154, R155, R3 ;  /* 0x0000009b9a037223 */ /* 0x000fc60000010003 */
[----:B------:R-:W1:Y:S02]  /*31d0*/  SHFL.DOWN PT, R49, R2, 0x1, 0x1f ;  /* 0x08201f0002317f89 */ /* 0x000e6400000e0000 */
[----:B0-----:R-:W0:Y:S02]  /*31e0*/  MUFU.RCP R155, R157 ;  /* 0x0000009d009b7308 */ /* 0x001e240000001000 */
[----:B------:R-:W3:Y:S01]  /*31f0*/  SHFL.DOWN PT, R154, R3, 0x1, 0x1f ;  /* 0x08201f00039a7f89 */ /* 0x000ee200000e0000 */
[----:B-1----:R-:W-:Y:S02]  /*3200*/  FADD.FTZ R156, R2, -R49 ;  /* 0x80000031029c7221 */ /* 0x002fe40000010000 */
[----:B--2---:R-:W-:Y:S02]  /*3210*/  FMUL.FTZ R49, R49, R160 ;  /* 0x000000a031317220 */ /* 0x004fe40000410000 */
[----:B------:R-:W-:Y:S02]  /*3220*/  FMUL.FTZ R156, R156, R156 ;  /* 0x0000009c9c9c7220 */ /* 0x000fe40000410000 */
[C---:B------:R-:W-:Y:S01]  /*3230*/  FFMA.FTZ R158, R153.reuse, R2, R49 ;  /* 0x00000002999e7223 */ /* 0x040fe20000010031 */
[----:B------:R-:W-:Y:S01]  /*3240*/  MOV R2, c[0x0][0x1e0] ;  /* 0x0000780000027a02 */ /* 0x000fe20000000f00 */
[----:B------:R-:W-:-:S02]  /*3250*/  FMUL.FTZ R156, R153, R156 ;  /* 0x0000009c999c7220 */ /* 0x000fc40000410000 */
[----:B---3--:R-:W-:Y:S02]  /*3260*/  FADD.FTZ R154, R3, R154 ;  /* 0x0000009a039a7221 */ /* 0x008fe40000010000 */
        /* <DEDUP_REMOVED lines=38> */
[----:B------:R-:W-:Y:S01]  /*34d0*/  F2FP.PACK_AB R48, R3, R2 ;  /* 0x000000020330723e */ /* 0x000fe200000000ff */
[----:B------:R-:W-:-:S02]  /*34e0*/  FMUL.FTZ R158, R153, R158 ;  /* 0x0000009e999e7220 */ /* 0x000fc40000410000 */
[----:B------:R-:W-:Y:S02]  /*34f0*/  FFMA.FTZ R49, R88, R50, R95 ;  /* 0x0000003258317223 */ /* 0x000fe4000001005f */
[----:B------:R-:W-:Y:S02]  /*3500*/  FFMA.FTZ R50, R89, R156, R98 ;  /* 0x0000009c59327223 */ /* 0x000fe40000010062 */
[----:B------:R-:W-:Y:S02]  /*3510*/  FFMA.FTZ R3, R90, R158, R97 ;  /* 0x0000009e5a037223 */ /* 0x000fe40000010061 */
[--C-:B------:R-:W-:Y:S02]  /*3520*/  FADD.FTZ R2, R10, -R155.reuse ;  /* 0x8000009b0a027221 */ /* 0x100fe40000010000 */
[--C-:B------:R-:W-:Y:S01]  /*3530*/  FADD.FTZ R160, R18, -R155.reuse ;  /* 0x8000009b12a07221 */ /* 0x100fe20000010000 */
[----:B------:R-:W-:Y:S01]  /*3540*/  F2FP.PACK_AB R50, R3, R50 ;  /* 0x000000320332723e */ /* 0x000fe200000000ff */
        /* <DEDUP_REMOVED lines=8> */
[----:B------:R-:W-:Y:S01]  /*35d0*/  F2FP.PACK_AB R49, R49, R2 ;  /* 0x000000023131723e */ /* 0x000fe200000000ff */
[C---:B------:R-:W-:Y:S01]  /*35e0*/  IMAD.WIDE.U32 R2, R154.reuse, R3, c[0x0][0x208] ;  /* 0x000082009a027625 */ /* 0x040fe200078e0003 */
[----:B------:R-:W-:-:S02]  /*35f0*/  IADD3 R154, R154, 0x100, RZ ;  /* 0x000001009a9a7810 */ /* 0x000fc40007ffe0ff */
[----:B------:R-:W-:-:S05]  /*3600*/  F2FP.PACK_AB R51, R162, R51 ;  /* 0x00000033a233723e */ /* 0x000fca00000000ff */
[----:B------:R0:W-:Y:S02]  /*3610*/  STG.E.128 [R2.64], R48 ;  /* 0x0000003002007986 */ /* 0x0001e4000c101d04 */
.L_x_17985:
[----:B------:R-:W-:Y:S05]  /*3620*/  BSYNC B1 ;  /* 0x0000000000017941 */ /* 0x000fea0003800000 */
.L_x_17984:
        /* <DEDUP_REMOVED lines=24> */
[----:B------:R-:W-:Y:S01]  /*37b0*/  F2FP.PACK_AB R50, R3, R50 ;  /* 0x000000320332723e */ /* 0x000fe200000000ff */
[----:B------:R-:W-:Y:S01]  /*37c0*/  FMUL.FTZ R162, R153, R162 ;  /* 0x000000a299a27220 */ /* 0x000fe20000410000 */
[----:B------:R-:W-:Y:S01]  /*37d0*/  MOV R3, 0x10 ;  /* 0x0000001000037802 */ /* 0x000fe20000000f00 */
        /* <DEDUP_REMOVED lines=8> */
.L_x_17987:
[----:B------:R-:W-:Y:S05]  /*3860*/  BSYNC B1 ;  /* 0x0000000000017941 */ /* 0x000fea0003800000 */
.L_x_17986:
        /* <DEDUP_REMOVED lines=34> */
.L_x_17989:
[----:B------:R-:W-:Y:S05]  /*3a90*/  BSYNC B1 ;  /* 0x0000000000017941 */ /* 0x000fea0003800000 */
.L_x_17988:
        /* <DEDUP_REMOVED lines=32> */
.L_x_17983:
[----:B-1----:R-:W-:Y:S05]  /*3ca0*/  BSYNC B0 ;  /* 0x0000000000007941 */ /* 0x002fea0003800000 */
.L_x_17982:
[----:B------:R-:W-:Y:S02]  /*3cb0*/  IADD3 R150, R150, c[0x0][0x160], RZ ;  /* 0x0000580096967a10 */ /* 0x000fe40007ffe0ff */
[----:B------:R-:W-:Y:S02]  /*3cc0*/  LOP3.LUT P4, RZ, R151, 0xff, RZ, 0xc0, !PT ;  /* 0x000000ff97ff7812 */ /* 0x000fe4000788c0ff */
[----:B------:R-:W-:Y:S02]  /*3cd0*/  ISETP.GE.AND P0, PT, R150, c[0x0][0x164], PT ;  /* 0x0000590096007a0c */ /* 0x000fe40003f06270 */
[----:B------:R-:W-:-:S11]  /*3ce0*/  SEL R151, RZ, 0x1, P4 ;  /* 0x00000001ff977807 */ /* 0x000fd60002000000 */
[----:B0-----:R-:W-:Y:S01]  /*3cf0*/  @P0 CALL.REL.NOINC `(.L_x_17990) ;  /* 0x0000001000000944 */ /* 0x001fe20003c00000 */
[----:B------:R-:W-:Y:S05]  /*3d00*/  BRA `(.L_x_17991) ;  /* 0xffffcf9000007947 */ /* 0x000fea000383ffff */
.L_x_17990:
[----:B------:R-:W-:Y:S05]  /*3d10*/  EXIT ;  /* 0x000000000000794d */ /* 0x000fea0003800000 */
.L_x_17980:
[----:B------:R-:W-:Y:S01]  /*3d20*/  HFMA2.MMA R158, -RZ, RZ, 0, 5.9604644775390625e-08 ;  /* 0x00000001ff9e7435 */ /* 0x000fe200000001ff */
[----:B------:R-:W-:Y:S02]  /*3d30*/  MOV R155, 0x1f ;  /* 0x0000001f009b7802 */ /* 0x000fe40000000f00 */
[----:B------:R-:W-:Y:S02]  /*3d40*/  MOV R160, 0xffffffff ;  /* 0xffffffff00a07802 */ /* 0x000fe40000000f00 */
[----:B------:R-:W-:Y:S02]  /*3d50*/  MOV R48, 0x3d70 ;  /* 0x00003d7000307802 */ /* 0x000fe40000000f00 */
[----:B-----5:R-:W-:Y:S05]  /*3d60*/  CALL.REL.NOINC `($__internal_102_$__cuda_sm70_shflsync_bfly_p) ;  /* 0x000007c000007944 */ /* 0x020fea0003c00000 */
[----:B-1----:R-:W-:Y:S01]  /*3d70*/  MOV R2, R155 ;  /* 0x0000009b00027202 */ /* 0x002fe20000000f00 */
[----:B0-----:R-:W-:Y:S05]  /*3d80*/  BRA `(.L_x_17992) ;  /* 0xffffeb8000007947 */ /* 0x001fea000383ffff */
.L_x_17981:
[----:B------:R-:W-:Y:S01]  /*3d90*/  HFMA2.MMA R158, -RZ, RZ, 0, 1.1920928955078125e-07 ;  /* 0x00000002ff9e7435 */ /* 0x000fe200000001ff */
[----:B------:R-:W-:Y:S02]  /*3da0*/  MOV R155, 0x1f ;  /* 0x0000001f009b7802 */ /* 0x000fe40000000f00 */
[----:B------:R-:W-:Y:S02]  /*3db0*/  MOV R160, 0xffffffff ;  /* 0xffffffff00a07802 */ /* 0x000fe40000000f00 */
[----:B------:R-:W-:-:S02]  /*3dc0*/  MOV R48, 0x3de0 ;  /* 0x00003de000307802 */ /* 0x000fc40000000f00 */
[----:B-----5:R-:W-:Y:S05]  /*3dd0*/  CALL.REL.NOINC `($__internal_102_$__cuda_sm70_shflsync_bfly_p) ;  /* 0x0000075000007944 */ /* 0x020fea0003c00000 */
[----:B0-----:R-:W-:Y:S01]  /*3de0*/  HFMA2.MMA R158, -RZ, RZ, 0, 2.384185791015625e-07 ;  /* 0x00000004ff9e7435 */ /* 0x001fe200000001ff */
[----:B-1----:R-:W-:Y:S01]  /*3df0*/  FADD.FTZ R3, R3, R155 ;  /* 0x0000009b03037221 */ /* 0x002fe20000010000 */
[----:B------:R-:W-:-:S02]  /*3e00*/  MOV R155, 0x1f ;  /* 0x0000001f009b7802 */ /* 0x000fc40000000f00 */
[----:B------:R-:W-:Y:S02]  /*3e10*/  MOV R160, 0xffffffff ;  /* 0xffffffff00a07802 */ /* 0x000fe40000000f00 */
[----:B------:R-:W-:Y:S02]  /*3e20*/  MOV R48, 0x3e40 ;  /* 0x00003e4000307802 */ /* 0x000fe40000000f00 */
[----:B------:R-:W-:Y:S05]  /*3e30*/  CALL.REL.NOINC `($__internal_102_$__cuda_sm70_shflsync_bfly_p) ;  /* 0x000006f000007944 */ /* 0x000fea0003c00000 */
[----:B0-----:R-:W-:Y:S01]  /*3e40*/  HFMA2.MMA R158, -RZ, RZ, 0, 4.76837158203125e-07 ;  /* 0x00000008ff9e7435 */ /* 0x001fe200000001ff */
[----:B-1----:R-:W-:Y:S01]  /*3e50*/  FADD.FTZ R3, R3, R155 ;  /* 0x0000009b03037221 */ /* 0x002fe20000010000 */
[----:B------:R-:W-:Y:S02]  /*3e60*/  MOV R155, 0x1f ;  /* 0x0000001f009b7802 */ /* 0x000fe40000000f00 */
[----:B------:R-:W-:Y:S02]  /*3e70*/  MOV R160, 0xffffffff ;  /* 0xffffffff00a07802 */ /* 0x000fe40000000f00 */
[----:B------:R-:W-:Y:S02]  /*3e80*/  MOV R48, 0x3ea0 ;  /* 0x00003ea000307802 */ /* 0x000fe40000000f00 */
[----:B------:R-:W-:Y:S05]  /*3e90*/  CALL.REL.NOINC `($__internal_102_$__cuda_sm70_shflsync_bfly_p) ;  /* 0x0000069000007944 */ /* 0x000fea0003c00000 */
[----:B0-----:R-:W-:Y:S01]  /*3ea0*/  HFMA2.MMA R158, -RZ, RZ, 0, 9.5367431640625e-07 ;  /* 0x00000010ff9e7435 */ /* 0x001fe200000001ff */
[----:B-1----:R-:W-:Y:S01]  /*3eb0*/  FADD.FTZ R3, R3, R155 ;  /* 0x0000009b03037221 */ /* 0x002fe20000010000 */
[----:B------:R-:W-:-:S02]  /*3ec0*/  MOV R155, 0x1f ;  /* 0x0000001f009b7802 */ /* 0x000fc40000000f00 */
[----:B------:R-:W-:Y:S02]  /*3ed0*/  MOV R160, 0xffffffff ;  /* 0xffffffff00a07802 */ /* 0x000fe40000000f00 */
[----:B------:R-:W-:Y:S02]  /*3ee0*/  MOV R48, 0x3f00 ;  /* 0x00003f0000307802 */ /* 0x000fe40000000f00 */
[----:B------:R-:W-:Y:S05]  /*3ef0*/  CALL.REL.NOINC `($__internal_102_$__cuda_sm70_shflsync_bfly_p) ;  /* 0x0000063000007944 */ /* 0x000fea0003c00000 */
        /* <DEDUP_REMOVED lines=72> */
[----:B------:R-:W-:Y:S05]  /*4380*/  CALL.REL.NOINC `($__internal_102_$__cuda_sm70_shflsync_bfly_p) ;  /* 0x000001a000007944 */ /* 0x000fea0003c00000 */
[----:B0-----:R-:W-:Y:S01]  /*4390*/  HFMA2.MMA R158, -RZ, RZ, 0, 1.1920928955078125e-07 ;  /* 0x00000002ff9e7435 */ /* 0x001fe200000001ff */
[----:B-1----:R-:W-:Y:S01]  /*43a0*/  FADD.FTZ R3, R154, R155 ;  /* 0x0000009b9a037221 */ /* 0x002fe20000010000 */
[----:B------:R-:W-:Y:S02]  /*43b0*/  MOV R155, 0x1f ;  /* 0x0000001f009b7802 */ /* 0x000fe40000000f00 */
[----:B------:R-:W-:Y:S02]  /*43c0*/  MOV R160, 0xffffffff ;  /* 0xffffffff00a07802 */ /* 0x000fe40000000f00 */
[----:B------:R-:W-:Y:S02]  /*43d0*/  MOV R48, 0x43f0 ;  /* 0x000043f000307802 */ /* 0x000fe40000000f00 */
[----:B------:R-:W-:Y:S05]  /*43e0*/  CALL.REL.NOINC `($__internal_102_$__cuda_sm70_shflsync_bfly_p) ;  /* 0x0000014000007944 */ /* 0x000fea0003c00000 */
[----:B0-----:R-:W-:Y:S01]  /*43f0*/  HFMA2.MMA R158, -RZ, RZ, 0, 2.384185791015625e-07 ;  /* 0x00000004ff9e7435 */ /* 0x001fe200000001ff */
[----:B-1----:R-:W-:Y:S01]  /*4400*/  FADD.FTZ R3, R3, R155 ;  /* 0x0000009b03037221 */ /* 0x002fe20000010000 */
[----:B------:R-:W-:Y:S02]  /*4410*/  MOV R155, 0x1f ;  /* 0x0000001f009b7802 */ /* 0x000fe40000000f00 */
[----:B------:R-:W-:-:S02]  /*4420*/  MOV R160, 0xffffffff ;  /* 0xffffffff00a07802 */ /* 0x000fc40000000f00 */
        /* <DEDUP_REMOVED lines=8> */
[----:B-1----:R-:W-:Y:S01]  /*44b0*/  FADD.FTZ R156, R3, R155 ;  /* 0x0000009b039c7221 */ /* 0x002fe20000010000 */
[----:B0-----:R-:W-:Y:S01]  /*44c0*/  HFMA2.MMA R158, -RZ, RZ, 0, 9.5367431640625e-07 ;  /* 0x00000010ff9e7435 */ /* 0x001fe200000001ff */
[----:B------:R-:W-:Y:S02]  /*44d0*/  MOV R155, 0x1f ;  /* 0x0000001f009b7802 */ /* 0x000fe40000000f00 */
[----:B------:R-:W-:-:S02]  /*44e0*/  MOV R160, 0xffffffff ;  /* 0xffffffff00a07802 */ /* 0x000fc40000000f00 */
[----:B------:R-:W-:Y:S02]  /*44f0*/  MOV R3, R156 ;  /* 0x0000009c00037202 */ /* 0x000fe40000000f00 */
[----:B------:R-:W-:Y:S02]  /*4500*/  MOV R48, 0x4520 ;  /* 0x0000452000307802 */ /* 0x000fe40000000f00 */
[----:B------:R-:W-:Y:S05]  /*4510*/  CALL.REL.NOINC `($__internal_102_$__cuda_sm70_shflsync_bfly_p) ;  /* 0x0000001000007944 */ /* 0x000fea0003c00000 */
[----:B01----:R-:W-:Y:S05]  /*4520*/  BRA `(.L_x_17993) ;  /* 0xffffe93000007947 */ /* 0x003fea000383ffff */
        .weak           $__internal_102_$__cuda_sm70_shflsync_bfly_p
        .type           $__internal_102_$__cuda_sm70_shflsync_bfly_p,@function
        .size           $__internal_102_$__cuda_sm70_shflsync_bfly_p,(.L_x_29166 - $__internal_102_$__cuda_sm70_shflsync_bfly_p)
$__internal_102_$__cuda_sm70_shflsync_bfly_p:
[----:B------:R-:W-:Y:S01]  /*4530*/  HFMA2.MMA R49, -RZ, RZ, 0, 0 ;  /* 0x00000000ff317435 */ /* 0x000fe200000001ff */
[----:B------:R-:W-:Y:S04]  /*4540*/  WARPSYNC R160 ;  /* 0x000000a000007348 */ /* 0x000fe80003800000 */
[----:B------:R0:W1:Y:S01]  /*4550*/  SHFL.BFLY PT, R155, R3, R158, R155 ;  /* 0x0c00009e039b7389 */ /* 0x00006200000e009b */
[----:B------:R-:W-:Y:S05]  /*4560*/  RET.REL.NODEC R48 `(_ZN10layer_norm13ln_fwd_kernelINS_13Kernel_traitsI6__halfS2_fS2_fjLj8192ELj1ELj1ELj8ELj16ENS_18Kernel_traits_baseILj8192ES2_S2_fS2_fjLj256EEEEELb0ELb1ELb1ELb0EEEvNS_9FwdParamsE) ;  /* 0xffffba9030007950 */ /* 0x000fea0003c3ffff */
.L_x_17994:
        /* <DEDUP_REMOVED lines=9> */
.L_x_29166:


//--------------------- .text._ZN10layer_norm13ln_fwd_kernelINS_13Kernel_traitsI6__halfS2_fS2_fjLj8192ELj1ELj1ELj8ELj16ENS_18Kernel_traits_baseILj8192ES2_S2_fS2_fjLj256EEEEELb0ELb1ELb1ELb1EEEvNS_9FwdParamsE --------------------------
	.section	.text._ZN10layer_norm13ln_fwd_kernelINS_13Kernel_traitsI6__halfS2_fS2_fjLj8192ELj1ELj1ELj8ELj16ENS_18Kernel_traits_baseILj8192ES2_S2_fS2_fjLj256EEEEELb0ELb1ELb1ELb1EEEvNS_9FwdParamsE,"ax",@progbits
	.sectioninfo	@"SHI_REGISTERS=167"
	.align	128
        .global         _ZN10layer_norm13ln_fwd_kernelINS_13Kernel_traitsI6__halfS2_fS2_fjLj8192ELj1ELj1ELj8ELj16ENS_18Kernel_traits_baseILj8192ES2_S2_fS2_fjLj256EEEEELb0ELb1ELb1ELb1EEEvNS_9FwdParamsE
        .type           _ZN10layer_norm13ln_fwd_kernelINS_13Kernel_traitsI6__halfS2_fS2_fjLj8192ELj1ELj1ELj8ELj16ENS_18Kernel_traits_baseILj8192ES2_S2_fS2_fjLj256EEEEELb0ELb1ELb1ELb1EEEvNS_9FwdParamsE,@function
        .size           _ZN10layer_norm13ln_fwd_kernelINS_13Kernel_traitsI6__halfS2_fS2_fjLj8192ELj1ELj1ELj8ELj16ENS_18Kernel_traits_baseILj8192ES2_S2_fS2_fjLj256EEEEELb0ELb1ELb1ELb1EEEvNS_9FwdParamsE,(.L_x_29167 - _ZN10layer_norm13ln_fwd_kernelINS_13Kernel_traitsI6__halfS2_fS2_fjLj8192ELj1ELj1ELj8ELj16ENS_18Kernel_traits_baseILj8192ES2_S2_fS2_fjLj256EEEEELb0ELb1ELb1ELb1EEEvNS_9FwdParamsE)
        .other          _ZN10layer_norm13ln_fwd_kernelINS_13Kernel_traitsI6__halfS2_fS2_fjLj8192ELj1ELj1ELj8ELj16ENS_18Kernel_traits_baseILj8192ES2_S2_fS2_fjLj256EEEEELb0ELb1ELb1ELb1EEEvNS_9FwdParamsE,@"STO_CUDA_ENTRY STV_DEFAULT"
_ZN10layer_norm13ln_fwd_kernelINS_13Kernel_traitsI6__halfS2_fS2_fjLj8192ELj1ELj1ELj8ELj16ENS_18Kernel_traits_baseILj8192ES2_S2_fS2_fjLj256EEEEELb0ELb1ELb1ELb1EEEvNS_9FwdParamsE:
.text._ZN10layer_norm13ln_fwd_kernelINS_13Kernel_traitsI6__halfS2_fS2_fjLj8192ELj1ELj1ELj8ELj16ENS_18Kernel_traits_baseILj8192ES2_S2_fS2_fjLj256EEEEELb0ELb1ELb1ELb1EEEvNS_9FwdParamsE:
        /* <DEDUP_REMOVED lines=41> */
[----:B------:R-:W-:Y:S01]  /*0290*/  HADD2.F32 R68, -RZ, R72.H1_H1 ;  /* 0x30000048ff447230 */ /* 0x000fe20000004100 */
        /* <DEDUP_REMOVED lines=49> */
[----:B------:R-:W-:Y:S02]  /*05b0*/  HADD2.F32 R96, -RZ, R30.H1_H1 ;  /* 0x3000001eff607230 */ /* 0x000fe40000004100 */
[--C-:B------:R-:W-:Y:S02]  /*05c0*/  HADD2.F32 R97, -RZ, R31.reuse.H0_H0 ;  /* 0x2000001fff617230 */ /* 0x100fe40000004100 */
        /* <DEDUP_REMOVED lines=49> */
.L_x_18064:
        /* <DEDUP_REMOVED lines=56> */
[----:B-----5:R-:W-:-:S05]  /*0c60*/  HADD2.F32 R20, -RZ, R12.H0_H0 ;  /* 0x2000000cff147230 */ /* 0x020fca0000004100 */
[----:B------:R-:W-:-:S04]  /*0c70*/  FMUL.FTZ R20, R20, c[0x0][0x1ec] ;  /* 0x00007b0014147a20 */ /* 0x000fc80000410000 */
[----:B------:R-:W-:-:S04]  /*0c80*/  FMUL.FTZ R20, R83, R20 ;  /* 0x0000001453147220 */ /* 0x000fc80000410000 */
[----:B------:R-:W-:Y:S02]  /*0c90*/  @P0 FADD.FTZ R20, R4, R20 ;  /* 0x0000001404140221 */ /* 0x000fe40000010000 */
.L_x_17996:
[----:B------:R-:W-:Y:S05]  /*0ca0*/  BSYNC B0 ;  /* 0x0000000000007941 */ /* 0x000fea0003800000 */
.L_x_17995:
[----:B------:R-:W-:Y:S01]  /*0cb0*/  BSSY B0, `(.L_x_17997) ;  /* 0x0000006000007945 */ /* 0x000fe20003800000 */
[----:B------:R-:W-:Y:S05]  /*0cc0*/  @!P6 BRA `(.L_x_17998) ;  /* 0x000000400000e947 */ /* 0x000fea0003800000 */
[----:B-----5:R-:W-:-:S05]  /*0cd0*/  HADD2.F32 R21, -RZ, R12.H1_H1 ;  /* 0x3000000cff157230 */ /* 0x020fca0000004100 */
[----:B------:R-:W-:-:S04]  /*0ce0*/  FMUL.FTZ R26, R21, c[0x0][0x1ec] ;  /* 0x00007b00151a7a20 */ /* 0x000fc80000410000 */
[----:B------:R-:W-:-:S04]  /*0cf0*/  FMUL.FTZ R21, R85, R26 ;  /* 0x0000001a55157220 */ /* 0x000fc80000410000 */
[----:B------:R-:W-:Y:S02]  /*0d00*/  @P0 FADD.FTZ R21, R5, R21 ;  /* 0x0000001505150221 */ /* 0x000fe40000010000 */
.L_x_17998:
[----:B------:R-:W-:Y:S05]  /*0d10*/  BSYNC B0 ;  /* 0x0000000000007941 */ /* 0x000fea0003800000 */
.L_x_17997:
[----:B------:R-:W-:Y:S01]  /*0d20*/  BSSY B0, `(.L_x_17999) ;  /* 0x0000006000007945 */ /* 0x000fe20003800000 */
[----:B------:R-:W-:Y:S05]  /*0d30*/  @!P6 BRA `(.L_x_18000) ;  /* 0x000000400000e947 */ /* 0x000fea0003800000 */
[----:B-----5:R-:W-:-:S05]  /*0d40*/  HADD2.F32 R22, -RZ, R13.H0_H0 ;  /* 0x2000000dff167230 */ /* 0x020fca0000004100 */
[----:B------:R-:W-:-:S04]  /*0d50*/  FMUL.FTZ R27, R22, c[0x0][0x1ec] ;  /* 0x00007b00161b7a20 */ /* 0x000fc80000410000 */
[----:B------:R-:W-:-:S04]  /*0d60*/  FMUL.FTZ R22, R84, R27 ;  /* 0x0000001b54167220 */ /* 0x000fc80000410000 */
[----:B------:R-:W-:Y:S02]  /*0d70*/  @P0 FADD.FTZ R22, R6, R22 ;  /* 0x0000001606160221 */ /* 0x000fe40000010000 */
.L_x_18000:
[----:B------:R-:W-:Y:S05]  /*0d80*/  BSYNC B0 ;  /* 0x0000000000007941 */ /* 0x000fea0003800000 */
.L_x_17999:
[----:B------:R-:W-:Y:S01]  /*0d90*/  BSSY B0, `(.L_x_18001) ;  /* 0x0000006000007945 */ /* 0x000fe20003800000 */
[----:B------:R-:W-:Y:S05]  /*0da0*/  @!P6 BRA `(.L_x_18002) ;  /* 0x000000400000e947 */ /* 0x000fea0003800000 */
[----:B-----5:R-:W-:-:S05]  /*0db0*/  HADD2.F32 R23, -RZ, R13.H1_H1 ;  /* 0x3000000dff177230 */ /* 0x020fca0000004100 */
[----:B------:R-:W-:-:S04]  /*0dc0*/  FMUL.FTZ R23, R23, c[0x0][0x1ec] ;  /* 0x00007b0017177a20 */ /* 0x000fc80000410000 */
[----:B------:R-:W-:-:S04]  /*0dd0*/  FMUL.FTZ R23, R86, R23 ;  /* 0x0000001756177220 */ /* 0x000fc80000410000 */
[----:B------:R-:W-:Y:S02]  /*0de0*/  @P0 FADD.FTZ R23, R7, R23 ;  /* 0x0000001707170221 */ /* 0x000fe40000010000 */
.L_x_18002:
[----:B------:R-:W-:Y:S05]  /*0df0*/  BSYNC B0 ;  /* 0x0000000000007941 */ /* 0x000fea0003800000 */
.L_x_18001:
[----:B------:R-:W-:Y:S01]  /*0e00*/  BSSY B0, `(.L_x_18003) ;  /* 0x0000006000007945 */ /* 0x000fe20003800000 */
[----:B------:R-:W-:Y:S05]  /*0e10*/  @!P6 BRA `(.L_x_18004) ;  /* 0x000000400000e947 */ /* 0x000fea0003800000 */
[----:B-----5:R-:W-:-:S05]  /*0e20*/  HADD2.F32 R16, -RZ, R14.H0_H0 ;  /* 0x2000000eff107230 */ /* 0x020fca0000004100 */
[----:B------:R-:W-:-:S04]  /*0e30*/  FMUL.FTZ R16, R16, c[0x0][0x1ec] ;  /* 0x00007b0010107a20 */ /* 0x000fc80000410000 */
[----:B------:R-:W-:-:S04]  /*0e40*/  FMUL.FTZ R16, R87, R16 ;  /* 0x0000001057107220 */ /* 0x000fc80000410000 */
[----:B------:R-:W-:Y:S02]  /*0e50*/  @P0 FADD.FTZ R16, R8, R16 ;  /* 0x0000001008100221 */ /* 0x000fe40000010000 */
.L_x_18004:
[----:B------:R-:W-:Y:S05]  /*0e60*/  BSYNC B0 ;  /* 0x0000000000007941 */ /* 0x000fea0003800000 */
.L_x_18003:
[----:B------:R-:W-:Y:S01]  /*0e70*/  BSSY B0, `(.L_x_18005) ;  /* 0x0000006000007945 */ /* 0x000fe20003800000 */
[----:B------:R-:W-:Y:S05]  /*0e80*/  @!P6 BRA `(.L_x_18006) ;  /* 0x000000400000e947 */ /* 0x000fea0003800000 */
[----:B-----5:R-:W-:-:S05]  /*0e90*/  HADD2.F32 R17, -RZ, R14.H1_H1 ;  /* 0x3000000eff117230 */ /* 0x020fca0000004100 */
[----:B------:R-:W-:-:S04]  /*0ea0*/  FMUL.FTZ R17, R17, c[0x0][0x1ec] ;  /* 0x00007b0011117a20 */ /* 0x000fc80000410000 */
[----:B------:R-:W-:-:S04]  /*0eb0*/  FMUL.FTZ R17, R88, R17 ;  /* 0x0000001158117220 */ /* 0x000fc80000410000 */
[----:B------:R-:W-:Y:S02]  /*0ec0*/  @P0 FADD.FTZ R17, R9, R17 ;  /* 0x0000001109110221 */ /* 0x000fe40000010000 */
.L_x_18006:
[----:B------:R-:W-:Y:S05]  /*0ed0*/  BSYNC B0 ;  /* 0x0000000000007941 */ /* 0x000fea0003800000 */
.L_x_18005:
[----:B------:R-:W-:Y:S01]  /*0ee0*/  BSSY B0, `(.L_x_18007) ;  /* 0x0000006000007945 */ /* 0x000fe20003800000 */
[----:B------:R-:W-:Y:S05]  /*0ef0*/  @!P6 BRA `(.L_x_18008) ;  /* 0x000000400000e947 */ /* 0x000fea0003800000 */
[----:B-----5:R-:W-:-:S05]  /*0f00*/  HADD2.F32 R18, -RZ, R15.H0_H0 ;  /* 0x2000000fff127230 */ /* 0x020fca0000004100 */
[----:B------:R-:W-:-:S04]  /*0f10*/  FMUL.FTZ R18, R18, c[0x0][0x1ec] ;  /* 0x00007b0012127a20 */ /* 0x000fc80000410000 */
[----:B------:R-:W-:-:S04]  /*0f20*/  FMUL.FTZ R18, R89, R18 ;  /* 0x0000001259127220 */ /* 0x000fc80000410000 */
[----:B------:R-:W-:Y:S02]  /*0f30*/  @P0 FADD.FTZ R18, R10, R18 ;  /* 0x000000120a120221 */ /* 0x000fe40000010000 */
.L_x_18008:
[----:B------:R-:W-:Y:S05]  /*0f40*/  BSYNC B0 ;  /* 0x0000000000007941 */ /* 0x000fea0003800000 */
.L_x_18007:
[----:B------:R-:W-:Y:S01]  /*0f50*/  BSSY B0, `(.L_x_18009) ;  /* 0x0000006000007945 */ /* 0x000fe20003800000 */
[----:B------:R-:W-:Y:S05]  /*0f60*/  @!P6 BRA `(.L_x_18010) ;  /* 0x000000400000e947 */ /* 0x000fea0003800000 */
[----:B-----5:R-:W-:-:S05]  /*0f70*/  HADD2.F32 R19, -RZ, R15.H1_H1 ;  /* 0x3000000fff137230 */ /* 0x020fca0000004100 */
[----:B------:R-:W-:-:S04]  /*0f80*/  FMUL.FTZ R19, R19, c[0x0][0x1ec] ;  /* 0x00007b0013137a20 */ /* 0x000fc80000410000 */
[----:B------:R-:W-:-:S04]  /*0f90*/  FMUL.FTZ R19, R90, R19 ;  /* 0x000000135a137220 */ /* 0x000fc80000410000 */
[----:B------:R-:W-:Y:S02]  /*0fa0*/  @P0 FADD.FTZ R19, R11, R19 ;  /* 0x000000130b130221 */ /* 0x000fe40000010000 */
.L_x_18010:
[----:B------:R-:W-:Y:S05]  /*0fb0*/  BSYNC B0 ;  /* 0x0000000000007941 */ /* 0x000fea0003800000 */
.L_x_18009:
        /* <DEDUP_REMOVED lines=39> */
[----:B------:R-:W-:-:S04]  /*1230*/  FMUL.FTZ R28, R91, R28 ;  /* 0x0000001c5b1c7220 */ /* 0x000fc80000410000 */
[----:B------:R-:W-:Y:S02]  /*1240*/  @P0 FADD.FTZ R28, R4, R28 ;  /* 0x0000001c041c0221 */ /* 0x000fe40000010000 */
.L_x_18012:
[----:B------:R-:W-:Y:S05]  /*1250*/  BSYNC B0 ;  /* 0x0000000000007941 */ /* 0x000fea0003800000 */
.L_x_18011:
[----:B------:R-:W-:Y:S01]  /*1260*/  BSSY B0, `(.L_x_18013) ;  /* 0x0000006000007945 */ /* 0x000fe20003800000 */
[----:B------:R-:W-:Y:S05]  /*1270*/  @!P6 BRA `(.L_x_18014) ;  /* 0x000000400000e947 */ /* 0x000fea0003800000 */
[----:B-----5:R-:W-:-:S05]  /*1280*/  HADD2.F32 R29, -RZ, R12.H1_H1 ;  /* 0x3000000cff1d7230 */ /* 0x020fca0000004100 */
[----:B------:R-:W-:-:S04]  /*1290*/  FMUL.FTZ R29, R29, c[0x0][0x1ec] ;  /* 0x00007b001d1d7a20 */ /* 0x000fc80000410000 */
[----:B------:R-:W-:-:S04]  /*12a0*/  FMUL.FTZ R29, R92, R29 ;  /* 0x0000001d5c1d7220 */ /* 0x000fc80000410000 */
[----:B------:R-:W-:Y:S02]  /*12b0*/  @P0 FADD.FTZ R29, R5, R29 ;  /* 0x0000001d051d0221 */ /* 0x000fe40000010000 */
.L_x_18014:
[----:B------:R-:W-:Y:S05]  /*12c0*/  BSYNC B0 ;  /* 0x0000000000007941 */ /* 0x000fea0003800000 */
.L_x_18013:
[----:B------:R-:W-:Y:S01]  /*12d0*/  BSSY B0, `(.L_x_18015) ;  /* 0x0000006000007945 */ /* 0x000fe20003800000 */
[----:B------:R-:W-:Y:S05]  /*12e0*/  @!P6 BRA `(.L_x_18016) ;  /* 0x000000400000e947 */ /* 0x000fea0003800000 */
[----:B-----5:R-:W-:-:S05]  /*12f0*/  HADD2.F32 R30, -RZ, R13.H0_H0 ;  /* 0x2000000dff1e7230 */ /* 0x020fca0000004100 */
[----:B------:R-:W-:-:S04]  /*1300*/  FMUL.FTZ R30, R30, c[0x0][0x1ec] ;  /* 0x00007b001e1e7a20 */ /* 0x000fc80000410000 */
[----:B------:R-:W-:-:S04]  /*1310*/  FMUL.FTZ R30, R93, R30 ;  /* 0x0000001e5d1e7220 */ /* 0x000fc80000410000 */
[----:B------:R-:W-:Y:S02]  /*1320*/  @P0 FADD.FTZ R30, R6, R30 ;  /* 0x0000001e061e0221 */ /* 0x000fe40000010000 */
.L_x_18016:
[----:B------:R-:W-:Y:S05]  /*1330*/  BSYNC B0 ;  /* 0x0000000000007941 */ /* 0x000fea0003800000 */
.L_x_18015:
[----:B------:R-:W-:Y:S01]  /*1340*/  BSSY B0, `(.L_x_18017) ;  /* 0x0000006000007945 */ /* 0x000fe20003800000 */
[----:B------:R-:W-:Y:S05]  /*1350*/  @!P6 BRA `(.L_x_18018) ;  /* 0x000000400000e947 */ /* 0x000fea0003800000 */
[----:B-----5:R-:W-:-:S05]  /*1360*/  HADD2.F32 R31, -RZ, R13.H1_H1 ;  /* 0x3000000dff1f7230 */ /* 0x020fca0000004100 */
[----:B------:R-:W-:-:S04]  /*1370*/  FMUL.FTZ R31, R31, c[0x0][0x1ec] ;  /* 0x00007b001f1f7a20 */ /* 0x000fc80000410000 */
[----:B------:R-:W-:-:S04]  /*1380*/  FMUL.FTZ R31, R94, R31 ;  /* 0x0000001f5e1f7220 */ /* 0x000fc80000410000 */
[----:B------:R-:W-:Y:S02]  /*1390*/  @P0 FADD.FTZ R31, R7, R31 ;  /* 0x0000001f071f0221 */ /* 0x000fe40000010000 */
.L_x_18018:
[----:B------:R-:W-:Y:S05]  /*13a0*/  BSYNC B0 ;  /* 0x0000000000007941 */ /* 0x000fea0003800000 */
.L_x_18017:
[----:B------:R-:W-:Y:S01]  /*13b0*/  BSSY B0, `(.L_x_18019) ;  /* 0x0000006000007945 */ /* 0x000fe20003800000 */
[----:B------:R-:W-:Y:S05]  /*13c0*/  @!P6 BRA `(.L_x_18020) ;  /* 0x000000400000e947 */ /* 0x000fea0003800000 */
[----:B-----5:R-:W-:-:S05]  /*13d0*/  HADD2.F32 R24, -RZ, R14.H0_H0 ;  /* 0x2000000eff187230 */ /* 0x020fca0000004100 */
[----:B------:R-:W-:-:S04]  /*13e0*/  FMUL.FTZ R24, R24, c[0x0][0x1ec] ;  /* 0x00007b0018187a20 */ /* 0x000fc80000410000 */
[----:B------:R-:W-:-:S04]  /*13f0*/  FMUL.FTZ R24, R95, R24 ;  /* 0x000000185f187220 */ /* 0x000fc80000410000 */
[----:B------:R-:W-:Y:S02]  /*1400*/  @P0 FADD.FTZ R24, R8, R24 ;  /* 0x0000001808180221 */ /* 0x000fe40000010000 */
.L_x_18020:
[----:B------:R-:W-:Y:S05]  /*1410*/  BSYNC B0 ;  /* 0x0000000000007941 */ /* 0x000fea0003800000 */
.L_x_18019:
[----:B------:R-:W-:Y:S01]  /*1420*/  BSSY B0, `(.L_x_18021) ;  /* 0x0000006000007945 */ /* 0x000fe20003800000 */
[----:B------:R-:W-:Y:S05]  /*1430*/  @!P6 BRA `(.L_x_18022) ;  /* 0x000000400000e947 */ /* 0x000fea0003800000 */
[----:B-----5:R-:W-:-:S05]  /*1440*/  HADD2.F32 R25, -RZ, R14.H1_H1 ;  /* 0x3000000eff197230 */ /* 0x020fca0000004100 */
[----:B------:R-:W-:-:S04]  /*1450*/  FMUL.FTZ R25, R25, c[0x0][0x1ec] ;  /* 0x00007b0019197a20 */ /* 0x000fc80000410000 */
[----:B------:R-:W-:-:S04]  /*1460*/  FMUL.FTZ R25, R96, R25 ;  /* 0x0000001960197220 */ /* 0x000fc80000410000 */
[----:B------:R-:W-:Y:S02]  /*1470*/  @P0 FADD.FTZ R25, R9, R25 ;  /* 0x0000001909190221 */ /* 0x000fe40000010000 */
.L_x_18022:
[----:B------:R-:W-:Y:S05]  /*1480*/  BSYNC B0 ;  /* 0x0000000000007941 */ /* 0x000fea0003800000 */
.L_x_18021:
[----:B------:R-:W-:Y:S01]  /*1490*/  BSSY B0, `(.L_x_18023) ;  /* 0x0000006000007945 */ /* 0x000fe20003800000 */
[----:B------:R-:W-:Y:S05]  /*14a0*/  @!P6 BRA `(.L_x_18024) ;  /* 0x000000400000e947 */ /* 0x000fea0003800000 */
[----:B-----5:R-:W-:-:S05]  /*14b0*/  HADD2.F32 R26, -RZ, R15.H0_H0 ;  /* 0x2000000fff1a7230 */ /* 0x020fca0000004100 */
[----:B------:R-:W-:-:S04]  /*14c0*/  FMUL.FTZ R26, R26, c[0x0][0x1ec] ;  /* 0x00007b001a1a7a20 */ /* 0x000fc80000410000 */
[----:B------:R-:W-:-:S04]  /*14d0*/  FMUL.FTZ R26, R97, R26 ;  /* 0x0000001a611a7220 */ /* 0x000fc80000410000 */
[----:B------:R-:W-:Y:S02]  /*14e0*/  @P0 FADD.FTZ R26, R10, R26 ;  /* 0x0000001a0a1a0221 */ /* 0x000fe40000010000 */
.L_x_18024:
[----:B------:R-:W-:Y:S05]  /*14f0*/  BSYNC B0 ;  /* 0x0000000000007941 */ /* 0x000fea0003800000 */
.L_x_18023:
[----:B------:R-:W-:Y:S01]  /*1500*/  BSSY B0, `(.L_x_18025) ;  /* 0x0000006000007945 */ /* 0x000fe20003800000 */
[----:B------:R-:W-:Y:S05]  /*1510*/  @!P6 BRA `(.L_x_18026) ;  /* 0x000000400000e947 */ /* 0x000fea0003800000 */
[----:B-----5:R-:W-:-:S05]  /*1520*/  HADD2.F32 R27, -RZ, R15.H1_H1 ;  /* 0x3000000fff1b7230 */ /* 0x020fca0000004100 */
[----:B------:R-:W-:-:S04]  /*1530*/  FMUL.FTZ R27, R27, c[0x0][0x1ec] ;  /* 0x00007b001b1b7a20 */ /* 0x000fc80000410000 */
[----:B------:R-:W-:-:S04]  /*1540*/  FMUL.FTZ R27, R98, R27 ;  /* 0x0000001b621b7220 */ /* 0x000fc80000410000 */
[----:B------:R-:W-:Y:S02]  /*1550*/  @P0 FADD.FTZ R27, R11, R27 ;  /* 0x0000001b0b1b0221 */ /* 0x000fe40000010000 */
.L_x_18026:
[----:B------:R-:W-:Y:S05]  /*1560*/  BSYNC B0 ;  /* 0x0000000000007941 */ /* 0x000fea0003800000 */
.L_x_18025:
        /* <DEDUP_REMOVED lines=41> */
.L_x_18028:
[----:B------:R-:W-:Y:S05]  /*1800*/  BSYNC B0 ;  /* 0x0000000000007941 */ /* 0x000fea0003800000 */
.L_x_18027:
[----:B------:R-:W-:Y:S01]  /*1810*/  BSSY B0, `(.L_x_18029) ;  /* 0x0000006000007945 */ /* 0x000fe20003800000 */
[----:B------:R-:W-:Y:S05]  /*1820*/  @!P6 BRA `(.L_x_18030) ;  /* 0x000000400000e947 */ /* 0x000fea0003800000 */
[----:B-----5:R-:W-:-:S05]  /*1830*/  HADD2.F32 R37, -RZ, R12.H1_H1 ;  /* 0x3000000cff257230 */ /* 0x020fca0000004100 */
[----:B------:R-:W-:-:S04]  /*1840*/  FMUL.FTZ R37, R37, c[0x0][0x1ec] ;  /* 0x00007b0025257a20 */ /* 0x000fc80000410000 */
[----:B------:R-:W-:-:S04]  /*1850*/  FMUL.FTZ R37, R100, R37 ;  /* 0x0000002564257220 */ /* 0x000fc80000410000 */
[----:B------:R-:W-:Y:S02]  /*1860*/  @P0 FADD.FTZ R37, R5, R37 ;  /* 0x0000002505250221 */ /* 0x000fe40000010000 */
.L_x_18030:
[----:B------:R-:W-:Y:S05]  /*1870*/  BSYNC B0 ;  /* 0x0000000000007941 */ /* 0x000fea0003800000 */
.L_x_18029:
[----:B------:R-:W-:Y:S01]  /*1880*/  BSSY B0, `(.L_x_18031) ;  /* 0x0000006000007945 */ /* 0x000fe20003800000 */
[----:B------:R-:W-:Y:S05]  /*1890*/  @!P6 BRA `(.L_x_18032) ;  /* 0x000000400000e947 */ /* 0x000fea0003800000 */
[----:B-----5:R-:W-:-:S05]  /*18a0*/  HADD2.F32 R38, -RZ, R13.H0_H0 ;  /* 0x2000000dff267230 */ /* 0x020fca0000004100 */
[----:B------:R-:W-:-:S04]  /*18b0*/  FMUL.FTZ R38, R38, c[0x0][0x1ec] ;  /* 0x00007b0026267a20 */ /* 0x000fc80000410000 */
[----:B------:R-:W-:-:S04]  /*18c0*/  FMUL.FTZ R38, R101, R38 ;  /* 0x0000002665267220 */ /* 0x000fc80000410000 */
[----:B------:R-:W-:Y:S02]  /*18d0*/  @P0 FADD.FTZ R38, R6, R38 ;  /* 0x0000002606260221 */ /* 0x000fe40000010000 */
.L_x_18032:
[----:B------:R-:W-:Y:S05]  /*18e0*/  BSYNC B0 ;  /* 0x0000000000007941 */ /* 0x000fea0003800000 */
.L_x_18031:
[----:B------:R-:W-:Y:S01]  /*18f0*/  BSSY B0, `(.L_x_18033) ;  /* 0x0000006000007945 */ /* 0x000fe20003800000 */
[----:B------:R-:W-:Y:S05]  /*1900*/  @!P6 BRA `(.L_x_18034) ;  /* 0x000000400000e947 */ /* 0x000fea0003800000 */
[----:B-----5:R-:W-:-:S05]  /*1910*/  HADD2.F32 R39, -RZ, R13.H1_H1 ;  /* 0x3000000dff277230 */ /* 0x020fca0000004100 */
[----:B------:R-:W-:-:S04]  /*1920*/  FMUL.FTZ R39, R39, c[0x0][0x1ec] ;  /* 0x00007b0027277a20 */ /* 0x000fc80000410000 */
[----:B------:R-:W-:-:S04]  /*1930*/  FMUL.FTZ R39, R102, R39 ;  /* 0x0000002766277220 */ /* 0x000fc80000410000 */
[----:B------:R-:W-:Y:S02]  /*1940*/  @P0 FADD.FTZ R39, R7, R39 ;  /* 0x0000002707270221 */ /* 0x000fe40000010000 */
.L_x_18034:
[----:B------:R-:W-:Y:S05]  /*1950*/  BSYNC B0 ;  /* 0x0000000000007941 */ /* 0x000fea0003800000 */
.L_x_18033:
[----:B------:R-:W-:Y:S01]  /*1960*/  BSSY B0, `(.L_x_18035) ;  /* 0x0000006000007945 */ /* 0x000fe20003800000 */
[----:B------:R-:W-:Y:S05]  /*1970*/  @!P6 BRA `(.L_x_18036) ;  /* 0x000000400000e947 */ /* 0x000fea0003800000 */
[----:B-----5:R-:W-:-:S05]  /*1980*/  HADD2.F32 R32, -RZ, R14.H0_H0 ;  /* 0x2000000eff207230 */ /* 0x020fca0000004100 */
[----:B------:R-:W-:-:S04]  /*1990*/  FMUL.FTZ R32, R32, c[0x0][0x1ec] ;  /* 0x00007b0020207a20 */ /* 0x000fc80000410000 */
[----:B------:R-:W-:-:S04]  /*19a0*/  FMUL.FTZ R32, R103, R32 ;  /* 0x0000002067207220 */ /* 0x000fc80000410000 */
[----:B------:R-:W-:Y:S02]  /*19b0*/  @P0 FADD.FTZ R32, R8, R32 ;  /* 0x0000002008200221 */ /* 0x000fe40000010000 */
.L_x_18036:
[----:B------:R-:W-:Y:S05]  /*19c0*/  BSYNC B0 ;  /* 0x0000000000007941 */ /* 0x000fea0003800000 */
.L_x_18035:
[----:B------:R-:W-:Y:S01]  /*19d0*/  BSSY B0, `(.L_x_18037) ;  /* 0x0000006000007945 */ /* 0x000fe20003800000 */
[----:B------:R-:W-:Y:S05]  /*19e0*/  @!P6 BRA `(.L_x_18038) ;  /* 0x000000400000e947 */ /* 0x000fea0003800000 */
[----:B-----5:R-:W-:-:S05]  /*19f0*/  HADD2.F32 R33, -RZ, R14.H1_H1 ;  /* 0x3000000eff217230 */ /* 0x020fca0000004100 */
[----:B------:R-:W-:-:S04]  /*1a00*/  FMUL.FTZ R33, R33, c[0x0][0x1ec] ;  /* 0x00007b0021217a20 */ /* 0x000fc80000410000 */
[----:B------:R-:W-:-:S04]  /*1a10*/  FMUL.FTZ R33, R104, R33 ;  /* 0x0000002168217220 */ /* 0x000fc80000410000 */
[----:B------:R-:W-:Y:S02]  /*1a20*/  @P0 FADD.FTZ R33, R9, R33 ;  /* 0x0000002109210221 */ /* 0x000fe40000010000 */
.L_x_18038:
[----:B------:R-:W-:Y:S05]  /*1a30*/  BSYNC B0 ;  /* 0x0000000000007941 */ /* 0x000fea0003800000 */
.L_x_18037:
[----:B------:R-:W-:Y:S01]  /*1a40*/  BSSY B0, `(.L_x_18039) ;  /* 0x0000006000007945 */ /* 0x000fe20003800000 */
[----:B------:R-:W-:Y:S05]  /*1a50*/  @!P6 BRA `(.L_x_18040) ;  /* 0x000000400000e947 */ /* 0x000fea0003800000 */
[----:B-----5:R-:W-:-:S05]  /*1a60*/  HADD2.F32 R34, -RZ, R15.H0_H0 ;  /* 0x2000000fff227230 */ /* 0x020fca0000004100 */
[----:B------:R-:W-:-:S04]  /*1a70*/  FMUL.FTZ R34, R34, c[0x0][0x1ec] ;  /* 0x00007b0022227a20 */ /* 0x000fc80000410000 */
[----:B------:R-:W-:-:S04]  /*1a80*/  FMUL.FTZ R34, R105, R34 ;  /* 0x0000002269227220 */ /* 0x000fc80000410000 */
[----:B------:R-:W-:Y:S02]  /*1a90*/  @P0 FADD.FTZ R34, R10, R34 ;  /* 0x000000220a220221 */ /* 0x000fe40000010000 */
.L_x_18040:
[----:B------:R-:W-:Y:S05]  /*1aa0*/  BSYNC B0 ;  /* 0x0000000000007941 */ /* 0x000fea0003800000 */
.L_x_18039:
[----:B------:R-:W-:Y:S01]  /*1ab0*/  BSSY B0, `(.L_x_18041) ;  /* 0x0000006000007945 */ /* 0x000fe20003800000 */
[----:B------:R-:W-:Y:S05]  /*1ac0*/  @!P6 BRA `(.L_x_18042) ;  /* 0x000000400000e947 */ /* 0x000fea0003800000 */
[----:B-----5:R-:W-:-:S05]  /*1ad0*/  HADD2.F32 R35, -RZ, R15.H1_H1 ;  /* 0x3000000fff237230 */ /* 0x020fca0000004100 */
[----:B------:R-:W-:-:S04]  /*1ae0*/  FMUL.FTZ R35, R35, c[0x0][0x1ec] ;  /* 0x00007b0023237a20 */ /* 0x000fc80000410000 */
[----:B------:R-:W-:-:S04]  /*1af0*/  FMUL.FTZ R35, R106, R35 ;  /* 0x000000236a237220 */ /* 0x000fc80000410000 */
[----:B------:R-:W-:Y:S02]  /*1b00*/  @P0 FADD.FTZ R35, R11, R35 ;  /* 0x000000230b230221 */ /* 0x000fe40000010000 */
.L_x_18042:
[----:B------:R-:W-:Y:S05]  /*1b10*/  BSYNC B0 ;  /* 0x0000000000007941 */ /* 0x000fea0003800000 */
.L_x_18041:
        /* <DEDUP_REMOVED lines=33> */
[----:B-----5:R-:W-:-:S05]  /*1d30*/  HADD2.F32 R40, -RZ, R12.H0_H0 ;  /* 0x2000000cff287230 */ /* 0x020fca0000004100 */
[----:B------:R-:W-:-:S04]  /*1d40*/  FMUL.FTZ R40, R40, c[0x0][0x1ec] ;  /* 0x00007b0028287a20 */ /* 0x000fc80000410000 */
[----:B------:R-:W-:-:S04]  /*1d50*/  FMUL.FTZ R40, R107, R40 ;  /* 0x000000286b287220 */ /* 0x000fc80000410000 */
[----:B------:R-:W-:Y:S02]  /*1d60*/  @P0 FADD.FTZ R40, R4, R40 ;  /* 0x0000002804280221 */ /* 0x000fe40000010000 */
.L_x_18044:
[----:B------:R-:W-:Y:S05]  /*1d70*/  BSYNC B0 ;  /* 0x0000000000007941 */ /* 0x000fea0003800000 */
.L_x_18043:
[----:B------:R-:W-:Y:S01]  /*1d80*/  BSSY B0, `(.L_x_18045) ;  /* 0x0000006000007945 */ /* 0x000fe20003800000 */
[----:B------:R-:W-:Y:S05]  /*1d90*/  @!P6 BRA `(.L_x_18046) ;  /* 0x000000400000e947 */ /* 0x000fea0003800000 */
[----:B-----5:R-:W-:-:S05]  /*1da0*/  HADD2.F32 R41, -RZ, R12.H1_H1 ;  /* 0x3000000cff297230 */ /* 0x020fca0000004100 */
[----:B------:R-:W-:-:S04]  /*1db0*/  FMUL.FTZ R41, R41, c[0x0][0x1ec] ;  /* 0x00007b0029297a20 */ /* 0x000fc80000410000 */
[----:B------:R-:W-:-:S04]  /*1dc0*/  FMUL.FTZ R41, R108, R41 ;  /* 0x000000296c297220 */ /* 0x000fc80000410000 */
[----:B------:R-:W-:Y:S02]  /*1dd0*/  @P0 FADD.FTZ R41, R5, R41 ;  /* 0x0000002905290221 */ /* 0x000fe40000010000 */
.L_x_18046:
[----:B------:R-:W-:Y:S05]  /*1de0*/  BSYNC B0 ;  /* 0x0000000000007941 */ /* 0x000fea0003800000 */
.L_x_18045:
[----:B------:R-:W-:Y:S01]  /*1df0*/  BSSY B0, `(.L_x_18047) ;  /* 0x0000006000007945 */ /* 0x000fe20003800000 */
[----:B------:R-:W-:Y:S05]  /*1e00*/  @!P6 BRA `(.L_x_18048) ;  /* 0x000000400000e947 */ /* 0x000fea0003800000 */
[----:B-----5:R-:W-:-:S05]  /*1e10*/  HADD2.F32 R42, -RZ, R13.H0_H0 ;  /* 0x2000000dff2a7230 */ /* 0x020fca0000004100 */
[----:B------:R-:W-:-:S04]  /*1e20*/  FMUL.FTZ R42, R42, c[0x0][0x1ec] ;  /* 0x00007b002a2a7a20 */ /* 0x000fc80000410000 */
[----:B------:R-:W-:-:S04]  /*1e30*/  FMUL.FTZ R42, R109, R42 ;  /* 0x0000002a6d2a7220 */ /* 0x000fc80000410000 */
[----:B------:R-:W-:Y:S02]  /*1e40*/  @P0 FADD.FTZ R42, R6, R42 ;  /* 0x0000002a062a0221 */ /* 0x000fe40000010000 */
.L_x_18048:
[----:B------:R-:W-:Y:S05]  /*1e50*/  BSYNC B0 ;  /* 0x0000000000007941 */ /* 0x000fea0003800000 */
.L_x_18047:
[----:B------:R-:W-:Y:S01]  /*1e60*/  BSSY B0, `(.L_x_18049) ;  /* 0x0000006000007945 */ /* 0x000fe20003800000 */
[----:B------:R-:W-:Y:S05]  /*1e70*/  @!P6 BRA `(.L_x_18050) ;  /* 0x000000400000e947 */ /* 0x000fea0003800000 */
[----:B-----5:R-:W-:-:S05]  /*1e80*/  HADD2.F32 R43, -RZ, R13.H1_H1 ;  /* 0x3000000dff2b7230 */ /* 0x020fca0000004100 */
[----:B------:R-:W-:-:S04]  /*1e90*/  FMUL.FTZ R43, R43, c[0x0][0x1ec] ;  /* 0x00007b002b2b7a20 */ /* 0x000fc80000410000 */
[----:B------:R-:W-:-:S04]  /*1ea0*/  FMUL.FTZ R43, R110, R43 ;  /* 0x0000002b6e2b7220 */ /* 0x000fc80000410000 */
[----:B------:R-:W-:Y:S02]  /*1eb0*/  @P0 FADD.FTZ R43, R7, R43 ;  /* 0x0000002b072b0221 */ /* 0x000fe40000010000 */
.L_x_18050:
[----:B------:R-:W-:Y:S05]  /*1ec0*/  BSYNC B0 ;  /* 0x0000000000007941 */ /* 0x000fea0003800000 */
.L_x_18049:
[----:B------:R-:W-:Y:S01]  /*1ed0*/  BSSY B0, `(.L_x_18051) ;  /* 0x0000006000007945 */ /* 0x000fe20003800000 */
[----:B------:R-:W-:Y:S05]  /*1ee0*/  @!P6 BRA `(.L_x_18052) ;  /* 0x000000400000e947 */ /* 0x000fea0003800000 */
[----:B-----5:R-:W-:-:S05]  /*1ef0*/  HADD2.F32 R44, -RZ, R14.H0_H0 ;  /* 0x2000000eff2c7230 */ /* 0x020fca0000004100 */
[----:B------:R-:W-:-:S04]  /*1f00*/  FMUL.FTZ R44, R44, c[0x0][0x1ec] ;  /* 0x00007b002c2c7a20 */ /* 0x000fc80000410000 */
[----:B------:R-:W-:-:S04]  /*1f10*/  FMUL.FTZ R44, R111, R44 ;  /* 0x0000002c6f2c7220 */ /* 0x000fc80000410000 */
[----:B------:R-:W-:Y:S02]  /*1f20*/  @P0 FADD.FTZ R44, R8, R44 ;  /* 0x0000002c082c0221 */ /* 0x000fe40000010000 */
.L_x_18052:
[----:B------:R-:W-:Y:S05]  /*1f30*/  BSYNC B0 ;  /* 0x0000000000007941 */ /* 0x000fea0003800000 */
.L_x_18051:
[----:B------:R-:W-:Y:S01]  /*1f40*/  BSSY B0, `(.L_x_18053) ;  /* 0x0000006000007945 */ /* 0x000fe20003800000 */
[----:B------:R-:W-:Y:S05]  /*1f50*/  @!P6 BRA `(.L_x_18054) ;  /* 0x000000400000e947 */ /* 0x000fea0003800000 */
[----:B-----5:R-:W-:-:S05]  /*1f60*/  HADD2.F32 R45, -RZ, R14.H1_H1 ;  /* 0x3000000eff2d7230 */ /* 0x020fca0000004100 */
[----:B------:R-:W-:-:S04]  /*1f70*/  FMUL.FTZ R45, R45, c[0x0][0x1ec] ;  /* 0x00007b002d2d7a20 */ /* 0x000fc80000410000 */
[----:B------:R-:W-:-:S04]  /*1f80*/  FMUL.FTZ R45, R112, R45 ;  /* 0x0000002d702d7220 */ /* 0x000fc80000410000 */
[----:B------:R-:W-:Y:S02]  /*1f90*/  @P0 FADD.FTZ R45, R9, R45 ;  /* 0x0000002d092d0221 */ /* 0x000fe40000010000 */
.L_x_18054:
[----:B------:R-:W-:Y:S05]  /*1fa0*/  BSYNC B0 ;  /* 0x0000000000007941 */ /* 0x000fea0003800000 */
.L_x_18053:
[----:B------:R-:W-:Y:S01]  /*1fb0*/  BSSY B0, `(.L_x_18055) ;  /* 0x0000007000007945 */ /* 0x000fe20003800000 */
[----:B------:R-:W-:Y:S01]  /*1fc0*/  @!P6 FSEL R46, R10, RZ, P3 ;  /* 0x000000ff0a2ee208 */ /* 0x000fe20001800000 */
[----:B------:R-:W-:Y:S05]  /*1fd0*/  @!P6 BRA `(.L_x_18056) ;  /* 0x000000400000e947 */ /* 0x000fea0003800000 */
[----:B-----5:R-:W-:-:S05]  /*1fe0*/  HADD2.F32 R46, -RZ, R15.H0_H0 ;  /* 0x2000000fff2e7230 */ /* 0x020fca0000004100 */
[----:B------:R-:W-:-:S04]  /*1ff0*/  FMUL.FTZ R46, R46, c[0x0][0x1ec] ;  /* 0x00007b002e2e7a20 */ /* 0x000fc80000410000 */
[----:B------:R-:W-:-:S04]  /*2000*/  FMUL.FTZ R46, R113, R46 ;  /* 0x0000002e712e7220 */ /* 0x000fc80000410000 */
[----:B------:R-:W-:Y:S02]  /*2010*/  @P0 FADD.FTZ R46, R10, R46 ;  /* 0x0000002e0a2e0221 */ /* 0x000fe40000010000 */
.L_x_18056:
[----:B------:R-:W-:Y:S05]  /*2020*/  BSYNC B0 ;  /* 0x0000000000007941 */ /* 0x000fea0003800000 */
.L_x_18055:
[----:B------:R-:W-:Y:S01]  /*2030*/  BSSY B0, `(.L_x_18057) ;  /* 0x0000007000007945 */ /* 0x000fe20003800000 */
[----:B------:R-:W-:Y:S01]  /*2040*/  @!P6 FSEL R47, R11, RZ, P4 ;  /* 0x000000ff0b2fe208 */ /* 0x000fe20002000000 */
[----:B------:R-:W-:Y:S05]  /*2050*/  @!P6 BRA `(.L_x_18058) ;  /* 0x000000400000e947 */ /* 0x000fea0003800000 */
[----:B-----5:R-:W-:-:S05]  /*2060*/  HADD2.F32 R47, -RZ, R15.H1_H1 ;  /* 0x3000000fff2f7230 */ /* 0x020fca0000004100 */
[----:B------:R-:W-:-:S04]  /*2070*/  FMUL.FTZ R47, R47, c[0x0][0x1ec] ;  /* 0x00007b002f2f7a20 */ /* 0x000fc80000410000 */
[----:B------:R-:W-:-:S04]  /*2080*/  FMUL.FTZ R47, R114, R47 ;  /* 0x0000002f722f7220 */ /* 0x000fc80000410000 */
[----:B------:R-:W-:Y:S02]  /*2090*/  @P0 FADD.FTZ R47, R11, R47 ;  /* 0x0000002f0b2f0221 */ /* 0x000fe40000010000 */
.L_x_18058:
[----:B------:R-:W-:Y:S05]  /*20a0*/  BSYNC B0 ;  /* 0x0000000000007941 */ /* 0x000fea0003800000 */
.L_x_18057:
        /* <DEDUP_REMOVED lines=39> */
.L_x_18065:
        /* <DEDUP_REMOVED lines=84> */
.L_x_18066:
        /* <DEDUP_REMOVED lines=129> */
[----:B------:R-:W-:Y:S01]  /*3070*/  F2FP.PACK_AB R19, R24, R19 ;  /* 0x000000131813723e */ /* 0x000fe200000000ff */
        /* <DEDUP_REMOVED lines=9> */
[----:B------:R-:W-:Y:S01]  /*3110*/  F2FP.PACK_AB R23, R20, R23 ;  /* 0x000000171417723e */ /* 0x000fe200000000ff */
[----:B------:R-:W-:Y:S02]  /*3120*/  FMUL.FTZ R29, R159, R29 ;  /* 0x0000001d9f1d7220 */ /* 0x000fe40000410000 */
[----:B------:R-:W-:-:S02]  /*3130*/  FFMA.FTZ R21, R115, R21, R52 ;  /* 0x0000001573157223 */ /* 0x000fc40000010034 */
[----:B------:R-:W-:Y:S02]  /*3140*/  FFMA.FTZ R17, R118, R22, R53 ;  /* 0x0000001676117223 */ /* 0x000fe40000010035 */
[----:B------:R-:W-:Y:S01]  /*3150*/  FFMA.FTZ R27, R138, R34, R73 ;  /* 0x000000228a1b7223 */ /* 0x000fe20000010049 */
[----:B------:R-:W-:Y:S01]  /*3160*/  F2FP.PACK_AB R16, R21, R16 ;  /* 0x000000101510723e */ /* 0x000fe200000000ff */
[----:B------:R-:W-:Y:S01]  /*3170*/  FFMA.FTZ R24, R137, R35, R74 ;  /* 0x0000002389187223 */ /* 0x000fe2000001004a */
[----:B------:R-:W-:Y:S01]  /*3180*/  F2FP.PACK_AB R17, R2, R17 ;  /* 0x000000110211723e */ /* 0x000fe200000000ff */
[----:B------:R-:W-:Y:S01]  /*3190*/  FMUL.FTZ R30, R159, R30 ;  /* 0x0000001e9f1e7220 */ /* 0x000fe20000410000 */
[----:B------:R-:W-:Y:S01]  /*31a0*/  IADD3 R34, R153, 0x200, RZ ;  /* 0x0000020099227810 */ /* 0x000fe20007ffe0ff */
[C---:B------:R-:W-:Y:S01]  /*31b0*/  FMUL.FTZ R31, R159.reuse, R31 ;  /* 0x0000001f9f1f7220 */ /* 0x040fe20000410000 */
[----:B------:R-:W-:Y:S01]  /*31c0*/  F2FP.PACK_AB R27, R24, R27 ;  /* 0x0000001b181b723e */ /* 0x000fe200000000ff */
        /* <DEDUP_REMOVED lines=10> */
[----:B------:R-:W-:Y:S01]  /*3270*/  F2FP.PACK_AB R20, R29, R20 ;  /* 0x000000141d14723e */ /* 0x000fe200000000ff */
[----:B------:R-:W-:Y:S02]  /*3280*/  FFMA.FTZ R21, R126, R30, R61 ;  /* 0x0000001e7e157223 */ /* 0x000fe4000001003d */
[----:B------:R-:W-:Y:S02]  /*3290*/  FFMA.FTZ R2, R125, R31, R62 ;  /* 0x0000001f7d027223 */ /* 0x000fe4000001003e */
[----:B------:R-:W-:-:S02]  /*32a0*/  FFMA.FTZ R22, R128, R49, R63 ;  /* 0x0000003180167223 */ /* 0x000fc4000001003f */
[----:B------:R-:W-:Y:S01]  /*32b0*/  FFMA.FTZ R25, R127, R25, R64 ;  /* 0x000000197f197223 */ /* 0x000fe20000010040 */
[----:B------:R-:W-:Y:S01]  /*32c0*/  F2FP.PACK_AB R21, R2, R21 ;  /* 0x000000150215723e */ /* 0x000fe200000000ff */
[----:B------:R-:W-:Y:S02]  /*32d0*/  FFMA.FTZ R26, R136, R32, R71 ;  /* 0x00000020881a7223 */ /* 0x000fe40000010047 */
[----:B------:R-:W-:Y:S01]  /*32e0*/  FFMA.FTZ R24, R132, R36, R67 ;  /* 0x0000002484187223 */ /* 0x000fe20000010043 */
[----:B------:R-:W-:Y:S01]  /*32f0*/  F2FP.PACK_AB R22, R25, R22 ;  /* 0x000000161916723e */ /* 0x000fe200000000ff */
[----:B------:R-:W-:Y:S01]  /*3300*/  FFMA.FTZ R37, R131, R37, R68 ;  /* 0x0000002583257223 */ /* 0x000fe20000010044 */
[----:B------:R-:W-:Y:S01]  /*3310*/  IADD3 R36, R153, 0x300, RZ ;  /* 0x0000030099247810 */ /* 0x000fe20007ffe0ff */
[C---:B------:R-:W-:Y:S02]  /*3320*/  FMUL.FTZ R38, R159.reuse, R38 ;  /* 0x000000269f267220 */ /* 0x040fe40000410000 */
[----:B------:R-:W-:Y:S01]  /*3330*/  FMUL.FTZ R39, R159, R39 ;  /* 0x000000279f277220 */ /* 0x000fe20000410000 */
[----:B------:R-:W-:Y:S01]  /*3340*/  F2FP.PACK_AB R24, R37, R24 ;  /* 0x000000182518723e */ /* 0x000fe200000000ff */
[----:B------:R-:W-:Y:S01]  /*3350*/  FFMA.FTZ R31, R146, R46, R81 ;  /* 0x0000002e921f7223 */ /* 0x000fe20000010051 */
[----:B------:R-:W-:Y:S01]  /*3360*/  MOV R37, 0x10 ;  /* 0x0000001000257802 */ /* 0x000fe20000000f00 */
[----:B------:R-:W-:-:S02]  /*3370*/  FFMA.FTZ R32, R145, R47, R82 ;  /* 0x0000002f91207223 */ /* 0x000fc40000010052 */
[----:B------:R-:W-:Y:S02]  /*3380*/  FMUL.FTZ R33, R159, R33 ;  /* 0x000000219f217220 */ /* 0x000fe40000410000 */
[----:B------:R-:W-:Y:S01]  /*3390*/  FFMA.FTZ R29, R142, R42, R77 ;  /* 0x0000002a8e1d7223 */ /* 0x000fe2000001004d */
[----:B------:R-:W-:Y:S01]  /*33a0*/  F2FP.PACK_AB R31, R32, R31 ;  /* 0x0000001f201f723e */ /* 0x000fe200000000ff */
[----:B------:R-:W-:Y:S01]  /*33b0*/  FFMA.FTZ R28, R141, R43, R78 ;  /* 0x0000002b8d1c7223 */ /* 0x000fe2000001004e */
[----:B------:R-:W-:Y:S01]  /*33c0*/  IADD3 R32, R153, 0x100, RZ ;  /* 0x0000010099207810 */ /* 0x000fe20007ffe0ff */
[C---:B------:R-:W-:Y:S02]  /*33d0*/  FMUL.FTZ R40, R159.reuse, R40 ;  /* 0x000000289f287220 */ /* 0x040fe40000410000 */
[C---:B------:R-:W-:Y:S01]  /*33e0*/  FMUL.FTZ R41, R159.reuse, R41 ;  /* 0x000000299f297220 */ /* 0x040fe20000410000 */
[----:B------:R-:W-:Y:S01]  /*33f0*/  F2FP.PACK_AB R29, R28, R29 ;  /* 0x0000001d1c1d723e */ /* 0x000fe200000000ff */
        /* <DEDUP_REMOVED lines=24> */
.L_x_18062:
[----:B-1----:R-:W-:Y:S05]  /*3580*/  BSYNC B0 ;  /* 0x0000000000007941 */ /* 0x002fea0003800000 */
.L_x_18061:
[----:B------:R-:W-:Y:S02]  /*3590*/  IADD3 R148, R148, c[0x0][0x160], RZ ;  /* 0x0000580094947a10 */ /* 0x000fe40007ffe0ff */
[----:B------:R-:W-:-:S02]  /*35a0*/  LOP3.LUT P1, RZ, R150, 0xff, RZ, 0xc0, !PT ;  /* 0x000000ff96ff7812 */ /* 0x000fc4000782c0ff */
[----:B------:R-:W-:Y:S02]  /*35b0*/  ISETP.GE.AND P0, PT, R148, c[0x0][0x164], PT ;  /* 0x0000590094007a0c */ /* 0x000fe40003f06270 */
[----:B------:R-:W-:-:S11]  /*35c0*/  SEL R150, RZ, 0x1, P1 ;  /* 0x00000001ff967807 */ /* 0x000fd60000800000 */
[----:B0----5:R-:W-:Y:S01]  /*35d0*/  @P0 CALL.REL.NOINC `(.L_x_18063) ;  /* 0x0000001000000944 */ /* 0x021fe20003c00000 */
[----:B------:R-:W-:Y:S05]  /*35e0*/  BRA `(.L_x_18064) ;  /* 0xffffd2f000007947 */ /* 0x000fea000383ffff */
.L_x_18063:
[----:B------:R-:W-:Y:S05]  /*35f0*/  EXIT ;  /* 0x000000000000794d */ /* 0x000fea0003800000 */
.L_x_18059:
[----:B------:R-:W-:Y:S01]  /*3600*/  HFMA2.MMA R157, -RZ, RZ, 0, 5.9604644775390625e-08 ;  /* 0x00000001ff9d7435 */ /* 0x000fe200000001ff */
[----:B------:R-:W-:Y:S02]  /*3610*/  MOV R3, 0x1f ;  /* 0x0000001f00037802 */ /* 0x000fe40000000f00 */
[----:B------:R-:W-:Y:S02]  /*3620*/  MOV R156, 0xffffffff ;  /* 0xffffffff009c7802 */ /* 0x000fe40000000f00 */
[----:B------:R-:W-:Y:S02]  /*3630*/  MOV R48, 0x3650 ;  /* 0x0000365000307802 */ /* 0x000fe40000000f00 */
[----:B-----5:R-:W-:Y:S05]  /*3640*/  CALL.REL.NOINC `($__internal_103_$__cuda_sm70_shflsync_bfly_p) ;  /* 0x0000079000007944 */ /* 0x020fea0003c00000 */
[----:B-1----:R-:W-:Y:S01]  /*3650*/  MOV R2, R157 ;  /* 0x0000009d00027202 */ /* 0x002fe20000000f00 */
[----:B0-----:R-:W-:Y:S05]  /*3660*/  BRA `(.L_x_18065) ;  /* 0xffffecb000007947 */ /* 0x001fea000383ffff */
.L_x_18060:
[----:B------:R-:W-:Y:S01]  /*3670*/  HFMA2.MMA R157, -RZ, RZ, 0, 1.1920928955078125e-07 ;  /* 0x00000002ff9d7435 */ /* 0x000fe200000001ff */
[----:B------:R-:W-:Y:S02]  /*3680*/  MOV R3, 0x1f ;  /* 0x0000001f00037802 */ /* 0x000fe40000000f00 */
[----:B------:R-:W-:Y:S02]  /*3690*/  MOV R156, 0xffffffff ;  /* 0xffffffff009c7802 */ /* 0x000fe40000000f00 */
[----:B------:R-:W-:-:S02]  /*36a0*/  MOV R48, 0x36c0 ;  /* 0x000036c000307802 */ /* 0x000fc40000000f00 */
[----:B-----5:R-:W-:Y:S05]  /*36b0*/  CALL.REL.NOINC `($__internal_103_$__cuda_sm70_shflsync_bfly_p) ;  /* 0x0000072000007944 */ /* 0x020fea0003c00000 */
[----:B01----:R-:W-:Y:S01]  /*36c0*/  FADD.FTZ R158, R158, R157 ;  /* 0x0000009d9e9e7221 */ /* 0x003fe20000010000 */
[----:B------:R-:W-:Y:S01]  /*36d0*/  HFMA2.MMA R157, -RZ, RZ, 0, 2.384185791015625e-07 ;  /* 0x00000004ff9d7435 */ /* 0x000fe200000001ff */
[----:B------:R-:W-:-:S02]  /*36e0*/  MOV R3, 0x1f ;  /* 0x0000001f00037802 */ /* 0x000fc40000000f00 */
[----:B------:R-:W-:Y:S02]  /*36f0*/  MOV R156, 0xffffffff ;  /* 0xffffffff009c7802 */ /* 0x000fe40000000f00 */
[----:B------:R-:W-:Y:S02]  /*3700*/  MOV R48, 0x3720 ;  /* 0x0000372000307802 */ /* 0x000fe40000000f00 */
[----:B------:R-:W-:Y:S05]  /*3710*/  CALL.REL.NOINC `($__internal_103_$__cuda_sm70_shflsync_bfly_p) ;  /* 0x000006c000007944 */ /* 0x000fea0003c00000 */
[----:B01----:R-:W-:Y:S01]  /*3720*/  FADD.FTZ R158, R158, R157 ;  /* 0x0000009d9e9e7221 */ /* 0x003fe20000010000 */
[----:B------:R-:W-:Y:S01]  /*3730*/  HFMA2.MMA R157, -RZ, RZ, 0, 4.76837158203125e-07 ;  /* 0x00000008ff9d7435 */ /* 0x000fe200000001ff */
[----:B------:R-:W-:Y:S02]  /*3740*/  MOV R3, 0x1f ;  /* 0x0000001f00037802 */ /* 0x000fe40000000f00 */
[----:B------:R-:W-:Y:S02]  /*3750*/  MOV R156, 0xffffffff ;  /* 0xffffffff009c7802 */ /* 0x000fe40000000f00 */
[----:B------:R-:W-:Y:S02]  /*3760*/  MOV R48, 0x3780 ;  /* 0x0000378000307802 */ /* 0x000fe40000000f00 */
[----:B------:R-:W-:Y:S05]  /*3770*/  CALL.REL.NOINC `($__internal_103_$__cuda_sm70_shflsync_bfly_p) ;  /* 0x0000066000007944 */ /* 0x000fea0003c00000 */
[----:B01----:R-:W-:Y:S01]  /*3780*/  FADD.FTZ R158, R158, R157 ;  /* 0x0000009d9e9e7221 */ /* 0x003fe20000010000 */
[----:B------:R-:W-:Y:S01]  /*3790*/  HFMA2.MMA R157, -RZ, RZ, 0, 9.5367431640625e-07 ;  /* 0x00000010ff9d7435 */ /* 0x000fe200000001ff */
[----:B------:R-:W-:-:S02]  /*37a0*/  MOV R3, 0x1f ;  /* 0x0000001f00037802 */ /* 0x000fc40000000f00 */
[----:B------:R-:W-:Y:S02]  /*37b0*/  MOV R156, 0xffffffff ;  /* 0xffffffff009c7802 */ /* 0x000fe40000000f00 */
[----:B------:R-:W-:Y:S02]  /*37c0*/  MOV R48, 0x37e0 ;  /* 0x000037e000307802 */ /* 0x000fe40000000f00 */
[----:B------:R-:W-:Y:S05]  /*37d0*/  CALL.REL.NOINC `($__internal_103_$__cuda_sm70_shflsync_bfly_p) ;  /* 0x0000060000007944 */ /* 0x000fea0003c00000 */
        /* <DEDUP_REMOVED lines=70> */
[----:B------:R-:W-:Y:S05]  /*3c40*/  CALL.REL.NOINC `($__internal_103_$__cuda_sm70_shflsync_bfly_p) ;  /* 0x0000019000007944 */ /* 0x000fea0003c00000 */
[----:B01----:R-:W-:Y:S01]  /*3c50*/  FADD.FTZ R158, R158, R157 ;  /* 0x0000009d9e9e7221 */ /* 0x003fe20000010000 */
[----:B------:R-:W-:Y:S01]  /*3c60*/  HFMA2.MMA R157, -RZ, RZ, 0, 1.1920928955078125e-07 ;  /* 0x00000002ff9d7435 */ /* 0x000fe200000001ff */
[----:B------:R-:W-:Y:S02]  /*3c70*/  MOV R3, 0x1f ;  /* 0x0000001f00037802 */ /* 0x000fe40000000f00 */
[----:B------:R-:W-:Y:S02]  /*3c80*/  MOV R156, 0xffffffff ;  /* 0xffffffff009c7802 */ /* 0x000fe40000000f00 */
[----:B------:R-:W-:Y:S02]  /*3c90*/  MOV R48, 0x3cb0 ;  /* 0x00003cb000307802 */ /* 0x000fe40000000f00 */
[----:B------:R-:W-:Y:S05]  /*3ca0*/  CALL.REL.NOINC `($__internal_103_$__cuda_sm70_shflsync_bfly_p) ;  /* 0x0000013000007944 */ /* 0x000fea0003c00000 */
        /* <DEDUP_REMOVED lines=18> */
[----:B01----:R-:W-:Y:S05]  /*3dd0*/  BRA `(.L_x_18066) ;  /* 0xffffea8000007947 */ /* 0x003fea000383ffff */
        .weak           $__internal_103_$__cuda_sm70_shflsync_bfly_p
        .type           $__internal_103_$__cuda_sm70_shflsync_bfly_p,@function
        .size           $__internal_103_$__cuda_sm70_shflsync_bfly_p,(.L_x_29167 - $__internal_103_$__cuda_sm70_shflsync_bfly_p)
$__internal_103_$__cuda_sm70_shflsync_bfly_p:
[----:B------:R-:W-:Y:S01]  /*3de0*/  HFMA2.MMA R49, -RZ, RZ, 0, 0 ;  /* 0x00000000ff317435 */ /* 0x000fe200000001ff */
[----:B------:R-:W-:Y:S04]  /*3df0*/  WARPSYNC R156 ;  /* 0x0000009c00007348 */ /* 0x000fe80003800000 */
[----:B------:R0:W1:Y:S01]  /*3e00*/  SHFL.BFLY PT, R157, R158, R157, R3 ;  /* 0x0c00009d9e9d7389 */ /* 0x00006200000e0003 */
[----:B------:R-:W-:Y:S05]  /*3e10*/  RET.REL.NODEC R48 `(_ZN10layer_norm13ln_fwd_kernelINS_13Kernel_traitsI6__halfS2_fS2_fjLj8192ELj1ELj1ELj8ELj16ENS_18Kernel_traits_baseILj8192ES2_S2_fS2_fjLj256EEEEELb0ELb1ELb1ELb1EEEvNS_9FwdParamsE) ;  /* 0xffffc1e030007950 */ /* 0x000fea0003c3ffff */
.L_x_18067:
        /* <DEDUP_REMOVED lines=14> */
.L_x_29167:


//--------------------- .text._ZN10layer_norm13ln_fwd_kernelINS_13Kernel_traitsI6__halfS2_fS2_fjLj8192ELj1ELj1ELj8ELj16ENS_18Kernel_traits_baseILj8192ES2_S2_fS2_fjLj256EEEEELb1ELb0ELb0ELb0EEEvNS_9FwdParamsE --------------------------
	.section	.text._ZN10layer_norm13ln_fwd_kernelINS_13Kernel_traitsI6__halfS2_fS2_fjLj8192ELj1ELj1ELj8ELj16ENS_18Kernel_traits_baseILj8192ES2_S2_fS2_fjLj256EEEEELb1ELb0ELb0ELb0EEEvNS_9FwdParamsE,"ax",@progbits
	.sectioninfo	@"SHI_REGISTERS=163"
	.align	128
        .global         _ZN10layer_norm13ln_fwd_kernelINS_13Kernel_traitsI6__halfS2_fS2_fjLj8192ELj1ELj1ELj8ELj16ENS_18Kernel_traits_baseILj8192ES2_S2_fS2_fjLj256EEEEELb1ELb0ELb0ELb0EEEvNS_9FwdParamsE
        .type           _ZN10layer_norm13ln_fwd_kernelINS_13Kernel_traitsI6__halfS2_fS2_fjLj8192ELj1ELj1ELj8ELj16ENS_18Kernel_traits_baseILj8192ES2_S2_fS2_fjLj256EEEEELb1ELb0ELb0ELb0EEEvNS_9FwdParamsE,@function
        .size           _ZN10layer_norm13ln_fwd_kernelINS_13Kernel_traitsI6__halfS2_fS2_fjLj8192ELj1ELj1ELj8ELj16ENS_18Kernel_traits_baseILj8192ES2_S2_fS2_fjLj256EEEEELb1ELb0ELb0ELb0EEEvNS_9FwdParamsE,(.L_x_29168 - _ZN10layer_norm13ln_fwd_kernelINS_13Kernel_traitsI6__halfS2_fS2_fjLj8192ELj1ELj1ELj8ELj16ENS_18Kernel_traits_baseILj8192ES2_S2_fS2_fjLj256EEEEELb1ELb0ELb0ELb0EEEvNS_9FwdParamsE)
        .other          _ZN10layer_norm13ln_fwd_kernelINS_13Kernel_traitsI6__halfS2_fS2_fjLj8192ELj1ELj1ELj8ELj16ENS_18Kernel_traits_baseILj8192ES2_S2_fS2_fjLj256EEEEELb1ELb0ELb0ELb0EEEvNS_9FwdParamsE,@"STO_CUDA_ENTRY STV_DEFAULT"
_ZN10layer_norm13ln_fwd_kernelINS_13Kernel_traitsI6__halfS2_fS2_fjLj8192ELj1ELj1ELj8ELj16ENS_18Kernel_traits_baseILj8192ES2_S2_fS2_fjLj256EEEEELb1ELb0ELb0ELb0EEEvNS_9FwdParamsE:
.text._ZN10layer_norm13ln_fwd_kernelINS_13Kernel_traitsI6__halfS2_fS2_fjLj8192ELj1ELj1ELj8ELj16ENS_18Kernel_traits_baseILj8192ES2_S2_fS2_fjLj256EEEEELb1ELb0ELb0ELb0EEEvNS_9FwdParamsE:
        /* <DEDUP_REMOVED lines=8> */
[----:B------:R0:W2:Y:S01]  /*0080*/  @P0 LDG.E.64 R2, [R6.64] ;  /* 0x0000000406020981 */ /* 0x0000a2000c1e1b00 */
[----:B------:R-:W-:Y:S02]  /*0090*/  IMAD.MOV.U32 R128, RZ, RZ, c[0x0][0x230] ;  /* 0x00008c00ff807624 */ /* 0x000fe400078e00ff */
[----:B------:R-:W-:-:S06]  /*00a0*/  IMAD.MOV.U32 R129, RZ, RZ, c[0x0][0x234] ;  /* 0x00008d00ff817624 */ /* 0x000fcc00078e00ff */
[----:B------:R-:W3:Y:S01]  /*00b0*/  @P0 LDG.E.64 R128, [R128.64] ;  /* 0x0000000480800981 */ /* 0x000ee2000c1e1b00 */
[----:B0-----:R-:W-:Y:S01]  /*00c0*/  IMAD.MOV.U32 R7, RZ, RZ, c[0x0][0x168] ;  /* 0x00005a00ff077624 */ /* 0x001fe200078e00ff */
[----:B------:R-:W-:Y:S02]  /*00d0*/  BSSY B0, `(.L_x_18068) ;  /* 0x000003b000007945 */ /* 0x000fe40003800000 */
[----:B------:R-:W0:Y:S02]  /*00e0*/  S2R R0, SR_TID.X ;  /* 0x0000000000007919 */ /* 0x000e240000002100 */
[----:B------:R-:W-:Y:S02]  /*00f0*/  SHF.R.S32.HI R7, RZ, 0x1f, R7 ;  /* 0x0000001fff077819 */ /* 0x000fe40000011407 */
[----:B------:R-:W1:Y:S02]  /*0100*/  S2R R21, SR_CTAID.X ;  /* 0x0000000000157919 */ /* 0x000e640000002500 */
[----:B------:R-:W-:-:S02]  /*0110*/  LEA.HI R73, R7, c[0x0][0x168], RZ, 0x3 ;  /* 0x00005a0007497a11 */ /* 0x000fc400078f18ff */
[----:B0-----:R-:W-:Y:S02]  /*0120*/  LOP3.LUT R52, R0, 0xff, RZ, 0xc0, !PT ;  /* 0x000000ff00347812 */ /* 0x001fe400078ec0ff */
[----:B--2---:R-:W-:Y:S01]  /*0130*/  @P0 IADD3 R153, P1, R2, c[0x0][0x240], RZ ;  /* 0x0000900002990a10 */ /* 0x004fe20007f3e0ff */
[----:B-1----:R-:W-:-:S03]  /*0140*/  IMAD R2, R21, c[0x0][0x0], R0 ;  /* 0x0000000015027a24 */ /* 0x002fc600078e0200 */
[----:B------:R-:W-:Y:S01]  /*0150*/  @P0 IADD3.X R4, RZ, R3, RZ, P1, !PT ;  /* 0x00000003ff040210 */ /* 0x000fe20000ffe4ff */
[----:B------:R-:W-:-:S03]  /*0160*/  IMAD.WIDE.U32 R10, R2, -0x326172a9, RZ ;  /* 0xcd9e8d57020a7825 */ /* 0x000fc600078e00ff */
        /* <DEDUP_REMOVED lines=8> */
[----:B------:R-:W-:-:S02]  /*01f0*/  IADD3 R7, R128, 0x3c6ef372, RZ ;  /* 0x3c6ef37280077810 */ /* 0x000fc40007ffe0ff */
[----:B------:R-:W-:Y:S01]  /*0200*/  LEA.HI R9, R0, R21, RZ, 0x18 ;  /* 0x0000001500097211 */ /* 0x000fe200078fc0ff */
[----:B------:R-:W-:Y:S01]  /*0210*/  IMAD.WIDE.U32 R14, R14, -0x326172a9, RZ ;  /* 0xcd9e8d570e0e7825 */ /* 0x000fe200078e00ff */
[----:B------:R-:W-:Y:S02]  /*0220*/  LOP3.LUT R18, R13, R8, R5, 0x96, !PT ;  /* 0x000000080d127212 */ /* 0x000fe400078e9605 */
[----:B------:R-:W-:Y:S02]  /*0230*/  IADD3 R8, R129, 0x76cf5d0a, RZ ;  /* 0x76cf5d0a81087810 */ /* 0x000fe40007ffe0ff */
        /* <DEDUP_REMOVED lines=8> */
[----:B------:R-:W-:Y:S01]  /*02c0*/  LOP3.LUT R22, R17, R12, R8, 0x96, !PT ;  /* 0x0000000c11167212 */ /* 0x000fe200078e9608 */
[----:B------:R-:W-:Y:S01]  /*02d0*/  IMAD.WIDE.U32 R20, R20, -0x2daee0ad, RZ ;  /* 0xd2511f5314147825 */ /* 0x000fe200078e00ff */
[----:B------:R-:W-:Y:S02]  /*02e0*/  IADD3 R12, R128, -0x255992d5, RZ ;  /* 0xdaa66d2b800c7810 */ /* 0x000fe40007ffe0ff */
[----:B------:R-:W-:Y:S01]  /*02f0*/  ISETP.GE.U32.AND P5, PT, R10, 0x200, PT ;  /* 0x000002000a00780c */ /* 0x000fe20003fa6070 */
[----:B------:R-:W-:Y:S01]  /*0300*/  IMAD.WIDE.U32 R22, R22, -0x326172a9, RZ ;  /* 0xcd9e8d5716167825 */ /* 0x000fe200078e00ff */
[----:B------:R-:W-:-:S02]  /*0310*/  LOP3.LUT R70, R21, R16, R11, 0x96, !PT ;  /* 0x0000001015467212 */ /* 0x000fc400078e960b */
[C---:B------:R-:W-:Y:S02]  /*0320*/  ISETP.GE.U32.AND P4, PT, R10.reuse, 0x300, PT ;  /* 0x000003000a00780c */ /* 0x040fe40003f86070 */
[----:B------:R-:W-:Y:S01]  /*0330*/  ISETP.GE.U32.AND P3, PT, R10, 0x400, PT ;  /* 0x000004000a00780c */ /* 0x000fe20003f66070 */
[----:B------:R-:W-:Y:S01]  /*0340*/  IMAD.WIDE.U32 R70, R70, -0x326172a9, RZ ;  /* 0xcd9e8d5746467825 */ /* 0x000fe200078e00ff */
[----:B------:R-:W-:Y:S02]  /*0350*/  ISETP.GE.AND P1, PT, R9, c[0x0][0x164], PT ;  /* 0x0000590009007a0c */ /* 0x000fe40003f26270 */
[----:B------:R-:W-:Y:S02]  /*0360*/  P2R R99, PR, RZ, 0x4 ;  /* 0x00000004ff637803 */ /* 0x000fe40000000000 */
[----:B------:R-:W-:Y:S02]  /*0370*/  P2R R101, PR, RZ, 0x20 ;  /* 0x00000020ff657803 */ /* 0x000fe40000000000 */
[----:B------:R-:W-:-:S02]  /*0380*/  P2R R102, PR, RZ, 0x10 ;  /* 0x00000010ff667803 */ /* 0x000fc40000000000 */
        /* <DEDUP_REMOVED lines=15> */
.L_x_18069:
[----:B0-----:R-:W-:Y:S05]  /*0480*/  BSYNC B0 ;  /* 0x0000000000007941 */ /* 0x001fea0003800000 */
.L_x_18068:
        /* <DEDUP_REMOVED lines=13> */
.L_x_18071:
[----:B0-----:R-:W-:Y:S05]  /*0560*/  BSYNC B0 ;  /* 0x0000000000007941 */ /* 0x001fea0003800000 */
.L_x_18070:
        /* <DEDUP_REMOVED lines=13> */
.L_x_18073:
[----:B0-----:R-:W-:Y:S05]  /*0640*/  BSYNC B0 ;  /* 0x0000000000007941 */ /* 0x001fea0003800000 */
.L_x_18072:
        /* <DEDUP_REMOVED lines=12> */
.L_x_18075:
[----:B0-----:R-:W-:Y:S05]  /*0710*/  BSYNC B0 ;  /* 0x0000000000007941 */ /* 0x001fea0003800000 */
.L_x_18074:
[----:B------:R-:W-:Y:S01]  /*0720*/  LOP3.LUT R72, R71, R22, R13, 0x96, !PT ;  /* 0x0000001647487212 */ /* 0x000fe200078e960d */
[----:B------:R-:W-:Y:S01]  /*0730*/  IMAD.WIDE.U32 R68, R68, -0x2daee0ad, RZ ;  /* 0xd2511f5344447825 */ /* 0x000fe200078e00ff */
[----:B------:R-:W-:Y:S01]  /*0740*/  IADD3 R14, R129, -0x126145ec, RZ ;  /* 0xed9eba14810e7810 */ /* 0x000fe20007ffe0ff */
[----:B------:R-:W-:Y:S06]  /*0750*/  @P1 EXIT ;  /* 0x000000000000194d */ /* 0x000fec0003800000 */
[----:B------:R-:W-:Y:S01]  /*0760*/  LOP3.LUT R69, R69, R20, R14, 0x96, !PT ;  /* 0x0000001445457212 */ /* 0x000fe200078e960e */
[--C-:B-----5:R-:W-:Y:S01]  /*0770*/  HADD2.F32 R15, -RZ, R24.reuse.H0_H0 ;  /* 0x20000018ff0f7230 */ /* 0x120fe20000004100 */
[C---:B------:R-:W-:Y:S01]  /*0780*/  IADD3 R112, R128.reuse, 0x1715609d, RZ ;  /* 0x1715609d80707810 */ /* 0x040fe20007ffe0ff */
[----:B------:R-:W-:Y:S01]  /*0790*/  HADD2.F32 R16, -RZ, R24.H1_H1 ;  /* 0x30000018ff107230 */ /* 0x000fe20000004100 */
[----:B------:R-:W-:Y:S01]  /*07a0*/  SHF.R.S32.HI R73, RZ, 0x3, R73 ;  /* 0x00000003ff497819 */ /* 0x000fe20000011449 */
[--C-:B------:R-:W-:Y:S01]  /*07b0*/  HADD2.F32 R17, -RZ, R25.reuse.H0_H0 ;  /* 0x20000019ff117230 */ /* 0x100fe20000004100 */
[C---:B------:R-:W-:Y:S01]  /*07c0*/  IADD3 R110, R129.reuse, -0x56f99767, RZ ;  /* 0xa9066899816e7810 */ /* 0x040fe20007ffe0ff */
[----:B------:R-:W-:Y:S01]  /*07d0*/  HADD2.F32 R18, -RZ, R25.H1_H1 ;  /* 0x30000019ff127230 */ /* 0x000fe20000004100 */
[C---:B------:R-:W-:Y:S01]  /*07e0*/  IADD3 R121, R128.reuse, -0x4ab325aa, RZ ;  /* 0xb54cda5680797810 */ /* 0x040fe20007ffe0ff */
[--C-:B------:R-:W-:Y:S01]  /*07f0*/  HADD2.F32 R19, -RZ, R26.reuse.H0_H0 ;  /* 0x2000001aff137230 */ /* 0x100fe20000004100 */
[C---:B------:R-:W-:Y:S01]  /*0800*/  IADD3 R122, R129.reuse, 0x646e171e, RZ ;  /* 0x646e171e817a7810 */ /* 0x040fe20007ffe0ff */
[----:B------:R-:W-:Y:S01]  /*0810*/  HADD2.F32 R20, -RZ, R26.H1_H1 ;  /* 0x3000001aff147230 */ /* 0x000fe20000004100 */
[C---:B------:R-:W-:Y:S01]  /*0820*/  IADD3 R123, R129.reuse, 0x1fd5c5a3, RZ ;  /* 0x1fd5c5a3817b7810 */ /* 0x040fe20007ffe0ff */
[--C-:B------:R-:W-:Y:S01]  /*0830*/  HADD2.F32 R21, -RZ, R27.reuse.H0_H0 ;  /* 0x2000001bff157230 */ /* 0x100fe20000004100 */
[C---:B------:R-:W-:Y:S01]  /*0840*/  IADD3 R124, R128.reuse, 0x5384540f, RZ ;  /* 0x5384540f807c7810 */ /* 0x040fe20007ffe0ff */
[----:B------:R-:W-:Y:S01]  /*0850*/  HADD2.F32 R22, -RZ, R27.H1_H1 ;  /* 0x3000001bff167230 */ /* 0x000fe20000004100 */
[C---:B------:R-:W-:Y:S01]  /*0860*/  IADD3 R125, R129.reuse, -0x24c28bd8, RZ ;  /* 0xdb3d7428817d7810 */ /* 0x040fe20007ffe0ff */
[--C-:B------:R-:W-:Y:S01]  /*0870*/  HADD2.F32 R24, -RZ, R28.reuse.H0_H0 ;  /* 0x2000001cff187230 */ /* 0x100fe20000004100 */
[C---:B------:R-:W-:Y:S01]  /*0880*/  IADD3 R126, R128.reuse, -0xe443238, RZ ;  /* 0xf1bbcdc8807e7810 */ /* 0x040fe20007ffe0ff */
[----:B------:R-:W-:Y:S01]  /*0890*/  HADD2.F32 R23, -RZ, R28.H1_H1 ;  /* 0x3000001cff177230 */ /* 0x000fe20000004100 */
[----:B------:R-:W-:Y:S01]  /*08a0*/  IADD3 R137, R129, -0x695add53, RZ ;  /* 0x96a522ad81897810 */ /* 0x000fe20007ffe0ff */
[--C-:B------:R-:W-:Y:S01]  /*08b0*/  HADD2.F32 R26, -RZ, R29.reuse.H0_H0 ;  /* 0x2000001dff1a7230 */ /* 0x100fe20000004100 */
[----:B------:R-:W-:Y:S01]  /*08c0*/  IADD3 R138, R128, -0x700cb87f, RZ ;  /* 0x8ff34781808a7810 */ /* 0x000fe20007ffe0ff */
[----:B------:R-:W-:Y:S01]  /*08d0*/  HADD2.F32 R25, -RZ, R29.H1_H1 ;  /* 0x3000001dff197230 */ /* 0x000fe20000004100 */
[----:B------:R-:W-:Y:S01]  /*08e0*/  MOV R140, 0x1 ;  /* 0x00000001008c7802 */ /* 0x000fe20000000f00 */
        /* <DEDUP_REMOVED lines=12> */
[----:B------:R-:W-:Y:S01]  /*09b0*/  HADD2.F32 R107, -RZ, R61.H1_H1 ;  /* 0x3000003dff6b7230 */ /* 0x000fe20000004100 */
[----:B------:R-:W-:Y:S01]  /*09c0*/  IMAD.WIDE.U32 R60, R69, -0x326172a9, RZ ;  /* 0xcd9e8d57453c7825 */ /* 0x000fe200078e00ff */
        /* <DEDUP_REMOVED lines=16> */
[----:B------:R-:W-:Y:S01]  /*0ad0*/  LOP3.LUT R54, R61, R70, R112, 0x96, !PT ;  /* 0x000000463d367212 */ /* 0x000fe200078e9670 */
[--C-:B------:R-:W-:Y:S01]  /*0ae0*/  HADD2.F32 R47, -RZ, R64.reuse.H0_H0 ;  /* 0x20000040ff2f7230 */ /* 0x100fe20000004100 */
[----:B------:R-:W-:Y:S01]  /*0af0*/  LOP3.LUT R61, R73, 0xff, RZ, 0xc0, !PT ;  /* 0x000000ff493d7812 */ /* 0x000fe200078ec0ff */
[----:B------:R-:W-:Y:S01]  /*0b00*/  HADD2.F32 R48, -RZ, R64.H1_H1 ;  /* 0x30000040ff307230 */ /* 0x000fe20000004100 */
[----:B------:R-:W-:Y:S01]  /*0b10*/  LOP3.LUT R64, R0, 0xe0, RZ, 0xc0, !PT ;  /* 0x000000e000407812 */ /* 0x000fe200078ec0ff */
[--C-:B------:R-:W-:Y:S01]  /*0b20*/  HADD2.F32 R113, -RZ, R52.reuse.H0_H0 ;  /* 0x20000034ff717230 */ /* 0x100fe20000004100 */
[----:B------:R-:W-:Y:S01]  /*0b30*/  SHF.R.U32.HI R73, RZ, 0x3, R73 ;  /* 0x00000003ff497819 */ /* 0x000fe20000011649 */
[----:B------:R-:W-:-:S02]  /*0b40*/  HADD2.F32 R114, -RZ, R52.H1_H1 ;  /* 0x30000034ff727230 */ /* 0x000fc40000004100 */
[----:B------:R-:W-:Y:S01]  /*0b50*/  IMAD.IADD R64, R61, 0x1, -R64 ;  /* 0x000000013d407824 */ /* 0x000fe200078e0a40 */
[--C-:B------:R-:W-:Y:S01]  /*0b60*/  HADD2.F32 R115, -RZ, R53.reuse.H0_H0 ;  /* 0x20000035ff737230 */ /* 0x100fe20000004100 */
[----:B------:R-:W-:Y:S01]  /*0b70*/  LOP3.LUT R73, R73, 0x1fffffe0, RZ, 0xc0, !PT ;  /* 0x1fffffe049497812 */ /* 0x000fe200078ec0ff */
[----:B------:R-:W-:Y:S01]  /*0b80*/  HADD2.F32 R116, -RZ, R53.H1_H1 ;  /* 0x30000035ff747230 */ /* 0x000fe20000004100 */
[----:B------:R-:W-:Y:S01]  /*0b90*/  IMAD.WIDE.U32 R52, R72, -0x2daee0ad, RZ ;  /* 0xd2511f5348347825 */ /* 0x000fe200078e00ff */
[----:B------:R-:W-:Y:S01]  /*0ba0*/  IMNMX R64, RZ, R64, !PT ;  /* 0x00000040ff407217 */ /* 0x000fe20007800200 */
[--C-:B------:R-:W-:Y:S02]  /*0bb0*/  HADD2.F32 R106, -RZ, R62.reuse.H0_H0 ;  /* 0x2000003eff6a7230 */ /* 0x100fe40000004100 */
[----:B------:R-:W-:Y:S01]  /*0bc0*/  HADD2.F32 R109, -RZ, R62.H1_H1 ;  /* 0x3000003eff6d7230 */ /* 0x000fe20000004100 */
[----:B------:R-:W-:Y:S01]  /*0bd0*/  IMNMX R64, R64, 0x20, PT ;  /* 0x0000002040407817 */ /* 0x000fe20003800200 */
[--C-:B------:R-:W-:Y:S01]  /*0be0*/  HADD2.F32 R108, -RZ, R63.reuse.H0_H0 ;  /* 0x2000003fff6c7230 */ /* 0x100fe20000004100 */
[----:B------:R-:W-:Y:S01]  /*0bf0*/  LOP3.LUT R62, R53, R68, R110, 0x96, !PT ;  /* 0x00000044353e7212 */ /* 0x000fe200078e966e */
[----:B------:R-:W-:Y:S01]  /*0c00*/  HADD2.F32 R111, -RZ, R63.H1_H1 ;  /* 0x3000003fff6f7230 */ /* 0x000fe20000004100 */
[----:B------:R-:W-:Y:S01]  /*0c10*/  IMAD.SHL.U32 R53, R0, 0x20, RZ ;  /* 0x0000002000357824 */ /* 0x000fe200078e00ff */
[--C-:B------:R-:W-:Y:S01]  /*0c20*/  HADD2.F32 R119, -RZ, R55.reuse.H0_H0 ;  /* 0x20000037ff777230 */ /* 0x100fe20000004100 */
[----:B------:R-:W-:Y:S01]  /*0c30*/  IMAD.IADD R64, R64, 0x1, R73 ;  /* 0x0000000140407824 */ /* 0x000fe200078e0249 */
[----:B------:R-:W-:Y:S01]  /*0c40*/  HADD2.F32 R120, -RZ, R55.H1_H1 ;  /* 0x30000037ff787230 */ /* 0x000fe20000004100 */
[----:B------:R-:W-:Y:S01]  /*0c50*/  IMAD.WIDE.U32 R62, R62, -0x326172a9, RZ ;  /* 0xcd9e8d573e3e7825 */ /* 0x000fe200078e00ff */
[----:B------:R-:W-:-:S02]  /*0c60*/  HADD2.F32 R51, -RZ, R66.H0_H0 ;  /* 0x20000042ff337230 */ /* 0x000fc40000004100 */
[----:B------:R-:W-:Y:S01]  /*0c70*/  HADD2.F32 R96, -RZ, R66.H1_H1 ;  /* 0x30000042ff607230 */ /* 0x000fe20000004100 */
[----:B------:R-:W-:Y:S01]  /*0c80*/  IMAD.WIDE.U32 R54, R54, -0x2daee0ad, RZ ;  /* 0xd2511f5336367825 */ /* 0x000fe200078e00ff */
[----:B------:R-:W-:Y:S01]  /*0c90*/  LOP3.LUT R66, R53, 0x3e0, RZ, 0xc0, !PT ;  /* 0x000003e035427812 */ /* 0x000fe200078ec0ff */
[--C-:B------:R-:W-:Y:S01]  /*0ca0*/  HADD2.F32 R49, -RZ, R65.reuse.H0_H0 ;  /* 0x20000041ff317230 */ /* 0x100fe20000004100 */
[----:B------:R-:W-:Y:S01]  /*0cb0*/  LOP3.LUT R53, R63, R60, R121, 0x96, !PT ;  /* 0x0000003c3f357212 */ /* 0x000fe200078e9679 */
[----:B------:R-:W-:Y:S01]  /*0cc0*/  IMAD.SHL.U32 R64, R64, 0x8, RZ ;  /* 0x0000000840407824 */ /* 0x000fe200078e00ff */
[----:B------:R-:W-:Y:S01]  /*0cd0*/  LOP3.LUT R60, R55, R52, R122, 0x96, !PT ;  /* 0x00000034373c7212 */ /* 0x000fe200078e967a */
[----:B------:R-:W-:Y:S01]  /*0ce0*/  HADD2.F32 R50, -RZ, R65.H1_H1 ;  /* 0x30000041ff327230 */ /* 0x000fe20000004100 */
[----:B------:R-:W-:Y:S01]  /*0cf0*/  IADD3 R66, R61, -R66, RZ ;  /* 0x800000423d427210 */ /* 0x000fe20007ffe0ff */
[----:B------:R-:W-:Y:S01]  /*0d00*/  IMAD.WIDE.U32 R52, R53, -0x2daee0ad, RZ ;  /* 0xd2511f5335347825 */ /* 0x000fe200078e00ff */
[--C-:B------:R-:W-:Y:S01]  /*0d10*/  HADD2.F32 R97, -RZ, R67.reuse.H0_H0 ;  /* 0x20000043ff617230 */ /* 0x100fe20000004100 */
[----:B------:R-:W0:Y:S01]  /*0d20*/  I2F.U32 R64, R64 ;  /* 0x0000004000407306 */ /* 0x000e220000201000 */
[----:B------:R-:W-:Y:S01]  /*0d30*/  IMNMX R66, RZ, R66, !PT ;  /* 0x00000042ff427217 */ /* 0x000fe20007800200 */
[----:B------:R-:W-:Y:S01]  /*0d40*/  IMAD.WIDE.U32 R60, R60, -0x326172a9, RZ ;  /* 0xcd9e8d573c3c7825 */ /* 0x000fe200078e00ff */
[----:B------:R-:W-:Y:S01]  /*0d50*/  LOP3.LUT R54, R53, R54, R123, 0x96, !PT ;  /* 0x0000003635367212 */ /* 0x000fe200078e967b */
[----:B------:R-:W-:Y:S01]  /*0d60*/  HADD2.F32 R98, -RZ, R67.H1_H1 ;  /* 0x30000043ff627230 */ /* 0x000fe20000004100 */
[----:B------:R-:W-:Y:S01]  /*0d70*/  IMNMX R66, R66, 0x20, PT ;  /* 0x0000002042427817 */ /* 0x000fe20003800200 */
[--C-:B------:R-:W-:Y:S01]  /*0d80*/  HADD2.F32 R130, -RZ, R56.reuse.H0_H0 ;  /* 0x20000038ff827230 */ /* 0x100fe20000004100 */
[----:B------:R-:W-:Y:S01]  /*0d90*/  LOP3.LUT R62, R61, R62, R124, 0x96, !PT ;  /* 0x0000003e3d3e7212 */ /* 0x000fe200078e967c */
[----:B------:R-:W-:Y:S01]  /*0da0*/  IMAD.HI.U32 R55, R54, -0x326172a9, RZ ;  /* 0xcd9e8d5736377827 */ /* 0x000fe200078e00ff */
[----:B------:R-:W-:-:S02]  /*0db0*/  HADD2.F32 R127, -RZ, R56.H1_H1 ;  /* 0x30000038ff7f7230 */ /* 0x000fc40000004100 */
[--C-:B------:R-:W-:Y:S01]  /*0dc0*/  HADD2.F32 R132, -RZ, R57.reuse.H0_H0 ;  /* 0x20000039ff847230 */ /* 0x100fe20000004100 */
[C---:B------:R-:W-:Y:S01]  /*0dd0*/  IMAD.HI.U32 R53, R62.reuse, -0x2daee0ad, RZ ;  /* 0xd2511f533e357827 */ /* 0x040fe200078e00ff */
[----:B------:R-:W-:Y:S01]  /*0de0*/  LOP3.LUT R55, R55, R60, R126, 0x96, !PT ;  /* 0x0000003c37377212 */ /* 0x000fe200078e967e */
[----:B------:R-:W-:Y:S01]  /*0df0*/  HADD2.F32 R131, -RZ, R57.H1_H1 ;  /* 0x30000039ff837230 */ /* 0x000fe20000004100 */
[----:B0-----:R0:W1:Y:S02]  /*0e00*/  MUFU.RCP R139, R64 ;  /* 0x00000040008b7308 */ /* 0x0010640000001000 */
[----:B------:R-:W-:Y:S01]  /*0e10*/  LOP3.LUT R154, R53, R52, R125, 0x96, !PT ;  /* 0x00000034359a7212 */ /* 0x000fe200078e967d */
[----:B------:R-:W-:Y:S01]  /*0e20*/  IMAD R52, R62, -0x2daee0ad, RZ ;  /* 0xd2511f533e347824 */ /* 0x000fe200078e02ff */
[--C-:B------:R-:W-:Y:S01]  /*0e30*/  HADD2.F32 R134, -RZ, R58.reuse.H0_H0 ;  /* 0x2000003aff867230 */ /* 0x100fe20000004100 */
[----:B------:R-:W-:Y:S01]  /*0e40*/  IMAD.HI.U32 R147, R55, -0x2daee0ad, RZ ;  /* 0xd2511f5337937827 */ /* 0x000fe200078e00ff */
[----:B------:R-:W-:-:S02]  /*0e50*/  HADD2.F32 R133, -RZ, R58.H1_H1 ;  /* 0x3000003aff857230 */ /* 0x000fc40000004100 */
[--C-:B------:R-:W-:Y:S01]  /*0e60*/  HADD2.F32 R136, -RZ, R59.reuse.H0_H0 ;  /* 0x2000003bff887230 */ /* 0x100fe20000004100 */
[----:B------:R-:W-:Y:S01]  /*0e70*/  IMAD R53, R54, -0x326172a9, RZ ;  /* 0xcd9e8d5736357824 */ /* 0x000fe200078e02ff */
[----:B------:R-:W-:Y:S01]  /*0e80*/  HADD2.F32 R135, -RZ, R59.H1_H1 ;  /* 0x3000003bff877230 */ /* 0x000fe20000004100 */
[----:B------:R-:W-:Y:S01]  /*0e90*/  IMAD.HI.U32 R146, R154, -0x326172a9, RZ ;  /* 0xcd9e8d579a927827 */ /* 0x000fe200078e00ff */
[----:B------:R-:W-:-:S03]  /*0ea0*/  LOP3.LUT R147, R147, R52, R137, 0x96, !PT ;  /* 0x0000003493937212 */ /* 0x000fc600078e9689 */
[----:B------:R-:W-:Y:S01]  /*0eb0*/  IMAD.IADD R66, R73, 0x1, R66 ;  /* 0x0000000149427824 */ /* 0x000fe200078e0242 */
[----:B------:R-:W-:Y:S01]  /*0ec0*/  LOP3.LUT R146, R146, R53, R138, 0x96, !PT ;  /* 0x0000003592927212 */ /* 0x000fe200078e968a */
[----:B------:R-:W-:Y:S02]  /*0ed0*/  IMAD R156, R55, -0x2daee0ad, RZ ;  /* 0xd2511f53379c7824 */ /* 0x000fe400078e02ff */
[----:B------:R-:W-:Y:S02]  /*0ee0*/  IMAD.SHL.U32 R142, R66, 0x8, RZ ;  /* 0x00000008428e7824 */ /* 0x000fe400078e00ff */
[----:B01----:R-:W-:Y:S02]  /*0ef0*/  IMAD R154, R154, -0x326172a9, RZ ;  /* 0xcd9e8d579a9a7824 */ /* 0x003fe400078e02ff */
.L_x_18319:
        /* <DEDUP_REMOVED lines=14> */
[----:B--2---:R-:W-:Y:S01]  /*0fe0*/  @P0 HADD2.F32 R92, -RZ, R94.H0_H0 ;  /* 0x2000005eff5c0230 */ /* 0x004fe20000004100 */
        /* <DEDUP_REMOVED lines=22> */
.L_x_18079:
[----:B0-----:R-:W-:Y:S02]  /*1150*/  IMAD.MOV.U32 R148, RZ, RZ, R154 ;  /* 0x000000ffff947224 */ /* 0x001fe400078e009a */
.L_x_18080:
[----:B------:R-:W-:Y:S05]  /*1160*/  BSYNC B1 ;  /* 0x0000000000017941 */ /* 0x000fea0003800000 */
.L_x_18078:
        /* <DEDUP_REMOVED lines=16> */
.L_x_18084:
[----:B------:R-:W-:Y:S05]  /*1270*/  BSYNC B2 ;  /* 0x0000000000027941 */ /* 0x000fea0003800000 */
.L_x_18083:
        /* <DEDUP_REMOVED lines=42> */
.L_x_18082:
[----:B------:R-:W-:Y:S05]  /*1520*/  BSYNC B1 ;  /* 0x0000000000017941 */ /* 0x000fea0003800000 */
.L_x_18081:
[----:B------:R-:W0:Y:S01]  /*1530*/  I2F.U32 R60, R148 ;  /* 0x00000094003c7306 */ /* 0x000e220000201000 */
[----:B-----5:R-:W-:Y:S01]  /*1540*/  HADD2.F32 R61, -RZ, R64.H0_H0 ;  /* 0x20000040ff3d7230 */ /* 0x020fe20000004100 */
        /* <DEDUP_REMOVED lines=22> */
.L_x_18086:
[----:B------:R-:W-:Y:S02]  /*16b0*/  IMAD.MOV.U32 R151, RZ, RZ, R154 ;  /* 0x000000ffff977224 */ /* 0x000fe400078e009a */
.L_x_18087:
[----:B------:R-:W-:Y:S05]  /*16c0*/  BSYNC B1 ;  /* 0x0000000000017941 */ /* 0x000fea0003800000 */
.L_x_18085:
        /* <DEDUP_REMOVED lines=16> */
.L_x_18091:
[----:B------:R-:W-:Y:S05]  /*17d0*/  BSYNC B2 ;  /* 0x0000000000027941 */ /* 0x000fea0003800000 */
.L_x_18090:
        /* <DEDUP_REMOVED lines=43> */
.L_x_18089:
[----:B------:R-:W-:Y:S05]  /*1a90*/  BSYNC B1 ;  /* 0x0000000000017941 */ /* 0x000fea0003800000 */
.L_x_18088:
        /* <DEDUP_REMOVED lines=21> */
.L_x_18093:
[----:B------:R-:W-:Y:S02]  /*1bf0*/  MOV R64, R154 ;  /* 0x0000009a00407202 */ /* 0x000fe40000000f00 */
.L_x_18094:
[----:B------:R-:W-:Y:S05]  /*1c00*/  BSYNC B1 ;  /* 0x0000000000017941 */ /* 0x000fea0003800000 */
.L_x_18092:
        /* <DEDUP_REMOVED lines=16> */
.L_x_18098:
[----:B------:R-:W-:Y:S05]  /*1d10*/  BSYNC B2 ;  /* 0x0000000000027941 */ /* 0x000fea0003800000 */
.L_x_18097:
        /* <DEDUP_REMOVED lines=43> */
.L_x_18096:
[----:B------:R-:W-:Y:S05]  /*1fd0*/  BSYNC B1 ;  /* 0x0000000000017941 */ /* 0x000fea0003800000 */
.L_x_18095:
        /* <DEDUP_REMOVED lines=20> */
.L_x_18100:
[----:B------:R-:W-:Y:S02]  /*2120*/  IMAD.MOV.U32 R64, RZ, RZ, R154 ;  /* 0x000000ffff407224 */ /* 0x000fe400078e009a */
.L_x_18101:
[----:B------:R-:W-:Y:S05]  /*2130*/  BSYNC B1 ;  /* 0x0000000000017941 */ /* 0x000fea0003800000 */
.L_x_18099:
        /* <DEDUP_REMOVED lines=16> */
.L_x_18105:
[----:B------:R-:W-:Y:S05]  /*2240*/  BSYNC B2 ;  /* 0x0000000000027941 */ /* 0x000fea0003800000 */
.L_x_18104:
        /* <DEDUP_REMOVED lines=43> */
.L_x_18103:
[----:B------:R-:W-:Y:S05]  /*2500*/  BSYNC B1 ;  /* 0x0000000000017941 */ /* 0x000fea0003800000 */
.L_x_18102:
[----:B------:R-:W0:Y:S01]  /*2510*/  I2F.U32 R64, R64 ;  /* 0x0000004000407306 */ /* 0x000e220000201000 */
[----:B------:R-:W-:Y:S01]  /*2520*/  HADD2.F32 R65, -RZ, R65.H1_H1 ;  /* 0x30000041ff417230 */ /* 0x000fe20000004100 */
[----:B------:R-:W-:Y:S01]  /*2530*/  ISETP.NE.AND P3, PT, R94, 0x1, PT ;  /* 0x000000015e00780c */ /* 0x000fe20003f65270 */
[----:B------:R-:W-:Y:S03]  /*2540*/  BSSY B1, `(.L_x_18106) ;  /* 0x0000012000017945 */ /* 0x000fe60003800000 */
        /* <DEDUP_REMOVED lines=16> */
.L_x_18107:
[----:B------:R-:W-:Y:S02]  /*2650*/  IMAD.MOV.U32 R148, RZ, RZ, R154 ;  /* 0x000000ffff947224 */ /* 0x000fe400078e009a */
.L_x_18108:
[----:B------:R-:W-:Y:S05]  /*2660*/  BSYNC B1 ;  /* 0x0000000000017941 */ /* 0x000fea0003800000 */
.L_x_18106:
        /* <DEDUP_REMOVED lines=16> */
.L_x_18112:
[----:B------:R-:W-:Y:S05]  /*2770*/  BSYNC B2 ;  /* 0x0000000000027941 */ /* 0x000fea0003800000 */
.L_x_18111:
        /* <DEDUP_REMOVED lines=43> */
.L_x_18110:
[----:B------:R-:W-:Y:S05]  /*2a30*/  BSYNC B1 ;  /* 0x0000000000017941 */ /* 0x000fea0003800000 */
.L_x_18109:
        /* <DEDUP_REMOVED lines=20> */
.L_x_18114:
[----:B------:R-:W-:Y:S02]  /*2b80*/  IMAD.MOV.U32 R152, RZ, RZ, R154 ;  /* 0x000000ffff987224 */ /* 0x000fe400078e009a */
.L_x_18115:
[----:B------:R-:W-:Y:S05]  /*2b90*/  BSYNC B1 ;  /* 0x0000000000017941 */ /* 0x000fea0003800000 */
.L_x_18113:
        /* <DEDUP_REMOVED lines=16> */
.L_x_18119:
[----:B------:R-:W-:Y:S05]  /*2ca0*/  BSYNC B2 ;  /* 0x0000000000027941 */ /* 0x000fea0003800000 */
.L_x_18118:
        /* <DEDUP_REMOVED lines=43> */
.L_x_18117:
[----:B------:R-:W-:Y:S05]  /*2f60*/  BSYNC B1 ;  /* 0x0000000000017941 */ /* 0x000fea0003800000 */
.L_x_18116:
        /* <DEDUP_REMOVED lines=20> */
.L_x_18121:
[----:B------:R-:W-:Y:S02]  /*30b0*/  MOV R152, R154 ;  /* 0x0000009a00987202 */ /* 0x000fe40000000f00 */
.L_x_18122:
[----:B------:R-:W-:Y:S05]  /*30c0*/  BSYNC B1 ;  /* 0x0000000000017941 */ /* 0x000fea0003800000 */
.L_x_18120:
        /* <DEDUP_REMOVED lines=16> */
.L_x_18126:
[----:B------:R-:W-:Y:S05]  /*31d0*/  BSYNC B2 ;  /* 0x0000000000027941 */ /* 0x000fea0003800000 */
.L_x_18125:
        /* <DEDUP_REMOVED lines=43> */
.L_x_18124:
[----:B------:R-:W-:Y:S05]  /*3490*/  BSYNC B1 ;  /* 0x0000000000017941 */ /* 0x000fea0003800000 */
.L_x_18123:
        /* <DEDUP_REMOVED lines=20> */
.L_x_18128:
[----:B------:R-:W-:Y:S02]  /*35e0*/  IMAD.MOV.U32 R152, RZ, RZ, R154 ;  /* 0x000000ffff987224 */ /* 0x000fe400078e009a */
.L_x_18129:
[----:B------:R-:W-:Y:S05]  /*35f0*/  BSYNC B1 ;  /* 0x0000000000017941 */ /* 0x000fea0003800000 */
.L_x_18127:
        /* <DEDUP_REMOVED lines=18> */
.L_x_18133:
[----:B------:R-:W-:Y:S05]  /*3720*/  BSYNC B2 ;  /* 0x0000000000027941 */ /* 0x000fea0003800000 */
.L_x_18132:
        /* <DEDUP_REMOVED lines=43> */
.L_x_18131:
[----:B------:R-:W-:Y:S05]  /*39e0*/  BSYNC B1 ;  /* 0x0000000000017941 */ /* 0x000fea0003800000 */
.L_x_18130:
[----:B------:R-:W0:Y:S01]  /*39f0*/  I2F.U32 R94, R152 ;  /* 0x00000098005e7306 */ /* 0x000e220000201000 */
[----:B------:R-:W-:Y:S01]  /*3a00*/  HADD2.F32 R67, -RZ, R67.H1_H1 ;  /* 0x30000043ff437230 */ /* 0x000fe20000004100 */
[----:B------:R-:W-:Y:S02]  /*3a10*/  SEL R95, RZ, 0x1, P1 ;  /* 0x00000001ff5f7807 */ /* 0x000fe40000800000 */
[----:B------:R-:W-:Y:S02]  /*3a20*/  ISETP.NE.AND P6, PT, R150, RZ, PT ;  /* 0x000000ff9600720c */ /* 0x000fe40003fc5270 */
[----:B------:R-:W-:Y:S01]  /*3a30*/  SEL R150, RZ, 0x10000, P5 ;  /* 0x00010000ff967807 */ /* 0x000fe20002800000 */
[----:B------:R-:W-:Y:S01]  /*3a40*/  FMUL.FTZ R67, R67, R92 ;  /* 0x0000005c43437220 */ /* 0x000fe20000410000 */
[----:B------:R-:W-:Y:S02]  /*3a50*/  ISETP.NE.AND P5, PT, R151, RZ, PT ;  /* 0x000000ff9700720c */ /* 0x000fe40003fa5270 */
[----:B------:R-:W-:Y:S01]  /*3a60*/  SEL R148, RZ, 0x1, P2 ;  /* 0x00000001ff947807 */ /* 0x000fe20001000000 */
[----:B------:R-:W-:Y:S01]  /*3a70*/  FMUL.FTZ R67, R67, c[0x0][0x1e8] ;  /* 0x00007a0043437a20 */ /* 0x000fe20000410000 */
[----:B------:R-:W-:-:S02]  /*3a80*/  SEL R145, RZ, 0x100, P4 ;  /* 0x00000100ff917807 */ /* 0x000fc40002000000 */
[----:B------:R-:W-:Y:S01]  /*3a90*/  SEL R144, RZ, 0x1, P5 ;  /* 0x00000001ff907807 */ /* 0x000fe20002800000 */
[----:B------:R-:W-:Y:S01]  /*3aa0*/  IMAD.WIDE.U32 R148, R148, 0x1000000, RZ ;  /* 0x0100000094947825 */ /* 0x000fe200078e00ff */
[----:B------:R-:W-:-:S03]  /*3ab0*/  SEL R151, RZ, 0x1, P3 ;  /* 0x00000001ff977807 */ /* 0x000fc60001800000 */
[----:B0-----:R-:W-:-:S05]  /*3ac0*/  FFMA.FTZ R94, R94, R93, 1.1641532182693481445e-10 ;  /* 0x2f0000005e5e7423 */ /* 0x001fca000001005d */
        /* <DEDUP_REMOVED lines=20> */
.L_x_18077:
[----:B------:R-:W-:Y:S05]  /*3c10*/  BSYNC B0 ;  /* 0x0000000000007941 */ /* 0x000fea0003800000 */
.L_x_18076:
        /* <DEDUP_REMOVED lines=24> */
.L_x_18137:
[----:B-1----:R-:W-:Y:S02]  /*3da0*/  IMAD.MOV.U32 R148, RZ, RZ, R154 ;  /* 0x000000ffff947224 */ /* 0x002fe400078e009a */
.L_x_18138:
[----:B------:R-:W-:Y:S05]  /*3db0*/  BSYNC B1 ;  /* 0x0000000000017941 */ /* 0x000fea0003800000 */
.L_x_18136:
        /* <DEDUP_REMOVED lines=16> */
.L_x_18142:
[----:B------:R-:W-:Y:S05]  /*3ec0*/  BSYNC B2 ;  /* 0x0000000000027941 */ /* 0x000fea0003800000 */
.L_x_18141:
        /* <DEDUP_REMOVED lines=42> */
.L_x_18140:
[----:B------:R-:W-:Y:S05]  /*4170*/  BSYNC B1 ;  /* 0x0000000000017941 */ /* 0x000fea0003800000 */
.L_x_18139:
[----:B------:R-:W1:Y:S01]  /*4180*/  I2F.U32 R68, R148 ;  /* 0x0000009400447306 */ /* 0x000e620000201000 */
[----:B0-----:R-:W-:Y:S01]  /*4190*/  HFMA2.MMA R151, -RZ, RZ, 0.1171875, 0 ;  /* 0x2f800000ff977435 */ /* 0x001fe200000001ff */
[----:B-----5:R-:W-:Y:S01]  /*41a0*/  HADD2.F32 R69, -RZ, R72.H0_H0 ;  /* 0x20000048ff457230 */ /* 0x020fe20000004100 */
[----:B------:R-:W-:Y:S01]  /*41b0*/  ISETP.NE.U32.AND P0, PT, RZ, c[0x0][0x180], PT ;  /* 0x00006000ff007a0c */ /* 0x000fe20003f05070 */
[----:B------:R-:W-:Y:S01]  /*41c0*/  BSSY B1, `(.L_x_18143) ;  /* 0x0000015000017945 */ /* 0x000fe20003800000 */
[C---:B------:R-:W-:Y:S02]  /*41d0*/  ISETP.NE.AND P1, PT, R70.reuse, 0x1, PT ;  /* 0x000000014600780c */ /* 0x040fe40003f25270 */
        /* <DEDUP_REMOVED lines=18> */
.L_x_18144:
[----:B------:R-:W-:Y:S02]  /*4300*/  MOV R148, R154 ;  /* 0x0000009a00947202 */ /* 0x000fe40000000f00 */
.L_x_18145:
[----:B------:R-:W-:Y:S05]  /*4310*/  BSYNC B1 ;  /* 0x0000000000017941 */ /* 0x000fea0003800000 */
.L_x_18143:
        /* <DEDUP_REMOVED lines=16> */
.L_x_18149:
[----:B------:R-:W-:Y:S05]  /*4420*/  BSYNC B2 ;  /* 0x0000000000027941 */ /* 0x000fea0003800000 */
.L_x_18148:
        /* <DEDUP_REMOVED lines=43> */
.L_x_18147:
[----:B------:R-:W-:Y:S05]  /*46e0*/  BSYNC B1 ;  /* 0x0000000000017941 */ /* 0x000fea0003800000 */
.L_x_18146:
        /* <DEDUP_REMOVED lines=21> */
.L_x_18151:
[----:B------:R-:W-:Y:S02]  /*4840*/  IMAD.MOV.U32 R72, RZ, RZ, R154 ;  /* 0x000000ffff487224 */ /* 0x000fe400078e009a */
.L_x_18152:
[----:B------:R-:W-:Y:S05]  /*4850*/  BSYNC B1 ;  /* 0x0000000000017941 */ /* 0x000fea0003800000 */
.L_x_18150:
        /* <DEDUP_REMOVED lines=16> */
.L_x_18156:
[----:B------:R-:W-:Y:S05]  /*4960*/  BSYNC B2 ;  /* 0x0000000000027941 */ /* 0x000fea0003800000 */
.L_x_18155:
        /* <DEDUP_REMOVED lines=43> */
.L_x_18154:
[----:B------:R-:W-:Y:S05]  /*4c20*/  BSYNC B1 ;  /* 0x0000000000017941 */ /* 0x000fea0003800000 */
.L_x_18153:
        /* <DEDUP_REMOVED lines=20> */
.L_x_18158:
[----:B------:R-:W-:Y:S02]  /*4d70*/  IMAD.MOV.U32 R72, RZ, RZ, R154 ;  /* 0x000000ffff487224 */ /* 0x000fe400078e009a */
.L_x_18159:
[----:B------:R-:W-:Y:S05]  /*4d80*/  BSYNC B1 ;  /* 0x0000000000017941 */ /* 0x000fea0003800000 */
.L_x_18157:
        /* <DEDUP_REMOVED lines=16> */
.L_x_18163:
[----:B------:R-:W-:Y:S05]  /*4e90*/  BSYNC B2 ;  /* 0x0000000000027941 */ /* 0x000fea0003800000 */
.L_x_18162:
        /* <DEDUP_REMOVED lines=44> */
.L_x_18161:
[----:B------:R-:W-:Y:S05]  /*5160*/  BSYNC B1 ;  /* 0x0000000000017941 */ /* 0x000fea0003800000 */
.L_x_18160:
        /* <DEDUP_REMOVED lines=20> */
.L_x_18165:
[----:B------:R-:W-:Y:S02]  /*52b0*/  MOV R148, R154 ;  /* 0x0000009a00947202 */ /* 0x000fe40000000f00 */
.L_x_18166:
[----:B------:R-:W-:Y:S05]  /*52c0*/  BSYNC B1 ;  /* 0x0000000000017941 */ /* 0x000fea0003800000 */
.L_x_18164:
        /* <DEDUP_REMOVED lines=16> */
.L_x_18170:
[----:B------:R-:W-:Y:S05]  /*53d0*/  BSYNC B2 ;  /* 0x0000000000027941 */ /* 0x000fea0003800000 */
.L_x_18169:
        /* <DEDUP_REMOVED lines=44> */
.L_x_18168:
[----:B------:R-:W-:Y:S05]  /*56a0*/  BSYNC B1 ;  /* 0x0000000000017941 */ /* 0x000fea0003800000 */
.L_x_18167:
        /* <DEDUP_REMOVED lines=20> */
.L_x_18172:
[----:B------:R-:W-:Y:S02]  /*57f0*/  IMAD.MOV.U32 R153, RZ, RZ, R154 ;  /* 0x000000ffff997224 */ /* 0x000fe400078e009a */
.L_x_18173:
[----:B------:R-:W-:Y:S05]  /*5800*/  BSYNC B1 ;  /* 0x0000000000017941 */ /* 0x000fea0003800000 */
.L_x_18171:
        /* <DEDUP_REMOVED lines=16> */
.L_x_18177:
[----:B------:R-:W-:Y:S05]  /*5910*/  BSYNC B2 ;  /* 0x0000000000027941 */ /* 0x000fea0003800000 */
.L_x_18176:
        /* <DEDUP_REMOVED lines=44> */
.L_x_18175:
[----:B------:R-:W-:Y:S05]  /*5be0*/  BSYNC B1 ;  /* 0x0000000000017941 */ /* 0x000fea0003800000 */
.L_x_18174:
        /* <DEDUP_REMOVED lines=20> */
.L_x_18179:
[----:B------:R-:W-:Y:S02]  /*5d30*/  MOV R155, R154 ;  /* 0x0000009a009b7202 */ /* 0x000fe40000000f00 */
.L_x_18180:
[----:B------:R-:W-:Y:S05]  /*5d40*/  BSYNC B1 ;  /* 0x0000000000017941 */ /* 0x000fea0003800000 */
.L_x_18178:
        /* <DEDUP_REMOVED lines=16> */
.L_x_18184:
[----:B------:R-:W-:Y:S05]  /*5e50*/  BSYNC B2 ;  /* 0x0000000000027941 */ /* 0x000fea0003800000 */
.L_x_18183:
        /* <DEDUP_REMOVED lines=44> */
.L_x_18182:
[----:B------:R-:W-:Y:S05]  /*6120*/  BSYNC B1 ;  /* 0x0000000000017941 */ /* 0x000fea0003800000 */
.L_x_18181:
        /* <DEDUP_REMOVED lines=20> */
.L_x_18186:
[----:B------:R-:W-:Y:S02]  /*6270*/  IMAD.MOV.U32 R155, RZ, RZ, R154 ;  /* 0x000000ffff9b7224 */ /* 0x000fe400078e009a */
.L_x_18187:
[----:B------:R-:W-:Y:S05]  /*6280*/  BSYNC B1 ;  /* 0x0000000000017941 */ /* 0x000fea0003800000 */
.L_x_18185:
        /* <DEDUP_REMOVED lines=18> */
.L_x_18191:
[----:B------:R-:W-:Y:S05]  /*63b0*/  BSYNC B2 ;  /* 0x0000000000027941 */ /* 0x000fea0003800000 */
.L_x_18190:
        /* <DEDUP_REMOVED lines=44> */
.L_x_18189:
[----:B------:R-:W-:Y:S05]  /*6680*/  BSYNC B1 ;  /* 0x0000000000017941 */ /* 0x000fea0003800000 */
.L_x_18188:
[----:B------:R-:W0:Y:S01]  /*6690*/  I2F.U32 R94, R155 ;  /* 0x0000009b005e7306 */ /* 0x000e220000201000 */
[----:B------:R-:W-:Y:S01]  /*66a0*/  HADD2.F32 R75, -RZ, R75.H1_H1 ;  /* 0x3000004bff4b7230 */ /* 0x000fe20000004100 */
[----:B------:R-:W-:Y:S02]  /*66b0*/  SEL R95, RZ, 0x1, P1 ;  /* 0x00000001ff5f7807 */ /* 0x000fe40000800000 */
[----:B------:R-:W-:Y:S02]  /*66c0*/  SEL R145, RZ, 0x10000, P5 ;  /* 0x00010000ff917807 */ /* 0x000fe40002800000 */
[----:B------:R-:W-:Y:S01]  /*66d0*/  SEL R148, RZ, 0x1, P2 ;  /* 0x00000001ff947807 */ /* 0x000fe20001000000 */
[----:B------:R-:W-:Y:S01]  /*66e0*/  FMUL.FTZ R75, R75, R92 ;  /* 0x0000005c4b4b7220 */ /* 0x000fe20000410000 */
[----:B------:R-:W-:-:S02]  /*66f0*/  ISETP.NE.AND P6, PT, R150, RZ, PT ;  /* 0x000000ff9600720c */ /* 0x000fc40003fc5270 */
[----:B------:R-:W-:Y:S01]  /*6700*/  ISETP.NE.AND P5, PT, R152, RZ, PT ;  /* 0x000000ff9800720c */ /* 0x000fe20003fa5270 */
[----:B------:R-:W-:Y:S01]  /*6710*/  IMAD.WIDE.U32 R148, R148, 0x1000000, RZ ;  /* 0x0100000094947825 */ /* 0x000fe200078e00ff */
[----:B------:R-:W-:Y:S02]  /*6720*/  SEL R150, RZ, 0x100, P4 ;  /* 0x00000100ff967807 */ /* 0x000fe40002000000 */
[----:B------:R-:W-:Y:S01]  /*6730*/  SEL R144, RZ, 0x1, P5 ;  /* 0x00000001ff907807 */ /* 0x000fe20002800000 */
[----:B------:R-:W-:Y:S01]  /*6740*/  FMUL.FTZ R75, R75, c[0x0][0x1e8] ;  /* 0x00007a004b4b7a20 */ /* 0x000fe20000410000 */
[----:B------:R-:W-:Y:S01]  /*6750*/  SEL R157, RZ, 0x1, P3 ;  /* 0x00000001ff9d7807 */ /* 0x000fe20001800000 */
[----:B0-----:R-:W-:-:S05]  /*6760*/  FFMA.FTZ R94, R94, R151, 1.1641532182693481445e-10 ;  /* 0x2f0000005e5e7423 */ /* 0x001fca0000010097 */
        /* <DEDUP_REMOVED lines=20> */
.L_x_18135:
[----:B------:R-:W-:Y:S05]  /*68b0*/  BSYNC B0 ;  /* 0x0000000000007941 */ /* 0x000fea0003800000 */
.L_x_18134:
        /* <DEDUP_REMOVED lines=24> */
.L_x_18195:
[----:B-1----:R-:W-:Y:S02]  /*6a40*/  IMAD.MOV.U32 R148, RZ, RZ, R154 ;  /* 0x000000ffff947224 */ /* 0x002fe400078e009a */
.L_x_18196:
[----:B------:R-:W-:Y:S05]  /*6a50*/  BSYNC B1 ;  /* 0x0000000000017941 */ /* 0x000fea0003800000 */
.L_x_18194:
        /* <DEDUP_REMOVED lines=16> */
.L_x_18200:
[----:B------:R-:W-:Y:S05]  /*6b60*/  BSYNC B2 ;  /* 0x0000000000027941 */ /* 0x000fea0003800000 */
.L_x_18199:
        /* <DEDUP_REMOVED lines=42> */
.L_x_18198:
[----:B------:R-:W-:Y:S05]  /*6e10*/  BSYNC B1 ;  /* 0x0000000000017941 */ /* 0x000fea0003800000 */
.L_x_18197:
[----:B------:R-:W1:Y:S01]  /*6e20*/  I2F.U32 R76, R148 ;  /* 0x00000094004c7306 */ /* 0x000e620000201000 */
[----:B-----5:R-:W-:Y:S01]  /*6e30*/  HADD2.F32 R77, -RZ, R80.H0_H0 ;  /* 0x20000050ff4d7230 */ /* 0x020fe20000004100 */
        /* <DEDUP_REMOVED lines=22> */
.L_x_18202:
[----:B------:R-:W-:Y:S02]  /*6fa0*/  IMAD.MOV.U32 R148, RZ, RZ, R154 ;  /* 0x000000ffff947224 */ /* 0x000fe400078e009a */
.L_x_18203:
[----:B------:R-:W-:Y:S05]  /*6fb0*/  BSYNC B1 ;  /* 0x0000000000017941 */ /* 0x000fea0003800000 */
.L_x_18201:
        /* <DEDUP_REMOVED lines=16> */
.L_x_18207:
[----:B------:R-:W-:Y:S05]  /*70c0*/  BSYNC B2 ;  /* 0x0000000000027941 */ /* 0x000fea0003800000 */
.L_x_18206:
        /* <DEDUP_REMOVED lines=43> */
.L_x_18205:
[----:B------:R-:W-:Y:S05]  /*7380*/  BSYNC B1 ;  /* 0x0000000000017941 */ /* 0x000fea0003800000 */
.L_x_18204:
        /* <DEDUP_REMOVED lines=21> */
.L_x_18209:
[----:B------:R-:W-:Y:S02]  /*74e0*/  IMAD.MOV.U32 R80, RZ, RZ, R154 ;  /* 0x000000ffff507224 */ /* 0x000fe400078e009a */
.L_x_18210:
[----:B------:R-:W-:Y:S05]  /*74f0*/  BSYNC B1 ;  /* 0x0000000000017941 */ /* 0x000fea0003800000 */
.L_x_18208:
        /* <DEDUP_REMOVED lines=16> */
.L_x_18214:
[----:B------:R-:W-:Y:S05]  /*7600*/  BSYNC B2 ;  /* 0x0000000000027941 */ /* 0x000fea0003800000 */
.L_x_18213:
        /* <DEDUP_REMOVED lines=44> */
.L_x_18212:
[----:B------:R-:W-:Y:S05]  /*78d0*/  BSYNC B1 ;  /* 0x0000000000017941 */ /* 0x000fea0003800000 */
.L_x_18211:
        /* <DEDUP_REMOVED lines=20> */
.L_x_18216:
[----:B------:R-:W-:Y:S02]  /*7a20*/  IMAD.MOV.U32 R80, RZ, RZ, R154 ;  /* 0x000000ffff507224 */ /* 0x000fe400078e009a */
.L_x_18217:
[----:B------:R-:W-:Y:S05]  /*7a30*/  BSYNC B1 ;  /* 0x0000000000017941 */ /* 0x000fea0003800000 */
.L_x_18215:
        /* <DEDUP_REMOVED lines=16> */
.L_x_18221:
[----:B------:R-:W-:Y:S05]  /*7b40*/  BSYNC B2 ;  /* 0x0000000000027941 */ /* 0x000fea0003800000 */
.L_x_18220:
        /* <DEDUP_REMOVED lines=44> */
.L_x_18219:
[----:B------:R-:W-:Y:S05]  /*7e10*/  BSYNC B1 ;  /* 0x0000000000017941 */ /* 0x000fea0003800000 */
.L_x_18218:
        /* <DEDUP_REMOVED lines=20> */
.L_x_18223:
[----:B------:R-:W-:Y:S02]  /*7f60*/  IMAD.MOV.U32 R148, RZ, RZ, R154 ;  /* 0x000000ffff947224 */ /* 0x000fe400078e009a */
.L_x_18224:
[----:B------:R-:W-:Y:S05]  /*7f70*/  BSYNC B1 ;  /* 0x0000000000017941 */ /* 0x000fea0003800000 */
.L_x_18222:
        /* <DEDUP_REMOVED lines=16> */
.L_x_18228:
[----:B------:R-:W-:Y:S05]  /*8080*/  BSYNC B2 ;  /* 0x0000000000027941 */ /* 0x000fea0003800000 */
.L_x_18227:
        /* <DEDUP_REMOVED lines=44> */
.L_x_18226:
[----:B------:R-:W-:Y:S05]  /*8350*/  BSYNC B1 ;  /* 0x0000000000017941 */ /* 0x000fea0003800000 */
.L_x_18225:
        /* <DEDUP_REMOVED lines=20> */
.L_x_18230:
[----:B------:R-:W-:Y:S02]  /*84a0*/  IMAD.MOV.U32 R153, RZ, RZ, R154 ;  /* 0x000000ffff997224 */ /* 0x000fe400078e009a */
.L_x_18231:
[----:B------:R-:W-:Y:S05]  /*84b0*/  BSYNC B1 ;  /* 0x0000000000017941 */ /* 0x000fea0003800000 */
.L_x_18229:
        /* <DEDUP_REMOVED lines=16> */
.L_x_18235:
[----:B------:R-:W-:Y:S05]  /*85c0*/  BSYNC B2 ;  /* 0x0000000000027941 */ /* 0x000fea0003800000 */
.L_x_18234:
        /* <DEDUP_REMOVED lines=44> */
.L_x_18233:
[----:B------:R-:W-:Y:S05]  /*8890*/  BSYNC B1 ;  /* 0x0000000000017941 */ /* 0x000fea0003800000 */
.L_x_18232:
        /* <DEDUP_REMOVED lines=20> */
.L_x_18237:
[----:B------:R-:W-:Y:S02]  /*89e0*/  IMAD.MOV.U32 R155, RZ, RZ, R154 ;  /* 0x000000ffff9b7224 */ /* 0x000fe400078e009a */
.L_x_18238:
[----:B------:R-:W-:Y:S05]  /*89f0*/  BSYNC B1 ;  /* 0x0000000000017941 */ /* 0x000fea0003800000 */
.L_x_18236:
        /* <DEDUP_REMOVED lines=16> */
.L_x_18242:
[----:B------:R-:W-:Y:S05]  /*8b00*/  BSYNC B2 ;  /* 0x0000000000027941 */ /* 0x000fea0003800000 */
.L_x_18241:
        /* <DEDUP_REMOVED lines=44> */
.L_x_18240:
[----:B------:R-:W-:Y:S05]  /*8dd0*/  BSYNC B1 ;  /* 0x0000000000017941 */ /* 0x000fea0003800000 */
.L_x_18239:
        /* <DEDUP_REMOVED lines=20> */
.L_x_18244:
[----:B------:R-:W-:Y:S02]  /*8f20*/  IMAD.MOV.U32 R155, RZ, RZ, R154 ;  /* 0x000000ffff9b7224 */ /* 0x000fe400078e009a */
.L_x_18245:
[----:B------:R-:W-:Y:S05]  /*8f30*/  BSYNC B1 ;  /* 0x0000000000017941 */ /* 0x000fea0003800000 */
.L_x_18243:
        /* <DEDUP_REMOVED lines=18> */
.L_x_18249:
[----:B------:R-:W-:Y:S05]  /*9060*/  BSYNC B2 ;  /* 0x0000000000027941 */ /* 0x000fea0003800000 */
.L_x_18248:
        /* <DEDUP_REMOVED lines=44> */
.L_x_18247:
[----:B------:R-:W-:Y:S05]  /*9330*/  BSYNC B1 ;  /* 0x0000000000017941 */ /* 0x000fea0003800000 */
.L_x_18246:
        /* <DEDUP_REMOVED lines=34> */
.L_x_18193:
[----:B------:R-:W-:Y:S05]  /*9560*/  BSYNC B0 ;  /* 0x0000000000007941 */ /* 0x000fea0003800000 */
.L_x_18192:
        /* <DEDUP_REMOVED lines=24> */
.L_x_18253:
[----:B-1----:R-:W-:Y:S02]  /*96f0*/  MOV R148, R154 ;  /* 0x0000009a00947202 */ /* 0x002fe40000000f00 */
.L_x_18254:
[----:B------:R-:W-:Y:S05]  /*9700*/  BSYNC B1 ;  /* 0x0000000000017941 */ /* 0x000fea0003800000 */
.L_x_18252:
        /* <DEDUP_REMOVED lines=16> */
.L_x_18258:
[----:B------:R-:W-:Y:S05]  /*9810*/  BSYNC B2 ;  /* 0x0000000000027941 */ /* 0x000fea0003800000 */
.L_x_18257:
        /* <DEDUP_REMOVED lines=42> */
.L_x_18256:
[----:B------:R-:W-:Y:S05]  /*9ac0*/  BSYNC B1 ;  /* 0x0000000000017941 */ /* 0x000fea0003800000 */
.L_x_18255:
        /* <DEDUP_REMOVED lines=24> */
.L_x_18260:
[----:B------:R-:W-:Y:S02]  /*9c50*/  MOV R148, R154 ;  /* 0x0000009a00947202 */ /* 0x000fe40000000f00 */
.L_x_18261:
[----:B------:R-:W-:Y:S05]  /*9c60*/  BSYNC B1 ;  /* 0x0000000000017941 */ /* 0x000fea0003800000 */
.L_x_18259:
        /* <DEDUP_REMOVED lines=16> */
.L_x_18265:
[----:B------:R-:W-:Y:S05]  /*9d70*/  BSYNC B2 ;  /* 0x0000000000027941 */ /* 0x000fea0003800000 */
.L_x_18264:
        /* <DEDUP_REMOVED lines=43> */
.L_x_18263:
[----:B------:R-:W-:Y:S05]  /*a030*/  BSYNC B1 ;  /* 0x0000000000017941 */ /* 0x000fea0003800000 */
.L_x_18262:
        /* <DEDUP_REMOVED lines=21> */
.L_x_18267:
[----:B------:R-:W-:Y:S02]  /*a190*/  MOV R88, R154 ;  /* 0x0000009a00587202 */ /* 0x000fe40000000f00 */
.L_x_18268:
[----:B------:R-:W-:Y:S05]  /*a1a0*/  BSYNC B1 ;  /* 0x0000000000017941 */ /* 0x000fea0003800000 */
.L_x_18266:
        /* <DEDUP_REMOVED lines=16> */
.L_x_18272:
[----:B------:R-:W-:Y:S05]  /*a2b0*/  BSYNC B2 ;  /* 0x0000000000027941 */ /* 0x000fea0003800000 */
.L_x_18271:
        /* <DEDUP_REMOVED lines=44> */
.L_x_18270:
[----:B------:R-:W-:Y:S05]  /*a580*/  BSYNC B1 ;  /* 0x0000000000017941 */ /* 0x000fea0003800000 */
.L_x_18269:
        /* <DEDUP_REMOVED lines=20> */
.L_x_18274:
[----:B------:R-:W-:Y:S02]  /*a6d0*/  IMAD.MOV.U32 R88, RZ, RZ, R154 ;  /* 0x000000ffff587224 */ /* 0x000fe400078e009a */
.L_x_18275:
[----:B------:R-:W-:Y:S05]  /*a6e0*/  BSYNC B1 ;  /* 0x0000000000017941 */ /* 0x000fea0003800000 */
.L_x_18273:
        /* <DEDUP_REMOVED lines=16> */
.L_x_18279:
[----:B------:R-:W-:Y:S05]  /*a7f0*/  BSYNC B2 ;  /* 0x0000000000027941 */ /* 0x000fea0003800000 */
.L_x_18278:
        /* <DEDUP_REMOVED lines=44> */
.L_x_18277:
[----:B------:R-:W-:Y:S05]  /*aac0*/  BSYNC B1 ;  /* 0x0000000000017941 */ /* 0x000fea0003800000 */
.L_x_18276:
        /* <DEDUP_REMOVED lines=20> */
.L_x_18281:
[----:B------:R-:W-:Y:S02]  /*ac10*/  IMAD.MOV.U32 R148, RZ, RZ, R154 ;  /* 0x000000ffff947224 */ /* 0x000fe400078e009a */
.L_x_18282:
[----:B------:R-:W-:Y:S05]  /*ac20*/  BSYNC B1 ;  /* 0x0000000000017941 */ /* 0x000fea0003800000 */
.L_x_18280:
        /* <DEDUP_REMOVED lines=16> */
.L_x_18286:
[----:B------:R-:W-:Y:S05]  /*ad30*/  BSYNC B2 ;  /* 0x0000000000027941 */ /* 0x000fea0003800000 */
.L_x_18285:
        /* <DEDUP_REMOVED lines=44> */
.L_x_18284:
[----:B------:R-:W-:Y:S05]  /*b000*/  BSYNC B1 ;  /* 0x0000000000017941 */ /* 0x000fea0003800000 */
.L_x_18283:
        /* <DEDUP_REMOVED lines=20> */
.L_x_18288:
[----:B------:R-:W-:Y:S02]  /*b150*/  MOV R153, R154 ;  /* 0x0000009a00997202 */ /* 0x000fe40000000f00 */
.L_x_18289:
[----:B------:R-:W-:Y:S05]  /*b160*/  BSYNC B1 ;  /* 0x0000000000017941 */ /* 0x000fea0003800000 */
.L_x_18287:
        /* <DEDUP_REMOVED lines=16> */
.L_x_18293:
[----:B------:R-:W-:Y:S05]  /*b270*/  BSYNC B2 ;  /* 0x0000000000027941 */ /* 0x000fea0003800000 */
.L_x_18292:
        /* <DEDUP_REMOVED lines=44> */
.L_x_18291:
[----:B------:R-:W-:Y:S05]  /*b540*/  BSYNC B1 ;  /* 0x0000000000017941 */ /* 0x000fea0003800000 */
.L_x_18290:
        /* <DEDUP_REMOVED lines=20> */
.L_x_18295:
[----:B------:R-:W-:Y:S02]  /*b690*/  IMAD.MOV.U32 R155, RZ, RZ, R154 ;  /* 0x000000ffff9b7224 */ /* 0x000fe400078e009a */
.L_x_18296:
[----:B------:R-:W-:Y:S05]  /*b6a0*/  BSYNC B1 ;  /* 0x0000000000017941 */ /* 0x000fea0003800000 */
.L_x_18294:
        /* <DEDUP_REMOVED lines=16> */
.L_x_18300:
[----:B------:R-:W-:Y:S05]  /*b7b0*/  BSYNC B2 ;  /* 0x0000000000027941 */ /* 0x000fea0003800000 */
.L_x_18299:
        /* <DEDUP_REMOVED lines=44> */
.L_x_18298:
[----:B------:R-:W-:Y:S05]  /*ba80*/  BSYNC B1 ;  /* 0x0000000000017941 */ /* 0x000fea0003800000 */
.L_x_18297:
        /* <DEDUP_REMOVED lines=20> */
.L_x_18302:
[----:B------:R-:W-:Y:S02]  /*bbd0*/  IMAD.MOV.U32 R155, RZ, RZ, R154 ;  /* 0x000000ffff9b7224 */ /* 0x000fe400078e009a */
.L_x_18303:
[----:B------:R-:W-:Y:S05]  /*bbe0*/  BSYNC B1 ;  /* 0x0000000000017941 */ /* 0x000fea0003800000 */
.L_x_18301:
        /* <DEDUP_REMOVED lines=18> */
.L_x_18307:
[----:B------:R-:W-:Y:S05]  /*bd10*/  BSYNC B2 ;  /* 0x0000000000027941 */ /* 0x000fea0003800000 */
.L_x_18306:
        /* <DEDUP_REMOVED lines=44> */
.L_x_18305:
[----:B------:R-:W-:Y:S05]  /*bfe0*/  BSYNC B1 ;  /* 0x0000000000017941 */ /* 0x000fea0003800000 */
.L_x_18304:
[----:B------:R-:W0:Y:S01]  /*bff0*/  I2F.U32 R94, R155 ;  /* 0x0000009b005e7306 */ /* 0x000e220000201000 */
[----:B------:R-:W-:Y:S01]  /*c000*/  HADD2.F32 R91, -RZ, R91.H1_H1 ;  /* 0x3000005bff5b7230 */ /* 0x000fe20000004100 */
[----:B------:R-:W-:Y:S02]  /*c010*/  SEL R95, RZ, 0x1, P1 ;  /* 0x00000001ff5f7807 */ /* 0x000fe40000800000 */
[----:B------:R-:W-:Y:S02]  /*c020*/  ISETP.NE.AND P6, PT, R150, RZ, PT ;  /* 0x000000ff9600720c */ /* 0x000fe40003fc5270 */
        /* <DEDUP_REMOVED lines=8> */
[----:B------:R-:W-:-:S03]  /*c0b0*/  SEL R157, RZ, 0x1, P3 ;  /* 0x00000001ff9d7807 */ /* 0x000fc60001800000 */
[----:B0-----:R-:W-:-:S05]  /*c0c0*/  FFMA.FTZ R94, R94, R151, 1.1641532182693481445e-10 ;  /* 0x2f0000005e5e7423 */ /* 0x001fca0000010097 */
        /* <DEDUP_REMOVED lines=19> */
.L_x_18251:
[----:B------:R-:W-:Y:S05]  /*c200*/  BSYNC B0 ;  /* 0x0000000000007941 */ /* 0x000fea0003800000 */
.L_x_18250:
        /* <DEDUP_REMOVED lines=43> */
.L_x_18320:
        /* <DEDUP_REMOVED lines=86> */
.L_x_18321:
        /* <DEDUP_REMOVED lines=16> */
[----:B------:R-:W-:Y:S02]  /*cb20*/  ISETP.NE.AND P2, PT, R99, RZ, PT ;  /* 0x000000ff6300720c */ /* 0x000fe40003f45270 */
[----:B------:R-:W-:Y:S01]  /*cb30*/  I2F R152, R94 ;  /* 0x0000005e00987306 */ /* 0x000fe20000201400 */
[----:B------:R-:W1:Y:S04]  /*cb40*/  SHFL.DOWN PT, R145, R94, 0x4, 0x1f ;  /* 0x08801f005e917f89 */ /* 0x000e6800000e0000 */
[----:B------:R-:W-:Y:S01]  /*cb50*/  @!P0 LDS.64 R92, [R144.X8] ;  /* 0x00000000905c8984 */ /* 0x000fe20000008a00 */
[----:B------:R-:W-:Y:S01]  /*cb60*/  LOP3.LUT P0, RZ, R95, 0x1f, R0, 0xf8, !PT ;  /* 0x0000001f5fff7812 */ /* 0x000fe2000780f800 */
[----:B-1----:R-:W-:Y:S01]  /*cb70*/  IMAD.IADD R148, R145, 0x1, R94 ;  /* 0x0000000191947824 */ /* 0x002fe200078e025e */
[----:B------:R-:W-:Y:S04]  /*cb80*/  I2F R158, R145 ;  /* 0x00000091009e7306 */ /* 0x000fe80000201400 */
[----:B------:R-:W1:Y:S04]  /*cb90*/  SHFL.DOWN PT, R157, R148, 0x2, 0x1f ;  /* 0x08401f00949d7f89 */ /* 0x000e6800000e0000 */
[----:B------:R-:W2:Y:S08]  /*cba0*/  I2F R150, R148 ;  /* 0x0000009400967306 */ /* 0x000eb00000201400 */
[----:B--2---:R-:W-:Y:S01]  /*cbb0*/  MUFU.RCP R151, R150 ;  /* 0x0000009600977308 */ /* 0x004fe20000001000 */
[----:B-1----:R-:W-:Y:S01]  /*cbc0*/  IMAD.IADD R94, R148, 0x1, R157 ;  /* 0x00000001945e7824 */ /* 0x002fe200078e029d */
[----:B0-----:R-:W0:Y:S06]  /*cbd0*/  SHFL.DOWN PT, R149, R92, 0x4, 0x1f ;  /* 0x08801f005c957f89 */ /* 0x001e2c00000e0000 */
        /* <DEDUP_REMOVED lines=50> */
[----:B------:R-:W-:Y:S01]  /*cf00*/  @!P0 MOV R94, 0x4 ;  /* 0x00000004005e8802 */ /* 0x000fe20000000f00 */
[----:B------:R0:W-:Y:S04]  /*cf10*/  @!P0 STG.E [R92.64], R151 ;  /* 0x000000975c008986 */ /* 0x0001e8000c101904 */
        /* <DEDUP_REMOVED lines=15> */
[----:B------:R-:W-:Y:S01]  /*d010*/  F2FP.PACK_AB R92, R93, R92 ;  /* 0x0000005c5d5c723e */ /* 0x000fe200000000ff */
        /* <DEDUP_REMOVED lines=20> */
.L_x_18311:
[----:B------:R-:W-:Y:S05]  /*d160*/  BSYNC B0 ;  /* 0x0000000000007941 */ /* 0x000fea0003800000 */
.L_x_18310:
        /* <DEDUP_REMOVED lines=35> */
.L_x_18313:
[----:B------:R-:W-:Y:S05]  /*d3a0*/  BSYNC B0 ;  /* 0x0000000000007941 */ /* 0x000fea0003800000 */
.L_x_18312:
        /* <DEDUP_REMOVED lines=13> */
[----:B------:R-:W-:Y:S01]  /*d480*/  F2FP.PACK_AB R92, R93, R92 ;  /* 0x0000005c5d5c723e */ /* 0x000fe200000000ff */
        /* <DEDUP_REMOVED lines=15> */
[----:B------:R-:W-:Y:S01]  /*d580*/  FFMA.FTZ R145, R98, R158, R111 ;  /* 0x0000009e62917223 */ /* 0x000fe2000001006f */
[----:B------:R-:W-:-:S04]  /*d590*/  F2FP.PACK_AB R93, R144, R93 ;  /* 0x0000005d905d723e */ /* 0x000fc800000000ff */
[----:B------:R-:W-:Y:S01]  /*d5a0*/  F2FP.PACK_AB R95, R145, R152 ;  /* 0x00000098915f723e */ /* 0x000fe200000000ff */
[C---:B------:R-:W-:Y:S01]  /*d5b0*/  IMAD.WIDE.U32 R144, R143.reuse, R148, c[0x0][0x208] ;  /* 0x000082008f907625 */ /* 0x040fe200078e0094 */
[----:B------:R-:W-:-:S04]  /*d5c0*/  IADD3 R143, R143, 0x100, RZ ;  /* 0x000001008f8f7810 */ /* 0x000fc80007ffe0ff */
[----:B------:R0:W-:Y:S03]  /*d5d0*/  STG.E.128 [R144.64], R92 ;  /* 0x0000005c90007986 */ /* 0x0001e6000c101d04 */
.L_x_18315:
[----:B------:R-:W-:Y:S05]  /*d5e0*/  BSYNC B0 ;  /* 0x0000000000007941 */ /* 0x000fea0003800000 */
.L_x_18314:
        /* <DEDUP_REMOVED lines=29> */
[----:B------:R-:W-:Y:S01]  /*d7c0*/  IMAD.MOV.U32 R144, RZ, RZ, 0x10 ;  /* 0x00000010ff907424 */ /* 0x000fe200078e00ff */
[----:B------:R-:W-:-:S02]  /*d7d0*/  F2FP.PACK_AB R94, R149, R150 ;  /* 0x00000096955e723e */ /* 0x000fc400000000ff */
[----:B------:R-:W-:Y:S01]  /*d7e0*/  F2FP.PACK_AB R93, R148, R93 ;  /* 0x0000005d945d723e */ /* 0x000fe200000000ff */
[----:B------:R-:W-:-:S05]  /*d7f0*/  IMAD.WIDE.U32 R144, R143, R144, c[0x0][0x208] ;  /* 0x000082008f907625 */ /* 0x000fca00078e0090 */
[----:B------:R0:W-:Y:S02]  /*d800*/  STG.E.128 [R144.64], R92 ;  /* 0x0000005c90007986 */ /* 0x0001e4000c101d04 */
.L_x_18317:
[----:B------:R-:W-:Y:S05]  /*d810*/  BSYNC B0 ;  /* 0x0000000000007941 */ /* 0x000fea0003800000 */
.L_x_18316:
[----:B------:R-:W-:Y:S02]  /*d820*/  IADD3 R9, R9, c[0x0][0x160], RZ ;  /* 0x0000580009097a10 */ /* 0x000fe40007ffe0ff */
[----:B------:R-:W-:Y:S02]  /*d830*/  LOP3.LUT P1, RZ, R140, 0xff, RZ, 0xc0, !PT ;  /* 0x000000ff8cff7812 */ /* 0x000fe4000782c0ff */
[----:B------:R-:W-:Y:S02]  /*d840*/  ISETP.GE.AND P0, PT, R9, c[0x0][0x164], PT ;  /* 0x0000590009007a0c */ /* 0x000fe40003f06270 */
[----:B------:R-:W-:-:S11]  /*d850*/  SEL R140, RZ, 0x1, P1 ;  /* 0x00000001ff8c7807 */ /* 0x000fd60000800000 */
[----:B0-----:R-:W-:Y:S01]  /*d860*/  @P0 CALL.REL.NOINC `(.L_x_18318) ;  /* 0x0000001000000944 */ /* 0x001fe20003c00000 */
[----:B------:R-:W-:Y:S05]  /*d870*/  BRA `(.L_x_18319) ;  /* 0xffff368000007947 */ /* 0x000fea000383ffff */
.L_x_18318:
[----:B------:R-:W-:Y:S05]  /*d880*/  EXIT ;  /* 0x000000000000794d */ /* 0x000fea0003800000 */
.L_x_18308:
[----:B------:R-:W-:Y:S01]  /*d890*/  IMAD.MOV.U32 R150, RZ, RZ, 0x1 ;  /* 0x00000001ff967424 */ /* 0x000fe200078e00ff */
[----:B------:R-:W-:Y:S01]  /*d8a0*/  MOV R145, 0x1f ;  /* 0x0000001f00917802 */ /* 0x000fe20000000f00 */
[----:B------:R-:W-:Y:S01]  /*d8b0*/  IMAD.MOV.U32 R148, RZ, RZ, -0x1 ;  /* 0xffffffffff947424 */ /* 0x000fe200078e00ff */
[----:B------:R-:W-:Y:S02]  /*d8c0*/  MOV R94, 0xd8e0 ;  /* 0x0000d8e0005e7802 */ /* 0x000fe40000000f00 */
[----:B------:R-:W-:Y:S05]  /*d8d0*/  CALL.REL.NOINC `($__internal_104_$__cuda_sm70_shflsync_bfly_p) ;  /* 0x000007c000007944 */ /* 0x000fea0003c00000 */
[----:B-1----:R-:W-:Y:S01]  /*d8e0*/  IMAD.MOV.U32 R92, RZ, RZ, R150 ;  /* 0x000000ffff5c7224 */ /* 0x002fe200078e0096 */
[----:B0-----:R-:W-:Y:S05]  /*d8f0*/  BRA `(.L_x_18320) ;  /* 0xffffebc000007947 */ /* 0x001fea000383ffff */
.L_x_18309:
[----:B------:R-:W-:Y:S01]  /*d900*/  HFMA2.MMA R150, -RZ, RZ, 0, 1.1920928955078125e-07 ;  /* 0x00000002ff967435 */ /* 0x000fe200000001ff */
[----:B------:R-:W-:Y:S01]  /*d910*/  IMAD.MOV.U32 R145, RZ, RZ, 0x1f ;  /* 0x0000001fff917424 */ /* 0x000fe200078e00ff */
[----:B------:R-:W-:Y:S01]  /*d920*/  MOV R94, 0xd950 ;  /* 0x0000d950005e7802 */ /* 0x000fe20000000f00 */
[----:B------:R-:W-:-:S03]  /*d930*/  IMAD.MOV.U32 R148, RZ, RZ, -0x1 ;  /* 0xffffffffff947424 */ /* 0x000fc600078e00ff */
[----:B------:R-:W-:Y:S05]  /*d940*/  CALL.REL.NOINC `($__internal_104_$__cuda_sm70_shflsync_bfly_p) ;  /* 0x0000075000007944 */ /* 0x000fea0003c00000 */
[----:B01----:R-:W-:Y:S01]  /*d950*/  FADD.FTZ R93, R93, R150 ;  /* 0x000000965d5d7221 */ /* 0x003fe20000010000 */
[----:B------:R-:W-:Y:S01]  /*d960*/  MOV R150, 0x4 ;  /* 0x0000000400967802 */ /* 0x000fe20000000f00 */
[----:B------:R-:W-:Y:S01]  /*d970*/  IMAD.MOV.U32 R145, RZ, RZ, 0x1f ;  /* 0x0000001fff917424 */ /* 0x000fe200078e00ff */
[----:B------:R-:W-:Y:S01]  /*d980*/  MOV R94, 0xd9b0 ;  /* 0x0000d9b0005e7802 */ /* 0x000fe20000000f00 */
[----:B------:R-:W-:-:S02]  /*d990*/  IMAD.MOV.U32 R148, RZ, RZ, -0x1 ;  /* 0xffffffffff947424 */ /* 0x000fc400078e00ff */
[----:B------:R-:W-:Y:S05]  /*d9a0*/  CALL.REL.NOINC `($__internal_104_$__cuda_sm70_shflsync_bfly_p) ;  /* 0x000006f000007944 */ /* 0x000fea0003c00000 */
[----:B01----:R-:W-:Y:S01]  /*d9b0*/  FADD.FTZ R93, R93, R150 ;  /* 0x000000965d5d7221 */ /* 0x003fe20000010000 */
[----:B------:R-:W-:Y:S01]  /*d9c0*/  HFMA2.MMA R150, -RZ, RZ, 0, 4.76837158203125e-07 ;  /* 0x00000008ff967435 */ /* 0x000fe200000001ff */
        /* <DEDUP_REMOVED lines=10> */
[----:B-1----:R-:W-:Y:S01]  /*da70*/  FADD.FTZ R92, R93, R150 ;  /* 0x000000965d5c7221 */ /* 0x002fe20000010000 */
[----:B------:R-:W-:Y:S01]  /*da80*/  ISETP.NE.AND P3, PT, R99, RZ, PT ;  /* 0x000000ff6300720c */ /* 0x000fe20003f65270 */
[----:B------:R-:W-:-:S02]  /*da90*/  HFMA2.MMA R150, -RZ, RZ, 0, 5.9604644775390625e-08 ;  /* 0x00000001ff967435 */ /* 0x000fc400000001ff */
        /* <DEDUP_REMOVED lines=69> */
[----:B------:R-:W-:Y:S05]  /*def0*/  CALL.REL.NOINC `($__internal_104_$__cuda_sm70_shflsync_bfly_p) ;  /* 0x000001a000007944 */ /* 0x000fea0003c00000 */
[----:B01----:R-:W-:Y:S01]  /*df00*/  FADD.FTZ R93, R93, R150 ;  /* 0x000000965d5d7221 */ /* 0x003fe20000010000 */
[----:B------:R-:W-:Y:S01]  /*df10*/  MOV R150, 0x2 ;  /* 0x0000000200967802 */ /* 0x000fe20000000f00 */
[----:B------:R-:W-:Y:S01]  /*df20*/  IMAD.MOV.U32 R145, RZ, RZ, 0x1f ;  /* 0x0000001fff917424 */ /* 0x000fe200078e00ff */
[----:B------:R-:W-:Y:S01]  /*df30*/  MOV R94, 0xdf60 ;  /* 0x0000df60005e7802 */ /* 0x000fe20000000f00 */
[----:B------:R-:W-:Y:S02]  /*df40*/  IMAD.MOV.U32 R148, RZ, RZ, -0x1 ;  /* 0xffffffffff947424 */ /* 0x000fe400078e00ff */
[----:B------:R-:W-:Y:S05]  /*df50*/  CALL.REL.NOINC `($__internal_104_$__cuda_sm70_shflsync_bfly_p) ;  /* 0x0000014000007944 */ /* 0x000fea0003c00000 */
[----:B01----:R-:W-:Y:S01]  /*df60*/  FADD.FTZ R93, R93, R150 ;  /* 0x000000965d5d7221 */ /* 0x003fe20000010000 */
[----:B------:R-:W-:Y:S01]  /*df70*/  HFMA2.MMA R150, -RZ, RZ, 0, 2.384185791015625e-07 ;  /* 0x00000004ff967435 */ /* 0x000fe200000001ff */
        /* <DEDUP_REMOVED lines=11> */
[----:B------:R-:W-:Y:S01]  /*e030*/  HFMA2.MMA R150, -RZ, RZ, 0, 9.5367431640625e-07 ;  /* 0x00000010ff967435 */ /* 0x000fe200000001ff */
[----:B0-----:R-:W-:Y:S01]  /*e040*/  IMAD.MOV.U32 R145, RZ, RZ, 0x1f ;  /* 0x0000001fff917424 */ /* 0x001fe200078e00ff */
[----:B------:R-:W-:Y:S01]  /*e050*/  MOV R94, 0xe090 ;  /* 0x0000e090005e7802 */ /* 0x000fe20000000f00 */
[----:B------:R-:W-:Y:S01]  /*e060*/  IMAD.MOV.U32 R148, RZ, RZ, -0x1 ;  /* 0xffffffffff947424 */ /* 0x000fe200078e00ff */
[----:B------:R-:W-:-:S02]  /*e070*/  MOV R93, R149 ;  /* 0x00000095005d7202 */ /* 0x000fc40000000f00 */
[----:B------:R-:W-:Y:S05]  /*e080*/  CALL.REL.NOINC `($__internal_104_$__cuda_sm70_shflsync_bfly_p) ;  /* 0x0000001000007944 */ /* 0x000fea0003c00000 */
[----:B01----:R-:W-:Y:S05]  /*e090*/  BRA `(.L_x_18321) ;  /* 0xffffe98000007947 */ /* 0x003fea000383ffff */
        .weak           $__internal_104_$__cuda_sm70_shflsync_bfly_p
        .type           $__internal_104_$__cuda_sm70_shflsync_bfly_p,@function
        .size           $__internal_104_$__cuda_sm70_shflsync_bfly_p,(.L_x_29168 - $__internal_104_$__cuda_sm70_shflsync_bfly_p)
$__internal_104_$__cuda_sm70_shflsync_bfly_p:
[----:B------:R-:W-:Y:S01]  /*e0a0*/  IMAD.MOV.U32 R95, RZ, RZ, 0x0 ;  /* 0x00000000ff5f7424 */ /* 0x000fe200078e00ff */
[----:B------:R-:W-:Y:S04]  /*e0b0*/  WARPSYNC R148 ;  /* 0x0000009400007348 */ /* 0x000fe80003800000 */
[----:B------:R0:W1:Y:S01]  /*e0c0*/  SHFL.BFLY PT, R150, R93, R150, R145 ;  /* 0x0c0000965d967389 */ /* 0x00006200000e0091 */
[----:B------:R-:W-:Y:S05]  /*e0d0*/  RET.REL.NODEC R94 `(_ZN10layer_norm13ln_fwd_kernelINS_13Kernel_traitsI6__halfS2_fS2_fjLj8192ELj1ELj1ELj8ELj16ENS_18Kernel_traits_baseILj8192ES2_S2_fS2_fjLj256EEEEELb1ELb0ELb0ELb0EEEvNS_9FwdParamsE) ;  /* 0xffff1f205e007950 */ /* 0x000fea0003c3ffff */
.L_x_18322:
        /* <DEDUP_REMOVED lines=10> */
.L_x_29168:


//--------------------- .text._ZN10layer_norm13ln_fwd_kernelINS_13Kernel_traitsI6__halfS2_fS2_fjLj8192ELj1ELj1ELj8ELj16ENS_18Kernel_traits_baseILj8192ES2_S2_fS2_fjLj256EEEEELb1ELb0ELb0ELb1EEEvNS_9FwdParamsE --------------------------
	.section	.text._ZN10layer_norm13ln_fwd_kernelINS_13Kernel_traitsI6__halfS2_fS2_fjLj8192ELj1ELj1ELj8ELj16ENS_18Kernel_traits_baseILj8192ES2_S2_fS2_fjLj256EEEEELb1ELb0ELb0ELb1EEEvNS_9FwdParamsE,"ax",@progbits
	.sectioninfo	@"SHI_REGISTERS=123"
	.align	128
        .global         _ZN10layer_norm13ln_fwd_kernelINS_13Kernel_traitsI6__halfS2_fS2_fjLj8192ELj1ELj1ELj8ELj16ENS_18Kernel_traits_baseILj8192ES2_S2_fS2_fjLj256EEEEELb1ELb0ELb0ELb1EEEvNS_9FwdParamsE
        .type           _ZN10layer_norm13ln_fwd_kernelINS_13Kernel_traitsI6__halfS2_fS2_fjLj8192ELj1ELj1ELj8ELj16ENS_18Kernel_traits_baseILj8192ES2_S2_fS2_fjLj256EEEEELb1ELb0ELb0ELb1EEEvNS_9FwdParamsE,@function
        .size           _ZN10layer_norm13ln_fwd_kernelINS_13Kernel_traitsI6__halfS2_fS2_fjLj8192ELj1ELj1ELj8ELj16ENS_18Kernel_traits_baseILj8192ES2_S2_fS2_fjLj256EEEEELb1ELb0ELb0ELb1EEEvNS_9FwdParamsE,(.L_x_29169 - _ZN10layer_norm13ln_fwd_kernelINS_13Kernel_traitsI6__halfS2_fS2_fjLj8192ELj1ELj1ELj8ELj16ENS_18Kernel_traits_baseILj8192ES2_S2_fS2_fjLj256EEEEELb1ELb0ELb0ELb1EEEvNS_9FwdParamsE)
        .other          _ZN10layer_norm13ln_fwd_kernelINS_13Kernel_traitsI6__halfS2_fS2_fjLj8192ELj1ELj1ELj8ELj16ENS_18Kernel_traits_baseILj8192ES2_S2_fS2_fjLj256EEEEELb1ELb0ELb0ELb1EEEvNS_9FwdParamsE,@"STO_CUDA_ENTRY STV_DEFAULT"
_ZN10layer_norm13ln_fwd_kernelINS_13Kernel_traitsI6__halfS2_fS2_fjLj8192ELj1ELj1ELj8ELj16ENS_18Kernel_traits_baseILj8192ES2_S2_fS2_fjLj256EEEEELb1ELb0ELb0ELb1EEEvNS_9FwdParamsE:
.text._ZN10layer_norm13ln_fwd_kernelINS_13Kernel_traitsI6__halfS2_fS2_fjLj8192ELj1ELj1ELj8ELj16ENS_18Kernel_traits_baseILj8192ES2_S2_fS2_fjLj256EEEEELb1ELb0ELb0ELb1EEEvNS_9FwdParamsE:
        /* <DEDUP_REMOVED lines=104> */
[----:B------:R0:W5:Y:S01]  /*0680*/  LDG.E.128 R68, [R2.64] ;  /* 0x0000000602447981 */ /* 0x000162000c1e1d00 */
[----:B------:R-:W-:-:S02]  /*0690*/  IMAD R97, R97, -0x326172a9, RZ ;  /* 0xcd9e8d5761617824 */ /* 0x000fc400078e02ff */
[----:B------:R-:W-:Y:S01]  /*06a0*/  IMAD.HI.U32 R20, R102, -0x326172a9, RZ ;  /* 0xcd9e8d5766147827 */ /* 0x000fe200078e00ff */
[----:B------:R-:W-:Y:S01]  /*06b0*/  HFMA2.MMA R96, -RZ, RZ, 0, 5.9604644775390625e-08 ;  /* 0x00000001ff607435 */ /* 0x000fe200000001ff */
[----:B------:R0:W5:Y:S02]  /*06c0*/  LDG.E.128 R64, [R2.64+0x1000] ;  /* 0x0010000602407981 */ /* 0x000164000c1e1d00 */
[----:B------:R-:W-:Y:S01]  /*06d0*/  IMAD.HI.U32 R21, R100, -0x2daee0ad, RZ ;  /* 0xd2511f5364157827 */ /* 0x000fe200078e00ff */
[--C-:B------:R-:W-:Y:S01]  /*06e0*/  HADD2.F32 R17, -RZ, R4.reuse.H0_H0 ;  /* 0x20000004ff117230 */ /* 0x100fe20000004100 */
[----:B------:R0:W5:Y:S01]  /*06f0*/  LDG.E.128 R60, [R2.64+0x2000] ;  /* 0x00200006023c7981 */ /* 0x000162000c1e1d00 */
[----:B------:R-:W-:Y:S01]  /*0700*/  HADD2.F32 R16, -RZ, R4.H1_H1 ;  /* 0x30000004ff107230 */ /* 0x000fe20000004100 */
[----:B------:R-:W-:Y:S01]  /*0710*/  LOP3.LUT R97, R20, UR25, R97, 0x96, !PT ;  /* 0x0000001914617c12 */ /* 0x000fe2000f8e9661 */
[--C-:B------:R-:W-:Y:S01]  /*0720*/  HADD2.F32 R15, -RZ, R5.reuse.H0_H0 ;  /* 0x20000005ff0f7230 */ /* 0x100fe20000004100 */
[----:B------:R0:W5:Y:S01]  /*0730*/  LDG.E.128 R56, [R2.64+0x3000] ;  /* 0x0030000602387981 */ /* 0x000162000c1e1d00 */
        /* <DEDUP_REMOVED lines=17> */
[--C-:B0-----:R-:W-:Y:S02]  /*0850*/  HADD2.F32 R3, -RZ, R31.reuse.H0_H0 ;  /* 0x2000001fff037230 */ /* 0x101fe40000004100 */
        /* <DEDUP_REMOVED lines=13> */
.L_x_18550:
        /* <DEDUP_REMOVED lines=9> */
[----:B------:R-:W-:Y:S01]  /*09c0*/  @P0 IMAD.MOV.U32 R25, RZ, RZ, 0x2 ;  /* 0x00000002ff190424 */ /* 0x000fe200078e00ff */
[----:B------:R-:W-:Y:S02]  /*09d0*/  LEA.HI.SX32 R104, R21, R104, 0x1d ;  /* 0x0000006815687211 */ /* 0x000fe400078feaff */
[----:B------:R-:W-:Y:S01]  /*09e0*/  @P2 MOV R29, 0x20 ;  /* 0x00000020001d2802 */ /* 0x000fe20000000f00 */
[----:B------:R-:W-:Y:S01]  /*09f0*/  @P0 IMAD.WIDE R24, R18, R25, c[0x0][0x1c0] ;  /* 0x0000700012180625 */ /* 0x000fe200078e0219 */
[----:B------:R-:W-:Y:S01]  /*0a00*/  ISETP.NE.AND P1, PT, R105, 0x1, PT ;  /* 0x000000016900780c */ /* 0x000fe20003f25270 */
[----:B------:R-:W-:Y:S01]  /*0a10*/  BSSY B0, `(.L_x_18323) ;  /* 0x0000015000007945 */ /* 0x000fe20003800000 */
[----:B------:R-:W-:Y:S01]  /*0a20*/  P2R R27, PR, RZ, 0x4 ;  /* 0x00000004ff1b7803 */ /* 0x000fe20000000000 */
[C---:B------:R-:W-:Y:S02]  /*0a30*/  IMAD.WIDE.U32 R20, R104.reuse, R93, c[0x0][0x170] ;  /* 0x00005c0068147625 */ /* 0x040fe400078e005d */
[----:B------:R-:W2:Y:S02]  /*0a40*/  @P0 LDG.E.U16 R24, [R24.64] ;  /* 0x0000000618180981 */ /* 0x000ea4000c1e1500 */
[----:B------:R-:W-:-:S02]  /*0a50*/  @P2 IMAD.WIDE.U32 R28, R104, R29, c[0x0][0x180] ;  /* 0x00006000681c2625 */ /* 0x000fc400078e001d */
[----:B-----5:R-:W5:Y:S04]  /*0a60*/  LDG.E.128 R20, [R20.64] ;  /* 0x0000000614147981 */ /* 0x020f68000c1e1d00 */
[----:B------:R0:W5:Y:S04]  /*0a70*/  @P2 LDG.E.128 R52, [R28.64] ;  /* 0x000000061c342981 */ /* 0x000168000c1e1d00 */
[----:B------:R0:W5:Y:S01]  /*0a80*/  @P2 LDG.E.128 R48, [R28.64+0x10] ;  /* 0x000010061c302981 */ /* 0x000162000c1e1d00 */
[----:B------:R-:W-:Y:S01]  /*0a90*/  IMAD.MOV.U32 R107, RZ, RZ, 0x3f800000 ;  /* 0x3f800000ff6b7424 */ /* 0x000fe200078e00ff */
[----:B------:R-:W-:Y:S01]  /*0aa0*/  IADD3 R30, R105, 0x1, RZ ;  /* 0x00000001691e7810 */ /* 0x000fe20007ffe0ff */
[----:B--2---:R-:W-:Y:S01]  /*0ab0*/  @P0 HADD2.F32 R107, -RZ, R24.H0_H0 ;  /* 0x20000018ff6b0230 */ /* 0x004fe20000004100 */
        /* <DEDUP_REMOVED lines=9> */
.L_x_18324:
[----:B0-----:R-:W-:Y:S02]  /*0b50*/  MOV R26, R102 ;  /* 0x00000066001a7202 */ /* 0x001fe40000000f00 */
.L_x_18325:
[----:B------:R-:W-:Y:S05]  /*0b60*/  BSYNC B0 ;  /* 0x0000000000007941 */ /* 0x000fea0003800000 */
.L_x_18323:
        /* <DEDUP_REMOVED lines=16> */
.L_x_18329:
[----:B------:R-:W-:Y:S05]  /*0c70*/  BSYNC B1 ;  /* 0x0000000000017941 */ /* 0x000fea0003800000 */
.L_x_18328:
        /* <DEDUP_REMOVED lines=42> */
[----:B------:R-:W-:Y:S01]  /*0f20*/  LOP3.LUT R98, R29, UR26, R24, 0x96, !PT ;  /* 0x0000001a1d627c12 */ /* 0x000fe2000f8e9618 */
[----:B------:R-:W-:Y:S02]  /*0f30*/  IMAD.MOV.U32 R100, RZ, RZ, R28 ;  /* 0x000000ffff647224 */ /* 0x000fe400078e001c */
.L_x_18327:
[----:B------:R-:W-:Y:S05]  /*0f40*/  BSYNC B0 ;  /* 0x0000000000007941 */ /* 0x000fea0003800000 */
.L_x_18326:
[----:B------:R-:W0:Y:S01]  /*0f50*/  I2F.U32 R25, R26 ;  /* 0x0000001a00197306 */ /* 0x000e220000201000 */
[----:B------:R-:W-:Y:S01]  /*0f60*/  ISETP.NE.U32.AND P0, PT, RZ, c[0x0][0x180], PT ;  /* 0x00006000ff007a0c */ /* 0x000fe20003f05070 */
[----:B-----5:R-:W-:Y:S01]  /*0f70*/  HADD2.F32 R24, -RZ, R20.H0_H0 ;  /* 0x20000014ff187230 */ /* 0x020fe20000004100 */
[----:B------:R-:W-:Y:S01]  /*0f80*/  IMAD.MOV.U32 R108, RZ, RZ, 0x2f800000 ;  /* 0x2f800000ff6c7424 */ /* 0x000fe200078e00ff */
[----:B------:R-:W-:Y:S01]  /*0f90*/  BSSY B0, `(.L_x_18330) ;  /* 0x0000016000007945 */ /* 0x000fe20003800000 */
        /* <DEDUP_REMOVED lines=20> */
.L_x_18331:
[----:B------:R-:W-:Y:S02]  /*10e0*/  IMAD.MOV.U32 R34, RZ, RZ, R102 ;  /* 0x000000ffff227224 */ /* 0x000fe400078e0066 */
.L_x_18332:
[----:B------:R-:W-:Y:S05]  /*10f0*/  BSYNC B0 ;  /* 0x0000000000007941 */ /* 0x000fea0003800000 */
.L_x_18330:
        /* <DEDUP_REMOVED lines=16> */
.L_x_18336:
[----:B------:R-:W-:Y:S05]  /*1200*/  BSYNC B1 ;  /* 0x0000000000017941 */ /* 0x000fea0003800000 */
.L_x_18335:
        /* <DEDUP_REMOVED lines=44> */
.L_x_18334:
[----:B------:R-:W-:Y:S05]  /*14d0*/  BSYNC B0 ;  /* 0x0000000000007941 */ /* 0x000fea0003800000 */
.L_x_18333:
[----:B------:R-:W0:Y:S01]  /*14e0*/  I2F.U32 R25, R34 ;  /* 0x0000002200197306 */ /* 0x000e220000201000 */
[----:B------:R-:W-:Y:S01]  /*14f0*/  HADD2.F32 R20, -RZ, R20.H1_H1 ;  /* 0x30000014ff147230 */ /* 0x000fe20000004100 */
        /* <DEDUP_REMOVED lines=18> */
.L_x_18338:
[----:B------:R-:W-:Y:S02]  /*1620*/  MOV R20, R102 ;  /* 0x0000006600147202 */ /* 0x000fe40000000f00 */
.L_x_18339:
[----:B------:R-:W-:Y:S05]  /*1630*/  BSYNC B0 ;  /* 0x0000000000007941 */ /* 0x000fea0003800000 */
.L_x_18337:
        /* <DEDUP_REMOVED lines=16> */
.L_x_18343:
[----:B------:R-:W-:Y:S05]  /*1740*/  BSYNC B1 ;  /* 0x0000000000017941 */ /* 0x000fea0003800000 */
.L_x_18342:
        /* <DEDUP_REMOVED lines=44> */
.L_x_18341:
[----:B------:R-:W-:Y:S05]  /*1a10*/  BSYNC B0 ;  /* 0x0000000000007941 */ /* 0x000fea0003800000 */
.L_x_18340:
        /* <DEDUP_REMOVED lines=20> */
.L_x_18345:
[----:B------:R-:W-:Y:S02]  /*1b60*/  IMAD.MOV.U32 R20, RZ, RZ, R102 ;  /* 0x000000ffff147224 */ /* 0x000fe400078e0066 */
.L_x_18346:
[----:B------:R-:W-:Y:S05]  /*1b70*/  BSYNC B0 ;  /* 0x0000000000007941 */ /* 0x000fea0003800000 */
.L_x_18344:
        /* <DEDUP_REMOVED lines=16> */
.L_x_18350:
[----:B------:R-:W-:Y:S05]  /*1c80*/  BSYNC B1 ;  /* 0x0000000000017941 */ /* 0x000fea0003800000 */
.L_x_18349:
        /* <DEDUP_REMOVED lines=44> */
.L_x_18348:
[----:B------:R-:W-:Y:S05]  /*1f50*/  BSYNC B0 ;  /* 0x0000000000007941 */ /* 0x000fea0003800000 */
.L_x_18347:
        /* <DEDUP_REMOVED lines=20> */
.L_x_18352:
[----:B------:R-:W-:Y:S02]  /*20a0*/  IMAD.MOV.U32 R32, RZ, RZ, R102 ;  /* 0x000000ffff207224 */ /* 0x000fe400078e0066 */
.L_x_18353:
[----:B------:R-:W-:Y:S05]  /*20b0*/  BSYNC B0 ;  /* 0x0000000000007941 */ /* 0x000fea0003800000 */
.L_x_18351:
        /* <DEDUP_REMOVED lines=16> */
.L_x_18357:
[----:B------:R-:W-:Y:S05]  /*21c0*/  BSYNC B1 ;  /* 0x0000000000017941 */ /* 0x000fea0003800000 */
.L_x_18356:
        /* <DEDUP_REMOVED lines=44> */
.L_x_18355:
[----:B------:R-:W-:Y:S05]  /*2490*/  BSYNC B0 ;  /* 0x0000000000007941 */ /* 0x000fea0003800000 */
.L_x_18354:
        /* <DEDUP_REMOVED lines=20> */
.L_x_18359:
[----:B------:R-:W-:Y:S02]  /*25e0*/  MOV R32, R102 ;  /* 0x0000006600207202 */ /* 0x000fe40000000f00 */
.L_x_18360:
[----:B------:R-:W-:Y:S05]  /*25f0*/  BSYNC B0 ;  /* 0x0000000000007941 */ /* 0x000fea0003800000 */
.L_x_18358:
        /* <DEDUP_REMOVED lines=16> */
.L_x_18364:
[----:B------:R-:W-:Y:S05]  /*2700*/  BSYNC B1 ;  /* 0x0000000000017941 */ /* 0x000fea0003800000 */
.L_x_18363:
        /* <DEDUP_REMOVED lines=44> */
.L_x_18362:
[----:B------:R-:W-:Y:S05]  /*29d0*/  BSYNC B0 ;  /* 0x0000000000007941 */ /* 0x000fea0003800000 */
.L_x_18361:
        /* <DEDUP_REMOVED lines=20> */
.L_x_18366:
[----:B------:R-:W-:Y:S02]  /*2b20*/  IMAD.MOV.U32 R22, RZ, RZ, R102 ;  /* 0x000000ffff167224 */ /* 0x000fe400078e0066 */
.L_x_18367:
[----:B------:R-:W-:Y:S05]  /*2b30*/  BSYNC B0 ;  /* 0x0000000000007941 */ /* 0x000fea0003800000 */
.L_x_18365:
        /* <DEDUP_REMOVED lines=16> */
.L_x_18371:
[----:B------:R-:W-:Y:S05]  /*2c40*/  BSYNC B1 ;  /* 0x0000000000017941 */ /* 0x000fea0003800000 */
.L_x_18370:
        /* <DEDUP_REMOVED lines=44> */
.L_x_18369:
[----:B------:R-:W-:Y:S05]  /*2f10*/  BSYNC B0 ;  /* 0x0000000000007941 */ /* 0x000fea0003800000 */
.L_x_18368:
[----:B------:R-:W0:Y:S01]  /*2f20*/  I2F.U32 R25, R22 ;  /* 0x0000001600197306 */ /* 0x000e220000201000 */
[----:B------:R-:W-:Y:S01]  /*2f30*/  HADD2.F32 R20, -RZ, R23.H0_H0 ;  /* 0x20000017ff147230 */ /* 0x000fe20000004100 */
[----:B------:R-:W-:Y:S01]  /*2f40*/  ISETP.NE.AND P6, PT, R109, RZ, PT ;  /* 0x000000ff6d00720c */ /* 0x000fe20003fc5270 */
        /* <DEDUP_REMOVED lines=18> */
.L_x_18373:
[----:B------:R-:W-:Y:S02]  /*3070*/  IMAD.MOV.U32 R32, RZ, RZ, R102 ;  /* 0x000000ffff207224 */ /* 0x000fe400078e0066 */
.L_x_18374:
[----:B------:R-:W-:Y:S05]  /*3080*/  BSYNC B0 ;  /* 0x0000000000007941 */ /* 0x000fea0003800000 */
.L_x_18372:
        /* <DEDUP_REMOVED lines=18> */
.L_x_18378:
[----:B------:R-:W-:Y:S05]  /*31b0*/  BSYNC B1 ;  /* 0x0000000000017941 */ /* 0x000fea0003800000 */
.L_x_18377:
        /* <DEDUP_REMOVED lines=44> */
.L_x_18376:
[----:B------:R-:W-:Y:S05]  /*3480*/  BSYNC B0 ;  /* 0x0000000000007941 */ /* 0x000fea0003800000 */
.L_x_18375:
[----:B------:R-:W0:Y:S01]  /*3490*/  I2F.U32 R21, R32 ;  /* 0x0000002000157306 */ /* 0x000e220000201000 */
[----:B------:R-:W-:Y:S01]  /*34a0*/  SEL R22, RZ, 0x1, P1 ;  /* 0x00000001ff167807 */ /* 0x000fe20000800000 */
[----:B------:R-:W-:Y:S01]  /*34b0*/  HFMA2.MMA R113, -RZ, RZ, 0, 1.9073486328125e-06 ;  /* 0x00000020ff717435 */ /* 0x000fe200000001ff */
[----:B------:R-:W-:Y:S01]  /*34c0*/  SEL R24, RZ, 0x1, P2 ;  /* 0x00000001ff187807 */ /* 0x000fe20001000000 */
[----:B------:R-:W-:Y:S01]  /*34d0*/  IMAD.MOV.U32 R115, RZ, RZ, 0x8 ;  /* 0x00000008ff737424 */ /* 0x000fe200078e00ff */
[----:B------:R-:W-:Y:S01]  /*34e0*/  ISETP.NE.AND P1, PT, R26, RZ, PT ;  /* 0x000000ff1a00720c */ /* 0x000fe20003f25270 */
[----:B------:R-:W-:Y:S01]  /*34f0*/  HADD2.F32 R26, -RZ, R23.H1_H1 ;  /* 0x30000017ff1a7230 */ /* 0x000fe20000004100 */
[----:B------:R-:W-:Y:S01]  /*3500*/  SEL R20, RZ, 0x1, P0 ;  /* 0x00000001ff147807 */ /* 0x000fe20000000000 */
[----:B------:R-:W-:Y:S01]  /*3510*/  IMAD.WIDE.U32 R24, R24, 0x1000000, RZ ;  /* 0x0100000018187825 */ /* 0x000fe200078e00ff */
[----:B------:R-:W-:-:S02]  /*3520*/  ISETP.NE.AND P6, PT, R109, RZ, PT ;  /* 0x000000ff6d00720c */ /* 0x000fc40003fc5270 */
[----:B------:R-:W-:Y:S01]  /*3530*/  SEL R31, RZ, 0x10000, P5 ;  /* 0x00010000ff1f7807 */ /* 0x000fe20002800000 */
[----:B------:R-:W-:Y:S01]  /*3540*/  IMAD.WIDE.U32 R22, R22, 0x10000, RZ ;  /* 0x0001000016167825 */ /* 0x000fe200078e00ff */
[----:B------:R-:W-:Y:S02]  /*3550*/  SEL R28, RZ, 0x100, P4 ;  /* 0x00000100ff1c7807 */ /* 0x000fe40002000000 */
[----:B------:R-:W-:Y:S01]  /*3560*/  ISETP.NE.AND P2, PT, R27, RZ, PT ;  /* 0x000000ff1b00720c */ /* 0x000fe20003f45270 */
[----:B0-----:R-:W-:Y:S01]  /*3570*/  FFMA.FTZ R21, R21, R108, 1.1641532182693481445e-10 ;  /* 0x2f00000015157423 */ /* 0x001fe2000001006c */
[----:B------:R-:W-:Y:S01]  /*3580*/  SEL R29, RZ, 0x1, P1 ;  /* 0x00000001ff1d7807 */ /* 0x000fe20000800000 */
[----:B------:R-:W-:Y:S02]  /*3590*/  FMUL.FTZ R26, R26, R107 ;  /* 0x0000006b1a1a7220 */ /* 0x000fe40000410000 */
        /* <DEDUP_REMOVED lines=35> */
.L_x_18380:
[----:B0-----:R-:W-:Y:S02]  /*37d0*/  IMAD.MOV.U32 R34, RZ, RZ, R102 ;  /* 0x000000ffff227224 */ /* 0x001fe400078e0066 */
.L_x_18381:
[----:B------:R-:W-:Y:S05]  /*37e0*/  BSYNC B0 ;  /* 0x0000000000007941 */ /* 0x000fea0003800000 */
.L_x_18379:
        /* <DEDUP_REMOVED lines=16> */
.L_x_18385:
[----:B------:R-:W-:Y:S05]  /*38f0*/  BSYNC B1 ;  /* 0x0000000000017941 */ /* 0x000fea0003800000 */
.L_x_18384:
        /* <DEDUP_REMOVED lines=44> */
.L_x_18383:
[----:B------:R-:W-:Y:S05]  /*3bc0*/  BSYNC B0 ;  /* 0x0000000000007941 */ /* 0x000fea0003800000 */
.L_x_18382:
        /* <DEDUP_REMOVED lines=21> */
.L_x_18387:
[----:B------:R-:W-:Y:S02]  /*3d20*/  MOV R34, R102 ;  /* 0x0000006600227202 */ /* 0x000fe40000000f00 */
.L_x_18388:
[----:B------:R-:W-:Y:S05]  /*3d30*/  BSYNC B0 ;  /* 0x0000000000007941 */ /* 0x000fea0003800000 */
.L_x_18386:
        /* <DEDUP_REMOVED lines=16> */
.L_x_18392:
[----:B------:R-:W-:Y:S05]  /*3e40*/  BSYNC B1 ;  /* 0x0000000000017941 */ /* 0x000fea0003800000 */
.L_x_18391:
        /* <DEDUP_REMOVED lines=44> */
.L_x_18390:
[----:B------:R-:W-:Y:S05]  /*4110*/  BSYNC B0 ;  /* 0x0000000000007941 */ /* 0x000fea0003800000 */
.L_x_18389:
        /* <DEDUP_REMOVED lines=20> */
.L_x_18394:
[----:B------:R-:W-:Y:S02]  /*4260*/  IMAD.MOV.U32 R20, RZ, RZ, R102 ;  /* 0x000000ffff147224 */ /* 0x000fe400078e0066 */
.L_x_18395:
[----:B------:R-:W-:Y:S05]  /*4270*/  BSYNC B0 ;  /* 0x0000000000007941 */ /* 0x000fea0003800000 */
.L_x_18393:
        /* <DEDUP_REMOVED lines=16> */
.L_x_18399:
[----:B------:R-:W-:Y:S05]  /*4380*/  BSYNC B1 ;  /* 0x0000000000017941 */ /* 0x000fea0003800000 */
.L_x_18398:
        /* <DEDUP_REMOVED lines=44> */
.L_x_18397:
[----:B------:R-:W-:Y:S05]  /*4650*/  BSYNC B0 ;  /* 0x0000000000007941 */ /* 0x000fea0003800000 */
.L_x_18396:
        /* <DEDUP_REMOVED lines=20> */
.L_x_18401:
[----:B------:R-:W-:Y:S02]  /*47a0*/  IMAD.MOV.U32 R20, RZ, RZ, R102 ;  /* 0x000000ffff147224 */ /* 0x000fe400078e0066 */
.L_x_18402:
[----:B------:R-:W-:Y:S05]  /*47b0*/  BSYNC B0 ;  /* 0x0000000000007941 */ /* 0x000fea0003800000 */
.L_x_18400:
        /* <DEDUP_REMOVED lines=16> */
.L_x_18406:
[----:B------:R-:W-:Y:S05]  /*48c0*/  BSYNC B1 ;  /* 0x0000000000017941 */ /* 0x000fea0003800000 */
.L_x_18405:
        /* <DEDUP_REMOVED lines=44> */
.L_x_18404:
[----:B------:R-:W-:Y:S05]  /*4b90*/  BSYNC B0 ;  /* 0x0000000000007941 */ /* 0x000fea0003800000 */
.L_x_18403:
        /* <DEDUP_REMOVED lines=20> */
.L_x_18408:
[----:B------:R-:W-:Y:S02]  /*4ce0*/  MOV R33, R102 ;  /* 0x0000006600217202 */ /* 0x000fe40000000f00 */
.L_x_18409:
[----:B------:R-:W-:Y:S05]  /*4cf0*/  BSYNC B0 ;  /* 0x0000000000007941 */ /* 0x000fea0003800000 */
.L_x_18407:
        /* <DEDUP_REMOVED lines=16> */
.L_x_18413:
[----:B------:R-:W-:Y:S05]  /*4e00*/  BSYNC B1 ;  /* 0x0000000000017941 */ /* 0x000fea0003800000 */
.L_x_18412:
        /* <DEDUP_REMOVED lines=44> */
.L_x_18411:
[----:B------:R-:W-:Y:S05]  /*50d0*/  BSYNC B0 ;  /* 0x0000000000007941 */ /* 0x000fea0003800000 */
.L_x_18410:
        /* <DEDUP_REMOVED lines=20> */
.L_x_18415:
[----:B------:R-:W-:Y:S02]  /*5220*/  IMAD.MOV.U32 R34, RZ, RZ, R102 ;  /* 0x000000ffff227224 */ /* 0x000fe400078e0066 */
.L_x_18416:
[----:B------:R-:W-:Y:S05]  /*5230*/  BSYNC B0 ;  /* 0x0000000000007941 */ /* 0x000fea0003800000 */
.L_x_18414:
        /* <DEDUP_REMOVED lines=16> */
.L_x_18420:
[----:B------:R-:W-:Y:S05]  /*5340*/  BSYNC B1 ;  /* 0x0000000000017941 */ /* 0x000fea0003800000 */
.L_x_18419:
        /* <DEDUP_REMOVED lines=44> */
.L_x_18418:
[----:B------:R-:W-:Y:S05]  /*5610*/  BSYNC B0 ;  /* 0x0000000000007941 */ /* 0x000fea0003800000 */
.L_x_18417:
        /* <DEDUP_REMOVED lines=20> */
.L_x_18422:
[----:B------:R-:W-:Y:S02]  /*5760*/  IMAD.MOV.U32 R22, RZ, RZ, R102 ;  /* 0x000000ffff167224 */ /* 0x000fe400078e0066 */
.L_x_18423:
[----:B------:R-:W-:Y:S05]  /*5770*/  BSYNC B0 ;  /* 0x0000000000007941 */ /* 0x000fea0003800000 */
.L_x_18421:
        /* <DEDUP_REMOVED lines=16> */
.L_x_18427:
[----:B------:R-:W-:Y:S05]  /*5880*/  BSYNC B1 ;  /* 0x0000000000017941 */ /* 0x000fea0003800000 */
.L_x_18426:
        /* <DEDUP_REMOVED lines=44> */
.L_x_18425:
[----:B------:R-:W-:Y:S05]  /*5b50*/  BSYNC B0 ;  /* 0x0000000000007941 */ /* 0x000fea0003800000 */
.L_x_18424:
[----:B------:R-:W0:Y:S01]  /*5b60*/  I2F.U32 R25, R22 ;  /* 0x0000001600197306 */ /* 0x000e220000201000 */
[----:B------:R-:W-:Y:S01]  /*5b70*/  HADD2.F32 R20, -RZ, R23.H0_H0 ;  /* 0x20000017ff147230 */ /* 0x000fe20000004100 */
[----:B------:R-:W-:Y:S01]  /*5b80*/  ISETP.NE.AND P6, PT, R109, RZ, PT ;  /* 0x000000ff6d00720c */ /* 0x000fe20003fc5270 */
        /* <DEDUP_REMOVED lines=18> */
.L_x_18429:
[----:B------:R-:W-:Y:S02]  /*5cb0*/  MOV R72, R102 ;  /* 0x0000006600487202 */ /* 0x000fe40000000f00 */
.L_x_18430:
[----:B------:R-:W-:Y:S05]  /*5cc0*/  BSYNC B0 ;  /* 0x0000000000007941 */ /* 0x000fea0003800000 */
.L_x_18428:
        /* <DEDUP_REMOVED lines=18> */
.L_x_18434:
[----:B------:R-:W-:Y:S05]  /*5df0*/  BSYNC B1 ;  /* 0x0000000000017941 */ /* 0x000fea0003800000 */
.L_x_18433:
[C---:B------:R-:W-:Y:S01]  /*5e00*/  IMAD.HI.U32 R20, R103.reuse, -0x326172a9, RZ ;  /* 0xcd9e8d5767147827 */ /* 0x040fe200078e00ff */
        /* <DEDUP_REMOVED lines=43> */
.L_x_18432:
[----:B------:R-:W-:Y:S05]  /*60c0*/  BSYNC B0 ;  /* 0x0000000000007941 */ /* 0x000fea0003800000 */
.L_x_18431:
[----:B------:R0:W1:Y:S01]  /*60d0*/  I2F.U32 R21, R72 ;  /* 0x0000004800157306 */ /* 0x0000620000201000 */
[----:B------:R-:W-:Y:S01]  /*60e0*/  HADD2.F32 R20, -RZ, R23.H1_H1 ;  /* 0x30000017ff147230 */ /* 0x000fe20000004100 */
[----:B------:R-:W-:Y:S02]  /*60f0*/  SEL R24, RZ, 0x1, P2 ;  /* 0x00000001ff187807 */ /* 0x000fe40001000000 */
[----:B------:R-:W-:Y:S02]  /*6100*/  ISETP.NE.AND P6, PT, R109, RZ, PT ;  /* 0x000000ff6d00720c */ /* 0x000fe40003fc5270 */
        /* <DEDUP_REMOVED lines=46> */
.L_x_18436:
[----:B0-----:R-:W-:Y:S02]  /*63f0*/  IMAD.MOV.U32 R26, RZ, RZ, R102 ;  /* 0x000000ffff1a7224 */ /* 0x001fe400078e0066 */
.L_x_18437:
[----:B------:R-:W-:Y:S05]  /*6400*/  BSYNC B0 ;  /* 0x0000000000007941 */ /* 0x000fea0003800000 */
.L_x_18435:
        /* <DEDUP_REMOVED lines=16> */
.L_x_18441:
[----:B------:R-:W-:Y:S05]  /*6510*/  BSYNC B1 ;  /* 0x0000000000017941 */ /* 0x000fea0003800000 */
.L_x_18440:
        /* <DEDUP_REMOVED lines=44> */
.L_x_18439:
[----:B------:R-:W-:Y:S05]  /*67e0*/  BSYNC B0 ;  /* 0x0000000000007941 */ /* 0x000fea0003800000 */
.L_x_18438:
        /* <DEDUP_REMOVED lines=21> */
.L_x_18443:
[----:B------:R-:W-:Y:S02]  /*6940*/  IMAD.MOV.U32 R26, RZ, RZ, R102 ;  /* 0x000000ffff1a7224 */ /* 0x000fe400078e0066 */
.L_x_18444:
[----:B------:R-:W-:Y:S05]  /*6950*/  BSYNC B0 ;  /* 0x0000000000007941 */ /* 0x000fea0003800000 */
.L_x_18442:
        /* <DEDUP_REMOVED lines=16> */
.L_x_18448:
[----:B------:R-:W-:Y:S05]  /*6a60*/  BSYNC B1 ;  /* 0x0000000000017941 */ /* 0x000fea0003800000 */
.L_x_18447:
        /* <DEDUP_REMOVED lines=44> */
.L_x_18446:
[----:B------:R-:W-:Y:S05]  /*6d30*/  BSYNC B0 ;  /* 0x0000000000007941 */ /* 0x000fea0003800000 */
.L_x_18445:
        /* <DEDUP_REMOVED lines=20> */
.L_x_18450:
[----:B------:R-:W-:Y:S02]  /*6e80*/  IMAD.MOV.U32 R20, RZ, RZ, R102 ;  /* 0x000000ffff147224 */ /* 0x000fe400078e0066 */
.L_x_18451:
[----:B------:R-:W-:Y:S05]  /*6e90*/  BSYNC B0 ;  /* 0x0000000000007941 */ /* 0x000fea0003800000 */
.L_x_18449:
        /* <DEDUP_REMOVED lines=16> */
.L_x_18455:
[----:B------:R-:W-:Y:S05]  /*6fa0*/  BSYNC B1 ;  /* 0x0000000000017941 */ /* 0x000fea0003800000 */
.L_x_18454:
        /* <DEDUP_REMOVED lines=44> */
.L_x_18453:
[----:B------:R-:W-:Y:S05]  /*7270*/  BSYNC B0 ;  /* 0x0000000000007941 */ /* 0x000fea0003800000 */
.L_x_18452:
        /* <DEDUP_REMOVED lines=20> */
.L_x_18457:
[----:B------:R-:W-:Y:S02]  /*73c0*/  IMAD.MOV.U32 R20, RZ, RZ, R102 ;  /* 0x000000ffff147224 */ /* 0x000fe400078e0066 */
.L_x_18458:
[----:B------:R-:W-:Y:S05]  /*73d0*/  BSYNC B0 ;  /* 0x0000000000007941 */ /* 0x000fea0003800000 */
.L_x_18456:
        /* <DEDUP_REMOVED lines=16> */
.L_x_18462:
[----:B------:R-:W-:Y:S05]  /*74e0*/  BSYNC B1 ;  /* 0x0000000000017941 */ /* 0x000fea0003800000 */
.L_x_18461:
        /* <DEDUP_REMOVED lines=44> */
.L_x_18460:
[----:B------:R-:W-:Y:S05]  /*77b0*/  BSYNC B0 ;  /* 0x0000000000007941 */ /* 0x000fea0003800000 */
.L_x_18459:
        /* <DEDUP_REMOVED lines=20> */
.L_x_18464:
[----:B------:R-:W-:Y:S02]  /*7900*/  IMAD.MOV.U32 R26, RZ, RZ, R102 ;  /* 0x000000ffff1a7224 */ /* 0x000fe400078e0066 */
.L_x_18465:
[----:B------:R-:W-:Y:S05]  /*7910*/  BSYNC B0 ;  /* 0x0000000000007941 */ /* 0x000fea0003800000 */
.L_x_18463:
        /* <DEDUP_REMOVED lines=16> */
.L_x_18469:
[----:B------:R-:W-:Y:S05]  /*7a20*/  BSYNC B1 ;  /* 0x0000000000017941 */ /* 0x000fea0003800000 */
.L_x_18468:
        /* <DEDUP_REMOVED lines=44> */
.L_x_18467:
[----:B------:R-:W-:Y:S05]  /*7cf0*/  BSYNC B0 ;  /* 0x0000000000007941 */ /* 0x000fea0003800000 */
.L_x_18466:
        /* <DEDUP_REMOVED lines=20> */
.L_x_18471:
[----:B------:R-:W-:Y:S02]  /*7e40*/  IMAD.MOV.U32 R26, RZ, RZ, R102 ;  /* 0x000000ffff1a7224 */ /* 0x000fe400078e0066 */
.L_x_18472:
[----:B------:R-:W-:Y:S05]  /*7e50*/  BSYNC B0 ;  /* 0x0000000000007941 */ /* 0x000fea0003800000 */
.L_x_18470:
        /* <DEDUP_REMOVED lines=16> */
.L_x_18476:
[----:B------:R-:W-:Y:S05]  /*7f60*/  BSYNC B1 ;  /* 0x0000000000017941 */ /* 0x000fea0003800000 */
.L_x_18475:
        /* <DEDUP_REMOVED lines=44> */
.L_x_18474:
[----:B------:R-:W-:Y:S05]  /*8230*/  BSYNC B0 ;  /* 0x0000000000007941 */ /* 0x000fea0003800000 */
.L_x_18473:
        /* <DEDUP_REMOVED lines=20> */
.L_x_18478:
[----:B------:R-:W-:Y:S02]  /*8380*/  IMAD.MOV.U32 R22, RZ, RZ, R102 ;  /* 0x000000ffff167224 */ /* 0x000fe400078e0066 */
.L_x_18479:
[----:B------:R-:W-:Y:S05]  /*8390*/  BSYNC B0 ;  /* 0x0000000000007941 */ /* 0x000fea0003800000 */
.L_x_18477:
        /* <DEDUP_REMOVED lines=16> */
.L_x_18483:
[----:B------:R-:W-:Y:S05]  /*84a0*/  BSYNC B1 ;  /* 0x0000000000017941 */ /* 0x000fea0003800000 */
.L_x_18482:
        /* <DEDUP_REMOVED lines=44> */
.L_x_18481:
[----:B------:R-:W-:Y:S05]  /*8770*/  BSYNC B0 ;  /* 0x0000000000007941 */ /* 0x000fea0003800000 */
.L_x_18480:
        /* <DEDUP_REMOVED lines=21> */
.L_x_18485:
[----:B------:R-:W-:Y:S02]  /*88d0*/  IMAD.MOV.U32 R22, RZ, RZ, R102 ;  /* 0x000000ffff167224 */ /* 0x000fe400078e0066 */
.L_x_18486:
[----:B------:R-:W-:Y:S05]  /*88e0*/  BSYNC B0 ;  /* 0x0000000000007941 */ /* 0x000fea0003800000 */
.L_x_18484:
        /* <DEDUP_REMOVED lines=18> */
.L_x_18490:
[----:B------:R-:W-:Y:S05]  /*8a10*/  BSYNC B1 ;  /* 0x0000000000017941 */ /* 0x000fea0003800000 */
.L_x_18489:
        /* <DEDUP_REMOVED lines=44> */
.L_x_18488:
[----:B------:R-:W-:Y:S05]  /*8ce0*/  BSYNC B0 ;  /* 0x0000000000007941 */ /* 0x000fea0003800000 */
.L_x_18487:
[----:B------:R-:W0:Y:S01]  /*8cf0*/  I2F.U32 R21, R22 ;  /* 0x0000001600157306 */ /* 0x000e220000201000 */
[----:B------:R-:W-:Y:S01]  /*8d00*/  SEL R74, RZ, 0x1, P2 ;  /* 0x00000001ff4a7807 */ /* 0x000fe20001000000 */
[----:B------:R-:W-:Y:S01]  /*8d10*/  HADD2.F32 R20, -RZ, R23.H1_H1 ;  /* 0x30000017ff147230 */ /* 0x000fe20000004100 */
[----:B------:R-:W-:Y:S01]  /*8d20*/  SEL R72, RZ, 0x1, P1 ;  /* 0x00000001ff487807 */ /* 0x000fe20000800000 */
[----:B------:R-:W-:Y:S01]  /*8d30*/  IMAD.WIDE.U32 R110, R92, R115, c[0x0][0x190] ;  /* 0x000064005c6e7625 */ /* 0x000fe200078e0073 */
[----:B------:R-:W-:Y:S02]  /*8d40*/  SEL R90, RZ, 0x10000, P5 ;  /* 0x00010000ff5a7807 */ /* 0x000fe40002800000 */
[----:B------:R-:W-:Y:S01]  /*8d50*/  ISETP.NE.AND P5, PT, R27, RZ, PT ;  /* 0x000000ff1b00720c */ /* 0x000fe20003fa5270 */
[----:B------:R-:W-:Y:S01]  /*8d60*/  FMUL.FTZ R23, R20, R107 ;  /* 0x0000006b14177220 */ /* 0x000fe20000410000 */
[----:B------:R-:W-:Y:S01]  /*8d70*/  SEL R27, RZ, 0x100, P4 ;  /* 0x00000100ff1b7807 */ /* 0x000fe20002000000 */
[----:B------:R-:W-:Y:S01]  /*8d80*/  IMAD.WIDE.U32 R74, R74, 0x1000000, RZ ;  /* 0x010000004a4a7825 */ /* 0x000fe200078e00ff */
[----:B------:R-:W-:-:S02]  /*8d90*/  ISETP.NE.AND P6, PT, R109, RZ, PT ;  /* 0x000000ff6d00720c */ /* 0x000fc40003fc5270 */
[----:B------:R-:W-:Y:S01]  /*8da0*/  ISETP.NE.AND P4, PT, R105, RZ, PT ;  /* 0x000000ff6900720c */ /* 0x000fe20003f85270 */
[----:B------:R-:W-:Y:S01]  /*8db0*/  IMAD.WIDE.U32 R72, R72, 0x10000, RZ ;  /* 0x0001000048487825 */ /* 0x000fe200078e00ff */
[----:B------:R-:W-:Y:S02]  /*8dc0*/  IADD3 R106, R104, 0x300, RZ ;  /* 0x00000300686a7810 */ /* 0x000fe40007ffe0ff */
[----:B------:R-:W-:Y:S01]  /*8dd0*/  SEL R91, RZ, 0x1, P4 ;  /* 0x00000001ff5b7807 */ /* 0x000fe20002000000 */
[----:B0-----:R-:W-:Y:S02]  /*8de0*/  FFMA.FTZ R21, R21, R108, 1.1641532182693481445e-10 ;  /* 0x2f00000015157423 */ /* 0x001fe4000001006c */
[----:B------:R-:W-:-:S03]  /*8df0*/  FMUL.FTZ R23, R23, c[0x0][0x1e8] ;  /* 0x00007a0017177a20 */ /* 0x000fc60000410000 */
        /* <DEDUP_REMOVED lines=33> */
.L_x_18492:
[----:B0-----:R-:W-:Y:S02]  /*9010*/  IMAD.MOV.U32 R105, RZ, RZ, R102 ;  /* 0x000000ffff697224 */ /* 0x001fe400078e0066 */
.L_x_18493:
[----:B------:R-:W-:Y:S05]  /*9020*/  BSYNC B0 ;  /* 0x0000000000007941 */ /* 0x000fea0003800000 */
.L_x_18491:
        /* <DEDUP_REMOVED lines=16> */
.L_x_18497:
[----:B------:R-:W-:Y:S05]  /*9130*/  BSYNC B1 ;  /* 0x0000000000017941 */ /* 0x000fea0003800000 */
.L_x_18496:
        /* <DEDUP_REMOVED lines=44> */
.L_x_18495:
[----:B------:R-:W-:Y:S05]  /*9400*/  BSYNC B0 ;  /* 0x0000000000007941 */ /* 0x000fea0003800000 */
.L_x_18494:
[----:B------:R-:W0:Y:S01]  /*9410*/  I2F.U32 R21, R105 ;  /* 0x0000006900157306 */ /* 0x000e220000201000 */
        /* <DEDUP_REMOVED lines=20> */
.L_x_18499:
[----:B------:R-:W-:Y:S02]  /*9560*/  IMAD.MOV.U32 R105, RZ, RZ, R102 ;  /* 0x000000ffff697224 */ /* 0x000fe400078e0066 */
.L_x_18500:
[----:B------:R-:W-:Y:S05]  /*9570*/  BSYNC B0 ;  /* 0x0000000000007941 */ /* 0x000fea0003800000 */
.L_x_18498:
        /* <DEDUP_REMOVED lines=16> */
.L_x_18504:
[----:B------:R-:W-:Y:S05]  /*9680*/  BSYNC B1 ;  /* 0x0000000000017941 */ /* 0x000fea0003800000 */
.L_x_18503:
        /* <DEDUP_REMOVED lines=44> */
.L_x_18502:
[----:B------:R-:W-:Y:S05]  /*9950*/  BSYNC B0 ;  /* 0x0000000000007941 */ /* 0x000fea0003800000 */
.L_x_18501:
        /* <DEDUP_REMOVED lines=20> */
.L_x_18506:
[----:B------:R-:W-:Y:S02]  /*9aa0*/  IMAD.MOV.U32 R72, RZ, RZ, R102 ;  /* 0x000000ffff487224 */ /* 0x000fe400078e0066 */
.L_x_18507:
[----:B------:R-:W-:Y:S05]  /*9ab0*/  BSYNC B0 ;  /* 0x0000000000007941 */ /* 0x000fea0003800000 */
.L_x_18505:
        /* <DEDUP_REMOVED lines=16> */
.L_x_18511:
[----:B------:R-:W-:Y:S05]  /*9bc0*/  BSYNC B1 ;  /* 0x0000000000017941 */ /* 0x000fea0003800000 */
.L_x_18510:
        /* <DEDUP_REMOVED lines=44> */
.L_x_18509:
[----:B------:R-:W-:Y:S05]  /*9e90*/  BSYNC B0 ;  /* 0x0000000000007941 */ /* 0x000fea0003800000 */
.L_x_18508:
        /* <DEDUP_REMOVED lines=20> */
.L_x_18513:
[----:B------:R-:W-:Y:S02]  /*9fe0*/  IMAD.MOV.U32 R72, RZ, RZ, R102 ;  /* 0x000000ffff487224 */ /* 0x000fe400078e0066 */
.L_x_18514:
[----:B------:R-:W-:Y:S05]  /*9ff0*/  BSYNC B0 ;  /* 0x0000000000007941 */ /* 0x000fea0003800000 */
.L_x_18512:
        /* <DEDUP_REMOVED lines=16> */
.L_x_18518:
[----:B------:R-:W-:Y:S05]  /*a100*/  BSYNC B1 ;  /* 0x0000000000017941 */ /* 0x000fea0003800000 */
.L_x_18517:
        /* <DEDUP_REMOVED lines=44> */
.L_x_18516:
[----:B------:R-:W-:Y:S05]  /*a3d0*/  BSYNC B0 ;  /* 0x0000000000007941 */ /* 0x000fea0003800000 */
.L_x_18515:
        /* <DEDUP_REMOVED lines=20> */
.L_x_18520:
[----:B------:R-:W-:Y:S02]  /*a520*/  IMAD.MOV.U32 R105, RZ, RZ, R102 ;  /* 0x000000ffff697224 */ /* 0x000fe400078e0066 */
.L_x_18521:
[----:B------:R-:W-:Y:S05]  /*a530*/  BSYNC B0 ;  /* 0x0000000000007941 */ /* 0x000fea0003800000 */
.L_x_18519:
        /* <DEDUP_REMOVED lines=16> */
.L_x_18525:
[----:B------:R-:W-:Y:S05]  /*a640*/  BSYNC B1 ;  /* 0x0000000000017941 */ /* 0x000fea0003800000 */
.L_x_18524:
        /* <DEDUP_REMOVED lines=44> */
.L_x_18523:
[----:B------:R-:W-:Y:S05]  /*a910*/  BSYNC B0 ;  /* 0x0000000000007941 */ /* 0x000fea0003800000 */
.L_x_18522:
        /* <DEDUP_REMOVED lines=20> */
.L_x_18527:
[----:B------:R-:W-:Y:S02]  /*aa60*/  IMAD.MOV.U32 R105, RZ, RZ, R102 ;  /* 0x000000ffff697224 */ /* 0x000fe400078e0066 */
.L_x_18528:
[----:B------:R-:W-:Y:S05]  /*aa70*/  BSYNC B0 ;  /* 0x0000000000007941 */ /* 0x000fea0003800000 */
.L_x_18526:
        /* <DEDUP_REMOVED lines=16> */
.L_x_18532:
[----:B------:R-:W-:Y:S05]  /*ab80*/  BSYNC B1 ;  /* 0x0000000000017941 */ /* 0x000fea0003800000 */
.L_x_18531:
        /* <DEDUP_REMOVED lines=44> */
.L_x_18530:
[----:B------:R-:W-:Y:S05]  /*ae50*/  BSYNC B0 ;  /* 0x0000000000007941 */ /* 0x000fea0003800000 */
.L_x_18529:
        /* <DEDUP_REMOVED lines=20> */
.L_x_18534:
[----:B------:R-:W-:Y:S02]  /*afa0*/  IMAD.MOV.U32 R114, RZ, RZ, R102 ;  /* 0x000000ffff727224 */ /* 0x000fe400078e0066 */
.L_x_18535:
[----:B------:R-:W-:Y:S05]  /*afb0*/  BSYNC B0 ;  /* 0x0000000000007941 */ /* 0x000fea0003800000 */
.L_x_18533:
        /* <DEDUP_REMOVED lines=16> */
.L_x_18539:
[----:B------:R-:W-:Y:S05]  /*b0c0*/  BSYNC B1 ;  /* 0x0000000000017941 */ /* 0x000fea0003800000 */
.L_x_18538:
        /* <DEDUP_REMOVED lines=44> */
.L_x_18537:
[----:B------:R-:W-:Y:S05]  /*b390*/  BSYNC B0 ;  /* 0x0000000000007941 */ /* 0x000fea0003800000 */
.L_x_18536:
        /* <DEDUP_REMOVED lines=21> */
.L_x_18541:
[----:B------:R-:W-:Y:S02]  /*b4f0*/  IMAD.MOV.U32 R114, RZ, RZ, R102 ;  /* 0x000000ffff727224 */ /* 0x000fe400078e0066 */
.L_x_18542:
[----:B------:R-:W-:Y:S05]  /*b500*/  BSYNC B0 ;  /* 0x0000000000007941 */ /* 0x000fea0003800000 */
.L_x_18540:
        /* <DEDUP_REMOVED lines=18> */
.L_x_18546:
[----:B------:R-:W-:Y:S05]  /*b630*/  BSYNC B1 ;  /* 0x0000000000017941 */ /* 0x000fea0003800000 */
.L_x_18545:
        /* <DEDUP_REMOVED lines=44> */
.L_x_18544:
[----:B------:R-:W-:Y:S05]  /*b900*/  BSYNC B0 ;  /* 0x0000000000007941 */ /* 0x000fea0003800000 */
.L_x_18543:
        /* <DEDUP_REMOVED lines=27> */
[----:B------:R-:W-:Y:S02]  /*bac0*/  HADD2.F32 R92, -RZ, R75.H1_H1 ;  /* 0x3000004bff5c7230 */ /* 0x000fe40000004100 */
        /* <DEDUP_REMOVED lines=42> */
.L_x_18551:
        /* <DEDUP_REMOVED lines=84> */
.L_x_18552:
[----:B------:R-:W-:Y:S01]  /*c2b0*/  SHF.R.U32.HI R108, RZ, 0x5, R19 ;  /* 0x00000005ff6c7819 */ /* 0x000fe20000011613 */
[----:B-1----:R-:W-:Y:S01]  /*c2c0*/  FADD.FTZ R91, R109, R110 ;  /* 0x0000006e6d5b7221 */ /* 0x002fe20000010000 */
        /* <DEDUP_REMOVED lines=8> */
[----:B------:R-:W-:Y:S01]  /*c350*/  LOP3.LUT P0, RZ, R108, 0x1f, R19, 0xf8, !PT ;  /* 0x0000001f6cff7812 */ /* 0x000fe2000780f813 */
[----:B0-----:R-:W-:Y:S01]  /*c360*/  @!P1 IMAD.IADD R110, R107, 0x1, R92 ;  /* 0x000000016b6e9824 */ /* 0x001fe200078e025c */
[----:B------:R-:W-:Y:S01]  /*c370*/  MOV R108, c[0x0][0x1e0] ;  /* 0x00007800006c7a02 */ /* 0x000fe20000000f00 */
[----:B------:R-:W-:Y:S01]  /*c380*/  CS2R R92, SRZ ;  /* 0x00000000005c7805 */ /* 0x000fe2000001ff00 */
[----:B------:R-:W-:-:S04]  /*c390*/  @!P1 IMAD.MOV.U32 R112, RZ, RZ, 0x400 ;  /* 0x00000400ff709424 */ /* 0x000fc800078e00ff */
[----:B------:R-:W-:Y:S01]  /*c3a0*/  I2F R116, R112 ;  /* 0x0000007000747306 */ /* 0x000fe20000201400 */
[----:B------:R-:W0:Y:S04]  /*c3b0*/  SHFL.DOWN PT, R111, R112, 0x4, 0x1f ;  /* 0x08801f00706f7f89 */ /* 0x000e2800000e0000 */
[----:B------:R-:W-:Y:S01]  /*c3c0*/  @!P1 LDS.64 R92, [R110.X8] ;  /* 0x000000006e5c9984 */ /* 0x000fe20000008a00 */
[----:B------:R-:W-:Y:S02]  /*c3d0*/  ISETP.NE.AND P1, PT, RZ, UR8, PT ;  /* 0x00000008ff007c0c */ /* 0x000fe4000bf25270 */
[----:B0-----:R-:W-:Y:S01]  /*c3e0*/  IADD3 R115, R111, R112, RZ ;  /* 0x000000706f737210 */ /* 0x001fe20007ffe0ff */
[----:B------:R-:W-:Y:S04]  /*c3f0*/  I2F R118, R111 ;  /* 0x0000006f00767306 */ /* 0x000fe80000201400 */
[----:B------:R-:W0:Y:S04]  /*c400*/  SHFL.DOWN PT, R120, R115, 0x2, 0x1f ;  /* 0x08401f0073787f89 */ /* 0x000e2800000e0000 */
[----:B------:R-:W1:Y:S08]  /*c410*/  I2F R107, R115 ;  /* 0x00000073006b7306 */ /* 0x000e700000201400 */
[----:B-1----:R-:W1:Y:S01]  /*c420*/  MUFU.RCP R90, R107 ;  /* 0x0000006b005a7308 */ /* 0x002e620000001000 */
[----:B0-----:R-:W-:Y:S01]  /*c430*/  IMAD.IADD R109, R115, 0x1, R120 ;  /* 0x00000001736d7824 */ /* 0x001fe200078e0278 */
[----:B------:R-:W0:Y:S04]  /*c440*/  SHFL.DOWN PT, R113, R92, 0x4, 0x1f ;  /* 0x08801f005c717f89 */ /* 0x000e2800000e0000 */
[----:B------:R-:W-:Y:S04]  /*c450*/  SHFL.DOWN PT, R114, R93, 0x4, 0x1f ;  /* 0x08801f005d727f89 */ /* 0x000fe800000e0000 */
[----:B------:R-:W2:Y:S01]  /*c460*/  SHFL.DOWN PT, R112, R109, 0x1, 0x1f ;  /* 0x08201f006d707f89 */ /* 0x000ea200000e0000 */
[----:B0-----:R-:W-:-:S02]  /*c470*/  FMUL.FTZ R91, R113, R118 ;  /* 0x00000076715b7220 */ /* 0x001fc40000410000 */
[----:B------:R-:W-:Y:S02]  /*c480*/  FADD.FTZ R113, -R113, R92 ;  /* 0x0000005c71717221 */ /* 0x000fe40000010100 */
[----:B------:R-:W-:Y:S02]  /*c490*/  FFMA.FTZ R91, R116, R92, R91 ;  /* 0x0000005c745b7223 */ /* 0x000fe4000001005b */
[----:B------:R-:W-:Y:S01]  /*c4a0*/  FMUL.FTZ R113, R113, R113 ;  /* 0x0000007171717220 */ /* 0x000fe20000410000 */
[----:B------:R0:W-:Y:S01]  /*c4b0*/  I2F R92, R120 ;  /* 0x00000078005c7306 */ /* 0x0001e20000201400 */
[----:B-1----:R-:W-:Y:S01]  /*c4c0*/  FMUL.FTZ R110, R90, R91 ;  /* 0x0000005b5a6e7220 */ /* 0x002fe20000410000 */
[----:B--2---:R-:W-:Y:S01]  /*c4d0*/  IADD3 R115, R109, R112, RZ ;  /* 0x000000706d737210 */ /* 0x004fe20007ffe0ff */
[----:B------:R-:W-:-:S03]  /*c4e0*/  FMUL.FTZ R113, R113, R116 ;  /* 0x0000007471717220 */ /* 0x000fc60000410000 */
[----:B------:R-:W1:Y:S01]  /*c4f0*/  SHFL.DOWN PT, R111, R110, 0x2, 0x1f ;  /* 0x08401f006e6f7f89 */ /* 0x000e6200000e0000 */
[----:B------:R-:W-:Y:S01]  /*c500*/  FMUL.FTZ R118, R113, R118 ;  /* 0x0000007671767220 */ /* 0x000fe20000410000 */
[----:B------:R-:W2:Y:S01]  /*c510*/  I2F R91, R109 ;  /* 0x0000006d005b7306 */ /* 0x000ea20000201400 */
[----:B------:R-:W-:Y:S01]  /*c520*/  FADD.FTZ R113, R114, R93 ;  /* 0x0000005d72717221 */ /* 0x000fe20000010000 */
[----:B0-----:R-:W-:-:S03]  /*c530*/  HADD2.F32 R120, -RZ, R71.H0_H0 ;  /* 0x20000047ff787230 */ /* 0x001fc60000004100 */
[----:B------:R-:W-:-:S03]  /*c540*/  FFMA.FTZ R113, R90, R118, R113 ;  /* 0x000000765a717223 */ /* 0x000fc60000010071 */
[----:B------:R-:W-:Y:S02]  /*c550*/  I2F R115, R115 ;  /* 0x0000007300737306 */ /* 0x000fe40000201400 */
[----:B------:R-:W0:Y:S06]  /*c560*/  SHFL.DOWN PT, R114, R113, 0x2, 0x1f ;  /* 0x08401f0071727f89 */ /* 0x000e2c00000e0000 */
[----:B--2---:R-:W2:Y:S01]  /*c570*/  MUFU.RCP R93, R91 ;  /* 0x0000005b005d7308 */ /* 0x004ea20000001000 */
[----:B-1----:R-:W-:-:S07]  /*c580*/  FMUL.FTZ R90, R111, R92 ;  /* 0x0000005c6f5a7220 */ /* 0x002fce0000410000 */
[----:B------:R-:W1:Y:S01]  /*c590*/  I2F R112, R112 ;  /* 0x0000007000707306 */ /* 0x000e620000201400 */
[----:B------:R-:W-:Y:S02]  /*c5a0*/  FFMA.FTZ R90, R107, R110, R90 ;  /* 0x0000006e6b5a7223 */ /* 0x000fe4000001005a */
[----:B------:R-:W-:Y:S02]  /*c5b0*/  FADD.FTZ R110, R110, -R111 ;  /* 0x8000006f6e6e7221 */ /* 0x000fe40000010000 */
[----:B--2---:R-:W-:Y:S02]  /*c5c0*/  FMUL.FTZ R90, R93, R90 ;  /* 0x0000005a5d5a7220 */ /* 0x004fe40000410000 */
[----:B------:R-:W-:Y:S02]  /*c5d0*/  FMUL.FTZ R110, R110, R110 ;  /* 0x0000006e6e6e7220 */ /* 0x000fe40000410000 */
[----:B0-----:R-:W-:Y:S01]  /*c5e0*/  FADD.FTZ R114, R113, R114 ;  /* 0x0000007271727221 */ /* 0x001fe20000010000 */
[----:B------:R-:W1:Y:S01]  /*c5f0*/  SHFL.DOWN PT, R109, R90, 0x1, 0x1f ;  /* 0x08201f005a6d7f89 */ /* 0x000e6200000e0000 */
[----:B------:R-:W-:-:S02]  /*c600*/  FMUL.FTZ R107, R107, R110 ;  /* 0x0000006e6b6b7220 */ /* 0x000fc40000410000 */
[----:B------:R-:W0:Y:S02]  /*c610*/  MUFU.RCP R110, R115 ;  /* 0x00000073006e7308 */ /* 0x000e240000001000 */
[----:B------:R-:W-:-:S04]  /*c620*/  FMUL.FTZ R107, R107, R92 ;  /* 0x0000005c6b6b7220 */ /* 0x000fc80000410000 */
[----:B------:R-:W-:-:S05]  /*c630*/  FFMA.FTZ R107, R93, R107, R114 ;  /* 0x0000006b5d6b7223 */ /* 0x000fca0000010072 */
[----:B------:R-:W2:Y:S01]  /*c640*/  SHFL.DOWN PT, R92, R107, 0x1, 0x1f ;  /* 0x08201f006b5c7f89 */ /* 0x000ea200000e0000 */
[----:B-1----:R-:W-:-:S04]  /*c650*/  FMUL.FTZ R93, R109, R112 ;  /* 0x000000706d5d7220 */ /* 0x002fc80000410000 */
[----:B------:R-:W-:Y:S02]  /*c660*/  FFMA.FTZ R93, R91, R90, R93 ;  /* 0x0000005a5b5d7223 */ /* 0x000fe4000001005d */
[----:B------:R-:W-:Y:S02]  /*c670*/  FADD.FTZ R90, R90, -R109 ;  /* 0x8000006d5a5a7221 */ /* 0x000fe40000010000 */
[----:B0-----:R-:W-:Y:S02]  /*c680*/  FMUL.FTZ R93, R110, R93 ;  /* 0x0000005d6e5d7220 */ /* 0x001fe40000410000 */
        /* <DEDUP_REMOVED lines=17> */
[----:B------:R-:W-:Y:S01]  /*c7a0*/  HADD2.F32 R109, -RZ, R60.H1_H1 ;  /* 0x3000003cff6d7230 */ /* 0x000fe20000004100 */
[----:B------:R-:W-:-:S02]  /*c7b0*/  FADD.FTZ R108, R25, -R92 ;  /* 0x8000005c196c7221 */ /* 0x000fc40000010000 */
[----:B------:R-:W-:Y:S01]  /*c7c0*/  FADD.FTZ R91, R90, R107 ;  /* 0x0000006b5a5b7221 */ /* 0x000fe20000010000 */
[----:B------:R-:W-:Y:S01]  /*c7d0*/  HADD2.F32 R107, -RZ, R61.H1_H1 ;  /* 0x3000003dff6b7230 */ /* 0x000fe20000004100 */
        /* <DEDUP_REMOVED lines=13> */
[----:B------:R-:W-:Y:S01]  /*c8b0*/  HADD2.F32 R24, -RZ, R68.H0_H0 ;  /* 0x20000044ff187230 */ /* 0x000fe20000004100 */
[C---:B------:R-:W-:Y:S01]  /*c8c0*/  FMUL.FTZ R93, R91.reuse, R74 ;  /* 0x0000004a5b5d7220 */ /* 0x040fe20000410000 */
[----:B------:R-:W-:Y:S01]  /*c8d0*/  HADD2.F32 R74, -RZ, R70.H1_H1 ;  /* 0x30000046ff4a7230 */ /* 0x000fe20000004100 */
[----:B------:R-:W-:-:S02]  /*c8e0*/  FMUL.FTZ R44, R91, R44 ;  /* 0x0000002c5b2c7220 */ /* 0x000fc40000410000 */
[C---:B------:R-:W-:Y:S02]  /*c8f0*/  FMUL.FTZ R46, R91.reuse, R46 ;  /* 0x0000002e5b2e7220 */ /* 0x040fe40000410000 */
[C---:B------:R-:W-:Y:S02]  /*c900*/  FMUL.FTZ R41, R91.reuse, R41 ;  /* 0x000000295b297220 */ /* 0x040fe40000410000 */
[--C-:B------:R-:W-:Y:S02]  /*c910*/  FADD.FTZ R32, R32, -R92.reuse ;  /* 0x8000005c20207221 */ /* 0x100fe40000010000 */
[----:B0-----:R-:W-:Y:S01]  /*c920*/  FMUL.FTZ R21, R91, R28 ;  /* 0x0000001c5b157220 */ /* 0x001fe20000410000 */
[----:B------:R-:W-:Y:S01]  /*c930*/  HADD2.F32 R28, -RZ, R69.H0_H0 ;  /* 0x20000045ff1c7230 */ /* 0x000fe20000004100 */
[--C-:B------:R-:W-:Y:S02]  /*c940*/  FADD.FTZ R43, R43, -R92.reuse ;  /* 0x8000005c2b2b7221 */ /* 0x100fe40000010000 */
[----:B------:R-:W-:-:S02]  /*c950*/  FADD.FTZ R35, R35, -R92 ;  /* 0x8000005c23237221 */ /* 0x000fc40000010000 */
[--C-:B------:R-:W-:Y:S02]  /*c960*/  FADD.FTZ R30, R30, -R92.reuse ;  /* 0x8000005c1e1e7221 */ /* 0x100fe40000010000 */
[----:B------:R-:W-:Y:S01]  /*c970*/  FFMA.FTZ R46, R46, R28, R15 ;  /* 0x0000001c2e2e7223 */ /* 0x000fe2000001000f */
[----:B------:R-:W-:Y:S01]  /*c980*/  HADD2.F32 R28, -RZ, R66.H0_H0 ;  /* 0x20000042ff1c7230 */ /* 0x000fe20000004100 */
[----:B------:R-:W-:Y:S01]  /*c990*/  FFMA.FTZ R44, R44, R24, R17 ;  /* 0x000000182c2c7223 */ /* 0x000fe20000010011 */
[----:B------:R-:W-:Y:S01]  /*c9a0*/  HADD2.F32 R24, -RZ, R68.H1_H1 ;  /* 0x30000044ff187230 */ /* 0x000fe20000004100 */
[----:B------:R-:W-:Y:S01]  /*c9b0*/  FADD.FTZ R116, R23, -R92 ;  /* 0x8000005c17747221 */ /* 0x000fe20000010000 */
[----:B------:R-:W-:Y:S01]  /*c9c0*/  HADD2.F32 R23, -RZ, R71.H1_H1 ;  /* 0x30000047ff177230 */ /* 0x000fe20000004100 */
[----:B------:R-:W-:Y:S01]  /*c9d0*/  FFMA.FTZ R41, R41, R74, R12 ;  /* 0x0000004a29297223 */ /* 0x000fe2000001000c */
[----:B------:R-:W-:Y:S01]  /*c9e0*/  HADD2.F32 R74, -RZ, R67.H1_H1 ;  /* 0x30000043ff4a7230 */ /* 0x000fe20000004100 */
[----:B------:R-:W-:-:S02]  /*c9f0*/  FADD.FTZ R47, R47, -R92 ;  /* 0x8000005c2f2f7221 */ /* 0x000fc40000010000 */
[C---:B------:R-:W-:Y:S02]  /*ca00*/  FMUL.FTZ R45, R91.reuse, R45 ;  /* 0x0000002d5b2d7220 */ /* 0x040fe40000410000 */
[C---:B------:R-:W-:Y:S02]  /*ca10*/  FMUL.FTZ R32, R91.reuse, R32 ;  /* 0x000000205b207220 */ /* 0x040fe40000410000 */
[C---:B------:R-:W-:Y:S02]  /*ca20*/  FMUL.FTZ R43, R91.reuse, R43 ;  /* 0x0000002b5b2b7220 */ /* 0x040fe40000410000 */
[----:B------:R-:W-:Y:S02]  /*ca30*/  FMUL.FTZ R35, R91, R35 ;  /* 0x000000235b237220 */ /* 0x000fe40000410000 */
[--C-:B------:R-:W-:Y:S02]  /*ca40*/  FADD.FTZ R36, R36, -R92.reuse ;  /* 0x8000005c24247221 */ /* 0x100fe40000010000 */
[----:B------:R-:W-:-:S02]  /*ca50*/  FADD.FTZ R37, R37, -R92 ;  /* 0x8000005c25257221 */ /* 0x000fc40000010000 */
[C---:B------:R-:W-:Y:S01]  /*ca60*/  FMUL.FTZ R25, R91.reuse, R30 ;  /* 0x0000001e5b197220 */ /* 0x040fe20000410000 */
[----:B------:R-:W-:Y:S01]  /*ca70*/  HADD2.F32 R30, -RZ, R69.H1_H1 ;  /* 0x30000045ff1e7230 */ /* 0x000fe20000004100 */
[--C-:B------:R-:W-:Y:S02]  /*ca80*/  FADD.FTZ R40, R40, -R92.reuse ;  /* 0x8000005c28287221 */ /* 0x100fe40000010000 */
[----:B------:R-:W-:Y:S02]  /*ca90*/  FADD.FTZ R26, R26, -R92 ;  /* 0x8000005c1a1a7221 */ /* 0x000fe40000010000 */
[----:B------:R-:W-:Y:S02]  /*caa0*/  FMUL.FTZ R47, R91, R47 ;  /* 0x0000002f5b2f7220 */ /* 0x000fe40000410000 */
[----:B------:R-:W-:Y:S01]  /*cab0*/  FFMA.FTZ R45, R45, R24, R16 ;  /* 0x000000182d2d7223 */ /* 0x000fe20000010010 */
[--C-:B------:R-:W-:Y:S01]  /*cac0*/  HADD2.F32 R24, -RZ, R64.reuse.H0_H0 ;  /* 0x20000040ff187230 */ /* 0x100fe20000004100 */
[----:B------:R-:W-:Y:S01]  /*cad0*/  FFMA.FTZ R32, R32, R28, R5 ;  /* 0x0000001c20207223 */ /* 0x000fe20000010005 */
[----:B------:R-:W-:Y:S01]  /*cae0*/  HADD2.F32 R28, -RZ, R64.H1_H1 ;  /* 0x30000040ff1c7230 */ /* 0x000fe20000004100 */
[----:B------:R-:W-:Y:S01]  /*caf0*/  FFMA.FTZ R23, R43, R23, R10 ;  /* 0x000000172b177223 */ /* 0x000fe2000001000a */
[----:B------:R-:W-:Y:S01]  /*cb00*/  HADD2.F32 R43, -RZ, R70.H0_H0 ;  /* 0x20000046ff2b7230 */ /* 0x000fe20000004100 */
[----:B------:R-:W-:Y:S01]  /*cb10*/  FFMA.FTZ R35, R35, R74, R2 ;  /* 0x0000004a23237223 */ /* 0x000fe20000010002 */
[----:B------:R-:W-:Y:S01]  /*cb20*/  HADD2.F32 R74, -RZ, R63.H0_H0 ;  /* 0x2000003fff4a7230 */ /* 0x000fe20000004100 */
[----:B------:R-:W-:-:S02]  /*cb30*/  FADD.FTZ R33, R33, -R92 ;  /* 0x8000005c21217221 */ /* 0x000fc40000010000 */
[C---:B------:R-:W-:Y:S02]  /*cb40*/  FMUL.FTZ R36, R91.reuse, R36 ;  /* 0x000000245b247220 */ /* 0x040fe40000410000 */
[C---:B------:R-:W-:Y:S02]  /*cb50*/  FMUL.FTZ R37, R91.reuse, R37 ;  /* 0x000000255b257220 */ /* 0x040fe40000410000 */
[C---:B------:R-:W-:Y:S02]  /*cb60*/  FMUL.FTZ R40, R91.reuse, R40 ;  /* 0x000000285b287220 */ /* 0x040fe40000410000 */
[----:B------:R-:W-:Y:S02]  /*cb70*/  FMUL.FTZ R26, R91, R26 ;  /* 0x0000001a5b1a7220 */ /* 0x000fe40000410000 */
[----:B------:R-:W-:Y:S02]  /*cb80*/  FADD.FTZ R90, R31, -R92 ;  /* 0x8000005c1f5a7221 */ /* 0x000fe40000010000 */
[----:B------:R-:W-:Y:S01]  /*cb90*/  FFMA.FTZ R47, R47, R30, R14 ;  /* 0x0000001e2f2f7223 */ /* 0x000fe2000001000e */
[----:B------:R-:W-:Y:S01]  /*cba0*/  HADD2.F32 R30, -RZ, R66.H1_H1 ;  /* 0x30000042ff1e7230 */ /* 0x000fe20000004100 */
[----:B------:R-:W-:-:S02]  /*cbb0*/  FADD.FTZ R34, R34, -R92 ;  /* 0x8000005c22227221 */ /* 0x000fc40000010000 */
[----:B------:R-:W-:Y:S02]  /*cbc0*/  FMUL.FTZ R33, R91, R33 ;  /* 0x000000215b217220 */ /* 0x000fe40000410000 */
[----:B------:R-:W-:Y:S01]  /*cbd0*/  FFMA.FTZ R24, R36, R24, R9 ;  /* 0x0000001824187223 */ /* 0x000fe20000010009 */
[----:B------:R-:W-:Y:S01]  /*cbe0*/  HADD2.F32 R36, -RZ, R61.H0_H0 ;  /* 0x2000003dff247230 */ /* 0x000fe20000004100 */
[----:B------:R-:W-:Y:S02]  /*cbf0*/  FFMA.FTZ R37, R37, R28, R8 ;  /* 0x0000001c25257223 */ /* 0x000fe40000010008 */
[--C-:B------:R-:W-:Y:S02]  /*cc00*/  FADD.FTZ R29, R29, -R92.reuse ;  /* 0x8000005c1d1d7221 */ /* 0x100fe40000010000 */
[----:B------:R-:W-:Y:S01]  /*cc10*/  FFMA.FTZ R40, R40, R43, R13 ;  /* 0x0000002b28287223 */ /* 0x000fe2000001000d */
[----:B------:R-:W-:Y:S01]  /*cc20*/  HADD2.F32 R43, -RZ, R67.H0_H0 ;  /* 0x20000043ff2b7230 */ /* 0x000fe20000004100 */
[----:B------:R-:W-:Y:S01]  /*cc30*/  FFMA.FTZ R28, R26, R74, R81 ;  /* 0x0000004a1a1c7223 */ /* 0x000fe20000010051 */
[----:B------:R-:W-:Y:S01]  /*cc40*/  HADD2.F32 R74, -RZ, R60.H0_H0 ;  /* 0x2000003cff4a7230 */ /* 0x000fe20000004100 */
[--C-:B------:R-:W-:Y:S01]  /*cc50*/  FADD.FTZ R38, R38, -R92.reuse ;  /* 0x8000005c26267221 */ /* 0x100fe20000010000 */
[----:B------:R-:W-:Y:S01]  /*cc60*/  HADD2.F32 R26, -RZ, R62.H1_H1 ;  /* 0x3000003eff1a7230 */ /* 0x000fe20000004100 */
[----:B------:R-:W-:Y:S01]  /*cc70*/  FMUL.FTZ R90, R91, R90 ;  /* 0x0000005a5b5a7220 */ /* 0x000fe20000410000 */
[----:B------:R-:W-:Y:S01]  /*cc80*/  F2FP.PACK_AB R24, R37, R24 ;  /* 0x000000182518723e */ /* 0x000fe200000000ff */
[----:B------:R-:W-:-:S02]  /*cc90*/  FADD.FTZ R42, R42, -R92 ;  /* 0x8000005c2a2a7221 */ /* 0x000fc40000010000 */
[--C-:B------:R-:W-:Y:S02]  /*cca0*/  FADD.FTZ R39, R39, -R92.reuse ;  /* 0x8000005c27277221 */ /* 0x100fe40000010000 */
[--C-:B------:R-:W-:Y:S02]  /*ccb0*/  FADD.FTZ R22, R22, -R92.reuse ;  /* 0x8000005c16167221 */ /* 0x100fe40000010000 */
[--C-:B------:R-:W-:Y:S02]  /*ccc0*/  FADD.FTZ R72, R72, -R92.reuse ;  /* 0x8000005c48487221 */ /* 0x100fe40000010000 */
[--C-:B------:R-:W-:Y:S02]  /*ccd0*/  FADD.FTZ R118, R73, -R92.reuse ;  /* 0x8000005c49767221 */ /* 0x100fe40000010000 */
[----:B------:R-:W-:Y:S02]  /*cce0*/  FMUL.FTZ R34, R91, R34 ;  /* 0x000000225b227220 */ /* 0x000fe40000410000 */
[----:B------:R-:W-:-:S02]  /*ccf0*/  FADD.FTZ R92, R75, -R92 ;  /* 0x8000005c4b5c7221 */ /* 0x000fc40000010000 */
[----:B------:R-:W-:Y:S01]  /*cd00*/  FFMA.FTZ R33, R33, R30, R4 ;  /* 0x0000001e21217223 */ /* 0x000fe20000010004 */
[----:B------:R-:W-:Y:S01]  /*cd10*/  HADD2.F32 R30, -RZ, R65.H0_H0 ;  /* 0x20000041ff1e7230 */ /* 0x000fe20000004100 */
[C---:B------:R-:W-:Y:S02]  /*cd20*/  FMUL.FTZ R20, R91.reuse, R29 ;  /* 0x0000001d5b147220 */ /* 0x040fe40000410000 */
[C---:B------:R-:W-:Y:S02]  /*cd30*/  FMUL.FTZ R38, R91.reuse, R38 ;  /* 0x000000265b267220 */ /* 0x040fe40000410000 */
[----:B------:R-:W-:Y:S02]  /*cd40*/  FMUL.FTZ R29, R91, R108 ;  /* 0x0000006c5b1d7220 */ /* 0x000fe40000410000 */
[----:B------:R-:W-:Y:S01]  /*cd50*/  FFMA.FTZ R36, R25, R36, R76 ;  /* 0x0000002419247223 */ /* 0x000fe2000001004c */
[----:B------:R-:W-:Y:S01]  /*cd60*/  HADD2.F32 R25, -RZ, R58.H0_H0 ;  /* 0x2000003aff197230 */ /* 0x000fe20000004100 */
        /* <DEDUP_REMOVED lines=11> */
[----:B------:R-:W-:Y:S01]  /*ce20*/  FFMA.FTZ R34, R34, R43, R3 ;  /* 0x0000002b22227223 */ /* 0x000fe20000010003 */
[----:B------:R-:W-:Y:S01]  /*ce30*/  HADD2.F32 R43, -RZ, R65.H1_H1 ;  /* 0x30000041ff2b7230 */ /* 0x000fe20000004100 */
[----:B------:R-:W-:Y:S01]  /*ce40*/  FFMA.FTZ R74, R21, R74, R0 ;  /* 0x0000004a154a7223 */ /* 0x000fe20000010000 */
[----:B------:R-:W-:Y:S01]  /*ce50*/  HADD2.F32 R21, -RZ, R57.H0_H0 ;  /* 0x20000039ff157230 */ /* 0x000fe20000004100 */
[----:B------:R-:W-:Y:S02]  /*ce60*/  FMUL.FTZ R91, R91, R92 ;  /* 0x0000005c5b5b7220 */ /* 0x000fe40000410000 */
[----:B------:R-:W-:Y:S01]  /*ce70*/  FFMA.FTZ R38, R38, R30, R7 ;  /* 0x0000001e26267223 */ /* 0x000fe20000010007 */
[----:B------:R-:W-:Y:S01]  /*ce80*/  HADD2.F32 R30, -RZ, R62.H0_H0 ;  /* 0x2000003eff1e7230 */ /* 0x000fe20000004100 */
[----:B------:R-:W-:Y:S01]  /*ce90*/  FFMA.FTZ R29, R29, R26, R80 ;  /* 0x0000001a1d1d7223 */ /* 0x000fe20000010050 */
[----:B------:R-:W-:Y:S01]  /*cea0*/  HADD2.F32 R26, -RZ, R59.H0_H0 ;  /* 0x2000003bff1a7230 */ /* 0x000fe20000004100 */
[----:B------:R-:W-:-:S02]  /*ceb0*/  FFMA.FTZ R90, R91, R90, R94 ;  /* 0x0000005a5b5a7223 */ /* 0x000fc4000001005e */
[----:B------:R-:W-:Y:S01]  /*cec0*/  FFMA.FTZ R108, R72, R25, R87 ;  /* 0x00000019486c7223 */ /* 0x000fe20000010057 */
[----:B------:R-:W-:Y:S01]  /*ced0*/  HADD2.F32 R25, -RZ, R57.H1_H1 ;  /* 0x30000039ff197230 */ /* 0x000fe20000004100 */
[----:B------:R-:W-:Y:S01]  /*cee0*/  FFMA.FTZ R39, R39, R43, R6 ;  /* 0x0000002b27277223 */ /* 0x000fe20000010006 */
[----:B------:R-:W-:Y:S01]  /*cef0*/  HADD2.F32 R43, -RZ, R63.H1_H1 ;  /* 0x3000003fff2b7230 */ /* 0x000fe20000004100 */
[----:B------:R-:W-:Y:S01]  /*cf00*/  FFMA.FTZ R91, R22, R21, R85 ;  /* 0x00000015165b7223 */ /* 0x000fe20000010055 */
[----:B------:R-:W-:Y:S01]  /*cf10*/  F2FP.PACK_AB R22, R41, R40 ;  /* 0x000000282916723e */ /* 0x000fe200000000ff */
[----:B------:R-:W-:Y:S01]  /*cf20*/  FFMA.FTZ R42, R42, R120, R11 ;  /* 0x000000782a2a7223 */ /* 0x000fe2000001000b */
[----:B------:R-:W-:Y:S01]  /*cf30*/  HFMA2.MMA R41, -RZ, RZ, 0, 9.5367431640625e-07 ;  /* 0x00000010ff297435 */ /* 0x000fe200000001ff */
[----:B------:R-:W-:Y:S01]  /*cf40*/  FFMA.FTZ R30, R27, R30, R78 ;  /* 0x0000001e1b1e7223 */ /* 0x000fe2000001004e */
[--C-:B------:R-:W-:Y:S01]  /*cf50*/  HADD2.F32 R72, -RZ, R56.reuse.H0_H0 ;  /* 0x20000038ff487230 */ /* 0x100fe20000004100 */
[----:B------:R-:W-:Y:S01]  /*cf60*/  FFMA.FTZ R109, R20, R109, R77 ;  /* 0x0000006d146d7223 */ /* 0x000fe2000001004d */
[----:B------:R-:W-:Y:S01]  /*cf70*/  HADD2.F32 R20, -RZ, R56.H1_H1 ;  /* 0x30000038ff147230 */ /* 0x000fe20000004100 */
[----:B------:R-:W-:Y:S01]  /*cf80*/  FFMA.FTZ R93, R93, R26, R88 ;  /* 0x0000001a5d5d7223 */ /* 0x000fe20000010058 */
[----:B------:R-:W-:Y:S01]  /*cf90*/  HADD2.F32 R26, -RZ, R58.H1_H1 ;  /* 0x3000003aff1a7230 */ /* 0x000fe20000004100 */
[----:B------:R-:W-:Y:S01]  /*cfa0*/  FFMA.FTZ R92, R75, R25, R86 ;  /* 0x000000194b5c7223 */ /* 0x000fe20000010056 */
[----:B------:R-:W-:Y:S01]  /*cfb0*/  F2FP.PACK_AB R23, R23, R42 ;  /* 0x0000002a1717723e */ /* 0x000fe200000000ff */
[----:B------:R-:W-:Y:S01]  /*cfc0*/  FFMA.FTZ R43, R110, R43, R83 ;  /* 0x0000002b6e2b7223 */ /* 0x000fe20000010053 */
[----:B------:R-:W-:Y:S01]  /*cfd0*/  F2FP.PACK_AB R25, R39, R38 ;  /* 0x000000262719723e */ /* 0x000fe200000000ff */
[----:B------:R-:W-:Y:S01]  /*cfe0*/  FFMA.FTZ R111, R118, R26, R89 ;  /* 0x0000001a766f7223 */ /* 0x000fe20000010059 */
[C---:B------:R-:W-:Y:S01]  /*cff0*/  LEA R38, P0, R104.reuse, c[0x0][0x208], 0x4 ;  /* 0x0000820068267a11 */ /* 0x040fe200078020ff */
[----:B------:R-:W-:Y:S01]  /*d000*/  FFMA.FTZ R72, R31, R72, R82 ;  /* 0x000000481f487223 */ /* 0x000fe20000010052 */
[----:B------:R-:W-:Y:S01]  /*d010*/  IADD3 R42, R104, 0x100, RZ ;  /* 0x00000100682a7810 */ /* 0x000fe20007ffe0ff */
[----:B------:R-:W-:Y:S01]  /*d020*/  FFMA.FTZ R73, R73, R20, R84 ;  /* 0x0000001449497223 */ /* 0x000fe20000010054 */
[----:B------:R-:W-:-:S02]  /*d030*/  F2FP.PACK_AB R30, R29, R30 ;  /* 0x0000001e1d1e723e */ /* 0x000fc400000000ff */
[----:B------:R-:W-:Y:S02]  /*d040*/  IADD3 R40, R104, 0x200, RZ ;  /* 0x0000020068287810 */ /* 0x000fe40007ffe0ff */
[----:B------:R-:W-:Y:S02]  /*d050*/  F2FP.PACK_AB R29, R107, R36 ;  /* 0x000000246b1d723e */ /* 0x000fe400000000ff */
[----:B------:R-:W-:Y:S02]  /*d060*/  LEA R36, P1, R106, c[0x0][0x208], 0x4 ;  /* 0x000082006a247a11 */ /* 0x000fe400078220ff */
[----:B------:R-:W-:Y:S02]  /*d070*/  F2FP.PACK_AB R21, R47, R46 ;  /* 0x0000002e2f15723e */ /* 0x000fe400000000ff */
[----:B------:R-:W-:Y:S02]  /*d080*/  F2FP.PACK_AB R20, R45, R44 ;  /* 0x0000002c2d14723e */ /* 0x000fe400000000ff */
        /* <DEDUP_REMOVED lines=11> */
[----:B------:R-:W-:Y:S01]  /*d140*/  F2FP.PACK_AB R33, R92, R91 ;  /* 0x0000005b5c21723e */ /* 0x000fe200000000ff */
[----:B------:R0:W-:Y:S01]  /*d150*/  STG.E.128 [R40.64], R28 ;  /* 0x0000001c28007986 */ /* 0x0001e2000c101d06 */
[----:B------:R-:W-:-:S02]  /*d160*/  F2FP.PACK_AB R32, R73, R72 ;  /* 0x000000484920723e */ /* 0x000fc400000000ff */
[----:B------:R-:W-:Y:S02]  /*d170*/  LEA.HI.X R37, R106, c[0x0][0x20c], RZ, 0x4, P1 ;  /* 0x000083006a257a11 */ /* 0x000fe400008f24ff */
[----:B------:R-:W-:Y:S02]  /*d180*/  ISETP.GE.AND P0, PT, R18, c[0x0][0x164], PT ;  /* 0x0000590012007a0c */ /* 0x000fe40003f06270 */
[----:B------:R-:W-:Y:S01]  /*d190*/  LOP3.LUT P1, RZ, R96, 0xff, RZ, 0xc0, !PT ;  /* 0x000000ff60ff7812 */ /* 0x000fe2000782c0ff */
[----:B------:R0:W-:Y:S03]  /*d1a0*/  STG.E.128 [R36.64], R32 ;  /* 0x0000002024007986 */ /* 0x0001e6000c101d06 */
[----:B------:R-:W-:-:S07]  /*d1b0*/  SEL R96, RZ, 0x1, P1 ;  /* 0x00000001ff607807 */ /* 0x000fce0000800000 */
[----:B0-----:R-:W-:Y:S01]  /*d1c0*/  @P0 CALL.REL.NOINC `(.L_x_18549) ;  /* 0x0000001000000944 */ /* 0x001fe20003c00000 */
[----:B------:R-:W-:Y:S05]  /*d1d0*/  BRA `(.L_x_18550) ;  /* 0xffff375000007947 */ /* 0x000fea000383ffff */
.L_x_18549:
[----:B------:R-:W-:Y:S05]  /*d1e0*/  EXIT ;  /* 0x000000000000794d */ /* 0x000fea0003800000 */
.L_x_18547:
[----:B0-----:R-:W-:Y:S01]  /*d1f0*/  IMAD.MOV.U32 R109, RZ, RZ, 0x1 ;  /* 0x00000001ff6d7424 */ /* 0x001fe200078e00ff */
[----:B------:R-:W-:Y:S01]  /*d200*/  MOV R91, 0x1f ;  /* 0x0000001f005b7802 */ /* 0x000fe20000000f00 */
[----:B------:R-:W-:Y:S01]  /*d210*/  IMAD.MOV.U32 R108, RZ, RZ, -0x1 ;  /* 0xffffffffff6c7424 */ /* 0x000fe200078e00ff */
[----:B------:R-:W-:Y:S02]  /*d220*/  MOV R92, 0xd240 ;  /* 0x0000d240005c7802 */ /* 0x000fe40000000f00 */
[----:B------:R-:W-:Y:S05]  /*d230*/  CALL.REL.NOINC `($__internal_105_$__cuda_sm70_shflsync_bfly_p) ;  /* 0x0000079000007944 */ /* 0x000fea0003c00000 */
[----:B-1----:R-:W-:Y:S01]  /*d240*/  MOV R90, R109 ;  /* 0x0000006d005a7202 */ /* 0x002fe20000000f00 */
[----:B0-----:R-:W-:Y:S05]  /*d250*/  BRA `(.L_x_18551) ;  /* 0xffffeb1000007947 */ /* 0x001fea000383ffff */
.L_x_18548:
[----:B------:R-:W-:Y:S01]  /*d260*/  HFMA2.MMA R91, -RZ, RZ, 0, 1.847743988037109375e-06 ;  /* 0x0000001fff5b7435 */ /* 0x000fe200000001ff */
[----:B------:R-:W-:Y:S01]  /*d270*/  IMAD.MOV.U32 R109, RZ, RZ, 0x2 ;  /* 0x00000002ff6d7424 */ /* 0x000fe200078e00ff */
[----:B------:R-:W-:Y:S01]  /*d280*/  MOV R92, 0xd2b0 ;  /* 0x0000d2b0005c7802 */ /* 0x000fe20000000f00 */
[----:B------:R-:W-:-:S03]  /*d290*/  IMAD.MOV.U32 R108, RZ, RZ, -0x1 ;  /* 0xffffffffff6c7424 */ /* 0x000fc600078e00ff */
[----:B------:R-:W-:Y:S05]  /*d2a0*/  CALL.REL.NOINC `($__internal_105_$__cuda_sm70_shflsync_bfly_p) ;  /* 0x0000072000007944 */ /* 0x000fea0003c00000 */
[----:B01----:R-:W-:Y:S01]  /*d2b0*/  FADD.FTZ R110, R110, R109 ;  /* 0x0000006d6e6e7221 */ /* 0x003fe20000010000 */
[----:B------:R-:W-:Y:S01]  /*d2c0*/  MOV R109, 0x4 ;  /* 0x00000004006d7802 */ /* 0x000fe20000000f00 */
[----:B------:R-:W-:Y:S01]  /*d2d0*/  IMAD.MOV.U32 R91, RZ, RZ, 0x1f ;  /* 0x0000001fff5b7424 */ /* 0x000fe200078e00ff */
[----:B------:R-:W-:-:S02]  /*d2e0*/  MOV R108, 0xffffffff ;  /* 0xffffffff006c7802 */ /* 0x000fc40000000f00 */
[----:B------:R-:W-:Y:S02]  /*d2f0*/  MOV R92, 0xd310 ;  /* 0x0000d310005c7802 */ /* 0x000fe40000000f00 */
[----:B------:R-:W-:Y:S05]  /*d300*/  CALL.REL.NOINC `($__internal_105_$__cuda_sm70_shflsync_bfly_p) ;  /* 0x000006c000007944 */ /* 0x000fea0003c00000 */
[----:B0-----:R-:W-:Y:S01]  /*d310*/  HFMA2.MMA R91, -RZ, RZ, 0, 1.847743988037109375e-06 ;  /* 0x0000001fff5b7435 */ /* 0x001fe200000001ff */
[----:B-1----:R-:W-:Y:S01]  /*d320*/  FADD.FTZ R110, R110, R109 ;  /* 0x0000006d6e6e7221 */ /* 0x002fe20000010000 */
[----:B------:R-:W-:Y:S01]  /*d330*/  MOV R92, 0xd370 ;  /* 0x0000d370005c7802 */ /* 0x000fe20000000f00 */
[----:B------:R-:W-:Y:S02]  /*d340*/  IMAD.MOV.U32 R109, RZ, RZ, 0x8 ;  /* 0x00000008ff6d7424 */ /* 0x000fe400078e00ff */
[----:B------:R-:W-:Y:S02]  /*d350*/  IMAD.MOV.U32 R108, RZ, RZ, -0x1 ;  /* 0xffffffffff6c7424 */ /* 0x000fe400078e00ff */
[----:B------:R-:W-:Y:S05]  /*d360*/  CALL.REL.NOINC `($__internal_105_$__cuda_sm70_shflsync_bfly_p) ;  /* 0x0000066000007944 */ /* 0x000fea0003c00000 */
[----:B01----:R-:W-:Y:S01]  /*d370*/  FADD.FTZ R110, R110, R109 ;  /* 0x0000006d6e6e7221 */ /* 0x003fe20000010000 */
[----:B------:R-:W-:Y:S01]  /*d380*/  MOV R109, 0x10 ;  /* 0x00000010006d7802 */ /* 0x000fe20000000f00 */
[----:B------:R-:W-:Y:S01]  /*d390*/  IMAD.MOV.U32 R91, RZ, RZ, 0x1f ;  /* 0x0000001fff5b7424 */ /* 0x000fe200078e00ff */
[----:B------:R-:W-:Y:S02]  /*d3a0*/  MOV R108, 0xffffffff ;  /* 0xffffffff006c7802 */ /* 0x000fe40000000f00 */
[----:B------:R-:W-:-:S02]  /*d3b0*/  MOV R92, 0xd3d0 ;  /* 0x0000d3d0005c7802 */ /* 0x000fc40000000f00 */
[----:B------:R-:W-:Y:S05]  /*d3c0*/  CALL.REL.NOINC `($__internal_105_$__cuda_sm70_shflsync_bfly_p) ;  /* 0x0000060000007944 */ /* 0x000fea0003c00000 */
        /* <DEDUP_REMOVED lines=89> */
[----:B0-----:R-:W-:Y:S01]  /*d960*/  HFMA2.MMA R91, -RZ, RZ, 0, 1.847743988037109375e-06 ;  /* 0x0000001fff5b7435 */ /* 0x001fe200000001ff */
[----:B-1----:R-:W-:Y:S01]  /*d970*/  FADD.FTZ R110, R110, R109 ;  /* 0x0000006d6e6e7221 */ /* 0x002fe20000010000 */
[----:B------:R-:W-:Y:S01]  /*d980*/  MOV R92, 0xd9c0 ;  /* 0x0000d9c0005c7802 */ /* 0x000fe20000000f00 */
[----:B------:R-:W-:-:S02]  /*d990*/  IMAD.MOV.U32 R109, RZ, RZ, 0x10 ;  /* 0x00000010ff6d7424 */ /* 0x000fc400078e00ff */
[----:B------:R-:W-:Y:S02]  /*d9a0*/  IMAD.MOV.U32 R108, RZ, RZ, -0x1 ;  /* 0xffffffffff6c7424 */ /* 0x000fe400078e00ff */
[----:B------:R-:W-:Y:S05]  /*d9b0*/  CALL.REL.NOINC `($__internal_105_$__cuda_sm70_shflsync_bfly_p) ;  /* 0x0000001000007944 */ /* 0x000fea0003c00000 */
[----:B01----:R-:W-:Y:S05]  /*d9c0*/  BRA `(.L_x_18552) ;  /* 0xffffe8e000007947 */ /* 0x003fea000383ffff */
        .weak           $__internal_105_$__cuda_sm70_shflsync_bfly_p
        .type           $__internal_105_$__cuda_sm70_shflsync_bfly_p,@function
        .size           $__internal_105_$__cuda_sm70_shflsync_bfly_p,(.L_x_29169 - $__internal_105_$__cuda_sm70_shflsync_bfly_p)
$__internal_105_$__cuda_sm70_shflsync_bfly_p:
[----:B------:R-:W-:Y:S01]  /*d9d0*/  MOV R93, 0x0 ;  /* 0x00000000005d7802 */ /* 0x000fe20000000f00 */
[----:B------:R-:W-:Y:S04]  /*d9e0*/  WARPSYNC R108 ;  /* 0x0000006c00007348 */ /* 0x000fe80003800000 */
[----:B------:R0:W1:Y:S01]  /*d9f0*/  SHFL.BFLY PT, R109, R110, R109, R91 ;  /* 0x0c00006d6e6d7389 */ /* 0x00006200000e005b */
[----:B------:R-:W-:Y:S05]  /*da00*/  RET.REL.NODEC R92 `(_ZN10layer_norm13ln_fwd_kernelINS_13Kernel_traitsI6__halfS2_fS2_fjLj8192ELj1ELj1ELj8ELj16ENS_18Kernel_traits_baseILj8192ES2_S2_fS2_fjLj256EEEEELb1ELb0ELb0ELb1EEEvNS_9FwdParamsE) ;  /* 0xffff25f05c007950 */ /* 0x000fea0003c3ffff */
.L_x_18553:
        /* <DEDUP_REMOVED lines=15> */
.L_x_29169:


//--------------------- .text._ZN10layer_norm13ln_fwd_kernelINS_13Kernel_traitsI6__halfS2_fS2_fjLj8192ELj1ELj1ELj8ELj16ENS_18Kernel_traits_baseILj8192ES2_S2_fS2_fjLj256EEEEELb1ELb0ELb1ELb0EEEvNS_9FwdParamsE --------------------------
	.section	.text._ZN10layer_norm13ln_fwd_kernelINS_13Kernel_traitsI6__halfS2_fS2_fjLj8192ELj1ELj1ELj8ELj16ENS_18Kernel_traits_baseILj8192ES2_S2_fS2_fjLj256EEEEELb1ELb0ELb1ELb0EEEvNS_9FwdParamsE,"ax",@progbits
	.sectioninfo	@"SHI_REGISTERS=173"
	.align	128
        .global         _ZN10layer_norm13ln_fwd_kernelINS_13Kernel_traitsI6__halfS2_fS2_fjLj8192ELj1ELj1ELj8ELj16ENS_18Kernel_traits_baseILj8192ES2_S2_fS2_fjLj256EEEEELb1ELb0ELb1ELb0EEEvNS_9FwdParamsE
        .type           _ZN10layer_norm13ln_fwd_kernelINS_13Kernel_traitsI6__halfS2_fS2_fjLj8192ELj1ELj1ELj8ELj16ENS_18Kernel_traits_baseILj8192ES2_S2_fS2_fjLj256EEEEELb1ELb0ELb1ELb0EEEvNS_9FwdParamsE,@function
        .size           _ZN10layer_norm13ln_fwd_kernelINS_13Kernel_traitsI6__halfS2_fS2_fjLj8192ELj1ELj1ELj8ELj16ENS_18Kernel_traits_baseILj8192ES2_S2_fS2_fjLj256EEEEELb1ELb0ELb1ELb0EEEvNS_9FwdParamsE,(.L_x_29170 - _ZN10layer_norm13ln_fwd_kernelINS_13Kernel_traitsI6__halfS2_fS2_fjLj8192ELj1ELj1ELj8ELj16ENS_18Kernel_traits_baseILj8192ES2_S2_fS2_fjLj256EEEEELb1ELb0ELb1ELb0EEEvNS_9FwdParamsE)
        .other          _ZN10layer_norm13ln_fwd_kernelINS_13Kernel_traitsI6__halfS2_fS2_fjLj8192ELj1ELj1ELj8ELj16ENS_18Kernel_traits_baseILj8192ES2_S2_fS2_fjLj256EEEEELb1ELb0ELb1ELb0EEEvNS_9FwdParamsE,@"STO_CUDA_ENTRY STV_DEFAULT"
_ZN10layer_norm13ln_fwd_kernelINS_13Kernel_traitsI6__halfS2_fS2_fjLj8192ELj1ELj1ELj8ELj16ENS_18Kernel_traits_baseILj8192ES2_S2_fS2_fjLj256EEEEELb1ELb0ELb1ELb0EEEvNS_9FwdParamsE:
.text._ZN10layer_norm13ln_fwd_kernelINS_13Kernel_traitsI6__halfS2_fS2_fjLj8192ELj1ELj1ELj8ELj16ENS_18Kernel_traits_baseILj8192ES2_S2_fS2_fjLj256EEEEELb1ELb0ELb1ELb0EEEvNS_9FwdParamsE:
[----:B------:R-:W-:Y:S02]  /*0000*/  IMAD.MOV.U32 R1, RZ, RZ, c[0x0][0x28] ;  /* 0x00000a00ff017624 */ /* 0x000fe400078e00ff */
[----:B------:R-:W-:Y:S01]  /*0010*/  ULDC.U8 UR4, c[0x0][0x244] ;  /* 0x0000910000047ab9 */ /* 0x000fe20000000000 */
[----:B------:R-:W-:Y:S01]  /*0020*/  IMAD.MOV.U32 R145, RZ, RZ, c[0x0][0x23c] ;  /* 0x00008f00ff917624 */ /* 0x000fe200078e00ff */
[----:B------:R-:W-:Y:S01]  /*0030*/  ISETP.NE.AND P0, PT, RZ, UR4, PT ;  /* 0x00000004ff007c0c */ /* 0x000fe2000bf05270 */
[----:B------:R-:W-:Y:S01]  /*0040*/  IMAD.MOV.U32 R144, RZ, RZ, c[0x0][0x238] ;  /* 0x00008e00ff907624 */ /* 0x000fe200078e00ff */
[----:B------:R-:W-:-:S11]  /*0050*/  ULDC.64 UR4, c[0x0][0x118] ;  /* 0x0000460000047ab9 */ /* 0x000fd60000000a00 */
[----:B------:R-:W-:Y:S01]  /*0060*/  @P0 IMAD.MOV.U32 R6, RZ, RZ, R144 ;  /* 0x000000ffff060224 */ /* 0x000fe200078e0090 */
[----:B------:R-:W-:-:S05]  /*0070*/  @P0 MOV R7, R145 ;  /* 0x0000009100070202 */ /* 0x000fca0000000f00 */
        /* <DEDUP_REMOVED lines=24> */
[----:B------:R-:W-:Y:S02]  /*0200*/  LEA.HI R9, R0, R21, RZ, 0x18 ;  /* 0x0000001500097211 */ /* 0x000fe400078fc0ff */
[----:B------:R-:W-:Y:S01]  /*0210*/  IADD3 R11, R139, 0x32370b8f, RZ ;  /* 0x32370b8f8b0b7810 */ /* 0x000fe20007ffe0ff */
[----:B------:R-:W-:Y:S01]  /*0220*/  IMAD.WIDE.U32 R14, R14, -0x326172a9, RZ ;  /* 0xcd9e8d570e0e7825 */ /* 0x000fe200078e00ff */
[----:B------:R-:W-:Y:S02]  /*0230*/  LOP3.LUT R18, R13, R8, R5, 0x96, !PT ;  /* 0x000000080d127212 */ /* 0x000fe400078e9605 */
[----:B------:R-:W-:-:S02]  /*0240*/  IADD3 R8, R139, 0x76cf5d0a, RZ ;  /* 0x76cf5d0a8b087810 */ /* 0x000fc40007ffe0ff */
[----:B------:R-:W-:Y:S01]  /*0250*/  LOP3.LUT R16, R15, R6, R10, 0x96, !PT ;  /* 0x000000060f107212 */ /* 0x000fe200078e960a */
[----:B------:R-:W-:Y:S01]  /*0260*/  IMAD.WIDE.U32 R18, R18, -0x326172a9, RZ ;  /* 0xcd9e8d5712127825 */ /* 0x000fe200078e00ff */
[----:B------:R-:W-:Y:S02]  /*0270*/  LOP3.LUT R10, R52, 0xff, RZ, 0x3c, !PT ;  /* 0x000000ff340a7812 */ /* 0x000fe400078e3cff */
[----:B------:R-:W-:Y:S01]  /*0280*/  ISETP.GE.AND P3, PT, R9, c[0x0][0x164], PT ;  /* 0x0000590009007a0c */ /* 0x000fe20003f66270 */
[----:B------:R-:W-:Y:S01]  /*0290*/  IMAD.WIDE.U32 R16, R16, -0x2daee0ad, RZ ;  /* 0xd2511f5310107825 */ /* 0x000fe200078e00ff */
[----:B------:R-:W-:Y:S02]  /*02a0*/  LEA.HI.SX32 R10, R73, R10, 0x1d ;  /* 0x0000000a490a7211 */ /* 0x000fe400078feaff */
[----:B------:R-:W-:Y:S02]  /*02b0*/  LOP3.LUT R20, R19, R14, R7, 0x96, !PT ;  /* 0x0000000e13147212 */ /* 0x000fe400078e9607 */
[----:B------:R-:W-:-:S02]  /*02c0*/  LOP3.LUT P0, RZ, R10, 0xffffff00, RZ, 0xc0, !PT ;  /* 0xffffff000aff7812 */ /* 0x000fc4000780c0ff */
[----:B------:R-:W-:Y:S01]  /*02d0*/  LOP3.LUT R22, R17, R12, R8, 0x96, !PT ;  /* 0x0000000c11167212 */ /* 0x000fe200078e9608 */
[----:B------:R-:W-:Y:S01]  /*02e0*/  IMAD.WIDE.U32 R20, R20, -0x2daee0ad, RZ ;  /* 0xd2511f5314147825 */ /* 0x000fe200078e00ff */
[----:B------:R-:W-:Y:S02]  /*02f0*/  IADD3 R12, R138, -0x255992d5, RZ ;  /* 0xdaa66d2b8a0c7810 */ /* 0x000fe40007ffe0ff */
[----:B------:R-:W-:Y:S01]  /*0300*/  ISETP.GE.U32.AND P6, PT, R10, 0x200, PT ;  /* 0x000002000a00780c */ /* 0x000fe20003fc6070 */
[----:B------:R-:W-:Y:S01]  /*0310*/  IMAD.WIDE.U32 R22, R22, -0x326172a9, RZ ;  /* 0xcd9e8d5716167825 */ /* 0x000fe200078e00ff */
[----:B------:R-:W-:Y:S02]  /*0320*/  LOP3.LUT R70, R21, R16, R11, 0x96, !PT ;  /* 0x0000001015467212 */ /* 0x000fe400078e960b */
[C---:B------:R-:W-:Y:S02]  /*0330*/  ISETP.GE.U32.AND P5, PT, R10.reuse, 0x300, PT ;  /* 0x000003000a00780c */ /* 0x040fe40003fa6070 */
[----:B------:R-:W-:Y:S01]  /*0340*/  ISETP.GE.U32.AND P1, PT, R10, 0x400, PT ;  /* 0x000004000a00780c */ /* 0x000fe20003f26070 */
[----:B------:R-:W-:Y:S01]  /*0350*/  IMAD.WIDE.U32 R70, R70, -0x326172a9, RZ ;  /* 0xcd9e8d5746467825 */ /* 0x000fe200078e00ff */
[----:B------:R-:W-:-:S02]  /*0360*/  P2R R103, PR, RZ, 0x40 ;  /* 0x00000040ff677803 */ /* 0x000fc40000000000 */
        /* <DEDUP_REMOVED lines=15> */
.L_x_18555:
[----:B0-----:R-:W-:Y:S05]  /*0460*/  BSYNC B0 ;  /* 0x0000000000007941 */ /* 0x001fea0003800000 */
.L_x_18554:
        /* <DEDUP_REMOVED lines=13> */
.L_x_18557:
[----:B0-----:R-:W-:Y:S05]  /*0540*/  BSYNC B0 ;  /* 0x0000000000007941 */ /* 0x001fea0003800000 */
.L_x_18556:
        /* <DEDUP_REMOVED lines=13> */
.L_x_18559:
[----:B0-----:R-:W-:Y:S05]  /*0620*/  BSYNC B0 ;  /* 0x0000000000007941 */ /* 0x001fea0003800000 */
.L_x_18558:
        /* <DEDUP_REMOVED lines=12> */
.L_x_18561:
[----:B0-----:R-:W-:Y:S05]  /*06f0*/  BSYNC B0 ;  /* 0x0000000000007941 */ /* 0x001fea0003800000 */
.L_x_18560:
        /* <DEDUP_REMOVED lines=72> */
[----:B------:R-:W-:Y:S01]  /*0b80*/  IMAD.WIDE.U32 R52, R72, -0x2daee0ad, RZ ;  /* 0xd2511f5348347825 */ /* 0x000fe200078e00ff */
[----:B------:R-:W-:-:S02]  /*0b90*/  HADD2.F32 R108, -RZ, R62.H0_H0 ;  /* 0x2000003eff6c7230 */ /* 0x000fc40000004100 */
[----:B------:R-:W-:Y:S01]  /*0ba0*/  IMNMX R64, R64, 0x20, PT ;  /* 0x0000002040407817 */ /* 0x000fe20003800200 */
[----:B------:R-:W-:Y:S01]  /*0bb0*/  HADD2.F32 R111, -RZ, R62.H1_H1 ;  /* 0x3000003eff6f7230 */ /* 0x000fe20000004100 */
[----:B------:R-:W-:Y:S01]  /*0bc0*/  LOP3.LUT R62, R53, R68, R112, 0x96, !PT ;  /* 0x00000044353e7212 */ /* 0x000fe200078e9670 */
[--C-:B------:R-:W-:Y:S01]  /*0bd0*/  HADD2.F32 R110, -RZ, R63.reuse.H0_H0 ;  /* 0x2000003fff6e7230 */ /* 0x100fe20000004100 */
[----:B------:R-:W-:Y:S01]  /*0be0*/  IMAD.SHL.U32 R53, R0, 0x20, RZ ;  /* 0x0000002000357824 */ /* 0x000fe200078e00ff */
[----:B------:R-:W-:Y:S01]  /*0bf0*/  HADD2.F32 R113, -RZ, R63.H1_H1 ;  /* 0x3000003fff717230 */ /* 0x000fe20000004100 */
[----:B------:R-:W-:Y:S01]  /*0c00*/  IMAD.IADD R64, R64, 0x1, R73 ;  /* 0x0000000140407824 */ /* 0x000fe200078e0249 */
[--C-:B------:R-:W-:Y:S01]  /*0c10*/  HADD2.F32 R121, -RZ, R55.reuse.H0_H0 ;  /* 0x20000037ff797230 */ /* 0x100fe20000004100 */
[----:B------:R-:W-:Y:S01]  /*0c20*/  IMAD.WIDE.U32 R62, R62, -0x326172a9, RZ ;  /* 0xcd9e8d573e3e7825 */ /* 0x000fe200078e00ff */
[----:B------:R-:W-:Y:S02]  /*0c30*/  HADD2.F32 R122, -RZ, R55.H1_H1 ;  /* 0x30000037ff7a7230 */ /* 0x000fe40000004100 */
[--C-:B------:R-:W-:Y:S01]  /*0c40*/  HADD2.F32 R51, -RZ, R66.reuse.H0_H0 ;  /* 0x20000042ff337230 */ /* 0x100fe20000004100 */
[----:B------:R-:W-:Y:S01]  /*0c50*/  IMAD.WIDE.U32 R54, R54, -0x2daee0ad, RZ ;  /* 0xd2511f5336367825 */ /* 0x000fe200078e00ff */
[----:B------:R-:W-:Y:S01]  /*0c60*/  HADD2.F32 R100, -RZ, R66.H1_H1 ;  /* 0x30000042ff647230 */ /* 0x000fe20000004100 */
[----:B------:R-:W-:Y:S01]  /*0c70*/  LOP3.LUT R66, R53, 0x3e0, RZ, 0xc0, !PT ;  /* 0x000003e035427812 */ /* 0x000fe200078ec0ff */
[--C-:B------:R-:W-:Y:S01]  /*0c80*/  HADD2.F32 R49, -RZ, R65.reuse.H0_H0 ;  /* 0x20000041ff317230 */ /* 0x100fe20000004100 */
[----:B------:R-:W-:Y:S01]  /*0c90*/  IMAD.SHL.U32 R64, R64, 0x8, RZ ;  /* 0x0000000840407824 */ /* 0x000fe200078e00ff */
[----:B------:R-:W-:Y:S01]  /*0ca0*/  LOP3.LUT R53, R63, R60, R123, 0x96, !PT ;  /* 0x0000003c3f357212 */ /* 0x000fe200078e967b */
[----:B------:R-:W-:Y:S01]  /*0cb0*/  HADD2.F32 R50, -RZ, R65.H1_H1 ;  /* 0x30000041ff327230 */ /* 0x000fe20000004100 */
[----:B------:R-:W-:Y:S01]  /*0cc0*/  LOP3.LUT R60, R55, R52, R124, 0x96, !PT ;  /* 0x00000034373c7212 */ /* 0x000fe200078e967c */
[----:B------:R-:W-:Y:S01]  /*0cd0*/  IMAD.IADD R66, R61, 0x1, -R66 ;  /* 0x000000013d427824 */ /* 0x000fe200078e0a42 */
[--C-:B------:R-:W-:Y:S01]  /*0ce0*/  HADD2.F32 R101, -RZ, R67.reuse.H0_H0 ;  /* 0x20000043ff657230 */ /* 0x100fe20000004100 */
[----:B------:R-:W0:Y:S01]  /*0cf0*/  I2F.U32 R64, R64 ;  /* 0x0000004000407306 */ /* 0x000e220000201000 */
[----:B------:R-:W-:Y:S01]  /*0d00*/  IMAD.WIDE.U32 R52, R53, -0x2daee0ad, RZ ;  /* 0xd2511f5335347825 */ /* 0x000fe200078e00ff */
[----:B------:R-:W-:Y:S01]  /*0d10*/  HADD2.F32 R102, -RZ, R67.H1_H1 ;  /* 0x30000043ff667230 */ /* 0x000fe20000004100 */
[----:B------:R-:W-:Y:S01]  /*0d20*/  IMNMX R66, RZ, R66, !PT ;  /* 0x00000042ff427217 */ /* 0x000fe20007800200 */
[--C-:B------:R-:W-:Y:S01]  /*0d30*/  HADD2.F32 R130, -RZ, R56.reuse.H0_H0 ;  /* 0x20000038ff827230 */ /* 0x100fe20000004100 */
        /* <DEDUP_REMOVED lines=10> */
[----:B0-----:R0:W1:Y:S01]  /*0de0*/  MUFU.RCP R141, R64 ;  /* 0x00000040008d7308 */ /* 0x0010620000001000 */
[----:B------:R-:W-:Y:S01]  /*0df0*/  LOP3.LUT R55, R55, R60, R128, 0x96, !PT ;  /* 0x0000003c37377212 */ /* 0x000fe200078e9680 */
[----:B------:R-:W-:Y:S01]  /*0e00*/  HADD2.F32 R133, -RZ, R58.H1_H1 ;  /* 0x3000003aff857230 */ /* 0x000fe20000004100 */
[----:B------:R-:W-:Y:S01]  /*0e10*/  IMAD R142, R62, -0x2daee0ad, RZ ;  /* 0xd2511f533e8e7824 */ /* 0x000fe200078e02ff */
[----:B------:R-:W-:Y:S01]  /*0e20*/  LOP3.LUT R150, R53, R52, R127, 0x96, !PT ;  /* 0x0000003435967212 */ /* 0x000fe200078e967f */
[----:B------:R-:W-:Y:S01]  /*0e30*/  IMAD R143, R54, -0x326172a9, RZ ;  /* 0xcd9e8d57368f7824 */ /* 0x000fe200078e02ff */
[--C-:B------:R-:W-:Y:S01]  /*0e40*/  HADD2.F32 R136, -RZ, R59.reuse.H0_H0 ;  /* 0x2000003bff887230 */ /* 0x100fe20000004100 */
[----:B------:R-:W-:Y:S01]  /*0e50*/  IMAD.HI.U32 R52, R55, -0x2daee0ad, RZ ;  /* 0xd2511f5337347827 */ /* 0x000fe200078e00ff */
[----:B------:R-:W-:-:S03]  /*0e60*/  HADD2.F32 R135, -RZ, R59.H1_H1 ;  /* 0x3000003bff877230 */ /* 0x000fc60000004100 */
[----:B------:R-:W-:Y:S01]  /*0e70*/  IMAD.HI.U32 R53, R150, -0x326172a9, RZ ;  /* 0xcd9e8d5796357827 */ /* 0x000fe200078e00ff */
[----:B------:R-:W-:-:S03]  /*0e80*/  LOP3.LUT R142, R52, R142, R137, 0x96, !PT ;  /* 0x0000008e348e7212 */ /* 0x000fc600078e9689 */
[----:B------:R-:W-:Y:S01]  /*0e90*/  IMAD.IADD R66, R73, 0x1, R66 ;  /* 0x0000000149427824 */ /* 0x000fe200078e0242 */
[----:B------:R-:W-:Y:S01]  /*0ea0*/  LOP3.LUT R143, R53, R143, R140, 0x96, !PT ;  /* 0x0000008f358f7212 */ /* 0x000fe200078e968c */
[----:B------:R-:W-:Y:S02]  /*0eb0*/  IMAD R148, R55, -0x2daee0ad, RZ ;  /* 0xd2511f5337947824 */ /* 0x000fe400078e02ff */
[----:B------:R-:W-:Y:S02]  /*0ec0*/  IMAD.SHL.U32 R147, R66, 0x8, RZ ;  /* 0x0000000842937824 */ /* 0x000fe400078e00ff */
[----:B01----:R-:W-:Y:S02]  /*0ed0*/  IMAD R150, R150, -0x326172a9, RZ ;  /* 0xcd9e8d5796967824 */ /* 0x003fe400078e02ff */
.L_x_18875:
        /* <DEDUP_REMOVED lines=48> */
.L_x_18567:
[----:B------:R-:W-:Y:S02]  /*11e0*/  IMAD.MOV.U32 R96, RZ, RZ, R150 ;  /* 0x000000ffff607224 */ /* 0x000fe400078e0096 */
.L_x_18568:
[----:B------:R-:W-:Y:S05]  /*11f0*/  BSYNC B2 ;  /* 0x0000000000027941 */ /* 0x000fea0003800000 */
.L_x_18566:
        /* <DEDUP_REMOVED lines=16> */
.L_x_18572:
[----:B------:R-:W-:Y:S05]  /*1300*/  BSYNC B3 ;  /* 0x0000000000037941 */ /* 0x000fea0003800000 */
.L_x_18571:
        /* <DEDUP_REMOVED lines=43> */
.L_x_18570:
[----:B------:R-:W-:Y:S05]  /*15c0*/  BSYNC B2 ;  /* 0x0000000000027941 */ /* 0x000fea0003800000 */
.L_x_18569:
[----:B------:R-:W0:Y:S01]  /*15d0*/  I2F.U32 R56, R96 ;  /* 0x0000006000387306 */ /* 0x000e220000201000 */
[----:B-----5:R-:W-:Y:S01]  /*15e0*/  HADD2.F32 R57, -RZ, R60.H0_H0 ;  /* 0x2000003cff397230 */ /* 0x020fe20000004100 */
        /* <DEDUP_REMOVED lines=8> */
.L_x_18565:
[----:B0-----:R-:W-:Y:S05]  /*1670*/  BSYNC B1 ;  /* 0x0000000000017941 */ /* 0x001fea0003800000 */
.L_x_18564:
        /* <DEDUP_REMOVED lines=18> */
.L_x_18576:
[----:B------:R-:W-:Y:S02]  /*17a0*/  IMAD.MOV.U32 R96, RZ, RZ, R150 ;  /* 0x000000ffff607224 */ /* 0x000fe400078e0096 */
.L_x_18577:
[----:B------:R-:W-:Y:S05]  /*17b0*/  BSYNC B2 ;  /* 0x0000000000027941 */ /* 0x000fea0003800000 */
.L_x_18575:
        /* <DEDUP_REMOVED lines=16> */
.L_x_18581:
[----:B------:R-:W-:Y:S05]  /*18c0*/  BSYNC B3 ;  /* 0x0000000000037941 */ /* 0x000fea0003800000 */
.L_x_18580:
        /* <DEDUP_REMOVED lines=43> */
.L_x_18579:
[----:B------:R-:W-:Y:S05]  /*1b80*/  BSYNC B2 ;  /* 0x0000000000027941 */ /* 0x000fea0003800000 */
.L_x_18578:
[----:B------:R-:W0:Y:S01]  /*1b90*/  I2F.U32 R57, R96 ;  /* 0x0000006000397306 */ /* 0x000e220000201000 */
[----:B-----5:R-:W-:Y:S01]  /*1ba0*/  HADD2.F32 R58, -RZ, R60.H1_H1 ;  /* 0x3000003cff3a7230 */ /* 0x020fe20000004100 */
        /* <DEDUP_REMOVED lines=8> */
.L_x_18574:
[----:B------:R-:W-:Y:S05]  /*1c30*/  BSYNC B1 ;  /* 0x0000000000017941 */ /* 0x000fea0003800000 */
.L_x_18573:
        /* <DEDUP_REMOVED lines=18> */
.L_x_18585:
[----:B------:R-:W-:Y:S02]  /*1d60*/  IMAD.MOV.U32 R96, RZ, RZ, R150 ;  /* 0x000000ffff607224 */ /* 0x000fe400078e0096 */
.L_x_18586:
[----:B------:R-:W-:Y:S05]  /*1d70*/  BSYNC B2 ;  /* 0x0000000000027941 */ /* 0x000fea0003800000 */
.L_x_18584:
        /* <DEDUP_REMOVED lines=16> */
.L_x_18590:
[----:B------:R-:W-:Y:S05]  /*1e80*/  BSYNC B3 ;  /* 0x0000000000037941 */ /* 0x000fea0003800000 */
.L_x_18589:
        /* <DEDUP_REMOVED lines=44> */
.L_x_18588:
[----:B------:R-:W-:Y:S05]  /*2150*/  BSYNC B2 ;  /* 0x0000000000027941 */ /* 0x000fea0003800000 */
.L_x_18587:
[----:B------:R-:W0:Y:S01]  /*2160*/  I2F.U32 R58, R96 ;  /* 0x00000060003a7306 */ /* 0x000e220000201000 */
[----:B------:R-:W-:Y:S01]  /*2170*/  HFMA2.MMA R69, -RZ, RZ, 0.1171875, 0 ;  /* 0x2f800000ff457435 */ /* 0x000fe200000001ff */
[----:B-----5:R-:W-:-:S05]  /*2180*/  HADD2.F32 R59, -RZ, R61.H0_H0 ;  /* 0x2000003dff3b7230 */ /* 0x020fca0000004100 */
[----:B------:R-:W-:-:S04]  /*2190*/  FMUL.FTZ R59, R59, c[0x0][0x1ec] ;  /* 0x00007b003b3b7a20 */ /* 0x000fc80000410000 */
[----:B------:R-:W-:Y:S02]  /*21a0*/  FMUL.FTZ R59, R59, c[0x0][0x1e8] ;  /* 0x00007a003b3b7a20 */ /* 0x000fe40000410000 */
[----:B0-----:R-:W-:-:S05]  /*21b0*/  FFMA.FTZ R58, R58, R69, 1.1641532182693481445e-10 ;  /* 0x2f0000003a3a7423 */ /* 0x001fca0000010045 */
[----:B------:R-:W-:-:S04]  /*21c0*/  FSETP.GTU.FTZ.AND P5, PT, R58, c[0x0][0x1e4], PT ;  /* 0x000079003a007a0b */ /* 0x000fc80003fbc000 */
[----:B------:R-:W-:Y:S02]  /*21d0*/  FSEL R58, R59, RZ, !P5 ;  /* 0x000000ff3b3a7208 */ /* 0x000fe40006800000 */
[----:B------:R-:W-:-:S03]  /*21e0*/  SEL R154, RZ, 0x1, P5 ;  /* 0x00000001ff9a7807 */ /* 0x000fc60002800000 */
[----:B------:R-:W-:Y:S02]  /*21f0*/  @P3 FADD.FTZ R58, R54, R58 ;  /* 0x0000003a363a3221 */ /* 0x000fe40000010000 */
.L_x_18583:
[----:B------:R-:W-:Y:S05]  /*2200*/  BSYNC B1 ;  /* 0x0000000000017941 */ /* 0x000fea0003800000 */
.L_x_18582:
        /* <DEDUP_REMOVED lines=18> */
.L_x_18594:
[----:B------:R-:W-:Y:S02]  /*2330*/  MOV R98, R150 ;  /* 0x0000009600627202 */ /* 0x000fe40000000f00 */
.L_x_18595:
[----:B------:R-:W-:Y:S05]  /*2340*/  BSYNC B2 ;  /* 0x0000000000027941 */ /* 0x000fea0003800000 */
.L_x_18593:
        /* <DEDUP_REMOVED lines=16> */
.L_x_18599:
[----:B------:R-:W-:Y:S05]  /*2450*/  BSYNC B3 ;  /* 0x0000000000037941 */ /* 0x000fea0003800000 */
.L_x_18598:
        /* <DEDUP_REMOVED lines=44> */
.L_x_18597:
[----:B------:R-:W-:Y:S05]  /*2720*/  BSYNC B2 ;  /* 0x0000000000027941 */ /* 0x000fea0003800000 */
.L_x_18596:
        /* <DEDUP_REMOVED lines=10> */
.L_x_18592:
[----:B------:R-:W-:Y:S05]  /*27d0*/  BSYNC B1 ;  /* 0x0000000000017941 */ /* 0x000fea0003800000 */
.L_x_18591:
        /* <DEDUP_REMOVED lines=18> */
.L_x_18603:
[----:B------:R-:W-:Y:S02]  /*2900*/  IMAD.MOV.U32 R98, RZ, RZ, R150 ;  /* 0x000000ffff627224 */ /* 0x000fe400078e0096 */
.L_x_18604:
[----:B------:R-:W-:Y:S05]  /*2910*/  BSYNC B2 ;  /* 0x0000000000027941 */ /* 0x000fea0003800000 */
.L_x_18602:
        /* <DEDUP_REMOVED lines=16> */
.L_x_18608:
[----:B------:R-:W-:Y:S05]  /*2a20*/  BSYNC B3 ;  /* 0x0000000000037941 */ /* 0x000fea0003800000 */
.L_x_18607:
        /* <DEDUP_REMOVED lines=40> */
[----:B------:R-:W-:Y:S01]  /*2cb0*/  IMAD.WIDE.U32 R68, R71, -0x2daee0ad, RZ ;  /* 0xd2511f5347447825 */ /* 0x000fe200078e00ff */
[----:B------:R-:W-:-:S03]  /*2cc0*/  HFMA2.MMA R70, -RZ, RZ, 0, 0 ;  /* 0x00000000ff467435 */ /* 0x000fc600000001ff */
[----:B------:R-:W-:Y:S01]  /*2cd0*/  IMAD.MOV.U32 R148, RZ, RZ, R68 ;  /* 0x000000ffff947224 */ /* 0x000fe200078e0044 */
[----:B------:R-:W-:Y:S02]  /*2ce0*/  LOP3.LUT R142, R69, R142, R137, 0x96, !PT ;  /* 0x0000008e458e7212 */ /* 0x000fe400078e9689 */
.L_x_18606:
[----:B------:R-:W-:Y:S05]  /*2cf0*/  BSYNC B2 ;  /* 0x0000000000027941 */ /* 0x000fea0003800000 */
.L_x_18605:
[----:B------:R-:W0:Y:S01]  /*2d00*/  I2F.U32 R68, R98 ;  /* 0x0000006200447306 */ /* 0x000e220000201000 */
[----:B------:R-:W-:Y:S01]  /*2d10*/  HADD2.F32 R69, -RZ, R62.H0_H0 ;  /* 0x2000003eff457230 */ /* 0x000fe20000004100 */
        /* <DEDUP_REMOVED lines=8> */
.L_x_18601:
[----:B------:R-:W-:Y:S05]  /*2da0*/  BSYNC B1 ;  /* 0x0000000000017941 */ /* 0x000fea0003800000 */
.L_x_18600:
        /* <DEDUP_REMOVED lines=18> */
.L_x_18612:
[----:B------:R-:W-:Y:S02]  /*2ed0*/  IMAD.MOV.U32 R144, RZ, RZ, R150 ;  /* 0x000000ffff907224 */ /* 0x000fe400078e0096 */
.L_x_18613:
[----:B------:R-:W-:Y:S05]  /*2ee0*/  BSYNC B2 ;  /* 0x0000000000027941 */ /* 0x000fea0003800000 */
.L_x_18611:
        /* <DEDUP_REMOVED lines=16> */
.L_x_18617:
[----:B------:R-:W-:Y:S05]  /*2ff0*/  BSYNC B3 ;  /* 0x0000000000037941 */ /* 0x000fea0003800000 */
.L_x_18616:
        /* <DEDUP_REMOVED lines=44> */
.L_x_18615:
[----:B------:R-:W-:Y:S05]  /*32c0*/  BSYNC B2 ;  /* 0x0000000000027941 */ /* 0x000fea0003800000 */
.L_x_18614:
[----:B------:R-:W0:Y:S01]  /*32d0*/  I2F.U32 R69, R144 ;  /* 0x0000009000457306 */ /* 0x000e220000201000 */
[----:B------:R-:W-:Y:S01]  /*32e0*/  HADD2.F32 R70, -RZ, R62.H1_H1 ;  /* 0x3000003eff467230 */ /* 0x000fe20000004100 */
        /* <DEDUP_REMOVED lines=8> */
.L_x_18610:
[----:B------:R-:W-:Y:S05]  /*3370*/  BSYNC B1 ;  /* 0x0000000000017941 */ /* 0x000fea0003800000 */
.L_x_18609:
        /* <DEDUP_REMOVED lines=18> */
.L_x_18621:
[----:B------:R-:W-:Y:S02]  /*34a0*/  IMAD.MOV.U32 R144, RZ, RZ, R150 ;  /* 0x000000ffff907224 */ /* 0x000fe400078e0096 */
.L_x_18622:
[----:B------:R-:W-:Y:S05]  /*34b0*/  BSYNC B2 ;  /* 0x0000000000027941 */ /* 0x000fea0003800000 */
.L_x_18620:
        /* <DEDUP_REMOVED lines=16> */
.L_x_18626:
[----:B------:R-:W-:Y:S05]  /*35c0*/  BSYNC B3 ;  /* 0x0000000000037941 */ /* 0x000fea0003800000 */
.L_x_18625:
        /* <DEDUP_REMOVED lines=44> */
.L_x_18624:
[----:B------:R-:W-:Y:S05]  /*3890*/  BSYNC B2 ;  /* 0x0000000000027941 */ /* 0x000fea0003800000 */
.L_x_18623:
        /* <DEDUP_REMOVED lines=10> */
.L_x_18619:
[----:B------:R-:W-:Y:S05]  /*3940*/  BSYNC B1 ;  /* 0x0000000000017941 */ /* 0x000fea0003800000 */
.L_x_18618:
        /* <DEDUP_REMOVED lines=18> */
.L_x_18630:
[----:B------:R-:W-:Y:S02]  /*3a70*/  IMAD.MOV.U32 R152, RZ, RZ, R150 ;  /* 0x000000ffff987224 */ /* 0x000fe400078e0096 */
.L_x_18631:
[----:B------:R-:W-:Y:S05]  /*3a80*/  BSYNC B2 ;  /* 0x0000000000027941 */ /* 0x000fea0003800000 */
.L_x_18629:
        /* <DEDUP_REMOVED lines=16> */
.L_x_18635:
[----:B------:R-:W-:Y:S05]  /*3b90*/  BSYNC B3 ;  /* 0x0000000000037941 */ /* 0x000fea0003800000 */
.L_x_18634:
        /* <DEDUP_REMOVED lines=44> */
.L_x_18633:
[----:B------:R-:W-:Y:S05]  /*3e60*/  BSYNC B2 ;  /* 0x0000000000027941 */ /* 0x000fea0003800000 */
.L_x_18632:
[----:B------:R-:W0:Y:S01]  /*3e70*/  I2F.U32 R71, R152 ;  /* 0x0000009800477306 */ /* 0x000e220000201000 */
[----:B------:R-:W-:-:S04]  /*3e80*/  IMAD.MOV.U32 R96, RZ, RZ, 0x2f800000 ;  /* 0x2f800000ff607424 */ /* 0x000fc800078e00ff */
[----:B0-----:R-:W-:Y:S01]  /*3e90*/  FFMA.FTZ R71, R71, R96, 1.1641532182693481445e-10 ;  /* 0x2f00000047477423 */ /* 0x001fe20000010060 */
[----:B------:R-:W-:-:S04]  /*3ea0*/  HADD2.F32 R96, -RZ, R63.H1_H1 ;  /* 0x3000003fff607230 */ /* 0x000fc80000004100 */
[----:B------:R-:W-:Y:S01]  /*3eb0*/  FSETP.GTU.FTZ.AND P4, PT, R71, c[0x0][0x1e4], PT ;  /* 0x0000790047007a0b */ /* 0x000fe20003f9c000 */
[----:B------:R-:W-:-:S03]  /*3ec0*/  FMUL.FTZ R96, R96, c[0x0][0x1ec] ;  /* 0x00007b0060607a20 */ /* 0x000fc60000410000 */
[----:B------:R-:W-:Y:S01]  /*3ed0*/  SEL R159, RZ, 0x1, P4 ;  /* 0x00000001ff9f7807 */ /* 0x000fe20002000000 */
[----:B------:R-:W-:-:S05]  /*3ee0*/  FMUL.FTZ R96, R96, c[0x0][0x1e8] ;  /* 0x00007a0060607a20 */ /* 0x000fca0000410000 */
[----:B------:R-:W-:-:S05]  /*3ef0*/  FSEL R71, R96, RZ, !P4 ;  /* 0x000000ff60477208 */ /* 0x000fca0006000000 */
[----:B------:R-:W-:Y:S02]  /*3f00*/  @P3 FADD.FTZ R71, R67, R71 ;  /* 0x0000004743473221 */ /* 0x000fe40000010000 */
.L_x_18628:
[----:B------:R-:W-:Y:S05]  /*3f10*/  BSYNC B1 ;  /* 0x0000000000017941 */ /* 0x000fea0003800000 */
.L_x_18627:
        /* <DEDUP_REMOVED lines=22> */
[----:B------:R-:W-:Y:S02]  /*4080*/  LOP3.LUT R153, R97, R153, RZ, 0xfc, !PT ;  /* 0x0000009961997212 */ /* 0x000fe400078efcff */
[----:B------:R-:W-:Y:S01]  /*4090*/  LOP3.LUT R152, R96, 0xff, R149, 0xf8, !PT ;  /* 0x000000ff60987812 */ /* 0x000fe200078ef895 */
[----:B------:R-:W-:-:S05]  /*40a0*/  IMAD.WIDE.U32 R96, R161, R98, c[0x0][0x190] ;  /* 0x00006400a1607625 */ /* 0x000fca00078e0062 */
[----:B------:R0:W-:Y:S02]  /*40b0*/  STG.E.64 [R96.64], R152 ;  /* 0x0000009860007986 */ /* 0x0001e4000c101b04 */
.L_x_18637:
[----:B------:R-:W-:Y:S05]  /*40c0*/  BSYNC B1 ;  /* 0x0000000000017941 */ /* 0x000fea0003800000 */
.L_x_18636:
[----:B------:R-:W-:Y:S02]  /*40d0*/  IADD3 R163, R163, 0x100, RZ ;  /* 0x00000100a3a37810 */ /* 0x000fe40007ffe0ff */
[----:B------:R-:W-:Y:S02]  /*40e0*/  IADD3 R161, R161, 0x100, RZ ;  /* 0x00000100a1a17810 */ /* 0x000fe40007ffe0ff */
.L_x_18563:
[----:B0-----:R-:W-:Y:S05]  /*40f0*/  BSYNC B0 ;  /* 0x0000000000007941 */ /* 0x001fea0003800000 */
.L_x_18562:
        /* <DEDUP_REMOVED lines=31> */
.L_x_18643:
[----:B------:R-:W-:Y:S02]  /*42f0*/  IMAD.MOV.U32 R96, RZ, RZ, R150 ;  /* 0x000000ffff607224 */ /* 0x000fe400078e0096 */
.L_x_18644:
[----:B------:R-:W-:Y:S05]  /*4300*/  BSYNC B2 ;  /* 0x0000000000027941 */ /* 0x000fea0003800000 */
.L_x_18642:
        /* <DEDUP_REMOVED lines=16> */
.L_x_18648:
[----:B------:R-:W-:Y:S05]  /*4410*/  BSYNC B3 ;  /* 0x0000000000037941 */ /* 0x000fea0003800000 */
.L_x_18647:
        /* <DEDUP_REMOVED lines=43> */
.L_x_18646:
[----:B------:R-:W-:Y:S05]  /*46d0*/  BSYNC B2 ;  /* 0x0000000000027941 */ /* 0x000fea0003800000 */
.L_x_18645:
        /* <DEDUP_REMOVED lines=10> */
.L_x_18641:
[----:B0-----:R-:W-:Y:S05]  /*4780*/  BSYNC B1 ;  /* 0x0000000000017941 */ /* 0x001fea0003800000 */
.L_x_18640:
        /* <DEDUP_REMOVED lines=18> */
.L_x_18652:
[----:B------:R-:W-:Y:S02]  /*48b0*/  IMAD.MOV.U32 R96, RZ, RZ, R150 ;  /* 0x000000ffff607224 */ /* 0x000fe400078e0096 */
.L_x_18653:
[----:B------:R-:W-:Y:S05]  /*48c0*/  BSYNC B2 ;  /* 0x0000000000027941 */ /* 0x000fea0003800000 */
.L_x_18651:
        /* <DEDUP_REMOVED lines=16> */
.L_x_18657:
[----:B------:R-:W-:Y:S05]  /*49d0*/  BSYNC B3 ;  /* 0x0000000000037941 */ /* 0x000fea0003800000 */
.L_x_18656:
        /* <DEDUP_REMOVED lines=43> */
.L_x_18655:
[----:B------:R-:W-:Y:S05]  /*4c90*/  BSYNC B2 ;  /* 0x0000000000027941 */ /* 0x000fea0003800000 */
.L_x_18654:
[----:B------:R-:W0:Y:S01]  /*4ca0*/  I2F.U32 R73, R96 ;  /* 0x0000006000497306 */ /* 0x000e220000201000 */
[----:B------:R-:W-:Y:S01]  /*4cb0*/  HFMA2.MMA R74, -RZ, RZ, 0.1171875, 0 ;  /* 0x2f800000ff4a7435 */ /* 0x000fe200000001ff */
[----:B-----5:R-:W-:-:S05]  /*4cc0*/  HADD2.F32 R76, -RZ, R60.H1_H1 ;  /* 0x3000003cff4c7230 */ /* 0x020fca0000004100 */
[----:B------:R-:W-:-:S04]  /*4cd0*/  FMUL.FTZ R76, R76, c[0x0][0x1ec] ;  /* 0x00007b004c4c7a20 */ /* 0x000fc80000410000 */
[----:B------:R-:W-:Y:S02]  /*4ce0*/  FMUL.FTZ R76, R76, c[0x0][0x1e8] ;  /* 0x00007a004c4c7a20 */ /* 0x000fe40000410000 */
[----:B0-----:R-:W-:-:S05]  /*4cf0*/  FFMA.FTZ R73, R73, R74, 1.1641532182693481445e-10 ;  /* 0x2f00000049497423 */ /* 0x001fca000001004a */
[----:B------:R-:W-:-:S04]  /*4d00*/  FSETP.GTU.FTZ.AND P5, PT, R73, c[0x0][0x1e4], PT ;  /* 0x0000790049007a0b */ /* 0x000fc80003fbc000 */
[----:B------:R-:W-:Y:S02]  /*4d10*/  FSEL R73, R76, RZ, !P5 ;  /* 0x000000ff4c497208 */ /* 0x000fe40006800000 */
[----:B------:R-:W-:-:S03]  /*4d20*/  SEL R151, RZ, 0x1, P5 ;  /* 0x00000001ff977807 */ /* 0x000fc60002800000 */
[----:B------:R-:W-:Y:S02]  /*4d30*/  @P3 FADD.FTZ R73, R53, R73 ;  /* 0x0000004935493221 */ /* 0x000fe40000010000 */
.L_x_18650:
[----:B------:R-:W-:Y:S05]  /*4d40*/  BSYNC B1 ;  /* 0x0000000000017941 */ /* 0x000fea0003800000 */
.L_x_18649:
        /* <DEDUP_REMOVED lines=18> */
.L_x_18661:
[----:B------:R-:W-:Y:S02]  /*4e70*/  IMAD.MOV.U32 R96, RZ, RZ, R150 ;  /* 0x000000ffff607224 */ /* 0x000fe400078e0096 */
.L_x_18662:
[----:B------:R-:W-:Y:S05]  /*4e80*/  BSYNC B2 ;  /* 0x0000000000027941 */ /* 0x000fea0003800000 */
.L_x_18660:
        /* <DEDUP_REMOVED lines=16> */
.L_x_18666:
[----:B------:R-:W-:Y:S05]  /*4f90*/  BSYNC B3 ;  /* 0x0000000000037941 */ /* 0x000fea0003800000 */
.L_x_18665:
        /* <DEDUP_REMOVED lines=44> */
.L_x_18664:
[----:B------:R-:W-:Y:S05]  /*5260*/  BSYNC B2 ;  /* 0x0000000000027941 */ /* 0x000fea0003800000 */
.L_x_18663:
        /* <DEDUP_REMOVED lines=10> */
.L_x_18659:
[----:B------:R-:W-:Y:S05]  /*5310*/  BSYNC B1 ;  /* 0x0000000000017941 */ /* 0x000fea0003800000 */
.L_x_18658:
        /* <DEDUP_REMOVED lines=18> */
.L_x_18670:
[----:B------:R-:W-:Y:S02]  /*5440*/  IMAD.MOV.U32 R98, RZ, RZ, R150 ;  /* 0x000000ffff627224 */ /* 0x000fe400078e0096 */
.L_x_18671:
[----:B------:R-:W-:Y:S05]  /*5450*/  BSYNC B2 ;  /* 0x0000000000027941 */ /* 0x000fea0003800000 */
.L_x_18669:
        /* <DEDUP_REMOVED lines=16> */
.L_x_18675:
[----:B------:R-:W-:Y:S05]  /*5560*/  BSYNC B3 ;  /* 0x0000000000037941 */ /* 0x000fea0003800000 */
.L_x_18674:
        /* <DEDUP_REMOVED lines=44> */
.L_x_18673:
[----:B------:R-:W-:Y:S05]  /*5830*/  BSYNC B2 ;  /* 0x0000000000027941 */ /* 0x000fea0003800000 */
.L_x_18672:
        /* <DEDUP_REMOVED lines=10> */
.L_x_18668:
[----:B------:R-:W-:Y:S05]  /*58e0*/  BSYNC B1 ;  /* 0x0000000000017941 */ /* 0x000fea0003800000 */
.L_x_18667:
        /* <DEDUP_REMOVED lines=18> */
.L_x_18679:
[----:B------:R-:W-:Y:S02]  /*5a10*/  IMAD.MOV.U32 R98, RZ, RZ, R150 ;  /* 0x000000ffff627224 */ /* 0x000fe400078e0096 */
.L_x_18680:
[----:B------:R-:W-:Y:S05]  /*5a20*/  BSYNC B2 ;  /* 0x0000000000027941 */ /* 0x000fea0003800000 */
.L_x_18678:
        /* <DEDUP_REMOVED lines=16> */
.L_x_18684:
[----:B------:R-:W-:Y:S05]  /*5b30*/  BSYNC B3 ;  /* 0x0000000000037941 */ /* 0x000fea0003800000 */
.L_x_18683:
        /* <DEDUP_REMOVED lines=44> */
.L_x_18682:
[----:B------:R-:W-:Y:S05]  /*5e00*/  BSYNC B2 ;  /* 0x0000000000027941 */ /* 0x000fea0003800000 */
.L_x_18681:
[----:B------:R-:W0:Y:S01]  /*5e10*/  I2F.U32 R76, R98 ;  /* 0x00000062004c7306 */ /* 0x000e220000201000 */
[----:B------:R-:W-:Y:S01]  /*5e20*/  HFMA2.MMA R77, -RZ, RZ, 0.1171875, 0 ;  /* 0x2f800000ff4d7435 */ /* 0x000fe200000001ff */
[----:B------:R-:W-:-:S05]  /*5e30*/  HADD2.F32 R79, -RZ, R62.H0_H0 ;  /* 0x2000003eff4f7230 */ /* 0x000fca0000004100 */
[----:B------:R-:W-:-:S04]  /*5e40*/  FMUL.FTZ R79, R79, c[0x0][0x1ec] ;  /* 0x00007b004f4f7a20 */ /* 0x000fc80000410000 */
[----:B------:R-:W-:Y:S02]  /*5e50*/  FMUL.FTZ R79, R79, c[0x0][0x1e8] ;  /* 0x00007a004f4f7a20 */ /* 0x000fe40000410000 */
[----:B0-----:R-:W-:-:S05]  /*5e60*/  FFMA.FTZ R76, R76, R77, 1.1641532182693481445e-10 ;  /* 0x2f0000004c4c7423 */ /* 0x001fca000001004d */
[----:B------:R-:W-:-:S04]  /*5e70*/  FSETP.GTU.FTZ.AND P5, PT, R76, c[0x0][0x1e4], PT ;  /* 0x000079004c007a0b */ /* 0x000fc80003fbc000 */
[----:B------:R-:W-:Y:S02]  /*5e80*/  FSEL R76, R79, RZ, !P5 ;  /* 0x000000ff4f4c7208 */ /* 0x000fe40006800000 */
[----:B------:R-:W-:-:S03]  /*5e90*/  SEL R156, RZ, 0x1, P5 ;  /* 0x00000001ff9c7807 */ /* 0x000fc60002800000 */
[----:B------:R-:W-:Y:S02]  /*5ea0*/  @P3 FADD.FTZ R76, R64, R76 ;  /* 0x0000004c404c3221 */ /* 0x000fe40000010000 */
.L_x_18677:
[----:B------:R-:W-:Y:S05]  /*5eb0*/  BSYNC B1 ;  /* 0x0000000000017941 */ /* 0x000fea0003800000 */
.L_x_18676:
        /* <DEDUP_REMOVED lines=18> */
.L_x_18688:
[----:B------:R-:W-:Y:S02]  /*5fe0*/  IMAD.MOV.U32 R144, RZ, RZ, R150 ;  /* 0x000000ffff907224 */ /* 0x000fe400078e0096 */
.L_x_18689:
[----:B------:R-:W-:Y:S05]  /*5ff0*/  BSYNC B2 ;  /* 0x0000000000027941 */ /* 0x000fea0003800000 */
.L_x_18687:
        /* <DEDUP_REMOVED lines=16> */
.L_x_18693:
[----:B------:R-:W-:Y:S05]  /*6100*/  BSYNC B3 ;  /* 0x0000000000037941 */ /* 0x000fea0003800000 */
.L_x_18692:
        /* <DEDUP_REMOVED lines=44> */
.L_x_18691:
[----:B------:R-:W-:Y:S05]  /*63d0*/  BSYNC B2 ;  /* 0x0000000000027941 */ /* 0x000fea0003800000 */
.L_x_18690:
[----:B------:R-:W0:Y:S01]  /*63e0*/  I2F.U32 R77, R144 ;  /* 0x00000090004d7306 */ /* 0x000e220000201000 */
[----:B------:R-:W-:Y:S01]  /*63f0*/  HFMA2.MMA R78, -RZ, RZ, 0.1171875, 0 ;  /* 0x2f800000ff4e7435 */ /* 0x000fe200000001ff */
[----:B------:R-:W-:-:S05]  /*6400*/  HADD2.F32 R96, -RZ, R62.H1_H1 ;  /* 0x3000003eff607230 */ /* 0x000fca0000004100 */
[----:B------:R-:W-:-:S04]  /*6410*/  FMUL.FTZ R96, R96, c[0x0][0x1ec] ;  /* 0x00007b0060607a20 */ /* 0x000fc80000410000 */
[----:B------:R-:W-:Y:S02]  /*6420*/  FMUL.FTZ R96, R96, c[0x0][0x1e8] ;  /* 0x00007a0060607a20 */ /* 0x000fe40000410000 */
[----:B0-----:R-:W-:-:S05]  /*6430*/  FFMA.FTZ R77, R77, R78, 1.1641532182693481445e-10 ;  /* 0x2f0000004d4d7423 */ /* 0x001fca000001004e */
[----:B------:R-:W-:-:S04]  /*6440*/  FSETP.GTU.FTZ.AND P5, PT, R77, c[0x0][0x1e4], PT ;  /* 0x000079004d007a0b */ /* 0x000fc80003fbc000 */
[----:B------:R-:W-:Y:S02]  /*6450*/  FSEL R77, R96, RZ, !P5 ;  /* 0x000000ff604d7208 */ /* 0x000fe40006800000 */
[----:B------:R-:W-:-:S03]  /*6460*/  SEL R157, RZ, 0x1, P5 ;  /* 0x00000001ff9d7807 */ /* 0x000fc60002800000 */
[----:B------:R-:W-:Y:S02]  /*6470*/  @P3 FADD.FTZ R77, R65, R77 ;  /* 0x0000004d414d3221 */ /* 0x000fe40000010000 */
.L_x_18686:
[----:B------:R-:W-:Y:S05]  /*6480*/  BSYNC B1 ;  /* 0x0000000000017941 */ /* 0x000fea0003800000 */
.L_x_18685:
        /* <DEDUP_REMOVED lines=18> */
.L_x_18697:
[----:B------:R-:W-:Y:S02]  /*65b0*/  IMAD.MOV.U32 R144, RZ, RZ, R150 ;  /* 0x000000ffff907224 */ /* 0x000fe400078e0096 */
.L_x_18698:
[----:B------:R-:W-:Y:S05]  /*65c0*/  BSYNC B2 ;  /* 0x0000000000027941 */ /* 0x000fea0003800000 */
.L_x_18696:
        /* <DEDUP_REMOVED lines=16> */
.L_x_18702:
[----:B------:R-:W-:Y:S05]  /*66d0*/  BSYNC B3 ;  /* 0x0000000000037941 */ /* 0x000fea0003800000 */
.L_x_18701:
        /* <DEDUP_REMOVED lines=44> */
.L_x_18700:
[----:B------:R-:W-:Y:S05]  /*69a0*/  BSYNC B2 ;  /* 0x0000000000027941 */ /* 0x000fea0003800000 */
.L_x_18699:
        /* <DEDUP_REMOVED lines=10> */
.L_x_18695:
[----:B------:R-:W-:Y:S05]  /*6a50*/  BSYNC B1 ;  /* 0x0000000000017941 */ /* 0x000fea0003800000 */
.L_x_18694:
        /* <DEDUP_REMOVED lines=18> */
.L_x_18706:
[----:B------:R-:W-:Y:S02]  /*6b80*/  IMAD.MOV.U32 R152, RZ, RZ, R150 ;  /* 0x000000ffff987224 */ /* 0x000fe400078e0096 */
.L_x_18707:
[----:B------:R-:W-:Y:S05]  /*6b90*/  BSYNC B2 ;  /* 0x0000000000027941 */ /* 0x000fea0003800000 */
.L_x_18705:
        /* <DEDUP_REMOVED lines=16> */
.L_x_18711:
[----:B------:R-:W-:Y:S05]  /*6ca0*/  BSYNC B3 ;  /* 0x0000000000037941 */ /* 0x000fea0003800000 */
.L_x_18710:
        /* <DEDUP_REMOVED lines=44> */
.L_x_18709:
[----:B------:R-:W-:Y:S05]  /*6f70*/  BSYNC B2 ;  /* 0x0000000000027941 */ /* 0x000fea0003800000 */
.L_x_18708:
[----:B------:R-:W0:Y:S01]  /*6f80*/  I2F.U32 R79, R152 ;  /* 0x00000098004f7306 */ /* 0x000e220000201000 */
[----:B------:R-:W-:-:S10]  /*6f90*/  HFMA2.MMA R96, -RZ, RZ, 0.1171875, 0 ;  /* 0x2f800000ff607435 */ /* 0x000fd400000001ff */
        /* <DEDUP_REMOVED lines=8> */
.L_x_18704:
[----:B------:R-:W-:Y:S05]  /*7020*/  BSYNC B1 ;  /* 0x0000000000017941 */ /* 0x000fea0003800000 */
.L_x_18703:
        /* <DEDUP_REMOVED lines=26> */
.L_x_18713:
[----:B------:R-:W-:Y:S05]  /*71d0*/  BSYNC B1 ;  /* 0x0000000000017941 */ /* 0x000fea0003800000 */
.L_x_18712:
[----:B------:R-:W-:Y:S02]  /*71e0*/  IADD3 R163, R163, 0x100, RZ ;  /* 0x00000100a3a37810 */ /* 0x000fe40007ffe0ff */
[----:B------:R-:W-:Y:S02]  /*71f0*/  IADD3 R161, R161, 0x100, RZ ;  /* 0x00000100a1a17810 */ /* 0x000fe40007ffe0ff */
.L_x_18639:
[----:B------:R-:W-:Y:S05]  /*7200*/  BSYNC B0 ;  /* 0x0000000000007941 */ /* 0x000fea0003800000 */
.L_x_18638:
        /* <DEDUP_REMOVED lines=31> */
.L_x_18719:
[----:B0-----:R-:W-:Y:S02]  /*7400*/  IMAD.MOV.U32 R96, RZ, RZ, R150 ;  /* 0x000000ffff607224 */ /* 0x001fe400078e0096 */
.L_x_18720:
[----:B------:R-:W-:Y:S05]  /*7410*/  BSYNC B2 ;  /* 0x0000000000027941 */ /* 0x000fea0003800000 */
.L_x_18718:
        /* <DEDUP_REMOVED lines=16> */
.L_x_18724:
[----:B------:R-:W-:Y:S05]  /*7520*/  BSYNC B3 ;  /* 0x0000000000037941 */ /* 0x000fea0003800000 */
.L_x_18723:
        /* <DEDUP_REMOVED lines=43> */
.L_x_18722:
[----:B------:R-:W-:Y:S05]  /*77e0*/  BSYNC B2 ;  /* 0x0000000000027941 */ /* 0x000fea0003800000 */
.L_x_18721:
        /* <DEDUP_REMOVED lines=10> */
.L_x_18717:
[----:B-1----:R-:W-:Y:S05]  /*7890*/  BSYNC B1 ;  /* 0x0000000000017941 */ /* 0x002fea0003800000 */
.L_x_18716:
        /* <DEDUP_REMOVED lines=18> */
.L_x_18728:
[----:B0-----:R-:W-:Y:S02]  /*79c0*/  IMAD.MOV.U32 R96, RZ, RZ, R150 ;  /* 0x000000ffff607224 */ /* 0x001fe400078e0096 */
.L_x_18729:
[----:B------:R-:W-:Y:S05]  /*79d0*/  BSYNC B2 ;  /* 0x0000000000027941 */ /* 0x000fea0003800000 */
.L_x_18727:
        /* <DEDUP_REMOVED lines=16> */
.L_x_18733:
[----:B------:R-:W-:Y:S05]  /*7ae0*/  BSYNC B3 ;  /* 0x0000000000037941 */ /* 0x000fea0003800000 */
.L_x_18732:
        /* <DEDUP_REMOVED lines=43> */
.L_x_18731:
[----:B------:R-:W-:Y:S05]  /*7da0*/  BSYNC B2 ;  /* 0x0000000000027941 */ /* 0x000fea0003800000 */
.L_x_18730:
        /* <DEDUP_REMOVED lines=10> */
.L_x_18726:
[----:B------:R-:W-:Y:S05]  /*7e50*/  BSYNC B1 ;  /* 0x0000000000017941 */ /* 0x000fea0003800000 */
.L_x_18725:
        /* <DEDUP_REMOVED lines=18> */
.L_x_18737:
[----:B0-----:R-:W-:Y:S02]  /*7f80*/  MOV R96, R150 ;  /* 0x0000009600607202 */ /* 0x001fe40000000f00 */
.L_x_18738:
[----:B------:R-:W-:Y:S05]  /*7f90*/  BSYNC B2 ;  /* 0x0000000000027941 */ /* 0x000fea0003800000 */
.L_x_18736:
        /* <DEDUP_REMOVED lines=16> */
.L_x_18742:
[----:B------:R-:W-:Y:S05]  /*80a0*/  BSYNC B3 ;  /* 0x0000000000037941 */ /* 0x000fea0003800000 */
.L_x_18741:
        /* <DEDUP_REMOVED lines=39> */
[----:B------:R-:W-:Y:S01]  /*8320*/  IMAD.MOV.U32 R84, RZ, RZ, RZ ;  /* 0x000000ffff547224 */ /* 0x000fe200078e00ff */
[----:B------:R-:W-:Y:S01]  /*8330*/  MOV R150, R82 ;  /* 0x0000005200967202 */ /* 0x000fe20000000f00 */
[----:B------:R-:W-:-:S04]  /*8340*/  IMAD.WIDE.U32 R82, R85, -0x2daee0ad, RZ ;  /* 0xd2511f5355527825 */ /* 0x000fc800078e00ff */
[----:B------:R-:W-:Y:S01]  /*8350*/  IMAD.MOV.U32 R148, RZ, RZ, R82 ;  /* 0x000000ffff947224 */ /* 0x000fe200078e0052 */
[----:B------:R-:W-:Y:S02]  /*8360*/  LOP3.LUT R142, R83, R142, R137, 0x96, !PT ;  /* 0x0000008e538e7212 */ /* 0x000fe400078e9689 */
.L_x_18740:
[----:B------:R-:W-:Y:S05]  /*8370*/  BSYNC B2 ;  /* 0x0000000000027941 */ /* 0x000fea0003800000 */
.L_x_18739:
        /* <DEDUP_REMOVED lines=10> */
.L_x_18735:
[----:B------:R-:W-:Y:S05]  /*8420*/  BSYNC B1 ;  /* 0x0000000000017941 */ /* 0x000fea0003800000 */
.L_x_18734:
        /* <DEDUP_REMOVED lines=18> */
.L_x_18746:
[----:B------:R-:W-:Y:S02]  /*8550*/  MOV R98, R150 ;  /* 0x0000009600627202 */ /* 0x000fe40000000f00 */
.L_x_18747:
[----:B------:R-:W-:Y:S05]  /*8560*/  BSYNC B2 ;  /* 0x0000000000027941 */ /* 0x000fea0003800000 */
.L_x_18745:
        /* <DEDUP_REMOVED lines=16> */
.L_x_18751:
[----:B------:R-:W-:Y:S05]  /*8670*/  BSYNC B3 ;  /* 0x0000000000037941 */ /* 0x000fea0003800000 */
.L_x_18750:
[----:B------:R-:W-:Y:S01]  /*8680*/  LOP3.LUT R84, R83, R145, R139, 0x96, !PT ;  /* 0x0000009153547212 */ /* 0x000fe200078e968b */
[----:B------:R-:W-:-:S04]  /*8690*/  IMAD.HI.U32 R83, R2, -0x326172a9, RZ ;  /* 0xcd9e8d5702537827 */ /* 0x000fc800078e00ff */
[----:B------:R-:W-:Y:S01]  /*86a0*/  IMAD R87, R2, -0x326172a9, RZ ;  /* 0xcd9e8d5702577824 */ /* 0x000fe200078e02ff */
[----:B------:R-:W-:Y:S01]  /*86b0*/  LOP3.LUT R83, R83, R4, R138, 0x96, !PT ;  /* 0x0000000453537212 */ /* 0x000fe200078e968a */
[----:B------:R-:W-:-:S05]  /*86c0*/  IMAD.WIDE.U32 R84, R84, -0x326172a9, RZ ;  /* 0xcd9e8d5754547825 */ /* 0x000fca00078e00ff */
[----:B0-----:R-:W-:Y:S01]  /*86d0*/  LOP3.LUT R96, R85, R87, R6, 0x96, !PT ;  /* 0x0000005755607212 */ /* 0x001fe200078e9606 */
        /* <DEDUP_REMOVED lines=38> */
.L_x_18749:
[----:B------:R-:W-:Y:S05]  /*8940*/  BSYNC B2 ;  /* 0x0000000000027941 */ /* 0x000fea0003800000 */
.L_x_18748:
[----:B------:R-:W1:Y:S01]  /*8950*/  I2F.U32 R83, R98 ;  /* 0x0000006200537306 */ /* 0x000e620000201000 */
[----:B-----5:R-:W-:Y:S01]  /*8960*/  HADD2.F32 R86, -RZ, R61.H1_H1 ;  /* 0x3000003dff567230 */ /* 0x020fe20000004100 */
[----:B------:R-:W-:-:S04]  /*8970*/  IMAD.MOV.U32 R84, RZ, RZ, 0x2f800000 ;  /* 0x2f800000ff547424 */ /* 0x000fc800078e00ff */
[----:B------:R-:W-:-:S04]  /*8980*/  FMUL.FTZ R86, R86, c[0x0][0x1ec] ;  /* 0x00007b0056567a20 */ /* 0x000fc80000410000 */
[----:B------:R-:W-:Y:S02]  /*8990*/  FMUL.FTZ R86, R86, c[0x0][0x1e8] ;  /* 0x00007a0056567a20 */ /* 0x000fe40000410000 */
[----:B-1----:R-:W-:-:S05]  /*89a0*/  FFMA.FTZ R83, R83, R84, 1.1641532182693481445e-10 ;  /* 0x2f00000053537423 */ /* 0x002fca0000010054 */
[----:B------:R-:W-:-:S04]  /*89b0*/  FSETP.GTU.FTZ.AND P5, PT, R83, c[0x0][0x1e4], PT ;  /* 0x0000790053007a0b */ /* 0x000fc80003fbc000 */
[----:B------:R-:W-:Y:S02]  /*89c0*/  FSEL R83, R86, RZ, !P5 ;  /* 0x000000ff56537208 */ /* 0x000fe40006800000 */
[----:B------:R-:W-:-:S03]  /*89d0*/  SEL R155, RZ, 0x1, P5 ;  /* 0x00000001ff9b7807 */ /* 0x000fc60002800000 */
[----:B------:R-:W-:Y:S02]  /*89e0*/  @P3 FADD.FTZ R83, R55, R83 ;  /* 0x0000005337533221 */ /* 0x000fe40000010000 */
.L_x_18744:
[----:B------:R-:W-:Y:S05]  /*89f0*/  BSYNC B1 ;  /* 0x0000000000017941 */ /* 0x000fea0003800000 */
.L_x_18743:
        /* <DEDUP_REMOVED lines=18> */
.L_x_18755:
[----:B------:R-:W-:Y:S02]  /*8b20*/  MOV R98, R150 ;  /* 0x0000009600627202 */ /* 0x000fe40000000f00 */
.L_x_18756:
[----:B------:R-:W-:Y:S05]  /*8b30*/  BSYNC B2 ;  /* 0x0000000000027941 */ /* 0x000fea0003800000 */
.L_x_18754:
        /* <DEDUP_REMOVED lines=16> */
.L_x_18760:
[----:B------:R-:W-:Y:S05]  /*8c40*/  BSYNC B3 ;  /* 0x0000000000037941 */ /* 0x000fea0003800000 */
.L_x_18759:
[----:B------:R-:W-:Y:S01]  /*8c50*/  LOP3.LUT R84, R84, R145, R139, 0x96, !PT ;  /* 0x0000009154547212 */ /* 0x000fe200078e968b */
[----:B------:R-:W-:-:S04]  /*8c60*/  IMAD.HI.U32 R87, R2, -0x326172a9, RZ ;  /* 0xcd9e8d5702577827 */ /* 0x000fc800078e00ff */
[----:B0-----:R-:W-:Y:S01]  /*8c70*/  IMAD R97, R2, -0x326172a9, RZ ;  /* 0xcd9e8d5702617824 */ /* 0x001fe200078e02ff */
        /* <DEDUP_REMOVED lines=41> */
.L_x_18758:
[----:B------:R-:W-:Y:S05]  /*8f10*/  BSYNC B2 ;  /* 0x0000000000027941 */ /* 0x000fea0003800000 */
.L_x_18757:
[----:B------:R-:W1:Y:S01]  /*8f20*/  I2F.U32 R84, R98 ;  /* 0x0000006200547306 */ /* 0x000e620000201000 */
[----:B------:R-:W-:Y:S01]  /*8f30*/  HADD2.F32 R87, -RZ, R62.H0_H0 ;  /* 0x2000003eff577230 */ /* 0x000fe20000004100 */
        /* <DEDUP_REMOVED lines=8> */
.L_x_18753:
[----:B------:R-:W-:Y:S05]  /*8fc0*/  BSYNC B1 ;  /* 0x0000000000017941 */ /* 0x000fea0003800000 */
.L_x_18752:
        /* <DEDUP_REMOVED lines=18> */
.L_x_18764:
[----:B------:R-:W-:Y:S02]  /*90f0*/  MOV R144, R150 ;  /* 0x0000009600907202 */ /* 0x000fe40000000f00 */
.L_x_18765:
[----:B------:R-:W-:Y:S05]  /*9100*/  BSYNC B2 ;  /* 0x0000000000027941 */ /* 0x000fea0003800000 */
.L_x_18763:
        /* <DEDUP_REMOVED lines=16> */
.L_x_18769:
[----:B------:R-:W-:Y:S05]  /*9210*/  BSYNC B3 ;  /* 0x0000000000037941 */ /* 0x000fea0003800000 */
.L_x_18768:
[----:B------:R-:W-:Y:S01]  /*9220*/  LOP3.LUT R86, R85, R145, R139, 0x96, !PT ;  /* 0x0000009155567212 */ /* 0x000fe200078e968b */
[----:B------:R-:W-:-:S04]  /*9230*/  IMAD.HI.U32 R85, R2, -0x326172a9, RZ ;  /* 0xcd9e8d5702557827 */ /* 0x000fc800078e00ff */
[----:B0-----:R-:W-:Y:S01]  /*9240*/  IMAD R97, R2, -0x326172a9, RZ ;  /* 0xcd9e8d5702617824 */ /* 0x001fe200078e02ff */
        /* <DEDUP_REMOVED lines=41> */
.L_x_18767:
[----:B------:R-:W-:Y:S05]  /*94e0*/  BSYNC B2 ;  /* 0x0000000000027941 */ /* 0x000fea0003800000 */
.L_x_18766:
[----:B------:R-:W1:Y:S01]  /*94f0*/  I2F.U32 R85, R144 ;  /* 0x0000009000557306 */ /* 0x000e620000201000 */
[----:B0-----:R-:W-:Y:S01]  /*9500*/  HADD2.F32 R96, -RZ, R62.H1_H1 ;  /* 0x3000003eff607230 */ /* 0x001fe20000004100 */
        /* <DEDUP_REMOVED lines=8> */
.L_x_18762:
[----:B------:R-:W-:Y:S05]  /*9590*/  BSYNC B1 ;  /* 0x0000000000017941 */ /* 0x000fea0003800000 */
.L_x_18761:
[----:B------:R-:W-:Y:S01]  /*95a0*/  @!P4 ISETP.NE.U32.AND P5, PT, RZ, c[0x0][0x180], PT ;  /* 0x00006000ff00ca0c */ /* 0x000fe20003fa5070 */
[----:B------:R-:W-:Y:S01]  /*95b0*/  BSSY B1, `(.L_x_18770) ;  /* 0x000005b000017945 */ /* 0x000fe20003800000 */
[----:B0-----:R-:W-:Y:S02]  /*95c0*/  @!P4 MOV R96, R87 ;  /* 0x000000570060c202 */ /* 0x001fe40000000f00 */
        /* <DEDUP_REMOVED lines=15> */
.L_x_18773:
[----:B------:R-:W-:Y:S02]  /*96c0*/  MOV R144, R150 ;  /* 0x0000009600907202 */ /* 0x000fe40000000f00 */
.L_x_18774:
[----:B------:R-:W-:Y:S05]  /*96d0*/  BSYNC B2 ;  /* 0x0000000000027941 */ /* 0x000fea0003800000 */
.L_x_18772:
        /* <DEDUP_REMOVED lines=16> */
.L_x_18778:
[----:B------:R-:W-:Y:S05]  /*97e0*/  BSYNC B3 ;  /* 0x0000000000037941 */ /* 0x000fea0003800000 */
.L_x_18777:
        /* <DEDUP_REMOVED lines=44> */
.L_x_18776:
[----:B------:R-:W-:Y:S05]  /*9ab0*/  BSYNC B2 ;  /* 0x0000000000027941 */ /* 0x000fea0003800000 */
.L_x_18775:
        /* <DEDUP_REMOVED lines=10> */
.L_x_18771:
[----:B------:R-:W-:Y:S05]  /*9b60*/  BSYNC B1 ;  /* 0x0000000000017941 */ /* 0x000fea0003800000 */
.L_x_18770:
        /* <DEDUP_REMOVED lines=18> */
.L_x_18782:
[----:B------:R-:W-:Y:S02]  /*9c90*/  MOV R152, R150 ;  /* 0x0000009600987202 */ /* 0x000fe40000000f00 */
.L_x_18783:
[----:B------:R-:W-:Y:S05]  /*9ca0*/  BSYNC B2 ;  /* 0x0000000000027941 */ /* 0x000fea0003800000 */
.L_x_18781:
        /* <DEDUP_REMOVED lines=16> */
.L_x_18787:
[----:B------:R-:W-:Y:S05]  /*9db0*/  BSYNC B3 ;  /* 0x0000000000037941 */ /* 0x000fea0003800000 */
.L_x_18786:
        /* <DEDUP_REMOVED lines=44> */
.L_x_18785:
[----:B------:R-:W-:Y:S05]  /*a080*/  BSYNC B2 ;  /* 0x0000000000027941 */ /* 0x000fea0003800000 */
.L_x_18784:
        /* <DEDUP_REMOVED lines=10> */
.L_x_18780:
[----:B------:R-:W-:Y:S05]  /*a130*/  BSYNC B1 ;  /* 0x0000000000017941 */ /* 0x000fea0003800000 */
.L_x_18779:
[----:B------:R-:W-:Y:S01]  /*a140*/  HFMA2.MMA R96, -RZ, RZ, 0, 1.9073486328125e-06 ;  /* 0x00000020ff607435 */ /* 0x000fe200000001ff */
[----:B------:R-:W-:Y:S09]  /*a150*/  BSSY B1, `(.L_x_18788) ;  /* 0x0000019000017945 */ /* 0x000ff20003800000 */
        /* <DEDUP_REMOVED lines=24> */
.L_x_18789:
[----:B------:R-:W-:Y:S05]  /*a2e0*/  BSYNC B1 ;  /* 0x0000000000017941 */ /* 0x000fea0003800000 */
.L_x_18788:
[----:B------:R-:W-:Y:S02]  /*a2f0*/  IADD3 R163, R163, 0x100, RZ ;  /* 0x00000100a3a37810 */ /* 0x000fe40007ffe0ff */
[----:B------:R-:W-:Y:S02]  /*a300*/  IADD3 R161, R161, 0x100, RZ ;  /* 0x00000100a1a17810 */ /* 0x000fe40007ffe0ff */
.L_x_18715:
[----:B------:R-:W-:Y:S05]  /*a310*/  BSYNC B0 ;  /* 0x0000000000007941 */ /* 0x000fea0003800000 */
.L_x_18714:
[----:B------:R-:W-:Y:S01]  /*a320*/  BSSY B0, `(.L_x_18790) ;  /* 0x000030b000007945 */ /* 0x000fe20003800000 */
        /* <DEDUP_REMOVED lines=29> */
.L_x_18795:
[----:B0-----:R-:W-:Y:S02]  /*a500*/  IMAD.MOV.U32 R96, RZ, RZ, R150 ;  /* 0x000000ffff607224 */ /* 0x001fe400078e0096 */
.L_x_18796:
[----:B------:R-:W-:Y:S05]  /*a510*/  BSYNC B2 ;  /* 0x0000000000027941 */ /* 0x000fea0003800000 */
.L_x_18794:
        /* <DEDUP_REMOVED lines=16> */
.L_x_18800:
[----:B------:R-:W-:Y:S05]  /*a620*/  BSYNC B3 ;  /* 0x0000000000037941 */ /* 0x000fea0003800000 */
.L_x_18799:
        /* <DEDUP_REMOVED lines=43> */
.L_x_18798:
[----:B------:R-:W-:Y:S05]  /*a8e0*/  BSYNC B2 ;  /* 0x0000000000027941 */ /* 0x000fea0003800000 */
.L_x_18797:
        /* <DEDUP_REMOVED lines=10> */
.L_x_18793:
[----:B-1----:R-:W-:Y:S05]  /*a990*/  BSYNC B1 ;  /* 0x0000000000017941 */ /* 0x002fea0003800000 */
.L_x_18792:
        /* <DEDUP_REMOVED lines=18> */
.L_x_18804:
[----:B------:R-:W-:Y:S02]  /*aac0*/  MOV R98, R150 ;  /* 0x0000009600627202 */ /* 0x000fe40000000f00 */
.L_x_18805:
[----:B------:R-:W-:Y:S05]  /*aad0*/  BSYNC B2 ;  /* 0x0000000000027941 */ /* 0x000fea0003800000 */
.L_x_18803:
        /* <DEDUP_REMOVED lines=16> */
.L_x_18809:
[----:B------:R-:W-:Y:S05]  /*abe0*/  BSYNC B3 ;  /* 0x0000000000037941 */ /* 0x000fea0003800000 */
.L_x_18808:
        /* <DEDUP_REMOVED lines=8> */
[----:B0-----:R-:W-:Y:S01]  /*ac70*/  IMAD.WIDE.U32 R96, R93, -0x2daee0ad, RZ ;  /* 0xd2511f535d607825 */ /* 0x001fe200078e00ff */
        /* <DEDUP_REMOVED lines=34> */
.L_x_18807:
[----:B------:R-:W-:Y:S05]  /*aea0*/  BSYNC B2 ;  /* 0x0000000000027941 */ /* 0x000fea0003800000 */
.L_x_18806:
        /* <DEDUP_REMOVED lines=10> */
.L_x_18802:
[----:B------:R-:W-:Y:S05]  /*af50*/  BSYNC B1 ;  /* 0x0000000000017941 */ /* 0x000fea0003800000 */
.L_x_18801:
        /* <DEDUP_REMOVED lines=18> */
.L_x_18813:
[----:B0-----:R-:W-:Y:S02]  /*b080*/  IMAD.MOV.U32 R96, RZ, RZ, R150 ;  /* 0x000000ffff607224 */ /* 0x001fe400078e0096 */
.L_x_18814:
[----:B------:R-:W-:Y:S05]  /*b090*/  BSYNC B2 ;  /* 0x0000000000027941 */ /* 0x000fea0003800000 */
.L_x_18812:
        /* <DEDUP_REMOVED lines=16> */
.L_x_18818:
[----:B------:R-:W-:Y:S05]  /*b1a0*/  BSYNC B3 ;  /* 0x0000000000037941 */ /* 0x000fea0003800000 */
.L_x_18817:
        /* <DEDUP_REMOVED lines=41> */
[----:B------:R-:W-:Y:S01]  /*b440*/  IMAD.MOV.U32 R92, RZ, RZ, RZ ;  /* 0x000000ffff5c7224 */ /* 0x000fe200078e00ff */
[----:B------:R-:W-:Y:S02]  /*b450*/  LOP3.LUT R142, R91, R142, R137, 0x96, !PT ;  /* 0x0000008e5b8e7212 */ /* 0x000fe400078e9689 */
[----:B------:R-:W-:Y:S02]  /*b460*/  MOV R148, R90 ;  /* 0x0000005a00947202 */ /* 0x000fe40000000f00 */
.L_x_18816:
[----:B------:R-:W-:Y:S05]  /*b470*/  BSYNC B2 ;  /* 0x0000000000027941 */ /* 0x000fea0003800000 */
.L_x_18815:
        /* <DEDUP_REMOVED lines=10> */
.L_x_18811:
[----:B------:R-:W-:Y:S05]  /*b520*/  BSYNC B1 ;  /* 0x0000000000017941 */ /* 0x000fea0003800000 */
.L_x_18810:
        /* <DEDUP_REMOVED lines=18> */
.L_x_18822:
[----:B------:R-:W-:Y:S02]  /*b650*/  IMAD.MOV.U32 R98, RZ, RZ, R150 ;  /* 0x000000ffff627224 */ /* 0x000fe400078e0096 */
.L_x_18823:
[----:B------:R-:W-:Y:S05]  /*b660*/  BSYNC B2 ;  /* 0x0000000000027941 */ /* 0x000fea0003800000 */
.L_x_18821:
        /* <DEDUP_REMOVED lines=16> */
.L_x_18827:
[----:B------:R-:W-:Y:S05]  /*b770*/  BSYNC B3 ;  /* 0x0000000000037941 */ /* 0x000fea0003800000 */
.L_x_18826:
        /* <DEDUP_REMOVED lines=44> */
.L_x_18825:
[----:B------:R-:W-:Y:S05]  /*ba40*/  BSYNC B2 ;  /* 0x0000000000027941 */ /* 0x000fea0003800000 */
.L_x_18824:
        /* <DEDUP_REMOVED lines=10> */
.L_x_18820:
[----:B------:R-:W-:Y:S05]  /*baf0*/  BSYNC B1 ;  /* 0x0000000000017941 */ /* 0x000fea0003800000 */
.L_x_18819:
        /* <DEDUP_REMOVED lines=18> */
.L_x_18831:
[----:B------:R-:W-:Y:S02]  /*bc20*/  IMAD.MOV.U32 R98, RZ, RZ, R150 ;  /* 0x000000ffff627224 */ /* 0x000fe400078e0096 */
.L_x_18832:
[----:B------:R-:W-:Y:S05]  /*bc30*/  BSYNC B2 ;  /* 0x0000000000027941 */ /* 0x000fea0003800000 */
.L_x_18830:
        /* <DEDUP_REMOVED lines=16> */
.L_x_18836:
[----:B------:R-:W-:Y:S05]  /*bd40*/  BSYNC B3 ;  /* 0x0000000000037941 */ /* 0x000fea0003800000 */
.L_x_18835:
        /* <DEDUP_REMOVED lines=44> */
.L_x_18834:
[----:B------:R-:W-:Y:S05]  /*c010*/  BSYNC B2 ;  /* 0x0000000000027941 */ /* 0x000fea0003800000 */
.L_x_18833:
        /* <DEDUP_REMOVED lines=10> */
.L_x_18829:
[----:B------:R-:W-:Y:S05]  /*c0c0*/  BSYNC B1 ;  /* 0x0000000000017941 */ /* 0x000fea0003800000 */
.L_x_18828:
        /* <DEDUP_REMOVED lines=18> */
.L_x_18840:
[----:B------:R-:W-:Y:S02]  /*c1f0*/  IMAD.MOV.U32 R144, RZ, RZ, R150 ;  /* 0x000000ffff907224 */ /* 0x000fe400078e0096 */
.L_x_18841:
[----:B------:R-:W-:Y:S05]  /*c200*/  BSYNC B2 ;  /* 0x0000000000027941 */ /* 0x000fea0003800000 */
.L_x_18839:
        /* <DEDUP_REMOVED lines=16> */
.L_x_18845:
[----:B------:R-:W-:Y:S05]  /*c310*/  BSYNC B3 ;  /* 0x0000000000037941 */ /* 0x000fea0003800000 */
.L_x_18844:
        /* <DEDUP_REMOVED lines=44> */
.L_x_18843:
[----:B------:R-:W-:Y:S05]  /*c5e0*/  BSYNC B2 ;  /* 0x0000000000027941 */ /* 0x000fea0003800000 */
.L_x_18842:
        /* <DEDUP_REMOVED lines=10> */
.L_x_18838:
[----:B------:R-:W-:Y:S05]  /*c690*/  BSYNC B1 ;  /* 0x0000000000017941 */ /* 0x000fea0003800000 */
.L_x_18837:
        /* <DEDUP_REMOVED lines=18> */
.L_x_18849:
[----:B------:R-:W-:Y:S02]  /*c7c0*/  IMAD.MOV.U32 R144, RZ, RZ, R150 ;  /* 0x000000ffff907224 */ /* 0x000fe400078e0096 */
.L_x_18850:
[----:B------:R-:W-:Y:S05]  /*c7d0*/  BSYNC B2 ;  /* 0x0000000000027941 */ /* 0x000fea0003800000 */
.L_x_18848:
        /* <DEDUP_REMOVED lines=16> */
.L_x_18854:
[----:B------:R-:W-:Y:S05]  /*c8e0*/  BSYNC B3 ;  /* 0x0000000000037941 */ /* 0x000fea0003800000 */
.L_x_18853:
        /* <DEDUP_REMOVED lines=44> */
.L_x_18852:
[----:B------:R-:W-:Y:S05]  /*cbb0*/  BSYNC B2 ;  /* 0x0000000000027941 */ /* 0x000fea0003800000 */
.L_x_18851:
        /* <DEDUP_REMOVED lines=10> */
.L_x_18847:
[----:B------:R-:W-:Y:S05]  /*cc60*/  BSYNC B1 ;  /* 0x0000000000017941 */ /* 0x000fea0003800000 */
.L_x_18846:
        /* <DEDUP_REMOVED lines=18> */
.L_x_18858:
[----:B------:R-:W-:Y:S02]  /*cd90*/  IMAD.MOV.U32 R152, RZ, RZ, R150 ;  /* 0x000000ffff987224 */ /* 0x000fe400078e0096 */
.L_x_18859:
[----:B------:R-:W-:Y:S05]  /*cda0*/  BSYNC B2 ;  /* 0x0000000000027941 */ /* 0x000fea0003800000 */
.L_x_18857:
        /* <DEDUP_REMOVED lines=16> */
.L_x_18863:
[----:B------:R-:W-:Y:S05]  /*ceb0*/  BSYNC B3 ;  /* 0x0000000000037941 */ /* 0x000fea0003800000 */
.L_x_18862:
        /* <DEDUP_REMOVED lines=44> */
.L_x_18861:
[----:B------:R-:W-:Y:S05]  /*d180*/  BSYNC B2 ;  /* 0x0000000000027941 */ /* 0x000fea0003800000 */
.L_x_18860:
        /* <DEDUP_REMOVED lines=10> */
.L_x_18856:
[----:B------:R-:W-:Y:S05]  /*d230*/  BSYNC B1 ;  /* 0x0000000000017941 */ /* 0x000fea0003800000 */
.L_x_18855:
        /* <DEDUP_REMOVED lines=25> */
.L_x_18791:
[----:B------:R-:W-:Y:S05]  /*d3d0*/  BSYNC B0 ;  /* 0x0000000000007941 */ /* 0x000fea0003800000 */
.L_x_18790:
        /* <DEDUP_REMOVED lines=42> */
.L_x_18876:
        /* <DEDUP_REMOVED lines=85> */
.L_x_18877:
        /* <DEDUP_REMOVED lines=16> */
[----:B------:R1:W-:Y:S01]  /*dcd0*/  I2F R164, R98 ;  /* 0x0000006200a47306 */ /* 0x0003e20000201400 */
[----:B------:R-:W2:Y:S04]  /*dce0*/  SHFL.DOWN PT, R153, R98, 0x4, 0x1f ;  /* 0x08801f0062997f89 */ /* 0x000ea800000e0000 */
[----:B------:R-:W3:Y:S01]  /*dcf0*/  @!P2 LDS.64 R96, [R152.X8] ;  /* 0x000000009860a984 */ /* 0x000ee20000008a00 */
[----:B------:R-:W-:Y:S02]  /*dd00*/  ISETP.NE.AND P2, PT, RZ, UR6, PT ;  /* 0x00000006ff007c0c */ /* 0x000fe4000bf45270 */
[----:B--2---:R-:W2:Y:S01]  /*dd10*/  I2F R166, R153 ;  /* 0x0000009900a67306 */ /* 0x004ea20000201400 */
[----:B------:R-:W-:-:S05]  /*dd20*/  IMAD.IADD R99, R153, 0x1, R98 ;  /* 0x0000000199637824 */ /* 0x000fca00078e0262 */
[----:B-1----:R-:W1:Y:S04]  /*dd30*/  SHFL.DOWN PT, R98, R99, 0x2, 0x1f ;  /* 0x08401f0063627f89 */ /* 0x002e6800000e0000 */
[----:B0--3--:R-:W0:Y:S04]  /*dd40*/  SHFL.DOWN PT, R161, R96, 0x4, 0x1f ;  /* 0x08801f0060a17f89 */ /* 0x009e2800000e0000 */
[----:B------:R-:W3:Y:S01]  /*dd50*/  SHFL.DOWN PT, R152, R97, 0x4, 0x1f ;  /* 0x08801f0061987f89 */ /* 0x000ee200000e0000 */
[----:B-1----:R-:W-:Y:S01]  /*dd60*/  I2F R165, R98 ;  /* 0x0000006200a57306 */ /* 0x002fe20000201400 */
[----:B0-----:R-:W-:-:S02]  /*dd70*/  FADD.FTZ R163, -R161, R96 ;  /* 0x00000060a1a37221 */ /* 0x001fc40000010100 */
[----:B--2---:R-:W-:Y:S02]  /*dd80*/  FMUL.FTZ R161, R161, R166 ;  /* 0x000000a6a1a17220 */ /* 0x004fe40000410000 */
[----:B------:R-:W-:Y:S02]  /*dd90*/  FMUL.FTZ R163, R163, R163 ;  /* 0x000000a3a3a37220 */ /* 0x000fe40000410000 */
[----:B------:R-:W-:Y:S02]  /*dda0*/  FFMA.FTZ R168, R164, R96, R161 ;  /* 0x00000060a4a87223 */ /* 0x000fe400000100a1 */
[----:B------:R-:W0:Y:S01]  /*ddb0*/  I2F R96, R99 ;  /* 0x0000006300607306 */ /* 0x000e220000201400 */
[----:B------:R-:W-:Y:S02]  /*ddc0*/  FMUL.FTZ R163, R163, R164 ;  /* 0x000000a4a3a37220 */ /* 0x000fe40000410000 */
[----:B---3--:R-:W-:Y:S02]  /*ddd0*/  FADD.FTZ R152, R152, R97 ;  /* 0x0000006198987221 */ /* 0x008fe40000010000 */
        /* <DEDUP_REMOVED lines=85> */
[----:B------:R-:W-:-:S04]  /*e330*/  F2FP.PACK_AB R98, R99, R98 ;  /* 0x000000626362723e */ /* 0x000fc800000000ff */
[----:B------:R-:W-:Y:S01]  /*e340*/  F2FP.PACK_AB R99, R153, R164 ;  /* 0x000000a49963723e */ /* 0x000fe200000000ff */
[----:B------:R-:W-:-:S04]  /*e350*/  IMAD.MOV.U32 R153, RZ, RZ, 0x10 ;  /* 0x00000010ff997424 */ /* 0x000fc800078e00ff */
[C---:B------:R-:W-:Y:S01]  /*e360*/  IMAD.WIDE.U32 R152, R160.reuse, R153, c[0x0][0x208] ;  /* 0x00008200a0987625 */ /* 0x040fe200078e0099 */
[----:B------:R-:W-:-:S04]  /*e370*/  IADD3 R160, R160, 0x100, RZ ;  /* 0x00000100a0a07810 */ /* 0x000fc80007ffe0ff */
[----:B------:R0:W-:Y:S03]  /*e380*/  STG.E.128 [R152.64], R96 ;  /* 0x0000006098007986 */ /* 0x0001e6000c101d04 */
.L_x_18869:
[----:B------:R-:W-:Y:S05]  /*e390*/  BSYNC B1 ;  /* 0x0000000000017941 */ /* 0x000fea0003800000 */
.L_x_18868:
        /* <DEDUP_REMOVED lines=35> */
.L_x_18871:
[----:B------:R-:W-:Y:S05]  /*e5d0*/  BSYNC B1 ;  /* 0x0000000000017941 */ /* 0x000fea0003800000 */
.L_x_18870:
        /* <DEDUP_REMOVED lines=30> */
[----:B------:R-:W-:Y:S02]  /*e7c0*/  F2FP.PACK_AB R99, R153, R164 ;  /* 0x000000a49963723e */ /* 0x000fe400000000ff */
[----:B------:R-:W-:-:S05]  /*e7d0*/  MOV R153, 0x10 ;  /* 0x0000001000997802 */ /* 0x000fca0000000f00 */
[C---:B------:R-:W-:Y:S01]  /*e7e0*/  IMAD.WIDE.U32 R152, R160.reuse, R153, c[0x0][0x208] ;  /* 0x00008200a0987625 */ /* 0x040fe200078e0099 */
[----:B------:R-:W-:-:S04]  /*e7f0*/  IADD3 R160, R160, 0x100, RZ ;  /* 0x00000100a0a07810 */ /* 0x000fc80007ffe0ff */
[----:B------:R0:W-:Y:S03]  /*e800*/  STG.E.128 [R152.64], R96 ;  /* 0x0000006098007986 */ /* 0x0001e6000c101d04 */
.L_x_18873:
[----:B------:R-:W-:Y:S05]  /*e810*/  BSYNC B1 ;  /* 0x0000000000017941 */ /* 0x000fea0003800000 */
.L_x_18872:
        /* <DEDUP_REMOVED lines=32> */
.L_x_18867:
[----:B-1----:R-:W-:Y:S05]  /*ea20*/  BSYNC B0 ;  /* 0x0000000000007941 */ /* 0x002fea0003800000 */
.L_x_18866:
[----:B------:R-:W-:Y:S02]  /*ea30*/  IADD3 R9, R9, c[0x0][0x160], RZ ;  /* 0x0000580009097a10 */ /* 0x000fe40007ffe0ff */
[----:B------:R-:W-:Y:S02]  /*ea40*/  LOP3.LUT P3, RZ, R146, 0xff, RZ, 0xc0, !PT ;  /* 0x000000ff92ff7812 */ /* 0x000fe4000786c0ff */
[----:B------:R-:W-:Y:S02]  /*ea50*/  ISETP.GE.AND P2, PT, R9, c[0x0][0x164], PT ;  /* 0x0000590009007a0c */ /* 0x000fe40003f46270 */
[----:B------:R-:W-:-:S11]  /*ea60*/  SEL R146, RZ, 0x1, P3 ;  /* 0x00000001ff927807 */ /* 0x000fd60001800000 */
[----:B0-----:R-:W-:Y:S01]  /*ea70*/  @P2 CALL.REL.NOINC `(.L_x_18874) ;  /* 0x0000001000002944 */ /* 0x001fe20003c00000 */
[----:B------:R-:W-:Y:S05]  /*ea80*/  BRA `(.L_x_18875) ;  /* 0xffff245000007947 */ /* 0x000fea000383ffff */
.L_x_18874:
[----:B------:R-:W-:Y:S05]  /*ea90*/  EXIT ;  /* 0x000000000000794d */ /* 0x000fea0003800000 */
.L_x_18864:
[----:B------:R-:W-:Y:S01]  /*eaa0*/  IMAD.MOV.U32 R166, RZ, RZ, 0x1 ;  /* 0x00000001ffa67424 */ /* 0x000fe200078e00ff */
[----:B------:R-:W-:Y:S01]  /*eab0*/  MOV R164, 0xffffffff ;  /* 0xffffffff00a47802 */ /* 0x000fe20000000f00 */
[----:B------:R-:W-:Y:S01]  /*eac0*/  IMAD.MOV.U32 R153, RZ, RZ, 0x1f ;  /* 0x0000001fff997424 */ /* 0x000fe200078e00ff */
[----:B------:R-:W-:Y:S02]  /*ead0*/  MOV R98, 0xeaf0 ;  /* 0x0000eaf000627802 */ /* 0x000fe40000000f00 */
[----:B-----5:R-:W-:Y:S05]  /*eae0*/  CALL.REL.NOINC `($__internal_106_$__cuda_sm70_shflsync_bfly_p) ;  /* 0x000007b000007944 */ /* 0x020fea0003c00000 */
[----:B-1----:R-:W-:Y:S01]  /*eaf0*/  IMAD.MOV.U32 R96, RZ, RZ, R166 ;  /* 0x000000ffff607224 */ /* 0x002fe200078e00a6 */
[----:B0-----:R-:W-:Y:S05]  /*eb00*/  BRA `(.L_x_18876) ;  /* 0xffffeb7000007947 */ /* 0x001fea000383ffff */
.L_x_18865:
[----:B------:R-:W-:Y:S01]  /*eb10*/  IMAD.MOV.U32 R166, RZ, RZ, 0x2 ;  /* 0x00000002ffa67424 */ /* 0x000fe200078e00ff */
[----:B------:R-:W-:Y:S01]  /*eb20*/  MOV R164, 0xffffffff ;  /* 0xffffffff00a47802 */ /* 0x000fe20000000f00 */
[----:B------:R-:W-:Y:S01]  /*eb30*/  IMAD.MOV.U32 R153, RZ, RZ, 0x1f ;  /* 0x0000001fff997424 */ /* 0x000fe200078e00ff */
[----:B------:R-:W-:Y:S02]  /*eb40*/  MOV R98, 0xeb60 ;  /* 0x0000eb6000627802 */ /* 0x000fe40000000f00 */
[----:B-----5:R-:W-:Y:S05]  /*eb50*/  CALL.REL.NOINC `($__internal_106_$__cuda_sm70_shflsync_bfly_p) ;  /* 0x0000074000007944 */ /* 0x020fea0003c00000 */
[----:B01----:R-:W-:Y:S01]  /*eb60*/  FADD.FTZ R97, R97, R166 ;  /* 0x000000a661617221 */ /* 0x003fe20000010000 */
[----:B------:R-:W-:Y:S01]  /*eb70*/  MOV R98, 0xebc0 ;  /* 0x0000ebc000627802 */ /* 0x000fe20000000f00 */
[----:B------:R-:W-:Y:S02]  /*eb80*/  IMAD.MOV.U32 R166, RZ, RZ, 0x4 ;  /* 0x00000004ffa67424 */ /* 0x000fe400078e00ff */
[----:B------:R-:W-:-:S02]  /*eb90*/  IMAD.MOV.U32 R153, RZ, RZ, 0x1f ;  /* 0x0000001fff997424 */ /* 0x000fc400078e00ff */
[----:B------:R-:W-:Y:S02]  /*eba0*/  IMAD.MOV.U32 R164, RZ, RZ, -0x1 ;  /* 0xffffffffffa47424 */ /* 0x000fe400078e00ff */
[----:B------:R-:W-:Y:S05]  /*ebb0*/  CALL.REL.NOINC `($__internal_106_$__cuda_sm70_shflsync_bfly_p) ;  /* 0x000006e000007944 */ /* 0x000fea0003c00000 */
[----:B01----:R-:W-:Y:S01]  /*ebc0*/  FADD.FTZ R97, R97, R166 ;  /* 0x000000a661617221 */ /* 0x003fe20000010000 */
[----:B------:R-:W-:Y:S01]  /*ebd0*/  HFMA2.MMA R166, -RZ, RZ, 0, 4.76837158203125e-07 ;  /* 0x00000008ffa67435 */ /* 0x000fe200000001ff */
[----:B------:R-:W-:Y:S01]  /*ebe0*/  IMAD.MOV.U32 R153, RZ, RZ, 0x1f ;  /* 0x0000001fff997424 */ /* 0x000fe200078e00ff */
[----:B------:R-:W-:Y:S01]  /*ebf0*/  MOV R98, 0xec20 ;  /* 0x0000ec2000627802 */ /* 0x000fe20000000f00 */
[----:B------:R-:W-:-:S03]  /*ec00*/  IMAD.MOV.U32 R164, RZ, RZ, -0x1 ;  /* 0xffffffffffa47424 */ /* 0x000fc600078e00ff */
[----:B------:R-:W-:Y:S05]  /*ec10*/  CALL.REL.NOINC `($__internal_106_$__cuda_sm70_shflsync_bfly_p) ;  /* 0x0000068000007944 */ /* 0x000fea0003c00000 */
[----:B01----:R-:W-:Y:S01]  /*ec20*/  FADD.FTZ R97, R97, R166 ;  /* 0x000000a661617221 */ /* 0x003fe20000010000 */
[----:B------:R-:W-:Y:S01]  /*ec30*/  MOV R153, 0x1f ;  /* 0x0000001f00997802 */ /* 0x000fe20000000f00 */
[----:B------:R-:W-:Y:S01]  /*ec40*/  IMAD.MOV.U32 R166, RZ, RZ, 0x10 ;  /* 0x00000010ffa67424 */ /* 0x000fe200078e00ff */
[----:B------:R-:W-:Y:S01]  /*ec50*/  MOV R98, 0xec80 ;  /* 0x0000ec8000627802 */ /* 0x000fe20000000f00 */
[----:B------:R-:W-:Y:S02]  /*ec60*/  IMAD.MOV.U32 R164, RZ, RZ, -0x1 ;  /* 0xffffffffffa47424 */ /* 0x000fe400078e00ff */
[----:B------:R-:W-:Y:S05]  /*ec70*/  CALL.REL.NOINC `($__internal_106_$__cuda_sm70_shflsync_bfly_p) ;  /* 0x0000062000007944 */ /* 0x000fea0003c00000 */
        /* <DEDUP_REMOVED lines=71> */
[----:B------:R-:W-:Y:S05]  /*f0f0*/  CALL.REL.NOINC `($__internal_106_$__cuda_sm70_shflsync_bfly_p) ;  /* 0x000001a000007944 */ /* 0x000fea0003c00000 */
[----:B01----:R-:W-:Y:S01]  /*f100*/  FADD.FTZ R97, R97, R166 ;  /* 0x000000a661617221 */ /* 0x003fe20000010000 */
[----:B------:R-:W-:Y:S01]  /*f110*/  MOV R98, 0xf160 ;  /* 0x0000f16000627802 */ /* 0x000fe20000000f00 */
[----:B------:R-:W-:Y:S02]  /*f120*/  IMAD.MOV.U32 R166, RZ, RZ, 0x2 ;  /* 0x00000002ffa67424 */ /* 0x000fe400078e00ff */
[----:B------:R-:W-:Y:S02]  /*f130*/  IMAD.MOV.U32 R153, RZ, RZ, 0x1f ;  /* 0x0000001fff997424 */ /* 0x000fe400078e00ff */
[----:B------:R-:W-:Y:S02]  /*f140*/  IMAD.MOV.U32 R164, RZ, RZ, -0x1 ;  /* 0xffffffffffa47424 */ /* 0x000fe400078e00ff */
[----:B------:R-:W-:Y:S05]  /*f150*/  CALL.REL.NOINC `($__internal_106_$__cuda_sm70_shflsync_bfly_p) ;  /* 0x0000014000007944 */ /* 0x000fea0003c00000 */
[----:B01----:R-:W-:Y:S01]  /*f160*/  FADD.FTZ R97, R97, R166 ;  /* 0x000000a661617221 */ /* 0x003fe20000010000 */
[----:B------:R-:W-:Y:S01]  /*f170*/  HFMA2.MMA R166, -RZ, RZ, 0, 2.384185791015625e-07 ;  /* 0x00000004ffa67435 */ /* 0x000fe200000001ff */
        /* <DEDUP_REMOVED lines=8> */
[----:B------:R-:W-:-:S02]  /*f200*/  IMAD.MOV.U32 R164, RZ, RZ, -0x1 ;  /* 0xffffffffffa47424 */ /* 0x000fc400078e00ff */
[----:B------:R-:W-:Y:S05]  /*f210*/  CALL.REL.NOINC `($__internal_106_$__cuda_sm70_shflsync_bfly_p) ;  /* 0x0000008000007944 */ /* 0x000fea0003c00000 */
[----:B-1----:R-:W-:Y:S01]  /*f220*/  FADD.FTZ R161, R97, R166 ;  /* 0x000000a661a17221 */ /* 0x002fe20000010000 */
[----:B0-----:R-:W-:Y:S01]  /*f230*/  MOV R164, 0xffffffff ;  /* 0xffffffff00a47802 */ /* 0x001fe20000000f00 */
[----:B------:R-:W-:Y:S01]  /*f240*/  IMAD.MOV.U32 R166, RZ, RZ, 0x10 ;  /* 0x00000010ffa67424 */ /* 0x000fe200078e00ff */
[----:B------:R-:W-:Y:S01]  /*f250*/  MOV R98, 0xf290 ;  /* 0x0000f29000627802 */ /* 0x000fe20000000f00 */
[----:B------:R-:W-:-:S02]  /*f260*/  IMAD.MOV.U32 R153, RZ, RZ, 0x1f ;  /* 0x0000001fff997424 */ /* 0x000fc400078e00ff */
[----:B------:R-:W-:Y:S02]  /*f270*/  IMAD.MOV.U32 R97, RZ, RZ, R161 ;  /* 0x000000ffff617224 */ /* 0x000fe400078e00a1 */
[----:B------:R-:W-:Y:S05]  /*f280*/  CALL.REL.NOINC `($__internal_106_$__cuda_sm70_shflsync_bfly_p) ;  /* 0x0000001000007944 */ /* 0x000fea0003c00000 */
[----:B01----:R-:W-:Y:S05]  /*f290*/  BRA `(.L_x_18877) ;  /* 0xffffe93000007947 */ /* 0x003fea000383ffff */
        .weak           $__internal_106_$__cuda_sm70_shflsync_bfly_p
        .type           $__internal_106_$__cuda_sm70_shflsync_bfly_p,@function
        .size           $__internal_106_$__cuda_sm70_shflsync_bfly_p,(.L_x_29170 - $__internal_106_$__cuda_sm70_shflsync_bfly_p)
$__internal_106_$__cuda_sm70_shflsync_bfly_p:
[----:B------:R-:W-:Y:S01]  /*f2a0*/  IMAD.MOV.U32 R99, RZ, RZ, 0x0 ;  /* 0x00000000ff637424 */ /* 0x000fe200078e00ff */
[----:B------:R-:W-:Y:S04]  /*f2b0*/  WARPSYNC R164 ;  /* 0x000000a400007348 */ /* 0x000fe80003800000 */
[----:B------:R0:W1:Y:S01]  /*f2c0*/  SHFL.BFLY PT, R166, R97, R166, R153 ;  /* 0x0c0000a661a67389 */ /* 0x00006200000e0099 */
[----:B------:R-:W-:Y:S05]  /*f2d0*/  RET.REL.NODEC R98 `(_ZN10layer_norm13ln_fwd_kernelINS_13Kernel_traitsI6__halfS2_fS2_fjLj8192ELj1ELj1ELj8ELj16ENS_18Kernel_traits_baseILj8192ES2_S2_fS2_fjLj256EEEEELb1ELb0ELb1ELb0EEEvNS_9FwdParamsE) ;  /* 0xffff0d2062007950 */ /* 0x000fea0003c3ffff */
.L_x_18878:
        /* <DEDUP_REMOVED lines=10> */
.L_x_29170:


//--------------------- .text._ZN10layer_norm13ln_fwd_kernelINS_13Kernel_traitsI6__halfS2_fS2_fjLj8192ELj1ELj1ELj8ELj16ENS_18Kernel_traits_baseILj8192ES2_S2_fS2_fjLj256EEEEELb1ELb0ELb1ELb1EEEvNS_9FwdParamsE --------------------------
	.section	.text._ZN10layer_norm13ln_fwd_kernelINS_13Kernel_traitsI6__halfS2_fS2_fjLj8192ELj1ELj1ELj8ELj16ENS_18Kernel_traits_baseILj8192ES2_S2_fS2_fjLj256EEEEELb1ELb0ELb1ELb1EEEvNS_9FwdParamsE,"ax",@progbits
	.sectioninfo	@"SHI_REGISTERS=128"
	.align	128
        .global         _ZN10layer_norm13ln_fwd_kernelINS_13Kernel_traitsI6__halfS2_fS2_fjLj8192ELj1ELj1ELj8ELj16ENS_18Kernel_traits_baseILj8192ES2_S2_fS2_fjLj256EEEEELb1ELb0ELb1ELb1EEEvNS_9FwdParamsE
        .type           _ZN10layer_norm13ln_fwd_kernelINS_13Kernel_traitsI6__halfS2_fS2_fjLj8192ELj1ELj1ELj8ELj16ENS_18Kernel_traits_baseILj8192ES2_S2_fS2_fjLj256EEEEELb1ELb0ELb1ELb1EEEvNS_9FwdParamsE,@function
        .size           _ZN10layer_norm13ln_fwd_kernelINS_13Kernel_traitsI6__halfS2_fS2_fjLj8192ELj1ELj1ELj8ELj16ENS_18Kernel_traits_baseILj8192ES2_S2_fS2_fjLj256EEEEELb1ELb0ELb1ELb1EEEvNS_9FwdParamsE,(.L_x_29171 - _ZN10layer_norm13ln_fwd_kernelINS_13Kernel_traitsI6__halfS2_fS2_fjLj8192ELj1ELj1ELj8ELj16ENS_18Kernel_traits_baseILj8192ES2_S2_fS2_fjLj256EEEEELb1ELb0ELb1ELb1EEEvNS_9FwdParamsE)
        .other          _ZN10layer_norm13ln_fwd_kernelINS_13Kernel_traitsI6__halfS2_fS2_fjLj8192ELj1ELj1ELj8ELj16ENS_18Kernel_traits_baseILj8192ES2_S2_fS2_fjLj256EEEEELb1ELb0ELb1ELb1EEEvNS_9FwdParamsE,@"STO_CUDA_ENTRY STV_DEFAULT"
_ZN10layer_norm13ln_fwd_kernelINS_13Kernel_traitsI6__halfS2_fS2_fjLj8192ELj1ELj1ELj8ELj16ENS_18Kernel_traits_baseILj8192ES2_S2_fS2_fjLj256EEEEELb1ELb0ELb1ELb1EEEvNS_9FwdParamsE:
.text._ZN10layer_norm13ln_fwd_kernelINS_13Kernel_traitsI6__halfS2_fS2_fjLj8192ELj1ELj1ELj8ELj16ENS_18Kernel_traits_baseILj8192ES2_S2_fS2_fjLj256EEEEELb1ELb0ELb1ELb1EEEvNS_9FwdParamsE:
        /* <DEDUP_REMOVED lines=17> */
[----:B------:R-:W-:Y:S01]  /*0110*/  LEA.HI R79, R0, R79, RZ, 0x18 ;  /* 0x0000004f004f7211 */ /* 0x000fe200078fc0ff */
[----:B--2---:R-:W0:Y:S08]  /*0120*/  @P0 R2UR UR4, R2 ;  /* 0x00000000020403c2 */ /* 0x004e3000000e0000 */
[----:B------:R-:W1:Y:S01]  /*0130*/  @P0 R2UR UR5, R3 ;  /* 0x00000000030503c2 */ /* 0x000e6200000e0000 */
        /* <DEDUP_REMOVED lines=10> */
[----:B------:R-:W-:Y:S01]  /*01e0*/  IMAD.WIDE.U32 R8, R8, -0x2daee0ad, RZ ;  /* 0xd2511f5308087825 */ /* 0x000fe200078e00ff */
[----:B------:R-:W-:Y:S01]  /*01f0*/  UIADD3 UR13, UR4, -0x255992d5, URZ ;  /* 0xdaa66d2b040d7890 */ /* 0x000fe2000fffe03f */
[----:B-1----:R-:W-:Y:S01]  /*0200*/  LOP3.LUT R10, R5, UR5, RZ, 0x3c, !PT ;  /* 0x00000005050a7c12 */ /* 0x002fe2000f8e3cff */
[----:B------:R-:W-:Y:S01]  /*0210*/  UIADD3 UR10, UR5, -0x4498517b, URZ ;  /* 0xbb67ae85050a7890 */ /* 0x000fe2000fffe03f */
[----:B------:R-:W-:Y:S01]  /*0220*/  IMAD.SHL.U32 R5, R0, 0x10, RZ ;  /* 0x0000001000057824 */ /* 0x000fe200078e00ff */
[----:B------:R-:W-:Y:S02]  /*0230*/  UIADD3 UR12, UR5, 0x76cf5d0a, URZ ;  /* 0x76cf5d0a050c7890 */ /* 0x000fe4000fffe03f */
[----:B------:R-:W-:Y:S02]  /*0240*/  IMAD.WIDE.U32 R10, R10, -0x326172a9, RZ ;  /* 0xcd9e8d570a0a7825 */ /* 0x000fe400078e00ff */
[----:B------:R-:W-:-:S02]  /*0250*/  LOP3.LUT R7, R9, UR10, R4, 0x96, !PT ;  /* 0x0000000a09077c12 */ /* 0x000fc4000f8e9604 */
[----:B------:R-:W-:Y:S02]  /*0260*/  LOP3.LUT R16, R5, 0xff0, RZ, 0xc0, !PT ;  /* 0x00000ff005107812 */ /* 0x000fe400078ec0ff */
[----:B------:R-:W-:Y:S01]  /*0270*/  LOP3.LUT R4, R11, UR9, R6, 0x96, !PT ;  /* 0x000000090b047c12 */ /* 0x000fe2000f8e9606 */
[----:B------:R-:W-:Y:S01]  /*0280*/  IMAD.WIDE.U32 R6, R7, -0x326172a9, RZ ;  /* 0xcd9e8d5707067825 */ /* 0x000fe200078e00ff */
[----:B------:R-:W-:Y:S01]  /*0290*/  UIADD3 UR14, UR5, 0x32370b8f, URZ ;  /* 0x32370b8f050e7890 */ /* 0x000fe2000fffe03f */
[----:B------:R-:W-:Y:S02]  /*02a0*/  IADD3 R2, P1, R16, c[0x0][0x218], RZ ;  /* 0x0000860010027a10 */ /* 0x000fe40007f3e0ff */
[----:B------:R-:W-:Y:S01]  /*02b0*/  IMAD.WIDE.U32 R4, R4, -0x2daee0ad, RZ ;  /* 0xd2511f5304047825 */ /* 0x000fe200078e00ff */
[----:B------:R-:W-:Y:S01]  /*02c0*/  LOP3.LUT R12, R7, UR11, R10, 0x96, !PT ;  /* 0x0000000b070c7c12 */ /* 0x000fe2000f8e960a */
[----:B------:R-:W-:Y:S02]  /*02d0*/  UIADD3 UR15, UR4, 0x78dde6e4, URZ ;  /* 0x78dde6e4040f7890 */ /* 0x000fe4000fffe03f */
[----:B------:R-:W-:Y:S01]  /*02e0*/  UIADD3 UR16, UR5, -0x126145ec, URZ ;  /* 0xed9eba1405107890 */ /* 0x000fe2000fffe03f */
        /* <DEDUP_REMOVED lines=15> */
[----:B------:R-:W-:-:S03]  /*03e0*/  LOP3.LUT R7, R13, UR18, R4, 0x96, !PT ;  /* 0x000000120d077c12 */ /* 0x000fc6000f8e9604 */
[----:B------:R-:W-:Y:S01]  /*03f0*/  IMAD.X R3, RZ, RZ, c[0x0][0x21c], P1 ;  /* 0x00008700ff037624 */ /* 0x000fe200008e06ff */
[----:B------:R-:W-:Y:S01]  /*0400*/  LOP3.LUT R4, R15, UR17, R6, 0x96, !PT ;  /* 0x000000110f047c12 */ /* 0x000fe2000f8e9606 */
[----:B------:R-:W-:Y:S01]  /*0410*/  IMAD.WIDE.U32 R6, R7, -0x326172a9, RZ ;  /* 0xcd9e8d5707067825 */ /* 0x000fe200078e00ff */
[----:B------:R-:W-:Y:S01]  /*0420*/  UIADD3 UR21, UR4, 0x5384540f, URZ ;  /* 0x5384540f04157890 */ /* 0x000fe2000fffe03f */
[----:B------:R-:W-:Y:S01]  /*0430*/  ISETP.GE.AND P1, PT, R79, c[0x0][0x164], PT ;  /* 0x000059004f007a0c */ /* 0x000fe20003f26270 */
[----:B------:R0:W5:Y:S01]  /*0440*/  @P0 LDG.E.128 R8, [R2.64] ;  /* 0x0000000602080981 */ /* 0x000162000c1e1d00 */
[----:B------:R-:W-:Y:S01]  /*0450*/  IMAD.WIDE.U32 R4, R4, -0x2daee0ad, RZ ;  /* 0xd2511f5304047825 */ /* 0x000fe200078e00ff */
[----:B------:R-:W-:Y:S01]  /*0460*/  LOP3.LUT R14, R7, UR19, R14, 0x96, !PT ;  /* 0x00000013070e7c12 */ /* 0x000fe2000f8e960e */
[----:B------:R-:W-:Y:S01]  /*0470*/  UIADD3 UR22, UR5, 0x1fd5c5a3, URZ ;  /* 0x1fd5c5a305167890 */ /* 0x000fe2000fffe03f */
[----:B------:R0:W5:Y:S02]  /*0480*/  @P0 LDG.E.128 R40, [R2.64+0x1000] ;  /* 0x0010000602280981 */ /* 0x000164000c1e1d00 */
[----:B------:R-:W-:Y:S01]  /*0490*/  LOP3.LUT R12, R5, UR20, R12, 0x96, !PT ;  /* 0x00000014050c7c12 */ /* 0x000fe2000f8e960c */
[----:B------:R-:W-:Y:S01]  /*04a0*/  IMAD.WIDE.U32 R14, R14, -0x2daee0ad, RZ ;  /* 0xd2511f530e0e7825 */ /* 0x000fe200078e00ff */
[----:B------:R0:W5:Y:S04]  /*04b0*/  @P0 LDG.E.128 R32, [R2.64+0x2000] ;  /* 0x0020000602200981 */ /* 0x000168000c1e1d00 */
[----:B------:R0:W5:Y:S01]  /*04c0*/  @P0 LDG.E.128 R36, [R2.64+0x3000] ;  /* 0x0030000602240981 */ /* 0x000162000c1e1d00 */
[----:B------:R-:W-:Y:S01]  /*04d0*/  LOP3.LUT R96, R15, UR22, R4, 0x96, !PT ;  /* 0x000000160f607c12 */ /* 0x000fe2000f8e9604 */
[----:B------:R-:W-:-:S02]  /*04e0*/  UIADD3 UR23, UR4, -0xe443238, URZ ;  /* 0xf1bbcdc804177890 */ /* 0x000fc4000fffe03f */
[----:B------:R-:W-:Y:S02]  /*04f0*/  UIADD3 UR24, UR5, -0x24c28bd8, URZ ;  /* 0xdb3d742805187890 */ /* 0x000fe4000fffe03f */
[----:B------:R-:W-:-:S04]  /*0500*/  IMAD.HI.U32 R5, R96, -0x326172a9, RZ ;  /* 0xcd9e8d5760057827 */ /* 0x000fc800078e00ff */
[----:B0-----:R-:W-:Y:S01]  /*0510*/  IMAD.WIDE.U32 R2, R12, -0x326172a9, RZ ;  /* 0xcd9e8d570c027825 */ /* 0x001fe200078e00ff */
[----:B------:R-:W-:-:S04]  /*0520*/  IADD3 R12, P2, R16, c[0x0][0x1b0], RZ ;  /* 0x00006c00100c7a10 */ /* 0x000fc80007f5e0ff */
[----:B------:R-:W-:Y:S01]  /*0530*/  LOP3.LUT R108, R3, UR21, R6, 0x96, !PT ;  /* 0x00000015036c7c12 */ /* 0x000fe2000f8e9606 */
[----:B------:R-:W-:Y:S01]  /*0540*/  IMAD.X R13, RZ, RZ, c[0x0][0x1b4], P2 ;  /* 0x00006d00ff0d7624 */ /* 0x000fe200010e06ff */
[----:B------:R-:W-:-:S03]  /*0550*/  LOP3.LUT R110, R5, UR23, R2, 0x96, !PT ;  /* 0x00000017056e7c12 */ /* 0x000fc6000f8e9602 */
[----:B------:R-:W-:-:S05]  /*0560*/  IMAD.HI.U32 R3, R108, -0x2daee0ad, RZ ;  /* 0xd2511f536c037827 */ /* 0x000fca00078e00ff */
        /* <DEDUP_REMOVED lines=20> */
[--C-:B------:R-:W-:Y:S01]  /*06b0*/  HADD2.F32 R2, -RZ, R8.reuse.H0_H0 ;  /* 0x20000008ff027230 */ /* 0x100fe20000004100 */
[----:B------:R0:W5:Y:S02]  /*06c0*/  LDG.E.128 R24, [R12.64+0x1000] ;  /* 0x001000060c187981 */ /* 0x000164000c1e1d00 */
[----:B------:R-:W-:Y:S01]  /*06d0*/  IMAD.HI.U32 R33, R110, -0x2daee0ad, RZ ;  /* 0xd2511f536e217827 */ /* 0x000fe200078e00ff */
[----:B------:R-:W-:Y:S01]  /*06e0*/  HADD2.F32 R3, -RZ, R8.H1_H1 ;  /* 0x30000008ff037230 */ /* 0x000fe20000004100 */
[----:B------:R-:W-:Y:S01]  /*06f0*/  HFMA2.MMA R99, -RZ, RZ, 0, 5.9604644775390625e-08 ;  /* 0x00000001ff637435 */ /* 0x000fe200000001ff */
        /* <DEDUP_REMOVED lines=16> */
[--C-:B0-----:R-:W-:Y:S01]  /*0800*/  HADD2.F32 R12, -RZ, R41.reuse.H0_H0 ;  /* 0x20000029ff0c7230 */ /* 0x101fe20000004100 */
        /* <DEDUP_REMOVED lines=18> */
.L_x_19180:
[----:B------:R-:W-:-:S04]  /*0930*/  IMAD.MOV.U32 R50, RZ, RZ, 0x4 ;  /* 0x00000004ff327424 */ /* 0x000fc800078e00ff */
[----:B------:R-:W-:-:S06]  /*0940*/  IMAD.WIDE R44, R79, R50, c[0x0][0x1d0] ;  /* 0x000074004f2c7625 */ /* 0x000fcc00078e0232 */
[----:B------:R0:W2:Y:S01]  /*0950*/  LDG.E R45, [R44.64] ;  /* 0x000000062c2d7981 */ /* 0x0000a2000c1e1900 */
[----:B------:R-:W-:Y:S01]  /*0960*/  ISETP.NE.U32.AND P0, PT, RZ, c[0x0][0x180], PT ;  /* 0x00006000ff007a0c */ /* 0x000fe20003f05070 */
[C---:B------:R-:W-:Y:S01]  /*0970*/  IMAD R46, R79.reuse, c[0x0][0x168], RZ ;  /* 0x00005a004f2e7a24 */ /* 0x040fe200078e02ff */
[----:B------:R-:W-:Y:S01]  /*0980*/  MOV R121, RZ ;  /* 0x000000ff00797202 */ /* 0x000fe20000000f00 */
[----:B------:R-:W-:Y:S01]  /*0990*/  IMAD.WIDE R50, R79, R50, c[0x0][0x1d8] ;  /* 0x000076004f327625 */ /* 0x000fe200078e0232 */
[----:B------:R-:W-:Y:S02]  /*09a0*/  ISETP.NE.AND.EX P0, PT, RZ, c[0x0][0x184], PT, P0 ;  /* 0x00006100ff007a0c */ /* 0x000fe40003f05300 */
[----:B------:R-:W-:Y:S02]  /*09b0*/  SHF.R.S32.HI R47, RZ, 0x1f, R46 ;  /* 0x0000001fff2f7819 */ /* 0x000fe4000001142e */
[----:B-----5:R1:W5:Y:S02]  /*09c0*/  LDG.E R115, [R50.64] ;  /* 0x0000000632737981 */ /* 0x020364000c1e1900 */
[----:B------:R-:W-:-:S07]  /*09d0*/  LEA.HI R47, R47, R46, RZ, 0x3 ;  /* 0x0000002e2f2f7211 */ /* 0x000fce00078f18ff */
[----:B0-----:R-:W-:Y:S01]  /*09e0*/  @P0 IMAD.MOV.U32 R44, RZ, RZ, 0x20 ;  /* 0x00000020ff2c0424 */ /* 0x001fe200078e00ff */
[----:B--2---:R-:W-:-:S13]  /*09f0*/  ISETP.GE.AND P2, PT, R45, 0x1, PT ;  /* 0x000000012d00780c */ /* 0x004fda0003f46270 */
[----:B------:R-:W-:-:S05]  /*0a00*/  @P2 IADD3 R48, R45, -0x1, RZ ;  /* 0xffffffff2d302810 */ /* 0x000fca0007ffe0ff */
[----:B------:R-:W-:Y:S01]  /*0a10*/  @P2 IMAD R49, R48, c[0x0][0x168], RZ ;  /* 0x00005a0030312a24 */ /* 0x000fe200078e02ff */
[----:B------:R-:W-:-:S04]  /*0a20*/  LOP3.LUT R48, R0, 0xff, RZ, 0xc0, !PT ;  /* 0x000000ff00307812 */ /* 0x000fc800078ec0ff */
[----:B------:R-:W-:Y:S02]  /*0a30*/  @P2 SHF.R.S32.HI R46, RZ, 0x1f, R49 ;  /* 0x0000001fff2e2819 */ /* 0x000fe40000011431 */
[----:B------:R-:W-:Y:S02]  /*0a40*/  LEA.HI.SX32 R93, R47, R48, 0x1d ;  /* 0x000000302f5d7211 */ /* 0x000fe400078feaff */
[----:B------:R-:W-:-:S03]  /*0a50*/  @P2 LEA.HI R49, R46, R49, RZ, 0x3 ;  /* 0x000000312e312211 */ /* 0x000fc600078f18ff */
[----:B------:R-:W-:Y:S01]  /*0a60*/  @P0 IMAD.WIDE.U32 R46, R93, R44, c[0x0][0x180] ;  /* 0x000060005d2e0625 */ /* 0x000fe200078e002c */
[----:B------:R-:W-:-:S03]  /*0a70*/  @P2 LEA.HI.SX32 R121, R49, R48, 0x1d ;  /* 0x0000003031792211 */ /* 0x000fc600078feaff */
[----:B------:R-:W-:Y:S01]  /*0a80*/  @P2 IMAD.MOV.U32 R44, RZ, RZ, 0x10 ;  /* 0x00000010ff2c2424 */ /* 0x000fe200078e00ff */
[----:B------:R-:W2:Y:S03]  /*0a90*/  @P0 LDG.E.128 R32, [R46.64] ;  /* 0x000000062e200981 */ /* 0x000ea6000c1e1d00 */
[----:B------:R-:W-:Y:S01]  /*0aa0*/  @P2 IMAD.WIDE.U32 R48, R121, R44, c[0x0][0x170] ;  /* 0x00005c0079302625 */ /* 0x000fe200078e002c */
        /* <DEDUP_REMOVED lines=22> */
.L_x_18882:
[----:B------:R-:W-:Y:S02]  /*0c10*/  IMAD.MOV.U32 R52, RZ, RZ, R112 ;  /* 0x000000ffff347224 */ /* 0x000fe400078e0070 */
.L_x_18883:
[----:B------:R-:W-:Y:S05]  /*0c20*/  BSYNC B1 ;  /* 0x0000000000017941 */ /* 0x000fea0003800000 */
.L_x_18881:
        /* <DEDUP_REMOVED lines=16> */
.L_x_18887:
[----:B------:R-:W-:Y:S05]  /*0d30*/  BSYNC B2 ;  /* 0x0000000000027941 */ /* 0x000fea0003800000 */
.L_x_18886:
        /* <DEDUP_REMOVED lines=44> */
.L_x_18885:
[----:B------:R-:W-:Y:S05]  /*1000*/  BSYNC B1 ;  /* 0x0000000000017941 */ /* 0x000fea0003800000 */
.L_x_18884:
        /* <DEDUP_REMOVED lines=10> */
.L_x_18880:
[----:B-1----:R-:W-:Y:S05]  /*10b0*/  BSYNC B0 ;  /* 0x0000000000007941 */ /* 0x002fea0003800000 */
.L_x_18879:
        /* <DEDUP_REMOVED lines=18> */
.L_x_18891:
[----:B------:R-:W-:Y:S02]  /*11e0*/  IMAD.MOV.U32 R54, RZ, RZ, R112 ;  /* 0x000000ffff367224 */ /* 0x000fe400078e0070 */
.L_x_18892:
[----:B------:R-:W-:Y:S05]  /*11f0*/  BSYNC B1 ;  /* 0x0000000000017941 */ /* 0x000fea0003800000 */
.L_x_18890:
        /* <DEDUP_REMOVED lines=16> */
.L_x_18896:
[----:B------:R-:W-:Y:S05]  /*1300*/  BSYNC B2 ;  /* 0x0000000000027941 */ /* 0x000fea0003800000 */
.L_x_18895:
        /* <DEDUP_REMOVED lines=44> */
.L_x_18894:
[----:B------:R-:W-:Y:S05]  /*15d0*/  BSYNC B1 ;  /* 0x0000000000017941 */ /* 0x000fea0003800000 */
.L_x_18893:
        /* <DEDUP_REMOVED lines=10> */
.L_x_18889:
[----:B------:R-:W-:Y:S05]  /*1680*/  BSYNC B0 ;  /* 0x0000000000007941 */ /* 0x000fea0003800000 */
.L_x_18888:
        /* <DEDUP_REMOVED lines=18> */
.L_x_18900:
[----:B------:R-:W-:Y:S02]  /*17b0*/  IMAD.MOV.U32 R54, RZ, RZ, R112 ;  /* 0x000000ffff367224 */ /* 0x000fe400078e0070 */
.L_x_18901:
[----:B------:R-:W-:Y:S05]  /*17c0*/  BSYNC B1 ;  /* 0x0000000000017941 */ /* 0x000fea0003800000 */
.L_x_18899:
        /* <DEDUP_REMOVED lines=16> */
.L_x_18905:
[----:B------:R-:W-:Y:S05]  /*18d0*/  BSYNC B2 ;  /* 0x0000000000027941 */ /* 0x000fea0003800000 */
.L_x_18904:
        /* <DEDUP_REMOVED lines=44> */
.L_x_18903:
[----:B------:R-:W-:Y:S05]  /*1ba0*/  BSYNC B1 ;  /* 0x0000000000017941 */ /* 0x000fea0003800000 */
.L_x_18902:
        /* <DEDUP_REMOVED lines=10> */
.L_x_18898:
[----:B------:R-:W-:Y:S05]  /*1c50*/  BSYNC B0 ;  /* 0x0000000000007941 */ /* 0x000fea0003800000 */
.L_x_18897:
        /* <DEDUP_REMOVED lines=18> */
.L_x_18909:
[----:B------:R-:W-:Y:S02]  /*1d80*/  IMAD.MOV.U32 R56, RZ, RZ, R112 ;  /* 0x000000ffff387224 */ /* 0x000fe400078e0070 */
.L_x_18910:
[----:B------:R-:W-:Y:S05]  /*1d90*/  BSYNC B1 ;  /* 0x0000000000017941 */ /* 0x000fea0003800000 */
.L_x_18908:
        /* <DEDUP_REMOVED lines=16> */
.L_x_18914:
[----:B------:R-:W-:Y:S05]  /*1ea0*/  BSYNC B2 ;  /* 0x0000000000027941 */ /* 0x000fea0003800000 */
.L_x_18913:
        /* <DEDUP_REMOVED lines=44> */
.L_x_18912:
[----:B------:R-:W-:Y:S05]  /*2170*/  BSYNC B1 ;  /* 0x0000000000017941 */ /* 0x000fea0003800000 */
.L_x_18911:
        /* <DEDUP_REMOVED lines=10> */
.L_x_18907:
[----:B------:R-:W-:Y:S05]  /*2220*/  BSYNC B0 ;  /* 0x0000000000007941 */ /* 0x000fea0003800000 */
.L_x_18906:
        /* <DEDUP_REMOVED lines=18> */
.L_x_18918:
[----:B------:R-:W-:Y:S02]  /*2350*/  IMAD.MOV.U32 R56, RZ, RZ, R112 ;  /* 0x000000ffff387224 */ /* 0x000fe400078e0070 */
.L_x_18919:
[----:B------:R-:W-:Y:S05]  /*2360*/  BSYNC B1 ;  /* 0x0000000000017941 */ /* 0x000fea0003800000 */
.L_x_18917:
        /* <DEDUP_REMOVED lines=16> */
.L_x_18923:
[----:B------:R-:W-:Y:S05]  /*2470*/  BSYNC B2 ;  /* 0x0000000000027941 */ /* 0x000fea0003800000 */
.L_x_18922:
        /* <DEDUP_REMOVED lines=44> */
.L_x_18921:
[----:B------:R-:W-:Y:S05]  /*2740*/  BSYNC B1 ;  /* 0x0000000000017941 */ /* 0x000fea0003800000 */
.L_x_18920:
        /* <DEDUP_REMOVED lines=10> */
.L_x_18916:
[----:B------:R-:W-:Y:S05]  /*27f0*/  BSYNC B0 ;  /* 0x0000000000007941 */ /* 0x000fea0003800000 */
.L_x_18915:
        /* <DEDUP_REMOVED lines=18> */
.L_x_18927:
[----:B------:R-:W-:Y:S02]  /*2920*/  IMAD.MOV.U32 R58, RZ, RZ, R112 ;  /* 0x000000ffff3a7224 */ /* 0x000fe400078e0070 */
.L_x_18928:
[----:B------:R-:W-:Y:S05]  /*2930*/  BSYNC B1 ;  /* 0x0000000000017941 */ /* 0x000fea0003800000 */
.L_x_18926:
        /* <DEDUP_REMOVED lines=16> */
.L_x_18932:
[----:B------:R-:W-:Y:S05]  /*2a40*/  BSYNC B2 ;  /* 0x0000000000027941 */ /* 0x000fea0003800000 */
.L_x_18931:
        /* <DEDUP_REMOVED lines=44> */
.L_x_18930:
[----:B------:R-:W-:Y:S05]  /*2d10*/  BSYNC B1 ;  /* 0x0000000000017941 */ /* 0x000fea0003800000 */
.L_x_18929:
        /* <DEDUP_REMOVED lines=10> */
.L_x_18925:
[----:B------:R-:W-:Y:S05]  /*2dc0*/  BSYNC B0 ;  /* 0x0000000000007941 */ /* 0x000fea0003800000 */
.L_x_18924:
        /* <DEDUP_REMOVED lines=18> */
.L_x_18936:
[----:B------:R-:W-:Y:S02]  /*2ef0*/  IMAD.MOV.U32 R58, RZ, RZ, R112 ;  /* 0x000000ffff3a7224 */ /* 0x000fe400078e0070 */
.L_x_18937:
[----:B------:R-:W-:Y:S05]  /*2f00*/  BSYNC B1 ;  /* 0x0000000000017941 */ /* 0x000fea0003800000 */
.L_x_18935:
        /* <DEDUP_REMOVED lines=16> */
.L_x_18941:
[----:B------:R-:W-:Y:S05]  /*3010*/  BSYNC B2 ;  /* 0x0000000000027941 */ /* 0x000fea0003800000 */
.L_x_18940:
        /* <DEDUP_REMOVED lines=44> */
.L_x_18939:
[----:B------:R-:W-:Y:S05]  /*32e0*/  BSYNC B1 ;  /* 0x0000000000017941 */ /* 0x000fea0003800000 */
.L_x_18938:
        /* <DEDUP_REMOVED lines=10> */
.L_x_18934:
[----:B------:R-:W-:Y:S05]  /*3390*/  BSYNC B0 ;  /* 0x0000000000007941 */ /* 0x000fea0003800000 */
.L_x_18933:
        /* <DEDUP_REMOVED lines=18> */
.L_x_18945:
[----:B------:R-:W-:Y:S02]  /*34c0*/  IMAD.MOV.U32 R60, RZ, RZ, R112 ;  /* 0x000000ffff3c7224 */ /* 0x000fe400078e0070 */
.L_x_18946:
[----:B------:R-:W-:Y:S05]  /*34d0*/  BSYNC B1 ;  /* 0x0000000000017941 */ /* 0x000fea0003800000 */
.L_x_18944:
        /* <DEDUP_REMOVED lines=16> */
.L_x_18950:
[----:B------:R-:W-:Y:S05]  /*35e0*/  BSYNC B2 ;  /* 0x0000000000027941 */ /* 0x000fea0003800000 */
.L_x_18949:
        /* <DEDUP_REMOVED lines=44> */
.L_x_18948:
[----:B------:R-:W-:Y:S05]  /*38b0*/  BSYNC B1 ;  /* 0x0000000000017941 */ /* 0x000fea0003800000 */
.L_x_18947:
        /* <DEDUP_REMOVED lines=10> */
.L_x_18943:
[----:B------:R-:W-:Y:S05]  /*3960*/  BSYNC B0 ;  /* 0x0000000000007941 */ /* 0x000fea0003800000 */
.L_x_18942:
[----:B------:R-:W-:Y:S01]  /*3970*/  IMAD.MOV.U32 R92, RZ, RZ, 0x20 ;  /* 0x00000020ff5c7424 */ /* 0x000fe200078e00ff */
[----:B------:R-:W-:Y:S01]  /*3980*/  IADD3 R69, R93, 0x100, RZ ;  /* 0x000001005d457810 */ /* 0x000fe20007ffe0ff */
        /* <DEDUP_REMOVED lines=28> */
.L_x_18952:
[----:B------:R-:W-:Y:S05]  /*3b50*/  BSYNC B0 ;  /* 0x0000000000007941 */ /* 0x000fea0003800000 */
.L_x_18951:
        /* <DEDUP_REMOVED lines=22> */
.L_x_18956:
[----:B------:R-:W-:Y:S02]  /*3cc0*/  IMAD.MOV.U32 R60, RZ, RZ, R112 ;  /* 0x000000ffff3c7224 */ /* 0x000fe400078e0070 */
.L_x_18957:
[----:B------:R-:W-:Y:S05]  /*3cd0*/  BSYNC B1 ;  /* 0x0000000000017941 */ /* 0x000fea0003800000 */
.L_x_18955:
        /* <DEDUP_REMOVED lines=16> */
.L_x_18961:
[----:B------:R-:W-:Y:S05]  /*3de0*/  BSYNC B2 ;  /* 0x0000000000027941 */ /* 0x000fea0003800000 */
.L_x_18960:
        /* <DEDUP_REMOVED lines=40> */
[----:B------:R-:W-:Y:S02]  /*4070*/  LOP3.LUT R96, R55, UR25, R56, 0x96, !PT ;  /* 0x0000001937607c12 */ /* 0x000fe4000f8e9638 */
[----:B------:R-:W-:Y:S01]  /*4080*/  MOV R112, R54 ;  /* 0x0000003600707202 */ /* 0x000fe20000000f00 */
[----:B------:R-:W-:Y:S01]  /*4090*/  IMAD.MOV.U32 R110, RZ, RZ, R52 ;  /* 0x000000ffff6e7224 */ /* 0x000fe200078e0034 */
[----:B------:R-:W-:Y:S02]  /*40a0*/  LOP3.LUT R108, R53, UR26, R108, 0x96, !PT ;  /* 0x0000001a356c7c12 */ /* 0x000fe4000f8e966c */
.L_x_18959:
[----:B------:R-:W-:Y:S05]  /*40b0*/  BSYNC B1 ;  /* 0x0000000000017941 */ /* 0x000fea0003800000 */
.L_x_18958:
        /* <DEDUP_REMOVED lines=10> */
.L_x_18954:
[----:B0-----:R-:W-:Y:S05]  /*4160*/  BSYNC B0 ;  /* 0x0000000000007941 */ /* 0x001fea0003800000 */
.L_x_18953:
        /* <DEDUP_REMOVED lines=18> */
.L_x_18965:
[----:B------:R-:W-:Y:S02]  /*4290*/  IMAD.MOV.U32 R62, RZ, RZ, R112 ;  /* 0x000000ffff3e7224 */ /* 0x000fe400078e0070 */
.L_x_18966:
[----:B------:R-:W-:Y:S05]  /*42a0*/  BSYNC B1 ;  /* 0x0000000000017941 */ /* 0x000fea0003800000 */
.L_x_18964:
        /* <DEDUP_REMOVED lines=16> */
.L_x_18970:
[----:B------:R-:W-:Y:S05]  /*43b0*/  BSYNC B2 ;  /* 0x0000000000027941 */ /* 0x000fea0003800000 */
.L_x_18969:
        /* <DEDUP_REMOVED lines=44> */
.L_x_18968:
[----:B------:R-:W-:Y:S05]  /*4680*/  BSYNC B1 ;  /* 0x0000000000017941 */ /* 0x000fea0003800000 */
.L_x_18967:
        /* <DEDUP_REMOVED lines=10> */
.L_x_18963:
[----:B------:R-:W-:Y:S05]  /*4730*/  BSYNC B0 ;  /* 0x0000000000007941 */ /* 0x000fea0003800000 */
.L_x_18962:
        /* <DEDUP_REMOVED lines=18> */
.L_x_18974:
[----:B------:R-:W-:Y:S02]  /*4860*/  IMAD.MOV.U32 R62, RZ, RZ, R112 ;  /* 0x000000ffff3e7224 */ /* 0x000fe400078e0070 */
.L_x_18975:
[----:B------:R-:W-:Y:S05]  /*4870*/  BSYNC B1 ;  /* 0x0000000000017941 */ /* 0x000fea0003800000 */
.L_x_18973:
        /* <DEDUP_REMOVED lines=16> */
.L_x_18979:
[----:B------:R-:W-:Y:S05]  /*4980*/  BSYNC B2 ;  /* 0x0000000000027941 */ /* 0x000fea0003800000 */
.L_x_18978:
        /* <DEDUP_REMOVED lines=44> */
.L_x_18977:
[----:B------:R-:W-:Y:S05]  /*4c50*/  BSYNC B1 ;  /* 0x0000000000017941 */ /* 0x000fea0003800000 */
.L_x_18976:
        /* <DEDUP_REMOVED lines=10> */
.L_x_18972:
[----:B------:R-:W-:Y:S05]  /*4d00*/  BSYNC B0 ;  /* 0x0000000000007941 */ /* 0x000fea0003800000 */
.L_x_18971:
        /* <DEDUP_REMOVED lines=18> */
.L_x_18983:
[----:B------:R-:W-:Y:S02]  /*4e30*/  IMAD.MOV.U32 R64, RZ, RZ, R112 ;  /* 0x000000ffff407224 */ /* 0x000fe400078e0070 */
.L_x_18984:
[----:B------:R-:W-:Y:S05]  /*4e40*/  BSYNC B1 ;  /* 0x0000000000017941 */ /* 0x000fea0003800000 */
.L_x_18982:
        /* <DEDUP_REMOVED lines=16> */
.L_x_18988:
[----:B------:R-:W-:Y:S05]  /*4f50*/  BSYNC B2 ;  /* 0x0000000000027941 */ /* 0x000fea0003800000 */
.L_x_18987:
        /* <DEDUP_REMOVED lines=44> */
.L_x_18986:
[----:B------:R-:W-:Y:S05]  /*5220*/  BSYNC B1 ;  /* 0x0000000000017941 */ /* 0x000fea0003800000 */
.L_x_18985:
        /* <DEDUP_REMOVED lines=10> */
.L_x_18981:
[----:B------:R-:W-:Y:S05]  /*52d0*/  BSYNC B0 ;  /* 0x0000000000007941 */ /* 0x000fea0003800000 */
.L_x_18980:
        /* <DEDUP_REMOVED lines=18> */
.L_x_18992:
[----:B------:R-:W-:Y:S02]  /*5400*/  IMAD.MOV.U32 R64, RZ, RZ, R112 ;  /* 0x000000ffff407224 */ /* 0x000fe400078e0070 */
.L_x_18993:
[----:B------:R-:W-:Y:S05]  /*5410*/  BSYNC B1 ;  /* 0x0000000000017941 */ /* 0x000fea0003800000 */
.L_x_18991:
        /* <DEDUP_REMOVED lines=16> */
.L_x_18997:
[----:B------:R-:W-:Y:S05]  /*5520*/  BSYNC B2 ;  /* 0x0000000000027941 */ /* 0x000fea0003800000 */
.L_x_18996:
        /* <DEDUP_REMOVED lines=44> */
.L_x_18995:
[----:B------:R-:W-:Y:S05]  /*57f0*/  BSYNC B1 ;  /* 0x0000000000017941 */ /* 0x000fea0003800000 */
.L_x_18994:
        /* <DEDUP_REMOVED lines=10> */
.L_x_18990:
[----:B------:R-:W-:Y:S05]  /*58a0*/  BSYNC B0 ;  /* 0x0000000000007941 */ /* 0x000fea0003800000 */
.L_x_18989:
        /* <DEDUP_REMOVED lines=18> */
.L_x_19001:
[----:B------:R-:W-:Y:S02]  /*59d0*/  IMAD.MOV.U32 R66, RZ, RZ, R112 ;  /* 0x000000ffff427224 */ /* 0x000fe400078e0070 */
.L_x_19002:
[----:B------:R-:W-:Y:S05]  /*59e0*/  BSYNC B1 ;  /* 0x0000000000017941 */ /* 0x000fea0003800000 */
.L_x_19000:
        /* <DEDUP_REMOVED lines=16> */
.L_x_19006:
[----:B------:R-:W-:Y:S05]  /*5af0*/  BSYNC B2 ;  /* 0x0000000000027941 */ /* 0x000fea0003800000 */
.L_x_19005:
        /* <DEDUP_REMOVED lines=44> */
.L_x_19004:
[----:B------:R-:W-:Y:S05]  /*5dc0*/  BSYNC B1 ;  /* 0x0000000000017941 */ /* 0x000fea0003800000 */
.L_x_19003:
        /* <DEDUP_REMOVED lines=10> */
.L_x_18999:
[----:B------:R-:W-:Y:S05]  /*5e70*/  BSYNC B0 ;  /* 0x0000000000007941 */ /* 0x000fea0003800000 */
.L_x_18998:
        /* <DEDUP_REMOVED lines=18> */
.L_x_19010:
[----:B------:R-:W-:Y:S02]  /*5fa0*/  IMAD.MOV.U32 R66, RZ, RZ, R112 ;  /* 0x000000ffff427224 */ /* 0x000fe400078e0070 */
.L_x_19011:
[----:B------:R-:W-:Y:S05]  /*5fb0*/  BSYNC B1 ;  /* 0x0000000000017941 */ /* 0x000fea0003800000 */
.L_x_19009:
        /* <DEDUP_REMOVED lines=16> */
.L_x_19015:
[----:B------:R-:W-:Y:S05]  /*60c0*/  BSYNC B2 ;  /* 0x0000000000027941 */ /* 0x000fea0003800000 */
.L_x_19014:
        /* <DEDUP_REMOVED lines=44> */
.L_x_19013:
[----:B------:R-:W-:Y:S05]  /*6390*/  BSYNC B1 ;  /* 0x0000000000017941 */ /* 0x000fea0003800000 */
.L_x_19012:
        /* <DEDUP_REMOVED lines=10> */
.L_x_19008:
[----:B------:R-:W-:Y:S05]  /*6440*/  BSYNC B0 ;  /* 0x0000000000007941 */ /* 0x000fea0003800000 */
.L_x_19007:
        /* <DEDUP_REMOVED lines=18> */
.L_x_19019:
[----:B------:R-:W-:Y:S02]  /*6570*/  IMAD.MOV.U32 R70, RZ, RZ, R112 ;  /* 0x000000ffff467224 */ /* 0x000fe400078e0070 */
.L_x_19020:
[----:B------:R-:W-:Y:S05]  /*6580*/  BSYNC B1 ;  /* 0x0000000000017941 */ /* 0x000fea0003800000 */
.L_x_19018:
        /* <DEDUP_REMOVED lines=16> */
.L_x_19024:
[----:B------:R-:W-:Y:S05]  /*6690*/  BSYNC B2 ;  /* 0x0000000000027941 */ /* 0x000fea0003800000 */
.L_x_19023:
        /* <DEDUP_REMOVED lines=44> */
.L_x_19022:
[----:B------:R-:W-:Y:S05]  /*6960*/  BSYNC B1 ;  /* 0x0000000000017941 */ /* 0x000fea0003800000 */
.L_x_19021:
        /* <DEDUP_REMOVED lines=10> */
.L_x_19017:
[----:B------:R-:W-:Y:S05]  /*6a10*/  BSYNC B0 ;  /* 0x0000000000007941 */ /* 0x000fea0003800000 */
.L_x_19016:
        /* <DEDUP_REMOVED lines=18> */
[----:B------:R-:W-:Y:S01]  /*6b40*/  LOP3.LUT R60, R101, 0xff, RZ, 0xc0, !PT ;  /* 0x000000ff653c7812 */ /* 0x000fe200078ec0ff */
[----:B------:R-:W-:Y:S01]  /*6b50*/  IMAD.WIDE.U32 R62, R62, 0x10000, RZ ;  /* 0x000100003e3e7825 */ /* 0x000fe200078e00ff */
[----:B------:R-:W-:-:S03]  /*6b60*/  LOP3.LUT R73, R61, 0xff, R104, 0xf8, !PT ;  /* 0x000000ff3d497812 */ /* 0x000fc600078ef868 */
        /* <DEDUP_REMOVED lines=8> */
.L_x_19026:
[----:B------:R-:W-:Y:S05]  /*6bf0*/  BSYNC B0 ;  /* 0x0000000000007941 */ /* 0x000fea0003800000 */
.L_x_19025:
        /* <DEDUP_REMOVED lines=22> */
.L_x_19030:
[----:B------:R-:W-:Y:S02]  /*6d60*/  IMAD.MOV.U32 R68, RZ, RZ, R112 ;  /* 0x000000ffff447224 */ /* 0x000fe400078e0070 */
.L_x_19031:
[----:B------:R-:W-:Y:S05]  /*6d70*/  BSYNC B1 ;  /* 0x0000000000017941 */ /* 0x000fea0003800000 */
.L_x_19029:
        /* <DEDUP_REMOVED lines=16> */
.L_x_19035:
[----:B------:R-:W-:Y:S05]  /*6e80*/  BSYNC B2 ;  /* 0x0000000000027941 */ /* 0x000fea0003800000 */
.L_x_19034:
        /* <DEDUP_REMOVED lines=44> */
.L_x_19033:
[----:B------:R-:W-:Y:S05]  /*7150*/  BSYNC B1 ;  /* 0x0000000000017941 */ /* 0x000fea0003800000 */
.L_x_19032:
        /* <DEDUP_REMOVED lines=10> */
.L_x_19028:
[----:B0-----:R-:W-:Y:S05]  /*7200*/  BSYNC B0 ;  /* 0x0000000000007941 */ /* 0x001fea0003800000 */
.L_x_19027:
        /* <DEDUP_REMOVED lines=18> */
.L_x_19039:
[----:B------:R-:W-:Y:S02]  /*7330*/  IMAD.MOV.U32 R70, RZ, RZ, R112 ;  /* 0x000000ffff467224 */ /* 0x000fe400078e0070 */
.L_x_19040:
[----:B------:R-:W-:Y:S05]  /*7340*/  BSYNC B1 ;  /* 0x0000000000017941 */ /* 0x000fea0003800000 */
.L_x_19038:
        /* <DEDUP_REMOVED lines=16> */
.L_x_19044:
[----:B------:R-:W-:Y:S05]  /*7450*/  BSYNC B2 ;  /* 0x0000000000027941 */ /* 0x000fea0003800000 */
.L_x_19043:
        /* <DEDUP_REMOVED lines=44> */
.L_x_19042:
[----:B------:R-:W-:Y:S05]  /*7720*/  BSYNC B1 ;  /* 0x0000000000017941 */ /* 0x000fea0003800000 */
.L_x_19041:
        /* <DEDUP_REMOVED lines=10> */
.L_x_19037:
[----:B------:R-:W-:Y:S05]  /*77d0*/  BSYNC B0 ;  /* 0x0000000000007941 */ /* 0x000fea0003800000 */
.L_x_19036:
        /* <DEDUP_REMOVED lines=18> */
.L_x_19048:
[----:B------:R-:W-:Y:S02]  /*7900*/  IMAD.MOV.U32 R70, RZ, RZ, R112 ;  /* 0x000000ffff467224 */ /* 0x000fe400078e0070 */
.L_x_19049:
[----:B------:R-:W-:Y:S05]  /*7910*/  BSYNC B1 ;  /* 0x0000000000017941 */ /* 0x000fea0003800000 */
.L_x_19047:
        /* <DEDUP_REMOVED lines=16> */
.L_x_19053:
[----:B------:R-:W-:Y:S05]  /*7a20*/  BSYNC B2 ;  /* 0x0000000000027941 */ /* 0x000fea0003800000 */
.L_x_19052:
        /* <DEDUP_REMOVED lines=44> */
.L_x_19051:
[----:B------:R-:W-:Y:S05]  /*7cf0*/  BSYNC B1 ;  /* 0x0000000000017941 */ /* 0x000fea0003800000 */
.L_x_19050:
        /* <DEDUP_REMOVED lines=10> */
.L_x_19046:
[----:B------:R-:W-:Y:S05]  /*7da0*/  BSYNC B0 ;  /* 0x0000000000007941 */ /* 0x000fea0003800000 */
.L_x_19045:
        /* <DEDUP_REMOVED lines=18> */
.L_x_19057:
[----:B------:R-:W-:Y:S02]  /*7ed0*/  IMAD.MOV.U32 R72, RZ, RZ, R112 ;  /* 0x000000ffff487224 */ /* 0x000fe400078e0070 */
.L_x_19058:
[----:B------:R-:W-:Y:S05]  /*7ee0*/  BSYNC B1 ;  /* 0x0000000000017941 */ /* 0x000fea0003800000 */
.L_x_19056:
        /* <DEDUP_REMOVED lines=16> */
.L_x_19062:
[----:B------:R-:W-:Y:S05]  /*7ff0*/  BSYNC B2 ;  /* 0x0000000000027941 */ /* 0x000fea0003800000 */
.L_x_19061:
        /* <DEDUP_REMOVED lines=44> */
.L_x_19060:
[----:B------:R-:W-:Y:S05]  /*82c0*/  BSYNC B1 ;  /* 0x0000000000017941 */ /* 0x000fea0003800000 */
.L_x_19059:
        /* <DEDUP_REMOVED lines=10> */
.L_x_19055:
[----:B------:R-:W-:Y:S05]  /*8370*/  BSYNC B0 ;  /* 0x0000000000007941 */ /* 0x000fea0003800000 */
.L_x_19054:
        /* <DEDUP_REMOVED lines=18> */
.L_x_19066:
[----:B------:R-:W-:Y:S02]  /*84a0*/  IMAD.MOV.U32 R72, RZ, RZ, R112 ;  /* 0x000000ffff487224 */ /* 0x000fe400078e0070 */
.L_x_19067:
[----:B------:R-:W-:Y:S05]  /*84b0*/  BSYNC B1 ;  /* 0x0000000000017941 */ /* 0x000fea0003800000 */
.L_x_19065:
        /* <DEDUP_REMOVED lines=16> */
.L_x_19071:
[----:B------:R-:W-:Y:S05]  /*85c0*/  BSYNC B2 ;  /* 0x0000000000027941 */ /* 0x000fea0003800000 */
.L_x_19070:
        /* <DEDUP_REMOVED lines=44> */
.L_x_19069:
[----:B------:R-:W-:Y:S05]  /*8890*/  BSYNC B1 ;  /* 0x0000000000017941 */ /* 0x000fea0003800000 */
.L_x_19068:
        /* <DEDUP_REMOVED lines=10> */
.L_x_19064:
[----:B------:R-:W-:Y:S05]  /*8940*/  BSYNC B0 ;  /* 0x0000000000007941 */ /* 0x000fea0003800000 */
.L_x_19063:
        /* <DEDUP_REMOVED lines=18> */
.L_x_19075:
[----:B------:R-:W-:Y:S02]  /*8a70*/  IMAD.MOV.U32 R74, RZ, RZ, R112 ;  /* 0x000000ffff4a7224 */ /* 0x000fe400078e0070 */
.L_x_19076:
[----:B------:R-:W-:Y:S05]  /*8a80*/  BSYNC B1 ;  /* 0x0000000000017941 */ /* 0x000fea0003800000 */
.L_x_19074:
        /* <DEDUP_REMOVED lines=16> */
.L_x_19080:
[----:B------:R-:W-:Y:S05]  /*8b90*/  BSYNC B2 ;  /* 0x0000000000027941 */ /* 0x000fea0003800000 */
.L_x_19079:
        /* <DEDUP_REMOVED lines=44> */
.L_x_19078:
[----:B------:R-:W-:Y:S05]  /*8e60*/  BSYNC B1 ;  /* 0x0000000000017941 */ /* 0x000fea0003800000 */
.L_x_19077:
        /* <DEDUP_REMOVED lines=10> */
.L_x_19073:
[----:B------:R-:W-:Y:S05]  /*8f10*/  BSYNC B0 ;  /* 0x0000000000007941 */ /* 0x000fea0003800000 */
.L_x_19072:
        /* <DEDUP_REMOVED lines=18> */
.L_x_19084:
[----:B------:R-:W-:Y:S02]  /*9040*/  IMAD.MOV.U32 R74, RZ, RZ, R112 ;  /* 0x000000ffff4a7224 */ /* 0x000fe400078e0070 */
.L_x_19085:
[----:B------:R-:W-:Y:S05]  /*9050*/  BSYNC B1 ;  /* 0x0000000000017941 */ /* 0x000fea0003800000 */
.L_x_19083:
        /* <DEDUP_REMOVED lines=16> */
.L_x_19089:
[----:B------:R-:W-:Y:S05]  /*9160*/  BSYNC B2 ;  /* 0x0000000000027941 */ /* 0x000fea0003800000 */
.L_x_19088:
        /* <DEDUP_REMOVED lines=44> */
.L_x_19087:
[----:B------:R-:W-:Y:S05]  /*9430*/  BSYNC B1 ;  /* 0x0000000000017941 */ /* 0x000fea0003800000 */
.L_x_19086:
        /* <DEDUP_REMOVED lines=10> */
.L_x_19082:
[----:B------:R-:W-:Y:S05]  /*94e0*/  BSYNC B0 ;  /* 0x0000000000007941 */ /* 0x000fea0003800000 */
.L_x_19081:
        /* <DEDUP_REMOVED lines=18> */
.L_x_19093:
[----:B------:R-:W-:Y:S02]  /*9610*/  IMAD.MOV.U32 R74, RZ, RZ, R112 ;  /* 0x000000ffff4a7224 */ /* 0x000fe400078e0070 */
.L_x_19094:
[----:B------:R-:W-:Y:S05]  /*9620*/  BSYNC B1 ;  /* 0x0000000000017941 */ /* 0x000fea0003800000 */
.L_x_19092:
        /* <DEDUP_REMOVED lines=16> */
.L_x_19098:
[----:B------:R-:W-:Y:S05]  /*9730*/  BSYNC B2 ;  /* 0x0000000000027941 */ /* 0x000fea0003800000 */
.L_x_19097:
        /* <DEDUP_REMOVED lines=44> */
.L_x_19096:
[----:B------:R-:W-:Y:S05]  /*9a00*/  BSYNC B1 ;  /* 0x0000000000017941 */ /* 0x000fea0003800000 */
.L_x_19095:
        /* <DEDUP_REMOVED lines=10> */
.L_x_19091:
[----:B------:R-:W-:Y:S05]  /*9ab0*/  BSYNC B0 ;  /* 0x0000000000007941 */ /* 0x000fea0003800000 */
.L_x_19090:
        /* <DEDUP_REMOVED lines=29> */
.L_x_19100:
[----:B------:R-:W-:Y:S05]  /*9c90*/  BSYNC B0 ;  /* 0x0000000000007941 */ /* 0x000fea0003800000 */
.L_x_19099:
        /* <DEDUP_REMOVED lines=22> */
.L_x_19104:
[----:B------:R-:W-:Y:S02]  /*9e00*/  IMAD.MOV.U32 R116, RZ, RZ, R112 ;  /* 0x000000ffff747224 */ /* 0x000fe400078e0070 */
.L_x_19105:
[----:B------:R-:W-:Y:S05]  /*9e10*/  BSYNC B1 ;  /* 0x0000000000017941 */ /* 0x000fea0003800000 */
.L_x_19103:
        /* <DEDUP_REMOVED lines=16> */
.L_x_19109:
[----:B------:R-:W-:Y:S05]  /*9f20*/  BSYNC B2 ;  /* 0x0000000000027941 */ /* 0x000fea0003800000 */
.L_x_19108:
        /* <DEDUP_REMOVED lines=44> */
.L_x_19107:
[----:B------:R-:W-:Y:S05]  /*a1f0*/  BSYNC B1 ;  /* 0x0000000000017941 */ /* 0x000fea0003800000 */
.L_x_19106:
        /* <DEDUP_REMOVED lines=10> */
.L_x_19102:
[----:B0-----:R-:W-:Y:S05]  /*a2a0*/  BSYNC B0 ;  /* 0x0000000000007941 */ /* 0x001fea0003800000 */
.L_x_19101:
        /* <DEDUP_REMOVED lines=18> */
.L_x_19113:
[----:B------:R-:W-:Y:S02]  /*a3d0*/  IMAD.MOV.U32 R116, RZ, RZ, R112 ;  /* 0x000000ffff747224 */ /* 0x000fe400078e0070 */
.L_x_19114:
[----:B------:R-:W-:Y:S05]  /*a3e0*/  BSYNC B1 ;  /* 0x0000000000017941 */ /* 0x000fea0003800000 */
.L_x_19112:
        /* <DEDUP_REMOVED lines=16> */
.L_x_19118:
[----:B------:R-:W-:Y:S05]  /*a4f0*/  BSYNC B2 ;  /* 0x0000000000027941 */ /* 0x000fea0003800000 */
.L_x_19117:
        /* <DEDUP_REMOVED lines=44> */
.L_x_19116:
[----:B------:R-:W-:Y:S05]  /*a7c0*/  BSYNC B1 ;  /* 0x0000000000017941 */ /* 0x000fea0003800000 */
.L_x_19115:
        /* <DEDUP_REMOVED lines=10> */
.L_x_19111:
[----:B------:R-:W-:Y:S05]  /*a870*/  BSYNC B0 ;  /* 0x0000000000007941 */ /* 0x000fea0003800000 */
.L_x_19110:
        /* <DEDUP_REMOVED lines=18> */
.L_x_19122:
[----:B------:R-:W-:Y:S02]  /*a9a0*/  IMAD.MOV.U32 R116, RZ, RZ, R112 ;  /* 0x000000ffff747224 */ /* 0x000fe400078e0070 */
.L_x_19123:
[----:B------:R-:W-:Y:S05]  /*a9b0*/  BSYNC B1 ;  /* 0x0000000000017941 */ /* 0x000fea0003800000 */
.L_x_19121:
        /* <DEDUP_REMOVED lines=16> */
.L_x_19127:
[----:B------:R-:W-:Y:S05]  /*aac0*/  BSYNC B2 ;  /* 0x0000000000027941 */ /* 0x000fea0003800000 */
.L_x_19126:
        /* <DEDUP_REMOVED lines=44> */
.L_x_19125:
[----:B------:R-:W-:Y:S05]  /*ad90*/  BSYNC B1 ;  /* 0x0000000000017941 */ /* 0x000fea0003800000 */
.L_x_19124:
        /* <DEDUP_REMOVED lines=10> */
.L_x_19120:
[----:B------:R-:W-:Y:S05]  /*ae40*/  BSYNC B0 ;  /* 0x0000000000007941 */ /* 0x000fea0003800000 */
.L_x_19119:
        /* <DEDUP_REMOVED lines=18> */
.L_x_19131:
[----:B------:R-:W-:Y:S02]  /*af70*/  IMAD.MOV.U32 R118, RZ, RZ, R112 ;  /* 0x000000ffff767224 */ /* 0x000fe400078e0070 */
.L_x_19132:
[----:B------:R-:W-:Y:S05]  /*af80*/  BSYNC B1 ;  /* 0x0000000000017941 */ /* 0x000fea0003800000 */
.L_x_19130:
        /* <DEDUP_REMOVED lines=16> */
.L_x_19136:
[----:B------:R-:W-:Y:S05]  /*b090*/  BSYNC B2 ;  /* 0x0000000000027941 */ /* 0x000fea0003800000 */
.L_x_19135:
        /* <DEDUP_REMOVED lines=44> */
.L_x_19134:
[----:B------:R-:W-:Y:S05]  /*b360*/  BSYNC B1 ;  /* 0x0000000000017941 */ /* 0x000fea0003800000 */
.L_x_19133:
        /* <DEDUP_REMOVED lines=10> */
.L_x_19129:
[----:B------:R-:W-:Y:S05]  /*b410*/  BSYNC B0 ;  /* 0x0000000000007941 */ /* 0x000fea0003800000 */
.L_x_19128:
        /* <DEDUP_REMOVED lines=18> */
.L_x_19140:
[----:B------:R-:W-:Y:S02]  /*b540*/  IMAD.MOV.U32 R116, RZ, RZ, R112 ;  /* 0x000000ffff747224 */ /* 0x000fe400078e0070 */
.L_x_19141:
[----:B------:R-:W-:Y:S05]  /*b550*/  BSYNC B1 ;  /* 0x0000000000017941 */ /* 0x000fea0003800000 */
.L_x_19139:
        /* <DEDUP_REMOVED lines=16> */
.L_x_19145:
[----:B------:R-:W-:Y:S05]  /*b660*/  BSYNC B2 ;  /* 0x0000000000027941 */ /* 0x000fea0003800000 */
.L_x_19144:
        /* <DEDUP_REMOVED lines=44> */
.L_x_19143:
[----:B------:R-:W-:Y:S05]  /*b930*/  BSYNC B1 ;  /* 0x0000000000017941 */ /* 0x000fea0003800000 */
.L_x_19142:
        /* <DEDUP_REMOVED lines=10> */
.L_x_19138:
[----:B------:R-:W-:Y:S05]  /*b9e0*/  BSYNC B0 ;  /* 0x0000000000007941 */ /* 0x000fea0003800000 */
.L_x_19137:
        /* <DEDUP_REMOVED lines=18> */
.L_x_19149:
[----:B------:R-:W-:Y:S02]  /*bb10*/  IMAD.MOV.U32 R118, RZ, RZ, R112 ;  /* 0x000000ffff767224 */ /* 0x000fe400078e0070 */
.L_x_19150:
[----:B------:R-:W-:Y:S05]  /*bb20*/  BSYNC B1 ;  /* 0x0000000000017941 */ /* 0x000fea0003800000 */
.L_x_19148:
        /* <DEDUP_REMOVED lines=16> */
.L_x_19154:
[----:B------:R-:W-:Y:S05]  /*bc30*/  BSYNC B2 ;  /* 0x0000000000027941 */ /* 0x000fea0003800000 */
.L_x_19153:
        /* <DEDUP_REMOVED lines=44> */
.L_x_19152:
[----:B------:R-:W-:Y:S05]  /*bf00*/  BSYNC B1 ;  /* 0x0000000000017941 */ /* 0x000fea0003800000 */
.L_x_19151:
        /* <DEDUP_REMOVED lines=10> */
.L_x_19147:
[----:B------:R-:W-:Y:S05]  /*bfb0*/  BSYNC B0 ;  /* 0x0000000000007941 */ /* 0x000fea0003800000 */
.L_x_19146:
        /* <DEDUP_REMOVED lines=18> */
.L_x_19158:
[----:B------:R-:W-:Y:S02]  /*c0e0*/  IMAD.MOV.U32 R118, RZ, RZ, R112 ;  /* 0x000000ffff767224 */ /* 0x000fe400078e0070 */
.L_x_19159:
[----:B------:R-:W-:Y:S05]  /*c0f0*/  BSYNC B1 ;  /* 0x0000000000017941 */ /* 0x000fea0003800000 */
.L_x_19157:
        /* <DEDUP_REMOVED lines=16> */
.L_x_19163:
[----:B------:R-:W-:Y:S05]  /*c200*/  BSYNC B2 ;  /* 0x0000000000027941 */ /* 0x000fea0003800000 */
.L_x_19162:
        /* <DEDUP_REMOVED lines=40> */
[----:B------:R-:W-:Y:S01]  /*c490*/  MOV R112, R74 ;  /* 0x0000004a00707202 */ /* 0x000fe20000000f00 */
[----:B------:R-:W-:-:S04]  /*c4a0*/  IMAD.WIDE.U32 R74, R106, -0x2daee0ad, RZ ;  /* 0xd2511f536a4a7825 */ /* 0x000fc800078e00ff */
[----:B------:R-:W-:Y:S01]  /*c4b0*/  IMAD.MOV.U32 R110, RZ, RZ, R74 ;  /* 0x000000ffff6e7224 */ /* 0x000fe200078e004a */
[----:B------:R-:W-:Y:S02]  /*c4c0*/  LOP3.LUT R108, R75, UR26, R108, 0x96, !PT ;  /* 0x0000001a4b6c7c12 */ /* 0x000fe4000f8e966c */
.L_x_19161:
[----:B------:R-:W-:Y:S05]  /*c4d0*/  BSYNC B1 ;  /* 0x0000000000017941 */ /* 0x000fea0003800000 */
.L_x_19160:
[----:B------:R-:W0:Y:S01]  /*c4e0*/  I2F.U32 R74, R118 ;  /* 0x00000076004a7306 */ /* 0x000e220000201000 */
[----:B------:R-:W-:-:S10]  /*c4f0*/  HFMA2.MMA R75, -RZ, RZ, 0.1171875, 0 ;  /* 0x2f800000ff4b7435 */ /* 0x000fd400000001ff */
[----:B0-----:R-:W-:Y:S01]  /*c500*/  FFMA.FTZ R74, R74, R75, 1.1641532182693481445e-10 ;  /* 0x2f0000004a4a7423 */ /* 0x001fe2000001004b */
[----:B------:R-:W-:-:S04]  /*c510*/  HADD2.F32 R75, -RZ, R43.H0_H0 ;  /* 0x2000002bff4b7230 */ /* 0x000fc80000004100 */
[----:B------:R-:W-:Y:S01]  /*c520*/  FSETP.GTU.FTZ.AND P1, PT, R74, c[0x0][0x1e4], PT ;  /* 0x000079004a007a0b */ /* 0x000fe20003f3c000 */
[----:B------:R-:W-:-:S03]  /*c530*/  FMUL.FTZ R75, R75, c[0x0][0x1ec] ;  /* 0x00007b004b4b7a20 */ /* 0x000fc60000410000 */
[----:B------:R-:W-:Y:S01]  /*c540*/  SEL R106, RZ, 0x1, P1 ;  /* 0x00000001ff6a7807 */ /* 0x000fe20000800000 */
[----:B------:R-:W-:-:S05]  /*c550*/  FMUL.FTZ R75, R75, c[0x0][0x1e8] ;  /* 0x00007a004b4b7a20 */ /* 0x000fca0000410000 */
[----:B------:R-:W-:-:S05]  /*c560*/  FSEL R74, R75, RZ, !P1 ;  /* 0x000000ff4b4a7208 */ /* 0x000fca0004800000 */
[----:B------:R-:W-:Y:S02]  /*c570*/  @P0 FADD.FTZ R74, R38, R74 ;  /* 0x0000004a264a0221 */ /* 0x000fe40000010000 */
.L_x_19156:
[----:B------:R-:W-:Y:S05]  /*c580*/  BSYNC B0 ;  /* 0x0000000000007941 */ /* 0x000fea0003800000 */
.L_x_19155:
        /* <DEDUP_REMOVED lines=18> */
.L_x_19167:
[----:B------:R-:W-:Y:S02]  /*c6b0*/  IMAD.MOV.U32 R122, RZ, RZ, R112 ;  /* 0x000000ffff7a7224 */ /* 0x000fe400078e0070 */
.L_x_19168:
[----:B------:R-:W-:Y:S05]  /*c6c0*/  BSYNC B1 ;  /* 0x0000000000017941 */ /* 0x000fea0003800000 */
.L_x_19166:
        /* <DEDUP_REMOVED lines=16> */
.L_x_19172:
[----:B------:R-:W-:Y:S05]  /*c7d0*/  BSYNC B2 ;  /* 0x0000000000027941 */ /* 0x000fea0003800000 */
.L_x_19171:
        /* <DEDUP_REMOVED lines=36> */
[----:B------:R-:W-:Y:S01]  /*ca20*/  IMAD.MOV.U32 R109, RZ, RZ, RZ ;  /* 0x000000ffff6d7224 */ /* 0x000fe200078e00ff */
[----:B------:R-:W-:Y:S01]  /*ca30*/  LOP3.LUT R75, R119, UR23, R116, 0x96, !PT ;  /* 0x00000017774b7c12 */ /* 0x000fe2000f8e9674 */
[----:B------:R-:W-:-:S05]  /*ca40*/  IMAD.WIDE.U32 R116, R117, -0x326172a9, RZ ;  /* 0xcd9e8d5775747825 */ /* 0x000fca00078e00ff */
[----:B------:R-:W-:Y:S02]  /*ca50*/  LOP3.LUT R96, R117, UR25, R118, 0x96, !PT ;  /* 0x0000001975607c12 */ /* 0x000fe4000f8e9676 */
[----:B------:R-:W-:Y:S01]  /*ca60*/  MOV R112, R116 ;  /* 0x0000007400707202 */ /* 0x000fe20000000f00 */
[----:B------:R-:W-:-:S04]  /*ca70*/  IMAD.WIDE.U32 R116, R75, -0x2daee0ad, RZ ;  /* 0xd2511f534b747825 */ /* 0x000fc800078e00ff */
[----:B------:R-:W-:Y:S01]  /*ca80*/  IMAD.MOV.U32 R110, RZ, RZ, R116 ;  /* 0x000000ffff6e7224 */ /* 0x000fe200078e0074 */
[----:B------:R-:W-:Y:S02]  /*ca90*/  LOP3.LUT R108, R117, UR26, R108, 0x96, !PT ;  /* 0x0000001a756c7c12 */ /* 0x000fe4000f8e966c */
.L_x_19170:
[----:B------:R-:W-:Y:S05]  /*caa0*/  BSYNC B1 ;  /* 0x0000000000017941 */ /* 0x000fea0003800000 */
.L_x_19169:
        /* <DEDUP_REMOVED lines=10> */
.L_x_19165:
[----:B------:R-:W-:Y:S05]  /*cb50*/  BSYNC B0 ;  /* 0x0000000000007941 */ /* 0x000fea0003800000 */
.L_x_19164:
[----:B------:R-:W-:Y:S01]  /*cb60*/  IMAD.WIDE.U32 R92, R93, R92, c[0x0][0x188] ;  /* 0x000062005d5c7625 */ /* 0x000fe200078e005c */
[----:B------:R-:W-:Y:S04]  /*cb70*/  BSSY B0, `(.L_x_19173) ;  /* 0x0000018000007945 */ /* 0x000fe80003800000 */
[----:B------:R0:W-:Y:S04]  /*cb80*/  STG.E.128 [R92.64], R68 ;  /* 0x000000445c007986 */ /* 0x0001e8000c101d06 */
[----:B------:R0:W-:Y:S01]  /*cb90*/  STG.E.128 [R92.64+0x10], R72 ;  /* 0x000010485c007986 */ /* 0x0001e2000c101d06 */
[----:B------:R-:W-:Y:S05]  /*cba0*/  @!P2 BRA `(.L_x_19174) ;  /* 0x000001400000a947 */ /* 0x000fea0003800000 */
[----:B0-----:R-:W-:Y:S01]  /*cbb0*/  IMAD.U32 R92, R106, 0x10000, RZ ;  /* 0x000100006a5c7824 */ /* 0x001fe200078e00ff */
[----:B------:R-:W-:-:S02]  /*cbc0*/  LOP3.LUT R118, R103, 0xff, RZ, 0xc0, !PT ;  /* 0x000000ff67767812 */ /* 0x000fc400078ec0ff */
        /* <DEDUP_REMOVED lines=18> */
.L_x_19174:
[----:B------:R-:W-:Y:S05]  /*ccf0*/  BSYNC B0 ;  /* 0x0000000000007941 */ /* 0x000fea0003800000 */
.L_x_19173:
        /* <DEDUP_REMOVED lines=39> */
.L_x_19181:
        /* <DEDUP_REMOVED lines=84> */
.L_x_19182:
        /* <DEDUP_REMOVED lines=16> */
[----:B0-----:R-:W0:Y:S04]  /*d5b0*/  SHFL.DOWN PT, R122, R121, 0x4, 0x1f ;  /* 0x08801f00797a7f89 */ /* 0x001e2800000e0000 */
[----:B------:R-:W1:Y:S01]  /*d5c0*/  @!P0 LDS.64 R92, [R118.X8] ;  /* 0x00000000765c8984 */ /* 0x000e620000008a00 */
[----:B------:R-:W-:-:S02]  /*d5d0*/  LOP3.LUT P0, RZ, R117, 0x1f, R0, 0xf8, !PT ;  /* 0x0000001f75ff7812 */ /* 0x000fc4000780f800 */
[----:B0-----:R0:W2:Y:S01]  /*d5e0*/  I2F R116, R122 ;  /* 0x0000007a00747306 */ /* 0x0010a20000201400 */
[----:B------:R-:W-:-:S05]  /*d5f0*/  IMAD.IADD R117, R122, 0x1, R121 ;  /* 0x000000017a757824 */ /* 0x000fca00078e0279 */
[----:B0-----:R-:W-:Y:S04]  /*d600*/  SHFL.DOWN PT, R122, R117, 0x2, 0x1f ;  /* 0x08401f00757a7f89 */ /* 0x001fe800000e0000 */
[----:B-1----:R-:W0:Y:S02]  /*d610*/  SHFL.DOWN PT, R123, R92, 0x4, 0x1f ;  /* 0x08801f005c7b7f89 */ /* 0x002e2400000e0000 */
[C---:B0-----:R-:W-:Y:S02]  /*d620*/  FADD.FTZ R124, -R123.reuse, R92 ;  /* 0x0000005c7b7c7221 */ /* 0x041fe40000010100 */
[----:B--2---:R-:W-:Y:S02]  /*d630*/  FMUL.FTZ R123, R123, R116 ;  /* 0x000000747b7b7220 */ /* 0x004fe40000410000 */
[----:B------:R-:W-:-:S02]  /*d640*/  FMUL.FTZ R124, R124, R124 ;  /* 0x0000007c7c7c7220 */ /* 0x000fc40000410000 */
[----:B------:R-:W-:Y:S02]  /*d650*/  FFMA.FTZ R118, R119, R92, R123 ;  /* 0x0000005c77767223 */ /* 0x000fe4000001007b */
[----:B------:R-:W0:Y:S01]  /*d660*/  I2F R92, R117 ;  /* 0x00000075005c7306 */ /* 0x000e220000201400 */
[----:B------:R-:W-:Y:S02]  /*d670*/  FMUL.FTZ R119, R124, R119 ;  /* 0x000000777c777220 */ /* 0x000fe40000410000 */
[----:B------:R-:W1:Y:S02]  /*d680*/  SHFL.DOWN PT, R124, R93, 0x4, 0x1f ;  /* 0x08801f005d7c7f89 */ /* 0x000e6400000e0000 */
        /* <DEDUP_REMOVED lines=18> */
[----:B0-----:R-:W0:Y:S02]  /*d7b0*/  MUFU.RCP R124, R92 ;  /* 0x0000005c007c7308 */ /* 0x001e240000001000 */
[C---:B0-----:R-:W-:Y:S02]  /*d7c0*/  FMUL.FTZ R119, R124.reuse, R93 ;  /* 0x0000005d7c777220 */ /* 0x041fe40000410000 */
[----:B------:R-:W-:Y:S01]  /*d7d0*/  FFMA.FTZ R93, R124, R123, R117 ;  /* 0x0000007b7c5d7223 */ /* 0x000fe20000010075 */
[----:B---3--:R-:W-:-:S03]  /*d7e0*/  IADD3 R123, R116, R125, RZ ;  /* 0x0000007d747b7210 */ /* 0x008fc60007ffe0ff */
[----:B------:R-:W-:Y:S01]  /*d7f0*/  I2F R117, R125 ;  /* 0x0000007d00757306 */ /* 0x000fe20000201400 */
[----:B------:R-:W0:Y:S07]  /*d800*/  SHFL.DOWN PT, R122, R119, 0x1, 0x1f ;  /* 0x08201f00777a7f89 */ /* 0x000e2e00000e0000 */
        /* <DEDUP_REMOVED lines=28> */
[----:B0-----:R-:W-:Y:S01]  /*d9d0*/  FSEL R93, R121, RZ, !P1 ;  /* 0x000000ff795d7208 */ /* 0x001fe20004800000 */
[----:B------:R-:W-:Y:S01]  /*d9e0*/  HADD2.F32 R116, -RZ, R20.H1_H1 ;  /* 0x30000014ff747230 */ /* 0x000fe20000004100 */
[----:B------:R-:W-:-:S03]  /*d9f0*/  IADD3 R115, R115, -0x1, RZ ;  /* 0xffffffff73737810 */ /* 0x000fc60007ffe0ff */
[C---:B------:R-:W-:Y:S02]  /*da00*/  FADD.FTZ R53, -R93.reuse, R53 ;  /* 0x000000355d357221 */ /* 0x040fe40000010100 */
[C---:B------:R-:W-:Y:S02]  /*da10*/  FADD.FTZ R123, -R93.reuse, R50 ;  /* 0x000000325d7b7221 */ /* 0x040fe40000010100 */
[C---:B------:R-:W-:Y:S02]  /*da20*/  FADD.FTZ R125, -R93.reuse, R52 ;  /* 0x000000345d7d7221 */ /* 0x040fe40000010100 */
[C---:B------:R-:W-:Y:S01]  /*da30*/  FMUL.FTZ R52, R92.reuse, R53 ;  /* 0x000000355c347220 */ /* 0x040fe20000410000 */
[----:B------:R-:W-:Y:S01]  /*da40*/  HADD2.F32 R53, -RZ, R31.H0_H0 ;  /* 0x2000001fff357230 */ /* 0x000fe20000004100 */
[----:B------:R-:W-:Y:S02]  /*da50*/  FMUL.FTZ R123, R92, R123 ;  /* 0x0000007b5c7b7220 */ /* 0x000fe40000410000 */
[----:B------:R-:W-:-:S02]  /*da60*/  FADD.FTZ R121, -R93, R48 ;  /* 0x000000305d797221 */ /* 0x000fc40000010100 */
[----:B------:R-:W-:Y:S02]  /*da70*/  FADD.FTZ R45, -R93, R45 ;  /* 0x0000002d5d2d7221 */ /* 0x000fe40000010100 */
[----:B------:R-:W-:Y:S01]  /*da80*/  FFMA.FTZ R123, R123, R53, R8 ;  /* 0x000000357b7b7223 */ /* 0x000fe20000010008 */
[----:B------:R-:W-:Y:S01]  /*da90*/  HADD2.F32 R53, -RZ, R30.H0_H0 ;  /* 0x2000001eff357230 */ /* 0x000fe20000004100 */
[C---:B------:R-:W-:Y:S02]  /*daa0*/  FADD.FTZ R54, -R93.reuse, R54 ;  /* 0x000000365d367221 */ /* 0x040fe40000010100 */
[C---:B------:R-:W-:Y:S02]  /*dab0*/  FADD.FTZ R55, -R93.reuse, R55 ;  /* 0x000000375d377221 */ /* 0x040fe40000010100 */
[----:B------:R-:W-:Y:S02]  /*dac0*/  FMUL.FTZ R121, R92, R121 ;  /* 0x000000795c797220 */ /* 0x000fe40000410000 */
[----:B------:R-:W-:-:S02]  /*dad0*/  FADD.FTZ R117, -R93, R44 ;  /* 0x0000002c5d757221 */ /* 0x000fc40000010100 */
[C---:B------:R-:W-:Y:S02]  /*dae0*/  FADD.FTZ R119, -R93.reuse, R46 ;  /* 0x0000002e5d777221 */ /* 0x040fe40000010100 */
[----:B------:R-:W-:Y:S02]  /*daf0*/  FADD.FTZ R51, -R93, R51 ;  /* 0x000000335d337221 */ /* 0x000fe40000010100 */
[C---:B------:R-:W-:Y:S02]  /*db00*/  FMUL.FTZ R44, R92.reuse, R45 ;  /* 0x0000002d5c2c7220 */ /* 0x040fe40000410000 */
[C---:B------:R-:W-:Y:S02]  /*db10*/  FMUL.FTZ R45, R92.reuse, R54 ;  /* 0x000000365c2d7220 */ /* 0x040fe40000410000 */
[C---:B------:R-:W-:Y:S01]  /*db20*/  FMUL.FTZ R54, R92.reuse, R55 ;  /* 0x000000375c367220 */ /* 0x040fe20000410000 */
[----:B------:R-:W-:Y:S01]  /*db30*/  HADD2.F32 R55, -RZ, R31.H1_H1 ;  /* 0x3000001fff377230 */ /* 0x000fe20000004100 */
[----:B------:R-:W-:Y:S01]  /*db40*/  FFMA.FTZ R121, R121, R53, R6 ;  /* 0x0000003579797223 */ /* 0x000fe20000010006 */
[----:B------:R-:W-:Y:S01]  /*db50*/  HADD2.F32 R53, -RZ, R29.H0_H0 ;  /* 0x2000001dff357230 */ /* 0x000fe20000004100 */
[----:B------:R-:W-:-:S02]  /*db60*/  FMUL.FTZ R119, R92, R119 ;  /* 0x000000775c777220 */ /* 0x000fc40000410000 */
[----:B------:R-:W-:Y:S02]  /*db70*/  FMUL.FTZ R50, R92, R51 ;  /* 0x000000335c327220 */ /* 0x000fe40000410000 */
[----:B------:R-:W-:Y:S02]  /*db80*/  FADD.FTZ R49, -R93, R49 ;  /* 0x000000315d317221 */ /* 0x000fe40000010100 */
[----:B------:R-:W-:Y:S01]  /*db90*/  FFMA.FTZ R50, R50, R55, R9 ;  /* 0x0000003732327223 */ /* 0x000fe20000010009 */
[----:B------:R-:W-:Y:S01]  /*dba0*/  HADD2.F32 R55, -RZ, R30.H1_H1 ;  /* 0x3000001eff377230 */ /* 0x000fe20000004100 */
[----:B------:R-:W-:Y:S01]  /*dbb0*/  FFMA.FTZ R119, R119, R53, R4 ;  /* 0x0000003577777223 */ /* 0x000fe20000010004 */
[----:B------:R-:W-:Y:S01]  /*dbc0*/  HADD2.F32 R53, -RZ, R28.H1_H1 ;  /* 0x3000001cff357230 */ /* 0x000fe20000004100 */
[----:B------:R-:W-:Y:S02]  /*dbd0*/  FMUL.FTZ R48, R92, R49 ;  /* 0x000000315c307220 */ /* 0x000fe40000410000 */
[----:B------:R-:W-:-:S02]  /*dbe0*/  FADD.FTZ R58, -R93, R58 ;  /* 0x0000003a5d3a7221 */ /* 0x000fc40000010100 */
[C---:B------:R-:W-:Y:S02]  /*dbf0*/  FADD.FTZ R59, -R93.reuse, R59 ;  /* 0x0000003b5d3b7221 */ /* 0x040fe40000010100 */
[----:B------:R-:W-:Y:S01]  /*dc00*/  FFMA.FTZ R48, R48, R55, R7 ;  /* 0x0000003730307223 */ /* 0x000fe20000010007 */
[--C-:B------:R-:W-:Y:S01]  /*dc10*/  HADD2.F32 R55, -RZ, R27.reuse.H1_H1 ;  /* 0x3000001bff377230 */ /* 0x100fe20000004100 */
[----:B------:R-:W-:Y:S01]  /*dc20*/  FFMA.FTZ R44, R44, R53, R3 ;  /* 0x000000352c2c7223 */ /* 0x000fe20000010003 */
[----:B------:R-:W-:Y:S01]  /*dc30*/  HADD2.F32 R53, -RZ, R27.H0_H0 ;  /* 0x2000001bff357230 */ /* 0x000fe20000004100 */
[C---:B------:R-:W-:Y:S02]  /*dc40*/  FMUL.FTZ R49, R92.reuse, R58 ;  /* 0x0000003a5c317220 */ /* 0x040fe40000410000 */
[----:B------:R-:W-:Y:S01]  /*dc50*/  FMUL.FTZ R58, R92, R59 ;  /* 0x0000003b5c3a7220 */ /* 0x000fe20000410000 */
[----:B------:R-:W-:Y:S01]  /*dc60*/  HADD2.F32 R59, -RZ, R19.H0_H0 ;  /* 0x20000013ff3b7230 */ /* 0x000fe20000004100 */
[----:B------:R-:W-:-:S02]  /*dc70*/  FADD.FTZ R47, -R93, R47 ;  /* 0x0000002f5d2f7221 */ /* 0x000fc40000010100 */
[----:B------:R-:W-:Y:S02]  /*dc80*/  FADD.FTZ R56, -R93, R56 ;  /* 0x000000385d387221 */ /* 0x000fe40000010100 */
[----:B------:R-:W-:Y:S01]  /*dc90*/  FFMA.FTZ R49, R49, R53, R76 ;  /* 0x0000003531317223 */ /* 0x000fe2000001004c */
[----:B------:R-:W-:Y:S01]  /*dca0*/  HADD2.F32 R53, -RZ, R26.H0_H0 ;  /* 0x2000001aff357230 */ /* 0x000fe20000004100 */
[----:B------:R-:W-:Y:S01]  /*dcb0*/  FFMA.FTZ R58, R58, R55, R77 ;  /* 0x000000373a3a7223 */ /* 0x000fe2000001004d */
[----:B------:R-:W-:Y:S01]  /*dcc0*/  HADD2.F32 R55, -RZ, R25.H0_H0 ;  /* 0x20000019ff377230 */ /* 0x000fe20000004100 */
[C---:B------:R-:W-:Y:S02]  /*dcd0*/  FMUL.FTZ R46, R92.reuse, R47 ;  /* 0x0000002f5c2e7220 */ /* 0x040fe40000410000 */
[----:B------:R-:W-:Y:S02]  /*dce0*/  FMUL.FTZ R47, R92, R56 ;  /* 0x000000385c2f7220 */ /* 0x000fe40000410000 */
[----:B------:R-:W-:-:S02]  /*dcf0*/  FADD.FTZ R57, -R93, R57 ;  /* 0x000000395d397221 */ /* 0x000fc40000010100 */
[----:B------:R-:W-:Y:S01]  /*dd00*/  FFMA.FTZ R53, R47, R53, R14 ;  /* 0x000000352f357223 */ /* 0x000fe2000001000e */
[----:B------:R-:W-:Y:S01]  /*dd10*/  HADD2.F32 R47, -RZ, R26.H1_H1 ;  /* 0x3000001aff2f7230 */ /* 0x000fe20000004100 */
[----:B------:R-:W-:Y:S01]  /*dd20*/  FFMA.FTZ R55, R45, R55, R12 ;  /* 0x000000372d377223 */ /* 0x000fe2000001000c */
[----:B------:R-:W-:Y:S01]  /*dd30*/  HADD2.F32 R45, -RZ, R24.H0_H0 ;  /* 0x20000018ff2d7230 */ /* 0x000fe20000004100 */
[C---:B------:R-:W-:Y:S02]  /*dd40*/  FMUL.FTZ R125, R92.reuse, R125 ;  /* 0x0000007d5c7d7220 */ /* 0x040fe40000410000 */
[----:B------:R-:W-:Y:S01]  /*dd50*/  FMUL.FTZ R56, R92, R57 ;  /* 0x000000395c387220 */ /* 0x000fe20000410000 */
[----:B------:R-:W-:Y:S01]  /*dd60*/  HADD2.F32 R57, -RZ, R20.H0_H0 ;  /* 0x20000014ff397230 */ /* 0x000fe20000004100 */
[----:B------:R-:W-:Y:S01]  /*dd70*/  FFMA.FTZ R125, R125, R45, R10 ;  /* 0x0000002d7d7d7223 */ /* 0x000fe2000001000a */
[----:B------:R-:W-:Y:S01]  /*dd80*/  HADD2.F32 R45, -RZ, R24.H1_H1 ;  /* 0x30000018ff2d7230 */ /* 0x000fe20000004100 */
[----:B------:R-:W-:Y:S01]  /*dd90*/  FFMA.FTZ R56, R56, R47, R15 ;  /* 0x0000002f38387223 */ /* 0x000fe2000001000f */
[----:B------:R-:W-:Y:S01]  /*dda0*/  HADD2.F32 R47, -RZ, R25.H1_H1 ;  /* 0x30000019ff2f7230 */ /* 0x000fe20000004100 */
[----:B------:R-:W-:-:S02]  /*ddb0*/  FADD.FTZ R64, -R93, R64 ;  /* 0x000000405d407221 */ /* 0x000fc40000010100 */
[C---:B------:R-:W-:Y:S02]  /*ddc0*/  FADD.FTZ R66, -R93.reuse, R66 ;  /* 0x000000425d427221 */ /* 0x040fe40000010100 */
[----:B------:R-:W-:Y:S01]  /*ddd0*/  FFMA.FTZ R54, R54, R47, R13 ;  /* 0x0000002f36367223 */ /* 0x000fe2000001000d */
[----:B------:R-:W-:Y:S01]  /*dde0*/  HADD2.F32 R47, -RZ, R23.H0_H0 ;  /* 0x20000017ff2f7230 */ /* 0x000fe20000004100 */
[----:B------:R-:W-:Y:S01]  /*ddf0*/  FFMA.FTZ R52, R52, R45, R11 ;  /* 0x0000002d34347223 */ /* 0x000fe2000001000b */
[----:B------:R-:W-:Y:S01]  /*de00*/  HADD2.F32 R45, -RZ, R22.H0_H0 ;  /* 0x20000016ff2d7230 */ /* 0x000fe20000004100 */
[C---:B------:R-:W-:Y:S02]  /*de10*/  FMUL.FTZ R64, R92.reuse, R64 ;  /* 0x000000405c407220 */ /* 0x040fe40000410000 */
[----:B------:R-:W-:Y:S02]  /*de20*/  FMUL.FTZ R66, R92, R66 ;  /* 0x000000425c427220 */ /* 0x000fe40000410000 */
[----:B------:R-:W-:-:S02]  /*de30*/  FADD.FTZ R62, -R93, R62 ;  /* 0x0000003e5d3e7221 */ /* 0x000fc40000010100 */
[C---:B------:R-:W-:Y:S02]  /*de40*/  FADD.FTZ R67, -R93.reuse, R67 ;  /* 0x000000435d437221 */ /* 0x040fe40000010100 */
[----:B------:R-:W-:Y:S01]  /*de50*/  FFMA.FTZ R66, R66, R47, R85 ;  /* 0x0000002f42427223 */ /* 0x000fe20000010055 */
[----:B------:R-:W-:Y:S01]  /*de60*/  HADD2.F32 R47, -RZ, R23.H1_H1 ;  /* 0x30000017ff2f7230 */ /* 0x000fe20000004100 */
[----:B------:R-:W-:Y:S01]  /*de70*/  FFMA.FTZ R64, R64, R45, R83 ;  /* 0x0000002d40407223 */ /* 0x000fe20000010053 */
[----:B------:R-:W-:Y:S01]  /*de80*/  HADD2.F32 R45, -RZ, R21.H0_H0 ;  /* 0x20000015ff2d7230 */ /* 0x000fe20000004100 */
[C---:B------:R-:W-:Y:S02]  /*de90*/  FMUL.FTZ R62, R92.reuse, R62 ;  /* 0x0000003e5c3e7220 */ /* 0x040fe40000410000 */
[----:B------:R-:W-:Y:S02]  /*dea0*/  FMUL.FTZ R67, R92, R67 ;  /* 0x000000435c437220 */ /* 0x000fe40000410000 */
[----:B------:R-:W-:-:S02]  /*deb0*/  FADD.FTZ R63, -R93, R63 ;  /* 0x0000003f5d3f7221 */ /* 0x000fc40000010100 */
[C---:B------:R-:W-:Y:S02]  /*dec0*/  FADD.FTZ R65, -R93.reuse, R65 ;  /* 0x000000415d417221 */ /* 0x040fe40000010100 */
[----:B------:R-:W-:Y:S02]  /*ded0*/  FADD.FTZ R60, -R93, R60 ;  /* 0x0000003c5d3c7221 */ /* 0x000fe40000010100 */
[----:B------:R-:W-:Y:S01]  /*dee0*/  FFMA.FTZ R67, R67, R47, R86 ;  /* 0x0000002f43437223 */ /* 0x000fe20000010056 */
[----:B------:R-:W-:Y:S01]  /*def0*/  HADD2.F32 R47, -RZ, R22.H1_H1 ;  /* 0x30000016ff2f7230 */ /* 0x000fe20000004100 */
[----:B------:R-:W-:Y:S01]  /*df00*/  FFMA.FTZ R62, R62, R45, R81 ;  /* 0x0000002d3e3e7223 */ /* 0x000fe20000010051 */
[----:B------:R-:W-:Y:S01]  /*df10*/  HADD2.F32 R45, -RZ, R21.H1_H1 ;  /* 0x30000015ff2d7230 */ /* 0x000fe20000004100 */
        /* <DEDUP_REMOVED lines=11> */
[C---:B------:R-:W-:Y:S01]  /*dfd0*/  FMUL.FTZ R51, R92.reuse, R60 ;  /* 0x0000003c5c337220 */ /* 0x040fe20000410000 */
[----:B------:R-:W-:Y:S01]  /*dfe0*/  HADD2.F32 R60, -RZ, R29.H1_H1 ;  /* 0x3000001dff3c7230 */ /* 0x000fe20000004100 */
[----:B------:R-:W-:Y:S01]  /*dff0*/  FFMA.FTZ R65, R65, R47, R84 ;  /* 0x0000002f41417223 */ /* 0x000fe20000010054 */
[----:B------:R-:W-:Y:S01]  /*e000*/  HADD2.F32 R47, -RZ, R19.H1_H1 ;  /* 0x30000013ff2f7230 */ /* 0x000fe20000004100 */
[----:B------:R-:W-:Y:S01]  /*e010*/  FFMA.FTZ R63, R63, R45, R82 ;  /* 0x0000002d3f3f7223 */ /* 0x000fe20000010052 */
        /* <DEDUP_REMOVED lines=11> */
[----:B------:R-:W-:Y:S01]  /*e0d0*/  FFMA.FTZ R60, R46, R60, R5 ;  /* 0x0000003c2e3c7223 */ /* 0x000fe20000010005 */
[----:B------:R-:W-:Y:S01]  /*e0e0*/  HADD2.F32 R46, -RZ, R28.H0_H0 ;  /* 0x2000001cff2e7230 */ /* 0x000fe20000004100 */
[----:B------:R-:W-:Y:S02]  /*e0f0*/  IMAD R115, R115, c[0x0][0x168], RZ ;  /* 0x00005a0073737a24 */ /* 0x000fe400078e02ff */
[----:B------:R-:W-:Y:S01]  /*e100*/  FFMA.FTZ R92, R92, R47, R97 ;  /* 0x0000002f5c5c7223 */ /* 0x000fe20000010061 */
[----:B------:R-:W-:Y:S01]  /*e110*/  HADD2.F32 R47, -RZ, R18.H1_H1 ;  /* 0x30000012ff2f7230 */ /* 0x000fe20000004100 */
[----:B------:R-:W-:Y:S01]  /*e120*/  FFMA.FTZ R72, R72, R45, R91 ;  /* 0x0000002d48487223 */ /* 0x000fe2000001005b */
[--C-:B------:R-:W-:Y:S01]  /*e130*/  HADD2.F32 R45, -RZ, R17.reuse.H0_H0 ;  /* 0x20000011ff2d7230 */ /* 0x100fe20000004100 */
[----:B------:R-:W-:Y:S01]  /*e140*/  FFMA.FTZ R117, R117, R46, R2 ;  /* 0x0000002e75757223 */ /* 0x000fe20000010002 */
[----:B------:R-:W-:Y:S01]  /*e150*/  SHF.R.S32.HI R46, RZ, 0x1f, R115 ;  /* 0x0000001fff2e7819 */ /* 0x000fe20000011473 */
[----:B------:R-:W-:Y:S01]  /*e160*/  FFMA.FTZ R73, R73, R47, R94 ;  /* 0x0000002f49497223 */ /* 0x000fe2000001005e */
[----:B------:R-:W-:Y:S01]  /*e170*/  HADD2.F32 R47, -RZ, R17.H1_H1 ;  /* 0x30000011ff2f7230 */ /* 0x000fe20000004100 */
[----:B------:R-:W-:Y:S01]  /*e180*/  FFMA.FTZ R70, R70, R45, R89 ;  /* 0x0000002d46467223 */ /* 0x000fe20000010059 */
[--C-:B------:R-:W-:Y:S01]  /*e190*/  HADD2.F32 R45, -RZ, R16.reuse.H0_H0 ;  /* 0x20000010ff2d7230 */ /* 0x100fe20000004100 */
[----:B------:R-:W-:Y:S01]  /*e1a0*/  FFMA.FTZ R116, R61, R116, R80 ;  /* 0x000000743d747223 */ /* 0x000fe20000010050 */
[----:B------:R-:W-:Y:S01]  /*e1b0*/  LEA.HI R46, R46, R115, RZ, 0x3 ;  /* 0x000000732e2e7211 */ /* 0x000fe200078f18ff */
[----:B------:R-:W-:Y:S01]  /*e1c0*/  FFMA.FTZ R57, R51, R57, R78 ;  /* 0x0000003933397223 */ /* 0x000fe2000001004e */
[----:B------:R-:W-:Y:S01]  /*e1d0*/  LOP3.LUT R61, R0, 0xff, RZ, 0xc0, !PT ;  /* 0x000000ff003d7812 */ /* 0x000fe200078ec0ff */
[----:B------:R-:W-:Y:S01]  /*e1e0*/  FFMA.FTZ R71, R71, R47, R90 ;  /* 0x0000002f47477223 */ /* 0x000fe2000001005a */
[----:B------:R-:W-:Y:S01]  /*e1f0*/  F2FP.PACK_AB R51, R58, R49 ;  /* 0x000000313a33723e */ /* 0x000fe200000000ff */
[----:B------:R-:W-:Y:S01]  /*e200*/  FFMA.FTZ R68, R68, R45, R87 ;  /* 0x0000002d44447223 */ /* 0x000fe20000010057 */
[----:B------:R-:W-:Y:S01]  /*e210*/  HADD2.F32 R45, -RZ, R16.H1_H1 ;  /* 0x30000010ff2d7230 */ /* 0x000fe20000004100 */
[----:B------:R-:W-:Y:S01]  /*e220*/  LEA.HI.SX32 R61, R46, R61, 0x1d ;  /* 0x0000003d2e3d7211 */ /* 0x000fe200078feaff */
[----:B------:R-:W-:Y:S01]  /*e230*/  FFMA.FTZ R59, R74, R59, R95 ;  /* 0x0000003b4a3b7223 */ /* 0x000fe2000001005f */
[----:B------:R-:W-:-:S02]  /*e240*/  F2FP.PACK_AB R46, R48, R121 ;  /* 0x00000079302e723e */ /* 0x000fc400000000ff */
[----:B------:R-:W-:Y:S01]  /*e250*/  F2FP.PACK_AB R48, R52, R125 ;  /* 0x0000007d3430723e */ /* 0x000fe200000000ff */
[----:B------:R-:W-:Y:S01]  /*e260*/  FFMA.FTZ R69, R69, R45, R88 ;  /* 0x0000002d45457223 */ /* 0x000fe20000010058 */
[----:B------:R-:W-:Y:S02]  /*e270*/  F2FP.PACK_AB R47, R50, R123 ;  /* 0x0000007b322f723e */ /* 0x000fe400000000ff */
[----:B------:R-:W-:Y:S02]  /*e280*/  F2FP.PACK_AB R49, R54, R55 ;  /* 0x000000373631723e */ /* 0x000fe400000000ff */
[----:B------:R-:W-:Y:S02]  /*e290*/  F2FP.PACK_AB R52, R116, R57 ;  /* 0x000000397434723e */ /* 0x000fe400000000ff */
[----:B------:R-:W-:Y:S02]  /*e2a0*/  F2FP.PACK_AB R50, R56, R53 ;  /* 0x000000353832723e */ /* 0x000fe400000000ff */
[----:B------:R-:W-:-:S02]  /*e2b0*/  F2FP.PACK_AB R54, R65, R64 ;  /* 0x000000404136723e */ /* 0x000fc400000000ff */
[----:B------:R-:W-:Y:S01]  /*e2c0*/  F2FP.PACK_AB R57, R71, R70 ;  /* 0x000000464739723e */ /* 0x000fe200000000ff */
[----:B------:R-:W-:Y:S01]  /*e2d0*/  IMAD.MOV.U32 R71, RZ, RZ, 0x10 ;  /* 0x00000010ff477424 */ /* 0x000fe200078e00ff */
[----:B------:R-:W-:Y:S02]  /*e2e0*/  F2FP.PACK_AB R53, R63, R62 ;  /* 0x0000003e3f35723e */ /* 0x000fe400000000ff */
[C---:B------:R-:W-:Y:S02]  /*e2f0*/  IADD3 R64, R61.reuse, 0x100, RZ ;  /* 0x000001003d407810 */ /* 0x040fe40007ffe0ff */
[----:B------:R-:W-:Y:S02]  /*e300*/  F2FP.PACK_AB R45, R60, R119 ;  /* 0x000000773c2d723e */ /* 0x000fe400000000ff */
[C---:B------:R-:W-:Y:S01]  /*e310*/  IADD3 R62, R61.reuse, 0x200, RZ ;  /* 0x000002003d3e7810 */ /* 0x040fe20007ffe0ff */
[----:B------:R-:W-:Y:S01]  /*e320*/  IMAD.WIDE.U32 R64, R64, R71, c[0x0][0x208] ;  /* 0x0000820040407625 */ /* 0x000fe200078e0047 */
[----:B------:R-:W-:-:S02]  /*e330*/  IADD3 R60, R61, 0x300, RZ ;  /* 0x000003003d3c7810 */ /* 0x000fc40007ffe0ff */
[----:B------:R-:W-:Y:S01]  /*e340*/  F2FP.PACK_AB R55, R67, R66 ;  /* 0x000000424337723e */ /* 0x000fe200000000ff */
[----:B------:R-:W-:Y:S01]  /*e350*/  IMAD.WIDE.U32 R66, R61, R71, c[0x0][0x208] ;  /* 0x000082003d427625 */ /* 0x000fe200078e0047 */
[----:B------:R-:W-:Y:S02]  /*e360*/  F2FP.PACK_AB R44, R44, R117 ;  /* 0x000000752c2c723e */ /* 0x000fe400000000ff */
[----:B------:R-:W-:Y:S01]  /*e370*/  F2FP.PACK_AB R59, R92, R59 ;  /* 0x0000003b5c3b723e */ /* 0x000fe200000000ff */
[-C--:B------:R-:W-:Y:S01]  /*e380*/  IMAD.WIDE.U32 R62, R62, R71.reuse, c[0x0][0x208] ;  /* 0x000082003e3e7625 */ /* 0x080fe200078e0047 */
[----:B------:R-:W-:Y:S01]  /*e390*/  F2FP.PACK_AB R58, R73, R72 ;  /* 0x00000048493a723e */ /* 0x000fe200000000ff */
[----:B------:R0:W-:Y:S01]  /*e3a0*/  STG.E.128 [R66.64], R44 ;  /* 0x0000002c42007986 */ /* 0x0001e2000c101d06 */
[----:B------:R-:W-:Y:S01]  /*e3b0*/  F2FP.PACK_AB R56, R69, R68 ;  /* 0x000000444538723e */ /* 0x000fe200000000ff */
[----:B------:R-:W-:Y:S02]  /*e3c0*/  IMAD.WIDE.U32 R60, R60, R71, c[0x0][0x208] ;  /* 0x000082003c3c7625 */ /* 0x000fe400078e0047 */
[----:B------:R0:W-:Y:S04]  /*e3d0*/  STG.E.128 [R64.64], R48 ;  /* 0x0000003040007986 */ /* 0x0001e8000c101d06 */
[----:B------:R0:W-:Y:S04]  /*e3e0*/  STG.E.128 [R62.64], R52 ;  /* 0x000000343e007986 */ /* 0x0001e8000c101d06 */
[----:B------:R0:W-:Y:S02]  /*e3f0*/  STG.E.128 [R60.64], R56 ;  /* 0x000000383c007986 */ /* 0x0001e4000c101d06 */
.L_x_19178:
[----:B0-----:R-:W-:Y:S05]  /*e400*/  BSYNC B0 ;  /* 0x0000000000007941 */ /* 0x001fea0003800000 */
.L_x_19177:
[----:B------:R-:W-:Y:S02]  /*e410*/  IADD3 R79, R79, c[0x0][0x160], RZ ;  /* 0x000058004f4f7a10 */ /* 0x000fe40007ffe0ff */
[----:B------:R-:W-:-:S02]  /*e420*/  LOP3.LUT P1, RZ, R99, 0xff, RZ, 0xc0, !PT ;  /* 0x000000ff63ff7812 */ /* 0x000fc4000782c0ff */
[----:B------:R-:W-:Y:S02]  /*e430*/  ISETP.GE.AND P0, PT, R79, c[0x0][0x164], PT ;  /* 0x000059004f007a0c */ /* 0x000fe40003f06270 */
[----:B------:R-:W-:-:S11]  /*e440*/  SEL R99, RZ, 0x1, P1 ;  /* 0x00000001ff637807 */ /* 0x000fd60000800000 */
[----:B------:R-:W-:Y:S01]  /*e450*/  @P0 CALL.REL.NOINC `(.L_x_19179) ;  /* 0x0000001000000944 */ /* 0x000fe20003c00000 */
[----:B------:R-:W-:Y:S05]  /*e460*/  BRA `(.L_x_19180) ;  /* 0xffff24c000007947 */ /* 0x000fea000383ffff */
.L_x_19179:
[----:B------:R-:W-:Y:S05]  /*e470*/  EXIT ;  /* 0x000000000000794d */ /* 0x000fea0003800000 */
.L_x_19175:
[----:B------:R-:W-:Y:S01]  /*e480*/  MOV R122, R92 ;  /* 0x0000005c007a7202 */ /* 0x000fe20000000f00 */
[----:B------:R-:W-:Y:S01]  /*e490*/  IMAD.MOV.U32 R93, RZ, RZ, 0x1 ;  /* 0x00000001ff5d7424 */ /* 0x000fe200078e00ff */
[----:B------:R-:W-:Y:S01]  /*e4a0*/  MOV R119, 0xffffffff ;  /* 0xffffffff00777802 */ /* 0x000fe20000000f00 */
[----:B------:R-:W-:Y:S01]  /*e4b0*/  IMAD.MOV.U32 R124, RZ, RZ, 0x1f ;  /* 0x0000001fff7c7424 */ /* 0x000fe200078e00ff */
[----:B------:R-:W-:Y:S02]  /*e4c0*/  MOV R116, 0xe4e0 ;  /* 0x0000e4e000747802 */ /* 0x000fe40000000f00 */
[----:B------:R-:W-:Y:S05]  /*e4d0*/  CALL.REL.NOINC `($__internal_107_$__cuda_sm70_shflsync_bfly_p) ;  /* 0x0000078000007944 */ /* 0x000fea0003c00000 */
[----:B01----:R-:W-:Y:S05]  /*e4e0*/  BRA `(.L_x_19181) ;  /* 0xffffea8000007947 */ /* 0x003fea000383ffff */
.L_x_19176:
[----:B------:R-:W-:Y:S01]  /*e4f0*/  IMAD.MOV.U32 R93, RZ, RZ, 0x2 ;  /* 0x00000002ff5d7424 */ /* 0x000fe200078e00ff */
[----:B------:R-:W-:Y:S01]  /*e500*/  MOV R119, 0xffffffff ;  /* 0xffffffff00777802 */ /* 0x000fe20000000f00 */
[----:B------:R-:W-:Y:S01]  /*e510*/  IMAD.MOV.U32 R124, RZ, RZ, 0x1f ;  /* 0x0000001fff7c7424 */ /* 0x000fe200078e00ff */
[----:B------:R-:W-:Y:S02]  /*e520*/  MOV R116, 0xe540 ;  /* 0x0000e54000747802 */ /* 0x000fe40000000f00 */
[----:B0-----:R-:W-:Y:S05]  /*e530*/  CALL.REL.NOINC `($__internal_107_$__cuda_sm70_shflsync_bfly_p) ;  /* 0x0000072000007944 */ /* 0x001fea0003c00000 */
[----:B01----:R-:W-:Y:S01]  /*e540*/  FADD.FTZ R122, R122, R93 ;  /* 0x0000005d7a7a7221 */ /* 0x003fe20000010000 */
[----:B------:R-:W-:Y:S01]  /*e550*/  MOV R119, 0xffffffff ;  /* 0xffffffff00777802 */ /* 0x000fe20000000f00 */
[----:B------:R-:W-:Y:S01]  /*e560*/  IMAD.MOV.U32 R93, RZ, RZ, 0x4 ;  /* 0x00000004ff5d7424 */ /* 0x000fe200078e00ff */
[----:B------:R-:W-:Y:S01]  /*e570*/  MOV R116, 0xe5a0 ;  /* 0x0000e5a000747802 */ /* 0x000fe20000000f00 */
[----:B------:R-:W-:-:S02]  /*e580*/  IMAD.MOV.U32 R124, RZ, RZ, 0x1f ;  /* 0x0000001fff7c7424 */ /* 0x000fc400078e00ff */
[----:B------:R-:W-:Y:S05]  /*e590*/  CALL.REL.NOINC `($__internal_107_$__cuda_sm70_shflsync_bfly_p) ;  /* 0x000006c000007944 */ /* 0x000fea0003c00000 */
        /* <DEDUP_REMOVED lines=82> */
[----:B------:R-:W-:Y:S05]  /*eac0*/  CALL.REL.NOINC `($__internal_107_$__cuda_sm70_shflsync_bfly_p) ;  /* 0x0000019000007944 */ /* 0x000fea0003c00000 */
[----:B01----:R-:W-:Y:S01]  /*ead0*/  FADD.FTZ R122, R122, R93 ;  /* 0x0000005d7a7a7221 */ /* 0x003fe20000010000 */
[----:B------:R-:W-:Y:S01]  /*eae0*/  MOV R119, 0xffffffff ;  /* 0xffffffff00777802 */ /* 0x000fe20000000f00 */
[----:B------:R-:W-:Y:S01]  /*eaf0*/  IMAD.MOV.U32 R93, RZ, RZ, 0x2 ;  /* 0x00000002ff5d7424 */ /* 0x000fe200078e00ff */
[----:B------:R-:W-:Y:S01]  /*eb00*/  MOV R116, 0xeb30 ;  /* 0x0000eb3000747802 */ /* 0x000fe20000000f00 */
[----:B------:R-:W-:Y:S02]  /*eb10*/  IMAD.MOV.U32 R124, RZ, RZ, 0x1f ;  /* 0x0000001fff7c7424 */ /* 0x000fe400078e00ff */
        /* <DEDUP_REMOVED lines=19> */
[----:B01----:R-:W-:Y:S05]  /*ec50*/  BRA `(.L_x_19182) ;  /* 0xffffe85000007947 */ /* 0x003fea000383ffff */
        .weak           $__internal_107_$__cuda_sm70_shflsync_bfly_p
        .type           $__internal_107_$__cuda_sm70_shflsync_bfly_p,@function
        .size           $__internal_107_$__cuda_sm70_shflsync_bfly_p,(.L_x_29171 - $__internal_107_$__cuda_sm70_shflsync_bfly_p)
$__internal_107_$__cuda_sm70_shflsync_bfly_p:
[----:B------:R-:W-:Y:S01]  /*ec60*/  IMAD.MOV.U32 R117, RZ, RZ, 0x0 ;  /* 0x00000000ff757424 */ /* 0x000fe200078e00ff */
[----:B------:R-:W-:Y:S04]  /*ec70*/  WARPSYNC R119 ;  /* 0x0000007700007348 */ /* 0x000fe80003800000 */
[----:B------:R0:W1:Y:S01]  /*ec80*/  SHFL.BFLY PT, R93, R122, R93, R124 ;  /* 0x0c00005d7a5d7389 */ /* 0x00006200000e007c */
[----:B------:R-:W-:Y:S05]  /*ec90*/  RET.REL.NODEC R116 `(_ZN10layer_norm13ln_fwd_kernelINS_13Kernel_traitsI6__halfS2_fS2_fjLj8192ELj1ELj1ELj8ELj16ENS_18Kernel_traits_baseILj8192ES2_S2_fS2_fjLj256EEEEELb1ELb0ELb1ELb1EEEvNS_9FwdParamsE) ;  /* 0xffff136074007950 */ /* 0x000fea0003c3ffff */
.L_x_19183:
        /* <DEDUP_REMOVED lines=14> */
.L_x_29171:


//--------------------- .text._ZN10layer_norm13ln_fwd_kernelINS_13Kernel_traitsI6__halfS2_fS2_fjLj8192ELj1ELj1ELj8ELj16ENS_18Kernel_traits_baseILj8192ES2_S2_fS2_fjLj256EEEEELb1ELb1ELb0ELb0EEEvNS_9FwdParamsE --------------------------
	.section	.text._ZN10layer_norm13ln_fwd_kernelINS_13Kernel_traitsI6__halfS2_fS2_fjLj8192ELj1ELj1ELj8ELj16ENS_18Kernel_traits_baseILj8192ES2_S2_fS2_fjLj256EEEEELb1ELb1ELb0ELb0EEEvNS_9FwdParamsE,"ax",@progbits
	.sectioninfo	@"SHI_REGISTERS=195"
	.align	128
        .global         _ZN10layer_norm13ln_fwd_kernelINS_13Kernel_traitsI6__halfS2_fS2_fjLj8192ELj1ELj1ELj8ELj16ENS_18Kernel_traits_baseILj8192ES2_S2_fS2_fjLj256EEEEELb1ELb1ELb0ELb0EEEvNS_9FwdParamsE
        .type           _ZN10layer_norm13ln_fwd_kernelINS_13Kernel_traitsI6__halfS2_fS2_fjLj8192ELj1ELj1ELj8ELj16ENS_18Kernel_traits_baseILj8192ES2_S2_fS2_fjLj256EEEEELb1ELb1ELb0ELb0EEEvNS_9FwdParamsE,@function
        .size           _ZN10layer_norm13ln_fwd_kernelINS_13Kernel_traitsI6__halfS2_fS2_fjLj8192ELj1ELj1ELj8ELj16ENS_18Kernel_traits_baseILj8192ES2_S2_fS2_fjLj256EEEEELb1ELb1ELb0ELb0EEEvNS_9FwdParamsE,(.L_x_29172 - _ZN10layer_norm13ln_fwd_kernelINS_13Kernel_traitsI6__halfS2_fS2_fjLj8192ELj1ELj1ELj8ELj16ENS_18Kernel_traits_baseILj8192ES2_S2_fS2_fjLj256EEEEELb1ELb1ELb0ELb0EEEvNS_9FwdParamsE)
        .other          _ZN10layer_norm13ln_fwd_kernelINS_13Kernel_traitsI6__halfS2_fS2_fjLj8192ELj1ELj1ELj8ELj16ENS_18Kernel_traits_baseILj8192ES2_S2_fS2_fjLj256EEEEELb1ELb1ELb0ELb0EEEvNS_9FwdParamsE,@"STO_CUDA_ENTRY STV_DEFAULT"
_ZN10layer_norm13ln_fwd_kernelINS_13Kernel_traitsI6__halfS2_fS2_fjLj8192ELj1ELj1ELj8ELj16ENS_18Kernel_traits_baseILj8192ES2_S2_fS2_fjLj256EEEEELb1ELb1ELb0ELb0EEEvNS_9FwdParamsE:
.text._ZN10layer_norm13ln_fwd_kernelINS_13Kernel_traitsI6__halfS2_fS2_fjLj8192ELj1ELj1ELj8ELj16ENS_18Kernel_traits_baseILj8192ES2_S2_fS2_fjLj256EEEEELb1ELb1ELb0ELb0EEEvNS_9FwdParamsE:
        /* <DEDUP_REMOVED lines=79> */
.L_x_19185:
[----:B0-----:R-:W-:Y:S05]  /*04f0*/  BSYNC B0 ;  /* 0x0000000000007941 */ /* 0x001fea0003800000 */
.L_x_19184:
        /* <DEDUP_REMOVED lines=16> */
.L_x_19187:
[----:B0-----:R-:W-:Y:S05]  /*0600*/  BSYNC B0 ;  /* 0x0000000000007941 */ /* 0x001fea0003800000 */
.L_x_19186:
        /* <DEDUP_REMOVED lines=16> */
.L_x_19189:
[----:B0-----:R-:W-:Y:S05]  /*0710*/  BSYNC B0 ;  /* 0x0000000000007941 */ /* 0x001fea0003800000 */
.L_x_19188:
        /* <DEDUP_REMOVED lines=15> */
.L_x_19191:
[----:B0-----:R-:W-:Y:S05]  /*0810*/  BSYNC B0 ;  /* 0x0000000000007941 */ /* 0x001fea0003800000 */
.L_x_19190:
[----:B------:R-:W-:Y:S01]  /*0820*/  LOP3.LUT R89, R81, R12, R36, 0x96, !PT ;  /* 0x0000000c51597212 */ /* 0x000fe200078e9624 */
[----:B------:R-:W-:Y:S01]  /*0830*/  IMAD.WIDE.U32 R82, R82, -0x2daee0ad, RZ ;  /* 0xd2511f5352527825 */ /* 0x000fe200078e00ff */
[----:B------:R-:W-:Y:S01]  /*0840*/  IADD3 R35, R119, -0x126145ec, RZ ;  /* 0xed9eba1477237810 */ /* 0x000fe20007ffe0ff */
[----:B------:R-:W-:Y:S06]  /*0850*/  @P1 EXIT ;  /* 0x000000000000194d */ /* 0x000fec0003800000 */
[--C-:B-----5:R-:W-:Y:S01]  /*0860*/  HADD2.F32 R141, -RZ, R52.reuse.H0_H0 ;  /* 0x20000034ff8d7230 */ /* 0x120fe20000004100 */
[----:B------:R-:W-:Y:S01]  /*0870*/  IADD3 R143, R119, -0x56f99767, RZ ;  /* 0xa9066899778f7810 */ /* 0x000fe20007ffe0ff */
[----:B------:R-:W-:Y:S01]  /*0880*/  HADD2.F32 R146, -RZ, R52.H1_H1 ;  /* 0x30000034ff927230 */ /* 0x000fe20000004100 */
[----:B------:R-:W-:Y:S01]  /*0890*/  SHF.R.S32.HI R90, RZ, 0x3, R90 ;  /* 0x00000003ff5a7819 */ /* 0x000fe2000001145a */
[--C-:B------:R-:W-:Y:S01]  /*08a0*/  HADD2.F32 R144, -RZ, R53.reuse.H0_H0 ;  /* 0x20000035ff907230 */ /* 0x100fe20000004100 */
[----:B------:R-:W-:Y:S01]  /*08b0*/  LOP3.LUT R81, R83, R6, R35, 0x96, !PT ;  /* 0x0000000653517212 */ /* 0x000fe200078e9623 */
[----:B------:R-:W-:Y:S01]  /*08c0*/  HADD2.F32 R147, -RZ, R53.H1_H1 ;  /* 0x30000035ff937230 */ /* 0x000fe20000004100 */
[----:B------:R-:W-:Y:S01]  /*08d0*/  IMAD.WIDE.U32 R52, R89, -0x2daee0ad, RZ ;  /* 0xd2511f5359347825 */ /* 0x000fe200078e00ff */
[--C-:B------:R-:W-:Y:S01]  /*08e0*/  HADD2.F32 R124, -RZ, R60.reuse.H0_H0 ;  /* 0x2000003cff7c7230 */ /* 0x100fe20000004100 */
[C---:B------:R-:W-:Y:S01]  /*08f0*/  IADD3 R142, R118.reuse, 0x1715609d, RZ ;  /* 0x1715609d768e7810 */ /* 0x040fe20007ffe0ff */
[----:B------:R-:W-:Y:S01]  /*0900*/  HADD2.F32 R128, -RZ, R60.H1_H1 ;  /* 0x3000003cff807230 */ /* 0x000fe20000004100 */
[----:B------:R-:W-:Y:S01]  /*0910*/  IADD3 R161, R118, -0x4ab325aa, RZ ;  /* 0xb54cda5676a17810 */ /* 0x000fe20007ffe0ff */
[--C-:B------:R-:W-:Y:S01]  /*0920*/  HADD2.F32 R152, -RZ, R54.reuse.H0_H0 ;  /* 0x20000036ff987230 */ /* 0x100fe20000004100 */
[----:B------:R-:W-:Y:S01]  /*0930*/  LOP3.LUT R60, R53, R82, R143, 0x96, !PT ;  /* 0x00000052353c7212 */ /* 0x000fe200078e968f */
[----:B------:R-:W-:Y:S01]  /*0940*/  HADD2.F32 R154, -RZ, R54.H1_H1 ;  /* 0x30000036ff9a7230 */ /* 0x000fe20000004100 */
[----:B------:R-:W-:Y:S01]  /*0950*/  LOP3.LUT R54, R90, 0xff, RZ, 0xc0, !PT ;  /* 0x000000ff5a367812 */ /* 0x000fe200078ec0ff */
[--C-:B------:R-:W-:Y:S01]  /*0960*/  HADD2.F32 R153, -RZ, R55.reuse.H0_H0 ;  /* 0x20000037ff997230 */ /* 0x100fe20000004100 */
[C---:B------:R-:W-:Y:S01]  /*0970*/  IMAD.SHL.U32 R53, R48.reuse, 0x20, RZ ;  /* 0x0000002030357824 */ /* 0x040fe200078e00ff */
[----:B------:R-:W-:Y:S01]  /*0980*/  HADD2.F32 R162, -RZ, R55.H1_H1 ;  /* 0x30000037ffa27230 */ /* 0x000fe20000004100 */
[----:B------:R-:W-:Y:S01]  /*0990*/  LOP3.LUT R55, R48, 0xe0, RZ, 0xc0, !PT ;  /* 0x000000e030377812 */ /* 0x000fe200078ec0ff */
[--C-:B------:R-:W-:Y:S01]  /*09a0*/  HADD2.F32 R133, -RZ, R64.reuse.H0_H0 ;  /* 0x20000040ff857230 */ /* 0x100fe20000004100 */
[----:B------:R-:W-:Y:S01]  /*09b0*/  SHF.R.U32.HI R90, RZ, 0x3, R90 ;  /* 0x00000003ff5a7819 */ /* 0x000fe2000001165a */
[----:B------:R-:W-:Y:S01]  /*09c0*/  HADD2.F32 R135, -RZ, R64.H1_H1 ;  /* 0x30000040ff877230 */ /* 0x000fe20000004100 */
[----:B------:R-:W-:Y:S01]  /*09d0*/  IADD3 R160, R119, 0x646e171e, RZ ;  /* 0x646e171e77a07810 */ /* 0x000fe20007ffe0ff */
[--C-:B------:R-:W-:Y:S01]  /*09e0*/  HADD2.F32 R136, -RZ, R65.reuse.H0_H0 ;  /* 0x20000041ff887230 */ /* 0x100fe20000004100 */
[----:B------:R-:W-:Y:S01]  /*09f0*/  IMAD.IADD R55, R54, 0x1, -R55 ;  /* 0x0000000136377824 */ /* 0x000fe200078e0a37 */
[----:B------:R-:W-:Y:S01]  /*0a00*/  HADD2.F32 R137, -RZ, R65.H1_H1 ;  /* 0x30000041ff897230 */ /* 0x000fe20000004100 */
[----:B------:R-:W-:Y:S01]  /*0a10*/  IMAD.WIDE.U32 R64, R81, -0x326172a9, RZ ;  /* 0xcd9e8d5751407825 */ /* 0x000fe200078e00ff */
[--C-:B------:R-:W-:Y:S01]  /*0a20*/  HADD2.F32 R127, -RZ, R61.reuse.H0_H0 ;  /* 0x2000003dff7f7230 */ /* 0x100fe20000004100 */
[----:B------:R-:W-:Y:S01]  /*0a30*/  LOP3.LUT R90, R90, 0x1fffffe0, RZ, 0xc0, !PT ;  /* 0x1fffffe05a5a7812 */ /* 0x000fe200078ec0ff */
[----:B------:R-:W-:Y:S01]  /*0a40*/  HADD2.F32 R130, -RZ, R61.H1_H1 ;  /* 0x3000003dff827230 */ /* 0x000fe20000004100 */
[----:B------:R-:W-:Y:S01]  /*0a50*/  IMAD.WIDE.U32 R60, R60, -0x326172a9, RZ ;  /* 0xcd9e8d573c3c7825 */ /* 0x000fe200078e00ff */
[--C-:B------:R-:W-:Y:S01]  /*0a60*/  HADD2.F32 R129, -RZ, R62.reuse.H0_H0 ;  /* 0x2000003eff817230 */ /* 0x100fe20000004100 */
[----:B------:R-:W-:Y:S01]  /*0a70*/  IADD3 R159, R119, 0x1fd5c5a3, RZ ;  /* 0x1fd5c5a3779f7810 */ /* 0x000fe20007ffe0ff */
[----:B------:R-:W-:Y:S01]  /*0a80*/  HADD2.F32 R132, -RZ, R62.H1_H1 ;  /* 0x3000003eff847230 */ /* 0x000fe20000004100 */
[----:B------:R-:W-:Y:S01]  /*0a90*/  LOP3.LUT R62, R65, R80, R142, 0x96, !PT ;  /* 0x00000050413e7212 */ /* 0x000fe200078e968e */
[--C-:B------:R-:W-:Y:S01]  /*0aa0*/  HADD2.F32 R131, -RZ, R63.reuse.H0_H0 ;  /* 0x2000003fff837230 */ /* 0x100fe20000004100 */
[----:B------:R-:W-:Y:S01]  /*0ab0*/  LOP3.LUT R65, R53, 0x3e0, RZ, 0xc0, !PT ;  /* 0x000003e035417812 */ /* 0x000fe200078ec0ff */
[----:B------:R-:W-:Y:S01]  /*0ac0*/  HADD2.F32 R134, -RZ, R63.H1_H1 ;  /* 0x3000003fff867230 */ /* 0x000fe20000004100 */
[----:B------:R-:W-:Y:S01]  /*0ad0*/  LOP3.LUT R53, R61, R64, R161, 0x96, !PT ;  /* 0x000000403d357212 */ /* 0x000fe200078e96a1 */
[----:B------:R-:W-:Y:S01]  /*0ae0*/  IMAD.WIDE.U32 R62, R62, -0x2daee0ad, RZ ;  /* 0xd2511f533e3e7825 */ /* 0x000fe200078e00ff */
[----:B------:R-:W-:Y:S01]  /*0af0*/  IMNMX R61, RZ, R55, !PT ;  /* 0x00000037ff3d7217 */ /* 0x000fe20007800200 */
[--C-:B------:R-:W-:Y:S01]  /*0b00*/  HADD2.F32 R34, -RZ, R24.reuse.H0_H0 ;  /* 0x20000018ff227230 */ /* 0x100fe20000004100 */
[----:B------:R-:W-:Y:S01]  /*0b10*/  IADD3 R65, R54, -R65, RZ ;  /* 0x8000004136417210 */ /* 0x000fe20007ffe0ff */
[----:B------:R-:W-:Y:S01]  /*0b20*/  HADD2.F32 R33, -RZ, R24.H1_H1 ;  /* 0x30000018ff217230 */ /* 0x000fe20000004100 */
[----:B------:R-:W-:Y:S01]  /*0b30*/  IMNMX R61, R61, 0x20, PT ;  /* 0x000000203d3d7817 */ /* 0x000fe20003800200 */
[--C-:B------:R-:W-:Y:S01]  /*0b40*/  HADD2.F32 R32, -RZ, R25.reuse.H0_H0 ;  /* 0x20000019ff207230 */ /* 0x100fe20000004100 */
[----:B------:R-:W-:Y:S01]  /*0b50*/  LOP3.LUT R54, R63, R52, R160, 0x96, !PT ;  /* 0x000000343f367212 */ /* 0x000fe200078e96a0 */
[----:B------:R-:W-:Y:S01]  /*0b60*/  IMAD.WIDE.U32 R52, R53, -0x2daee0ad, RZ ;  /* 0xd2511f5335347825 */ /* 0x000fe200078e00ff */
[----:B------:R-:W-:Y:S01]  /*0b70*/  IADD3 R158, R118, 0x5384540f, RZ ;  /* 0x5384540f769e7810 */ /* 0x000fe20007ffe0ff */
[----:B------:R-:W-:Y:S01]  /*0b80*/  HADD2.F32 R31, -RZ, R25.H1_H1 ;  /* 0x30000019ff1f7230 */ /* 0x000fe20000004100 */
[----:B------:R-:W-:Y:S01]  /*0b90*/  IADD3 R157, R119, -0x24c28bd8, RZ ;  /* 0xdb3d7428779d7810 */ /* 0x000fe20007ffe0ff */
[----:B------:R-:W-:Y:S01]  /*0ba0*/  IMAD.IADD R61, R61, 0x1, R90 ;  /* 0x000000013d3d7824 */ /* 0x000fe200078e025a */
[----:B------:R-:W-:Y:S01]  /*0bb0*/  LOP3.LUT R62, R53, R62, R159, 0x96, !PT ;  /* 0x0000003e353e7212 */ /* 0x000fe200078e969f */
[----:B------:R-:W-:Y:S01]  /*0bc0*/  IMAD.WIDE.U32 R54, R54, -0x326172a9, RZ ;  /* 0xcd9e8d5736367825 */ /* 0x000fe200078e00ff */
[----:B------:R-:W-:Y:S01]  /*0bd0*/  IADD3 R155, R118, -0xe443238, RZ ;  /* 0xf1bbcdc8769b7810 */ /* 0x000fe20007ffe0ff */
[--C-:B------:R-:W-:Y:S01]  /*0be0*/  HADD2.F32 R30, -RZ, R26.reuse.H0_H0 ;  /* 0x2000001aff1e7230 */ /* 0x100fe20000004100 */
[----:B------:R-:W-:Y:S01]  /*0bf0*/  IMNMX R65, RZ, R65, !PT ;  /* 0x00000041ff417217 */ /* 0x000fe20007800200 */
[----:B------:R-:W-:Y:S01]  /*0c00*/  IMAD.SHL.U32 R61, R61, 0x8, RZ ;  /* 0x000000083d3d7824 */ /* 0x000fe200078e00ff */
[----:B------:R-:W-:Y:S01]  /*0c10*/  LOP3.LUT R60, R55, R60, R158, 0x96, !PT ;  /* 0x0000003c373c7212 */ /* 0x000fe200078e969e */
[----:B------:R-:W-:Y:S01]  /*0c20*/  IMAD.HI.U32 R55, R62, -0x326172a9, RZ ;  /* 0xcd9e8d573e377827 */ /* 0x000fe200078e00ff */
[----:B------:R-:W-:Y:S01]  /*0c30*/  IMNMX R65, R65, 0x20, PT ;  /* 0x0000002041417817 */ /* 0x000fe20003800200 */
[----:B------:R-:W-:Y:S01]  /*0c40*/  HADD2.F32 R29, -RZ, R26.H1_H1 ;  /* 0x3000001aff1d7230 */ /* 0x000fe20000004100 */
[----:B------:R-:W-:Y:S01]  /*0c50*/  IADD3 R168, R119, -0x695add53, RZ ;  /* 0x96a522ad77a87810 */ /* 0x000fe20007ffe0ff */
[----:B------:R-:W0:Y:S01]  /*0c60*/  I2F.U32 R61, R61 ;  /* 0x0000003d003d7306 */ /* 0x000e220000201000 */
[----:B------:R-:W-:Y:S01]  /*0c70*/  IMAD.HI.U32 R53, R60, -0x2daee0ad, RZ ;  /* 0xd2511f533c357827 */ /* 0x000fe200078e00ff */
[----:B------:R-:W-:Y:S01]  /*0c80*/  LOP3.LUT R55, R55, R54, R155, 0x96, !PT ;  /* 0x0000003637377212 */ /* 0x000fe200078e969b */
[--C-:B------:R-:W-:Y:S01]  /*0c90*/  HADD2.F32 R26, -RZ, R16.reuse.H0_H0 ;  /* 0x20000010ff1a7230 */ /* 0x100fe20000004100 */
[----:B------:R-:W-:Y:S01]  /*0ca0*/  IADD3 R170, R118, -0x700cb87f, RZ ;  /* 0x8ff3478176aa7810 */ /* 0x000fe20007ffe0ff */
[----:B------:R-:W-:Y:S01]  /*0cb0*/  IMAD R173, R60, -0x2daee0ad, RZ ;  /* 0xd2511f533cad7824 */ /* 0x000fe200078e02ff */
[----:B------:R-:W-:Y:S01]  /*0cc0*/  LOP3.LUT R182, R53, R52, R157, 0x96, !PT ;  /* 0x0000003435b67212 */ /* 0x000fe200078e969d */
[----:B------:R-:W-:Y:S01]  /*0cd0*/  IMAD.HI.U32 R52, R55, -0x2daee0ad, RZ ;  /* 0xd2511f5337347827 */ /* 0x000fe200078e00ff */
[----:B------:R-:W-:Y:S01]  /*0ce0*/  HADD2.F32 R25, -RZ, R16.H1_H1 ;  /* 0x30000010ff197230 */ /* 0x000fe20000004100 */
[----:B------:R-:W-:Y:S01]  /*0cf0*/  MOV R176, 0x1 ;  /* 0x0000000100b07802 */ /* 0x000fe20000000f00 */
[--C-:B------:R-:W-:Y:S01]  /*0d00*/  HADD2.F32 R24, -RZ, R17.reuse.H0_H0 ;  /* 0x20000011ff187230 */ /* 0x100fe20000004100 */
[----:B------:R-:W-:Y:S01]  /*0d10*/  IMAD R53, R62, -0x326172a9, RZ ;  /* 0xcd9e8d573e357824 */ /* 0x000fe200078e02ff */
[----:B------:R-:W-:Y:S01]  /*0d20*/  HADD2.F32 R23, -RZ, R17.H1_H1 ;  /* 0x30000011ff177230 */ /* 0x000fe20000004100 */
[----:B------:R-:W-:Y:S01]  /*0d30*/  IMAD.HI.U32 R174, R182, -0x326172a9, RZ ;  /* 0xcd9e8d57b6ae7827 */ /* 0x000fe200078e00ff */
[--C-:B------:R-:W-:Y:S01]  /*0d40*/  HADD2.F32 R22, -RZ, R18.reuse.H0_H0 ;  /* 0x20000012ff167230 */ /* 0x100fe20000004100 */
[----:B------:R-:W-:Y:S01]  /*0d50*/  LOP3.LUT R173, R52, R173, R168, 0x96, !PT ;  /* 0x000000ad34ad7212 */ /* 0x000fe200078e96a8 */
[----:B0-----:R0:W1:Y:S01]  /*0d60*/  MUFU.RCP R172, R61 ;  /* 0x0000003d00ac7308 */ /* 0x0010620000001000 */
[----:B------:R-:W-:Y:S01]  /*0d70*/  IMAD.IADD R65, R90, 0x1, R65 ;  /* 0x000000015a417824 */ /* 0x000fe200078e0241 */
[----:B------:R-:W-:Y:S01]  /*0d80*/  HADD2.F32 R21, -RZ, R18.H1_H1 ;  /* 0x30000012ff157230 */ /* 0x000fe20000004100 */
[----:B------:R-:W-:Y:S01]  /*0d90*/  LOP3.LUT R174, R174, R53, R170, 0x96, !PT ;  /* 0x00000035aeae7212 */ /* 0x000fe200078e96aa */
[--C-:B------:R-:W-:Y:S01]  /*0da0*/  HADD2.F32 R2, -RZ, R96.reuse.H0_H0 ;  /* 0x20000060ff027230 */ /* 0x100fe20000004100 */
[----:B------:R-:W-:Y:S01]  /*0db0*/  LOP3.LUT R175, R88, 0x3, RZ, 0xc0, !PT ;  /* 0x0000000358af7812 */ /* 0x000fe200078ec0ff */
[----:B------:R-:W-:Y:S01]  /*0dc0*/  HADD2.F32 R49, -RZ, R96.H1_H1 ;  /* 0x30000060ff317230 */ /* 0x000fe20000004100 */
[----:B------:R-:W-:Y:S01]  /*0dd0*/  IMAD.MOV.U32 R177, RZ, RZ, RZ ;  /* 0x000000ffffb17224 */ /* 0x000fe200078e00ff */
[--C-:B------:R-:W-:Y:S01]  /*0de0*/  HADD2.F32 R50, -RZ, R97.reuse.H0_H0 ;  /* 0x20000061ff327230 */ /* 0x100fe20000004100 */
[----:B------:R-:W-:Y:S01]  /*0df0*/  IMAD.SHL.U32 R178, R65, 0x8, RZ ;  /* 0x0000000841b27824 */ /* 0x000fe200078e00ff */
[----:B------:R-:W-:Y:S01]  /*0e00*/  HADD2.F32 R51, -RZ, R97.H1_H1 ;  /* 0x30000061ff337230 */ /* 0x000fe20000004100 */
[----:B------:R-:W-:Y:S01]  /*0e10*/  IMAD R180, R55, -0x2daee0ad, RZ ;  /* 0xd2511f5337b47824 */ /* 0x000fe200078e02ff */
[----:B------:R-:W-:Y:S01]  /*0e20*/  HADD2.F32 R28, -RZ, R27.H0_H0 ;  /* 0x2000001bff1c7230 */ /* 0x000fe20000004100 */
[----:B------:R-:W-:Y:S01]  /*0e30*/  IMAD R182, R182, -0x326172a9, RZ ;  /* 0xcd9e8d57b6b67824 */ /* 0x000fe200078e02ff */
[----:B------:R-:W-:Y:S01]  /*0e40*/  HADD2.F32 R20, -RZ, R19.H0_H0 ;  /* 0x20000013ff147230 */ /* 0x000fe20000004100 */
        /* <DEDUP_REMOVED lines=9> */
[--C-:B------:R-:W-:Y:S02]  /*0ee0*/  HADD2.F32 R97, -RZ, R99.reuse.H0_H0 ;  /* 0x20000063ff617230 */ /* 0x100fe40000004100 */
[----:B------:R-:W-:Y:S02]  /*0ef0*/  HADD2.F32 R100, -RZ, R99.H1_H1 ;  /* 0x30000063ff647230 */ /* 0x000fe40000004100 */
[----:B------:R-:W-:Y:S02]  /*0f00*/  HADD2.F32 R27, -RZ, R27.H1_H1 ;  /* 0x3000001bff1b7230 */ /* 0x000fe40000004100 */
[----:B------:R-:W-:Y:S02]  /*0f10*/  HADD2.F32 R19, -RZ, R19.H1_H1 ;  /* 0x30000013ff137230 */ /* 0x000fe40000004100 */
        /* <DEDUP_REMOVED lines=46> */
.L_x_19435:
        /* <DEDUP_REMOVED lines=37> */
.L_x_19195:
[----:B0-----:R-:W-:Y:S02]  /*1450*/  IMAD.MOV.U32 R148, RZ, RZ, R182 ;  /* 0x000000ffff947224 */ /* 0x001fe400078e00b6 */
.L_x_19196:
[----:B------:R-:W-:Y:S05]  /*1460*/  BSYNC B1 ;  /* 0x0000000000017941 */ /* 0x000fea0003800000 */
.L_x_19194:
        /* <DEDUP_REMOVED lines=16> */
.L_x_19200:
[----:B------:R-:W-:Y:S05]  /*1570*/  BSYNC B2 ;  /* 0x0000000000027941 */ /* 0x000fea0003800000 */
.L_x_19199:
        /* <DEDUP_REMOVED lines=42> */
.L_x_19198:
[----:B------:R-:W-:Y:S05]  /*1820*/  BSYNC B1 ;  /* 0x0000000000017941 */ /* 0x000fea0003800000 */
.L_x_19197:
[----:B------:R-:W0:Y:S01]  /*1830*/  I2F.U32 R60, R148 ;  /* 0x00000094003c7306 */ /* 0x000e220000201000 */
[----:B------:R-:W-:Y:S01]  /*1840*/  IMAD.MOV.U32 R185, RZ, RZ, 0x2f800000 ;  /* 0x2f800000ffb97424 */ /* 0x000fe200078e00ff */
[----:B-----5:R-:W-:Y:S01]  /*1850*/  HADD2.F32 R61, -RZ, R64.H0_H0 ;  /* 0x20000040ff3d7230 */ /* 0x020fe20000004100 */
[----:B------:R-:W-:Y:S01]  /*1860*/  LOP3.LUT R0, R0, 0xfffffffb, RZ, 0xc0, !PT ;  /* 0xfffffffb00007812 */ /* 0x000fe200078ec0ff */
[----:B------:R-:W-:Y:S01]  /*1870*/  BSSY B1, `(.L_x_19201) ;  /* 0x0000017000017945 */ /* 0x000fe20003800000 */
[----:B------:R-:W-:Y:S02]  /*1880*/  ISETP.NE.U32.AND P0, PT, RZ, c[0x0][0x180], PT ;  /* 0x00006000ff007a0c */ /* 0x000fe40003f05070 */
[----:B------:R-:W-:Y:S01]  /*1890*/  FMUL.FTZ R61, R61, R184 ;  /* 0x000000b83d3d7220 */ /* 0x000fe20000410000 */
[----:B------:R-:W-:Y:S02]  /*18a0*/  IADD3 R92, R62, 0x1, RZ ;  /* 0x000000013e5c7810 */ /* 0x000fe40007ffe0ff */
[----:B------:R-:W-:Y:S01]  /*18b0*/  ISETP.NE.AND.EX P0, PT, RZ, c[0x0][0x184], PT, P0 ;  /* 0x00006100ff007a0c */ /* 0x000fe20003f05300 */
[----:B------:R-:W-:-:S02]  /*18c0*/  FMUL.FTZ R61, R61, c[0x0][0x1e8] ;  /* 0x00007a003d3d7a20 */ /* 0x000fc40000410000 */
        /* <DEDUP_REMOVED lines=16> */
.L_x_19202:
[----:B------:R-:W-:Y:S02]  /*19d0*/  IMAD.MOV.U32 R150, RZ, RZ, R182 ;  /* 0x000000ffff967224 */ /* 0x000fe400078e00b6 */
.L_x_19203:
[----:B------:R-:W-:Y:S05]  /*19e0*/  BSYNC B1 ;  /* 0x0000000000017941 */ /* 0x000fea0003800000 */
.L_x_19201:
        /* <DEDUP_REMOVED lines=16> */
.L_x_19207:
[----:B------:R-:W-:Y:S05]  /*1af0*/  BSYNC B2 ;  /* 0x0000000000027941 */ /* 0x000fea0003800000 */
.L_x_19206:
        /* <DEDUP_REMOVED lines=42> */
.L_x_19205:
[----:B------:R-:W-:Y:S05]  /*1da0*/  BSYNC B1 ;  /* 0x0000000000017941 */ /* 0x000fea0003800000 */
.L_x_19204:
[----:B------:R-:W0:Y:S01]  /*1db0*/  I2F.U32 R62, R150 ;  /* 0x00000096003e7306 */ /* 0x000e220000201000 */
[----:B------:R-:W-:Y:S01]  /*1dc0*/  HADD2.F32 R61, -RZ, R64.H1_H1 ;  /* 0x30000040ff3d7230 */ /* 0x000fe20000004100 */
[----:B------:R-:W-:Y:S01]  /*1dd0*/  LOP3.LUT R0, R0, 0xfffffffd, RZ, 0xc0, !PT ;  /* 0xfffffffd00007812 */ /* 0x000fe200078ec0ff */
[----:B------:R-:W-:Y:S01]  /*1de0*/  BSSY B1, `(.L_x_19208) ;  /* 0x0000015000017945 */ /* 0x000fe20003800000 */
[----:B------:R-:W-:Y:S02]  /*1df0*/  IADD3 R63, R92, 0x1, RZ ;  /* 0x000000015c3f7810 */ /* 0x000fe40007ffe0ff */
        /* <DEDUP_REMOVED lines=18> */
.L_x_19209:
[----:B------:R-:W-:Y:S02]  /*1f20*/  IMAD.MOV.U32 R64, RZ, RZ, R182 ;  /* 0x000000ffff407224 */ /* 0x000fe400078e00b6 */
.L_x_19210:
[----:B------:R-:W-:Y:S05]  /*1f30*/  BSYNC B1 ;  /* 0x0000000000017941 */ /* 0x000fea0003800000 */
.L_x_19208:
        /* <DEDUP_REMOVED lines=16> */
.L_x_19214:
[----:B------:R-:W-:Y:S05]  /*2040*/  BSYNC B2 ;  /* 0x0000000000027941 */ /* 0x000fea0003800000 */
.L_x_19213:
        /* <DEDUP_REMOVED lines=42> */
.L_x_19212:
[----:B------:R-:W-:Y:S05]  /*22f0*/  BSYNC B1 ;  /* 0x0000000000017941 */ /* 0x000fea0003800000 */
.L_x_19211:
        /* <DEDUP_REMOVED lines=21> */
.L_x_19216:
[----:B------:R-:W-:Y:S02]  /*2450*/  IMAD.MOV.U32 R64, RZ, RZ, R182 ;  /* 0x000000ffff407224 */ /* 0x000fe400078e00b6 */
.L_x_19217:
[----:B------:R-:W-:Y:S05]  /*2460*/  BSYNC B1 ;  /* 0x0000000000017941 */ /* 0x000fea0003800000 */
.L_x_19215:
        /* <DEDUP_REMOVED lines=16> */
.L_x_19221:
[----:B------:R-:W-:Y:S05]  /*2570*/  BSYNC B2 ;  /* 0x0000000000027941 */ /* 0x000fea0003800000 */
.L_x_19220:
        /* <DEDUP_REMOVED lines=42> */
.L_x_19219:
[----:B------:R-:W-:Y:S05]  /*2820*/  BSYNC B1 ;  /* 0x0000000000017941 */ /* 0x000fea0003800000 */
.L_x_19218:
        /* <DEDUP_REMOVED lines=21> */
.L_x_19223:
[----:B------:R-:W-:Y:S02]  /*2980*/  IMAD.MOV.U32 R150, RZ, RZ, R182 ;  /* 0x000000ffff967224 */ /* 0x000fe400078e00b6 */
.L_x_19224:
[----:B------:R-:W-:Y:S05]  /*2990*/  BSYNC B1 ;  /* 0x0000000000017941 */ /* 0x000fea0003800000 */
.L_x_19222:
        /* <DEDUP_REMOVED lines=16> */
.L_x_19228:
[----:B------:R-:W-:Y:S05]  /*2aa0*/  BSYNC B2 ;  /* 0x0000000000027941 */ /* 0x000fea0003800000 */
.L_x_19227:
        /* <DEDUP_REMOVED lines=42> */
.L_x_19226:
[----:B------:R-:W-:Y:S05]  /*2d50*/  BSYNC B1 ;  /* 0x0000000000017941 */ /* 0x000fea0003800000 */
.L_x_19225:
        /* <DEDUP_REMOVED lines=21> */
.L_x_19230:
[----:B------:R-:W-:Y:S02]  /*2eb0*/  IMAD.MOV.U32 R186, RZ, RZ, R182 ;  /* 0x000000ffffba7224 */ /* 0x000fe400078e00b6 */
.L_x_19231:
[----:B------:R-:W-:Y:S05]  /*2ec0*/  BSYNC B1 ;  /* 0x0000000000017941 */ /* 0x000fea0003800000 */
.L_x_19229:
        /* <DEDUP_REMOVED lines=16> */
.L_x_19235:
[----:B------:R-:W-:Y:S05]  /*2fd0*/  BSYNC B2 ;  /* 0x0000000000027941 */ /* 0x000fea0003800000 */
.L_x_19234:
        /* <DEDUP_REMOVED lines=42> */
.L_x_19233:
[----:B------:R-:W-:Y:S05]  /*3280*/  BSYNC B1 ;  /* 0x0000000000017941 */ /* 0x000fea0003800000 */
.L_x_19232:
        /* <DEDUP_REMOVED lines=21> */
.L_x_19237:
[----:B------:R-:W-:Y:S02]  /*33e0*/  IMAD.MOV.U32 R186, RZ, RZ, R182 ;  /* 0x000000ffffba7224 */ /* 0x000fe400078e00b6 */
.L_x_19238:
[----:B------:R-:W-:Y:S05]  /*33f0*/  BSYNC B1 ;  /* 0x0000000000017941 */ /* 0x000fea0003800000 */
.L_x_19236:
        /* <DEDUP_REMOVED lines=16> */
.L_x_19242:
[----:B------:R-:W-:Y:S05]  /*3500*/  BSYNC B2 ;  /* 0x0000000000027941 */ /* 0x000fea0003800000 */
.L_x_19241:
        /* <DEDUP_REMOVED lines=42> */
.L_x_19240:
[----:B------:R-:W-:Y:S05]  /*37b0*/  BSYNC B1 ;  /* 0x0000000000017941 */ /* 0x000fea0003800000 */
.L_x_19239:
        /* <DEDUP_REMOVED lines=21> */
.L_x_19244:
[----:B------:R-:W-:Y:S02]  /*3910*/  IMAD.MOV.U32 R186, RZ, RZ, R182 ;  /* 0x000000ffffba7224 */ /* 0x000fe400078e00b6 */
.L_x_19245:
[----:B------:R-:W-:Y:S05]  /*3920*/  BSYNC B1 ;  /* 0x0000000000017941 */ /* 0x000fea0003800000 */
.L_x_19243:
        /* <DEDUP_REMOVED lines=18> */
.L_x_19249:
[----:B------:R-:W-:Y:S05]  /*3a50*/  BSYNC B2 ;  /* 0x0000000000027941 */ /* 0x000fea0003800000 */
.L_x_19248:
        /* <DEDUP_REMOVED lines=42> */
.L_x_19247:
[----:B------:R-:W-:Y:S05]  /*3d00*/  BSYNC B1 ;  /* 0x0000000000017941 */ /* 0x000fea0003800000 */
.L_x_19246:
[----:B------:R-:W0:Y:S01]  /*3d10*/  I2F.U32 R92, R186 ;  /* 0x000000ba005c7306 */ /* 0x000e220000201000 */
        /* <DEDUP_REMOVED lines=34> */
.L_x_19193:
[----:B------:R-:W-:Y:S05]  /*3f40*/  BSYNC B0 ;  /* 0x0000000000007941 */ /* 0x000fea0003800000 */
.L_x_19192:
        /* <DEDUP_REMOVED lines=24> */
.L_x_19253:
[----:B-1----:R-:W-:Y:S02]  /*40d0*/  MOV R148, R182 ;  /* 0x000000b600947202 */ /* 0x002fe40000000f00 */
.L_x_19254:
[----:B------:R-:W-:Y:S05]  /*40e0*/  BSYNC B1 ;  /* 0x0000000000017941 */ /* 0x000fea0003800000 */
.L_x_19252:
        /* <DEDUP_REMOVED lines=16> */
.L_x_19258:
[----:B------:R-:W-:Y:S05]  /*41f0*/  BSYNC B2 ;  /* 0x0000000000027941 */ /* 0x000fea0003800000 */
.L_x_19257:
        /* <DEDUP_REMOVED lines=38> */
[----:B------:R-:W-:-:S03]  /*4460*/  MOV R70, RZ ;  /* 0x000000ff00467202 */ /* 0x000fc60000000f00 */
[----:B------:R-:W-:Y:S01]  /*4470*/  IMAD.WIDE.U32 R180, R180, -0x2daee0ad, RZ ;  /* 0xd2511f53b4b47825 */ /* 0x000fe200078e00ff */
[----:B------:R-:W-:-:S04]  /*4480*/  LOP3.LUT R174, R183, R174, R170, 0x96, !PT ;  /* 0x000000aeb7ae7212 */ /* 0x000fc800078e96aa */
[----:B------:R-:W-:Y:S02]  /*4490*/  LOP3.LUT R173, R181, R68, R168, 0x96, !PT ;  /* 0x00000044b5ad7212 */ /* 0x000fe400078e96a8 */
.L_x_19256:
[----:B------:R-:W-:Y:S05]  /*44a0*/  BSYNC B1 ;  /* 0x0000000000017941 */ /* 0x000fea0003800000 */
.L_x_19255:
[----:B------:R-:W1:Y:S01]  /*44b0*/  I2F.U32 R69, R148 ;  /* 0x0000009400457306 */ /* 0x000e620000201000 */
[----:B------:R-:W-:Y:S01]  /*44c0*/  IMAD.MOV.U32 R186, RZ, RZ, 0x2f800000 ;  /* 0x2f800000ffba7424 */ /* 0x000fe200078e00ff */
[----:B-----5:R-:W-:Y:S01]  /*44d0*/  HADD2.F32 R71, -RZ, R72.H0_H0 ;  /* 0x20000048ff477230 */ /* 0x020fe20000004100 */
[----:B------:R-:W-:Y:S01]  /*44e0*/  LOP3.LUT R0, R0, 0xfffffffb, RZ, 0xc0, !PT ;  /* 0xfffffffb00007812 */ /* 0x000fe200078ec0ff */
[----:B------:R-:W-:Y:S01]  /*44f0*/  BSSY B1, `(.L_x_19259) ;  /* 0x0000017000017945 */ /* 0x000fe20003800000 */
[----:B------:R-:W-:Y:S02]  /*4500*/  ISETP.NE.U32.AND P0, PT, RZ, c[0x0][0x180], PT ;  /* 0x00006000ff007a0c */ /* 0x000fe40003f05070 */
[----:B------:R-:W-:Y:S01]  /*4510*/  FMUL.FTZ R71, R71, R184 ;  /* 0x000000b847477220 */ /* 0x000fe20000410000 */
[----:B0-----:R-:W-:Y:S02]  /*4520*/  IADD3 R92, R70, 0x1, RZ ;  /* 0x00000001465c7810 */ /* 0x001fe40007ffe0ff */
        /* <DEDUP_REMOVED lines=18> */
.L_x_19260:
[----:B------:R-:W-:Y:S02]  /*4650*/  IMAD.MOV.U32 R150, RZ, RZ, R182 ;  /* 0x000000ffff967224 */ /* 0x000fe400078e00b6 */
.L_x_19261:
[----:B------:R-:W-:Y:S05]  /*4660*/  BSYNC B1 ;  /* 0x0000000000017941 */ /* 0x000fea0003800000 */
.L_x_19259:
        /* <DEDUP_REMOVED lines=16> */
.L_x_19265:
[----:B------:R-:W-:Y:S05]  /*4770*/  BSYNC B2 ;  /* 0x0000000000027941 */ /* 0x000fea0003800000 */
.L_x_19264:
        /* <DEDUP_REMOVED lines=42> */
.L_x_19263:
[----:B------:R-:W-:Y:S05]  /*4a20*/  BSYNC B1 ;  /* 0x0000000000017941 */ /* 0x000fea0003800000 */
.L_x_19262:
[----:B------:R-:W0:Y:S01]  /*4a30*/  I2F.U32 R69, R150 ;  /* 0x0000009600457306 */ /* 0x000e220000201000 */
[----:B------:R-:W-:Y:S01]  /*4a40*/  HADD2.F32 R71, -RZ, R72.H1_H1 ;  /* 0x30000048ff477230 */ /* 0x000fe20000004100 */
[----:B------:R-:W-:Y:S01]  /*4a50*/  LOP3.LUT R0, R0, 0xfffffffd, RZ, 0xc0, !PT ;  /* 0xfffffffd00007812 */ /* 0x000fe200078ec0ff */
        /* <DEDUP_REMOVED lines=20> */
.L_x_19267:
[----:B------:R-:W-:Y:S02]  /*4ba0*/  IMAD.MOV.U32 R72, RZ, RZ, R182 ;  /* 0x000000ffff487224 */ /* 0x000fe400078e00b6 */
.L_x_19268:
[----:B------:R-:W-:Y:S05]  /*4bb0*/  BSYNC B1 ;  /* 0x0000000000017941 */ /* 0x000fea0003800000 */
.L_x_19266:
        /* <DEDUP_REMOVED lines=16> */
.L_x_19272:
[----:B------:R-:W-:Y:S05]  /*4cc0*/  BSYNC B2 ;  /* 0x0000000000027941 */ /* 0x000fea0003800000 */
.L_x_19271:
        /* <DEDUP_REMOVED lines=42> */
.L_x_19270:
[----:B------:R-:W-:Y:S05]  /*4f70*/  BSYNC B1 ;  /* 0x0000000000017941 */ /* 0x000fea0003800000 */
.L_x_19269:
        /* <DEDUP_REMOVED lines=21> */
.L_x_19274:
[----:B------:R-:W-:Y:S02]  /*50d0*/  IMAD.MOV.U32 R72, RZ, RZ, R182 ;  /* 0x000000ffff487224 */ /* 0x000fe400078e00b6 */
.L_x_19275:
[----:B------:R-:W-:Y:S05]  /*50e0*/  BSYNC B1 ;  /* 0x0000000000017941 */ /* 0x000fea0003800000 */
.L_x_19273:
        /* <DEDUP_REMOVED lines=16> */
.L_x_19279:
[----:B------:R-:W-:Y:S05]  /*51f0*/  BSYNC B2 ;  /* 0x0000000000027941 */ /* 0x000fea0003800000 */
.L_x_19278:
        /* <DEDUP_REMOVED lines=42> */
.L_x_19277:
[----:B------:R-:W-:Y:S05]  /*54a0*/  BSYNC B1 ;  /* 0x0000000000017941 */ /* 0x000fea0003800000 */
.L_x_19276:
        /* <DEDUP_REMOVED lines=21> */
.L_x_19281:
[----:B------:R-:W-:Y:S02]  /*5600*/  IMAD.MOV.U32 R150, RZ, RZ, R182 ;  /* 0x000000ffff967224 */ /* 0x000fe400078e00b6 */
.L_x_19282:
[----:B------:R-:W-:Y:S05]  /*5610*/  BSYNC B1 ;  /* 0x0000000000017941 */ /* 0x000fea0003800000 */
.L_x_19280:
        /* <DEDUP_REMOVED lines=16> */
.L_x_19286:
[----:B------:R-:W-:Y:S05]  /*5720*/  BSYNC B2 ;  /* 0x0000000000027941 */ /* 0x000fea0003800000 */
.L_x_19285:
        /* <DEDUP_REMOVED lines=42> */
.L_x_19284:
[----:B------:R-:W-:Y:S05]  /*59d0*/  BSYNC B1 ;  /* 0x0000000000017941 */ /* 0x000fea0003800000 */
.L_x_19283:
        /* <DEDUP_REMOVED lines=21> */
.L_x_19288:
[----:B------:R-:W-:Y:S02]  /*5b30*/  IMAD.MOV.U32 R187, RZ, RZ, R182 ;  /* 0x000000ffffbb7224 */ /* 0x000fe400078e00b6 */
.L_x_19289:
[----:B------:R-:W-:Y:S05]  /*5b40*/  BSYNC B1 ;  /* 0x0000000000017941 */ /* 0x000fea0003800000 */
.L_x_19287:
        /* <DEDUP_REMOVED lines=16> */
.L_x_19293:
[----:B------:R-:W-:Y:S05]  /*5c50*/  BSYNC B2 ;  /* 0x0000000000027941 */ /* 0x000fea0003800000 */
.L_x_19292:
        /* <DEDUP_REMOVED lines=42> */
.L_x_19291:
[----:B------:R-:W-:Y:S05]  /*5f00*/  BSYNC B1 ;  /* 0x0000000000017941 */ /* 0x000fea0003800000 */
.L_x_19290:
        /* <DEDUP_REMOVED lines=21> */
.L_x_19295:
[----:B------:R-:W-:Y:S02]  /*6060*/  IMAD.MOV.U32 R187, RZ, RZ, R182 ;  /* 0x000000ffffbb7224 */ /* 0x000fe400078e00b6 */
.L_x_19296:
[----:B------:R-:W-:Y:S05]  /*6070*/  BSYNC B1 ;  /* 0x0000000000017941 */ /* 0x000fea0003800000 */
.L_x_19294:
        /* <DEDUP_REMOVED lines=16> */
.L_x_19300:
[----:B------:R-:W-:Y:S05]  /*6180*/  BSYNC B2 ;  /* 0x0000000000027941 */ /* 0x000fea0003800000 */
.L_x_19299:
        /* <DEDUP_REMOVED lines=42> */
.L_x_19298:
[----:B------:R-:W-:Y:S05]  /*6430*/  BSYNC B1 ;  /* 0x0000000000017941 */ /* 0x000fea0003800000 */
.L_x_19297:
        /* <DEDUP_REMOVED lines=21> */
.L_x_19302:
[----:B------:R-:W-:Y:S02]  /*6590*/  IMAD.MOV.U32 R187, RZ, RZ, R182 ;  /* 0x000000ffffbb7224 */ /* 0x000fe400078e00b6 */
.L_x_19303:
[----:B------:R-:W-:Y:S05]  /*65a0*/  BSYNC B1 ;  /* 0x0000000000017941 */ /* 0x000fea0003800000 */
.L_x_19301:
        /* <DEDUP_REMOVED lines=18> */
.L_x_19307:
[----:B------:R-:W-:Y:S05]  /*66d0*/  BSYNC B2 ;  /* 0x0000000000027941 */ /* 0x000fea0003800000 */
.L_x_19306:
        /* <DEDUP_REMOVED lines=42> */
.L_x_19305:
[----:B------:R-:W-:Y:S05]  /*6980*/  BSYNC B1 ;  /* 0x0000000000017941 */ /* 0x000fea0003800000 */
.L_x_19304:
        /* <DEDUP_REMOVED lines=25> */
[----:B------:R-:W-:Y:S01]  /*6b20*/  SEL R181, RZ, 0x1, P6 ;  /* 0x00000001ffb57807 */ /* 0x000fe20003000000 */
        /* <DEDUP_REMOVED lines=9> */
.L_x_19251:
[----:B------:R-:W-:Y:S05]  /*6bc0*/  BSYNC B0 ;  /* 0x0000000000007941 */ /* 0x000fea0003800000 */
.L_x_19250:
        /* <DEDUP_REMOVED lines=24> */
.L_x_19311:
[----:B-1----:R-:W-:Y:S02]  /*6d50*/  IMAD.MOV.U32 R148, RZ, RZ, R182 ;  /* 0x000000ffff947224 */ /* 0x002fe400078e00b6 */
.L_x_19312:
[----:B------:R-:W-:Y:S05]  /*6d60*/  BSYNC B1 ;  /* 0x0000000000017941 */ /* 0x000fea0003800000 */
.L_x_19310:
        /* <DEDUP_REMOVED lines=16> */
.L_x_19316:
[----:B------:R-:W-:Y:S05]  /*6e70*/  BSYNC B2 ;  /* 0x0000000000027941 */ /* 0x000fea0003800000 */
.L_x_19315:
        /* <DEDUP_REMOVED lines=42> */
.L_x_19314:
[----:B------:R-:W-:Y:S05]  /*7120*/  BSYNC B1 ;  /* 0x0000000000017941 */ /* 0x000fea0003800000 */
.L_x_19313:
        /* <DEDUP_REMOVED lines=26> */
.L_x_19318:
[----:B------:R-:W-:Y:S02]  /*72d0*/  IMAD.MOV.U32 R150, RZ, RZ, R182 ;  /* 0x000000ffff967224 */ /* 0x000fe400078e00b6 */
.L_x_19319:
[----:B------:R-:W-:Y:S05]  /*72e0*/  BSYNC B1 ;  /* 0x0000000000017941 */ /* 0x000fea0003800000 */
.L_x_19317:
        /* <DEDUP_REMOVED lines=16> */
.L_x_19323:
[----:B------:R-:W-:Y:S05]  /*73f0*/  BSYNC B2 ;  /* 0x0000000000027941 */ /* 0x000fea0003800000 */
.L_x_19322:
        /* <DEDUP_REMOVED lines=42> */
.L_x_19321:
[----:B------:R-:W-:Y:S05]  /*76a0*/  BSYNC B1 ;  /* 0x0000000000017941 */ /* 0x000fea0003800000 */
.L_x_19320:
        /* <DEDUP_REMOVED lines=23> */
.L_x_19325:
[----:B------:R-:W-:Y:S02]  /*7820*/  IMAD.MOV.U32 R80, RZ, RZ, R182 ;  /* 0x000000ffff507224 */ /* 0x000fe400078e00b6 */
.L_x_19326:
[----:B------:R-:W-:Y:S05]  /*7830*/  BSYNC B1 ;  /* 0x0000000000017941 */ /* 0x000fea0003800000 */
.L_x_19324:
        /* <DEDUP_REMOVED lines=16> */
.L_x_19330:
[----:B------:R-:W-:Y:S05]  /*7940*/  BSYNC B2 ;  /* 0x0000000000027941 */ /* 0x000fea0003800000 */
.L_x_19329:
        /* <DEDUP_REMOVED lines=42> */
.L_x_19328:
[----:B------:R-:W-:Y:S05]  /*7bf0*/  BSYNC B1 ;  /* 0x0000000000017941 */ /* 0x000fea0003800000 */
.L_x_19327:
        /* <DEDUP_REMOVED lines=21> */
.L_x_19332:
[----:B------:R-:W-:Y:S02]  /*7d50*/  IMAD.MOV.U32 R80, RZ, RZ, R182 ;  /* 0x000000ffff507224 */ /* 0x000fe400078e00b6 */
.L_x_19333:
[----:B------:R-:W-:Y:S05]  /*7d60*/  BSYNC B1 ;  /* 0x0000000000017941 */ /* 0x000fea0003800000 */
.L_x_19331:
        /* <DEDUP_REMOVED lines=16> */
.L_x_19337:
[----:B------:R-:W-:Y:S05]  /*7e70*/  BSYNC B2 ;  /* 0x0000000000027941 */ /* 0x000fea0003800000 */
.L_x_19336:
        /* <DEDUP_REMOVED lines=42> */
.L_x_19335:
[----:B------:R-:W-:Y:S05]  /*8120*/  BSYNC B1 ;  /* 0x0000000000017941 */ /* 0x000fea0003800000 */
.L_x_19334:
        /* <DEDUP_REMOVED lines=21> */
.L_x_19339:
[----:B------:R-:W-:Y:S02]  /*8280*/  IMAD.MOV.U32 R150, RZ, RZ, R182 ;  /* 0x000000ffff967224 */ /* 0x000fe400078e00b6 */
.L_x_19340:
[----:B------:R-:W-:Y:S05]  /*8290*/  BSYNC B1 ;  /* 0x0000000000017941 */ /* 0x000fea0003800000 */
.L_x_19338:
        /* <DEDUP_REMOVED lines=16> */
.L_x_19344:
[----:B------:R-:W-:Y:S05]  /*83a0*/  BSYNC B2 ;  /* 0x0000000000027941 */ /* 0x000fea0003800000 */
.L_x_19343:
        /* <DEDUP_REMOVED lines=42> */
.L_x_19342:
[----:B------:R-:W-:Y:S05]  /*8650*/  BSYNC B1 ;  /* 0x0000000000017941 */ /* 0x000fea0003800000 */
.L_x_19341:
        /* <DEDUP_REMOVED lines=21> */
.L_x_19346:
[----:B------:R-:W-:Y:S02]  /*87b0*/  IMAD.MOV.U32 R187, RZ, RZ, R182 ;  /* 0x000000ffffbb7224 */ /* 0x000fe400078e00b6 */
.L_x_19347:
[----:B------:R-:W-:Y:S05]  /*87c0*/  BSYNC B1 ;  /* 0x0000000000017941 */ /* 0x000fea0003800000 */
.L_x_19345:
        /* <DEDUP_REMOVED lines=16> */
.L_x_19351:
[----:B------:R-:W-:Y:S05]  /*88d0*/  BSYNC B2 ;  /* 0x0000000000027941 */ /* 0x000fea0003800000 */
.L_x_19350:
        /* <DEDUP_REMOVED lines=42> */
.L_x_19349:
[----:B------:R-:W-:Y:S05]  /*8b80*/  BSYNC B1 ;  /* 0x0000000000017941 */ /* 0x000fea0003800000 */
.L_x_19348:
        /* <DEDUP_REMOVED lines=21> */
.L_x_19353:
[----:B------:R-:W-:Y:S02]  /*8ce0*/  IMAD.MOV.U32 R187, RZ, RZ, R182 ;  /* 0x000000ffffbb7224 */ /* 0x000fe400078e00b6 */
.L_x_19354:
[----:B------:R-:W-:Y:S05]  /*8cf0*/  BSYNC B1 ;  /* 0x0000000000017941 */ /* 0x000fea0003800000 */
.L_x_19352:
        /* <DEDUP_REMOVED lines=16> */
.L_x_19358:
[----:B------:R-:W-:Y:S05]  /*8e00*/  BSYNC B2 ;  /* 0x0000000000027941 */ /* 0x000fea0003800000 */
.L_x_19357:
        /* <DEDUP_REMOVED lines=42> */
.L_x_19356:
[----:B------:R-:W-:Y:S05]  /*90b0*/  BSYNC B1 ;  /* 0x0000000000017941 */ /* 0x000fea0003800000 */
.L_x_19355:
        /* <DEDUP_REMOVED lines=21> */
.L_x_19360:
[----:B------:R-:W-:Y:S02]  /*9210*/  IMAD.MOV.U32 R187, RZ, RZ, R182 ;  /* 0x000000ffffbb7224 */ /* 0x000fe400078e00b6 */
.L_x_19361:
[----:B------:R-:W-:Y:S05]  /*9220*/  BSYNC B1 ;  /* 0x0000000000017941 */ /* 0x000fea0003800000 */
.L_x_19359:
        /* <DEDUP_REMOVED lines=18> */
.L_x_19365:
[----:B------:R-:W-:Y:S05]  /*9350*/  BSYNC B2 ;  /* 0x0000000000027941 */ /* 0x000fea0003800000 */
.L_x_19364:
        /* <DEDUP_REMOVED lines=42> */
.L_x_19363:
[----:B------:R-:W-:Y:S05]  /*9600*/  BSYNC B1 ;  /* 0x0000000000017941 */ /* 0x000fea0003800000 */
.L_x_19362:
        /* <DEDUP_REMOVED lines=35> */
.L_x_19309:
[----:B------:R-:W-:Y:S05]  /*9840*/  BSYNC B0 ;  /* 0x0000000000007941 */ /* 0x000fea0003800000 */
.L_x_19308:
        /* <DEDUP_REMOVED lines=24> */
.L_x_19369:
[----:B-1----:R-:W-:Y:S02]  /*99d0*/  MOV R148, R182 ;  /* 0x000000b600947202 */ /* 0x002fe40000000f00 */
.L_x_19370:
[----:B------:R-:W-:Y:S05]  /*99e0*/  BSYNC B1 ;  /* 0x0000000000017941 */ /* 0x000fea0003800000 */
.L_x_19368:
        /* <DEDUP_REMOVED lines=16> */
.L_x_19374:
[----:B------:R-:W-:Y:S05]  /*9af0*/  BSYNC B2 ;  /* 0x0000000000027941 */ /* 0x000fea0003800000 */
.L_x_19373:
        /* <DEDUP_REMOVED lines=42> */
.L_x_19372:
[----:B------:R-:W-:Y:S05]  /*9da0*/  BSYNC B1 ;  /* 0x0000000000017941 */ /* 0x000fea0003800000 */
.L_x_19371:
        /* <DEDUP_REMOVED lines=26> */
.L_x_19376:
[----:B------:R-:W-:Y:S02]  /*9f50*/  IMAD.MOV.U32 R150, RZ, RZ, R182 ;  /* 0x000000ffff967224 */ /* 0x000fe400078e00b6 */
.L_x_19377:
[----:B------:R-:W-:Y:S05]  /*9f60*/  BSYNC B1 ;  /* 0x0000000000017941 */ /* 0x000fea0003800000 */
.L_x_19375:
        /* <DEDUP_REMOVED lines=16> */
.L_x_19381:
[----:B------:R-:W-:Y:S05]  /*a070*/  BSYNC B2 ;  /* 0x0000000000027941 */ /* 0x000fea0003800000 */
.L_x_19380:
        /* <DEDUP_REMOVED lines=42> */
.L_x_19379:
[----:B------:R-:W-:Y:S05]  /*a320*/  BSYNC B1 ;  /* 0x0000000000017941 */ /* 0x000fea0003800000 */
.L_x_19378:
        /* <DEDUP_REMOVED lines=23> */
.L_x_19383:
[----:B------:R-:W-:Y:S02]  /*a4a0*/  IMAD.MOV.U32 R88, RZ, RZ, R182 ;  /* 0x000000ffff587224 */ /* 0x000fe400078e00b6 */
.L_x_19384:
[----:B------:R-:W-:Y:S05]  /*a4b0*/  BSYNC B1 ;  /* 0x0000000000017941 */ /* 0x000fea0003800000 */
.L_x_19382:
        /* <DEDUP_REMOVED lines=16> */
.L_x_19388:
[----:B------:R-:W-:Y:S05]  /*a5c0*/  BSYNC B2 ;  /* 0x0000000000027941 */ /* 0x000fea0003800000 */
.L_x_19387:
        /* <DEDUP_REMOVED lines=42> */
.L_x_19386:
[----:B------:R-:W-:Y:S05]  /*a870*/  BSYNC B1 ;  /* 0x0000000000017941 */ /* 0x000fea0003800000 */
.L_x_19385:
        /* <DEDUP_REMOVED lines=21> */
.L_x_19390:
[----:B------:R-:W-:Y:S02]  /*a9d0*/  IMAD.MOV.U32 R88, RZ, RZ, R182 ;  /* 0x000000ffff587224 */ /* 0x000fe400078e00b6 */
.L_x_19391:
[----:B------:R-:W-:Y:S05]  /*a9e0*/  BSYNC B1 ;  /* 0x0000000000017941 */ /* 0x000fea0003800000 */
.L_x_19389:
        /* <DEDUP_REMOVED lines=16> */
.L_x_19395:
[----:B------:R-:W-:Y:S05]  /*aaf0*/  BSYNC B2 ;  /* 0x0000000000027941 */ /* 0x000fea0003800000 */
.L_x_19394:
        /* <DEDUP_REMOVED lines=42> */
.L_x_19393:
[----:B------:R-:W-:Y:S05]  /*ada0*/  BSYNC B1 ;  /* 0x0000000000017941 */ /* 0x000fea0003800000 */
.L_x_19392:
        /* <DEDUP_REMOVED lines=21> */
.L_x_19397:
[----:B------:R-:W-:Y:S02]  /*af00*/  IMAD.MOV.U32 R150, RZ, RZ, R182 ;  /* 0x000000ffff967224 */ /* 0x000fe400078e00b6 */
.L_x_19398:
[----:B------:R-:W-:Y:S05]  /*af10*/  BSYNC B1 ;  /* 0x0000000000017941 */ /* 0x000fea0003800000 */
.L_x_19396:
        /* <DEDUP_REMOVED lines=16> */
.L_x_19402:
[----:B------:R-:W-:Y:S05]  /*b020*/  BSYNC B2 ;  /* 0x0000000000027941 */ /* 0x000fea0003800000 */
.L_x_19401:
        /* <DEDUP_REMOVED lines=42> */
.L_x_19400:
[----:B------:R-:W-:Y:S05]  /*b2d0*/  BSYNC B1 ;  /* 0x0000000000017941 */ /* 0x000fea0003800000 */
.L_x_19399:
        /* <DEDUP_REMOVED lines=21> */
.L_x_19404:
[----:B------:R-:W-:Y:S02]  /*b430*/  IMAD.MOV.U32 R187, RZ, RZ, R182 ;  /* 0x000000ffffbb7224 */ /* 0x000fe400078e00b6 */
.L_x_19405:
[----:B------:R-:W-:Y:S05]  /*b440*/  BSYNC B1 ;  /* 0x0000000000017941 */ /* 0x000fea0003800000 */
.L_x_19403:
        /* <DEDUP_REMOVED lines=16> */
.L_x_19409:
[----:B------:R-:W-:Y:S05]  /*b550*/  BSYNC B2 ;  /* 0x0000000000027941 */ /* 0x000fea0003800000 */
.L_x_19408:
        /* <DEDUP_REMOVED lines=42> */
.L_x_19407:
[----:B------:R-:W-:Y:S05]  /*b800*/  BSYNC B1 ;  /* 0x0000000000017941 */ /* 0x000fea0003800000 */
.L_x_19406:
        /* <DEDUP_REMOVED lines=21> */
.L_x_19411:
[----:B------:R-:W-:Y:S02]  /*b960*/  IMAD.MOV.U32 R187, RZ, RZ, R182 ;  /* 0x000000ffffbb7224 */ /* 0x000fe400078e00b6 */
.L_x_19412:
[----:B------:R-:W-:Y:S05]  /*b970*/  BSYNC B1 ;  /* 0x0000000000017941 */ /* 0x000fea0003800000 */
.L_x_19410:
        /* <DEDUP_REMOVED lines=16> */
.L_x_19416:
[----:B------:R-:W-:Y:S05]  /*ba80*/  BSYNC B2 ;  /* 0x0000000000027941 */ /* 0x000fea0003800000 */
.L_x_19415:
        /* <DEDUP_REMOVED lines=42> */
.L_x_19414:
[----:B------:R-:W-:Y:S05]  /*bd30*/  BSYNC B1 ;  /* 0x0000000000017941 */ /* 0x000fea0003800000 */
.L_x_19413:
        /* <DEDUP_REMOVED lines=21> */
.L_x_19418:
[----:B------:R-:W-:Y:S02]  /*be90*/  IMAD.MOV.U32 R187, RZ, RZ, R182 ;  /* 0x000000ffffbb7224 */ /* 0x000fe400078e00b6 */
.L_x_19419:
[----:B------:R-:W-:Y:S05]  /*bea0*/  BSYNC B1 ;  /* 0x0000000000017941 */ /* 0x000fea0003800000 */
.L_x_19417:
        /* <DEDUP_REMOVED lines=18> */
.L_x_19423:
[----:B------:R-:W-:Y:S05]  /*bfd0*/  BSYNC B2 ;  /* 0x0000000000027941 */ /* 0x000fea0003800000 */
.L_x_19422:
        /* <DEDUP_REMOVED lines=42> */
.L_x_19421:
[----:B------:R-:W-:Y:S05]  /*c280*/  BSYNC B1 ;  /* 0x0000000000017941 */ /* 0x000fea0003800000 */
.L_x_19420:
        /* <DEDUP_REMOVED lines=32> */
[----:B------:R-:W-:-:S05]  /*c490*/  LOP3.LUT R95, R95, R183, R149, 0xfe, !PT ;  /* 0x000000b75f5f7212 */ /* 0x000fca00078efe95 */
[----:B------:R0:W-:Y:S02]  /*c4a0*/  STG.E.64 [R150.64], R94 ;  /* 0x0000005e96007986 */ /* 0x0001e4000c101b04 */
.L_x_19367:
[----:B------:R-:W-:Y:S05]  /*c4b0*/  BSYNC B0 ;  /* 0x0000000000007941 */ /* 0x000fea0003800000 */
.L_x_19366:
        /* <DEDUP_REMOVED lines=43> */
.L_x_19436:
        /* <DEDUP_REMOVED lines=86> */
.L_x_19437:
        /* <DEDUP_REMOVED lines=27> */
[----:B0-----:R-:W0:Y:S06]  /*ce80*/  SHFL.DOWN PT, R151, R92, 0x4, 0x1f ;  /* 0x08801f005c977f89 */ /* 0x001e2c00000e0000 */
[----:B------:R-:W1:Y:S01]  /*ce90*/  I2F R181, R187 ;  /* 0x000000bb00b57306 */ /* 0x000e620000201400 */
[----:B------:R-:W3:Y:S07]  /*cea0*/  SHFL.DOWN PT, R150, R93, 0x4, 0x1f ;  /* 0x08801f005d967f89 */ /* 0x000eee00000e0000 */
[----:B------:R-:W4:Y:S01]  /*ceb0*/  I2F R188, R188 ;  /* 0x000000bc00bc7306 */ /* 0x000f220000201400 */
[----:B0-----:R-:W-:-:S02]  /*cec0*/  FMUL.FTZ R185, R151, R186 ;  /* 0x000000ba97b97220 */ /* 0x001fc40000410000 */
[----:B------:R-:W-:Y:S02]  /*ced0*/  FADD.FTZ R151, -R151, R92 ;  /* 0x0000005c97977221 */ /* 0x000fe40000010100 */
[----:B------:R-:W-:Y:S02]  /*cee0*/  FFMA.FTZ R185, R184, R92, R185 ;  /* 0x0000005cb8b97223 */ /* 0x000fe400000100b9 */
[----:B------:R-:W-:Y:S02]  /*cef0*/  FMUL.FTZ R151, R151, R151 ;  /* 0x0000009797977220 */ /* 0x000fe40000410000 */
[----:B--2---:R-:W-:Y:S02]  /*cf00*/  FMUL.FTZ R92, R148, R185 ;  /* 0x000000b9945c7220 */ /* 0x004fe40000410000 */
[----:B------:R-:W-:Y:S02]  /*cf10*/  FMUL.FTZ R151, R151, R184 ;  /* 0x000000b897977220 */ /* 0x000fe40000410000 */
[----:B---3--:R-:W-:Y:S01]  /*cf20*/  FADD.FTZ R93, R150, R93 ;  /* 0x0000005d965d7221 */ /* 0x008fe20000010000 */
[----:B------:R-:W4:Y:S01]  /*cf30*/  SHFL.DOWN PT, R149, R92, 0x2, 0x1f ;  /* 0x08401f005c957f89 */ /* 0x000f2200000e0000 */
[----:B------:R-:W-:-:S03]  /*cf40*/  FMUL.FTZ R151, R151, R186 ;  /* 0x000000ba97977220 */ /* 0x000fc60000410000 */
[----:B------:R-:W0:Y:S01]  /*cf50*/  SHFL.DOWN PT, R184, R187, 0x1, 0x1f ;  /* 0x08201f00bbb87f89 */ /* 0x000e2200000e0000 */
[----:B------:R-:W-:Y:S02]  /*cf60*/  FFMA.FTZ R93, R148, R151, R93 ;  /* 0x00000097945d7223 */ /* 0x000fe4000001005d */
[----:B-1----:R-:W1:Y:S03]  /*cf70*/  MUFU.RCP R148, R181 ;  /* 0x000000b500947308 */ /* 0x002e660000001000 */
[----:B------:R-:W2:Y:S01]  /*cf80*/  SHFL.DOWN PT, R94, R93, 0x2, 0x1f ;  /* 0x08401f005d5e7f89 */ /* 0x000ea200000e0000 */
[----:B----4-:R-:W-:Y:S02]  /*cf90*/  FMUL.FTZ R150, R149, R188 ;  /* 0x000000bc95967220 */ /* 0x010fe40000410000 */
[----:B------:R-:W-:Y:S02]  /*cfa0*/  FADD.FTZ R149, R92, -R149 ;  /* 0x800000955c957221 */ /* 0x000fe40000010000 */
[----:B------:R-:W-:-:S02]  /*cfb0*/  FFMA.FTZ R151, R183, R92, R150 ;  /* 0x0000005cb7977223 */ /* 0x000fc40000010096 */
[----:B------:R-:W-:Y:S02]  /*cfc0*/  FMUL.FTZ R92, R149, R149 ;  /* 0x00000095955c7220 */ /* 0x000fe40000410000 */
[----:B-1----:R-:W-:Y:S02]  /*cfd0*/  FMUL.FTZ R150, R148, R151 ;  /* 0x0000009794967220 */ /* 0x002fe40000410000 */
[----:B------:R-:W-:Y:S01]  /*cfe0*/  FMUL.FTZ R92, R183, R92 ;  /* 0x0000005cb75c7220 */ /* 0x000fe20000410000 */
[----:B0-----:R-:W-:Y:S01]  /*cff0*/  IADD3 R183, R187, R184, RZ ;  /* 0x000000b8bbb77210 */ /* 0x001fe20007ffe0ff */
[----:B--2---:R-:W-:Y:S01]  /*d000*/  FADD.FTZ R149, R93, R94 ;  /* 0x0000005e5d957221 */ /* 0x004fe20000010000 */
        /* <DEDUP_REMOVED lines=11> */
[----:B------:R-:W-:Y:S01]  /*d0c0*/  FMUL.FTZ R148, R181, R148 ;  /* 0x00000094b5947220 */ /* 0x000fe20000410000 */
[----:B------:R-:W-:Y:S01]  /*d0d0*/  @!P0 MOV R181, 0x4 ;  /* 0x0000000400b58802 */ /* 0x000fe20000000f00 */
        /* <DEDUP_REMOVED lines=46> */
[----:B------:R-:W-:-:S03]  /*d3c0*/  IMAD.MOV.U32 R184, RZ, RZ, 0x10 ;  /* 0x00000010ffb87424 */ /* 0x000fc600078e00ff */
[----:B------:R-:W-:Y:S01]  /*d3d0*/  F2FP.PACK_AB R95, R181, R190 ;  /* 0x000000beb55f723e */ /* 0x000fe200000000ff */
[C---:B------:R-:W-:Y:S01]  /*d3e0*/  IMAD.WIDE.U32 R148, R179.reuse, R184, c[0x0][0x208] ;  /* 0x00008200b3947625 */ /* 0x040fe200078e00b8 */
[----:B------:R-:W-:-:S04]  /*d3f0*/  IADD3 R179, R179, 0x100, RZ ;  /* 0x00000100b3b37810 */ /* 0x000fc80007ffe0ff */
[----:B------:R0:W-:Y:S03]  /*d400*/  STG.E.128 [R148.64], R92 ;  /* 0x0000005c94007986 */ /* 0x0001e6000c101d04 */
.L_x_19427:
[----:B------:R-:W-:Y:S05]  /*d410*/  BSYNC B0 ;  /* 0x0000000000007941 */ /* 0x000fea0003800000 */
.L_x_19426:
        /* <DEDUP_REMOVED lines=35> */
.L_x_19429:
[----:B------:R-:W-:Y:S05]  /*d650*/  BSYNC B0 ;  /* 0x0000000000007941 */ /* 0x000fea0003800000 */
.L_x_19428:
        /* <DEDUP_REMOVED lines=35> */
.L_x_19431:
[----:B------:R-:W-:Y:S05]  /*d890*/  BSYNC B0 ;  /* 0x0000000000007941 */ /* 0x000fea0003800000 */
.L_x_19430:
        /* <DEDUP_REMOVED lines=34> */
.L_x_19433:
[----:B------:R-:W-:Y:S05]  /*dac0*/  BSYNC B0 ;  /* 0x0000000000007941 */ /* 0x000fea0003800000 */
.L_x_19432:
[----:B------:R-:W-:Y:S02]  /*dad0*/  IADD3 R40, R40, c[0x0][0x160], RZ ;  /* 0x0000580028287a10 */ /* 0x000fe40007ffe0ff */
[----:B------:R-:W-:Y:S02]  /*dae0*/  LOP3.LUT P1, RZ, R176, 0xff, RZ, 0xc0, !PT ;  /* 0x000000ffb0ff7812 */ /* 0x000fe4000782c0ff */
[----:B------:R-:W-:Y:S02]  /*daf0*/  ISETP.GE.AND P0, PT, R40, c[0x0][0x164], PT ;  /* 0x0000590028007a0c */ /* 0x000fe40003f06270 */
[----:B------:R-:W-:-:S11]  /*db00*/  SEL R176, RZ, 0x1, P1 ;  /* 0x00000001ffb07807 */ /* 0x000fd60000800000 */
[----:B01----:R-:W-:Y:S01]  /*db10*/  @P0 CALL.REL.NOINC `(.L_x_19434) ;  /* 0x0000001000000944 */ /* 0x003fe20003c00000 */
[----:B------:R-:W-:Y:S05]  /*db20*/  BRA `(.L_x_19435) ;  /* 0xffff36d000007947 */ /* 0x000fea000383ffff */
.L_x_19434:
[----:B------:R-:W-:Y:S05]  /*db30*/  EXIT ;  /* 0x000000000000794d */ /* 0x000fea0003800000 */
.L_x_19424:
[----:B------:R-:W-:Y:S01]  /*db40*/  IMAD.MOV.U32 R184, RZ, RZ, 0x1 ;  /* 0x00000001ffb87424 */ /* 0x000fe200078e00ff */
[----:B------:R-:W-:Y:S01]  /*db50*/  MOV R149, 0x1f ;  /* 0x0000001f00957802 */ /* 0x000fe20000000f00 */
[----:B------:R-:W-:Y:S01]  /*db60*/  IMAD.MOV.U32 R150, RZ, RZ, -0x1 ;  /* 0xffffffffff967424 */ /* 0x000fe200078e00ff */
[----:B------:R-:W-:Y:S02]  /*db70*/  MOV R94, 0xdb90 ;  /* 0x0000db90005e7802 */ /* 0x000fe40000000f00 */
[----:B------:R-:W-:Y:S05]  /*db80*/  CALL.REL.NOINC `($__internal_108_$__cuda_sm70_shflsync_bfly_p) ;  /* 0x000007c000007944 */ /* 0x000fea0003c00000 */
[----:B-1----:R-:W-:Y:S01]  /*db90*/  IMAD.MOV.U32 R92, RZ, RZ, R184 ;  /* 0x000000ffff5c7224 */ /* 0x002fe200078e00b8 */
[----:B0-----:R-:W-:Y:S05]  /*dba0*/  BRA `(.L_x_19436) ;  /* 0xffffebc000007947 */ /* 0x001fea000383ffff */
.L_x_19425:
[----:B------:R-:W-:Y:S01]  /*dbb0*/  HFMA2.MMA R184, -RZ, RZ, 0, 1.1920928955078125e-07 ;  /* 0x00000002ffb87435 */ /* 0x000fe200000001ff */
[----:B------:R-:W-:Y:S01]  /*dbc0*/  IMAD.MOV.U32 R149, RZ, RZ, 0x1f ;  /* 0x0000001fff957424 */ /* 0x000fe200078e00ff */
[----:B------:R-:W-:Y:S01]  /*dbd0*/  MOV R94, 0xdc00 ;  /* 0x0000dc00005e7802 */ /* 0x000fe20000000f00 */
[----:B------:R-:W-:-:S03]  /*dbe0*/  IMAD.MOV.U32 R150, RZ, RZ, -0x1 ;  /* 0xffffffffff967424 */ /* 0x000fc600078e00ff */
[----:B------:R-:W-:Y:S05]  /*dbf0*/  CALL.REL.NOINC `($__internal_108_$__cuda_sm70_shflsync_bfly_p) ;  /* 0x0000075000007944 */ /* 0x000fea0003c00000 */
[----:B01----:R-:W-:Y:S01]  /*dc00*/  FADD.FTZ R93, R93, R184 ;  /* 0x000000b85d5d7221 */ /* 0x003fe20000010000 */
[----:B------:R-:W-:Y:S01]  /*dc10*/  MOV R184, 0x4 ;  /* 0x0000000400b87802 */ /* 0x000fe20000000f00 */
[----:B------:R-:W-:Y:S01]  /*dc20*/  IMAD.MOV.U32 R149, RZ, RZ, 0x1f ;  /* 0x0000001fff957424 */ /* 0x000fe200078e00ff */
[----:B------:R-:W-:Y:S01]  /*dc30*/  MOV R94, 0xdc60 ;  /* 0x0000dc60005e7802 */ /* 0x000fe20000000f00 */
[----:B------:R-:W-:-:S02]  /*dc40*/  IMAD.MOV.U32 R150, RZ, RZ, -0x1 ;  /* 0xffffffffff967424 */ /* 0x000fc400078e00ff */
[----:B------:R-:W-:Y:S05]  /*dc50*/  CALL.REL.NOINC `($__internal_108_$__cuda_sm70_shflsync_bfly_p) ;  /* 0x000006f000007944 */ /* 0x000fea0003c00000 */
[----:B01----:R-:W-:Y:S01]  /*dc60*/  FADD.FTZ R93, R93, R184 ;  /* 0x000000b85d5d7221 */ /* 0x003fe20000010000 */
[----:B------:R-:W-:Y:S01]  /*dc70*/  HFMA2.MMA R184, -RZ, RZ, 0, 4.76837158203125e-07 ;  /* 0x00000008ffb87435 */ /* 0x000fe200000001ff */
        /* <DEDUP_REMOVED lines=11> */
[----:B------:R-:W-:Y:S01]  /*dd30*/  LOP3.LUT P3, RZ, R0, 0x8, RZ, 0xc0, !PT ;  /* 0x0000000800ff7812 */ /* 0x000fe2000786c0ff */
[----:B------:R-:W-:-:S02]  /*dd40*/  HFMA2.MMA R184, -RZ, RZ, 0, 5.9604644775390625e-08 ;  /* 0x00000001ffb87435 */ /* 0x000fc400000001ff */
        /* <DEDUP_REMOVED lines=69> */
[----:B------:R-:W-:Y:S05]  /*e1a0*/  CALL.REL.NOINC `($__internal_108_$__cuda_sm70_shflsync_bfly_p) ;  /* 0x000001a000007944 */ /* 0x000fea0003c00000 */
[----:B01----:R-:W-:Y:S01]  /*e1b0*/  FADD.FTZ R93, R93, R184 ;  /* 0x000000b85d5d7221 */ /* 0x003fe20000010000 */
[----:B------:R-:W-:Y:S01]  /*e1c0*/  MOV R184, 0x2 ;  /* 0x0000000200b87802 */ /* 0x000fe20000000f00 */
[----:B------:R-:W-:Y:S01]  /*e1d0*/  IMAD.MOV.U32 R149, RZ, RZ, 0x1f ;  /* 0x0000001fff957424 */ /* 0x000fe200078e00ff */
[----:B------:R-:W-:Y:S01]  /*e1e0*/  MOV R94, 0xe210 ;  /* 0x0000e210005e7802 */ /* 0x000fe20000000f00 */
[----:B------:R-:W-:Y:S02]  /*e1f0*/  IMAD.MOV.U32 R150, RZ, RZ, -0x1 ;  /* 0xffffffffff967424 */ /* 0x000fe400078e00ff */
[----:B------:R-:W-:Y:S05]  /*e200*/  CALL.REL.NOINC `($__internal_108_$__cuda_sm70_shflsync_bfly_p) ;  /* 0x0000014000007944 */ /* 0x000fea0003c00000 */
[----:B01----:R-:W-:Y:S01]  /*e210*/  FADD.FTZ R93, R93, R184 ;  /* 0x000000b85d5d7221 */ /* 0x003fe20000010000 */
[----:B------:R-:W-:Y:S01]  /*e220*/  HFMA2.MMA R184, -RZ, RZ, 0, 2.384185791015625e-07 ;  /* 0x00000004ffb87435 */ /* 0x000fe200000001ff */
        /* <DEDUP_REMOVED lines=10> */
[----:B-1----:R-:W-:Y:S01]  /*e2d0*/  FADD.FTZ R151, R93, R184 ;  /* 0x000000b85d977221 */ /* 0x002fe20000010000 */
[----:B------:R-:W-:Y:S01]  /*e2e0*/  HFMA2.MMA R184, -RZ, RZ, 0, 9.5367431640625e-07 ;  /* 0x00000010ffb87435 */ /* 0x000fe200000001ff */
[----:B0-----:R-:W-:Y:S01]  /*e2f0*/  IMAD.MOV.U32 R149, RZ, RZ, 0x1f ;  /* 0x0000001fff957424 */ /* 0x001fe200078e00ff */
[----:B------:R-:W-:Y:S01]  /*e300*/  MOV R94, 0xe340 ;  /* 0x0000e340005e7802 */ /* 0x000fe20000000f00 */
[----:B------:R-:W-:Y:S01]  /*e310*/  IMAD.MOV.U32 R150, RZ, RZ, -0x1 ;  /* 0xffffffffff967424 */ /* 0x000fe200078e00ff */
[----:B------:R-:W-:-:S02]  /*e320*/  MOV R93, R151 ;  /* 0x00000097005d7202 */ /* 0x000fc40000000f00 */
[----:B------:R-:W-:Y:S05]  /*e330*/  CALL.REL.NOINC `($__internal_108_$__cuda_sm70_shflsync_bfly_p) ;  /* 0x0000001000007944 */ /* 0x000fea0003c00000 */
[----:B01----:R-:W-:Y:S05]  /*e340*/  BRA `(.L_x_19437) ;  /* 0xffffe98000007947 */ /* 0x003fea000383ffff */
        .weak           $__internal_108_$__cuda_sm70_shflsync_bfly_p
        .type           $__internal_108_$__cuda_sm70_shflsync_bfly_p,@function
        .size           $__internal_108_$__cuda_sm70_shflsync_bfly_p,(.L_x_29172 - $__internal_108_$__cuda_sm70_shflsync_bfly_p)
$__internal_108_$__cuda_sm70_shflsync_bfly_p:
[----:B------:R-:W-:Y:S01]  /*e350*/  IMAD.MOV.U32 R95, RZ, RZ, 0x0 ;  /* 0x00000000ff5f7424 */ /* 0x000fe200078e00ff */
[----:B------:R-:W-:Y:S04]  /*e360*/  WARPSYNC R150 ;  /* 0x0000009600007348 */ /* 0x000fe80003800000 */
[----:B------:R0:W1:Y:S01]  /*e370*/  SHFL.BFLY PT, R184, R93, R184, R149 ;  /* 0x0c0000b85db87389 */ /* 0x00006200000e0095 */
[----:B------:R-:W-:Y:S05]  /*e380*/  RET.REL.NODEC R94 `(_ZN10layer_norm13ln_fwd_kernelINS_13Kernel_traitsI6__halfS2_fS2_fjLj8192ELj1ELj1ELj8ELj16ENS_18Kernel_traits_baseILj8192ES2_S2_fS2_fjLj256EEEEELb1ELb1ELb0ELb0EEEvNS_9FwdParamsE) ;  /* 0xffff1c705e007950 */ /* 0x000fea0003c3ffff */
.L_x_19438:
        /* <DEDUP_REMOVED lines=15> */
.L_x_29172:


//--------------------- .text._ZN10layer_norm13ln_fwd_kernelINS_13Kernel_traitsI6__halfS2_fS2_fjLj8192ELj1ELj1ELj8ELj16ENS_18Kernel_traits_baseILj8192ES2_S2_fS2_fjLj256EEEEELb1ELb1ELb0ELb1EEEvNS_9FwdParamsE --------------------------
	.section	.text._ZN10layer_norm13ln_fwd_kernelINS_13Kernel_traitsI6__halfS2_fS2_fjLj8192ELj1ELj1ELj8ELj16ENS_18Kernel_traits_baseILj8192ES2_S2_fS2_fjLj256EEEEELb1ELb1ELb0ELb1EEEvNS_9FwdParamsE,"ax",@progbits
	.sectioninfo	@"SHI_REGISTERS=159"
	.align	128
        .global         _ZN10layer_norm13ln_fwd_kernelINS_13Kernel_traitsI6__halfS2_fS2_fjLj8192ELj1ELj1ELj8ELj16ENS_18Kernel_traits_baseILj8192ES2_S2_fS2_fjLj256EEEEELb1ELb1ELb0ELb1EEEvNS_9FwdParamsE
        .type           _ZN10layer_norm13ln_fwd_kernelINS_13Kernel_traitsI6__halfS2_fS2_fjLj8192ELj1ELj1ELj8ELj16ENS_18Kernel_traits_baseILj8192ES2_S2_fS2_fjLj256EEEEELb1ELb1ELb0ELb1EEEvNS_9FwdParamsE,@function
        .size           _ZN10layer_norm13ln_fwd_kernelINS_13Kernel_traitsI6__halfS2_fS2_fjLj8192ELj1ELj1ELj8ELj16ENS_18Kernel_traits_baseILj8192ES2_S2_fS2_fjLj256EEEEELb1ELb1ELb0ELb1EEEvNS_9FwdParamsE,(.L_x_29173 - _ZN10layer_norm13ln_fwd_kernelINS_13Kernel_traitsI6__halfS2_fS2_fjLj8192ELj1ELj1ELj8ELj16ENS_18Kernel_traits_baseILj8192ES2_S2_fS2_fjLj256EEEEELb1ELb1ELb0ELb1EEEvNS_9FwdParamsE)
        .other          _ZN10layer_norm13ln_fwd_kernelINS_13Kernel_traitsI6__halfS2_fS2_fjLj8192ELj1ELj1ELj8ELj16ENS_18Kernel_traits_baseILj8192ES2_S2_fS2_fjLj256EEEEELb1ELb1ELb0ELb1EEEvNS_9FwdParamsE,@"STO_CUDA_ENTRY STV_DEFAULT"
_ZN10layer_norm13ln_fwd_kernelINS_13Kernel_traitsI6__halfS2_fS2_fjLj8192ELj1ELj1ELj8ELj16ENS_18Kernel_traits_baseILj8192ES2_S2_fS2_fjLj256EEEEELb1ELb1ELb0ELb1EEEvNS_9FwdParamsE:
.text._ZN10layer_norm13ln_fwd_kernelINS_13Kernel_traitsI6__halfS2_fS2_fjLj8192ELj1ELj1ELj8ELj16ENS_18Kernel_traits_baseILj8192ES2_S2_fS2_fjLj256EEEEELb1ELb1ELb0ELb1EEEvNS_9FwdParamsE:
        /* <DEDUP_REMOVED lines=24> */
[----:B------:R-:W-:-:S04]  /*0180*/  LOP3.LUT R0, R134, 0xff, RZ, 0xc0, !PT ;  /* 0x000000ff86007812 */ /* 0x000fc800078ec0ff */
[----:B------:R-:W-:Y:S02]  /*0190*/  LEA R54, P3, R0, c[0x0][0x1c8], 0x4 ;  /* 0x0000720000367a11 */ /* 0x000fe400078620ff */
[----:B-1----:R-:W-:-:S04]  /*01a0*/  LEA.HI R72, R134, R57, RZ, 0x18 ;  /* 0x0000003986487211 */ /* 0x002fc800078fc0ff */
[----:B------:R-:W-:Y:S01]  /*01b0*/  ISETP.GE.AND P2, PT, R72, c[0x0][0x164], PT ;  /* 0x0000590048007a0c */ /* 0x000fe20003f46270 */
[----:B------:R-:W-:-:S12]  /*01c0*/  IMAD.X R55, RZ, RZ, c[0x0][0x1cc], P3 ;  /* 0x00007300ff377624 */ /* 0x000fd800018e06ff */
[----:B------:R-:W-:Y:S05]  /*01d0*/  @P2 EXIT ;  /* 0x000000000000294d */ /* 0x000fea0003800000 */
[----:B0-----:R0:W2:Y:S01]  /*01e0*/  LDG.E.128 R32, [R54.64+0x3000] ;  /* 0x0030000436207981 */ /* 0x0010a2000c1e1d00 */
[----:B------:R-:W-:-:S03]  /*01f0*/  IADD3 R52, P2, R52, c[0x0][0x1b0], RZ ;  /* 0x00006c0034347a10 */ /* 0x000fc60007f5e0ff */
[----:B------:R0:W5:Y:S02]  /*0200*/  LDG.E.128 R28, [R54.64] ;  /* 0x00000004361c7981 */ /* 0x000164000c1e1d00 */
[----:B------:R-:W-:Y:S01]  /*0210*/  IMAD.X R53, RZ, RZ, c[0x0][0x1b4], P2 ;  /* 0x00006d00ff357624 */ /* 0x000fe200010e06ff */
[----:B-----5:R-:W-:Y:S01]  /*0220*/  @P1 IADD3 R148, P2, R58, c[0x0][0x240], RZ ;  /* 0x000090003a941a10 */ /* 0x020fe20007f5e0ff */
[----:B------:R0:W5:Y:S03]  /*0230*/  LDG.E.128 R24, [R54.64+0x1000] ;  /* 0x0010000436187981 */ /* 0x000166000c1e1d00 */
[----:B------:R-:W-:Y:S01]  /*0240*/  @P1 IADD3.X R149, RZ, R59, RZ, P2, !PT ;  /* 0x0000003bff951210 */ /* 0x000fe200017fe4ff */
[----:B------:R-:W-:Y:S01]  /*0250*/  IMAD R134, R57, c[0x0][0x0], R134 ;  /* 0x0000000039867a24 */ /* 0x000fe200078e0286 */
[----:B------:R0:W5:Y:S02]  /*0260*/  LDG.E.128 R20, [R54.64+0x2000] ;  /* 0x0020000436147981 */ /* 0x000164000c1e1d00 */
[--C-:B------:R-:W-:Y:S01]  /*0270*/  SHF.R.U64 R135, R148, 0x2, R149.reuse ;  /* 0x0000000294877819 */ /* 0x100fe20000001295 */
[----:B------:R-:W-:Y:S01]  /*0280*/  IMAD.WIDE.U32 R56, R134, -0x326172a9, RZ ;  /* 0xcd9e8d5786387825 */ /* 0x000fe200078e00ff */
[----:B------:R-:W-:Y:S01]  /*0290*/  SHF.R.U32.HI R137, RZ, 0x2, R149 ;  /* 0x00000002ff897819 */ /* 0x000fe20000011695 */
[----:B------:R1:W5:Y:S01]  /*02a0*/  LDG.E.128 R16, [R52.64] ;  /* 0x0000000434107981 */ /* 0x000362000c1e1d00 */
[----:B------:R-:W-:-:S03]  /*02b0*/  IADD3 R73, R3, -0x4498517b, RZ ;  /* 0xbb67ae8503497810 */ /* 0x000fc60007ffe0ff */
[----:B------:R1:W5:Y:S01]  /*02c0*/  LDG.E.128 R12, [R52.64+0x1000] ;  /* 0x00100004340c7981 */ /* 0x000362000c1e1d00 */
[----:B0-----:R-:W-:Y:S01]  /*02d0*/  IMAD.WIDE.U32 R54, R135, -0x2daee0ad, RZ ;  /* 0xd2511f5387367825 */ /* 0x001fe200078e00ff */
[----:B------:R-:W-:Y:S02]  /*02e0*/  LOP3.LUT R57, R57, R137, R2, 0x96, !PT ;  /* 0x0000008939397212 */ /* 0x000fe400078e9602 */
[----:B------:R1:W5:Y:S02]  /*02f0*/  LDG.E.128 R8, [R52.64+0x2000] ;  /* 0x0020000434087981 */ /* 0x000364000c1e1d00 */
[----:B------:R-:W-:Y:S02]  /*0300*/  LOP3.LUT R58, R55, R3, RZ, 0x3c, !PT ;  /* 0x00000003373a7212 */ /* 0x000fe400078e3cff */
[----:B------:R1:W5:Y:S01]  /*0310*/  LDG.E.128 R4, [R52.64+0x3000] ;  /* 0x0030000434047981 */ /* 0x000362000c1e1d00 */
[----:B------:R-:W-:Y:S02]  /*0320*/  IADD3 R74, R2, -0x61c88647, RZ ;  /* 0x9e3779b9024a7810 */ /* 0x000fe40007ffe0ff */
[----:B------:R-:W-:-:S04]  /*0330*/  IMAD.WIDE.U32 R58, R58, -0x326172a9, RZ ;  /* 0xcd9e8d573a3a7825 */ /* 0x000fc800078e00ff */
[----:B-1----:R-:W-:-:S05]  /*0340*/  IMAD.WIDE.U32 R52, R57, -0x2daee0ad, RZ ;  /* 0xd2511f5339347825 */ /* 0x002fca00078e00ff */
[----:B------:R-:W-:Y:S02]  /*0350*/  LOP3.LUT R57, R53, R54, R73, 0x96, !PT ;  /* 0x0000003635397212 */ /* 0x000fe400078e9649 */
[----:B------:R-:W-:Y:S02]  /*0360*/  LOP3.LUT R54, R59, R74, R56, 0x96, !PT ;  /* 0x0000004a3b367212 */ /* 0x000fe400078e9638 */
[----:B------:R-:W-:Y:S01]  /*0370*/  IADD3 R75, R2, 0x3c6ef372, RZ ;  /* 0x3c6ef372024b7810 */ /* 0x000fe20007ffe0ff */
[----:B------:R-:W-:Y:S01]  /*0380*/  IMAD.WIDE.U32 R56, R57, -0x326172a9, RZ ;  /* 0xcd9e8d5739387825 */ /* 0x000fe200078e00ff */
[----:B------:R-:W-:-:S03]  /*0390*/  IADD3 R76, R3, 0x76cf5d0a, RZ ;  /* 0x76cf5d0a034c7810 */ /* 0x000fc60007ffe0ff */
[----:B------:R-:W-:Y:S01]  /*03a0*/  IMAD.WIDE.U32 R54, R54, -0x2daee0ad, RZ ;  /* 0xd2511f5336367825 */ /* 0x000fe200078e00ff */
[----:B------:R-:W-:-:S04]  /*03b0*/  LOP3.LUT R53, R57, R58, R75, 0x96, !PT ;  /* 0x0000003a39357212 */ /* 0x000fc800078e964b */
[----:B------:R-:W-:Y:S01]  /*03c0*/  LOP3.LUT R58, R55, R52, R76, 0x96, !PT ;  /* 0x00000034373a7212 */ /* 0x000fe200078e964c */
[----:B------:R-:W-:Y:S01]  /*03d0*/  IMAD.WIDE.U32 R52, R53, -0x2daee0ad, RZ ;  /* 0xd2511f5335347825 */ /* 0x000fe200078e00ff */
[----:B------:R-:W-:Y:S02]  /*03e0*/  IADD3 R77, R3, 0x32370b8f, RZ ;  /* 0x32370b8f034d7810 */ /* 0x000fe40007ffe0ff */
[----:B------:R-:W-:Y:S01]  /*03f0*/  IADD3 R78, R2, -0x255992d5, RZ ;  /* 0xdaa66d2b024e7810 */ /* 0x000fe20007ffe0ff */
        /* <DEDUP_REMOVED lines=10> */
[----:B------:R-:W-:Y:S02]  /*04a0*/  IADD3 R81, R3, -0x56f99767, RZ ;  /* 0xa906689903517810 */ /* 0x000fe40007ffe0ff */
[----:B------:R-:W-:Y:S01]  /*04b0*/  IADD3 R82, R2, 0x1715609d, RZ ;  /* 0x1715609d02527810 */ /* 0x000fe20007ffe0ff */
        /* <DEDUP_REMOVED lines=10> */
[----:B------:R-:W-:Y:S02]  /*0560*/  IADD3 R85, R3, 0x1fd5c5a3, RZ ;  /* 0x1fd5c5a303557810 */ /* 0x000fe40007ffe0ff */
[----:B------:R-:W-:Y:S01]  /*0570*/  IADD3 R86, R2, 0x5384540f, RZ ;  /* 0x5384540f02567810 */ /* 0x000fe20007ffe0ff */
[----:B------:R-:W-:Y:S01]  /*0580*/  IMAD.WIDE.U32 R58, R58, -0x326172a9, RZ ;  /* 0xcd9e8d573a3a7825 */ /* 0x000fe200078e00ff */
[----:B------:R-:W-:-:S04]  /*0590*/  LOP3.LUT R55, R53, R54, R85, 0x96, !PT ;  /* 0x0000003635377212 */ /* 0x000fc800078e9655 */
[----:B------:R-:W-:Y:S01]  /*05a0*/  LOP3.LUT R56, R59, R56, R86, 0x96, !PT ;  /* 0x000000383b387212 */ /* 0x000fe200078e9656 */
[----:B------:R-:W-:Y:S01]  /*05b0*/  IMAD.HI.U32 R54, R55, -0x326172a9, RZ ;  /* 0xcd9e8d5737367827 */ /* 0x000fe200078e00ff */
[----:B------:R-:W-:Y:S02]  /*05c0*/  IADD3 R87, R2, -0xe443238, RZ ;  /* 0xf1bbcdc802577810 */ /* 0x000fe40007ffe0ff */
[----:B------:R-:W-:Y:S01]  /*05d0*/  IADD3 R88, R3, -0x24c28bd8, RZ ;  /* 0xdb3d742803587810 */ /* 0x000fe20007ffe0ff */
[----:B------:R-:W-:Y:S01]  /*05e0*/  IMAD.HI.U32 R53, R56, -0x2daee0ad, RZ ;  /* 0xd2511f5338357827 */ /* 0x000fe200078e00ff */
[----:B------:R-:W-:Y:S01]  /*05f0*/  @!P0 CS2R R36, SRZ ;  /* 0x0000000000248805 */ /* 0x000fe2000001ff00 */
[----:B------:R-:W-:-:S03]  /*0600*/  LOP3.LUT R54, R54, R58, R87, 0x96, !PT ;  /* 0x0000003a36367212 */ /* 0x000fc600078e9657 */
[----:B------:R-:W-:Y:S01]  /*0610*/  LOP3.LUT R53, R53, R52, R88, 0x96, !PT ;  /* 0x0000003435357212 */ /* 0x000fe200078e9658 */
        /* <DEDUP_REMOVED lines=8> */
[----:B------:R-:W-:Y:S01]  /*06a0*/  IMAD.HI.U32 R123, R54, -0x2daee0ad, RZ ;  /* 0xd2511f53367b7827 */ /* 0x000fe200078e00ff */
[----:B------:R-:W-:-:S02]  /*06b0*/  HADD2.F32 R114, -RZ, R36.H1_H1 ;  /* 0x30000024ff727230 */ /* 0x000fc40000004100 */
[--C-:B------:R-:W-:Y:S01]  /*06c0*/  HADD2.F32 R115, -RZ, R37.reuse.H0_H0 ;  /* 0x20000025ff737230 */ /* 0x100fe20000004100 */
[----:B------:R-:W-:Y:S01]  /*06d0*/  IMAD R36, R56, -0x2daee0ad, RZ ;  /* 0xd2511f5338247824 */ /* 0x000fe200078e02ff */
[----:B------:R-:W-:Y:S01]  /*06e0*/  HADD2.F32 R116, -RZ, R37.H1_H1 ;  /* 0x30000025ff747230 */ /* 0x000fe20000004100 */
[----:B------:R-:W-:Y:S01]  /*06f0*/  IMAD R37, R55, -0x326172a9, RZ ;  /* 0xcd9e8d5737257824 */ /* 0x000fe200078e02ff */
[----:B------:R-:W-:Y:S01]  /*0700*/  IADD3 R119, R3, -0x695add53, RZ ;  /* 0x96a522ad03777810 */ /* 0x000fe20007ffe0ff */
[----:B------:R-:W-:Y:S01]  /*0710*/  IMAD.HI.U32 R124, R53, -0x326172a9, RZ ;  /* 0xcd9e8d57357c7827 */ /* 0x000fe200078e00ff */
[----:B------:R-:W-:Y:S01]  /*0720*/  IADD3 R120, R2, -0x700cb87f, RZ ;  /* 0x8ff3478102787810 */ /* 0x000fe20007ffe0ff */
[--C-:B------:R-:W-:Y:S01]  /*0730*/  HADD2.F32 R89, -RZ, R48.reuse.H0_H0 ;  /* 0x20000030ff597230 */ /* 0x100fe20000004100 */
[----:B------:R-:W-:Y:S01]  /*0740*/  LOP3.LUT R123, R123, R36, R119, 0x96, !PT ;  /* 0x000000247b7b7212 */ /* 0x000fe200078e9677 */
[----:B------:R-:W-:Y:S01]  /*0750*/  HADD2.F32 R90, -RZ, R48.H1_H1 ;  /* 0x30000030ff5a7230 */ /* 0x000fe20000004100 */
[----:B------:R-:W-:Y:S01]  /*0760*/  LOP3.LUT R124, R124, R37, R120, 0x96, !PT ;  /* 0x000000257c7c7212 */ /* 0x000fe200078e9678 */
[--C-:B------:R-:W-:Y:S01]  /*0770*/  HADD2.F32 R91, -RZ, R49.reuse.H0_H0 ;  /* 0x20000031ff5b7230 */ /* 0x100fe20000004100 */
[----:B------:R-:W-:Y:S01]  /*0780*/  IMAD.MOV.U32 R130, RZ, RZ, 0x1 ;  /* 0x00000001ff827424 */ /* 0x000fe200078e00ff */
[----:B------:R-:W-:Y:S01]  /*0790*/  HADD2.F32 R92, -RZ, R49.H1_H1 ;  /* 0x30000031ff5c7230 */ /* 0x000fe20000004100 */
[----:B------:R-:W-:Y:S01]  /*07a0*/  LOP3.LUT R148, R148, 0x3, RZ, 0xc0, !PT ;  /* 0x0000000394947812 */ /* 0x000fe200078ec0ff */
[--C-:B------:R-:W-:Y:S01]  /*07b0*/  HADD2.F32 R93, -RZ, R50.reuse.H0_H0 ;  /* 0x20000032ff5d7230 */ /* 0x100fe20000004100 */
[----:B------:R-:W-:Y:S01]  /*07c0*/  IMAD.MOV.U32 R139, RZ, RZ, RZ ;  /* 0x000000ffff8b7224 */ /* 0x000fe200078e00ff */
[----:B------:R-:W-:Y:S01]  /*07d0*/  HADD2.F32 R94, -RZ, R50.H1_H1 ;  /* 0x30000032ff5e7230 */ /* 0x000fe20000004100 */
[----:B------:R-:W-:Y:S01]  /*07e0*/  IMAD R136, R54, -0x2daee0ad, RZ ;  /* 0xd2511f5336887824 */ /* 0x000fe200078e02ff */
[--C-:B------:R-:W-:Y:S01]  /*07f0*/  HADD2.F32 R95, -RZ, R51.reuse.H0_H0 ;  /* 0x20000033ff5f7230 */ /* 0x100fe20000004100 */
[----:B------:R-:W-:Y:S01]  /*0800*/  IMAD R138, R53, -0x326172a9, RZ ;  /* 0xcd9e8d57358a7824 */ /* 0x000fe200078e02ff */
        /* <DEDUP_REMOVED lines=21> */
[--C-:B--2---:R-:W-:Y:S02]  /*0960*/  HADD2.F32 R125, -RZ, R32.reuse.H0_H0 ;  /* 0x20000020ff7d7230 */ /* 0x104fe40000004100 */
[----:B------:R-:W-:Y:S02]  /*0970*/  HADD2.F32 R126, -RZ, R32.H1_H1 ;  /* 0x30000020ff7e7230 */ /* 0x000fe40000004100 */
[--C-:B------:R-:W-:Y:S02]  /*0980*/  HADD2.F32 R127, -RZ, R33.reuse.H0_H0 ;  /* 0x20000021ff7f7230 */ /* 0x100fe40000004100 */
[----:B------:R-:W-:-:S02]  /*0990*/  HADD2.F32 R128, -RZ, R33.H1_H1 ;  /* 0x30000021ff807230 */ /* 0x000fc40000004100 */
[--C-:B------:R-:W-:Y:S02]  /*09a0*/  HADD2.F32 R129, -RZ, R34.reuse.H0_H0 ;  /* 0x20000022ff817230 */ /* 0x100fe40000004100 */
[----:B------:R-:W-:Y:S02]  /*09b0*/  HADD2.F32 R131, -RZ, R34.H1_H1 ;  /* 0x30000022ff837230 */ /* 0x000fe40000004100 */
[--C-:B------:R-:W-:Y:S02]  /*09c0*/  HADD2.F32 R132, -RZ, R35.reuse.H0_H0 ;  /* 0x20000023ff847230 */ /* 0x100fe40000004100 */
[----:B------:R-:W-:Y:S02]  /*09d0*/  HADD2.F32 R133, -RZ, R35.H1_H1 ;  /* 0x30000023ff857230 */ /* 0x000fe40000004100 */
.L_x_19666:
[----:B------:R-:W-:Y:S01]  /*09e0*/  ISETP.NE.U32.AND P0, PT, RZ, c[0x0][0x1c0], PT ;  /* 0x00007000ff007a0c */ /* 0x000fe20003f05070 */
[----:B------:R-:W-:Y:S01]  /*09f0*/  IMAD R40, R72, c[0x0][0x168], RZ ;  /* 0x00005a0048287a24 */ /* 0x000fe200078e02ff */
[----:B------:R-:W-:Y:S01]  /*0a00*/  ISETP.NE.U32.AND P1, PT, RZ, c[0x0][0x180], PT ;  /* 0x00006000ff007a0c */ /* 0x000fe20003f25070 */
[----:B------:R-:W-:Y:S01]  /*0a10*/  IMAD.MOV.U32 R65, RZ, RZ, 0x10 ;  /* 0x00000010ff417424 */ /* 0x000fe200078e00ff */
[----:B------:R-:W-:-:S02]  /*0a20*/  ISETP.NE.AND.EX P0, PT, RZ, c[0x0][0x1c4], PT, P0 ;  /* 0x00007100ff007a0c */ /* 0x000fc40003f05300 */
[----:B------:R-:W-:Y:S02]  /*0a30*/  ISETP.NE.AND.EX P2, PT, RZ, c[0x0][0x184], PT, P1 ;  /* 0x00006100ff007a0c */ /* 0x000fe40003f45310 */
[----:B------:R-:W-:-:S09]  /*0a40*/  SHF.R.S32.HI R41, RZ, 0x1f, R40 ;  /* 0x0000001fff297819 */ /* 0x000fd20000011428 */
[----:B------:R-:W-:Y:S02]  /*0a50*/  @P0 MOV R45, 0x2 ;  /* 0x00000002002d0802 */ /* 0x000fe40000000f00 */
[----:B------:R-:W-:Y:S01]  /*0a60*/  LEA.HI R43, R41, R40, RZ, 0x3 ;  /* 0x00000028292b7211 */ /* 0x000fe200078f18ff */
[----:B------:R-:W-:Y:S01]  /*0a70*/  @P2 IMAD.MOV.U32 R47, RZ, RZ, 0x20 ;  /* 0x00000020ff2f2424 */ /* 0x000fe200078e00ff */
[----:B------:R-:W-:Y:S01]  /*0a80*/  ISETP.NE.AND P1, PT, R148, 0x1, PT ;  /* 0x000000019400780c */ /* 0x000fe20003f25270 */
[----:B------:R-:W-:Y:S01]  /*0a90*/  @P0 IMAD.WIDE R40, R72, R45, c[0x0][0x1c0] ;  /* 0x0000700048280625 */ /* 0x000fe200078e022d */
[----:B------:R-:W-:Y:S01]  /*0aa0*/  LEA.HI.SX32 R140, R43, R0, 0x1d ;  /* 0x000000002b8c7211 */ /* 0x000fe200078feaff */
[----:B------:R-:W-:Y:S01]  /*0ab0*/  HFMA2.MMA R141, -RZ, RZ, 1.875, 0 ;  /* 0x3f800000ff8d7435 */ /* 0x000fe200000001ff */
[----:B------:R-:W-:Y:S01]  /*0ac0*/  BSSY B0, `(.L_x_19439) ;  /* 0x0000014000007945 */ /* 0x000fe20003800000 */
[----:B------:R-:W-:Y:S02]  /*0ad0*/  P2R R70, PR, RZ, 0x4 ;  /* 0x00000004ff467803 */ /* 0x000fe40000000000 */
[C---:B------:R-:W-:Y:S01]  /*0ae0*/  IMAD.WIDE.U32 R44, R140.reuse, R65, c[0x0][0x170] ;  /* 0x00005c008c2c7625 */ /* 0x040fe200078e0041 */
[----:B------:R-:W2:Y:S03]  /*0af0*/  @P0 LDG.E.U16 R40, [R40.64] ;  /* 0x0000000428280981 */ /* 0x000ea6000c1e1500 */
[----:B------:R-:W-:-:S02]  /*0b00*/  @P2 IMAD.WIDE.U32 R42, R140, R47, c[0x0][0x180] ;  /* 0x000060008c2a2625 */ /* 0x000fc400078e002f */
[----:B-----5:R-:W5:Y:S04]  /*0b10*/  LDG.E.128 R44, [R44.64] ;  /* 0x000000042c2c7981 */ /* 0x020f68000c1e1d00 */
[----:B------:R0:W5:Y:S04]  /*0b20*/  @P2 LDG.E.128 R32, [R42.64] ;  /* 0x000000042a202981 */ /* 0x000168000c1e1d00 */
[----:B------:R0:W5:Y:S01]  /*0b30*/  @P2 LDG.E.128 R36, [R42.64+0x10] ;  /* 0x000010042a242981 */ /* 0x000162000c1e1d00 */
[----:B------:R-:W-:Y:S01]  /*0b40*/  IADD3 R48, R148, 0x1, RZ ;  /* 0x0000000194307810 */ /* 0x000fe20007ffe0ff */
[----:B--2---:R-:W-:Y:S01]  /*0b50*/  @P0 HADD2.F32 R141, -RZ, R40.H0_H0 ;  /* 0x20000028ff8d0230 */ /* 0x004fe20000004100 */
        /* <DEDUP_REMOVED lines=9> */
.L_x_19440:
[----:B0-----:R-:W-:Y:S02]  /*0bf0*/  IMAD.MOV.U32 R52, RZ, RZ, R138 ;  /* 0x000000ffff347224 */ /* 0x001fe400078e008a */
.L_x_19441:
[----:B------:R-:W-:Y:S05]  /*0c00*/  BSYNC B0 ;  /* 0x0000000000007941 */ /* 0x000fea0003800000 */
.L_x_19439:
        /* <DEDUP_REMOVED lines=16> */
.L_x_19445:
[----:B------:R-:W-:Y:S05]  /*0d10*/  BSYNC B1 ;  /* 0x0000000000017941 */ /* 0x000fea0003800000 */
.L_x_19444:
        /* <DEDUP_REMOVED lines=44> */
.L_x_19443:
[----:B------:R-:W-:Y:S05]  /*0fe0*/  BSYNC B0 ;  /* 0x0000000000007941 */ /* 0x000fea0003800000 */
.L_x_19442:
[----:B------:R-:W0:Y:S01]  /*0ff0*/  I2F.U32 R41, R52 ;  /* 0x0000003400297306 */ /* 0x000e220000201000 */
[----:B-----5:R-:W-:Y:S01]  /*1000*/  HADD2.F32 R40, -RZ, R44.H0_H0 ;  /* 0x2000002cff287230 */ /* 0x020fe20000004100 */
        /* <DEDUP_REMOVED lines=10> */
[----:B------:R-:W-:Y:S01]  /*10b0*/  FSETP.GTU.FTZ.AND P1, PT, R41, c[0x0][0x1e4], PT ;  /* 0x0000790029007a0b */ /* 0x000fe20003f3c000 */
[----:B------:R-:W-:-:S03]  /*10c0*/  HADD2.F32 R41, -RZ, R28.H0_H0 ;  /* 0x2000001cff297230 */ /* 0x000fc60000004100 */
        /* <DEDUP_REMOVED lines=13> */
.L_x_19447:
[----:B------:R-:W-:Y:S02]  /*11a0*/  MOV R54, R138 ;  /* 0x0000008a00367202 */ /* 0x000fe40000000f00 */
.L_x_19448:
[----:B------:R-:W-:Y:S05]  /*11b0*/  BSYNC B0 ;  /* 0x0000000000007941 */ /* 0x000fea0003800000 */
.L_x_19446:
        /* <DEDUP_REMOVED lines=16> */
.L_x_19452:
[----:B------:R-:W-:Y:S05]  /*12c0*/  BSYNC B1 ;  /* 0x0000000000017941 */ /* 0x000fea0003800000 */
.L_x_19451:
        /* <DEDUP_REMOVED lines=44> */
.L_x_19450:
[----:B------:R-:W-:Y:S05]  /*1590*/  BSYNC B0 ;  /* 0x0000000000007941 */ /* 0x000fea0003800000 */
.L_x_19449:
        /* <DEDUP_REMOVED lines=22> */
.L_x_19454:
[----:B------:R-:W-:Y:S02]  /*1700*/  IMAD.MOV.U32 R44, RZ, RZ, R138 ;  /* 0x000000ffff2c7224 */ /* 0x000fe400078e008a */
.L_x_19455:
[----:B------:R-:W-:Y:S05]  /*1710*/  BSYNC B0 ;  /* 0x0000000000007941 */ /* 0x000fea0003800000 */
.L_x_19453:
        /* <DEDUP_REMOVED lines=16> */
.L_x_19459:
[----:B------:R-:W-:Y:S05]  /*1820*/  BSYNC B1 ;  /* 0x0000000000017941 */ /* 0x000fea0003800000 */
.L_x_19458:
        /* <DEDUP_REMOVED lines=44> */
.L_x_19457:
[----:B------:R-:W-:Y:S05]  /*1af0*/  BSYNC B0 ;  /* 0x0000000000007941 */ /* 0x000fea0003800000 */
.L_x_19456:
        /* <DEDUP_REMOVED lines=22> */
.L_x_19461:
[----:B------:R-:W-:Y:S02]  /*1c60*/  IMAD.MOV.U32 R44, RZ, RZ, R138 ;  /* 0x000000ffff2c7224 */ /* 0x000fe400078e008a */
.L_x_19462:
[----:B------:R-:W-:Y:S05]  /*1c70*/  BSYNC B0 ;  /* 0x0000000000007941 */ /* 0x000fea0003800000 */
.L_x_19460:
        /* <DEDUP_REMOVED lines=16> */
.L_x_19466:
[----:B------:R-:W-:Y:S05]  /*1d80*/  BSYNC B1 ;  /* 0x0000000000017941 */ /* 0x000fea0003800000 */
.L_x_19465:
        /* <DEDUP_REMOVED lines=44> */
.L_x_19464:
[----:B------:R-:W-:Y:S05]  /*2050*/  BSYNC B0 ;  /* 0x0000000000007941 */ /* 0x000fea0003800000 */
.L_x_19463:
        /* <DEDUP_REMOVED lines=22> */
.L_x_19468:
[----:B------:R-:W-:Y:S02]  /*21c0*/  MOV R54, R138 ;  /* 0x0000008a00367202 */ /* 0x000fe40000000f00 */
.L_x_19469:
[----:B------:R-:W-:Y:S05]  /*21d0*/  BSYNC B0 ;  /* 0x0000000000007941 */ /* 0x000fea0003800000 */
.L_x_19467:
        /* <DEDUP_REMOVED lines=16> */
.L_x_19473:
[----:B------:R-:W-:Y:S05]  /*22e0*/  BSYNC B1 ;  /* 0x0000000000017941 */ /* 0x000fea0003800000 */
.L_x_19472:
        /* <DEDUP_REMOVED lines=44> */
.L_x_19471:
[----:B------:R-:W-:Y:S05]  /*25b0*/  BSYNC B0 ;  /* 0x0000000000007941 */ /* 0x000fea0003800000 */
.L_x_19470:
        /* <DEDUP_REMOVED lines=22> */
.L_x_19475:
[----:B------:R-:W-:Y:S02]  /*2720*/  IMAD.MOV.U32 R57, RZ, RZ, R138 ;  /* 0x000000ffff397224 */ /* 0x000fe400078e008a */
.L_x_19476:
[----:B------:R-:W-:Y:S05]  /*2730*/  BSYNC B0 ;  /* 0x0000000000007941 */ /* 0x000fea0003800000 */
.L_x_19474:
        /* <DEDUP_REMOVED lines=16> */
.L_x_19480:
[----:B------:R-:W-:Y:S05]  /*2840*/  BSYNC B1 ;  /* 0x0000000000017941 */ /* 0x000fea0003800000 */
.L_x_19479:
        /* <DEDUP_REMOVED lines=44> */
.L_x_19478:
[----:B------:R-:W-:Y:S05]  /*2b10*/  BSYNC B0 ;  /* 0x0000000000007941 */ /* 0x000fea0003800000 */
.L_x_19477:
        /* <DEDUP_REMOVED lines=22> */
.L_x_19482:
[----:B------:R-:W-:Y:S02]  /*2c80*/  IMAD.MOV.U32 R57, RZ, RZ, R138 ;  /* 0x000000ffff397224 */ /* 0x000fe400078e008a */
.L_x_19483:
[----:B------:R-:W-:Y:S05]  /*2c90*/  BSYNC B0 ;  /* 0x0000000000007941 */ /* 0x000fea0003800000 */
.L_x_19481:
        /* <DEDUP_REMOVED lines=16> */
.L_x_19487:
[----:B------:R-:W-:Y:S05]  /*2da0*/  BSYNC B1 ;  /* 0x0000000000017941 */ /* 0x000fea0003800000 */
.L_x_19486:
        /* <DEDUP_REMOVED lines=44> */
.L_x_19485:
[----:B------:R-:W-:Y:S05]  /*3070*/  BSYNC B0 ;  /* 0x0000000000007941 */ /* 0x000fea0003800000 */
.L_x_19484:
[----:B------:R-:W0:Y:S01]  /*3080*/  I2F.U32 R51, R57 ;  /* 0x0000003900337306 */ /* 0x000e220000201000 */
[----:B------:R-:W-:Y:S01]  /*3090*/  HADD2.F32 R46, -RZ, R47.H0_H0 ;  /* 0x2000002fff2e7230 */ /* 0x000fe20000004100 */
[----:B------:R-:W-:Y:S01]  /*30a0*/  ISETP.NE.AND P6, PT, R152, RZ, PT ;  /* 0x000000ff9800720c */ /* 0x000fe20003fc5270 */
[----:B------:R-:W-:Y:S01]  /*30b0*/  HADD2.F32 R53, -RZ, R31.H0_H0 ;  /* 0x2000001fff357230 */ /* 0x000fe20000004100 */
        /* <DEDUP_REMOVED lines=19> */
.L_x_19489:
[----:B------:R-:W-:Y:S02]  /*31f0*/  MOV R57, R138 ;  /* 0x0000008a00397202 */ /* 0x000fe40000000f00 */
.L_x_19490:
[----:B------:R-:W-:Y:S05]  /*3200*/  BSYNC B0 ;  /* 0x0000000000007941 */ /* 0x000fea0003800000 */
.L_x_19488:
        /* <DEDUP_REMOVED lines=18> */
.L_x_19494:
[----:B------:R-:W-:Y:S05]  /*3330*/  BSYNC B1 ;  /* 0x0000000000017941 */ /* 0x000fea0003800000 */
.L_x_19493:
        /* <DEDUP_REMOVED lines=44> */
.L_x_19492:
[----:B------:R-:W-:Y:S05]  /*3600*/  BSYNC B0 ;  /* 0x0000000000007941 */ /* 0x000fea0003800000 */
.L_x_19491:
[----:B------:R-:W0:Y:S01]  /*3610*/  I2F.U32 R49, R57 ;  /* 0x0000003900317306 */ /* 0x000e220000201000 */
[----:B------:R-:W-:Y:S01]  /*3620*/  HADD2.F32 R48, -RZ, R47.H1_H1 ;  /* 0x3000002fff307230 */ /* 0x000fe20000004100 */
[----:B------:R-:W-:Y:S01]  /*3630*/  SEL R50, RZ, 0x1, P2 ;  /* 0x00000001ff327807 */ /* 0x000fe20001000000 */
[----:B------:R-:W-:Y:S01]  /*3640*/  IMAD.MOV.U32 R143, RZ, RZ, 0x20 ;  /* 0x00000020ff8f7424 */ /* 0x000fe200078e00ff */
[----:B------:R-:W-:Y:S01]  /*3650*/  SEL R51, RZ, 0x1, P1 ;  /* 0x00000001ff337807 */ /* 0x000fe20000800000 */
[----:B------:R-:W-:Y:S01]  /*3660*/  IMAD.MOV.U32 R145, RZ, RZ, 0x8 ;  /* 0x00000008ff917424 */ /* 0x000fe200078e00ff */
[----:B------:R-:W-:Y:S01]  /*3670*/  SEL R52, RZ, 0x1, P0 ;  /* 0x00000001ff347807 */ /* 0x000fe20000000000 */
[----:B------:R-:W-:Y:S01]  /*3680*/  FMUL.FTZ R47, R48, R141 ;  /* 0x0000008d302f7220 */ /* 0x000fe20000410000 */
[----:B------:R-:W-:-:S02]  /*3690*/  SEL R54, RZ, 0x100, P4 ;  /* 0x00000100ff367807 */ /* 0x000fc40002000000 */
[----:B------:R-:W-:Y:S01]  /*36a0*/  ISETP.NE.AND P4, PT, R56, RZ, PT ;  /* 0x000000ff3800720c */ /* 0x000fe20003f85270 */
[----:B------:R-:W-:Y:S01]  /*36b0*/  IMAD.WIDE.U32 R52, R52, 0x100, RZ ;  /* 0x0000010034347825 */ /* 0x000fe200078e00ff */
[----:B------:R-:W-:Y:S02]  /*36c0*/  ISETP.NE.AND P6, PT, R152, RZ, PT ;  /* 0x000000ff9800720c */ /* 0x000fe40003fc5270 */
[----:B------:R-:W-:Y:S01]  /*36d0*/  SEL R55, RZ, 0x10000, P5 ;  /* 0x00010000ff377807 */ /* 0x000fe20002800000 */
[----:B------:R-:W-:Y:S01]  /*36e0*/  FMUL.FTZ R47, R47, c[0x0][0x1e8] ;  /* 0x00007a002f2f7a20 */ /* 0x000fe20000410000 */
[----:B------:R-:W-:Y:S01]  /*36f0*/  ISETP.NE.AND P5, PT, R70, RZ, PT ;  /* 0x000000ff4600720c */ /* 0x000fe20003fa5270 */
        /* <DEDUP_REMOVED lines=8> */
[----:B------:R-:W-:Y:S01]  /*3780*/  LOP3.LUT R60, R52, R48, R50, 0xfe, !PT ;  /* 0x00000030343c7212 */ /* 0x000fe200078efe32 */
[----:B------:R-:W-:Y:S01]  /*3790*/  HADD2.F32 R48, -RZ, R31.H1_H1 ;  /* 0x3000001fff307230 */ /* 0x000fe20000004100 */
[----:B------:R-:W-:Y:S02]  /*37a0*/  SEL R55, RZ, 0x1, P3 ;  /* 0x00000001ff377807 */ /* 0x000fe40001800000 */
[----:B------:R-:W-:-:S02]  /*37b0*/  IADD3 R56, R140, 0x100, RZ ;  /* 0x000001008c387810 */ /* 0x000fc40007ffe0ff */
[----:B------:R-:W-:Y:S01]  /*37c0*/  LOP3.LUT R55, R49, R54, R55, 0xfe, !PT ;  /* 0x0000003631377212 */ /* 0x000fe200078efe37 */
[----:B------:R-:W-:Y:S01]  /*37d0*/  FMUL.FTZ R47, R47, R48 ;  /* 0x000000302f2f7220 */ /* 0x000fe20000410000 */
[----:B------:R-:W-:Y:S01]  /*37e0*/  LOP3.LUT R60, R60, R61, RZ, 0xfc, !PT ;  /* 0x0000003d3c3c7212 */ /* 0x000fe200078efcff */
[----:B------:R-:W-:Y:S01]  /*37f0*/  IMAD.WIDE.U32 R48, R140, R143, c[0x0][0x188] ;  /* 0x000062008c307625 */ /* 0x000fe200078e008f */
[----:B------:R-:W-:-:S03]  /*3800*/  LOP3.LUT R61, R53, R55, R51, 0xfe, !PT ;  /* 0x00000037353d7212 */ /* 0x000fc600078efe33 */
        /* <DEDUP_REMOVED lines=22> */
.L_x_19496:
[----:B0-----:R-:W-:Y:S02]  /*3970*/  MOV R57, R138 ;  /* 0x0000008a00397202 */ /* 0x001fe40000000f00 */
.L_x_19497:
[----:B------:R-:W-:Y:S05]  /*3980*/  BSYNC B0 ;  /* 0x0000000000007941 */ /* 0x000fea0003800000 */
.L_x_19495:
        /* <DEDUP_REMOVED lines=16> */
.L_x_19501:
[----:B------:R-:W-:Y:S05]  /*3a90*/  BSYNC B1 ;  /* 0x0000000000017941 */ /* 0x000fea0003800000 */
.L_x_19500:
        /* <DEDUP_REMOVED lines=44> */
.L_x_19499:
[----:B------:R-:W-:Y:S05]  /*3d60*/  BSYNC B0 ;  /* 0x0000000000007941 */ /* 0x000fea0003800000 */
.L_x_19498:
[----:B------:R-:W0:Y:S01]  /*3d70*/  I2F.U32 R49, R57 ;  /* 0x0000003900317306 */ /* 0x000e220000201000 */
[----:B-----5:R-:W-:Y:S01]  /*3d80*/  HADD2.F32 R48, -RZ, R52.H0_H0 ;  /* 0x20000034ff307230 */ /* 0x020fe20000004100 */
[----:B------:R-:W-:Y:S01]  /*3d90*/  BSSY B0, `(.L_x_19502) ;  /* 0x0000016000007945 */ /* 0x000fe20003800000 */
[----:B------:R-:W-:-:S03]  /*3da0*/  IADD3 R50, R63, 0x1, RZ ;  /* 0x000000013f327810 */ /* 0x000fc60007ffe0ff */
        /* <DEDUP_REMOVED lines=19> */
.L_x_19503:
[----:B------:R-:W-:Y:S02]  /*3ee0*/  IMAD.MOV.U32 R64, RZ, RZ, R138 ;  /* 0x000000ffff407224 */ /* 0x000fe400078e008a */
.L_x_19504:
[----:B------:R-:W-:Y:S05]  /*3ef0*/  BSYNC B0 ;  /* 0x0000000000007941 */ /* 0x000fea0003800000 */
.L_x_19502:
        /* <DEDUP_REMOVED lines=16> */
.L_x_19508:
[----:B------:R-:W-:Y:S05]  /*4000*/  BSYNC B1 ;  /* 0x0000000000017941 */ /* 0x000fea0003800000 */
.L_x_19507:
        /* <DEDUP_REMOVED lines=44> */
.L_x_19506:
[----:B------:R-:W-:Y:S05]  /*42d0*/  BSYNC B0 ;  /* 0x0000000000007941 */ /* 0x000fea0003800000 */
.L_x_19505:
        /* <DEDUP_REMOVED lines=22> */
.L_x_19510:
[----:B------:R-:W-:Y:S02]  /*4440*/  IMAD.MOV.U32 R52, RZ, RZ, R138 ;  /* 0x000000ffff347224 */ /* 0x000fe400078e008a */
.L_x_19511:
[----:B------:R-:W-:Y:S05]  /*4450*/  BSYNC B0 ;  /* 0x0000000000007941 */ /* 0x000fea0003800000 */
.L_x_19509:
        /* <DEDUP_REMOVED lines=16> */
.L_x_19515:
[----:B------:R-:W-:Y:S05]  /*4560*/  BSYNC B1 ;  /* 0x0000000000017941 */ /* 0x000fea0003800000 */
.L_x_19514:
        /* <DEDUP_REMOVED lines=44> */
.L_x_19513:
[----:B------:R-:W-:Y:S05]  /*4830*/  BSYNC B0 ;  /* 0x0000000000007941 */ /* 0x000fea0003800000 */
.L_x_19512:
        /* <DEDUP_REMOVED lines=22> */
.L_x_19517:
[----:B------:R-:W-:Y:S02]  /*49a0*/  MOV R52, R138 ;  /* 0x0000008a00347202 */ /* 0x000fe40000000f00 */
.L_x_19518:
[----:B------:R-:W-:Y:S05]  /*49b0*/  BSYNC B0 ;  /* 0x0000000000007941 */ /* 0x000fea0003800000 */
.L_x_19516:
        /* <DEDUP_REMOVED lines=16> */
.L_x_19522:
[----:B------:R-:W-:Y:S05]  /*4ac0*/  BSYNC B1 ;  /* 0x0000000000017941 */ /* 0x000fea0003800000 */
.L_x_19521:
        /* <DEDUP_REMOVED lines=44> */
.L_x_19520:
[----:B------:R-:W-:Y:S05]  /*4d90*/  BSYNC B0 ;  /* 0x0000000000007941 */ /* 0x000fea0003800000 */
.L_x_19519:
        /* <DEDUP_REMOVED lines=22> */
.L_x_19524:
[----:B------:R-:W-:Y:S02]  /*4f00*/  IMAD.MOV.U32 R64, RZ, RZ, R138 ;  /* 0x000000ffff407224 */ /* 0x000fe400078e008a */
.L_x_19525:
[----:B------:R-:W-:Y:S05]  /*4f10*/  BSYNC B0 ;  /* 0x0000000000007941 */ /* 0x000fea0003800000 */
.L_x_19523:
        /* <DEDUP_REMOVED lines=16> */
.L_x_19529:
[----:B------:R-:W-:Y:S05]  /*5020*/  BSYNC B1 ;  /* 0x0000000000017941 */ /* 0x000fea0003800000 */
.L_x_19528:
        /* <DEDUP_REMOVED lines=44> */
.L_x_19527:
[----:B------:R-:W-:Y:S05]  /*52f0*/  BSYNC B0 ;  /* 0x0000000000007941 */ /* 0x000fea0003800000 */
.L_x_19526:
        /* <DEDUP_REMOVED lines=22> */
.L_x_19531:
[----:B------:R-:W-:Y:S02]  /*5460*/  IMAD.MOV.U32 R64, RZ, RZ, R138 ;  /* 0x000000ffff407224 */ /* 0x000fe400078e008a */
.L_x_19532:
[----:B------:R-:W-:Y:S05]  /*5470*/  BSYNC B0 ;  /* 0x0000000000007941 */ /* 0x000fea0003800000 */
.L_x_19530:
        /* <DEDUP_REMOVED lines=16> */
.L_x_19536:
[----:B------:R-:W-:Y:S05]  /*5580*/  BSYNC B1 ;  /* 0x0000000000017941 */ /* 0x000fea0003800000 */
.L_x_19535:
        /* <DEDUP_REMOVED lines=44> */
.L_x_19534:
[----:B------:R-:W-:Y:S05]  /*5850*/  BSYNC B0 ;  /* 0x0000000000007941 */ /* 0x000fea0003800000 */
.L_x_19533:
        /* <DEDUP_REMOVED lines=22> */
.L_x_19538:
[----:B------:R-:W-:Y:S02]  /*59c0*/  MOV R64, R138 ;  /* 0x0000008a00407202 */ /* 0x000fe40000000f00 */
.L_x_19539:
[----:B------:R-:W-:Y:S05]  /*59d0*/  BSYNC B0 ;  /* 0x0000000000007941 */ /* 0x000fea0003800000 */
.L_x_19537:
        /* <DEDUP_REMOVED lines=16> */
.L_x_19543:
[----:B------:R-:W-:Y:S05]  /*5ae0*/  BSYNC B1 ;  /* 0x0000000000017941 */ /* 0x000fea0003800000 */
.L_x_19542:
        /* <DEDUP_REMOVED lines=44> */
.L_x_19541:
[----:B------:R-:W-:Y:S05]  /*5db0*/  BSYNC B0 ;  /* 0x0000000000007941 */ /* 0x000fea0003800000 */
.L_x_19540:
        /* <DEDUP_REMOVED lines=23> */
.L_x_19545:
[----:B------:R-:W-:Y:S02]  /*5f30*/  MOV R64, R138 ;  /* 0x0000008a00407202 */ /* 0x000fe40000000f00 */
.L_x_19546:
[----:B------:R-:W-:Y:S05]  /*5f40*/  BSYNC B0 ;  /* 0x0000000000007941 */ /* 0x000fea0003800000 */
.L_x_19544:
        /* <DEDUP_REMOVED lines=18> */
.L_x_19550:
[----:B------:R-:W-:Y:S05]  /*6070*/  BSYNC B1 ;  /* 0x0000000000017941 */ /* 0x000fea0003800000 */
.L_x_19549:
        /* <DEDUP_REMOVED lines=44> */
.L_x_19548:
[----:B------:R-:W-:Y:S05]  /*6340*/  BSYNC B0 ;  /* 0x0000000000007941 */ /* 0x000fea0003800000 */
.L_x_19547:
[----:B------:R-:W-:Y:S01]  /*6350*/  SEL R59, RZ, 0x1, P2 ;  /* 0x00000001ff3b7807 */ /* 0x000fe20001000000 */
[----:B------:R-:W-:Y:S01]  /*6360*/  HADD2.F32 R58, -RZ, R55.H1_H1 ;  /* 0x30000037ff3a7230 */ /* 0x000fe20000004100 */
[----:B------:R-:W-:Y:S02]  /*6370*/  ISETP.NE.AND P2, PT, R57, RZ, PT ;  /* 0x000000ff3900720c */ /* 0x000fe40003f45270 */
[----:B------:R0:W1:Y:S01]  /*6380*/  I2F.U32 R57, R64 ;  /* 0x0000004000397306 */ /* 0x0000620000201000 */
[----:B------:R-:W-:Y:S01]  /*6390*/  SEL R60, RZ, 0x1, P1 ;  /* 0x00000001ff3c7807 */ /* 0x000fe20000800000 */
[----:B------:R-:W-:Y:S01]  /*63a0*/  FMUL.FTZ R55, R58, R141 ;  /* 0x0000008d3a377220 */ /* 0x000fe20000410000 */
[----:B------:R-:W-:Y:S01]  /*63b0*/  SEL R62, RZ, 0x1, P0 ;  /* 0x00000001ff3e7807 */ /* 0x000fe20000000000 */
[----:B------:R-:W-:Y:S01]  /*63c0*/  IMAD.WIDE.U32 R58, R59, 0x1000000, RZ ;  /* 0x010000003b3a7825 */ /* 0x000fe200078e00ff */
[----:B------:R-:W-:-:S02]  /*63d0*/  ISETP.NE.AND P6, PT, R152, RZ, PT ;  /* 0x000000ff9800720c */ /* 0x000fc40003fc5270 */
[----:B------:R-:W-:Y:S01]  /*63e0*/  SEL R66, RZ, 0x10000, P5 ;  /* 0x00010000ff427807 */ /* 0x000fe20002800000 */
[----:B------:R-:W-:Y:S01]  /*63f0*/  IMAD.WIDE.U32 R60, R60, 0x10000, RZ ;  /* 0x000100003c3c7825 */ /* 0x000fe200078e00ff */
[----:B------:R-:W-:Y:S01]  /*6400*/  ISETP.NE.AND P5, PT, R70, RZ, PT ;  /* 0x000000ff4600720c */ /* 0x000fe20003fa5270 */
[----:B0-----:R-:W-:Y:S01]  /*6410*/  HADD2.F32 R64, -RZ, R27.H1_H1 ;  /* 0x3000001bff407230 */ /* 0x001fe20000004100 */
[----:B------:R-:W-:Y:S01]  /*6420*/  SEL R69, RZ, 0x1, P2 ;  /* 0x00000001ff457807 */ /* 0x000fe20001000000 */
[----:B------:R-:W-:-:S04]  /*6430*/  IMAD.WIDE.U32 R62, R62, 0x100, RZ ;  /* 0x000001003e3e7825 */ /* 0x000fc800078e00ff */
[----:B-1----:R-:W-:Y:S01]  /*6440*/  FFMA.FTZ R57, R57, R142, 1.1641532182693481445e-10 ;  /* 0x2f00000039397423 */ /* 0x002fe2000001008e */
[----:B------:R-:W-:Y:S01]  /*6450*/  LOP3.LUT R68, R62, R58, R60, 0xfe, !PT ;  /* 0x0000003a3e447212 */ /* 0x000fe200078efe3c */
[----:B------:R-:W-:-:S03]  /*6460*/  FMUL.FTZ R55, R55, c[0x0][0x1e8] ;  /* 0x00007a0037377a20 */ /* 0x000fc60000410000 */
[----:B------:R-:W-:Y:S02]  /*6470*/  FSETP.GTU.FTZ.AND P1, PT, R57, c[0x0][0x1e4], PT ;  /* 0x0000790039007a0b */ /* 0x000fe40003f3c000 */
[----:B------:R-:W-:Y:S02]  /*6480*/  SEL R57, RZ, 0x100, P4 ;  /* 0x00000100ff397807 */ /* 0x000fe40002000000 */
[----:B------:R-:W-:Y:S02]  /*6490*/  SEL R67, RZ, 0x1000000, P1 ;  /* 0x01000000ff437807 */ /* 0x000fe40000800000 */
[----:B------:R-:W-:Y:S02]  /*64a0*/  FSEL R55, R55, RZ, !P1 ;  /* 0x000000ff37377208 */ /* 0x000fe40004800000 */
[----:B------:R-:W-:Y:S02]  /*64b0*/  LOP3.LUT R58, R57, R67, R66, 0xfe, !PT ;  /* 0x00000043393a7212 */ /* 0x000fe400078efe42 */
[----:B------:R-:W-:Y:S01]  /*64c0*/  SEL R57, RZ, 0x1, P3 ;  /* 0x00000001ff397807 */ /* 0x000fe20001800000 */
[----:B------:R-:W-:Y:S01]  /*64d0*/  FMUL.FTZ R55, R55, R64 ;  /* 0x0000004037377220 */ /* 0x000fe20000410000 */
[----:B------:R-:W-:-:S02]  /*64e0*/  IADD3 R64, R140, 0x200, RZ ;  /* 0x000002008c407810 */ /* 0x000fc40007ffe0ff */
        /* <DEDUP_REMOVED lines=26> */
.L_x_19552:
[----:B0-----:R-:W-:Y:S02]  /*6690*/  MOV R146, R138 ;  /* 0x0000008a00927202 */ /* 0x001fe40000000f00 */
.L_x_19553:
[----:B------:R-:W-:Y:S05]  /*66a0*/  BSYNC B0 ;  /* 0x0000000000007941 */ /* 0x000fea0003800000 */
.L_x_19551:
        /* <DEDUP_REMOVED lines=16> */
.L_x_19557:
[----:B------:R-:W-:Y:S05]  /*67b0*/  BSYNC B1 ;  /* 0x0000000000017941 */ /* 0x000fea0003800000 */
.L_x_19556:
        /* <DEDUP_REMOVED lines=44> */
.L_x_19555:
[----:B------:R-:W-:Y:S05]  /*6a80*/  BSYNC B0 ;  /* 0x0000000000007941 */ /* 0x000fea0003800000 */
.L_x_19554:
        /* <DEDUP_REMOVED lines=23> */
.L_x_19559:
[----:B------:R-:W-:Y:S02]  /*6c00*/  MOV R148, R138 ;  /* 0x0000008a00947202 */ /* 0x000fe40000000f00 */
.L_x_19560:
[----:B------:R-:W-:Y:S05]  /*6c10*/  BSYNC B0 ;  /* 0x0000000000007941 */ /* 0x000fea0003800000 */
.L_x_19558:
        /* <DEDUP_REMOVED lines=16> */
.L_x_19564:
[----:B------:R-:W-:Y:S05]  /*6d20*/  BSYNC B1 ;  /* 0x0000000000017941 */ /* 0x000fea0003800000 */
.L_x_19563:
        /* <DEDUP_REMOVED lines=44> */
.L_x_19562:
[----:B------:R-:W-:Y:S05]  /*6ff0*/  BSYNC B0 ;  /* 0x0000000000007941 */ /* 0x000fea0003800000 */
.L_x_19561:
        /* <DEDUP_REMOVED lines=22> */
.L_x_19566:
[----:B------:R-:W-:Y:S02]  /*7160*/  MOV R60, R138 ;  /* 0x0000008a003c7202 */ /* 0x000fe40000000f00 */
.L_x_19567:
[----:B------:R-:W-:Y:S05]  /*7170*/  BSYNC B0 ;  /* 0x0000000000007941 */ /* 0x000fea0003800000 */
.L_x_19565:
        /* <DEDUP_REMOVED lines=16> */
.L_x_19571:
[----:B------:R-:W-:Y:S05]  /*7280*/  BSYNC B1 ;  /* 0x0000000000017941 */ /* 0x000fea0003800000 */
.L_x_19570:
        /* <DEDUP_REMOVED lines=44> */
.L_x_19569:
[----:B------:R-:W-:Y:S05]  /*7550*/  BSYNC B0 ;  /* 0x0000000000007941 */ /* 0x000fea0003800000 */
.L_x_19568:
        /* <DEDUP_REMOVED lines=22> */
.L_x_19573:
[----:B------:R-:W-:Y:S02]  /*76c0*/  MOV R60, R138 ;  /* 0x0000008a003c7202 */ /* 0x000fe40000000f00 */
.L_x_19574:
[----:B------:R-:W-:Y:S05]  /*76d0*/  BSYNC B0 ;  /* 0x0000000000007941 */ /* 0x000fea0003800000 */
.L_x_19572:
        /* <DEDUP_REMOVED lines=16> */
.L_x_19578:
[----:B------:R-:W-:Y:S05]  /*77e0*/  BSYNC B1 ;  /* 0x0000000000017941 */ /* 0x000fea0003800000 */
.L_x_19577:
        /* <DEDUP_REMOVED lines=44> */
.L_x_19576:
[----:B------:R-:W-:Y:S05]  /*7ab0*/  BSYNC B0 ;  /* 0x0000000000007941 */ /* 0x000fea0003800000 */
.L_x_19575:
        /* <DEDUP_REMOVED lines=22> */
.L_x_19580:
[----:B------:R-:W-:Y:S02]  /*7c20*/  MOV R144, R138 ;  /* 0x0000008a00907202 */ /* 0x000fe40000000f00 */
.L_x_19581:
[----:B------:R-:W-:Y:S05]  /*7c30*/  BSYNC B0 ;  /* 0x0000000000007941 */ /* 0x000fea0003800000 */
.L_x_19579:
        /* <DEDUP_REMOVED lines=16> */
.L_x_19585:
[----:B------:R-:W-:Y:S05]  /*7d40*/  BSYNC B1 ;  /* 0x0000000000017941 */ /* 0x000fea0003800000 */
.L_x_19584:
        /* <DEDUP_REMOVED lines=44> */
.L_x_19583:
[----:B------:R-:W-:Y:S05]  /*8010*/  BSYNC B0 ;  /* 0x0000000000007941 */ /* 0x000fea0003800000 */
.L_x_19582:
        /* <DEDUP_REMOVED lines=22> */
.L_x_19587:
[----:B------:R-:W-:Y:S02]  /*8180*/  MOV R144, R138 ;  /* 0x0000008a00907202 */ /* 0x000fe40000000f00 */
.L_x_19588:
[----:B------:R-:W-:Y:S05]  /*8190*/  BSYNC B0 ;  /* 0x0000000000007941 */ /* 0x000fea0003800000 */
.L_x_19586:
        /* <DEDUP_REMOVED lines=16> */
.L_x_19592:
[----:B------:R-:W-:Y:S05]  /*82a0*/  BSYNC B1 ;  /* 0x0000000000017941 */ /* 0x000fea0003800000 */
.L_x_19591:
        /* <DEDUP_REMOVED lines=44> */
.L_x_19590:
[----:B------:R-:W-:Y:S05]  /*8570*/  BSYNC B0 ;  /* 0x0000000000007941 */ /* 0x000fea0003800000 */
.L_x_19589:
        /* <DEDUP_REMOVED lines=22> */
.L_x_19594:
[----:B------:R-:W-:Y:S02]  /*86e0*/  MOV R144, R138 ;  /* 0x0000008a00907202 */ /* 0x000fe40000000f00 */
.L_x_19595:
[----:B------:R-:W-:Y:S05]  /*86f0*/  BSYNC B0 ;  /* 0x0000000000007941 */ /* 0x000fea0003800000 */
.L_x_19593:
        /* <DEDUP_REMOVED lines=16> */
.L_x_19599:
[----:B------:R-:W-:Y:S05]  /*8800*/  BSYNC B1 ;  /* 0x0000000000017941 */ /* 0x000fea0003800000 */
.L_x_19598:
        /* <DEDUP_REMOVED lines=44> */
.L_x_19597:
[----:B------:R-:W-:Y:S05]  /*8ad0*/  BSYNC B0 ;  /* 0x0000000000007941 */ /* 0x000fea0003800000 */
.L_x_19596:
        /* <DEDUP_REMOVED lines=23> */
.L_x_19601:
[----:B------:R-:W-:Y:S02]  /*8c50*/  MOV R144, R138 ;  /* 0x0000008a00907202 */ /* 0x000fe40000000f00 */
.L_x_19602:
[----:B------:R-:W-:Y:S05]  /*8c60*/  BSYNC B0 ;  /* 0x0000000000007941 */ /* 0x000fea0003800000 */
.L_x_19600:
        /* <DEDUP_REMOVED lines=18> */
.L_x_19606:
[----:B------:R-:W-:Y:S05]  /*8d90*/  BSYNC B1 ;  /* 0x0000000000017941 */ /* 0x000fea0003800000 */
.L_x_19605:
        /* <DEDUP_REMOVED lines=44> */
.L_x_19604:
[----:B------:R-:W-:Y:S05]  /*9060*/  BSYNC B0 ;  /* 0x0000000000007941 */ /* 0x000fea0003800000 */
.L_x_19603:
[----:B------:R0:W1:Y:S01]  /*9070*/  I2F.U32 R67, R144 ;  /* 0x0000009000437306 */ /* 0x0000620000201000 */
[----:B------:R-:W-:Y:S01]  /*9080*/  HADD2.F32 R66, -RZ, R63.H1_H1 ;  /* 0x3000003fff427230 */ /* 0x000fe20000004100 */
[----:B------:R-:W-:Y:S02]  /*9090*/  SEL R146, RZ, 0x10000, P5 ;  /* 0x00010000ff927807 */ /* 0x000fe40002800000 */
[----:B------:R-:W-:Y:S02]  /*90a0*/  ISETP.NE.AND P5, PT, R70, RZ, PT ;  /* 0x000000ff4600720c */ /* 0x000fe40003fa5270 */
[----:B------:R-:W-:Y:S01]  /*90b0*/  SEL R70, RZ, 0x1, P2 ;  /* 0x00000001ff467807 */ /* 0x000fe20001000000 */
[----:B------:R-:W-:Y:S01]  /*90c0*/  FMUL.FTZ R63, R66, R141 ;  /* 0x0000008d423f7220 */ /* 0x000fe20000410000 */
[----:B------:R-:W-:Y:S01]  /*90d0*/  SEL R68, RZ, 0x1, P0 ;  /* 0x00000001ff447807 */ /* 0x000fe20000000000 */
[----:B0-----:R-:W-:Y:S01]  /*90e0*/  HADD2.F32 R144, -RZ, R23.H1_H1 ;  /* 0x30000017ff907230 */ /* 0x001fe20000004100 */
[----:B------:R-:W-:Y:S01]  /*90f0*/  SEL R147, RZ, 0x100, P4 ;  /* 0x00000100ff937807 */ /* 0x000fe20002000000 */
[----:B------:R-:W-:Y:S01]  /*9100*/  FMUL.FTZ R63, R63, c[0x0][0x1e8] ;  /* 0x00007a003f3f7a20 */ /* 0x000fe20000410000 */
[----:B------:R-:W-:Y:S01]  /*9110*/  ISETP.NE.AND P4, PT, R71, RZ, PT ;  /* 0x000000ff4700720c */ /* 0x000fe20003f85270 */
[----:B------:R-:W-:Y:S01]  /*9120*/  IMAD.WIDE.U32 R70, R70, 0x1000000, RZ ;  /* 0x0100000046467825 */ /* 0x000fe200078e00ff */
[----:B------:R-:W-:-:S02]  /*9130*/  ISETP.NE.AND P6, PT, R152, RZ, PT ;  /* 0x000000ff9800720c */ /* 0x000fc40003fc5270 */
[----:B------:R-:W-:Y:S01]  /*9140*/  SEL R151, RZ, 0x1, P4 ;  /* 0x00000001ff977807 */ /* 0x000fe20002000000 */
[----:B-1----:R-:W-:Y:S02]  /*9150*/  FFMA.FTZ R67, R67, R142, 1.1641532182693481445e-10 ;  /* 0x2f00000043437423 */ /* 0x002fe4000001008e */
[----:B------:R-:W-:-:S03]  /*9160*/  IMAD.WIDE.U32 R68, R68, 0x100, RZ ;  /* 0x0000010044447825 */ /* 0x000fc600078e00ff */
[----:B------:R-:W-:Y:S02]  /*9170*/  FSETP.GTU.FTZ.AND P2, PT, R67, c[0x0][0x1e4], PT ;  /* 0x0000790043007a0b */ /* 0x000fe40003f5c000 */
[----:B------:R-:W-:Y:S02]  /*9180*/  SEL R67, RZ, 0x1, P1 ;  /* 0x00000001ff437807 */ /* 0x000fe40000800000 */
[----:B------:R-:W-:Y:S02]  /*9190*/  SEL R148, RZ, 0x1000000, P2 ;  /* 0x01000000ff947807 */ /* 0x000fe40001000000 */
[----:B------:R-:W-:Y:S01]  /*91a0*/  FSEL R63, R63, RZ, !P2 ;  /* 0x000000ff3f3f7208 */ /* 0x000fe20005000000 */
[----:B------:R-:W-:Y:S01]  /*91b0*/  IMAD.WIDE.U32 R66, R67, 0x10000, RZ ;  /* 0x0001000043427825 */ /* 0x000fe200078e00ff */
[----:B------:R-:W-:-:S03]  /*91c0*/  LOP3.LUT R147, R147, R148, R146, 0xfe, !PT ;  /* 0x0000009493937212 */ /* 0x000fc600078efe92 */
[----:B------:R-:W-:Y:S01]  /*91d0*/  FMUL.FTZ R63, R63, R144 ;  /* 0x000000903f3f7220 */ /* 0x000fe20000410000 */
[----:B------:R-:W-:Y:S02]  /*91e0*/  LOP3.LUT R150, R68, R70, R66, 0xfe, !PT ;  /* 0x0000004644967212 */ /* 0x000fe400078efe42 */
[----:B------:R-:W-:Y:S01]  /*91f0*/  SEL R70, RZ, 0x1, P3 ;  /* 0x00000001ff467807 */ /* 0x000fe20001800000 */
[----:B------:R-:W-:Y:S01]  /*9200*/  @P6 FADD.FTZ R63, R39, R63 ;  /* 0x0000003f273f6221 */ /* 0x000fe20000010000 */
[----:B------:R-:W-:Y:S02]  /*9210*/  IADD3 R144, R140, 0x300, RZ ;  /* 0x000003008c907810 */ /* 0x000fe40007ffe0ff */
[----:B------:R-:W-:Y:S01]  /*9220*/  LOP3.LUT R71, R71, R147, R70, 0xfe, !PT ;  /* 0x0000009347477212 */ /* 0x000fe200078efe46 */
[----:B------:R-:W-:Y:S01]  /*9230*/  IMAD.WIDE.U32 R146, R64, R143, c[0x0][0x188] ;  /* 0x0000620040927625 */ /* 0x000fe200078e008f */
[----:B------:R-:W-:Y:S02]  /*9240*/  LOP3.LUT R150, R150, R151, RZ, 0xfc, !PT ;  /* 0x0000009796967212 */ /* 0x000fe400078efcff */
[----:B------:R-:W-:Y:S01]  /*9250*/  LOP3.LUT R151, R69, R71, R67, 0xfe, !PT ;  /* 0x0000004745977212 */ /* 0x000fe200078efe43 */
[----:B------:R-:W-:Y:S01]  /*9260*/  IMAD.WIDE.U32 R66, R64, R145, c[0x0][0x190] ;  /* 0x0000640040427625 */ /* 0x000fe200078e0091 */
[----:B------:R0:W-:Y:S03]  /*9270*/  STG.E.128 [R146.64], R56 ;  /* 0x0000003892007986 */ /* 0x0001e6000c101d04 */
[----:B------:R-:W-:Y:S01]  /*9280*/  IMAD.WIDE.U32 R68, R144, R65, c[0x0][0x170] ;  /* 0x00005c0090447625 */ /* 0x000fe200078e0041 */
        /* <DEDUP_REMOVED lines=18> */
.L_x_19608:
[----:B0-----:R-:W-:Y:S02]  /*93b0*/  MOV R150, R138 ;  /* 0x0000008a00967202 */ /* 0x001fe40000000f00 */
.L_x_19609:
[----:B------:R-:W-:Y:S05]  /*93c0*/  BSYNC B0 ;  /* 0x0000000000007941 */ /* 0x000fea0003800000 */
.L_x_19607:
        /* <DEDUP_REMOVED lines=16> */
.L_x_19613:
[----:B------:R-:W-:Y:S05]  /*94d0*/  BSYNC B1 ;  /* 0x0000000000017941 */ /* 0x000fea0003800000 */
.L_x_19612:
        /* <DEDUP_REMOVED lines=44> */
.L_x_19611:
[----:B------:R-:W-:Y:S05]  /*97a0*/  BSYNC B0 ;  /* 0x0000000000007941 */ /* 0x000fea0003800000 */
.L_x_19610:
        /* <DEDUP_REMOVED lines=22> */
.L_x_19615:
[----:B------:R-:W-:Y:S02]  /*9910*/  MOV R154, R138 ;  /* 0x0000008a009a7202 */ /* 0x000fe40000000f00 */
.L_x_19616:
[----:B------:R-:W-:Y:S05]  /*9920*/  BSYNC B0 ;  /* 0x0000000000007941 */ /* 0x000fea0003800000 */
.L_x_19614:
        /* <DEDUP_REMOVED lines=16> */
.L_x_19620:
[----:B------:R-:W-:Y:S05]  /*9a30*/  BSYNC B1 ;  /* 0x0000000000017941 */ /* 0x000fea0003800000 */
.L_x_19619:
        /* <DEDUP_REMOVED lines=44> */
.L_x_19618:
[----:B------:R-:W-:Y:S05]  /*9d00*/  BSYNC B0 ;  /* 0x0000000000007941 */ /* 0x000fea0003800000 */
.L_x_19617:
        /* <DEDUP_REMOVED lines=21> */
.L_x_19622:
[----:B------:R-:W-:Y:S02]  /*9e60*/  MOV R68, R138 ;  /* 0x0000008a00447202 */ /* 0x000fe40000000f00 */
.L_x_19623:
[----:B------:R-:W-:Y:S05]  /*9e70*/  BSYNC B0 ;  /* 0x0000000000007941 */ /* 0x000fea0003800000 */
.L_x_19621:
        /* <DEDUP_REMOVED lines=16> */
.L_x_19627:
[----:B------:R-:W-:Y:S05]  /*9f80*/  BSYNC B1 ;  /* 0x0000000000017941 */ /* 0x000fea0003800000 */
.L_x_19626:
        /* <DEDUP_REMOVED lines=44> */
.L_x_19625:
[----:B------:R-:W-:Y:S05]  /*a250*/  BSYNC B0 ;  /* 0x0000000000007941 */ /* 0x000fea0003800000 */
.L_x_19624:
        /* <DEDUP_REMOVED lines=21> */
.L_x_19629:
[----:B------:R-:W-:Y:S02]  /*a3b0*/  MOV R68, R138 ;  /* 0x0000008a00447202 */ /* 0x000fe40000000f00 */
.L_x_19630:
[----:B------:R-:W-:Y:S05]  /*a3c0*/  BSYNC B0 ;  /* 0x0000000000007941 */ /* 0x000fea0003800000 */
.L_x_19628:
        /* <DEDUP_REMOVED lines=16> */
.L_x_19634:
[----:B------:R-:W-:Y:S05]  /*a4d0*/  BSYNC B1 ;  /* 0x0000000000017941 */ /* 0x000fea0003800000 */
.L_x_19633:
        /* <DEDUP_REMOVED lines=44> */
.L_x_19632:
[----:B------:R-:W-:Y:S05]  /*a7a0*/  BSYNC B0 ;  /* 0x0000000000007941 */ /* 0x000fea0003800000 */
.L_x_19631:
        /* <DEDUP_REMOVED lines=21> */
.L_x_19636:
[----:B------:R-:W-:Y:S02]  /*a900*/  MOV R154, R138 ;  /* 0x0000008a009a7202 */ /* 0x000fe40000000f00 */
.L_x_19637:
[----:B------:R-:W-:Y:S05]  /*a910*/  BSYNC B0 ;  /* 0x0000000000007941 */ /* 0x000fea0003800000 */
.L_x_19635:
        /* <DEDUP_REMOVED lines=16> */
.L_x_19641:
[----:B------:R-:W-:Y:S05]  /*aa20*/  BSYNC B1 ;  /* 0x0000000000017941 */ /* 0x000fea0003800000 */
.L_x_19640:
        /* <DEDUP_REMOVED lines=44> */
.L_x_19639:
[----:B------:R-:W-:Y:S05]  /*acf0*/  BSYNC B0 ;  /* 0x0000000000007941 */ /* 0x000fea0003800000 */
.L_x_19638:
        /* <DEDUP_REMOVED lines=21> */
.L_x_19643:
[----:B------:R-:W-:Y:S02]  /*ae50*/  MOV R156, R138 ;  /* 0x0000008a009c7202 */ /* 0x000fe40000000f00 */
.L_x_19644:
[----:B------:R-:W-:Y:S05]  /*ae60*/  BSYNC B0 ;  /* 0x0000000000007941 */ /* 0x000fea0003800000 */
.L_x_19642:
        /* <DEDUP_REMOVED lines=16> */
.L_x_19648:
[----:B------:R-:W-:Y:S05]  /*af70*/  BSYNC B1 ;  /* 0x0000000000017941 */ /* 0x000fea0003800000 */
.L_x_19647:
        /* <DEDUP_REMOVED lines=44> */
.L_x_19646:
[----:B------:R-:W-:Y:S05]  /*b240*/  BSYNC B0 ;  /* 0x0000000000007941 */ /* 0x000fea0003800000 */
.L_x_19645:
        /* <DEDUP_REMOVED lines=21> */
.L_x_19650:
[----:B------:R-:W-:Y:S02]  /*b3a0*/  MOV R156, R138 ;  /* 0x0000008a009c7202 */ /* 0x000fe40000000f00 */
.L_x_19651:
[----:B------:R-:W-:Y:S05]  /*b3b0*/  BSYNC B0 ;  /* 0x0000000000007941 */ /* 0x000fea0003800000 */
.L_x_19649:
        /* <DEDUP_REMOVED lines=16> */
.L_x_19655:
[----:B------:R-:W-:Y:S05]  /*b4c0*/  BSYNC B1 ;  /* 0x0000000000017941 */ /* 0x000fea0003800000 */
.L_x_19654:
        /* <DEDUP_REMOVED lines=44> */
.L_x_19653:
[----:B------:R-:W-:Y:S05]  /*b790*/  BSYNC B0 ;  /* 0x0000000000007941 */ /* 0x000fea0003800000 */
.L_x_19652:
        /* <DEDUP_REMOVED lines=22> */
.L_x_19657:
[----:B------:R-:W-:Y:S02]  /*b900*/  MOV R156, R138 ;  /* 0x0000008a009c7202 */ /* 0x000fe40000000f00 */
.L_x_19658:
[----:B------:R-:W-:Y:S05]  /*b910*/  BSYNC B0 ;  /* 0x0000000000007941 */ /* 0x000fea0003800000 */
.L_x_19656:
        /* <DEDUP_REMOVED lines=18> */
.L_x_19662:
[----:B------:R-:W-:Y:S05]  /*ba40*/  BSYNC B1 ;  /* 0x0000000000017941 */ /* 0x000fea0003800000 */
.L_x_19661:
        /* <DEDUP_REMOVED lines=39> */
[----:B------:R-:W-:Y:S01]  /*bcc0*/  MOV R138, R148 ;  /* 0x00000094008a7202 */ /* 0x000fe20000000f00 */
[----:B------:R-:W-:Y:S01]  /*bcd0*/  HFMA2.MMA R148, -RZ, RZ, 0, 0 ;  /* 0x00000000ff947435 */ /* 0x000fe200000001ff */
[----:B------:R-:W-:Y:S01]  /*bce0*/  LOP3.LUT R124, R149, R154, R120, 0x96, !PT ;  /* 0x0000009a957c7212 */ /* 0x000fe200078e9678 */
[----:B------:R-:W-:Y:S01]  /*bcf0*/  IMAD.MOV.U32 R136, RZ, RZ, R146 ;  /* 0x000000ffff887224 */ /* 0x000fe200078e0092 */
[----:B------:R-:W-:-:S03]  /*bd00*/  LOP3.LUT R123, R147, R150, R119, 0x96, !PT ;  /* 0x00000096937b7212 */ /* 0x000fc600078e9677 */
.L_x_19660:
[----:B------:R-:W-:Y:S05]  /*bd10*/  BSYNC B0 ;  /* 0x0000000000007941 */ /* 0x000fea0003800000 */
.L_x_19659:
[----:B------:R-:W0:Y:S01]  /*bd20*/  I2F.U32 R147, R156 ;  /* 0x0000009c00937306 */ /* 0x000e220000201000 */
[----:B------:R-:W-:Y:S02]  /*bd30*/  SEL R149, RZ, 0x10000, P5 ;  /* 0x00010000ff957807 */ /* 0x000fe40002800000 */
[----:B------:R-:W-:Y:S02]  /*bd40*/  SEL R146, RZ, 0x1, P2 ;  /* 0x00000001ff927807 */ /* 0x000fe40001000000 */
[----:B------:R-:W-:-:S02]  /*bd50*/  ISETP.NE.AND P6, PT, R152, RZ, PT ;  /* 0x000000ff9800720c */ /* 0x000fc40003fc5270 */
[----:B------:R-:W-:Y:S02]  /*bd60*/  SEL R150, RZ, 0x1, P1 ;  /* 0x00000001ff967807 */ /* 0x000fe40000800000 */
        /* <DEDUP_REMOVED lines=34> */
[----:B------:R-:W-:-:S03]  /*bf90*/  HADD2.F32 R142, -RZ, R71.H1_H1 ;  /* 0x30000047ff8e7230 */ /* 0x000fc60000004100 */
        /* <DEDUP_REMOVED lines=12> */
[----:B------:R-:W-:-:S04]  /*c060*/  IMAD.WIDE.U32 R142, R144, R143, c[0x0][0x188] ;  /* 0x00006200908e7625 */ /* 0x000fc800078e008f */
[----:B------:R-:W-:Y:S01]  /*c070*/  FADD.FTZ R150, R64, R149 ;  /* 0x0000009540967221 */ /* 0x000fe20000010000 */
[----:B------:R-:W-:Y:S01]  /*c080*/  STG.E.128 [R142.64], R64 ;  /* 0x000000408e007986 */ /* 0x000fe2000c101d04 */
[----:B------:R-:W-:Y:S01]  /*c090*/  @P6 FADD.FTZ R71, R39, R71 ;  /* 0x0000004727476221 */ /* 0x000fe20000010000 */
[----:B0-----:R-:W-:Y:S01]  /*c0a0*/  LOP3.LUT P0, RZ, R141, 0x1f, RZ, 0xc0, !PT ;  /* 0x0000001f8dff7812 */ /* 0x001fe2000780c0ff */
        /* <DEDUP_REMOVED lines=10> */
[----:B0-----:R-:W-:Y:S01]  /*c150*/  FADD.FTZ R142, R70, R149 ;  /* 0x00000095468e7221 */ /* 0x001fe20000010000 */
[----:B------:R-:W-:-:S03]  /*c160*/  @!P1 IADD3 R145, R145, 0x8, RZ ;  /* 0x0000000891919810 */ /* 0x000fc60007ffe0ff */
[----:B------:R-:W-:Y:S01]  /*c170*/  FADD.FTZ R149, R71, R142 ;  /* 0x0000008e47957221 */ /* 0x000fe20000010000 */
[----:B------:R-:W-:Y:S05]  /*c180*/  BRA.DIV ~URZ, `(.L_x_19663) ;  /* 0x000014d27f007947 */ /* 0x000fea000b800000 */
[----:B-1----:R0:W1:Y:S02]  /*c190*/  SHFL.BFLY PT, R142, R149, 0x1, 0x1f ;  /* 0x0c201f00958e7f89 */ /* 0x00206400000e0000 */
.L_x_19667:
        /* <DEDUP_REMOVED lines=84> */
.L_x_19668:
        /* <DEDUP_REMOVED lines=12> */
[----:B------:R-:W-:Y:S01]  /*c7a0*/  @!P1 IADD3 R150, R145, R150, RZ ;  /* 0x0000009691969210 */ /* 0x000fe20007ffe0ff */
[----:B------:R-:W-:Y:S01]  /*c7b0*/  IMAD.MOV.U32 R145, RZ, RZ, RZ ;  /* 0x000000ffff917224 */ /* 0x000fe200078e00ff */
[----:B------:R-:W-:-:S04]  /*c7c0*/  @!P1 MOV R145, 0x400 ;  /* 0x0000040000919802 */ /* 0x000fc80000000f00 */
        /* <DEDUP_REMOVED lines=54> */
[----:B------:R-:W-:Y:S01]  /*cb30*/  FFMA.FTZ R150, R146, R150, R143 ;  /* 0x0000009692967223 */ /* 0x000fe2000001008f */
[----:B------:R-:W-:-:S04]  /*cb40*/  @!P0 MOV R143, 0x4 ;  /* 0x00000004008f8802 */ /* 0x000fc80000000f00 */
[----:B------:R1:W2:Y:S01]  /*cb50*/  SHFL.IDX PT, R155, R150, RZ, 0x1f ;  /* 0x00001fff969b7589 */ /* 0x0002a200000e0000 */
[----:B------:R-:W-:Y:S01]  /*cb60*/  @!P0 IMAD.WIDE R142, R72, R143, c[0x0][0x1a0] ;  /* 0x00006800488e8625 */ /* 0x000fe200078e028f */
[----:B0-----:R-:W-:-:S04]  /*cb70*/  FSEL R141, R153, RZ, !P1 ;  /* 0x000000ff998d7208 */ /* 0x001fc80004800000 */
[----:B------:R0:W-:Y:S01]  /*cb80*/  @!P0 STG.E [R142.64], R153 ;  /* 0x000000998e008986 */ /* 0x0001e2000c101904 */
[--C-:B------:R-:W-:Y:S02]  /*cb90*/  FADD.FTZ R146, R41, -R141.reuse ;  /* 0x8000008d29927221 */ /* 0x100fe40000010000 */
[----:B------:R-:W-:Y:S02]  /*cba0*/  FMUL.FTZ R41, R153, R153 ;  /* 0x0000009999297220 */ /* 0x000fe40000410000 */
[--C-:B------:R-:W-:Y:S02]  /*cbb0*/  FADD.FTZ R145, R40, -R141.reuse ;  /* 0x8000008d28917221 */ /* 0x100fe40000010000 */
[----:B------:R-:W-:Y:S01]  /*cbc0*/  IMAD.MOV.U32 R40, RZ, RZ, c[0x0][0x1e0] ;  /* 0x00007800ff287624 */ /* 0x000fe200078e00ff */
[----:B------:R-:W-:Y:S01]  /*cbd0*/  FSEL R41, R41, RZ, P1 ;  /* 0x000000ff29297208 */ /* 0x000fe20000800000 */
[--C-:B-1----:R-:W-:Y:S02]  /*cbe0*/  FADD.FTZ R150, R46, -R141.reuse ;  /* 0x8000008d2e967221 */ /* 0x102fe40000010000 */
[----:B------:R-:W-:Y:S01]  /*cbf0*/  FADD.FTZ R152, R47, -R141 ;  /* 0x8000008d2f987221 */ /* 0x000fe20000010000 */
[----:B------:R-:W-:Y:S01]  /*cc00*/  HADD2.F32 R47, -RZ, R19.H0_H0 ;  /* 0x20000013ff2f7230 */ /* 0x000fe20000004100 */
[----:B--2---:R-:W-:-:S02]  /*cc10*/  FFMA.FTZ R40, R155, R40, c[0x0][0x228] ;  /* 0x00008a009b287623 */ /* 0x004fc40000010028 */
[----:B------:R-:W-:Y:S02]  /*cc20*/  FADD.FTZ R151, R44, -R141 ;  /* 0x8000008d2c977221 */ /* 0x000fe40000010000 */
[----:B------:R-:W-:Y:S01]  /*cc30*/  FADD.FTZ R40, R40, R41 ;  /* 0x0000002928287221 */ /* 0x000fe20000010000 */
[----:B------:R-:W-:Y:S01]  /*cc40*/  @!P0 MOV R41, 0x4 ;  /* 0x0000000400298802 */ /* 0x000fe20000000f00 */
[--C-:B------:R-:W-:Y:S02]  /*cc50*/  FADD.FTZ R45, R45, -R141.reuse ;  /* 0x8000008d2d2d7221 */ /* 0x100fe40000010000 */
[----:B------:R1:W2:Y:S01]  /*cc60*/  MUFU.RSQ R156, R40 ;  /* 0x00000028009c7308 */ /* 0x0002a20000001400 */
[--C-:B------:R-:W-:Y:S02]  /*cc70*/  FADD.FTZ R147, R42, -R141.reuse ;  /* 0x8000008d2a937221 */ /* 0x100fe40000010000 */
[--C-:B0-----:R-:W-:Y:S01]  /*cc80*/  FADD.FTZ R142, R48, -R141.reuse ;  /* 0x8000008d308e7221 */ /* 0x101fe20000010000 */
[----:B------:R-:W-:Y:S01]  /*cc90*/  HADD2.F32 R48, -RZ, R19.H1_H1 ;  /* 0x30000013ff307230 */ /* 0x000fe20000004100 */
[----:B------:R-:W-:-:S02]  /*cca0*/  FADD.FTZ R143, R49, -R141 ;  /* 0x8000008d318f7221 */ /* 0x000fc40000010000 */
[----:B------:R-:W-:Y:S02]  /*ccb0*/  FADD.FTZ R51, R51, -R141 ;  /* 0x8000008d33337221 */ /* 0x000fe40000010000 */
[C---:B-1----:R-:W-:Y:S01]  /*ccc0*/  @!P0 IMAD.WIDE R40, R72.reuse, R41, c[0x0][0x1a8] ;  /* 0x00006a0048288625 */ /* 0x042fe200078e0229 */
[----:B------:R-:W-:-:S03]  /*ccd0*/  IADD3 R72, R72, c[0x0][0x160], RZ ;  /* 0x0000580048487a10 */ /* 0x000fc60007ffe0ff */
[--C-:B------:R-:W-:Y:S02]  /*cce0*/  FADD.FTZ R52, R52, -R141.reuse ;  /* 0x8000008d34347221 */ /* 0x100fe40000010000 */
[----:B------:R-:W-:Y:S01]  /*ccf0*/  FADD.FTZ R153, R53, -R141 ;  /* 0x8000008d35997221 */ /* 0x000fe20000010000 */
[----:B--2---:R0:W-:Y:S01]  /*cd00*/  @!P0 STG.E [R40.64], R156 ;  /* 0x0000009c28008986 */ /* 0x0041e2000c101904 */
[C---:B------:R-:W-:Y:S02]  /*cd10*/  FMUL.FTZ R150, R156.reuse, R150 ;  /* 0x000000969c967220 */ /* 0x040fe40000410000 */
[----:B------:R-:W-:Y:S02]  /*cd20*/  FMUL.FTZ R42, R156, R145 ;  /* 0x000000919c2a7220 */ /* 0x000fe40000410000 */
[----:B------:R-:W-:Y:S01]  /*cd30*/  FFMA.FTZ R150, R150, R47, R95 ;  /* 0x0000002f96967223 */ /* 0x000fe2000001005f */
[----:B------:R-:W-:Y:S01]  /*cd40*/  HADD2.F32 R47, -RZ, R18.H0_H0 ;  /* 0x20000012ff2f7230 */ /* 0x000fe20000004100 */
[----:B------:R-:W-:-:S02]  /*cd50*/  FMUL.FTZ R46, R156, R151 ;  /* 0x000000979c2e7220 */ /* 0x000fc40000410000 */
[C---:B------:R-:W-:Y:S02]  /*cd60*/  FMUL.FTZ R49, R156.reuse, R45 ;  /* 0x0000002d9c317220 */ /* 0x040fe40000410000 */
[C---:B------:R-:W-:Y:S01]  /*cd70*/  FMUL.FTZ R45, R156.reuse, R152 ;  /* 0x000000989c2d7220 */ /* 0x040fe20000410000 */
[----:B0-----:R-:W-:Y:S01]  /*cd80*/  HADD2.F32 R40, -RZ, R16.H0_H0 ;  /* 0x20000010ff287230 */ /* 0x001fe20000004100 */
[----:B------:R-:W-:Y:S01]  /*cd90*/  FMUL.FTZ R44, R156, R147 ;  /* 0x000000939c2c7220 */ /* 0x000fe20000410000 */
[----:B------:R-:W-:Y:S01]  /*cda0*/  HADD2.F32 R41, -RZ, R17.H0_H0 ;  /* 0x20000011ff297230 */ /* 0x000fe20000004100 */
[----:B------:R-:W-:Y:S02]  /*cdb0*/  FADD.FTZ R149, R43, -R141 ;  /* 0x8000008d2b957221 */ /* 0x000fe40000010000 */
[----:B------:R-:W-:Y:S01]  /*cdc0*/  FFMA.FTZ R46, R46, R47, R93 ;  /* 0x0000002f2e2e7223 */ /* 0x000fe2000001005d */
[--C-:B------:R-:W-:Y:S01]  /*cdd0*/  HADD2.F32 R47, -RZ, R14.reuse.H1_H1 ;  /* 0x3000000eff2f7230 */ /* 0x100fe20000004100 */
[----:B------:R-:W-:Y:S01]  /*cde0*/  FFMA.FTZ R40, R42, R40, R89 ;  /* 0x000000282a287223 */ /* 0x000fe20000010059 */
[----:B------:R-:W-:Y:S01]  /*cdf0*/  HADD2.F32 R42, -RZ, R14.H0_H0 ;  /* 0x2000000eff2a7230 */ /* 0x000fe20000004100 */
[----:B------:R-:W-:-:S02]  /*ce00*/  FMUL.FTZ R53, R156, R51 ;  /* 0x000000339c357220 */ /* 0x000fc40000410000 */
[C---:B------:R-:W-:Y:S02]  /*ce10*/  FMUL.FTZ R52, R156.reuse, R52 ;  /* 0x000000349c347220 */ /* 0x040fe40000410000 */
[----:B------:R-:W-:Y:S02]  /*ce20*/  FMUL.FTZ R153, R156, R153 ;  /* 0x000000999c997220 */ /* 0x000fe40000410000 */
[----:B------:R-:W-:Y:S01]  /*ce30*/  FFMA.FTZ R51, R45, R48, R96 ;  /* 0x000000302d337223 */ /* 0x000fe20000010060 */
[----:B------:R-:W-:Y:S01]  /*ce40*/  HADD2.F32 R45, -RZ, R17.H1_H1 ;  /* 0x30000011ff2d7230 */ /* 0x000fe20000004100 */
[----:B------:R-:W-:Y:S01]  /*ce50*/  FADD.FTZ R56, R56, -R141 ;  /* 0x8000008d38387221 */ /* 0x000fe20000010000 */
[----:B------:R-:W-:Y:S01]  /*ce60*/  HADD2.F32 R48, -RZ, R18.H1_H1 ;  /* 0x30000012ff307230 */ /* 0x000fe20000004100 */
[----:B------:R-:W-:Y:S01]  /*ce70*/  FFMA.FTZ R44, R44, R41, R91 ;  /* 0x000000292c2c7223 */ /* 0x000fe2000001005b */
[----:B------:R-:W-:Y:S01]  /*ce80*/  HADD2.F32 R41, -RZ, R16.H1_H1 ;  /* 0x30000010ff297230 */ /* 0x000fe20000004100 */
[----:B------:R-:W-:-:S02]  /*ce90*/  FMUL.FTZ R149, R156, R149 ;  /* 0x000000959c957220 */ /* 0x000fc40000410000 */
[--C-:B------:R-:W-:Y:S02]  /*cea0*/  FADD.FTZ R55, R55, -R141.reuse ;  /* 0x8000008d37377221 */ /* 0x100fe40000010000 */
[----:B------:R-:W-:Y:S02]  /*ceb0*/  FMUL.FTZ R43, R156, R146 ;  /* 0x000000929c2b7220 */ /* 0x000fe40000410000 */
[----:B------:R-:W-:Y:S02]  /*cec0*/  FADD.FTZ R154, R58, -R141 ;  /* 0x8000008d3a9a7221 */ /* 0x000fe40000010000 */
[----:B------:R-:W-:Y:S01]  /*ced0*/  FFMA.FTZ R52, R52, R42, R101 ;  /* 0x0000002a34347223 */ /* 0x000fe20000010065 */
[----:B------:R-:W-:Y:S01]  /*cee0*/  HADD2.F32 R42, -RZ, R12.H1_H1 ;  /* 0x3000000cff2a7230 */ /* 0x000fe20000004100 */
[----:B------:R-:W-:Y:S01]  /*cef0*/  FFMA.FTZ R153, R153, R47, R102 ;  /* 0x0000002f99997223 */ /* 0x000fe20000010066 */
[----:B------:R-:W-:Y:S01]  /*cf00*/  HADD2.F32 R47, -RZ, R13.H1_H1 ;  /* 0x3000000dff2f7230 */ /* 0x000fe20000004100 */
[----:B------:R-:W-:Y:S01]  /*cf10*/  FMUL.FTZ R58, R156, R56 ;  /* 0x000000389c3a7220 */ /* 0x000fe20000410000 */
[----:B------:R-:W-:Y:S01]  /*cf20*/  HADD2.F32 R56, -RZ, R15.H1_H1 ;  /* 0x3000000fff387230 */ /* 0x000fe20000004100 */
[----:B------:R-:W-:-:S02]  /*cf30*/  FADD.FTZ R50, R50, -R141 ;  /* 0x8000008d32327221 */ /* 0x000fc40000010000 */
[C---:B------:R-:W-:Y:S02]  /*cf40*/  FMUL.FTZ R143, R156.reuse, R143 ;  /* 0x0000008f9c8f7220 */ /* 0x040fe40000410000 */
[----:B------:R-:W-:Y:S02]  /*cf50*/  FFMA.FTZ R149, R149, R45, R92 ;  /* 0x0000002d95957223 */ /* 0x000fe4000001005c */
[----:B------:R-:W-:Y:S02]  /*cf60*/  FMUL.FTZ R55, R156, R55 ;  /* 0x000000379c377220 */ /* 0x000fe40000410000 */
[----:B------:R-:W-:Y:S01]  /*cf70*/  FFMA.FTZ R45, R43, R41, R90 ;  /* 0x000000292b2d7223 */ /* 0x000fe2000001005a */
[----:B------:R-:W-:Y:S01]  /*cf80*/  HADD2.F32 R41, -RZ, R12.H0_H0 ;  /* 0x2000000cff297230 */ /* 0x000fe20000004100 */
[--C-:B------:R-:W-:Y:S01]  /*cf90*/  FADD.FTZ R59, R59, -R141.reuse ;  /* 0x8000008d3b3b7221 */ /* 0x100fe20000010000 */
[----:B------:R-:W-:Y:S01]  /*cfa0*/  HADD2.F32 R43, -RZ, R13.H0_H0 ;  /* 0x2000000dff2b7230 */ /* 0x000fe20000004100 */
[--C-:B------:R-:W-:Y:S01]  /*cfb0*/  FADD.FTZ R61, R61, -R141.reuse ;  /* 0x8000008d3d3d7221 */ /* 0x100fe20000010000 */
[----:B------:R-:W-:Y:S01]  /*cfc0*/  F2FP.PACK_AB R40, R45, R40 ;  /* 0x000000282d28723e */ /* 0x000fe200000000ff */
[----:B------:R-:W-:-:S02]  /*cfd0*/  FADD.FTZ R63, R63, -R141 ;  /* 0x8000008d3f3f7221 */ /* 0x000fc40000010000 */
[C---:B------:R-:W-:Y:S02]  /*cfe0*/  FMUL.FTZ R142, R156.reuse, R142 ;  /* 0x0000008e9c8e7220 */ /* 0x040fe40000410000 */
[----:B------:R-:W-:Y:S02]  /*cff0*/  FMUL.FTZ R50, R156, R50 ;  /* 0x000000329c327220 */ /* 0x000fe40000410000 */
[----:B------:R-:W-:Y:S01]  /*d000*/  FFMA.FTZ R53, R53, R47, R100 ;  /* 0x0000002f35357223 */ /* 0x000fe20000010064 */
[----:B------:R-:W-:Y:S01]  /*d010*/  HADD2.F32 R47, -RZ, R10.H1_H1 ;  /* 0x3000000aff2f7230 */ /* 0x000fe20000004100 */
[----:B------:R-:W-:Y:S01]  /*d020*/  FFMA.FTZ R143, R143, R42, R98 ;  /* 0x0000002a8f8f7223 */ /* 0x000fe20000010062 */
[----:B------:R-:W-:Y:S01]  /*d030*/  HADD2.F32 R42, -RZ, R9.H1_H1 ;  /* 0x30000009ff2a7230 */ /* 0x000fe20000004100 */
[----:B------:R-:W-:Y:S01]  /*d040*/  FFMA.FTZ R55, R55, R56, R104 ;  /* 0x0000003837377223 */ /* 0x000fe20000010068 */
[----:B------:R-:W-:Y:S01]  /*d050*/  HADD2.F32 R56, -RZ, R11.H1_H1 ;  /* 0x3000000bff387230 */ /* 0x000fe20000004100 */
[----:B------:R-:W-:-:S02]  /*d060*/  FADD.FTZ R60, R60, -R141 ;  /* 0x8000008d3c3c7221 */ /* 0x000fc40000010000 */
[C---:B------:R-:W-:Y:S02]  /*d070*/  FMUL.FTZ R59, R156.reuse, R59 ;  /* 0x0000003b9c3b7220 */ /* 0x040fe40000410000 */
[C---:B------:R-:W-:Y:S02]  /*d080*/  FMUL.FTZ R61, R156.reuse, R61 ;  /* 0x0000003d9c3d7220 */ /* 0x040fe40000410000 */
[----:B------:R-:W-:Y:S02]  /*d090*/  FMUL.FTZ R63, R156, R63 ;  /* 0x0000003f9c3f7220 */ /* 0x000fe40000410000 */
[----:B------:R-:W-:Y:S01]  /*d0a0*/  FFMA.FTZ R142, R142, R41, R97 ;  /* 0x000000298e8e7223 */ /* 0x000fe20000010061 */
[----:B------:R-:W-:Y:S01]  /*d0b0*/  HADD2.F32 R41, -RZ, R9.H0_H0 ;  /* 0x20000009ff297230 */ /* 0x000fe20000004100 */
[--C-:B------:R-:W-:Y:S02]  /*d0c0*/  FADD.FTZ R57, R57, -R141.reuse ;  /* 0x8000008d39397221 */ /* 0x100fe40000010000 */
[----:B------:R-:W-:-:S02]  /*d0d0*/  FADD.FTZ R70, R70, -R141 ;  /* 0x8000008d46467221 */ /* 0x000fc40000010000 */
[----:B------:R-:W-:Y:S01]  /*d0e0*/  FFMA.FTZ R50, R50, R43, R99 ;  /* 0x0000002b32327223 */ /* 0x000fe20000010063 */
[----:B------:R-:W-:Y:S01]  /*d0f0*/  HADD2.F32 R43, -RZ, R10.H0_H0 ;  /* 0x2000000aff2b7230 */ /* 0x000fe20000004100 */
[--C-:B------:R-:W-:Y:S02]  /*d100*/  FADD.FTZ R71, R71, -R141.reuse ;  /* 0x8000008d47477221 */ /* 0x100fe40000010000 */
[----:B------:R-:W-:Y:S01]  /*d110*/  FMUL.FTZ R154, R156, R154 ;  /* 0x0000009a9c9a7220 */ /* 0x000fe20000410000 */
[----:B------:R-:W-:Y:S01]  /*d120*/  F2FP.PACK_AB R45, R53, R50 ;  /* 0x00000032352d723e */ /* 0x000fe200000000ff */
[--C-:B------:R-:W-:Y:S02]  /*d130*/  FADD.FTZ R54, R54, -R141.reuse ;  /* 0x8000008d36367221 */ /* 0x100fe40000010000 */
[----:B------:R-:W-:Y:S02]  /*d140*/  FMUL.FTZ R60, R156, R60 ;  /* 0x0000003c9c3c7220 */ /* 0x000fe40000410000 */
[----:B------:R-:W-:Y:S01]  /*d150*/  FFMA.FTZ R61, R61, R47, R110 ;  /* 0x0000002f3d3d7223 */ /* 0x000fe2000001006e */
[--C-:B------:R-:W-:Y:S01]  /*d160*/  HADD2.F32 R47, -RZ, R7.reuse.H0_H0 ;  /* 0x20000007ff2f7230 */ /* 0x100fe20000004100 */
[----:B------:R-:W-:Y:S01]  /*d170*/  FFMA.FTZ R59, R59, R42, R108 ;  /* 0x0000002a3b3b7223 */ /* 0x000fe2000001006c */
[----:B------:R-:W-:Y:S01]  /*d180*/  HADD2.F32 R42, -RZ, R8.H1_H1 ;  /* 0x30000008ff2a7230 */ /* 0x000fe20000004100 */
[----:B------:R-:W-:Y:S01]  /*d190*/  FFMA.FTZ R63, R63, R56, R112 ;  /* 0x000000383f3f7223 */ /* 0x000fe20000010070 */
[----:B------:R-:W-:Y:S01]  /*d1a0*/  HADD2.F32 R56, -RZ, R7.H1_H1 ;  /* 0x30000007ff387230 */ /* 0x000fe20000004100 */
[----:B------:R-:W-:-:S02]  /*d1b0*/  FADD.FTZ R68, R68, -R141 ;  /* 0x8000008d44447221 */ /* 0x000fc40000010000 */
[C---:B------:R-:W-:Y:S02]  /*d1c0*/  FMUL.FTZ R57, R156.reuse, R57 ;  /* 0x000000399c397220 */ /* 0x040fe40000410000 */
[C---:B------:R-:W-:Y:S02]  /*d1d0*/  FMUL.FTZ R70, R156.reuse, R70 ;  /* 0x000000469c467220 */ /* 0x040fe40000410000 */
[----:B------:R-:W-:Y:S01]  /*d1e0*/  FFMA.FTZ R49, R49, R48, R94 ;  /* 0x0000003031317223 */ /* 0x000fe2000001005e */
[----:B------:R-:W-:Y:S01]  /*d1f0*/  HADD2.F32 R48, -RZ, R15.H0_H0 ;  /* 0x2000000fff307230 */ /* 0x000fe20000004100 */
[----:B------:R-:W-:Y:S02]  /*d200*/  FMUL.FTZ R71, R156, R71 ;  /* 0x000000479c477220 */ /* 0x000fe40000410000 */
[----:B------:R-:W-:Y:S01]  /*d210*/  FFMA.FTZ R154, R154, R41, R107 ;  /* 0x000000299a9a7223 */ /* 0x000fe2000001006b */
[----:B------:R-:W-:Y:S01]  /*d220*/  HADD2.F32 R41, -RZ, R8.H0_H0 ;  /* 0x20000008ff297230 */ /* 0x000fe20000004100 */
[----:B------:R-:W-:-:S02]  /*d230*/  FADD.FTZ R65, R65, -R141 ;  /* 0x8000008d41417221 */ /* 0x000fc40000010000 */
[----:B------:R-:W-:Y:S02]  /*d240*/  FADD.FTZ R67, R67, -R141 ;  /* 0x8000008d43437221 */ /* 0x000fe40000010000 */
[----:B------:R-:W-:Y:S02]  /*d250*/  FMUL.FTZ R54, R156, R54 ;  /* 0x000000369c367220 */ /* 0x000fe40000410000 */
[----:B------:R-:W-:Y:S01]  /*d260*/  FFMA.FTZ R60, R60, R43, R109 ;  /* 0x0000002b3c3c7223 */ /* 0x000fe2000001006d */
[----:B------:R-:W-:Y:S01]  /*d270*/  HADD2.F32 R43, -RZ, R6.H0_H0 ;  /* 0x20000006ff2b7230 */ /* 0x000fe20000004100 */
[----:B------:R-:W-:Y:S02]  /*d280*/  FADD.FTZ R69, R69, -R141 ;  /* 0x8000008d45457221 */ /* 0x000fe40000010000 */
[----:B------:R-:W-:Y:S01]  /*d290*/  FMUL.FTZ R68, R156, R68 ;  /* 0x000000449c447220 */ /* 0x000fe20000410000 */
[----:B------:R-:W-:Y:S01]  /*d2a0*/  F2FP.PACK_AB R50, R61, R60 ;  /* 0x0000003c3d32723e */ /* 0x000fe200000000ff */
[----:B------:R-:W-:Y:S01]  /*d2b0*/  FFMA.FTZ R57, R57, R42, R106 ;  /* 0x0000002a39397223 */ /* 0x000fe2000001006a */
[----:B------:R-:W-:Y:S01]  /*d2c0*/  HADD2.F32 R42, -RZ, R4.H1_H1 ;  /* 0x30000004ff2a7230 */ /* 0x000fe20000004100 */
[----:B------:R-:W-:Y:S01]  /*d2d0*/  FFMA.FTZ R70, R70, R47, R121 ;  /* 0x0000002f46467223 */ /* 0x000fe20000010079 */
[----:B------:R-:W-:Y:S01]  /*d2e0*/  HADD2.F32 R47, -RZ, R5.H1_H1 ;  /* 0x30000005ff2f7230 */ /* 0x000fe20000004100 */
[--C-:B------:R-:W-:Y:S01]  /*d2f0*/  FADD.FTZ R62, R62, -R141.reuse ;  /* 0x8000008d3e3e7221 */ /* 0x100fe20000010000 */
[----:B------:R-:W-:Y:S01]  /*d300*/  LEA R60, P0, R140, c[0x0][0x208], 0x4 ;  /* 0x000082008c3c7a11 */ /* 0x000fe200078020ff */
[----:B------:R-:W-:Y:S01]  /*d310*/  FFMA.FTZ R71, R71, R56, R122 ;  /* 0x0000003847477223 */ /* 0x000fe2000001007a */
[----:B------:R-:W-:Y:S01]  /*d320*/  HADD2.F32 R56, -RZ, R6.H1_H1 ;  /* 0x30000006ff387230 */ /* 0x000fe20000004100 */
[--C-:B------:R-:W-:Y:S01]  /*d330*/  FADD.FTZ R64, R64, -R141.reuse ;  /* 0x8000008d40407221 */ /* 0x100fe20000010000 */
[----:B------:R-:W-:Y:S01]  /*d340*/  LEA.HI.X R61, R140, c[0x0][0x20c], RZ, 0x4, P0 ;  /* 0x000083008c3d7a11 */ /* 0x000fe200000f24ff */
[----:B------:R-:W-:Y:S01]  /*d350*/  FADD.FTZ R66, R66, -R141 ;  /* 0x8000008d42427221 */ /* 0x000fe20000010000 */
[----:B------:R-:W-:Y:S01]  /*d360*/  ISETP.GE.AND P0, PT, R72, c[0x0][0x164], PT ;  /* 0x0000590048007a0c */ /* 0x000fe20003f06270 */
[----:B------:R-:W-:-:S02]  /*d370*/  FMUL.FTZ R65, R156, R65 ;  /* 0x000000419c417220 */ /* 0x000fc40000410000 */
[----:B------:R-:W-:Y:S02]  /*d380*/  FMUL.FTZ R67, R156, R67 ;  /* 0x000000439c437220 */ /* 0x000fe40000410000 */
[----:B------:R-:W-:Y:S01]  /*d390*/  FFMA.FTZ R48, R54, R48, R103 ;  /* 0x0000003036307223 */ /* 0x000fe20000010067 */
[----:B------:R-:W-:Y:S01]  /*d3a0*/  HADD2.F32 R54, -RZ, R11.H0_H0 ;  /* 0x2000000bff367230 */ /* 0x000fe20000004100 */
[----:B------:R-:W-:Y:S02]  /*d3b0*/  FMUL.FTZ R69, R156, R69 ;  /* 0x000000459c457220 */ /* 0x000fe40000410000 */
[----:B------:R-:W-:Y:S01]  /*d3c0*/  FFMA.FTZ R58, R58, R41, R105 ;  /* 0x000000293a3a7223 */ /* 0x000fe20000010069 */
[----:B------:R-:W-:Y:S01]  /*d3d0*/  HADD2.F32 R41, -RZ, R4.H0_H0 ;  /* 0x20000004ff297230 */ /* 0x000fe20000004100 */
[----:B------:R-:W-:Y:S01]  /*d3e0*/  FFMA.FTZ R68, R68, R43, R117 ;  /* 0x0000002b44447223 */ /* 0x000fe20000010075 */
[----:B------:R-:W-:Y:S01]  /*d3f0*/  HADD2.F32 R43, -RZ, R5.H0_H0 ;  /* 0x20000005ff2b7230 */ /* 0x000fe20000004100 */
[----:B------:R-:W-:-:S02]  /*d400*/  FMUL.FTZ R62, R156, R62 ;  /* 0x0000003e9c3e7220 */ /* 0x000fc40000410000 */
[C---:B------:R-:W-:Y:S02]  /*d410*/  FMUL.FTZ R64, R156.reuse, R64 ;  /* 0x000000409c407220 */ /* 0x040fe40000410000 */
[----:B------:R-:W-:Y:S02]  /*d420*/  FMUL.FTZ R66, R156, R66 ;  /* 0x000000429c427220 */ /* 0x000fe40000410000 */
[----:B------:R-:W-:Y:S01]  /*d430*/  FFMA.FTZ R67, R67, R47, R116 ;  /* 0x0000002f43437223 */ /* 0x000fe20000010074 */
[----:B------:R-:W-:Y:S01]  /*d440*/  F2FP.PACK_AB R47, R55, R48 ;  /* 0x00000030372f723e */ /* 0x000fe200000000ff */
[----:B------:R-:W-:Y:S01]  /*d450*/  FFMA.FTZ R65, R65, R42, R114 ;  /* 0x0000002a41417223 */ /* 0x000fe20000010072 */
[----:B------:R-:W-:Y:S01]  /*d460*/  F2FP.PACK_AB R42, R49, R46 ;  /* 0x0000002e312a723e */ /* 0x000fe200000000ff */
[----:B------:R-:W-:Y:S01]  /*d470*/  FFMA.FTZ R69, R69, R56, R118 ;  /* 0x0000003845457223 */ /* 0x000fe20000010076 */
[----:B------:R-:W-:Y:S01]  /*d480*/  F2FP.PACK_AB R49, R59, R154 ;  /* 0x0000009a3b31723e */ /* 0x000fe200000000ff */
[----:B------:R-:W-:Y:S01]  /*d490*/  FFMA.FTZ R54, R62, R54, R111 ;  /* 0x000000363e367223 */ /* 0x000fe2000001006f */
[----:B------:R-:W-:Y:S01]  /*d4a0*/  F2FP.PACK_AB R48, R57, R58 ;  /* 0x0000003a3930723e */ /* 0x000fe200000000ff */
[----:B------:R-:W-:Y:S01]  /*d4b0*/  IMAD.MOV.U32 R59, RZ, RZ, 0x10 ;  /* 0x00000010ff3b7424 */ /* 0x000fe200078e00ff */
[----:B------:R-:W-:Y:S01]  /*d4c0*/  IADD3 R56, R140, 0x100, RZ ;  /* 0x000001008c387810 */ /* 0x000fe20007ffe0ff */
[----:B------:R-:W-:Y:S01]  /*d4d0*/  FFMA.FTZ R66, R66, R43, R115 ;  /* 0x0000002b42427223 */ /* 0x000fe20000010073 */
[----:B------:R-:W-:Y:S01]  /*d4e0*/  IADD3 R58, R140, 0x200, RZ ;  /* 0x000002008c3a7810 */ /* 0x000fe20007ffe0ff */
[----:B------:R-:W-:Y:S01]  /*d4f0*/  FFMA.FTZ R64, R64, R41, R113 ;  /* 0x0000002940407223 */ /* 0x000fe20000010071 */
[----:B------:R-:W-:Y:S01]  /*d500*/  LEA R62, P1, R144, c[0x0][0x208], 0x4 ;  /* 0x00008200903e7a11 */ /* 0x000fe200078220ff */
[----:B------:R-:W-:Y:S01]  /*d510*/  IMAD.WIDE.U32 R56, R56, R59, c[0x0][0x208] ;  /* 0x0000820038387625 */ /* 0x000fe200078e003b */
[----:B------:R-:W-:-:S02]  /*d520*/  F2FP.PACK_AB R43, R51, R150 ;  /* 0x00000096332b723e */ /* 0x000fc400000000ff */
[----:B------:R-:W-:Y:S01]  /*d530*/  F2FP.PACK_AB R41, R149, R44 ;  /* 0x0000002c9529723e */ /* 0x000fe200000000ff */
[----:B------:R-:W-:Y:S01]  /*d540*/  IMAD.WIDE.U32 R58, R58, R59, c[0x0][0x208] ;  /* 0x000082003a3a7625 */ /* 0x000fe200078e003b */
[----:B------:R-:W-:Y:S02]  /*d550*/  F2FP.PACK_AB R46, R153, R52 ;  /* 0x00000034992e723e */ /* 0x000fe400000000ff */
[----:B------:R-:W-:Y:S01]  /*d560*/  F2FP.PACK_AB R44, R143, R142 ;  /* 0x0000008e8f2c723e */ /* 0x000fe200000000ff */
[----:B------:R0:W-:Y:S01]  /*d570*/  STG.E.128 [R60.64], R40 ;  /* 0x000000283c007986 */ /* 0x0001e2000c101d04 */
[----:B------:R-:W-:Y:S02]  /*d580*/  F2FP.PACK_AB R51, R63, R54 ;  /* 0x000000363f33723e */ /* 0x000fe400000000ff */
[----:B------:R-:W-:Y:S01]  /*d590*/  F2FP.PACK_AB R55, R71, R70 ;  /* 0x000000464737723e */ /* 0x000fe200000000ff */
[----:B------:R0:W-:Y:S01]  /*d5a0*/  STG.E.128 [R56.64], R44 ;  /* 0x0000002c38007986 */ /* 0x0001e2000c101d04 */
[----:B------:R-:W-:-:S02]  /*d5b0*/  F2FP.PACK_AB R54, R69, R68 ;  /* 0x000000444536723e */ /* 0x000fc400000000ff */
[----:B------:R-:W-:Y:S01]  /*d5c0*/  F2FP.PACK_AB R53, R67, R66 ;  /* 0x000000424335723e */ /* 0x000fe200000000ff */
[----:B------:R0:W-:Y:S01]  /*d5d0*/  STG.E.128 [R58.64], R48 ;  /* 0x000000303a007986 */ /* 0x0001e2000c101d04 */
[----:B------:R-:W-:Y:S02]  /*d5e0*/  F2FP.PACK_AB R52, R65, R64 ;  /* 0x000000404134723e */ /* 0x000fe400000000ff */
[----:B------:R-:W-:Y:S02]  /*d5f0*/  LEA.HI.X R63, R144, c[0x0][0x20c], RZ, 0x4, P1 ;  /* 0x00008300903f7a11 */ /* 0x000fe400008f24ff */
[----:B------:R-:W-:-:S03]  /*d600*/  LOP3.LUT P1, RZ, R130, 0xff, RZ, 0xc0, !PT ;  /* 0x000000ff82ff7812 */ /* 0x000fc6000782c0ff */
[----:B------:R0:W-:Y:S01]  /*d610*/  STG.E.128 [R62.64], R52 ;  /* 0x000000343e007986 */ /* 0x0001e2000c101d04 */
[----:B------:R-:W-:Y:S01]  /*d620*/  SEL R130, RZ, 0x1, P1 ;  /* 0x00000001ff827807 */ /* 0x000fe20000800000 */
[----:B0-----:R-:W-:Y:S01]  /*d630*/  @P0 CALL.REL.NOINC `(.L_x_19665) ;  /* 0x0000001000000944 */ /* 0x001fe20003c00000 */
[----:B------:R-:W-:Y:S05]  /*d640*/  BRA `(.L_x_19666) ;  /* 0xffff339000007947 */ /* 0x000fea000383ffff */
.L_x_19665:
[----:B------:R-:W-:Y:S05]  /*d650*/  EXIT ;  /* 0x000000000000794d */ /* 0x000fea0003800000 */
.L_x_19663:
[----:B-1----:R-:W-:Y:S01]  /*d660*/  HFMA2.MMA R143, -RZ, RZ, 0, 1.847743988037109375e-06 ;  /* 0x0000001fff8f7435 */ /* 0x002fe200000001ff */
[----:B------:R-:W-:Y:S01]  /*d670*/  MOV R151, R149 ;  /* 0x0000009500977202 */ /* 0x000fe20000000f00 */
[----:B------:R-:W-:Y:S01]  /*d680*/  IMAD.MOV.U32 R152, RZ, RZ, 0x1 ;  /* 0x00000001ff987424 */ /* 0x000fe200078e00ff */
[----:B------:R-:W-:Y:S01]  /*d690*/  MOV R146, 0xd6c0 ;  /* 0x0000d6c000927802 */ /* 0x000fe20000000f00 */
[----:B------:R-:W-:Y:S02]  /*d6a0*/  IMAD.MOV.U32 R150, RZ, RZ, -0x1 ;  /* 0xffffffffff967424 */ /* 0x000fe400078e00ff */
[----:B------:R-:W-:Y:S05]  /*d6b0*/  CALL.REL.NOINC `($__internal_109_$__cuda_sm70_shflsync_bfly_p) ;  /* 0x0000079000007944 */ /* 0x000fea0003c00000 */
[----:B-1----:R-:W-:Y:S01]  /*d6c0*/  MOV R142, R152 ;  /* 0x00000098008e7202 */ /* 0x002fe20000000f00 */
[----:B0-----:R-:W-:Y:S05]  /*d6d0*/  BRA `(.L_x_19667) ;  /* 0xffffeac000007947 */ /* 0x001fea000383ffff */
.L_x_19664:
[----:B------:R-:W-:Y:S01]  /*d6e0*/  HFMA2.MMA R143, -RZ, RZ, 0, 1.847743988037109375e-06 ;  /* 0x0000001fff8f7435 */ /* 0x000fe200000001ff */
[----:B------:R-:W-:Y:S01]  /*d6f0*/  IMAD.MOV.U32 R152, RZ, RZ, 0x2 ;  /* 0x00000002ff987424 */ /* 0x000fe200078e00ff */
[----:B------:R-:W-:Y:S01]  /*d700*/  MOV R146, 0xd730 ;  /* 0x0000d73000927802 */ /* 0x000fe20000000f00 */
[----:B------:R-:W-:-:S03]  /*d710*/  IMAD.MOV.U32 R150, RZ, RZ, -0x1 ;  /* 0xffffffffff967424 */ /* 0x000fc600078e00ff */
[----:B0-----:R-:W-:Y:S05]  /*d720*/  CALL.REL.NOINC `($__internal_109_$__cuda_sm70_shflsync_bfly_p) ;  /* 0x0000072000007944 */ /* 0x001fea0003c00000 */
[----:B01----:R-:W-:Y:S01]  /*d730*/  FADD.FTZ R151, R151, R152 ;  /* 0x0000009897977221 */ /* 0x003fe20000010000 */
[----:B------:R-:W-:Y:S01]  /*d740*/  MOV R152, 0x4 ;  /* 0x0000000400987802 */ /* 0x000fe20000000f00 */
[----:B------:R-:W-:Y:S01]  /*d750*/  IMAD.MOV.U32 R143, RZ, RZ, 0x1f ;  /* 0x0000001fff8f7424 */ /* 0x000fe200078e00ff */
[----:B------:R-:W-:-:S02]  /*d760*/  MOV R150, 0xffffffff ;  /* 0xffffffff00967802 */ /* 0x000fc40000000f00 */
[----:B------:R-:W-:Y:S02]  /*d770*/  MOV R146, 0xd790 ;  /* 0x0000d79000927802 */ /* 0x000fe40000000f00 */
[----:B------:R-:W-:Y:S05]  /*d780*/  CALL.REL.NOINC `($__internal_109_$__cuda_sm70_shflsync_bfly_p) ;  /* 0x000006c000007944 */ /* 0x000fea0003c00000 */
[----:B0-----:R-:W-:Y:S01]  /*d790*/  HFMA2.MMA R143, -RZ, RZ, 0, 1.847743988037109375e-06 ;  /* 0x0000001fff8f7435 */ /* 0x001fe200000001ff */
[----:B-1----:R-:W-:Y:S01]  /*d7a0*/  FADD.FTZ R151, R151, R152 ;  /* 0x0000009897977221 */ /* 0x002fe20000010000 */
[----:B------:R-:W-:Y:S01]  /*d7b0*/  MOV R146, 0xd7f0 ;  /* 0x0000d7f000927802 */ /* 0x000fe20000000f00 */
[----:B------:R-:W-:Y:S02]  /*d7c0*/  IMAD.MOV.U32 R152, RZ, RZ, 0x8 ;  /* 0x00000008ff987424 */ /* 0x000fe400078e00ff */
[----:B------:R-:W-:Y:S02]  /*d7d0*/  IMAD.MOV.U32 R150, RZ, RZ, -0x1 ;  /* 0xffffffffff967424 */ /* 0x000fe400078e00ff */
[----:B------:R-:W-:Y:S05]  /*d7e0*/  CALL.REL.NOINC `($__internal_109_$__cuda_sm70_shflsync_bfly_p) ;  /* 0x0000066000007944 */ /* 0x000fea0003c00000 */
[----:B01----:R-:W-:Y:S01]  /*d7f0*/  FADD.FTZ R151, R151, R152 ;  /* 0x0000009897977221 */ /* 0x003fe20000010000 */
[----:B------:R-:W-:Y:S01]  /*d800*/  MOV R152, 0x10 ;  /* 0x0000001000987802 */ /* 0x000fe20000000f00 */
[----:B------:R-:W-:Y:S01]  /*d810*/  IMAD.MOV.U32 R143, RZ, RZ, 0x1f ;  /* 0x0000001fff8f7424 */ /* 0x000fe200078e00ff */
[----:B------:R-:W-:Y:S02]  /*d820*/  MOV R150, 0xffffffff ;  /* 0xffffffff00967802 */ /* 0x000fe40000000f00 */
[----:B------:R-:W-:-:S02]  /*d830*/  MOV R146, 0xd850 ;  /* 0x0000d85000927802 */ /* 0x000fc40000000f00 */
[----:B------:R-:W-:Y:S05]  /*d840*/  CALL.REL.NOINC `($__internal_109_$__cuda_sm70_shflsync_bfly_p) ;  /* 0x0000060000007944 */ /* 0x000fea0003c00000 */
        /* <DEDUP_REMOVED lines=70> */
[----:B------:R-:W-:Y:S05]  /*dcb0*/  CALL.REL.NOINC `($__internal_109_$__cuda_sm70_shflsync_bfly_p) ;  /* 0x0000019000007944 */ /* 0x000fea0003c00000 */
        /* <DEDUP_REMOVED lines=18> */
[----:B0-----:R-:W-:Y:S01]  /*dde0*/  HFMA2.MMA R143, -RZ, RZ, 0, 1.847743988037109375e-06 ;  /* 0x0000001fff8f7435 */ /* 0x001fe200000001ff */
[----:B-1----:R-:W-:Y:S01]  /*ddf0*/  FADD.FTZ R151, R151, R152 ;  /* 0x0000009897977221 */ /* 0x002fe20000010000 */
[----:B------:R-:W-:Y:S01]  /*de00*/  MOV R146, 0xde40 ;  /* 0x0000de4000927802 */ /* 0x000fe20000000f00 */
[----:B------:R-:W-:-:S02]  /*de10*/  IMAD.MOV.U32 R152, RZ, RZ, 0x10 ;  /* 0x00000010ff987424 */ /* 0x000fc400078e00ff */
[----:B------:R-:W-:Y:S02]  /*de20*/  IMAD.MOV.U32 R150, RZ, RZ, -0x1 ;  /* 0xffffffffff967424 */ /* 0x000fe400078e00ff */
[----:B------:R-:W-:Y:S05]  /*de30*/  CALL.REL.NOINC `($__internal_109_$__cuda_sm70_shflsync_bfly_p) ;  /* 0x0000001000007944 */ /* 0x000fea0003c00000 */
[----:B01----:R-:W-:Y:S05]  /*de40*/  BRA `(.L_x_19668) ;  /* 0xffffe89000007947 */ /* 0x003fea000383ffff */
        .weak           $__internal_109_$__cuda_sm70_shflsync_bfly_p
        .type           $__internal_109_$__cuda_sm70_shflsync_bfly_p,@function
        .size           $__internal_109_$__cuda_sm70_shflsync_bfly_p,(.L_x_29173 - $__internal_109_$__cuda_sm70_shflsync_bfly_p)
$__internal_109_$__cuda_sm70_shflsync_bfly_p:
[----:B------:R-:W-:Y:S01]  /*de50*/  MOV R147, 0x0 ;  /* 0x0000000000937802 */ /* 0x000fe20000000f00 */
[----:B------:R-:W-:Y:S04]  /*de60*/  WARPSYNC R150 ;  /* 0x0000009600007348 */ /* 0x000fe80003800000 */
[----:B------:R0:W1:Y:S01]  /*de70*/  SHFL.BFLY PT, R152, R151, R152, R143 ;  /* 0x0c00009897987389 */ /* 0x00006200000e008f */
[----:B------:R-:W-:Y:S05]  /*de80*/  RET.REL.NODEC R146 `(_ZN10layer_norm13ln_fwd_kernelINS_13Kernel_traitsI6__halfS2_fS2_fjLj8192ELj1ELj1ELj8ELj16ENS_18Kernel_traits_baseILj8192ES2_S2_fS2_fjLj256EEEEELb1ELb1ELb0ELb1EEEvNS_9FwdParamsE) ;  /* 0xffff217092007950 */ /* 0x000fea0003c3ffff */
.L_x_19669:
        /* <DEDUP_REMOVED lines=15> */
.L_x_29173:


//--------------------- .text._ZN10layer_norm13ln_fwd_kernelINS_13Kernel_traitsI6__halfS2_fS2_fjLj8192ELj1ELj1ELj8ELj16ENS_18Kernel_traits_baseILj8192ES2_S2_fS2_fjLj256EEEEELb1ELb1ELb1ELb0EEEvNS_9FwdParamsE --------------------------
	.section	.text._ZN10layer_norm13ln_fwd_kernelINS_13Kernel_traitsI6__halfS2_fS2_fjLj8192ELj1ELj1ELj8ELj16ENS_18Kernel_traits_baseILj8192ES2_S2_fS2_fjLj256EEEEELb1ELb1ELb1ELb0EEEvNS_9FwdParamsE,"ax",@progbits
	.sectioninfo	@"SHI_REGISTERS=207"
	.align	128
        .global         _ZN10layer_norm13ln_fwd_kernelINS_13Kernel_traitsI6__halfS2_fS2_fjLj8192ELj1ELj1ELj8ELj16ENS_18Kernel_traits_baseILj8192ES2_S2_fS2_fjLj256EEEEELb1ELb1ELb1ELb0EEEvNS_9FwdParamsE
        .type           _ZN10layer_norm13ln_fwd_kernelINS_13Kernel_traitsI6__halfS2_fS2_fjLj8192ELj1ELj1ELj8ELj16ENS_18Kernel_traits_baseILj8192ES2_S2_fS2_fjLj256EEEEELb1ELb1ELb1ELb0EEEvNS_9FwdParamsE,@function
        .size           _ZN10layer_norm13ln_fwd_kernelINS_13Kernel_traitsI6__halfS2_fS2_fjLj8192ELj1ELj1ELj8ELj16ENS_18Kernel_traits_baseILj8192ES2_S2_fS2_fjLj256EEEEELb1ELb1ELb1ELb0EEEvNS_9FwdParamsE,(.L_x_29174 - _ZN10layer_norm13ln_fwd_kernelINS_13Kernel_traitsI6__halfS2_fS2_fjLj8192ELj1ELj1ELj8ELj16ENS_18Kernel_traits_baseILj8192ES2_S2_fS2_fjLj256EEEEELb1ELb1ELb1ELb0EEEvNS_9FwdParamsE)
        .other          _ZN10layer_norm13ln_fwd_kernelINS_13Kernel_traitsI6__halfS2_fS2_fjLj8192ELj1ELj1ELj8ELj16ENS_18Kernel_traits_baseILj8192ES2_S2_fS2_fjLj256EEEEELb1ELb1ELb1ELb0EEEvNS_9FwdParamsE,@"STO_CUDA_ENTRY STV_DEFAULT"
_ZN10layer_norm13ln_fwd_kernelINS_13Kernel_traitsI6__halfS2_fS2_fjLj8192ELj1ELj1ELj8ELj16ENS_18Kernel_traits_baseILj8192ES2_S2_fS2_fjLj256EEEEELb1ELb1ELb1ELb0EEEvNS_9FwdParamsE:
.text._ZN10layer_norm13ln_fwd_kernelINS_13Kernel_traitsI6__halfS2_fS2_fjLj8192ELj1ELj1ELj8ELj16ENS_18Kernel_traits_baseILj8192ES2_S2_fS2_fjLj256EEEEELb1ELb1ELb1ELb0EEEvNS_9FwdParamsE:
        /* <DEDUP_REMOVED lines=23> */
[----:B------:R-:W-:Y:S02]  /*0170*/  LEA.HI.SX32 R38, R89, R38, 0x1d ;  /* 0x0000002659267211 */ /* 0x000fe400078feaff */
[----:B------:R-:W-:Y:S02]  /*0180*/  ISETP.GE.AND P3, PT, R39, c[0x0][0x164], PT ;  /* 0x0000590027007a0c */ /* 0x000fe40003f66270 */
[C---:B------:R-:W-:Y:S02]  /*0190*/  ISETP.GE.U32.AND P6, PT, R38.reuse, 0x200, PT ;  /* 0x000002002600780c */ /* 0x040fe40003fc6070 */
[----:B------:R-:W-:-:S02]  /*01a0*/  ISETP.GE.U32.AND P5, PT, R38, 0x300, PT ;  /* 0x000003002600780c */ /* 0x000fc40003fa6070 */
[----:B------:R-:W-:Y:S02]  /*01b0*/  P2R R48, PR, RZ, 0x40 ;  /* 0x00000040ff307803 */ /* 0x000fe40000000000 */
[----:B------:R-:W-:Y:S02]  /*01c0*/  P2R R49, PR, RZ, 0x20 ;  /* 0x00000020ff317803 */ /* 0x000fe40000000000 */
[----:B--2---:R-:W-:-:S04]  /*01d0*/  @P0 IADD3 R178, P1, R2, c[0x0][0x240], RZ ;  /* 0x0000900002b20a10 */ /* 0x004fc80007f3e0ff */
[----:B------:R-:W-:Y:S02]  /*01e0*/  @P0 IADD3.X R179, RZ, R3, RZ, P1, !PT ;  /* 0x00000003ffb30210 */ /* 0x000fe40000ffe4ff */
[----:B------:R-:W-:Y:S02]  /*01f0*/  LOP3.LUT P0, RZ, R38, 0xffffff00, RZ, 0xc0, !PT ;  /* 0xffffff0026ff7812 */ /* 0x000fe4000780c0ff */
        /* <DEDUP_REMOVED lines=15> */
[----:B------:R-:W-:Y:S02]  /*02f0*/  IADD3 R36, R128, -0x255992d5, RZ ;  /* 0xdaa66d2b80247810 */ /* 0x000fe40007ffe0ff */
[----:B------:R-:W-:Y:S01]  /*0300*/  ISETP.GE.U32.AND P1, PT, R38, 0x400, PT ;  /* 0x000004002600780c */ /* 0x000fe20003f26070 */
[----:B------:R-:W-:Y:S01]  /*0310*/  IMAD.WIDE.U32 R2, R2, -0x2daee0ad, RZ ;  /* 0xd2511f5302027825 */ /* 0x000fe200078e00ff */
[----:B------:R-:W-:Y:S02]  /*0320*/  LOP3.LUT R8, R5, R8, R41, 0x96, !PT ;  /* 0x0000000805087212 */ /* 0x000fe400078e9629 */
[----:B------:R-:W-:Y:S02]  /*0330*/  IADD3 R35, R128, 0x78dde6e4, RZ ;  /* 0x78dde6e480237810 */ /* 0x000fe40007ffe0ff */
        /* <DEDUP_REMOVED lines=21> */
.L_x_19671:
[----:B0-----:R-:W-:Y:S05]  /*0490*/  BSYNC B0 ;  /* 0x0000000000007941 */ /* 0x001fea0003800000 */
.L_x_19670:
        /* <DEDUP_REMOVED lines=16> */
.L_x_19673:
[----:B0-----:R-:W-:Y:S05]  /*05a0*/  BSYNC B0 ;  /* 0x0000000000007941 */ /* 0x001fea0003800000 */
.L_x_19672:
        /* <DEDUP_REMOVED lines=16> */
.L_x_19675:
[----:B0-----:R-:W-:Y:S05]  /*06b0*/  BSYNC B0 ;  /* 0x0000000000007941 */ /* 0x001fea0003800000 */
.L_x_19674:
        /* <DEDUP_REMOVED lines=15> */
.L_x_19677:
[----:B0-----:R-:W-:Y:S05]  /*07b0*/  BSYNC B0 ;  /* 0x0000000000007941 */ /* 0x001fea0003800000 */
.L_x_19676:
[----:B------:R-:W-:Y:S01]  /*07c0*/  LOP3.LUT R88, R81, R10, R35, 0x96, !PT ;  /* 0x0000000a51587212 */ /* 0x000fe200078e9623 */
[----:B------:R-:W-:Y:S01]  /*07d0*/  IMAD.WIDE.U32 R82, R82, -0x2daee0ad, RZ ;  /* 0xd2511f5352527825 */ /* 0x000fe200078e00ff */
[----:B------:R-:W-:Y:S01]  /*07e0*/  IADD3 R34, R129, -0x126145ec, RZ ;  /* 0xed9eba1481227810 */ /* 0x000fe20007ffe0ff */
[----:B------:R-:W-:Y:S06]  /*07f0*/  @P3 EXIT ;  /* 0x000000000000394d */ /* 0x000fec0003800000 */
[----:B------:R-:W-:Y:S01]  /*0800*/  LOP3.LUT R81, R83, R8, R34, 0x96, !PT ;  /* 0x0000000853517212 */ /* 0x000fe200078e9622 */
[--C-:B-----5:R-:W-:Y:S01]  /*0810*/  HADD2.F32 R149, -RZ, R52.reuse.H0_H0 ;  /* 0x20000034ff957230 */ /* 0x120fe20000004100 */
[C---:B------:R-:W-:Y:S01]  /*0820*/  IADD3 R146, R129.reuse, -0x56f99767, RZ ;  /* 0xa906689981927810 */ /* 0x040fe20007ffe0ff */
[----:B------:R-:W-:Y:S01]  /*0830*/  HADD2.F32 R152, -RZ, R52.H1_H1 ;  /* 0x30000034ff987230 */ /* 0x000fe20000004100 */
[----:B------:R-:W-:Y:S01]  /*0840*/  IADD3 R148, R128, 0x1715609d, RZ ;  /* 0x1715609d80947810 */ /* 0x000fe20007ffe0ff */
[--C-:B------:R-:W-:Y:S01]  /*0850*/  HADD2.F32 R153, -RZ, R53.reuse.H0_H0 ;  /* 0x20000035ff997230 */ /* 0x100fe20000004100 */
[----:B------:R-:W-:Y:S01]  /*0860*/  SHF.R.S32.HI R89, RZ, 0x3, R89 ;  /* 0x00000003ff597819 */ /* 0x000fe20000011459 */
[----:B------:R-:W-:Y:S01]  /*0870*/  HADD2.F32 R154, -RZ, R53.H1_H1 ;  /* 0x30000035ff9a7230 */ /* 0x000fe20000004100 */
[----:B------:R-:W-:Y:S01]  /*0880*/  IMAD.WIDE.U32 R52, R88, -0x2daee0ad, RZ ;  /* 0xd2511f5358347825 */ /* 0x000fe200078e00ff */
[--C-:B------:R-:W-:Y:S01]  /*0890*/  HADD2.F32 R139, -RZ, R64.reuse.H0_H0 ;  /* 0x20000040ff8b7230 */ /* 0x100fe20000004100 */
[C---:B------:R-:W-:Y:S01]  /*08a0*/  IADD3 R159, R128.reuse, -0x4ab325aa, RZ ;  /* 0xb54cda56809f7810 */ /* 0x040fe20007ffe0ff */
[----:B------:R-:W-:Y:S01]  /*08b0*/  HADD2.F32 R140, -RZ, R64.H1_H1 ;  /* 0x30000040ff8c7230 */ /* 0x000fe20000004100 */
[C---:B------:R-:W-:Y:S01]  /*08c0*/  IADD3 R160, R129.reuse, 0x646e171e, RZ ;  /* 0x646e171e81a07810 */ /* 0x040fe20007ffe0ff */
[--C-:B------:R-:W-:Y:S01]  /*08d0*/  HADD2.F32 R141, -RZ, R65.reuse.H0_H0 ;  /* 0x20000041ff8d7230 */ /* 0x100fe20000004100 */
[----:B------:R-:W-:Y:S01]  /*08e0*/  IADD3 R161, R129, 0x1fd5c5a3, RZ ;  /* 0x1fd5c5a381a17810 */ /* 0x000fe20007ffe0ff */
[----:B------:R-:W-:Y:S01]  /*08f0*/  HADD2.F32 R142, -RZ, R65.H1_H1 ;  /* 0x30000041ff8e7230 */ /* 0x000fe20000004100 */
[----:B------:R-:W-:Y:S01]  /*0900*/  IMAD.WIDE.U32 R64, R81, -0x326172a9, RZ ;  /* 0xcd9e8d5751407825 */ /* 0x000fe200078e00ff */
[--C-:B------:R-:W-:Y:S01]  /*0910*/  HADD2.F32 R130, -RZ, R60.reuse.H0_H0 ;  /* 0x2000003cff827230 */ /* 0x100fe20000004100 */
[----:B------:R-:W-:Y:S01]  /*0920*/  IADD3 R162, R128, 0x5384540f, RZ ;  /* 0x5384540f80a27810 */ /* 0x000fe20007ffe0ff */
[----:B------:R-:W-:Y:S01]  /*0930*/  HADD2.F32 R133, -RZ, R60.H1_H1 ;  /* 0x3000003cff857230 */ /* 0x000fe20000004100 */
[----:B------:R-:W-:Y:S01]  /*0940*/  LOP3.LUT R60, R53, R82, R146, 0x96, !PT ;  /* 0x00000052353c7212 */ /* 0x000fe200078e9692 */
[--C-:B------:R-:W-:Y:S01]  /*0950*/  HADD2.F32 R134, -RZ, R62.reuse.H0_H0 ;  /* 0x2000003eff867230 */ /* 0x100fe20000004100 */
[----:B------:R-:W-:Y:S01]  /*0960*/  IMAD.SHL.U32 R53, R47, 0x20, RZ ;  /* 0x000000202f357824 */ /* 0x000fe200078e00ff */
[----:B------:R-:W-:Y:S01]  /*0970*/  HADD2.F32 R136, -RZ, R62.H1_H1 ;  /* 0x3000003eff887230 */ /* 0x000fe20000004100 */
[----:B------:R-:W-:Y:S01]  /*0980*/  LOP3.LUT R62, R65, R80, R148, 0x96, !PT ;  /* 0x00000050413e7212 */ /* 0x000fe200078e9694 */
[--C-:B------:R-:W-:Y:S01]  /*0990*/  HADD2.F32 R132, -RZ, R61.reuse.H0_H0 ;  /* 0x2000003dff847230 */ /* 0x100fe20000004100 */
[----:B------:R-:W-:Y:S01]  /*09a0*/  IADD3 R163, R129, -0x24c28bd8, RZ ;  /* 0xdb3d742881a37810 */ /* 0x000fe20007ffe0ff */
        /* <DEDUP_REMOVED lines=9> */
[----:B------:R-:W-:Y:S01]  /*0a40*/  LOP3.LUT R55, R47, 0xe0, RZ, 0xc0, !PT ;  /* 0x000000e02f377812 */ /* 0x000fe200078ec0ff */
[--C-:B------:R-:W-:Y:S01]  /*0a50*/  HADD2.F32 R137, -RZ, R63.reuse.H0_H0 ;  /* 0x2000003fff897230 */ /* 0x100fe20000004100 */
[----:B------:R-:W-:Y:S01]  /*0a60*/  IADD3 R65, R54, -R65, RZ ;  /* 0x8000004136417210 */ /* 0x000fe20007ffe0ff */
[----:B------:R-:W-:Y:S01]  /*0a70*/  HADD2.F32 R138, -RZ, R63.H1_H1 ;  /* 0x3000003fff8a7230 */ /* 0x000fe20000004100 */
[----:B------:R-:W-:Y:S01]  /*0a80*/  IMAD.WIDE.U32 R62, R62, -0x2daee0ad, RZ ;  /* 0xd2511f533e3e7825 */ /* 0x000fe200078e00ff */
[----:B------:R-:W-:Y:S01]  /*0a90*/  SHF.R.U32.HI R89, RZ, 0x3, R89 ;  /* 0x00000003ff597819 */ /* 0x000fe20000011659 */
[--C-:B------:R-:W-:Y:S01]  /*0aa0*/  HADD2.F32 R0, -RZ, R100.reuse.H0_H0 ;  /* 0x20000064ff007230 */ /* 0x100fe20000004100 */
[----:B------:R-:W-:Y:S01]  /*0ab0*/  IADD3 R164, R128, -0xe443238, RZ ;  /* 0xf1bbcdc880a47810 */ /* 0x000fe20007ffe0ff */
[----:B------:R-:W-:Y:S01]  /*0ac0*/  IMAD.IADD R55, R54, 0x1, -R55 ;  /* 0x0000000136377824 */ /* 0x000fe200078e0a37 */
[----:B------:R-:W-:Y:S01]  /*0ad0*/  LOP3.LUT R54, R63, R52, R160, 0x96, !PT ;  /* 0x000000343f367212 */ /* 0x000fe200078e96a0 */
[----:B------:R-:W-:Y:S01]  /*0ae0*/  IMAD.WIDE.U32 R52, R53, -0x2daee0ad, RZ ;  /* 0xd2511f5335347825 */ /* 0x000fe200078e00ff */
[----:B------:R-:W-:Y:S01]  /*0af0*/  IMNMX R65, RZ, R65, !PT ;  /* 0x00000041ff417217 */ /* 0x000fe20007800200 */
[----:B------:R-:W-:Y:S01]  /*0b00*/  HADD2.F32 R51, -RZ, R100.H1_H1 ;  /* 0x30000064ff337230 */ /* 0x000fe20000004100 */
[----:B------:R-:W-:Y:S01]  /*0b10*/  IMNMX R61, RZ, R55, !PT ;  /* 0x00000037ff3d7217 */ /* 0x000fe20007800200 */
[----:B------:R-:W-:Y:S01]  /*0b20*/  IMAD.WIDE.U32 R54, R54, -0x326172a9, RZ ;  /* 0xcd9e8d5736367825 */ /* 0x000fe200078e00ff */
[----:B------:R-:W-:Y:S01]  /*0b30*/  LOP3.LUT R63, R53, R62, R161, 0x96, !PT ;  /* 0x0000003e353f7212 */ /* 0x000fe200078e96a1 */
[--C-:B------:R-:W-:Y:S01]  /*0b40*/  HADD2.F32 R33, -RZ, R12.reuse.H0_H0 ;  /* 0x2000000cff217230 */ /* 0x100fe20000004100 */
[----:B------:R-:W-:Y:S01]  /*0b50*/  LOP3.LUT R62, R89, 0x1fffffe0, RZ, 0xc0, !PT ;  /* 0x1fffffe0593e7812 */ /* 0x000fe200078ec0ff */
[----:B------:R-:W-:Y:S01]  /*0b60*/  HADD2.F32 R32, -RZ, R12.H1_H1 ;  /* 0x3000000cff207230 */ /* 0x000fe20000004100 */
[----:B------:R-:W-:Y:S01]  /*0b70*/  IMNMX R61, R61, 0x20, PT ;  /* 0x000000203d3d7817 */ /* 0x000fe20003800200 */
[----:B------:R-:W-:Y:S01]  /*0b80*/  IMAD R177, R63, -0x326172a9, RZ ;  /* 0xcd9e8d573fb17824 */ /* 0x000fe200078e02ff */
[----:B------:R-:W-:Y:S01]  /*0b90*/  LOP3.LUT R60, R55, R60, R162, 0x96, !PT ;  /* 0x0000003c373c7212 */ /* 0x000fe200078e96a2 */
[----:B------:R-:W-:Y:S01]  /*0ba0*/  IMAD.HI.U32 R55, R63, -0x326172a9, RZ ;  /* 0xcd9e8d573f377827 */ /* 0x000fe200078e00ff */
[----:B------:R-:W-:Y:S01]  /*0bb0*/  IMNMX R65, R65, 0x20, PT ;  /* 0x0000002041417817 */ /* 0x000fe20003800200 */
[--C-:B------:R-:W-:Y:S01]  /*0bc0*/  HADD2.F32 R31, -RZ, R13.reuse.H0_H0 ;  /* 0x2000000dff1f7230 */ /* 0x100fe20000004100 */
[----:B------:R-:W-:Y:S01]  /*0bd0*/  IADD3 R173, R129, -0x695add53, RZ ;  /* 0x96a522ad81ad7810 */ /* 0x000fe20007ffe0ff */
[----:B------:R-:W-:Y:S01]  /*0be0*/  IMAD.IADD R61, R61, 0x1, R62 ;  /* 0x000000013d3d7824 */ /* 0x000fe200078e023e */
[----:B------:R-:W-:Y:S01]  /*0bf0*/  LOP3.LUT R55, R55, R54, R164, 0x96, !PT ;  /* 0x0000003637377212 */ /* 0x000fe200078e96a4 */
[----:B------:R-:W-:Y:S01]  /*0c00*/  IMAD.HI.U32 R53, R60, -0x2daee0ad, RZ ;  /* 0xd2511f533c357827 */ /* 0x000fe200078e00ff */
[----:B------:R-:W-:Y:S01]  /*0c10*/  IADD3 R174, R128, -0x700cb87f, RZ ;  /* 0x8ff3478180ae7810 */ /* 0x000fe20007ffe0ff */
[----:B------:R-:W-:Y:S01]  /*0c20*/  HADD2.F32 R30, -RZ, R13.H1_H1 ;  /* 0x3000000dff1e7230 */ /* 0x000fe20000004100 */
[----:B------:R-:W-:Y:S01]  /*0c30*/  MOV R180, 0x1 ;  /* 0x0000000100b47802 */ /* 0x000fe20000000f00 */
[----:B------:R-:W-:Y:S01]  /*0c40*/  IMAD.SHL.U32 R61, R61, 0x8, RZ ;  /* 0x000000083d3d7824 */ /* 0x000fe200078e00ff */
[----:B------:R-:W-:Y:S01]  /*0c50*/  LOP3.LUT R184, R53, R52, R163, 0x96, !PT ;  /* 0x0000003435b87212 */ /* 0x000fe200078e96a3 */
[----:B------:R-:W-:Y:S01]  /*0c60*/  IMAD R176, R60, -0x2daee0ad, RZ ;  /* 0xd2511f533cb07824 */ /* 0x000fe200078e02ff */
[--C-:B------:R-:W-:Y:S01]  /*0c70*/  HADD2.F32 R29, -RZ, R14.reuse.H0_H0 ;  /* 0x2000000eff1d7230 */ /* 0x100fe20000004100 */
[----:B------:R-:W-:Y:S01]  /*0c80*/  IMAD.HI.U32 R52, R55, -0x2daee0ad, RZ ;  /* 0xd2511f5337347827 */ /* 0x000fe200078e00ff */
[----:B------:R-:W-:Y:S01]  /*0c90*/  HADD2.F32 R28, -RZ, R14.H1_H1 ;  /* 0x3000000eff1c7230 */ /* 0x000fe20000004100 */
[----:B------:R-:W0:Y:S01]  /*0ca0*/  I2F.U32 R61, R61 ;  /* 0x0000003d003d7306 */ /* 0x000e220000201000 */
[--C-:B------:R-:W-:Y:S01]  /*0cb0*/  HADD2.F32 R27, -RZ, R15.reuse.H0_H0 ;  /* 0x2000000fff1b7230 */ /* 0x100fe20000004100 */
[----:B------:R-:W-:Y:S01]  /*0cc0*/  IMAD.HI.U32 R53, R184, -0x326172a9, RZ ;  /* 0xcd9e8d57b8357827 */ /* 0x000fe200078e00ff */
[----:B------:R-:W-:Y:S01]  /*0cd0*/  HADD2.F32 R26, -RZ, R15.H1_H1 ;  /* 0x3000000fff1a7230 */ /* 0x000fe20000004100 */
[----:B------:R-:W-:Y:S01]  /*0ce0*/  LOP3.LUT R176, R52, R176, R173, 0x96, !PT ;  /* 0x000000b034b07212 */ /* 0x000fe200078e96ad */
[--C-:B------:R-:W-:Y:S01]  /*0cf0*/  HADD2.F32 R100, -RZ, R102.reuse.H0_H0 ;  /* 0x20000066ff647230 */ /* 0x100fe20000004100 */
        /* <DEDUP_REMOVED lines=10> */
[----:B0-----:R0:W1:Y:S01]  /*0da0*/  MUFU.RCP R175, R61 ;  /* 0x0000003d00af7308 */ /* 0x0010620000001000 */
[--C-:B------:R-:W-:Y:S01]  /*0db0*/  HADD2.F32 R13, -RZ, R6.reuse.H0_H0 ;  /* 0x20000006ff0d7230 */ /* 0x100fe20000004100 */
[----:B------:R-:W-:Y:S01]  /*0dc0*/  IMAD R182, R55, -0x2daee0ad, RZ ;  /* 0xd2511f5337b67824 */ /* 0x000fe200078e02ff */
[----:B------:R-:W-:Y:S01]  /*0dd0*/  HADD2.F32 R12, -RZ, R6.H1_H1 ;  /* 0x30000006ff0c7230 */ /* 0x000fe20000004100 */
[----:B------:R-:W-:Y:S01]  /*0de0*/  IMAD R184, R184, -0x326172a9, RZ ;  /* 0xcd9e8d57b8b87824 */ /* 0x000fe200078e02ff */
[--C-:B------:R-:W-:Y:S01]  /*0df0*/  HADD2.F32 R11, -RZ, R7.reuse.H0_H0 ;  /* 0x20000007ff0b7230 */ /* 0x100fe20000004100 */
[----:B------:R-:W-:Y:S01]  /*0e00*/  ULDC.U8 UR6, c[0x0][0x1f0] ;  /* 0x00007c0000067ab9 */ /* 0x000fe20000000000 */
[----:B------:R-:W-:-:S02]  /*0e10*/  HADD2.F32 R10, -RZ, R7.H1_H1 ;  /* 0x30000007ff0a7230 */ /* 0x000fc40000004100 */
[----:B------:R-:W-:Y:S02]  /*0e20*/  HADD2.F32 R50, -RZ, R101.H0_H0 ;  /* 0x20000065ff327230 */ /* 0x000fe40000004100 */
        /* <DEDUP_REMOVED lines=55> */
.L_x_19991:
        /* <DEDUP_REMOVED lines=48> */
.L_x_19683:
[----:B------:R-:W-:Y:S02]  /*14a0*/  IMAD.MOV.U32 R96, RZ, RZ, R184 ;  /* 0x000000ffff607224 */ /* 0x000fe400078e00b8 */
.L_x_19684:
[----:B------:R-:W-:Y:S05]  /*14b0*/  BSYNC B2 ;  /* 0x0000000000027941 */ /* 0x000fea0003800000 */
.L_x_19682:
        /* <DEDUP_REMOVED lines=16> */
.L_x_19688:
[----:B------:R-:W-:Y:S05]  /*15c0*/  BSYNC B3 ;  /* 0x0000000000037941 */ /* 0x000fea0003800000 */
.L_x_19687:
        /* <DEDUP_REMOVED lines=43> */
.L_x_19686:
[----:B------:R-:W-:Y:S05]  /*1880*/  BSYNC B2 ;  /* 0x0000000000027941 */ /* 0x000fea0003800000 */
.L_x_19685:
        /* <DEDUP_REMOVED lines=11> */
.L_x_19681:
[----:B0-----:R-:W-:Y:S05]  /*1940*/  BSYNC B1 ;  /* 0x0000000000017941 */ /* 0x001fea0003800000 */
.L_x_19680:
        /* <DEDUP_REMOVED lines=18> */
.L_x_19692:
[----:B------:R-:W-:Y:S02]  /*1a70*/  IMAD.MOV.U32 R98, RZ, RZ, R184 ;  /* 0x000000ffff627224 */ /* 0x000fe400078e00b8 */
.L_x_19693:
[----:B------:R-:W-:Y:S05]  /*1a80*/  BSYNC B2 ;  /* 0x0000000000027941 */ /* 0x000fea0003800000 */
.L_x_19691:
        /* <DEDUP_REMOVED lines=16> */
.L_x_19697:
[----:B------:R-:W-:Y:S05]  /*1b90*/  BSYNC B3 ;  /* 0x0000000000037941 */ /* 0x000fea0003800000 */
.L_x_19696:
        /* <DEDUP_REMOVED lines=43> */
.L_x_19695:
[----:B------:R-:W-:Y:S05]  /*1e50*/  BSYNC B2 ;  /* 0x0000000000027941 */ /* 0x000fea0003800000 */
.L_x_19694:
        /* <DEDUP_REMOVED lines=11> */
.L_x_19690:
[----:B------:R-:W-:Y:S05]  /*1f10*/  BSYNC B1 ;  /* 0x0000000000017941 */ /* 0x000fea0003800000 */
.L_x_19689:
        /* <DEDUP_REMOVED lines=18> */
.L_x_19701:
[----:B------:R-:W-:Y:S02]  /*2040*/  IMAD.MOV.U32 R98, RZ, RZ, R184 ;  /* 0x000000ffff627224 */ /* 0x000fe400078e00b8 */
.L_x_19702:
[----:B------:R-:W-:Y:S05]  /*2050*/  BSYNC B2 ;  /* 0x0000000000027941 */ /* 0x000fea0003800000 */
.L_x_19700:
        /* <DEDUP_REMOVED lines=16> */
.L_x_19706:
[----:B------:R-:W-:Y:S05]  /*2160*/  BSYNC B3 ;  /* 0x0000000000037941 */ /* 0x000fea0003800000 */
.L_x_19705:
        /* <DEDUP_REMOVED lines=44> */
.L_x_19704:
[----:B------:R-:W-:Y:S05]  /*2430*/  BSYNC B2 ;  /* 0x0000000000027941 */ /* 0x000fea0003800000 */
.L_x_19703:
        /* <DEDUP_REMOVED lines=11> */
.L_x_19699:
[----:B------:R-:W-:Y:S05]  /*24f0*/  BSYNC B1 ;  /* 0x0000000000017941 */ /* 0x000fea0003800000 */
.L_x_19698:
        /* <DEDUP_REMOVED lines=18> */
.L_x_19710:
[----:B------:R-:W-:Y:S02]  /*2620*/  IMAD.MOV.U32 R150, RZ, RZ, R184 ;  /* 0x000000ffff967224 */ /* 0x000fe400078e00b8 */
.L_x_19711:
[----:B------:R-:W-:Y:S05]  /*2630*/  BSYNC B2 ;  /* 0x0000000000027941 */ /* 0x000fea0003800000 */
.L_x_19709:
        /* <DEDUP_REMOVED lines=16> */
.L_x_19715:
[----:B------:R-:W-:Y:S05]  /*2740*/  BSYNC B3 ;  /* 0x0000000000037941 */ /* 0x000fea0003800000 */
.L_x_19714:
        /* <DEDUP_REMOVED lines=44> */
.L_x_19713:
[----:B------:R-:W-:Y:S05]  /*2a10*/  BSYNC B2 ;  /* 0x0000000000027941 */ /* 0x000fea0003800000 */
.L_x_19712:
        /* <DEDUP_REMOVED lines=11> */
.L_x_19708:
[----:B------:R-:W-:Y:S05]  /*2ad0*/  BSYNC B1 ;  /* 0x0000000000017941 */ /* 0x000fea0003800000 */
.L_x_19707:
        /* <DEDUP_REMOVED lines=18> */
.L_x_19719:
[----:B------:R-:W-:Y:S02]  /*2c00*/  IMAD.MOV.U32 R150, RZ, RZ, R184 ;  /* 0x000000ffff967224 */ /* 0x000fe400078e00b8 */
.L_x_19720:
[----:B------:R-:W-:Y:S05]  /*2c10*/  BSYNC B2 ;  /* 0x0000000000027941 */ /* 0x000fea0003800000 */
.L_x_19718:
        /* <DEDUP_REMOVED lines=16> */
.L_x_19724:
[----:B------:R-:W-:Y:S05]  /*2d20*/  BSYNC B3 ;  /* 0x0000000000037941 */ /* 0x000fea0003800000 */
.L_x_19723:
        /* <DEDUP_REMOVED lines=44> */
.L_x_19722:
[----:B------:R-:W-:Y:S05]  /*2ff0*/  BSYNC B2 ;  /* 0x0000000000027941 */ /* 0x000fea0003800000 */
.L_x_19721:
        /* <DEDUP_REMOVED lines=11> */
.L_x_19717:
[----:B------:R-:W-:Y:S05]  /*30b0*/  BSYNC B1 ;  /* 0x0000000000017941 */ /* 0x000fea0003800000 */
.L_x_19716:
        /* <DEDUP_REMOVED lines=18> */
.L_x_19728:
[----:B------:R-:W-:Y:S02]  /*31e0*/  IMAD.MOV.U32 R178, RZ, RZ, R184 ;  /* 0x000000ffffb27224 */ /* 0x000fe400078e00b8 */
.L_x_19729:
[----:B------:R-:W-:Y:S05]  /*31f0*/  BSYNC B2 ;  /* 0x0000000000027941 */ /* 0x000fea0003800000 */
.L_x_19727:
        /* <DEDUP_REMOVED lines=16> */
.L_x_19733:
[----:B------:R-:W-:Y:S05]  /*3300*/  BSYNC B3 ;  /* 0x0000000000037941 */ /* 0x000fea0003800000 */
.L_x_19732:
        /* <DEDUP_REMOVED lines=44> */
.L_x_19731:
[----:B------:R-:W-:Y:S05]  /*35d0*/  BSYNC B2 ;  /* 0x0000000000027941 */ /* 0x000fea0003800000 */
.L_x_19730:
        /* <DEDUP_REMOVED lines=11> */
.L_x_19726:
[----:B------:R-:W-:Y:S05]  /*3690*/  BSYNC B1 ;  /* 0x0000000000017941 */ /* 0x000fea0003800000 */
.L_x_19725:
        /* <DEDUP_REMOVED lines=18> */
.L_x_19737:
[----:B------:R-:W-:Y:S02]  /*37c0*/  IMAD.MOV.U32 R178, RZ, RZ, R184 ;  /* 0x000000ffffb27224 */ /* 0x000fe400078e00b8 */
.L_x_19738:
[----:B------:R-:W-:Y:S05]  /*37d0*/  BSYNC B2 ;  /* 0x0000000000027941 */ /* 0x000fea0003800000 */
.L_x_19736:
        /* <DEDUP_REMOVED lines=16> */
.L_x_19742:
[----:B------:R-:W-:Y:S05]  /*38e0*/  BSYNC B3 ;  /* 0x0000000000037941 */ /* 0x000fea0003800000 */
.L_x_19741:
        /* <DEDUP_REMOVED lines=44> */
.L_x_19740:
[----:B------:R-:W-:Y:S05]  /*3bb0*/  BSYNC B2 ;  /* 0x0000000000027941 */ /* 0x000fea0003800000 */
.L_x_19739:
        /* <DEDUP_REMOVED lines=11> */
.L_x_19735:
[----:B------:R-:W-:Y:S05]  /*3c70*/  BSYNC B1 ;  /* 0x0000000000017941 */ /* 0x000fea0003800000 */
.L_x_19734:
        /* <DEDUP_REMOVED lines=18> */
.L_x_19746:
[----:B------:R-:W-:Y:S02]  /*3da0*/  IMAD.MOV.U32 R197, RZ, RZ, R184 ;  /* 0x000000ffffc57224 */ /* 0x000fe400078e00b8 */
.L_x_19747:
[----:B------:R-:W-:Y:S05]  /*3db0*/  BSYNC B2 ;  /* 0x0000000000027941 */ /* 0x000fea0003800000 */
.L_x_19745:
        /* <DEDUP_REMOVED lines=16> */
.L_x_19751:
[----:B------:R-:W-:Y:S05]  /*3ec0*/  BSYNC B3 ;  /* 0x0000000000037941 */ /* 0x000fea0003800000 */
.L_x_19750:
        /* <DEDUP_REMOVED lines=44> */
.L_x_19749:
[----:B------:R-:W-:Y:S05]  /*4190*/  BSYNC B2 ;  /* 0x0000000000027941 */ /* 0x000fea0003800000 */
.L_x_19748:
        /* <DEDUP_REMOVED lines=11> */
.L_x_19744:
[----:B------:R-:W-:Y:S05]  /*4250*/  BSYNC B1 ;  /* 0x0000000000017941 */ /* 0x000fea0003800000 */
.L_x_19743:
        /* <DEDUP_REMOVED lines=26> */
.L_x_19753:
[----:B------:R-:W-:Y:S05]  /*4400*/  BSYNC B1 ;  /* 0x0000000000017941 */ /* 0x000fea0003800000 */
.L_x_19752:
[----:B------:R-:W-:Y:S02]  /*4410*/  IADD3 R196, R196, 0x100, RZ ;  /* 0x00000100c4c47810 */ /* 0x000fe40007ffe0ff */
[----:B------:R-:W-:Y:S02]  /*4420*/  IADD3 R193, R193, 0x100, RZ ;  /* 0x00000100c1c17810 */ /* 0x000fe40007ffe0ff */
.L_x_19679:
[----:B-1----:R-:W-:Y:S05]  /*4430*/  BSYNC B0 ;  /* 0x0000000000007941 */ /* 0x002fea0003800000 */
.L_x_19678:
        /* <DEDUP_REMOVED lines=31> */
.L_x_19759:
[----:B0-----:R-:W-:Y:S02]  /*4630*/  IMAD.MOV.U32 R96, RZ, RZ, R184 ;  /* 0x000000ffff607224 */ /* 0x001fe400078e00b8 */
.L_x_19760:
[----:B------:R-:W-:Y:S05]  /*4640*/  BSYNC B2 ;  /* 0x0000000000027941 */ /* 0x000fea0003800000 */
.L_x_19758:
        /* <DEDUP_REMOVED lines=16> */
.L_x_19764:
[----:B------:R-:W-:Y:S05]  /*4750*/  BSYNC B3 ;  /* 0x0000000000037941 */ /* 0x000fea0003800000 */
.L_x_19763:
        /* <DEDUP_REMOVED lines=43> */
.L_x_19762:
[----:B------:R-:W-:Y:S05]  /*4a10*/  BSYNC B2 ;  /* 0x0000000000027941 */ /* 0x000fea0003800000 */
.L_x_19761:
        /* <DEDUP_REMOVED lines=11> */
.L_x_19757:
[----:B-1----:R-:W-:Y:S05]  /*4ad0*/  BSYNC B1 ;  /* 0x0000000000017941 */ /* 0x002fea0003800000 */
.L_x_19756:
        /* <DEDUP_REMOVED lines=18> */
.L_x_19768:
[----:B0-----:R-:W-:Y:S02]  /*4c00*/  IMAD.MOV.U32 R98, RZ, RZ, R184 ;  /* 0x000000ffff627224 */ /* 0x001fe400078e00b8 */
.L_x_19769:
[----:B------:R-:W-:Y:S05]  /*4c10*/  BSYNC B2 ;  /* 0x0000000000027941 */ /* 0x000fea0003800000 */
.L_x_19767:
        /* <DEDUP_REMOVED lines=16> */
.L_x_19773:
[----:B------:R-:W-:Y:S05]  /*4d20*/  BSYNC B3 ;  /* 0x0000000000037941 */ /* 0x000fea0003800000 */
.L_x_19772:
        /* <DEDUP_REMOVED lines=43> */
.L_x_19771:
[----:B------:R-:W-:Y:S05]  /*4fe0*/  BSYNC B2 ;  /* 0x0000000000027941 */ /* 0x000fea0003800000 */
.L_x_19770:
        /* <DEDUP_REMOVED lines=11> */
.L_x_19766:
[----:B------:R-:W-:Y:S05]  /*50a0*/  BSYNC B1 ;  /* 0x0000000000017941 */ /* 0x000fea0003800000 */
.L_x_19765:
        /* <DEDUP_REMOVED lines=18> */
.L_x_19777:
[----:B0-----:R-:W-:Y:S02]  /*51d0*/  MOV R98, R184 ;  /* 0x000000b800627202 */ /* 0x001fe40000000f00 */
.L_x_19778:
[----:B------:R-:W-:Y:S05]  /*51e0*/  BSYNC B2 ;  /* 0x0000000000027941 */ /* 0x000fea0003800000 */
.L_x_19776:
        /* <DEDUP_REMOVED lines=16> */
.L_x_19782:
[----:B------:R-:W-:Y:S05]  /*52f0*/  BSYNC B3 ;  /* 0x0000000000037941 */ /* 0x000fea0003800000 */
.L_x_19781:
        /* <DEDUP_REMOVED lines=44> */
.L_x_19780:
[----:B------:R-:W-:Y:S05]  /*55c0*/  BSYNC B2 ;  /* 0x0000000000027941 */ /* 0x000fea0003800000 */
.L_x_19779:
        /* <DEDUP_REMOVED lines=11> */
.L_x_19775:
[----:B------:R-:W-:Y:S05]  /*5680*/  BSYNC B1 ;  /* 0x0000000000017941 */ /* 0x000fea0003800000 */
.L_x_19774:
        /* <DEDUP_REMOVED lines=18> */
.L_x_19786:
[----:B------:R-:W-:Y:S02]  /*57b0*/  MOV R150, R184 ;  /* 0x000000b800967202 */ /* 0x000fe40000000f00 */
.L_x_19787:
[----:B------:R-:W-:Y:S05]  /*57c0*/  BSYNC B2 ;  /* 0x0000000000027941 */ /* 0x000fea0003800000 */
.L_x_19785:
        /* <DEDUP_REMOVED lines=16> */
.L_x_19791:
[----:B------:R-:W-:Y:S05]  /*58d0*/  BSYNC B3 ;  /* 0x0000000000037941 */ /* 0x000fea0003800000 */
.L_x_19790:
        /* <DEDUP_REMOVED lines=44> */
.L_x_19789:
[----:B------:R-:W-:Y:S05]  /*5ba0*/  BSYNC B2 ;  /* 0x0000000000027941 */ /* 0x000fea0003800000 */
.L_x_19788:
        /* <DEDUP_REMOVED lines=11> */
.L_x_19784:
[----:B------:R-:W-:Y:S05]  /*5c60*/  BSYNC B1 ;  /* 0x0000000000017941 */ /* 0x000fea0003800000 */
.L_x_19783:
        /* <DEDUP_REMOVED lines=18> */
.L_x_19795:
[----:B------:R-:W-:Y:S02]  /*5d90*/  MOV R150, R184 ;  /* 0x000000b800967202 */ /* 0x000fe40000000f00 */
.L_x_19796:
[----:B------:R-:W-:Y:S05]  /*5da0*/  BSYNC B2 ;  /* 0x0000000000027941 */ /* 0x000fea0003800000 */
.L_x_19794:
        /* <DEDUP_REMOVED lines=16> */
.L_x_19800:
[----:B------:R-:W-:Y:S05]  /*5eb0*/  BSYNC B3 ;  /* 0x0000000000037941 */ /* 0x000fea0003800000 */
.L_x_19799:
        /* <DEDUP_REMOVED lines=44> */
.L_x_19798:
[----:B------:R-:W-:Y:S05]  /*6180*/  BSYNC B2 ;  /* 0x0000000000027941 */ /* 0x000fea0003800000 */
.L_x_19797:
        /* <DEDUP_REMOVED lines=11> */
.L_x_19793:
[----:B------:R-:W-:Y:S05]  /*6240*/  BSYNC B1 ;  /* 0x0000000000017941 */ /* 0x000fea0003800000 */
.L_x_19792:
        /* <DEDUP_REMOVED lines=18> */
.L_x_19804:
[----:B------:R-:W-:Y:S02]  /*6370*/  MOV R178, R184 ;  /* 0x000000b800b27202 */ /* 0x000fe40000000f00 */
.L_x_19805:
[----:B------:R-:W-:Y:S05]  /*6380*/  BSYNC B2 ;  /* 0x0000000000027941 */ /* 0x000fea0003800000 */
.L_x_19803:
        /* <DEDUP_REMOVED lines=16> */
.L_x_19809:
[----:B------:R-:W-:Y:S05]  /*6490*/  BSYNC B3 ;  /* 0x0000000000037941 */ /* 0x000fea0003800000 */
.L_x_19808:
        /* <DEDUP_REMOVED lines=44> */
.L_x_19807:
[----:B------:R-:W-:Y:S05]  /*6760*/  BSYNC B2 ;  /* 0x0000000000027941 */ /* 0x000fea0003800000 */
.L_x_19806:
        /* <DEDUP_REMOVED lines=11> */
.L_x_19802:
[----:B------:R-:W-:Y:S05]  /*6820*/  BSYNC B1 ;  /* 0x0000000000017941 */ /* 0x000fea0003800000 */
.L_x_19801:
        /* <DEDUP_REMOVED lines=18> */
.L_x_19813:
[----:B------:R-:W-:Y:S02]  /*6950*/  MOV R178, R184 ;  /* 0x000000b800b27202 */ /* 0x000fe40000000f00 */
.L_x_19814:
[----:B------:R-:W-:Y:S05]  /*6960*/  BSYNC B2 ;  /* 0x0000000000027941 */ /* 0x000fea0003800000 */
.L_x_19812:
        /* <DEDUP_REMOVED lines=16> */
.L_x_19818:
[----:B------:R-:W-:Y:S05]  /*6a70*/  BSYNC B3 ;  /* 0x0000000000037941 */ /* 0x000fea0003800000 */
.L_x_19817:
        /* <DEDUP_REMOVED lines=44> */
.L_x_19816:
[----:B------:R-:W-:Y:S05]  /*6d40*/  BSYNC B2 ;  /* 0x0000000000027941 */ /* 0x000fea0003800000 */
.L_x_19815:
        /* <DEDUP_REMOVED lines=11> */
.L_x_19811:
[----:B------:R-:W-:Y:S05]  /*6e00*/  BSYNC B1 ;  /* 0x0000000000017941 */ /* 0x000fea0003800000 */
.L_x_19810:
        /* <DEDUP_REMOVED lines=18> */
.L_x_19822:
[----:B------:R-:W-:Y:S02]  /*6f30*/  MOV R197, R184 ;  /* 0x000000b800c57202 */ /* 0x000fe40000000f00 */
.L_x_19823:
[----:B------:R-:W-:Y:S05]  /*6f40*/  BSYNC B2 ;  /* 0x0000000000027941 */ /* 0x000fea0003800000 */
.L_x_19821:
        /* <DEDUP_REMOVED lines=16> */
.L_x_19827:
[----:B------:R-:W-:Y:S05]  /*7050*/  BSYNC B3 ;  /* 0x0000000000037941 */ /* 0x000fea0003800000 */
.L_x_19826:
        /* <DEDUP_REMOVED lines=44> */
.L_x_19825:
[----:B------:R-:W-:Y:S05]  /*7320*/  BSYNC B2 ;  /* 0x0000000000027941 */ /* 0x000fea0003800000 */
.L_x_19824:
        /* <DEDUP_REMOVED lines=11> */
.L_x_19820:
[----:B------:R-:W-:Y:S05]  /*73e0*/  BSYNC B1 ;  /* 0x0000000000017941 */ /* 0x000fea0003800000 */
.L_x_19819:
[----:B------:R-:W-:Y:S01]  /*73f0*/  HFMA2.MMA R97, -RZ, RZ, 0, 1.9073486328125e-06 ;  /* 0x00000020ff617435 */ /* 0x000fe200000001ff */
[----:B------:R-:W-:Y:S09]  /*7400*/  BSSY B1, `(.L_x_19828) ;  /* 0x0000019000017945 */ /* 0x000ff20003800000 */
        /* <DEDUP_REMOVED lines=24> */
.L_x_19829:
[----:B------:R-:W-:Y:S05]  /*7590*/  BSYNC B1 ;  /* 0x0000000000017941 */ /* 0x000fea0003800000 */
.L_x_19828:
[----:B------:R-:W-:Y:S02]  /*75a0*/  IADD3 R196, R196, 0x100, RZ ;  /* 0x00000100c4c47810 */ /* 0x000fe40007ffe0ff */
[----:B------:R-:W-:Y:S02]  /*75b0*/  IADD3 R193, R193, 0x100, RZ ;  /* 0x00000100c1c17810 */ /* 0x000fe40007ffe0ff */
.L_x_19755:
[----:B------:R-:W-:Y:S05]  /*75c0*/  BSYNC B0 ;  /* 0x0000000000007941 */ /* 0x000fea0003800000 */
.L_x_19754:
        /* <DEDUP_REMOVED lines=31> */
.L_x_19835:
[----:B0-----:R-:W-:Y:S02]  /*77c0*/  IMAD.MOV.U32 R96, RZ, RZ, R184 ;  /* 0x000000ffff607224 */ /* 0x001fe400078e00b8 */
.L_x_19836:
[----:B------:R-:W-:Y:S05]  /*77d0*/  BSYNC B2 ;  /* 0x0000000000027941 */ /* 0x000fea0003800000 */
.L_x_19834:
        /* <DEDUP_REMOVED lines=16> */
.L_x_19840:
[----:B------:R-:W-:Y:S05]  /*78e0*/  BSYNC B3 ;  /* 0x0000000000037941 */ /* 0x000fea0003800000 */
.L_x_19839:
        /* <DEDUP_REMOVED lines=43> */
.L_x_19838:
[----:B------:R-:W-:Y:S05]  /*7ba0*/  BSYNC B2 ;  /* 0x0000000000027941 */ /* 0x000fea0003800000 */
.L_x_19837:
        /* <DEDUP_REMOVED lines=11> */
.L_x_19833:
[----:B-1----:R-:W-:Y:S05]  /*7c60*/  BSYNC B1 ;  /* 0x0000000000017941 */ /* 0x002fea0003800000 */
.L_x_19832:
        /* <DEDUP_REMOVED lines=18> */
.L_x_19844:
[----:B0-----:R-:W-:Y:S02]  /*7d90*/  MOV R98, R184 ;  /* 0x000000b800627202 */ /* 0x001fe40000000f00 */
.L_x_19845:
[----:B------:R-:W-:Y:S05]  /*7da0*/  BSYNC B2 ;  /* 0x0000000000027941 */ /* 0x000fea0003800000 */
.L_x_19843:
        /* <DEDUP_REMOVED lines=16> */
.L_x_19849:
[----:B------:R-:W-:Y:S05]  /*7eb0*/  BSYNC B3 ;  /* 0x0000000000037941 */ /* 0x000fea0003800000 */
.L_x_19848:
        /* <DEDUP_REMOVED lines=43> */
.L_x_19847:
[----:B------:R-:W-:Y:S05]  /*8170*/  BSYNC B2 ;  /* 0x0000000000027941 */ /* 0x000fea0003800000 */
.L_x_19846:
        /* <DEDUP_REMOVED lines=11> */
.L_x_19842:
[----:B------:R-:W-:Y:S05]  /*8230*/  BSYNC B1 ;  /* 0x0000000000017941 */ /* 0x000fea0003800000 */
.L_x_19841:
        /* <DEDUP_REMOVED lines=18> */
.L_x_19853:
[----:B0-----:R-:W-:Y:S02]  /*8360*/  IMAD.MOV.U32 R98, RZ, RZ, R184 ;  /* 0x000000ffff627224 */ /* 0x001fe400078e00b8 */
.L_x_19854:
[----:B------:R-:W-:Y:S05]  /*8370*/  BSYNC B2 ;  /* 0x0000000000027941 */ /* 0x000fea0003800000 */
.L_x_19852:
        /* <DEDUP_REMOVED lines=16> */
.L_x_19858:
[----:B------:R-:W-:Y:S05]  /*8480*/  BSYNC B3 ;  /* 0x0000000000037941 */ /* 0x000fea0003800000 */
.L_x_19857:
        /* <DEDUP_REMOVED lines=44> */
.L_x_19856:
[----:B------:R-:W-:Y:S05]  /*8750*/  BSYNC B2 ;  /* 0x0000000000027941 */ /* 0x000fea0003800000 */
.L_x_19855:
        /* <DEDUP_REMOVED lines=11> */
.L_x_19851:
[----:B------:R-:W-:Y:S05]  /*8810*/  BSYNC B1 ;  /* 0x0000000000017941 */ /* 0x000fea0003800000 */
.L_x_19850:
        /* <DEDUP_REMOVED lines=18> */
.L_x_19862:
[----:B------:R-:W-:Y:S02]  /*8940*/  IMAD.MOV.U32 R150, RZ, RZ, R184 ;  /* 0x000000ffff967224 */ /* 0x000fe400078e00b8 */
.L_x_19863:
[----:B------:R-:W-:Y:S05]  /*8950*/  BSYNC B2 ;  /* 0x0000000000027941 */ /* 0x000fea0003800000 */
.L_x_19861:
        /* <DEDUP_REMOVED lines=16> */
.L_x_19867:
[----:B------:R-:W-:Y:S05]  /*8a60*/  BSYNC B3 ;  /* 0x0000000000037941 */ /* 0x000fea0003800000 */
.L_x_19866:
        /* <DEDUP_REMOVED lines=44> */
.L_x_19865:
[----:B------:R-:W-:Y:S05]  /*8d30*/  BSYNC B2 ;  /* 0x0000000000027941 */ /* 0x000fea0003800000 */
.L_x_19864:
        /* <DEDUP_REMOVED lines=11> */
.L_x_19860:
[----:B------:R-:W-:Y:S05]  /*8df0*/  BSYNC B1 ;  /* 0x0000000000017941 */ /* 0x000fea0003800000 */
.L_x_19859:
        /* <DEDUP_REMOVED lines=18> */
.L_x_19871:
[----:B------:R-:W-:Y:S02]  /*8f20*/  IMAD.MOV.U32 R150, RZ, RZ, R184 ;  /* 0x000000ffff967224 */ /* 0x000fe400078e00b8 */
.L_x_19872:
[----:B------:R-:W-:Y:S05]  /*8f30*/  BSYNC B2 ;  /* 0x0000000000027941 */ /* 0x000fea0003800000 */
.L_x_19870:
        /* <DEDUP_REMOVED lines=16> */
.L_x_19876:
[----:B------:R-:W-:Y:S05]  /*9040*/  BSYNC B3 ;  /* 0x0000000000037941 */ /* 0x000fea0003800000 */
.L_x_19875:
        /* <DEDUP_REMOVED lines=44> */
.L_x_19874:
[----:B------:R-:W-:Y:S05]  /*9310*/  BSYNC B2 ;  /* 0x0000000000027941 */ /* 0x000fea0003800000 */
.L_x_19873:
        /* <DEDUP_REMOVED lines=11> */
.L_x_19869:
[----:B------:R-:W-:Y:S05]  /*93d0*/  BSYNC B1 ;  /* 0x0000000000017941 */ /* 0x000fea0003800000 */
.L_x_19868:
        /* <DEDUP_REMOVED lines=18> */
.L_x_19880:
[----:B------:R-:W-:Y:S02]  /*9500*/  IMAD.MOV.U32 R178, RZ, RZ, R184 ;  /* 0x000000ffffb27224 */ /* 0x000fe400078e00b8 */
.L_x_19881:
[----:B------:R-:W-:Y:S05]  /*9510*/  BSYNC B2 ;  /* 0x0000000000027941 */ /* 0x000fea0003800000 */
.L_x_19879:
        /* <DEDUP_REMOVED lines=16> */
.L_x_19885:
[----:B------:R-:W-:Y:S05]  /*9620*/  BSYNC B3 ;  /* 0x0000000000037941 */ /* 0x000fea0003800000 */
.L_x_19884:
        /* <DEDUP_REMOVED lines=44> */
.L_x_19883:
[----:B------:R-:W-:Y:S05]  /*98f0*/  BSYNC B2 ;  /* 0x0000000000027941 */ /* 0x000fea0003800000 */
.L_x_19882:
        /* <DEDUP_REMOVED lines=11> */
.L_x_19878:
[----:B------:R-:W-:Y:S05]  /*99b0*/  BSYNC B1 ;  /* 0x0000000000017941 */ /* 0x000fea0003800000 */
.L_x_19877:
        /* <DEDUP_REMOVED lines=18> */
.L_x_19889:
[----:B------:R-:W-:Y:S02]  /*9ae0*/  IMAD.MOV.U32 R178, RZ, RZ, R184 ;  /* 0x000000ffffb27224 */ /* 0x000fe400078e00b8 */
.L_x_19890:
[----:B------:R-:W-:Y:S05]  /*9af0*/  BSYNC B2 ;  /* 0x0000000000027941 */ /* 0x000fea0003800000 */
.L_x_19888:
        /* <DEDUP_REMOVED lines=16> */
.L_x_19894:
[----:B------:R-:W-:Y:S05]  /*9c00*/  BSYNC B3 ;  /* 0x0000000000037941 */ /* 0x000fea0003800000 */
.L_x_19893:
        /* <DEDUP_REMOVED lines=44> */
.L_x_19892:
[----:B------:R-:W-:Y:S05]  /*9ed0*/  BSYNC B2 ;  /* 0x0000000000027941 */ /* 0x000fea0003800000 */
.L_x_19891:
        /* <DEDUP_REMOVED lines=11> */
.L_x_19887:
[----:B------:R-:W-:Y:S05]  /*9f90*/  BSYNC B1 ;  /* 0x0000000000017941 */ /* 0x000fea0003800000 */
.L_x_19886:
        /* <DEDUP_REMOVED lines=18> */
.L_x_19898:
[----:B------:R-:W-:Y:S02]  /*a0c0*/  IMAD.MOV.U32 R197, RZ, RZ, R184 ;  /* 0x000000ffffc57224 */ /* 0x000fe400078e00b8 */
.L_x_19899:
[----:B------:R-:W-:Y:S05]  /*a0d0*/  BSYNC B2 ;  /* 0x0000000000027941 */ /* 0x000fea0003800000 */
.L_x_19897:
        /* <DEDUP_REMOVED lines=16> */
.L_x_19903:
[----:B------:R-:W-:Y:S05]  /*a1e0*/  BSYNC B3 ;  /* 0x0000000000037941 */ /* 0x000fea0003800000 */
.L_x_19902:
        /* <DEDUP_REMOVED lines=44> */
.L_x_19901:
[----:B------:R-:W-:Y:S05]  /*a4b0*/  BSYNC B2 ;  /* 0x0000000000027941 */ /* 0x000fea0003800000 */
.L_x_19900:
        /* <DEDUP_REMOVED lines=11> */
.L_x_19896:
[----:B------:R-:W-:Y:S05]  /*a570*/  BSYNC B1 ;  /* 0x0000000000017941 */ /* 0x000fea0003800000 */
.L_x_19895:
        /* <DEDUP_REMOVED lines=26> */
.L_x_19905:
[----:B------:R-:W-:Y:S05]  /*a720*/  BSYNC B1 ;  /* 0x0000000000017941 */ /* 0x000fea0003800000 */
.L_x_19904:
[----:B------:R-:W-:Y:S02]  /*a730*/  IADD3 R196, R196, 0x100, RZ ;  /* 0x00000100c4c47810 */ /* 0x000fe40007ffe0ff */
[----:B------:R-:W-:Y:S02]  /*a740*/  IADD3 R193, R193, 0x100, RZ ;  /* 0x00000100c1c17810 */ /* 0x000fe40007ffe0ff */
.L_x_19831:
[----:B------:R-:W-:Y:S05]  /*a750*/  BSYNC B0 ;  /* 0x0000000000007941 */ /* 0x000fea0003800000 */
.L_x_19830:
        /* <DEDUP_REMOVED lines=30> */
.L_x_19911:
[----:B0-----:R-:W-:Y:S02]  /*a940*/  MOV R96, R184 ;  /* 0x000000b800607202 */ /* 0x001fe40000000f00 */
.L_x_19912:
[----:B------:R-:W-:Y:S05]  /*a950*/  BSYNC B2 ;  /* 0x0000000000027941 */ /* 0x000fea0003800000 */
.L_x_19910:
        /* <DEDUP_REMOVED lines=16> */
.L_x_19916:
[----:B------:R-:W-:Y:S05]  /*aa60*/  BSYNC B3 ;  /* 0x0000000000037941 */ /* 0x000fea0003800000 */
.L_x_19915:
        /* <DEDUP_REMOVED lines=43> */
.L_x_19914:
[----:B------:R-:W-:Y:S05]  /*ad20*/  BSYNC B2 ;  /* 0x0000000000027941 */ /* 0x000fea0003800000 */
.L_x_19913:
        /* <DEDUP_REMOVED lines=11> */
.L_x_19909:
[----:B-1----:R-:W-:Y:S05]  /*ade0*/  BSYNC B1 ;  /* 0x0000000000017941 */ /* 0x002fea0003800000 */
.L_x_19908:
        /* <DEDUP_REMOVED lines=18> */
.L_x_19920:
[----:B0-----:R-:W-:Y:S02]  /*af10*/  IMAD.MOV.U32 R98, RZ, RZ, R184 ;  /* 0x000000ffff627224 */ /* 0x001fe400078e00b8 */
.L_x_19921:
[----:B------:R-:W-:Y:S05]  /*af20*/  BSYNC B2 ;  /* 0x0000000000027941 */ /* 0x000fea0003800000 */
.L_x_19919:
        /* <DEDUP_REMOVED lines=16> */
.L_x_19925:
[----:B------:R-:W-:Y:S05]  /*b030*/  BSYNC B3 ;  /* 0x0000000000037941 */ /* 0x000fea0003800000 */
.L_x_19924:
        /* <DEDUP_REMOVED lines=43> */
.L_x_19923:
[----:B------:R-:W-:Y:S05]  /*b2f0*/  BSYNC B2 ;  /* 0x0000000000027941 */ /* 0x000fea0003800000 */
.L_x_19922:
        /* <DEDUP_REMOVED lines=11> */
.L_x_19918:
[----:B------:R-:W-:Y:S05]  /*b3b0*/  BSYNC B1 ;  /* 0x0000000000017941 */ /* 0x000fea0003800000 */
.L_x_19917:
        /* <DEDUP_REMOVED lines=18> */
.L_x_19929:
[----:B0-----:R-:W-:Y:S02]  /*b4e0*/  IMAD.MOV.U32 R98, RZ, RZ, R184 ;  /* 0x000000ffff627224 */ /* 0x001fe400078e00b8 */
.L_x_19930:
[----:B------:R-:W-:Y:S05]  /*b4f0*/  BSYNC B2 ;  /* 0x0000000000027941 */ /* 0x000fea0003800000 */
.L_x_19928:
        /* <DEDUP_REMOVED lines=16> */
.L_x_19934:
[----:B------:R-:W-:Y:S05]  /*b600*/  BSYNC B3 ;  /* 0x0000000000037941 */ /* 0x000fea0003800000 */
.L_x_19933:
        /* <DEDUP_REMOVED lines=44> */
.L_x_19932:
[----:B------:R-:W-:Y:S05]  /*b8d0*/  BSYNC B2 ;  /* 0x0000000000027941 */ /* 0x000fea0003800000 */
.L_x_19931:
        /* <DEDUP_REMOVED lines=11> */
.L_x_19927:
[----:B------:R-:W-:Y:S05]  /*b990*/  BSYNC B1 ;  /* 0x0000000000017941 */ /* 0x000fea0003800000 */
.L_x_19926:
        /* <DEDUP_REMOVED lines=18> */
.L_x_19938:
[----:B------:R-:W-:Y:S02]  /*bac0*/  IMAD.MOV.U32 R150, RZ, RZ, R184 ;  /* 0x000000ffff967224 */ /* 0x000fe400078e00b8 */
.L_x_19939:
[----:B------:R-:W-:Y:S05]  /*bad0*/  BSYNC B2 ;  /* 0x0000000000027941 */ /* 0x000fea0003800000 */
.L_x_19937:
        /* <DEDUP_REMOVED lines=16> */
.L_x_19943:
[----:B------:R-:W-:Y:S05]  /*bbe0*/  BSYNC B3 ;  /* 0x0000000000037941 */ /* 0x000fea0003800000 */
.L_x_19942:
        /* <DEDUP_REMOVED lines=44> */
.L_x_19941:
[----:B------:R-:W-:Y:S05]  /*beb0*/  BSYNC B2 ;  /* 0x0000000000027941 */ /* 0x000fea0003800000 */
.L_x_19940:
        /* <DEDUP_REMOVED lines=11> */
.L_x_19936:
[----:B------:R-:W-:Y:S05]  /*bf70*/  BSYNC B1 ;  /* 0x0000000000017941 */ /* 0x000fea0003800000 */
.L_x_19935:
        /* <DEDUP_REMOVED lines=18> */
.L_x_19947:
[----:B------:R-:W-:Y:S02]  /*c0a0*/  MOV R150, R184 ;  /* 0x000000b800967202 */ /* 0x000fe40000000f00 */
.L_x_19948:
[----:B------:R-:W-:Y:S05]  /*c0b0*/  BSYNC B2 ;  /* 0x0000000000027941 */ /* 0x000fea0003800000 */
.L_x_19946:
        /* <DEDUP_REMOVED lines=16> */
.L_x_19952:
[----:B------:R-:W-:Y:S05]  /*c1c0*/  BSYNC B3 ;  /* 0x0000000000037941 */ /* 0x000fea0003800000 */
.L_x_19951:
        /* <DEDUP_REMOVED lines=44> */
.L_x_19950:
[----:B------:R-:W-:Y:S05]  /*c490*/  BSYNC B2 ;  /* 0x0000000000027941 */ /* 0x000fea0003800000 */
.L_x_19949:
        /* <DEDUP_REMOVED lines=11> */
.L_x_19945:
[----:B------:R-:W-:Y:S05]  /*c550*/  BSYNC B1 ;  /* 0x0000000000017941 */ /* 0x000fea0003800000 */
.L_x_19944:
        /* <DEDUP_REMOVED lines=18> */
.L_x_19956:
[----:B------:R-:W-:Y:S02]  /*c680*/  MOV R178, R184 ;  /* 0x000000b800b27202 */ /* 0x000fe40000000f00 */
.L_x_19957:
[----:B------:R-:W-:Y:S05]  /*c690*/  BSYNC B2 ;  /* 0x0000000000027941 */ /* 0x000fea0003800000 */
.L_x_19955:
        /* <DEDUP_REMOVED lines=16> */
.L_x_19961:
[----:B------:R-:W-:Y:S05]  /*c7a0*/  BSYNC B3 ;  /* 0x0000000000037941 */ /* 0x000fea0003800000 */
.L_x_19960:
        /* <DEDUP_REMOVED lines=44> */
.L_x_19959:
[----:B------:R-:W-:Y:S05]  /*ca70*/  BSYNC B2 ;  /* 0x0000000000027941 */ /* 0x000fea0003800000 */
.L_x_19958:
        /* <DEDUP_REMOVED lines=11> */
.L_x_19954:
[----:B------:R-:W-:Y:S05]  /*cb30*/  BSYNC B1 ;  /* 0x0000000000017941 */ /* 0x000fea0003800000 */
.L_x_19953:
        /* <DEDUP_REMOVED lines=18> */
.L_x_19965:
[----:B------:R-:W-:Y:S02]  /*cc60*/  MOV R178, R184 ;  /* 0x000000b800b27202 */ /* 0x000fe40000000f00 */
.L_x_19966:
[----:B------:R-:W-:Y:S05]  /*cc70*/  BSYNC B2 ;  /* 0x0000000000027941 */ /* 0x000fea0003800000 */
.L_x_19964:
        /* <DEDUP_REMOVED lines=16> */
.L_x_19970:
[----:B------:R-:W-:Y:S05]  /*cd80*/  BSYNC B3 ;  /* 0x0000000000037941 */ /* 0x000fea0003800000 */
.L_x_19969:
        /* <DEDUP_REMOVED lines=44> */
.L_x_19968:
[----:B------:R-:W-:Y:S05]  /*d050*/  BSYNC B2 ;  /* 0x0000000000027941 */ /* 0x000fea0003800000 */
.L_x_19967:
        /* <DEDUP_REMOVED lines=11> */
.L_x_19963:
[----:B------:R-:W-:Y:S05]  /*d110*/  BSYNC B1 ;  /* 0x0000000000017941 */ /* 0x000fea0003800000 */
.L_x_19962:
        /* <DEDUP_REMOVED lines=18> */
.L_x_19974:
[----:B------:R-:W-:Y:S02]  /*d240*/  MOV R195, R184 ;  /* 0x000000b800c37202 */ /* 0x000fe40000000f00 */
.L_x_19975:
[----:B------:R-:W-:Y:S05]  /*d250*/  BSYNC B2 ;  /* 0x0000000000027941 */ /* 0x000fea0003800000 */
.L_x_19973:
        /* <DEDUP_REMOVED lines=16> */
.L_x_19979:
[----:B------:R-:W-:Y:S05]  /*d360*/  BSYNC B3 ;  /* 0x0000000000037941 */ /* 0x000fea0003800000 */
.L_x_19978:
        /* <DEDUP_REMOVED lines=44> */
.L_x_19977:
[----:B------:R-:W-:Y:S05]  /*d630*/  BSYNC B2 ;  /* 0x0000000000027941 */ /* 0x000fea0003800000 */
.L_x_19976:
        /* <DEDUP_REMOVED lines=11> */
.L_x_19972:
[----:B------:R-:W-:Y:S05]  /*d6f0*/  BSYNC B1 ;  /* 0x0000000000017941 */ /* 0x000fea0003800000 */
.L_x_19971:
[----:B------:R-:W-:-:S04]  /*d700*/  IMAD.MOV.U32 R97, RZ, RZ, 0x20 ;  /* 0x00000020ff617424 */ /* 0x000fc800078e00ff */
        /* <DEDUP_REMOVED lines=24> */
.L_x_19907:
[----:B------:R-:W-:Y:S05]  /*d890*/  BSYNC B0 ;  /* 0x0000000000007941 */ /* 0x000fea0003800000 */
.L_x_19906:
        /* <DEDUP_REMOVED lines=42> */
.L_x_19992:
        /* <DEDUP_REMOVED lines=85> */
.L_x_19993:
        /* <DEDUP_REMOVED lines=15> */
[----:B------:R-:W-:Y:S01]  /*e180*/  MOV R98, c[0x0][0x1e0] ;  /* 0x0000780000627a02 */ /* 0x000fe20000000f00 */
[----:B------:R-:W-:Y:S02]  /*e190*/  BSSY B0, `(.L_x_19982) ;  /* 0x00000d5000007945 */ /* 0x000fe40003800000 */
[----:B------:R-:W-:Y:S01]  /*e1a0*/  I2F R197, R99 ;  /* 0x0000006300c57306 */ /* 0x000fe20000201400 */
[----:B------:R-:W1:Y:S04]  /*e1b0*/  SHFL.DOWN PT, R196, R99, 0x4, 0x1f ;  /* 0x08801f0063c47f89 */ /* 0x000e6800000e0000 */
[----:B------:R2:W-:Y:S01]  /*e1c0*/  @!P2 LDS.64 R96, [R150.X8] ;  /* 0x000000009660a984 */ /* 0x0005e20000008a00 */
[----:B------:R-:W-:-:S02]  /*e1d0*/  ISETP.NE.AND P2, PT, RZ, UR6, PT ;  /* 0x00000006ff007c0c */ /* 0x000fc4000bf45270 */
[----:B01----:R-:W-:Y:S02]  /*e1e0*/  IADD3 R193, R196, R99, RZ ;  /* 0x00000063c4c17210 */ /* 0x003fe40007ffe0ff */
        /* <DEDUP_REMOVED lines=102> */
.L_x_19985:
[----:B------:R-:W-:Y:S05]  /*e850*/  BSYNC B1 ;  /* 0x0000000000017941 */ /* 0x000fea0003800000 */
.L_x_19984:
        /* <DEDUP_REMOVED lines=35> */
.L_x_19987:
[----:B------:R-:W-:Y:S05]  /*ea90*/  BSYNC B1 ;  /* 0x0000000000017941 */ /* 0x000fea0003800000 */
.L_x_19986:
        /* <DEDUP_REMOVED lines=35> */
.L_x_19989:
[----:B------:R-:W-:Y:S05]  /*ecd0*/  BSYNC B1 ;  /* 0x0000000000017941 */ /* 0x000fea0003800000 */
.L_x_19988:
        /* <DEDUP_REMOVED lines=32> */
.L_x_19983:
[----:B-1----:R-:W-:Y:S05]  /*eee0*/  BSYNC B0 ;  /* 0x0000000000007941 */ /* 0x002fea0003800000 */
.L_x_19982:
[----:B------:R-:W-:Y:S02]  /*eef0*/  IADD3 R39, R39, c[0x0][0x160], RZ ;  /* 0x0000580027277a10 */ /* 0x000fe40007ffe0ff */
[----:B------:R-:W-:Y:S02]  /*ef00*/  LOP3.LUT P3, RZ, R180, 0xff, RZ, 0xc0, !PT ;  /* 0x000000ffb4ff7812 */ /* 0x000fe4000786c0ff */
[----:B------:R-:W-:Y:S02]  /*ef10*/  ISETP.GE.AND P2, PT, R39, c[0x0][0x164], PT ;  /* 0x0000590027007a0c */ /* 0x000fe40003f46270 */
[----:B------:R-:W-:-:S11]  /*ef20*/  SEL R180, RZ, 0x1, P3 ;  /* 0x00000001ffb47807 */ /* 0x000fd60001800000 */
[----:B0-----:R-:W-:Y:S01]  /*ef30*/  @P2 CALL.REL.NOINC `(.L_x_19990) ;  /* 0x0000001000002944 */ /* 0x001fe20003c00000 */
[----:B------:R-:W-:Y:S05]  /*ef40*/  BRA `(.L_x_19991) ;  /* 0xffff225000007947 */ /* 0x000fea000383ffff */
.L_x_19990:
[----:B------:R-:W-:Y:S05]  /*ef50*/  EXIT ;  /* 0x000000000000794d */ /* 0x000fea0003800000 */
.L_x_19980:
[----:B------:R-:W-:Y:S01]  /*ef60*/  IMAD.MOV.U32 R198, RZ, RZ, 0x1 ;  /* 0x00000001ffc67424 */ /* 0x000fe200078e00ff */
[----:B------:R-:W-:Y:S01]  /*ef70*/  MOV R151, 0x1f ;  /* 0x0000001f00977802 */ /* 0x000fe20000000f00 */
[----:B------:R-:W-:Y:S01]  /*ef80*/  IMAD.MOV.U32 R196, RZ, RZ, -0x1 ;  /* 0xffffffffffc47424 */ /* 0x000fe200078e00ff */
[----:B------:R-:W-:Y:S02]  /*ef90*/  MOV R98, 0xefb0 ;  /* 0x0000efb000627802 */ /* 0x000fe40000000f00 */
[----:B-----5:R-:W-:Y:S05]  /*efa0*/  CALL.REL.NOINC `($__internal_110_$__cuda_sm70_shflsync_bfly_p) ;  /* 0x000007b000007944 */ /* 0x020fea0003c00000 */
[----:B-1----:R-:W-:Y:S01]  /*efb0*/  IMAD.MOV.U32 R96, RZ, RZ, R198 ;  /* 0x000000ffff607224 */ /* 0x002fe200078e00c6 */
[----:B0-----:R-:W-:Y:S05]  /*efc0*/  BRA `(.L_x_19992) ;  /* 0xffffeb7000007947 */ /* 0x001fea000383ffff */
.L_x_19981:
[----:B------:R-:W-:Y:S01]  /*efd0*/  HFMA2.MMA R198, -RZ, RZ, 0, 1.1920928955078125e-07 ;  /* 0x00000002ffc67435 */ /* 0x000fe200000001ff */
[----:B------:R-:W-:Y:S01]  /*efe0*/  IMAD.MOV.U32 R151, RZ, RZ, 0x1f ;  /* 0x0000001fff977424 */ /* 0x000fe200078e00ff */
[----:B------:R-:W-:Y:S01]  /*eff0*/  MOV R98, 0xf020 ;  /* 0x0000f02000627802 */ /* 0x000fe20000000f00 */
[----:B------:R-:W-:-:S03]  /*f000*/  IMAD.MOV.U32 R196, RZ, RZ, -0x1 ;  /* 0xffffffffffc47424 */ /* 0x000fc600078e00ff */
[----:B-----5:R-:W-:Y:S05]  /*f010*/  CALL.REL.NOINC `($__internal_110_$__cuda_sm70_shflsync_bfly_p) ;  /* 0x0000074000007944 */ /* 0x020fea0003c00000 */
[----:B01----:R-:W-:Y:S01]  /*f020*/  FADD.FTZ R97, R97, R198 ;  /* 0x000000c661617221 */ /* 0x003fe20000010000 */
[----:B------:R-:W-:Y:S01]  /*f030*/  MOV R198, 0x4 ;  /* 0x0000000400c67802 */ /* 0x000fe20000000f00 */
[----:B------:R-:W-:Y:S01]  /*f040*/  IMAD.MOV.U32 R151, RZ, RZ, 0x1f ;  /* 0x0000001fff977424 */ /* 0x000fe200078e00ff */
[----:B------:R-:W-:Y:S01]  /*f050*/  MOV R98, 0xf080 ;  /* 0x0000f08000627802 */ /* 0x000fe20000000f00 */
[----:B------:R-:W-:-:S02]  /*f060*/  IMAD.MOV.U32 R196, RZ, RZ, -0x1 ;  /* 0xffffffffffc47424 */ /* 0x000fc400078e00ff */
[----:B------:R-:W-:Y:S05]  /*f070*/  CALL.REL.NOINC `($__internal_110_$__cuda_sm70_shflsync_bfly_p) ;  /* 0x000006e000007944 */ /* 0x000fea0003c00000 */
[----:B01----:R-:W-:Y:S01]  /*f080*/  FADD.FTZ R97, R97, R198 ;  /* 0x000000c661617221 */ /* 0x003fe20000010000 */
[----:B------:R-:W-:Y:S01]  /*f090*/  HFMA2.MMA R198, -RZ, RZ, 0, 4.76837158203125e-07 ;  /* 0x00000008ffc67435 */ /* 0x000fe200000001ff */
[----:B------:R-:W-:Y:S01]  /*f0a0*/  IMAD.MOV.U32 R151, RZ, RZ, 0x1f ;  /* 0x0000001fff977424 */ /* 0x000fe200078e00ff */
[----:B------:R-:W-:Y:S01]  /*f0b0*/  MOV R98, 0xf0e0 ;  /* 0x0000f0e000627802 */ /* 0x000fe20000000f00 */
[----:B------:R-:W-:-:S03]  /*f0c0*/  IMAD.MOV.U32 R196, RZ, RZ, -0x1 ;  /* 0xffffffffffc47424 */ /* 0x000fc600078e00ff */
[----:B------:R-:W-:Y:S05]  /*f0d0*/  CALL.REL.NOINC `($__internal_110_$__cuda_sm70_shflsync_bfly_p) ;  /* 0x0000068000007944 */ /* 0x000fea0003c00000 */
[----:B01----:R-:W-:Y:S01]  /*f0e0*/  FADD.FTZ R97, R97, R198 ;  /* 0x000000c661617221 */ /* 0x003fe20000010000 */
[----:B------:R-:W-:Y:S01]  /*f0f0*/  MOV R198, 0x10 ;  /* 0x0000001000c67802 */ /* 0x000fe20000000f00 */
[----:B------:R-:W-:Y:S01]  /*f100*/  IMAD.MOV.U32 R151, RZ, RZ, 0x1f ;  /* 0x0000001fff977424 */ /* 0x000fe200078e00ff */
[----:B------:R-:W-:Y:S01]  /*f110*/  MOV R98, 0xf140 ;  /* 0x0000f14000627802 */ /* 0x000fe20000000f00 */
[----:B------:R-:W-:-:S02]  /*f120*/  IMAD.MOV.U32 R196, RZ, RZ, -0x1 ;  /* 0xffffffffffc47424 */ /* 0x000fc400078e00ff */
[----:B------:R-:W-:Y:S05]  /*f130*/  CALL.REL.NOINC `($__internal_110_$__cuda_sm70_shflsync_bfly_p) ;  /* 0x0000062000007944 */ /* 0x000fea0003c00000 */
        /* <DEDUP_REMOVED lines=71> */
[----:B------:R-:W-:Y:S05]  /*f5b0*/  CALL.REL.NOINC `($__internal_110_$__cuda_sm70_shflsync_bfly_p) ;  /* 0x000001a000007944 */ /* 0x000fea0003c00000 */
[----:B01----:R-:W-:Y:S01]  /*f5c0*/  FADD.FTZ R97, R97, R198 ;  /* 0x000000c661617221 */ /* 0x003fe20000010000 */
[----:B------:R-:W-:Y:S01]  /*f5d0*/  MOV R198, 0x2 ;  /* 0x0000000200c67802 */ /* 0x000fe20000000f00 */
[----:B------:R-:W-:Y:S01]  /*f5e0*/  IMAD.MOV.U32 R151, RZ, RZ, 0x1f ;  /* 0x0000001fff977424 */ /* 0x000fe200078e00ff */
[----:B------:R-:W-:Y:S01]  /*f5f0*/  MOV R98, 0xf620 ;  /* 0x0000f62000627802 */ /* 0x000fe20000000f00 */
[----:B------:R-:W-:Y:S02]  /*f600*/  IMAD.MOV.U32 R196, RZ, RZ, -0x1 ;  /* 0xffffffffffc47424 */ /* 0x000fe400078e00ff */
[----:B------:R-:W-:Y:S05]  /*f610*/  CALL.REL.NOINC `($__internal_110_$__cuda_sm70_shflsync_bfly_p) ;  /* 0x0000014000007944 */ /* 0x000fea0003c00000 */
[----:B01----:R-:W-:Y:S01]  /*f620*/  FADD.FTZ R97, R97, R198 ;  /* 0x000000c661617221 */ /* 0x003fe20000010000 */
[----:B------:R-:W-:Y:S01]  /*f630*/  HFMA2.MMA R198, -RZ, RZ, 0, 2.384185791015625e-07 ;  /* 0x00000004ffc67435 */ /* 0x000fe200000001ff */
        /* <DEDUP_REMOVED lines=11> */
[----:B------:R-:W-:Y:S01]  /*f6f0*/  HFMA2.MMA R198, -RZ, RZ, 0, 9.5367431640625e-07 ;  /* 0x00000010ffc67435 */ /* 0x000fe200000001ff */
[----:B0-----:R-:W-:Y:S01]  /*f700*/  IMAD.MOV.U32 R151, RZ, RZ, 0x1f ;  /* 0x0000001fff977424 */ /* 0x001fe200078e00ff */
[----:B------:R-:W-:Y:S01]  /*f710*/  MOV R98, 0xf750 ;  /* 0x0000f75000627802 */ /* 0x000fe20000000f00 */
[----:B------:R-:W-:Y:S01]  /*f720*/  IMAD.MOV.U32 R196, RZ, RZ, -0x1 ;  /* 0xffffffffffc47424 */ /* 0x000fe200078e00ff */
[----:B------:R-:W-:-:S02]  /*f730*/  MOV R97, R193 ;  /* 0x000000c100617202 */ /* 0x000fc40000000f00 */
[----:B------:R-:W-:Y:S05]  /*f740*/  CALL.REL.NOINC `($__internal_110_$__cuda_sm70_shflsync_bfly_p) ;  /* 0x0000001000007944 */ /* 0x000fea0003c00000 */
[----:B01----:R-:W-:Y:S05]  /*f750*/  BRA `(.L_x_19993) ;  /* 0xffffe93000007947 */ /* 0x003fea000383ffff */
        .weak           $__internal_110_$__cuda_sm70_shflsync_bfly_p
        .type           $__internal_110_$__cuda_sm70_shflsync_bfly_p,@function
        .size           $__internal_110_$__cuda_sm70_shflsync_bfly_p,(.L_x_29174 - $__internal_110_$__cuda_sm70_shflsync_bfly_p)
$__internal_110_$__cuda_sm70_shflsync_bfly_p:
[----:B------:R-:W-:Y:S01]  /*f760*/  IMAD.MOV.U32 R99, RZ, RZ, 0x0 ;  /* 0x00000000ff637424 */ /* 0x000fe200078e00ff */
[----:B------:R-:W-:Y:S04]  /*f770*/  WARPSYNC R196 ;  /* 0x000000c400007348 */ /* 0x000fe80003800000 */
[----:B------:R0:W1:Y:S01]  /*f780*/  SHFL.BFLY PT, R198, R97, R198, R151 ;  /* 0x0c0000c661c67389 */ /* 0x00006200000e0097 */
[----:B------:R-:W-:Y:S05]  /*f790*/  RET.REL.NODEC R98 `(_ZN10layer_norm13ln_fwd_kernelINS_13Kernel_traitsI6__halfS2_fS2_fjLj8192ELj1ELj1ELj8ELj16ENS_18Kernel_traits_baseILj8192ES2_S2_fS2_fjLj256EEEEELb1ELb1ELb1ELb0EEEvNS_9FwdParamsE) ;  /* 0xffff086062007950 */ /* 0x000fea0003c3ffff */
.L_x_19994:
        /* <DEDUP_REMOVED lines=14> */
.L_x_29174:


//--------------------- .text._ZN10layer_norm13ln_fwd_kernelINS_13Kernel_traitsI6__halfS2_fS2_fjLj8192ELj1ELj1ELj8ELj16ENS_18Kernel_traits_baseILj8192ES2_S2_fS2_fjLj256EEEEELb1ELb1ELb1ELb1EEEvNS_9FwdParamsE --------------------------
	.section	.text._ZN10layer_norm13ln_fwd_kernelINS_13Kernel_traitsI6__halfS2_fS2_fjLj8192ELj1ELj1ELj8ELj16ENS_18Kernel_traits_baseILj8192ES2_S2_fS2_fjLj256EEEEELb1ELb1ELb1ELb1EEEvNS_9FwdParamsE,"ax",@progbits
	.sectioninfo	@"SHI_REGISTERS=167"
	.align	128
        .global         _ZN10layer_norm13ln_fwd_kernelINS_13Kernel_traitsI6__halfS2_fS2_fjLj8192ELj1ELj1ELj8ELj16ENS_18Kernel_traits_baseILj8192ES2_S2_fS2_fjLj256EEEEELb1ELb1ELb1ELb1EEEvNS_9FwdParamsE
        .type           _ZN10layer_norm13ln_fwd_kernelINS_13Kernel_traitsI6__halfS2_fS2_fjLj8192ELj1ELj1ELj8ELj16ENS_18Kernel_traits_baseILj8192ES2_S2_fS2_fjLj256EEEEELb1ELb1ELb1ELb1EEEvNS_9FwdParamsE,@function
        .size           _ZN10layer_norm13ln_fwd_kernelINS_13Kernel_traitsI6__halfS2_fS2_fjLj8192ELj1ELj1ELj8ELj16ENS_18Kernel_traits_baseILj8192ES2_S2_fS2_fjLj256EEEEELb1ELb1ELb1ELb1EEEvNS_9FwdParamsE,(.L_x_29175 - _ZN10layer_norm13ln_fwd_kernelINS_13Kernel_traitsI6__halfS2_fS2_fjLj8192ELj1ELj1ELj8ELj16ENS_18Kernel_traits_baseILj8192ES2_S2_fS2_fjLj256EEEEELb1ELb1ELb1ELb1EEEvNS_9FwdParamsE)
        .other          _ZN10layer_norm13ln_fwd_kernelINS_13Kernel_traitsI6__halfS2_fS2_fjLj8192ELj1ELj1ELj8ELj16ENS_18Kernel_traits_baseILj8192ES2_S2_fS2_fjLj256EEEEELb1ELb1ELb1ELb1EEEvNS_9FwdParamsE,@"STO_CUDA_ENTRY STV_DEFAULT"
_ZN10layer_norm13ln_fwd_kernelINS_13Kernel_traitsI6__halfS2_fS2_fjLj8192ELj1ELj1ELj8ELj16ENS_18Kernel_traits_baseILj8192ES2_S2_fS2_fjLj256EEEEELb1ELb1ELb1ELb1EEEvNS_9FwdParamsE:
.text._ZN10layer_norm13ln_fwd_kernelINS_13Kernel_traitsI6__halfS2_fS2_fjLj8192ELj1ELj1ELj8ELj16ENS_18Kernel_traits_baseILj8192ES2_S2_fS2_fjLj256EEEEELb1ELb1ELb1ELb1EEEvNS_9FwdParamsE:
        /* <DEDUP_REMOVED lines=24> */
[----:B------:R-:W-:-:S02]  /*0180*/  LOP3.LUT R0, R131, 0xff, RZ, 0xc0, !PT ;  /* 0x000000ff83007812 */ /* 0x000fc400078ec0ff */
[----:B------:R-:W-:Y:S02]  /*0190*/  IADD3 R48, P3, R48, c[0x0][0x1b0], RZ ;  /* 0x00006c0030307a10 */ /* 0x000fe40007f7e0ff */
[----:B------:R-:W-:Y:S02]  /*01a0*/  LEA R50, P4, R0, c[0x0][0x1c8], 0x4 ;  /* 0x0000720000327a11 */ /* 0x000fe400078820ff */
[----:B0-----:R-:W-:-:S04]  /*01b0*/  LEA.HI R76, R131, R52, RZ, 0x18 ;  /* 0x00000034834c7211 */ /* 0x001fc800078fc0ff */
[----:B------:R-:W-:Y:S01]  /*01c0*/  ISETP.GE.AND P2, PT, R76, c[0x0][0x164], PT ;  /* 0x000059004c007a0c */ /* 0x000fe20003f46270 */
[----:B------:R-:W-:Y:S02]  /*01d0*/  IMAD.X R51, RZ, RZ, c[0x0][0x1cc], P4 ;  /* 0x00007300ff337624 */ /* 0x000fe400020e06ff */
[----:B------:R-:W-:-:S10]  /*01e0*/  IMAD.X R49, RZ, RZ, c[0x0][0x1b4], P3 ;  /* 0x00006d00ff317624 */ /* 0x000fd400018e06ff */
[----:B------:R-:W-:Y:S05]  /*01f0*/  @P2 EXIT ;  /* 0x000000000000294d */ /* 0x000fea0003800000 */
[----:B-1---5:R-:W-:Y:S01]  /*0200*/  @P1 IADD3 R153, P2, R56, c[0x0][0x240], RZ ;  /* 0x0000900038991a10 */ /* 0x022fe20007f5e0ff */
        /* <DEDUP_REMOVED lines=91> */
[----:B------:R-:W-:Y:S01]  /*07c0*/  IMAD.HI.U32 R49, R51, -0x326172a9, RZ ;  /* 0xcd9e8d5733317827 */ /* 0x000fe200078e00ff */
        /* <DEDUP_REMOVED lines=26> */
.L_x_20296:
        /* <DEDUP_REMOVED lines=45> */
.L_x_19998:
[----:B------:R-:W-:Y:S02]  /*0c40*/  IMAD.MOV.U32 R53, RZ, RZ, R148 ;  /* 0x000000ffff357224 */ /* 0x000fe400078e0094 */
.L_x_19999:
[----:B------:R-:W-:Y:S05]  /*0c50*/  BSYNC B1 ;  /* 0x0000000000017941 */ /* 0x000fea0003800000 */
.L_x_19997:
        /* <DEDUP_REMOVED lines=16> */
.L_x_20003:
[----:B------:R-:W-:Y:S05]  /*0d60*/  BSYNC B2 ;  /* 0x0000000000027941 */ /* 0x000fea0003800000 */
.L_x_20002:
        /* <DEDUP_REMOVED lines=42> */
.L_x_20001:
[----:B------:R-:W-:Y:S05]  /*1010*/  BSYNC B1 ;  /* 0x0000000000017941 */ /* 0x000fea0003800000 */
.L_x_20000:
        /* <DEDUP_REMOVED lines=12> */
.L_x_19996:
[----:B0-----:R-:W-:Y:S05]  /*10e0*/  BSYNC B0 ;  /* 0x0000000000007941 */ /* 0x001fea0003800000 */
.L_x_19995:
        /* <DEDUP_REMOVED lines=18> */
.L_x_20007:
[----:B------:R-:W-:Y:S02]  /*1210*/  IMAD.MOV.U32 R54, RZ, RZ, R148 ;  /* 0x000000ffff367224 */ /* 0x000fe400078e0094 */
.L_x_20008:
[----:B------:R-:W-:Y:S05]  /*1220*/  BSYNC B1 ;  /* 0x0000000000017941 */ /* 0x000fea0003800000 */
.L_x_20006:
        /* <DEDUP_REMOVED lines=16> */
.L_x_20012:
[----:B------:R-:W-:Y:S05]  /*1330*/  BSYNC B2 ;  /* 0x0000000000027941 */ /* 0x000fea0003800000 */
.L_x_20011:
        /* <DEDUP_REMOVED lines=42> */
.L_x_20010:
[----:B------:R-:W-:Y:S05]  /*15e0*/  BSYNC B1 ;  /* 0x0000000000017941 */ /* 0x000fea0003800000 */
.L_x_20009:
        /* <DEDUP_REMOVED lines=12> */
.L_x_20005:
[----:B------:R-:W-:Y:S05]  /*16b0*/  BSYNC B0 ;  /* 0x0000000000007941 */ /* 0x000fea0003800000 */
.L_x_20004:
        /* <DEDUP_REMOVED lines=18> */
.L_x_20016:
[----:B------:R-:W-:Y:S02]  /*17e0*/  IMAD.MOV.U32 R54, RZ, RZ, R148 ;  /* 0x000000ffff367224 */ /* 0x000fe400078e0094 */
.L_x_20017:
[----:B------:R-:W-:Y:S05]  /*17f0*/  BSYNC B1 ;  /* 0x0000000000017941 */ /* 0x000fea0003800000 */
.L_x_20015:
        /* <DEDUP_REMOVED lines=16> */
.L_x_20021:
[----:B------:R-:W-:Y:S05]  /*1900*/  BSYNC B2 ;  /* 0x0000000000027941 */ /* 0x000fea0003800000 */
.L_x_20020:
        /* <DEDUP_REMOVED lines=42> */
.L_x_20019:
[----:B------:R-:W-:Y:S05]  /*1bb0*/  BSYNC B1 ;  /* 0x0000000000017941 */ /* 0x000fea0003800000 */
.L_x_20018:
        /* <DEDUP_REMOVED lines=12> */
.L_x_20014:
[----:B------:R-:W-:Y:S05]  /*1c80*/  BSYNC B0 ;  /* 0x0000000000007941 */ /* 0x000fea0003800000 */
.L_x_20013:
        /* <DEDUP_REMOVED lines=18> */
.L_x_20025:
[----:B------:R-:W-:Y:S02]  /*1db0*/  IMAD.MOV.U32 R56, RZ, RZ, R148 ;  /* 0x000000ffff387224 */ /* 0x000fe400078e0094 */
.L_x_20026:
[----:B------:R-:W-:Y:S05]  /*1dc0*/  BSYNC B1 ;  /* 0x0000000000017941 */ /* 0x000fea0003800000 */
.L_x_20024:
        /* <DEDUP_REMOVED lines=16> */
.L_x_20030:
[----:B------:R-:W-:Y:S05]  /*1ed0*/  BSYNC B2 ;  /* 0x0000000000027941 */ /* 0x000fea0003800000 */
.L_x_20029:
        /* <DEDUP_REMOVED lines=42> */
.L_x_20028:
[----:B------:R-:W-:Y:S05]  /*2180*/  BSYNC B1 ;  /* 0x0000000000017941 */ /* 0x000fea0003800000 */
.L_x_20027:
        /* <DEDUP_REMOVED lines=12> */
.L_x_20023:
[----:B------:R-:W-:Y:S05]  /*2250*/  BSYNC B0 ;  /* 0x0000000000007941 */ /* 0x000fea0003800000 */
.L_x_20022:
        /* <DEDUP_REMOVED lines=18> */
.L_x_20034:
[----:B------:R-:W-:Y:S02]  /*2380*/  IMAD.MOV.U32 R56, RZ, RZ, R148 ;  /* 0x000000ffff387224 */ /* 0x000fe400078e0094 */
.L_x_20035:
[----:B------:R-:W-:Y:S05]  /*2390*/  BSYNC B1 ;  /* 0x0000000000017941 */ /* 0x000fea0003800000 */
.L_x_20033:
        /* <DEDUP_REMOVED lines=16> */
.L_x_20039:
[----:B------:R-:W-:Y:S05]  /*24a0*/  BSYNC B2 ;  /* 0x0000000000027941 */ /* 0x000fea0003800000 */
.L_x_20038:
        /* <DEDUP_REMOVED lines=42> */
.L_x_20037:
[----:B------:R-:W-:Y:S05]  /*2750*/  BSYNC B1 ;  /* 0x0000000000017941 */ /* 0x000fea0003800000 */
.L_x_20036:
[----:B------:R-:W0:Y:S01]  /*2760*/  I2F.U32 R48, R56 ;  /* 0x0000003800307306 */ /* 0x000e220000201000 */
[----:B------:R-:W-:Y:S01]  /*2770*/  HFMA2.MMA R51, -RZ, RZ, 0.1171875, 0 ;  /* 0x2f800000ff337435 */ /* 0x000fe200000001ff */
[----:B------:R-:W-:-:S05]  /*2780*/  HADD2.F32 R49, -RZ, R42.H0_H0 ;  /* 0x2000002aff317230 */ /* 0x000fca0000004100 */
        /* <DEDUP_REMOVED lines=9> */
.L_x_20032:
[----:B------:R-:W-:Y:S05]  /*2820*/  BSYNC B0 ;  /* 0x0000000000007941 */ /* 0x000fea0003800000 */
.L_x_20031:
        /* <DEDUP_REMOVED lines=18> */
.L_x_20043:
[----:B------:R-:W-:Y:S02]  /*2950*/  IMAD.MOV.U32 R58, RZ, RZ, R148 ;  /* 0x000000ffff3a7224 */ /* 0x000fe400078e0094 */
.L_x_20044:
[----:B------:R-:W-:Y:S05]  /*2960*/  BSYNC B1 ;  /* 0x0000000000017941 */ /* 0x000fea0003800000 */
.L_x_20042:
        /* <DEDUP_REMOVED lines=16> */
.L_x_20048:
[----:B------:R-:W-:Y:S05]  /*2a70*/  BSYNC B2 ;  /* 0x0000000000027941 */ /* 0x000fea0003800000 */
.L_x_20047:
        /* <DEDUP_REMOVED lines=42> */
.L_x_20046:
[----:B------:R-:W-:Y:S05]  /*2d20*/  BSYNC B1 ;  /* 0x0000000000017941 */ /* 0x000fea0003800000 */
.L_x_20045:
[----:B------:R-:W0:Y:S01]  /*2d30*/  I2F.U32 R49, R58 ;  /* 0x0000003a00317306 */ /* 0x000e220000201000 */
[----:B------:R-:W-:Y:S01]  /*2d40*/  HADD2.F32 R50, -RZ, R42.H1_H1 ;  /* 0x3000002aff327230 */ /* 0x000fe20000004100 */
        /* <DEDUP_REMOVED lines=10> */
.L_x_20041:
[----:B------:R-:W-:Y:S05]  /*2df0*/  BSYNC B0 ;  /* 0x0000000000007941 */ /* 0x000fea0003800000 */
.L_x_20040:
        /* <DEDUP_REMOVED lines=18> */
.L_x_20052:
[----:B------:R-:W-:Y:S02]  /*2f20*/  IMAD.MOV.U32 R58, RZ, RZ, R148 ;  /* 0x000000ffff3a7224 */ /* 0x000fe400078e0094 */
.L_x_20053:
[----:B------:R-:W-:Y:S05]  /*2f30*/  BSYNC B1 ;  /* 0x0000000000017941 */ /* 0x000fea0003800000 */
.L_x_20051:
        /* <DEDUP_REMOVED lines=16> */
.L_x_20057:
[----:B------:R-:W-:Y:S05]  /*3040*/  BSYNC B2 ;  /* 0x0000000000027941 */ /* 0x000fea0003800000 */
.L_x_20056:
        /* <DEDUP_REMOVED lines=42> */
.L_x_20055:
[----:B------:R-:W-:Y:S05]  /*32f0*/  BSYNC B1 ;  /* 0x0000000000017941 */ /* 0x000fea0003800000 */
.L_x_20054:
        /* <DEDUP_REMOVED lines=12> */
.L_x_20050:
[----:B------:R-:W-:Y:S05]  /*33c0*/  BSYNC B0 ;  /* 0x0000000000007941 */ /* 0x000fea0003800000 */
.L_x_20049:
        /* <DEDUP_REMOVED lines=18> */
.L_x_20061:
[----:B------:R-:W-:Y:S02]  /*34f0*/  IMAD.MOV.U32 R60, RZ, RZ, R148 ;  /* 0x000000ffff3c7224 */ /* 0x000fe400078e0094 */
.L_x_20062:
[----:B------:R-:W-:Y:S05]  /*3500*/  BSYNC B1 ;  /* 0x0000000000017941 */ /* 0x000fea0003800000 */
.L_x_20060:
        /* <DEDUP_REMOVED lines=16> */
.L_x_20066:
[----:B------:R-:W-:Y:S05]  /*3610*/  BSYNC B2 ;  /* 0x0000000000027941 */ /* 0x000fea0003800000 */
.L_x_20065:
        /* <DEDUP_REMOVED lines=42> */
.L_x_20064:
[----:B------:R-:W-:Y:S05]  /*38c0*/  BSYNC B1 ;  /* 0x0000000000017941 */ /* 0x000fea0003800000 */
.L_x_20063:
        /* <DEDUP_REMOVED lines=12> */
.L_x_20059:
[----:B------:R-:W-:Y:S05]  /*3990*/  BSYNC B0 ;  /* 0x0000000000007941 */ /* 0x000fea0003800000 */
.L_x_20058:
        /* <DEDUP_REMOVED lines=30> */
.L_x_20068:
[----:B------:R-:W-:Y:S05]  /*3b80*/  BSYNC B0 ;  /* 0x0000000000007941 */ /* 0x000fea0003800000 */
.L_x_20067:
        /* <DEDUP_REMOVED lines=22> */
.L_x_20072:
[----:B------:R-:W-:Y:S02]  /*3cf0*/  IMAD.MOV.U32 R63, RZ, RZ, R148 ;  /* 0x000000ffff3f7224 */ /* 0x000fe400078e0094 */
.L_x_20073:
[----:B------:R-:W-:Y:S05]  /*3d00*/  BSYNC B1 ;  /* 0x0000000000017941 */ /* 0x000fea0003800000 */
.L_x_20071:
        /* <DEDUP_REMOVED lines=16> */
.L_x_20077:
[----:B------:R-:W-:Y:S05]  /*3e10*/  BSYNC B2 ;  /* 0x0000000000027941 */ /* 0x000fea0003800000 */
.L_x_20076:
        /* <DEDUP_REMOVED lines=43> */
.L_x_20075:
[----:B------:R-:W-:Y:S05]  /*40d0*/  BSYNC B1 ;  /* 0x0000000000017941 */ /* 0x000fea0003800000 */
.L_x_20074:
[----:B------:R-:W0:Y:S01]  /*40e0*/  I2F.U32 R52, R63 ;  /* 0x0000003f00347306 */ /* 0x000e220000201000 */
[----:B-----5:R-:W-:Y:S01]  /*40f0*/  HADD2.F32 R54, -RZ, R40.H0_H0 ;  /* 0x20000028ff367230 */ /* 0x020fe20000004100 */
[----:B------:R-:W-:-:S04]  /*4100*/  IMAD.MOV.U32 R53, RZ, RZ, 0x2f800000 ;  /* 0x2f800000ff357424 */ /* 0x000fc800078e00ff */
[----:B------:R-:W-:-:S04]  /*4110*/  FMUL.FTZ R54, R54, c[0x0][0x1ec] ;  /* 0x00007b0036367a20 */ /* 0x000fc80000410000 */
[----:B------:R-:W-:Y:S02]  /*4120*/  FMUL.FTZ R54, R54, c[0x0][0x1e8] ;  /* 0x00007a0036367a20 */ /* 0x000fe40000410000 */
[----:B0-----:R-:W-:Y:S01]  /*4130*/  FFMA.FTZ R52, R52, R53, 1.1641532182693481445e-10 ;  /* 0x2f00000034347423 */ /* 0x001fe20000010035 */
[----:B------:R-:W-:-:S04]  /*4140*/  HADD2.F32 R53, -RZ, R12.H0_H0 ;  /* 0x2000000cff357230 */ /* 0x000fc80000004100 */
[----:B------:R-:W-:-:S04]  /*4150*/  FSETP.GTU.FTZ.AND P1, PT, R52, c[0x0][0x1e4], PT ;  /* 0x0000790034007a0b */ /* 0x000fc80003f3c000 */
[----:B------:R-:W-:Y:S02]  /*4160*/  FSEL R52, R54, RZ, !P1 ;  /* 0x000000ff36347208 */ /* 0x000fe40004800000 */
[----:B------:R-:W-:-:S03]  /*4170*/  SEL R144, RZ, 0x1, P1 ;  /* 0x00000001ff907807 */ /* 0x000fc60000800000 */
[----:B------:R-:W-:-:S04]  /*4180*/  FMUL.FTZ R52, R52, R53 ;  /* 0x0000003534347220 */ /* 0x000fc80000410000 */
[----:B------:R-:W-:Y:S02]  /*4190*/  @P0 FADD.FTZ R52, R32, R52 ;  /* 0x0000003420340221 */ /* 0x000fe40000010000 */
.L_x_20070:
[----:B0-----:R-:W-:Y:S05]  /*41a0*/  BSYNC B0 ;  /* 0x0000000000007941 */ /* 0x001fea0003800000 */
.L_x_20069:
        /* <DEDUP_REMOVED lines=18> */
.L_x_20081:
[----:B------:R-:W-:Y:S02]  /*42d0*/  IMAD.MOV.U32 R61, RZ, RZ, R148 ;  /* 0x000000ffff3d7224 */ /* 0x000fe400078e0094 */
.L_x_20082:
[----:B------:R-:W-:Y:S05]  /*42e0*/  BSYNC B1 ;  /* 0x0000000000017941 */ /* 0x000fea0003800000 */
.L_x_20080:
        /* <DEDUP_REMOVED lines=16> */
.L_x_20086:
[----:B------:R-:W-:Y:S05]  /*43f0*/  BSYNC B2 ;  /* 0x0000000000027941 */ /* 0x000fea0003800000 */
.L_x_20085:
        /* <DEDUP_REMOVED lines=43> */
.L_x_20084:
[----:B------:R-:W-:Y:S05]  /*46b0*/  BSYNC B1 ;  /* 0x0000000000017941 */ /* 0x000fea0003800000 */
.L_x_20083:
        /* <DEDUP_REMOVED lines=8> */
[----:B------:R-:W-:Y:S02]  /*4740*/  FSEL R53, R56, RZ, !P1 ;  /* 0x000000ff38357208 */ /* 0x000fe40004800000 */
[----:B------:R-:W-:-:S03]  /*4750*/  SEL R138, RZ, 0x1, P1 ;  /* 0x00000001ff8a7807 */ /* 0x000fc60000800000 */
[----:B------:R-:W-:-:S04]  /*4760*/  FMUL.FTZ R53, R53, R54 ;  /* 0x0000003635357220 */ /* 0x000fc80000410000 */
[----:B------:R-:W-:Y:S02]  /*4770*/  @P0 FADD.FTZ R53, R33, R53 ;  /* 0x0000003521350221 */ /* 0x000fe40000010000 */
.L_x_20079:
[----:B------:R-:W-:Y:S05]  /*4780*/  BSYNC B0 ;  /* 0x0000000000007941 */ /* 0x000fea0003800000 */
.L_x_20078:
        /* <DEDUP_REMOVED lines=18> */
.L_x_20090:
[----:B------:R-:W-:Y:S02]  /*48b0*/  IMAD.MOV.U32 R61, RZ, RZ, R148 ;  /* 0x000000ffff3d7224 */ /* 0x000fe400078e0094 */
.L_x_20091:
[----:B------:R-:W-:Y:S05]  /*48c0*/  BSYNC B1 ;  /* 0x0000000000017941 */ /* 0x000fea0003800000 */
.L_x_20089:
        /* <DEDUP_REMOVED lines=16> */
.L_x_20095:
[----:B------:R-:W-:Y:S05]  /*49d0*/  BSYNC B2 ;  /* 0x0000000000027941 */ /* 0x000fea0003800000 */
.L_x_20094:
        /* <DEDUP_REMOVED lines=43> */
.L_x_20093:
[----:B------:R-:W-:Y:S05]  /*4c90*/  BSYNC B1 ;  /* 0x0000000000017941 */ /* 0x000fea0003800000 */
.L_x_20092:
        /* <DEDUP_REMOVED lines=12> */
.L_x_20088:
[----:B------:R-:W-:Y:S05]  /*4d60*/  BSYNC B0 ;  /* 0x0000000000007941 */ /* 0x000fea0003800000 */
.L_x_20087:
        /* <DEDUP_REMOVED lines=18> */
.L_x_20099:
[----:B------:R-:W-:Y:S02]  /*4e90*/  MOV R61, R148 ;  /* 0x00000094003d7202 */ /* 0x000fe40000000f00 */
.L_x_20100:
[----:B------:R-:W-:Y:S05]  /*4ea0*/  BSYNC B1 ;  /* 0x0000000000017941 */ /* 0x000fea0003800000 */
.L_x_20098:
        /* <DEDUP_REMOVED lines=16> */
.L_x_20104:
[----:B------:R-:W-:Y:S05]  /*4fb0*/  BSYNC B2 ;  /* 0x0000000000027941 */ /* 0x000fea0003800000 */
.L_x_20103:
        /* <DEDUP_REMOVED lines=43> */
.L_x_20102:
[----:B------:R-:W-:Y:S05]  /*5270*/  BSYNC B1 ;  /* 0x0000000000017941 */ /* 0x000fea0003800000 */
.L_x_20101:
        /* <DEDUP_REMOVED lines=12> */
.L_x_20097:
[----:B------:R-:W-:Y:S05]  /*5340*/  BSYNC B0 ;  /* 0x0000000000007941 */ /* 0x000fea0003800000 */
.L_x_20096:
        /* <DEDUP_REMOVED lines=18> */
.L_x_20108:
[----:B------:R-:W-:Y:S02]  /*5470*/  IMAD.MOV.U32 R61, RZ, RZ, R148 ;  /* 0x000000ffff3d7224 */ /* 0x000fe400078e0094 */
.L_x_20109:
[----:B------:R-:W-:Y:S05]  /*5480*/  BSYNC B1 ;  /* 0x0000000000017941 */ /* 0x000fea0003800000 */
.L_x_20107:
        /* <DEDUP_REMOVED lines=16> */
.L_x_20113:
[----:B------:R-:W-:Y:S05]  /*5590*/  BSYNC B2 ;  /* 0x0000000000027941 */ /* 0x000fea0003800000 */
.L_x_20112:
        /* <DEDUP_REMOVED lines=43> */
.L_x_20111:
[----:B------:R-:W-:Y:S05]  /*5850*/  BSYNC B1 ;  /* 0x0000000000017941 */ /* 0x000fea0003800000 */
.L_x_20110:
[----:B------:R-:W0:Y:S01]  /*5860*/  I2F.U32 R56, R61 ;  /* 0x0000003d00387306 */ /* 0x000e220000201000 */
[----:B------:R-:W-:Y:S01]  /*5870*/  HADD2.F32 R59, -RZ, R42.H0_H0 ;  /* 0x2000002aff3b7230 */ /* 0x000fe20000004100 */
        /* <DEDUP_REMOVED lines=10> */
.L_x_20106:
[----:B------:R-:W-:Y:S05]  /*5920*/  BSYNC B0 ;  /* 0x0000000000007941 */ /* 0x000fea0003800000 */
.L_x_20105:
        /* <DEDUP_REMOVED lines=18> */
.L_x_20117:
[----:B------:R-:W-:Y:S02]  /*5a50*/  IMAD.MOV.U32 R61, RZ, RZ, R148 ;  /* 0x000000ffff3d7224 */ /* 0x000fe400078e0094 */
.L_x_20118:
[----:B------:R-:W-:Y:S05]  /*5a60*/  BSYNC B1 ;  /* 0x0000000000017941 */ /* 0x000fea0003800000 */
.L_x_20116:
        /* <DEDUP_REMOVED lines=16> */
.L_x_20122:
[----:B------:R-:W-:Y:S05]  /*5b70*/  BSYNC B2 ;  /* 0x0000000000027941 */ /* 0x000fea0003800000 */
.L_x_20121:
        /* <DEDUP_REMOVED lines=43> */
.L_x_20120:
[----:B------:R-:W-:Y:S05]  /*5e30*/  BSYNC B1 ;  /* 0x0000000000017941 */ /* 0x000fea0003800000 */
.L_x_20119:
[----:B------:R-:W0:Y:S01]  /*5e40*/  I2F.U32 R57, R61 ;  /* 0x0000003d00397306 */ /* 0x000e220000201000 */
[----:B------:R-:W-:Y:S01]  /*5e50*/  HADD2.F32 R63, -RZ, R42.H1_H1 ;  /* 0x3000002aff3f7230 */ /* 0x000fe20000004100 */
        /* <DEDUP_REMOVED lines=10> */
.L_x_20115:
[----:B------:R-:W-:Y:S05]  /*5f00*/  BSYNC B0 ;  /* 0x0000000000007941 */ /* 0x000fea0003800000 */
.L_x_20114:
        /* <DEDUP_REMOVED lines=18> */
.L_x_20126:
[----:B------:R-:W-:Y:S02]  /*6030*/  MOV R63, R148 ;  /* 0x00000094003f7202 */ /* 0x000fe40000000f00 */
.L_x_20127:
[----:B------:R-:W-:Y:S05]  /*6040*/  BSYNC B1 ;  /* 0x0000000000017941 */ /* 0x000fea0003800000 */
.L_x_20125:
        /* <DEDUP_REMOVED lines=16> */
.L_x_20131:
[----:B------:R-:W-:Y:S05]  /*6150*/  BSYNC B2 ;  /* 0x0000000000027941 */ /* 0x000fea0003800000 */
.L_x_20130:
        /* <DEDUP_REMOVED lines=43> */
.L_x_20129:
[----:B------:R-:W-:Y:S05]  /*6410*/  BSYNC B1 ;  /* 0x0000000000017941 */ /* 0x000fea0003800000 */
.L_x_20128:
[----:B------:R-:W0:Y:S01]  /*6420*/  I2F.U32 R58, R63 ;  /* 0x0000003f003a7306 */ /* 0x000e220000201000 */
[----:B------:R-:W-:Y:S01]  /*6430*/  HFMA2.MMA R59, -RZ, RZ, 0.1171875, 0 ;  /* 0x2f800000ff3b7435 */ /* 0x000fe200000001ff */
[----:B------:R-:W-:-:S05]  /*6440*/  HADD2.F32 R64, -RZ, R43.H0_H0 ;  /* 0x2000002bff407230 */ /* 0x000fca0000004100 */
        /* <DEDUP_REMOVED lines=9> */
.L_x_20124:
[----:B------:R-:W-:Y:S05]  /*64e0*/  BSYNC B0 ;  /* 0x0000000000007941 */ /* 0x000fea0003800000 */
.L_x_20123:
        /* <DEDUP_REMOVED lines=18> */
.L_x_20135:
[----:B------:R-:W-:Y:S02]  /*6610*/  IMAD.MOV.U32 R63, RZ, RZ, R148 ;  /* 0x000000ffff3f7224 */ /* 0x000fe400078e0094 */
.L_x_20136:
[----:B------:R-:W-:Y:S05]  /*6620*/  BSYNC B1 ;  /* 0x0000000000017941 */ /* 0x000fea0003800000 */
.L_x_20134:
        /* <DEDUP_REMOVED lines=16> */
.L_x_20140:
[----:B------:R-:W-:Y:S05]  /*6730*/  BSYNC B2 ;  /* 0x0000000000027941 */ /* 0x000fea0003800000 */
.L_x_20139:
        /* <DEDUP_REMOVED lines=43> */
.L_x_20138:
[----:B------:R-:W-:Y:S05]  /*69f0*/  BSYNC B1 ;  /* 0x0000000000017941 */ /* 0x000fea0003800000 */
.L_x_20137:
        /* <DEDUP_REMOVED lines=12> */
.L_x_20133:
[----:B------:R-:W-:Y:S05]  /*6ac0*/  BSYNC B0 ;  /* 0x0000000000007941 */ /* 0x000fea0003800000 */
.L_x_20132:
[-C--:B------:R-:W-:Y:S01]  /*6ad0*/  IMAD.WIDE.U32 R64, R62, R149.reuse, c[0x0][0x188] ;  /* 0x000062003e407625 */ /* 0x080fe200078e0095 */
[----:B------:R-:W-:Y:S01]  /*6ae0*/  IADD3 R72, R68, 0x200, RZ ;  /* 0x0000020044487810 */ /* 0x000fe20007ffe0ff */
[----:B------:R-:W-:Y:S01]  /*6af0*/  BSSY B0, `(.L_x_20141) ;  /* 0x000001b000007945 */ /* 0x000fe20003800000 */
[----:B------:R-:W-:Y:S02]  /*6b00*/  IADD3 R70, R69, 0x200, RZ ;  /* 0x0000020045467810 */ /* 0x000fe40007ffe0ff */
[----:B------:R0:W-:Y:S01]  /*6b10*/  STG.E.128 [R64.64], R52 ;  /* 0x0000003440007986 */ /* 0x0001e2000c101d04 */
[----:B------:R-:W-:Y:S01]  /*6b20*/  @P2 MOV R73, 0x10 ;  /* 0x0000001000492802 */ /* 0x000fe20000000f00 */
[----:B------:R-:W-:Y:S02]  /*6b30*/  @P0 IMAD.WIDE.U32 R62, R72, R149, c[0x0][0x180] ;  /* 0x00006000483e0625 */ /* 0x000fe400078e0095 */
[----:B------:R0:W-:Y:S01]  /*6b40*/  STG.E.128 [R64.64+0x10], R56 ;  /* 0x0000103840007986 */ /* 0x0001e2000c101d04 */
[----:B------:R-:W-:Y:S05]  /*6b50*/  @!P2 BRA `(.L_x_20142) ;  /* 0x000001400000a947 */ /* 0x000fea0003800000 */
[----:B0-----:R-:W-:Y:S01]  /*6b60*/  IMAD.U32 R64, R136, 0x10000, RZ ;  /* 0x0001000088407824 */ /* 0x001fe200078e00ff */
[----:B------:R-:W-:-:S02]  /*6b70*/  LOP3.LUT R61, R137, 0xffff, RZ, 0xc0, !PT ;  /* 0x0000ffff893d7812 */ /* 0x000fc400078ec0ff */
[----:B------:R-:W-:Y:S02]  /*6b80*/  PRMT R66, R142, 0x7104, RZ ;  /* 0x000071048e427816 */ /* 0x000fe400000000ff */
[----:B------:R-:W-:Y:S02]  /*6b90*/  LOP3.LUT R64, R64, 0xff0000, RZ, 0xc0, !PT ;  /* 0x00ff000040407812 */ /* 0x000fe400078ec0ff */
[----:B------:R-:W-:Y:S02]  /*6ba0*/  LOP3.LUT R67, R139, 0xff, RZ, 0xc0, !PT ;  /* 0x000000ff8b437812 */ /* 0x000fe400078ec0ff */
[----:B------:R-:W-:Y:S02]  /*6bb0*/  PRMT R61, R64, 0x4210, R61 ;  /* 0x00004210403d7816 */ /* 0x000fe4000000003d */
[----:B------:R-:W-:Y:S02]  /*6bc0*/  LOP3.LUT R64, R140, 0xff, RZ, 0xc0, !PT ;  /* 0x000000ff8c407812 */ /* 0x000fe400078ec0ff */
[----:B------:R-:W-:Y:S01]  /*6bd0*/  LOP3.LUT R74, R61, 0xff00, R66, 0xf8, !PT ;  /* 0x0000ff003d4a7812 */ /* 0x000fe200078ef842 */
[----:B------:R-:W-:Y:S01]  /*6be0*/  IMAD.WIDE.U32 R66, R67, 0x10000, RZ ;  /* 0x0001000043427825 */ /* 0x000fe200078e00ff */
[----:B------:R-:W-:-:S02]  /*6bf0*/  LOP3.LUT R75, R138, 0xff, RZ, 0xc0, !PT ;  /* 0x000000ff8a4b7812 */ /* 0x000fc400078ec0ff */
        /* <DEDUP_REMOVED lines=10> */
.L_x_20142:
[----:B------:R-:W-:Y:S05]  /*6ca0*/  BSYNC B0 ;  /* 0x0000000000007941 */ /* 0x000fea0003800000 */
.L_x_20141:
        /* <DEDUP_REMOVED lines=22> */
.L_x_20146:
[----:B------:R-:W-:Y:S02]  /*6e10*/  IMAD.MOV.U32 R73, RZ, RZ, R148 ;  /* 0x000000ffff497224 */ /* 0x000fe400078e0094 */
.L_x_20147:
[----:B------:R-:W-:Y:S05]  /*6e20*/  BSYNC B1 ;  /* 0x0000000000017941 */ /* 0x000fea0003800000 */
.L_x_20145:
        /* <DEDUP_REMOVED lines=16> */
.L_x_20151:
[----:B------:R-:W-:Y:S05]  /*6f30*/  BSYNC B2 ;  /* 0x0000000000027941 */ /* 0x000fea0003800000 */
.L_x_20150:
        /* <DEDUP_REMOVED lines=43> */
.L_x_20149:
[----:B------:R-:W-:Y:S05]  /*71f0*/  BSYNC B1 ;  /* 0x0000000000017941 */ /* 0x000fea0003800000 */
.L_x_20148:
        /* <DEDUP_REMOVED lines=12> */
.L_x_20144:
[----:B0-----:R-:W-:Y:S05]  /*72c0*/  BSYNC B0 ;  /* 0x0000000000007941 */ /* 0x001fea0003800000 */
.L_x_20143:
        /* <DEDUP_REMOVED lines=18> */
.L_x_20155:
[----:B------:R-:W-:Y:S02]  /*73f0*/  MOV R71, R148 ;  /* 0x0000009400477202 */ /* 0x000fe40000000f00 */
.L_x_20156:
[----:B------:R-:W-:Y:S05]  /*7400*/  BSYNC B1 ;  /* 0x0000000000017941 */ /* 0x000fea0003800000 */
.L_x_20154:
        /* <DEDUP_REMOVED lines=16> */
.L_x_20160:
[----:B------:R-:W-:Y:S05]  /*7510*/  BSYNC B2 ;  /* 0x0000000000027941 */ /* 0x000fea0003800000 */
.L_x_20159:
        /* <DEDUP_REMOVED lines=43> */
.L_x_20158:
[----:B------:R-:W-:Y:S05]  /*77d0*/  BSYNC B1 ;  /* 0x0000000000017941 */ /* 0x000fea0003800000 */
.L_x_20157:
        /* <DEDUP_REMOVED lines=12> */
.L_x_20153:
[----:B------:R-:W-:Y:S05]  /*78a0*/  BSYNC B0 ;  /* 0x0000000000007941 */ /* 0x000fea0003800000 */
.L_x_20152:
        /* <DEDUP_REMOVED lines=18> */
.L_x_20164:
[----:B------:R-:W-:Y:S02]  /*79d0*/  IMAD.MOV.U32 R71, RZ, RZ, R148 ;  /* 0x000000ffff477224 */ /* 0x000fe400078e0094 */
.L_x_20165:
[----:B------:R-:W-:Y:S05]  /*79e0*/  BSYNC B1 ;  /* 0x0000000000017941 */ /* 0x000fea0003800000 */
.L_x_20163:
        /* <DEDUP_REMOVED lines=16> */
.L_x_20169:
[----:B------:R-:W-:Y:S05]  /*7af0*/  BSYNC B2 ;  /* 0x0000000000027941 */ /* 0x000fea0003800000 */
.L_x_20168:
        /* <DEDUP_REMOVED lines=43> */
.L_x_20167:
[----:B------:R-:W-:Y:S05]  /*7db0*/  BSYNC B1 ;  /* 0x0000000000017941 */ /* 0x000fea0003800000 */
.L_x_20166:
        /* <DEDUP_REMOVED lines=12> */
.L_x_20162:
[----:B------:R-:W-:Y:S05]  /*7e80*/  BSYNC B0 ;  /* 0x0000000000007941 */ /* 0x000fea0003800000 */
.L_x_20161:
        /* <DEDUP_REMOVED lines=18> */
.L_x_20173:
[----:B------:R-:W-:Y:S02]  /*7fb0*/  IMAD.MOV.U32 R71, RZ, RZ, R148 ;  /* 0x000000ffff477224 */ /* 0x000fe400078e0094 */
.L_x_20174:
[----:B------:R-:W-:Y:S05]  /*7fc0*/  BSYNC B1 ;  /* 0x0000000000017941 */ /* 0x000fea0003800000 */
.L_x_20172:
        /* <DEDUP_REMOVED lines=16> */
.L_x_20178:
[----:B------:R-:W-:Y:S05]  /*80d0*/  BSYNC B2 ;  /* 0x0000000000027941 */ /* 0x000fea0003800000 */
.L_x_20177:
        /* <DEDUP_REMOVED lines=43> */
.L_x_20176:
[----:B------:R-:W-:Y:S05]  /*8390*/  BSYNC B1 ;  /* 0x0000000000017941 */ /* 0x000fea0003800000 */
.L_x_20175:
        /* <DEDUP_REMOVED lines=12> */
.L_x_20171:
[----:B------:R-:W-:Y:S05]  /*8460*/  BSYNC B0 ;  /* 0x0000000000007941 */ /* 0x000fea0003800000 */
.L_x_20170:
        /* <DEDUP_REMOVED lines=18> */
.L_x_20182:
[----:B------:R-:W-:Y:S02]  /*8590*/  MOV R71, R148 ;  /* 0x0000009400477202 */ /* 0x000fe40000000f00 */
.L_x_20183:
[----:B------:R-:W-:Y:S05]  /*85a0*/  BSYNC B1 ;  /* 0x0000000000017941 */ /* 0x000fea0003800000 */
.L_x_20181:
        /* <DEDUP_REMOVED lines=16> */
.L_x_20187:
[----:B------:R-:W-:Y:S05]  /*86b0*/  BSYNC B2 ;  /* 0x0000000000027941 */ /* 0x000fea0003800000 */
.L_x_20186:
        /* <DEDUP_REMOVED lines=43> */
.L_x_20185:
[----:B------:R-:W-:Y:S05]  /*8970*/  BSYNC B1 ;  /* 0x0000000000017941 */ /* 0x000fea0003800000 */
.L_x_20184:
        /* <DEDUP_REMOVED lines=12> */
.L_x_20180:
[----:B------:R-:W-:Y:S05]  /*8a40*/  BSYNC B0 ;  /* 0x0000000000007941 */ /* 0x000fea0003800000 */
.L_x_20179:
        /* <DEDUP_REMOVED lines=18> */
.L_x_20191:
[----:B------:R-:W-:Y:S02]  /*8b70*/  IMAD.MOV.U32 R71, RZ, RZ, R148 ;  /* 0x000000ffff477224 */ /* 0x000fe400078e0094 */
.L_x_20192:
[----:B------:R-:W-:Y:S05]  /*8b80*/  BSYNC B1 ;  /* 0x0000000000017941 */ /* 0x000fea0003800000 */
.L_x_20190:
        /* <DEDUP_REMOVED lines=16> */
.L_x_20196:
[----:B------:R-:W-:Y:S05]  /*8c90*/  BSYNC B2 ;  /* 0x0000000000027941 */ /* 0x000fea0003800000 */
.L_x_20195:
        /* <DEDUP_REMOVED lines=44> */
.L_x_20194:
[----:B------:R-:W-:Y:S05]  /*8f60*/  BSYNC B1 ;  /* 0x0000000000017941 */ /* 0x000fea0003800000 */
.L_x_20193:
[----:B------:R-:W0:Y:S01]  /*8f70*/  I2F.U32 R65, R71 ;  /* 0x0000004700417306 */ /* 0x000e220000201000 */
[----:B------:R-:W-:Y:S01]  /*8f80*/  HFMA2.MMA R66, -RZ, RZ, 0.1171875, 0 ;  /* 0x2f800000ff427435 */ /* 0x000fe200000001ff */
[----:B------:R-:W-:-:S05]  /*8f90*/  HADD2.F32 R73, -RZ, R42.H1_H1 ;  /* 0x3000002aff497230 */ /* 0x000fca0000004100 */
        /* <DEDUP_REMOVED lines=9> */
.L_x_20189:
[----:B------:R-:W-:Y:S05]  /*9030*/  BSYNC B0 ;  /* 0x0000000000007941 */ /* 0x000fea0003800000 */
.L_x_20188:
        /* <DEDUP_REMOVED lines=18> */
.L_x_20200:
[----:B------:R-:W-:Y:S02]  /*9160*/  IMAD.MOV.U32 R73, RZ, RZ, R148 ;  /* 0x000000ffff497224 */ /* 0x000fe400078e0094 */
.L_x_20201:
[----:B------:R-:W-:Y:S05]  /*9170*/  BSYNC B1 ;  /* 0x0000000000017941 */ /* 0x000fea0003800000 */
.L_x_20199:
        /* <DEDUP_REMOVED lines=16> */
.L_x_20205:
[----:B------:R-:W-:Y:S05]  /*9280*/  BSYNC B2 ;  /* 0x0000000000027941 */ /* 0x000fea0003800000 */
.L_x_20204:
        /* <DEDUP_REMOVED lines=44> */
.L_x_20203:
[----:B------:R-:W-:Y:S05]  /*9550*/  BSYNC B1 ;  /* 0x0000000000017941 */ /* 0x000fea0003800000 */
.L_x_20202:
        /* <DEDUP_REMOVED lines=12> */
.L_x_20198:
[----:B------:R-:W-:Y:S05]  /*9620*/  BSYNC B0 ;  /* 0x0000000000007941 */ /* 0x000fea0003800000 */
.L_x_20197:
        /* <DEDUP_REMOVED lines=18> */
.L_x_20209:
[----:B------:R-:W-:Y:S02]  /*9750*/  IMAD.MOV.U32 R73, RZ, RZ, R148 ;  /* 0x000000ffff497224 */ /* 0x000fe400078e0094 */
.L_x_20210:
[----:B------:R-:W-:Y:S05]  /*9760*/  BSYNC B1 ;  /* 0x0000000000017941 */ /* 0x000fea0003800000 */
.L_x_20208:
        /* <DEDUP_REMOVED lines=16> */
.L_x_20214:
[----:B------:R-:W-:Y:S05]  /*9870*/  BSYNC B2 ;  /* 0x0000000000027941 */ /* 0x000fea0003800000 */
.L_x_20213:
        /* <DEDUP_REMOVED lines=44> */
.L_x_20212:
[----:B------:R-:W-:Y:S05]  /*9b40*/  BSYNC B1 ;  /* 0x0000000000017941 */ /* 0x000fea0003800000 */
.L_x_20211:
        /* <DEDUP_REMOVED lines=12> */
.L_x_20207:
[----:B------:R-:W-:Y:S05]  /*9c10*/  BSYNC B0 ;  /* 0x0000000000007941 */ /* 0x000fea0003800000 */
.L_x_20206:
        /* <DEDUP_REMOVED lines=24> */
[----:B------:R-:W-:Y:S02]  /*9da0*/  LOP3.LUT R155, R71, R155, RZ, 0xfc, !PT ;  /* 0x0000009b479b7212 */ /* 0x000fe400078efcff */
[----:B------:R-:W-:Y:S02]  /*9db0*/  MOV R71, 0x8 ;  /* 0x0000000800477802 */ /* 0x000fe40000000f00 */
[----:B------:R-:W-:-:S03]  /*9dc0*/  LOP3.LUT R154, R69, 0xff, R144, 0xf8, !PT ;  /* 0x000000ff459a7812 */ /* 0x000fc600078ef890 */
[----:B------:R-:W-:-:S05]  /*9dd0*/  IMAD.WIDE.U32 R70, R70, R71, c[0x0][0x190] ;  /* 0x0000640046467625 */ /* 0x000fca00078e0047 */
[----:B------:R0:W-:Y:S02]  /*9de0*/  STG.E.64 [R70.64], R154 ;  /* 0x0000009a46007986 */ /* 0x0001e4000c101b04 */
.L_x_20216:
[----:B------:R-:W-:Y:S05]  /*9df0*/  BSYNC B0 ;  /* 0x0000000000007941 */ /* 0x000fea0003800000 */
.L_x_20215:
        /* <DEDUP_REMOVED lines=22> */
.L_x_20220:
[----:B------:R-:W-:Y:S02]  /*9f60*/  IMAD.MOV.U32 R144, RZ, RZ, R148 ;  /* 0x000000ffff907224 */ /* 0x000fe400078e0094 */
.L_x_20221:
[----:B------:R-:W-:Y:S05]  /*9f70*/  BSYNC B1 ;  /* 0x0000000000017941 */ /* 0x000fea0003800000 */
.L_x_20219:
        /* <DEDUP_REMOVED lines=16> */
.L_x_20225:
[----:B------:R-:W-:Y:S05]  /*a080*/  BSYNC B2 ;  /* 0x0000000000027941 */ /* 0x000fea0003800000 */
.L_x_20224:
        /* <DEDUP_REMOVED lines=44> */
.L_x_20223:
[----:B------:R-:W-:Y:S05]  /*a350*/  BSYNC B1 ;  /* 0x0000000000017941 */ /* 0x000fea0003800000 */
.L_x_20222:
[----:B------:R-:W0:Y:S01]  /*a360*/  I2F.U32 R68, R144 ;  /* 0x0000009000447306 */ /* 0x000e220000201000 */
[----:B------:R-:W-:Y:S01]  /*a370*/  HFMA2.MMA R69, -RZ, RZ, 0.1171875, 0 ;  /* 0x2f800000ff457435 */ /* 0x000fe200000001ff */
[----:B-----5:R-:W-:Y:S02]  /*a380*/  HADD2.F32 R70, -RZ, R40.H0_H0 ;  /* 0x20000028ff467230 */ /* 0x020fe40000004100 */
[----:B------:R-:W-:-:S03]  /*a390*/  HADD2.F32 R71, -RZ, R4.H0_H0 ;  /* 0x20000004ff477230 */ /* 0x000fc60000004100 */
        /* <DEDUP_REMOVED lines=9> */
.L_x_20218:
[----:B0-----:R-:W-:Y:S05]  /*a430*/  BSYNC B0 ;  /* 0x0000000000007941 */ /* 0x001fea0003800000 */
.L_x_20217:
        /* <DEDUP_REMOVED lines=18> */
.L_x_20229:
[----:B------:R-:W-:Y:S02]  /*a560*/  IMAD.MOV.U32 R138, RZ, RZ, R148 ;  /* 0x000000ffff8a7224 */ /* 0x000fe400078e0094 */
.L_x_20230:
[----:B------:R-:W-:Y:S05]  /*a570*/  BSYNC B1 ;  /* 0x0000000000017941 */ /* 0x000fea0003800000 */
.L_x_20228:
        /* <DEDUP_REMOVED lines=16> */
.L_x_20234:
[----:B------:R-:W-:Y:S05]  /*a680*/  BSYNC B2 ;  /* 0x0000000000027941 */ /* 0x000fea0003800000 */
.L_x_20233:
        /* <DEDUP_REMOVED lines=44> */
.L_x_20232:
[----:B------:R-:W-:Y:S05]  /*a950*/  BSYNC B1 ;  /* 0x0000000000017941 */ /* 0x000fea0003800000 */
.L_x_20231:
[----:B------:R-:W0:Y:S01]  /*a960*/  I2F.U32 R69, R138 ;  /* 0x0000008a00457306 */ /* 0x000e220000201000 */
[----:B------:R-:W-:Y:S01]  /*a970*/  HFMA2.MMA R70, -RZ, RZ, 0.1171875, 0 ;  /* 0x2f800000ff467435 */ /* 0x000fe200000001ff */
[----:B-----5:R-:W-:-:S05]  /*a980*/  HADD2.F32 R72, -RZ, R40.H1_H1 ;  /* 0x30000028ff487230 */ /* 0x020fca0000004100 */
[----:B------:R-:W-:-:S04]  /*a990*/  FMUL.FTZ R72, R72, c[0x0][0x1ec] ;  /* 0x00007b0048487a20 */ /* 0x000fc80000410000 */
[----:B0-----:R-:W-:Y:S02]  /*a9a0*/  FFMA.FTZ R69, R69, R70, 1.1641532182693481445e-10 ;  /* 0x2f00000045457423 */ /* 0x001fe40000010046 */
[----:B------:R-:W-:Y:S01]  /*a9b0*/  FMUL.FTZ R70, R72, c[0x0][0x1e8] ;  /* 0x00007a0048467a20 */ /* 0x000fe20000410000 */
[----:B------:R-:W-:Y:S02]  /*a9c0*/  HADD2.F32 R72, -RZ, R4.H1_H1 ;  /* 0x30000004ff487230 */ /* 0x000fe40000004100 */
[----:B------:R-:W-:-:S04]  /*a9d0*/  FSETP.GTU.FTZ.AND P1, PT, R69, c[0x0][0x1e4], PT ;  /* 0x0000790045007a0b */ /* 0x000fc80003f3c000 */
[----:B------:R-:W-:Y:S02]  /*a9e0*/  FSEL R69, R70, RZ, !P1 ;  /* 0x000000ff46457208 */ /* 0x000fe40004800000 */
[----:B------:R-:W-:-:S03]  /*a9f0*/  SEL R70, RZ, 0x1, P1 ;  /* 0x00000001ff467807 */ /* 0x000fc60000800000 */
[----:B------:R-:W-:Y:S01]  /*aa00*/  FMUL.FTZ R69, R69, R72 ;  /* 0x0000004845457220 */ /* 0x000fe20000410000 */
[----:B------:R-:W-:-:S03]  /*aa10*/  PRMT R138, R70, 0x7610, R138 ;  /* 0x00007610468a7816 */ /* 0x000fc6000000008a */
[----:B------:R-:W-:Y:S02]  /*aa20*/  @P0 FADD.FTZ R69, R33, R69 ;  /* 0x0000004521450221 */ /* 0x000fe40000010000 */
.L_x_20227:
[----:B------:R-:W-:Y:S05]  /*aa30*/  BSYNC B0 ;  /* 0x0000000000007941 */ /* 0x000fea0003800000 */
.L_x_20226:
        /* <DEDUP_REMOVED lines=18> */
.L_x_20238:
[----:B------:R-:W-:Y:S02]  /*ab60*/  IMAD.MOV.U32 R139, RZ, RZ, R148 ;  /* 0x000000ffff8b7224 */ /* 0x000fe400078e0094 */
.L_x_20239:
[----:B------:R-:W-:Y:S05]  /*ab70*/  BSYNC B1 ;  /* 0x0000000000017941 */ /* 0x000fea0003800000 */
.L_x_20237:
        /* <DEDUP_REMOVED lines=16> */
.L_x_20243:
[----:B------:R-:W-:Y:S05]  /*ac80*/  BSYNC B2 ;  /* 0x0000000000027941 */ /* 0x000fea0003800000 */
.L_x_20242:
        /* <DEDUP_REMOVED lines=44> */
.L_x_20241:
[----:B------:R-:W-:Y:S05]  /*af50*/  BSYNC B1 ;  /* 0x0000000000017941 */ /* 0x000fea0003800000 */
.L_x_20240:
[----:B------:R-:W0:Y:S01]  /*af60*/  I2F.U32 R70, R139 ;  /* 0x0000008b00467306 */ /* 0x000e220000201000 */
[----:B------:R-:W-:Y:S01]  /*af70*/  HFMA2.MMA R71, -RZ, RZ, 0.1171875, 0 ;  /* 0x2f800000ff477435 */ /* 0x000fe200000001ff */
[----:B-----5:R-:W-:-:S05]  /*af80*/  HADD2.F32 R73, -RZ, R41.H0_H0 ;  /* 0x20000029ff497230 */ /* 0x020fca0000004100 */
[----:B------:R-:W-:-:S04]  /*af90*/  FMUL.FTZ R73, R73, c[0x0][0x1ec] ;  /* 0x00007b0049497a20 */ /* 0x000fc80000410000 */
[----:B0-----:R-:W-:Y:S02]  /*afa0*/  FFMA.FTZ R70, R70, R71, 1.1641532182693481445e-10 ;  /* 0x2f00000046467423 */ /* 0x001fe40000010047 */
[----:B------:R-:W-:Y:S01]  /*afb0*/  FMUL.FTZ R71, R73, c[0x0][0x1e8] ;  /* 0x00007a0049477a20 */ /* 0x000fe20000410000 */
[----:B------:R-:W-:Y:S02]  /*afc0*/  HADD2.F32 R73, -RZ, R5.H0_H0 ;  /* 0x20000005ff497230 */ /* 0x000fe40000004100 */
[----:B------:R-:W-:-:S04]  /*afd0*/  FSETP.GTU.FTZ.AND P1, PT, R70, c[0x0][0x1e4], PT ;  /* 0x0000790046007a0b */ /* 0x000fc80003f3c000 */
[----:B------:R-:W-:Y:S02]  /*afe0*/  FSEL R70, R71, RZ, !P1 ;  /* 0x000000ff47467208 */ /* 0x000fe40004800000 */
[----:B------:R-:W-:-:S03]  /*aff0*/  SEL R71, RZ, 0x1, P1 ;  /* 0x00000001ff477807 */ /* 0x000fc60000800000 */
[----:B------:R-:W-:Y:S01]  /*b000*/  FMUL.FTZ R70, R70, R73 ;  /* 0x0000004946467220 */ /* 0x000fe20000410000 */
[----:B------:R-:W-:-:S03]  /*b010*/  PRMT R139, R71, 0x7610, R139 ;  /* 0x00007610478b7816 */ /* 0x000fc6000000008b */
[----:B------:R-:W-:Y:S02]  /*b020*/  @P0 FADD.FTZ R70, R34, R70 ;  /* 0x0000004622460221 */ /* 0x000fe40000010000 */
.L_x_20236:
[----:B------:R-:W-:Y:S05]  /*b030*/  BSYNC B0 ;  /* 0x0000000000007941 */ /* 0x000fea0003800000 */
.L_x_20235:
        /* <DEDUP_REMOVED lines=18> */
.L_x_20247:
[----:B------:R-:W-:Y:S02]  /*b160*/  IMAD.MOV.U32 R140, RZ, RZ, R148 ;  /* 0x000000ffff8c7224 */ /* 0x000fe400078e0094 */
.L_x_20248:
[----:B------:R-:W-:Y:S05]  /*b170*/  BSYNC B1 ;  /* 0x0000000000017941 */ /* 0x000fea0003800000 */
.L_x_20246:
        /* <DEDUP_REMOVED lines=16> */
.L_x_20252:
[----:B------:R-:W-:Y:S05]  /*b280*/  BSYNC B2 ;  /* 0x0000000000027941 */ /* 0x000fea0003800000 */
.L_x_20251:
        /* <DEDUP_REMOVED lines=44> */
.L_x_20250:
[----:B------:R-:W-:Y:S05]  /*b550*/  BSYNC B1 ;  /* 0x0000000000017941 */ /* 0x000fea0003800000 */
.L_x_20249:
        /* <DEDUP_REMOVED lines=13> */
.L_x_20245:
[----:B------:R-:W-:Y:S05]  /*b630*/  BSYNC B0 ;  /* 0x0000000000007941 */ /* 0x000fea0003800000 */
.L_x_20244:
        /* <DEDUP_REMOVED lines=18> */
.L_x_20256:
[----:B------:R-:W-:Y:S02]  /*b760*/  IMAD.MOV.U32 R141, RZ, RZ, R148 ;  /* 0x000000ffff8d7224 */ /* 0x000fe400078e0094 */
.L_x_20257:
[----:B------:R-:W-:Y:S05]  /*b770*/  BSYNC B1 ;  /* 0x0000000000017941 */ /* 0x000fea0003800000 */
.L_x_20255:
        /* <DEDUP_REMOVED lines=16> */
.L_x_20261:
[----:B------:R-:W-:Y:S05]  /*b880*/  BSYNC B2 ;  /* 0x0000000000027941 */ /* 0x000fea0003800000 */
.L_x_20260:
        /* <DEDUP_REMOVED lines=44> */
.L_x_20259:
[----:B------:R-:W-:Y:S05]  /*bb50*/  BSYNC B1 ;  /* 0x0000000000017941 */ /* 0x000fea0003800000 */
.L_x_20258:
[----:B------:R-:W0:Y:S01]  /*bb60*/  I2F.U32 R72, R141 ;  /* 0x0000008d00487306 */ /* 0x000e220000201000 */
[----:B------:R-:W-:Y:S01]  /*bb70*/  HFMA2.MMA R73, -RZ, RZ, 0.1171875, 0 ;  /* 0x2f800000ff497435 */ /* 0x000fe200000001ff */
[----:B------:R-:W-:-:S05]  /*bb80*/  HADD2.F32 R75, -RZ, R42.H0_H0 ;  /* 0x2000002aff4b7230 */ /* 0x000fca0000004100 */
[----:B------:R-:W-:-:S04]  /*bb90*/  FMUL.FTZ R75, R75, c[0x0][0x1ec] ;  /* 0x00007b004b4b7a20 */ /* 0x000fc80000410000 */
[----:B0-----:R-:W-:Y:S01]  /*bba0*/  FFMA.FTZ R72, R72, R73, 1.1641532182693481445e-10 ;  /* 0x2f00000048487423 */ /* 0x001fe20000010049 */
[----:B------:R-:W-:-:S04]  /*bbb0*/  HADD2.F32 R73, -RZ, R6.H0_H0 ;  /* 0x20000006ff497230 */ /* 0x000fc80000004100 */
[----:B------:R-:W-:Y:S01]  /*bbc0*/  FSETP.GTU.FTZ.AND P1, PT, R72, c[0x0][0x1e4], PT ;  /* 0x0000790048007a0b */ /* 0x000fe20003f3c000 */
[----:B------:R-:W-:-:S05]  /*bbd0*/  FMUL.FTZ R72, R75, c[0x0][0x1e8] ;  /* 0x00007a004b487a20 */ /* 0x000fca0000410000 */
[----:B------:R-:W-:-:S05]  /*bbe0*/  FSEL R72, R72, RZ, !P1 ;  /* 0x000000ff48487208 */ /* 0x000fca0004800000 */
[----:B------:R-:W-:Y:S01]  /*bbf0*/  FMUL.FTZ R72, R72, R73 ;  /* 0x0000004948487220 */ /* 0x000fe20000410000 */
[----:B------:R-:W-:-:S03]  /*bc00*/  SEL R73, RZ, 0x1, P1 ;  /* 0x00000001ff497807 */ /* 0x000fc60000800000 */
[----:B------:R-:W-:Y:S01]  /*bc10*/  @P0 FADD.FTZ R72, R36, R72 ;  /* 0x0000004824480221 */ /* 0x000fe20000010000 */
[----:B------:R-:W-:Y:S02]  /*bc20*/  PRMT R141, R73, 0x7610, R141 ;  /* 0x00007610498d7816 */ /* 0x000fe4000000008d */
.L_x_20254:
[----:B------:R-:W-:Y:S05]  /*bc30*/  BSYNC B0 ;  /* 0x0000000000007941 */ /* 0x000fea0003800000 */
.L_x_20253:
        /* <DEDUP_REMOVED lines=18> */
.L_x_20265:
[----:B------:R-:W-:Y:S02]  /*bd60*/  IMAD.MOV.U32 R142, RZ, RZ, R148 ;  /* 0x000000ffff8e7224 */ /* 0x000fe400078e0094 */
.L_x_20266:
[----:B------:R-:W-:Y:S05]  /*bd70*/  BSYNC B1 ;  /* 0x0000000000017941 */ /* 0x000fea0003800000 */
.L_x_20264:
        /* <DEDUP_REMOVED lines=16> */
.L_x_20270:
[----:B------:R-:W-:Y:S05]  /*be80*/  BSYNC B2 ;  /* 0x0000000000027941 */ /* 0x000fea0003800000 */
.L_x_20269:
        /* <DEDUP_REMOVED lines=44> */
.L_x_20268:
[----:B------:R-:W-:Y:S05]  /*c150*/  BSYNC B1 ;  /* 0x0000000000017941 */ /* 0x000fea0003800000 */
.L_x_20267:
[----:B------:R-:W0:Y:S01]  /*c160*/  I2F.U32 R73, R142 ;  /* 0x0000008e00497306 */ /* 0x000e220000201000 */
[----:B------:R-:W-:-:S10]  /*c170*/  HFMA2.MMA R74, -RZ, RZ, 0.1171875, 0 ;  /* 0x2f800000ff4a7435 */ /* 0x000fd400000001ff */
[----:B0-----:R-:W-:Y:S01]  /*c180*/  FFMA.FTZ R73, R73, R74, 1.1641532182693481445e-10 ;  /* 0x2f00000049497423 */ /* 0x001fe2000001004a */
[----:B------:R-:W-:-:S04]  /*c190*/  HADD2.F32 R74, -RZ, R42.H1_H1 ;  /* 0x3000002aff4a7230 */ /* 0x000fc80000004100 */
[----:B------:R-:W-:Y:S01]  /*c1a0*/  FSETP.GTU.FTZ.AND P1, PT, R73, c[0x0][0x1e4], PT ;  /* 0x0000790049007a0b */ /* 0x000fe20003f3c000 */
[----:B------:R-:W-:-:S04]  /*c1b0*/  FMUL.FTZ R74, R74, c[0x0][0x1ec] ;  /* 0x00007b004a4a7a20 */ /* 0x000fc80000410000 */
[----:B------:R-:W-:Y:S01]  /*c1c0*/  FMUL.FTZ R73, R74, c[0x0][0x1e8] ;  /* 0x00007a004a497a20 */ /* 0x000fe20000410000 */
[----:B------:R-:W-:-:S04]  /*c1d0*/  HADD2.F32 R74, -RZ, R6.H1_H1 ;  /* 0x30000006ff4a7230 */ /* 0x000fc80000004100 */
[----:B------:R-:W-:-:S05]  /*c1e0*/  FSEL R73, R73, RZ, !P1 ;  /* 0x000000ff49497208 */ /* 0x000fca0004800000 */
[----:B------:R-:W-:Y:S01]  /*c1f0*/  FMUL.FTZ R73, R73, R74 ;  /* 0x0000004a49497220 */ /* 0x000fe20000410000 */
[----:B------:R-:W-:-:S03]  /*c200*/  SEL R74, RZ, 0x1, P1 ;  /* 0x00000001ff4a7807 */ /* 0x000fc60000800000 */
[----:B------:R-:W-:Y:S01]  /*c210*/  @P0 FADD.FTZ R73, R37, R73 ;  /* 0x0000004925490221 */ /* 0x000fe20000010000 */
[----:B------:R-:W-:Y:S02]  /*c220*/  PRMT R142, R74, 0x7610, R142 ;  /* 0x000076104a8e7816 */ /* 0x000fe4000000008e */
.L_x_20263:
[----:B------:R-:W-:Y:S05]  /*c230*/  BSYNC B0 ;  /* 0x0000000000007941 */ /* 0x000fea0003800000 */
.L_x_20262:
        /* <DEDUP_REMOVED lines=18> */
.L_x_20274:
[----:B------:R-:W-:Y:S02]  /*c360*/  IMAD.MOV.U32 R136, RZ, RZ, R148 ;  /* 0x000000ffff887224 */ /* 0x000fe400078e0094 */
.L_x_20275:
[----:B------:R-:W-:Y:S05]  /*c370*/  BSYNC B1 ;  /* 0x0000000000017941 */ /* 0x000fea0003800000 */
.L_x_20273:
        /* <DEDUP_REMOVED lines=16> */
.L_x_20279:
[----:B------:R-:W-:Y:S05]  /*c480*/  BSYNC B2 ;  /* 0x0000000000027941 */ /* 0x000fea0003800000 */
.L_x_20278:
        /* <DEDUP_REMOVED lines=44> */
.L_x_20277:
[----:B------:R-:W-:Y:S05]  /*c750*/  BSYNC B1 ;  /* 0x0000000000017941 */ /* 0x000fea0003800000 */
.L_x_20276:
[----:B------:R-:W0:Y:S01]  /*c760*/  I2F.U32 R74, R136 ;  /* 0x00000088004a7306 */ /* 0x000e220000201000 */
[----:B------:R-:W-:-:S10]  /*c770*/  HFMA2.MMA R75, -RZ, RZ, 0.1171875, 0 ;  /* 0x2f800000ff4b7435 */ /* 0x000fd400000001ff */
[----:B0-----:R-:W-:Y:S01]  /*c780*/  FFMA.FTZ R74, R74, R75, 1.1641532182693481445e-10 ;  /* 0x2f0000004a4a7423 */ /* 0x001fe2000001004b */
[----:B------:R-:W-:-:S04]  /*c790*/  HADD2.F32 R75, -RZ, R43.H0_H0 ;  /* 0x2000002bff4b7230 */ /* 0x000fc80000004100 */
[----:B------:R-:W-:Y:S01]  /*c7a0*/  FSETP.GTU.FTZ.AND P1, PT, R74, c[0x0][0x1e4], PT ;  /* 0x000079004a007a0b */ /* 0x000fe20003f3c000 */
[----:B------:R-:W-:-:S04]  /*c7b0*/  FMUL.FTZ R75, R75, c[0x0][0x1ec] ;  /* 0x00007b004b4b7a20 */ /* 0x000fc80000410000 */
[----:B------:R-:W-:Y:S01]  /*c7c0*/  FMUL.FTZ R74, R75, c[0x0][0x1e8] ;  /* 0x00007a004b4a7a20 */ /* 0x000fe20000410000 */
[----:B------:R-:W-:-:S04]  /*c7d0*/  HADD2.F32 R75, -RZ, R7.H0_H0 ;  /* 0x20000007ff4b7230 */ /* 0x000fc80000004100 */
[----:B------:R-:W-:-:S05]  /*c7e0*/  FSEL R74, R74, RZ, !P1 ;  /* 0x000000ff4a4a7208 */ /* 0x000fca0004800000 */
[----:B------:R-:W-:Y:S01]  /*c7f0*/  FMUL.FTZ R74, R74, R75 ;  /* 0x0000004b4a4a7220 */ /* 0x000fe20000410000 */
[----:B------:R-:W-:-:S03]  /*c800*/  SEL R75, RZ, 0x1, P1 ;  /* 0x00000001ff4b7807 */ /* 0x000fc60000800000 */
[----:B------:R-:W-:Y:S01]  /*c810*/  @P0 FADD.FTZ R74, R38, R74 ;  /* 0x0000004a264a0221 */ /* 0x000fe20000010000 */
[----:B------:R-:W-:Y:S02]  /*c820*/  PRMT R136, R75, 0x7610, R136 ;  /* 0x000076104b887816 */ /* 0x000fe40000000088 */
.L_x_20272:
[----:B------:R-:W-:Y:S05]  /*c830*/  BSYNC B0 ;  /* 0x0000000000007941 */ /* 0x000fea0003800000 */
.L_x_20271:
        /* <DEDUP_REMOVED lines=18> */
.L_x_20283:
[----:B------:R-:W-:Y:S02]  /*c960*/  IMAD.MOV.U32 R137, RZ, RZ, R148 ;  /* 0x000000ffff897224 */ /* 0x000fe400078e0094 */
.L_x_20284:
[----:B------:R-:W-:Y:S05]  /*c970*/  BSYNC B1 ;  /* 0x0000000000017941 */ /* 0x000fea0003800000 */
.L_x_20282:
        /* <DEDUP_REMOVED lines=16> */
.L_x_20288:
[----:B------:R-:W-:Y:S05]  /*ca80*/  BSYNC B2 ;  /* 0x0000000000027941 */ /* 0x000fea0003800000 */
.L_x_20287:
        /* <DEDUP_REMOVED lines=44> */
.L_x_20286:
[----:B------:R-:W-:Y:S05]  /*cd50*/  BSYNC B1 ;  /* 0x0000000000017941 */ /* 0x000fea0003800000 */
.L_x_20285:
        /* <DEDUP_REMOVED lines=13> */
.L_x_20281:
[----:B------:R-:W-:Y:S05]  /*ce30*/  BSYNC B0 ;  /* 0x0000000000007941 */ /* 0x000fea0003800000 */
.L_x_20280:
        /* <DEDUP_REMOVED lines=56> */
.L_x_20290:
[----:B------:R-:W-:Y:S05]  /*d1c0*/  BSYNC B0 ;  /* 0x0000000000007941 */ /* 0x000fea0003800000 */
.L_x_20289:
        /* <DEDUP_REMOVED lines=9> */
.L_x_20297:
        /* <DEDUP_REMOVED lines=84> */
.L_x_20298:
        /* <DEDUP_REMOVED lines=91> */
[----:B------:R-:W-:Y:S01]  /*dd50*/  HADD2.F32 R45, -RZ, R115.H0_H0 ;  /* 0x20000073ff2d7230 */ /* 0x000fe20000004100 */
[C---:B------:R-:W-:Y:S02]  /*dd60*/  FADD.FTZ R52, -R145.reuse, R52 ;  /* 0x0000003491347221 */ /* 0x040fe40000010100 */
[----:B------:R-:W-:-:S02]  /*dd70*/  FADD.FTZ R53, -R145, R53 ;  /* 0x0000003591357221 */ /* 0x000fc40000010100 */
[----:B------:R-:W-:Y:S02]  /*dd80*/  FMUL.FTZ R50, R161, R50 ;  /* 0x00000032a1327220 */ /* 0x000fe40000410000 */
[C---:B------:R-:W-:Y:S02]  /*dd90*/  FADD.FTZ R51, -R145.reuse, R51 ;  /* 0x0000003391337221 */ /* 0x040fe40000010100 */
[C---:B------:R-:W-:Y:S02]  /*dda0*/  FADD.FTZ R48, -R145.reuse, R48 ;  /* 0x0000003091307221 */ /* 0x040fe40000010100 */
[C---:B------:R-:W-:Y:S02]  /*ddb0*/  FADD.FTZ R151, -R145.reuse, R55 ;  /* 0x0000003791977221 */ /* 0x040fe40000010100 */
[----:B------:R-:W-:Y:S02]  /*ddc0*/  FADD.FTZ R152, -R145, R56 ;  /* 0x0000003891987221 */ /* 0x000fe40000010100 */
[C---:B------:R-:W-:Y:S01]  /*ddd0*/  FMUL.FTZ R56, R161.reuse, R52 ;  /* 0x00000034a1387220 */ /* 0x040fe20000410000 */
[----:B------:R-:W-:Y:S01]  /*dde0*/  HADD2.F32 R52, -RZ, R115.H1_H1 ;  /* 0x30000073ff347230 */ /* 0x000fe20000004100 */
[----:B------:R-:W-:-:S02]  /*ddf0*/  FMUL.FTZ R55, R161, R53 ;  /* 0x00000035a1377220 */ /* 0x000fc40000410000 */
[----:B------:R-:W-:Y:S02]  /*de00*/  FADD.FTZ R54, -R145, R54 ;  /* 0x0000003691367221 */ /* 0x000fe40000010100 */
[----:B------:R-:W-:Y:S01]  /*de10*/  FFMA.FTZ R53, R50, R45, R99 ;  /* 0x0000002d32357223 */ /* 0x000fe20000010063 */
[--C-:B------:R-:W-:Y:S01]  /*de20*/  HADD2.F32 R45, -RZ, R114.reuse.H0_H0 ;  /* 0x20000072ff2d7230 */ /* 0x100fe20000004100 */
[C---:B------:R-:W-:Y:S01]  /*de30*/  FMUL.FTZ R51, R161.reuse, R51 ;  /* 0x00000033a1337220 */ /* 0x040fe20000410000 */
[----:B------:R-:W-:Y:S01]  /*de40*/  HADD2.F32 R50, -RZ, R114.H1_H1 ;  /* 0x30000072ff327230 */ /* 0x000fe20000004100 */
[----:B------:R-:W-:Y:S02]  /*de50*/  FMUL.FTZ R48, R161, R48 ;  /* 0x00000030a1307220 */ /* 0x000fe40000410000 */
[C---:B------:R-:W-:Y:S02]  /*de60*/  FADD.FTZ R49, -R145.reuse, R49 ;  /* 0x0000003191317221 */ /* 0x040fe40000010100 */
[----:B------:R-:W-:-:S02]  /*de70*/  FADD.FTZ R154, -R145, R58 ;  /* 0x0000003a919a7221 */ /* 0x000fc40000010100 */
[----:B------:R-:W-:Y:S02]  /*de80*/  FADD.FTZ R46, -R145, R46 ;  /* 0x0000002e912e7221 */ /* 0x000fe40000010100 */
[----:B------:R-:W-:Y:S02]  /*de90*/  FMUL.FTZ R58, R161, R54 ;  /* 0x00000036a13a7220 */ /* 0x000fe40000410000 */
[----:B------:R-:W-:Y:S02]  /*dea0*/  FFMA.FTZ R54, R51, R52, R100 ;  /* 0x0000003433367223 */ /* 0x000fe40000010064 */
[----:B------:R-:W-:Y:S01]  /*deb0*/  FFMA.FTZ R51, R48, R45, R97 ;  /* 0x0000002d30337223 */ /* 0x000fe20000010061 */
[--C-:B------:R-:W-:Y:S01]  /*dec0*/  HADD2.F32 R45, -RZ, R113.reuse.H0_H0 ;  /* 0x20000071ff2d7230 */ /* 0x100fe20000004100 */
[C---:B------:R-:W-:Y:S01]  /*ded0*/  FMUL.FTZ R49, R161.reuse, R49 ;  /* 0x00000031a1317220 */ /* 0x040fe20000410000 */
[----:B------:R-:W-:Y:S01]  /*dee0*/  HADD2.F32 R48, -RZ, R113.H1_H1 ;  /* 0x30000071ff307230 */ /* 0x000fe20000004100 */
[----:B------:R-:W-:-:S02]  /*def0*/  FMUL.FTZ R46, R161, R46 ;  /* 0x0000002ea12e7220 */ /* 0x000fc40000410000 */
[----:B------:R-:W-:Y:S02]  /*df00*/  FADD.FTZ R44, -R145, R44 ;  /* 0x0000002c912c7221 */ /* 0x000fe40000010100 */
[----:B------:R-:W-:Y:S02]  /*df10*/  FFMA.FTZ R52, R49, R50, R98 ;  /* 0x0000003231347223 */ /* 0x000fe40000010062 */
[----:B------:R-:W-:Y:S01]  /*df20*/  FFMA.FTZ R50, R46, R45, R95 ;  /* 0x0000002d2e327223 */ /* 0x000fe2000001005f */
[----:B------:R-:W-:Y:S01]  /*df30*/  HADD2.F32 R45, -RZ, R112.H0_H0 ;  /* 0x20000070ff2d7230 */ /* 0x000fe20000004100 */
[C---:B------:R-:W-:Y:S01]  /*df40*/  FMUL.FTZ R149, R161.reuse, R149 ;  /* 0x00000095a1957220 */ /* 0x040fe20000410000 */
[----:B------:R-:W-:Y:S01]  /*df50*/  F2FP.PACK_AB R46, R52, R51 ;  /* 0x00000033342e723e */ /* 0x000fe200000000ff */
[----:B------:R-:W-:Y:S02]  /*df60*/  FMUL.FTZ R44, R161, R44 ;  /* 0x0000002ca12c7220 */ /* 0x000fe40000410000 */
[----:B------:R-:W-:-:S02]  /*df70*/  IMAD R143, R143, c[0x0][0x168], RZ ;  /* 0x00005a008f8f7a24 */ /* 0x000fc400078e02ff */
[----:B------:R-:W-:Y:S02]  /*df80*/  FFMA.FTZ R149, R149, R48, R96 ;  /* 0x0000003095957223 */ /* 0x000fe40000010060 */
[----:B------:R-:W-:Y:S01]  /*df90*/  FFMA.FTZ R48, R44, R45, R93 ;  /* 0x0000002d2c307223 */ /* 0x000fe2000001005d */
[----:B------:R-:W-:Y:S01]  /*dfa0*/  SHF.R.S32.HI R44, RZ, 0x1f, R143 ;  /* 0x0000001fff2c7819 */ /* 0x000fe2000001148f */
[----:B------:R-:W-:Y:S01]  /*dfb0*/  HADD2.F32 R45, -RZ, R112.H1_H1 ;  /* 0x30000070ff2d7230 */ /* 0x000fe20000004100 */
[----:B------:R-:W-:Y:S02]  /*dfc0*/  FMUL.FTZ R154, R161, R154 ;  /* 0x0000009aa19a7220 */ /* 0x000fe40000410000 */
[----:B------:R-:W-:Y:S01]  /*dfd0*/  LEA.HI R143, R44, R143, RZ, 0x3 ;  /* 0x0000008f2c8f7211 */ /* 0x000fe200078f18ff */
[--C-:B------:R-:W-:Y:S01]  /*dfe0*/  HADD2.F32 R44, -RZ, R31.reuse.H0_H0 ;  /* 0x2000001fff2c7230 */ /* 0x100fe20000004100 */
[----:B------:R-:W-:Y:S02]  /*dff0*/  FADD.FTZ R59, -R145, R59 ;  /* 0x0000003b913b7221 */ /* 0x000fe40000010100 */
[----:B------:R-:W-:Y:S01]  /*e000*/  FFMA.FTZ R49, R47, R45, R94 ;  /* 0x0000002d2f317223 */ /* 0x000fe2000001005e */
[----:B------:R-:W-:Y:S01]  /*e010*/  HADD2.F32 R45, -RZ, R31.H1_H1 ;  /* 0x3000001fff2d7230 */ /* 0x000fe20000004100 */
[----:B------:R-:W-:Y:S01]  /*e020*/  FFMA.FTZ R154, R154, R44, R107 ;  /* 0x0000002c9a9a7223 */ /* 0x000fe2000001006b */
[----:B------:R-:W-:Y:S01]  /*e030*/  HADD2.F32 R44, -RZ, R30.H0_H0 ;  /* 0x2000001eff2c7230 */ /* 0x000fe20000004100 */
[----:B------:R-:W-:Y:S01]  /*e040*/  FMUL.FTZ R152, R161, R152 ;  /* 0x00000098a1987220 */ /* 0x000fe20000410000 */
[----:B------:R-:W-:Y:S01]  /*e050*/  LEA.HI.SX32 R143, R143, R0, 0x1d ;  /* 0x000000008f8f7211 */ /* 0x000fe200078feaff */
[----:B------:R-:W-:Y:S01]  /*e060*/  FMUL.FTZ R59, R161, R59 ;  /* 0x0000003ba13b7220 */ /* 0x000fe20000410000 */
[----:B------:R-:W-:Y:S01]  /*e070*/  F2FP.PACK_AB R47, R54, R53 ;  /* 0x00000035362f723e */ /* 0x000fe200000000ff */
[----:B------:R-:W-:-:S02]  /*e080*/  FADD.FTZ R57, -R145, R57 ;  /* 0x0000003991397221 */ /* 0x000fc40000010100 */
[----:B------:R-:W-:Y:S01]  /*e090*/  FFMA.FTZ R59, R59, R45, R108 ;  /* 0x0000002d3b3b7223 */ /* 0x000fe2000001006c */
[----:B------:R-:W-:Y:S01]  /*e0a0*/  HADD2.F32 R45, -RZ, R30.H1_H1 ;  /* 0x3000001eff2d7230 */ /* 0x000fe20000004100 */
[----:B------:R-:W-:Y:S01]  /*e0b0*/  FFMA.FTZ R152, R152, R44, R105 ;  /* 0x0000002c98987223 */ /* 0x000fe20000010069 */
[--C-:B------:R-:W-:Y:S01]  /*e0c0*/  HADD2.F32 R44, -RZ, R29.reuse.H0_H0 ;  /* 0x2000001dff2c7230 */ /* 0x100fe20000004100 */
[----:B------:R-:W-:Y:S01]  /*e0d0*/  FMUL.FTZ R57, R161, R57 ;  /* 0x00000039a1397220 */ /* 0x000fe20000410000 */
[----:B------:R-:W-:Y:S01]  /*e0e0*/  F2FP.PACK_AB R51, R59, R154 ;  /* 0x0000009a3b33723e */ /* 0x000fe200000000ff */
[----:B------:R-:W-:Y:S02]  /*e0f0*/  FMUL.FTZ R151, R161, R151 ;  /* 0x00000097a1977220 */ /* 0x000fe40000410000 */
[----:B------:R-:W-:Y:S01]  /*e100*/  FFMA.FTZ R57, R57, R45, R106 ;  /* 0x0000002d39397223 */ /* 0x000fe2000001006a */
[----:B------:R-:W-:Y:S01]  /*e110*/  HADD2.F32 R45, -RZ, R29.H1_H1 ;  /* 0x3000001dff2d7230 */ /* 0x000fe20000004100 */
[----:B------:R-:W-:Y:S01]  /*e120*/  FFMA.FTZ R58, R58, R44, R103 ;  /* 0x0000002c3a3a7223 */ /* 0x000fe20000010067 */
[----:B------:R-:W-:Y:S01]  /*e130*/  HADD2.F32 R44, -RZ, R28.H0_H0 ;  /* 0x2000001cff2c7230 */ /* 0x000fe20000004100 */
[----:B------:R-:W-:-:S02]  /*e140*/  FADD.FTZ R66, -R145, R66 ;  /* 0x0000004291427221 */ /* 0x000fc40000010100 */
[----:B------:R-:W-:Y:S01]  /*e150*/  FFMA.FTZ R151, R151, R45, R104 ;  /* 0x0000002d97977223 */ /* 0x000fe20000010068 */
[----:B------:R-:W-:Y:S01]  /*e160*/  HADD2.F32 R45, -RZ, R28.H1_H1 ;  /* 0x3000001cff2d7230 */ /* 0x000fe20000004100 */
[----:B------:R-:W-:Y:S01]  /*e170*/  FFMA.FTZ R56, R56, R44, R101 ;  /* 0x0000002c38387223 */ /* 0x000fe20000010065 */
[--C-:B------:R-:W-:Y:S01]  /*e180*/  HADD2.F32 R44, -RZ, R27.reuse.H0_H0 ;  /* 0x2000001bff2c7230 */ /* 0x100fe20000004100 */
[----:B------:R-:W-:Y:S02]  /*e190*/  FMUL.FTZ R66, R161, R66 ;  /* 0x00000042a1427220 */ /* 0x000fe40000410000 */
[C---:B------:R-:W-:Y:S02]  /*e1a0*/  FADD.FTZ R64, -R145.reuse, R64 ;  /* 0x0000004091407221 */ /* 0x040fe40000010100 */
[----:B------:R-:W-:Y:S02]  /*e1b0*/  FADD.FTZ R67, -R145, R67 ;  /* 0x0000004391437221 */ /* 0x000fe40000010100 */
[----:B------:R-:W-:Y:S01]  /*e1c0*/  FFMA.FTZ R55, R55, R45, R102 ;  /* 0x0000002d37377223 */ /* 0x000fe20000010066 */
[----:B------:R-:W-:Y:S01]  /*e1d0*/  HADD2.F32 R45, -RZ, R27.H1_H1 ;  /* 0x3000001bff2d7230 */ /* 0x000fe20000004100 */
[----:B------:R-:W-:Y:S01]  /*e1e0*/  FFMA.FTZ R66, R66, R44, R119 ;  /* 0x0000002c42427223 */ /* 0x000fe20000010077 */
[----:B------:R-:W-:Y:S01]  /*e1f0*/  HADD2.F32 R44, -RZ, R26.H0_H0 ;  /* 0x2000001aff2c7230 */ /* 0x000fe20000004100 */
[----:B------:R-:W-:-:S02]  /*e200*/  FMUL.FTZ R64, R161, R64 ;  /* 0x00000040a1407220 */ /* 0x000fc40000410000 */
        /* <DEDUP_REMOVED lines=15> */
[----:B------:R-:W-:Y:S01]  /*e300*/  FMUL.FTZ R60, R161, R60 ;  /* 0x0000003ca13c7220 */ /* 0x000fe20000410000 */
[----:B------:R-:W-:Y:S01]  /*e310*/  F2FP.PACK_AB R54, R65, R64 ;  /* 0x000000404136723e */ /* 0x000fe200000000ff */
[----:B------:R-:W-:Y:S01]  /*e320*/  FMUL.FTZ R63, R161, R63 ;  /* 0x0000003fa13f7220 */ /* 0x000fe20000410000 */
[----:B------:R-:W-:Y:S01]  /*e330*/  IADD3 R64, R143, 0x200, RZ ;  /* 0x000002008f407810 */ /* 0x000fe20007ffe0ff */
[----:B------:R-:W-:-:S02]  /*e340*/  FADD.FTZ R61, -R145, R61 ;  /* 0x0000003d913d7221 */ /* 0x000fc40000010100 */
        /* <DEDUP_REMOVED lines=17> */
[----:B------:R-:W-:Y:S02]  /*e460*/  FMUL.FTZ R75, R161, R75 ;  /* 0x0000004ba14b7220 */ /* 0x000fe40000410000 */
        /* <DEDUP_REMOVED lines=21> */
[----:B------:R-:W-:Y:S01]  /*e5c0*/  F2FP.PACK_AB R44, R49, R48 ;  /* 0x00000030312c723e */ /* 0x000fe200000000ff */
[----:B------:R-:W-:Y:S01]  /*e5d0*/  FMUL.FTZ R69, R161, R69 ;  /* 0x00000045a1457220 */ /* 0x000fe20000410000 */
[----:B------:R-:W-:Y:S02]  /*e5e0*/  F2FP.PACK_AB R48, R55, R56 ;  /* 0x000000383730723e */ /* 0x000fe400000000ff */
[----:B------:R-:W-:Y:S01]  /*e5f0*/  F2FP.PACK_AB R55, R67, R66 ;  /* 0x000000424337723e */ /* 0x000fe200000000ff */
[----:B------:R-:W-:Y:S01]  /*e600*/  IMAD.MOV.U32 R67, RZ, RZ, 0x10 ;  /* 0x00000010ff437424 */ /* 0x000fe200078e00ff */
[----:B------:R-:W-:Y:S01]  /*e610*/  IADD3 R66, R143, 0x300, RZ ;  /* 0x000003008f427810 */ /* 0x000fe20007ffe0ff */
[----:B------:R-:W-:Y:S01]  /*e620*/  FFMA.FTZ R69, R69, R45, R122 ;  /* 0x0000002d45457223 */ /* 0x000fe2000001007a */
[----:B------:R-:W-:Y:S01]  /*e630*/  F2FP.PACK_AB R45, R149, R50 ;  /* 0x00000032952d723e */ /* 0x000fe200000000ff */
[----:B------:R-:W-:Y:S01]  /*e640*/  IMAD.WIDE.U32 R60, R143, R67, c[0x0][0x208] ;  /* 0x000082008f3c7625 */ /* 0x000fe200078e0043 */
[----:B------:R-:W-:-:S02]  /*e650*/  F2FP.PACK_AB R50, R57, R152 ;  /* 0x000000983932723e */ /* 0x000fc400000000ff */
[----:B------:R-:W-:Y:S01]  /*e660*/  F2FP.PACK_AB R49, R151, R58 ;  /* 0x0000003a9731723e */ /* 0x000fe200000000ff */
[-C--:B------:R-:W-:Y:S01]  /*e670*/  IMAD.WIDE.U32 R62, R62, R67.reuse, c[0x0][0x208] ;  /* 0x000082003e3e7625 */ /* 0x080fe200078e0043 */
[----:B------:R-:W-:Y:S01]  /*e680*/  F2FP.PACK_AB R58, R73, R72 ;  /* 0x00000048493a723e */ /* 0x000fe200000000ff */
[----:B------:R0:W-:Y:S01]  /*e690*/  STG.E.128 [R60.64], R44 ;  /* 0x0000002c3c007986 */ /* 0x0001e2000c101d04 */
[----:B------:R-:W-:Y:S01]  /*e6a0*/  F2FP.PACK_AB R57, R71, R70 ;  /* 0x000000464739723e */ /* 0x000fe200000000ff */
[-C--:B------:R-:W-:Y:S01]  /*e6b0*/  IMAD.WIDE.U32 R64, R64, R67.reuse, c[0x0][0x208] ;  /* 0x0000820040407625 */ /* 0x080fe200078e0043 */
[----:B------:R-:W-:Y:S01]  /*e6c0*/  F2FP.PACK_AB R56, R69, R68 ;  /* 0x000000444538723e */ /* 0x000fe200000000ff */
[----:B------:R0:W-:Y:S02]  /*e6d0*/  STG.E.128 [R62.64], R48 ;  /* 0x000000303e007986 */ /* 0x0001e4000c101d04 */
[----:B------:R-:W-:Y:S02]  /*e6e0*/  IMAD.WIDE.U32 R66, R66, R67, c[0x0][0x208] ;  /* 0x0000820042427625 */ /* 0x000fe400078e0043 */
[----:B------:R0:W-:Y:S04]  /*e6f0*/  STG.E.128 [R64.64], R52 ;  /* 0x0000003440007986 */ /* 0x0001e8000c101d04 */
[----:B------:R0:W-:Y:S02]  /*e700*/  STG.E.128 [R66.64], R56 ;  /* 0x0000003842007986 */ /* 0x0001e4000c101d04 */
.L_x_20294:
[----:B-1----:R-:W-:Y:S05]  /*e710*/  BSYNC B0 ;  /* 0x0000000000007941 */ /* 0x002fea0003800000 */
.L_x_20293:
[----:B------:R-:W-:Y:S02]  /*e720*/  IADD3 R76, R76, c[0x0][0x160], RZ ;  /* 0x000058004c4c7a10 */ /* 0x000fe40007ffe0ff */
[----:B------:R-:W-:-:S02]  /*e730*/  LOP3.LUT P1, RZ, R134, 0xff, RZ, 0xc0, !PT ;  /* 0x000000ff86ff7812 */ /* 0x000fc4000782c0ff */
[----:B------:R-:W-:Y:S02]  /*e740*/  ISETP.GE.AND P0, PT, R76, c[0x0][0x164], PT ;  /* 0x000059004c007a0c */ /* 0x000fe40003f06270 */
[----:B------:R-:W-:-:S11]  /*e750*/  SEL R134, RZ, 0x1, P1 ;  /* 0x00000001ff867807 */ /* 0x000fd60000800000 */
[----:B0-----:R-:W-:Y:S01]  /*e760*/  @P0 CALL.REL.NOINC `(.L_x_20295) ;  /* 0x0000001000000944 */ /* 0x001fe20003c00000 */
[----:B------:R-:W-:Y:S05]  /*e770*/  BRA `(.L_x_20296) ;  /* 0xffff21f000007947 */ /* 0x000fea000383ffff */
.L_x_20295:
[----:B------:R-:W-:Y:S05]  /*e780*/  EXIT ;  /* 0x000000000000794d */ /* 0x000fea0003800000 */
.L_x_20291:
[----:B------:R-:W-:Y:S01]  /*e790*/  HFMA2.MMA R152, -RZ, RZ, 0, 5.9604644775390625e-08 ;  /* 0x00000001ff987435 */ /* 0x000fe200000001ff */
[----:B------:R-:W-:Y:S01]  /*e7a0*/  IMAD.MOV.U32 R155, RZ, RZ, 0x1f ;  /* 0x0000001fff9b7424 */ /* 0x000fe200078e00ff */
[----:B------:R-:W-:Y:S01]  /*e7b0*/  MOV R156, 0xe7e0 ;  /* 0x0000e7e0009c7802 */ /* 0x000fe20000000f00 */
[----:B------:R-:W-:-:S03]  /*e7c0*/  IMAD.MOV.U32 R158, RZ, RZ, -0x1 ;  /* 0xffffffffff9e7424 */ /* 0x000fc600078e00ff */
[----:B------:R-:W-:Y:S05]  /*e7d0*/  CALL.REL.NOINC `($__internal_111_$__cuda_sm70_shflsync_bfly_p) ;  /* 0x0000079000007944 */ /* 0x000fea0003c00000 */
[----:B01----:R-:W-:Y:S05]  /*e7e0*/  BRA `(.L_x_20297) ;  /* 0xffffea7000007947 */ /* 0x003fea000383ffff */
.L_x_20292:
[----:B------:R-:W-:Y:S01]  /*e7f0*/  MOV R152, 0x2 ;  /* 0x0000000200987802 */ /* 0x000fe20000000f00 */
[----:B------:R-:W-:Y:S01]  /*e800*/  IMAD.MOV.U32 R155, RZ, RZ, 0x1f ;  /* 0x0000001fff9b7424 */ /* 0x000fe200078e00ff */
[----:B------:R-:W-:Y:S01]  /*e810*/  MOV R156, 0xe840 ;  /* 0x0000e840009c7802 */ /* 0x000fe20000000f00 */
[----:B------:R-:W-:Y:S02]  /*e820*/  IMAD.MOV.U32 R158, RZ, RZ, -0x1 ;  /* 0xffffffffff9e7424 */ /* 0x000fe400078e00ff */
[----:B------:R-:W-:Y:S05]  /*e830*/  CALL.REL.NOINC `($__internal_111_$__cuda_sm70_shflsync_bfly_p) ;  /* 0x0000073000007944 */ /* 0x000fea0003c00000 */
[----:B01----:R-:W-:Y:S01]  /*e840*/  FADD.FTZ R159, R159, R152 ;  /* 0x000000989f9f7221 */ /* 0x003fe20000010000 */
[----:B------:R-:W-:Y:S01]  /*e850*/  HFMA2.MMA R152, -RZ, RZ, 0, 2.384185791015625e-07 ;  /* 0x00000004ff987435 */ /* 0x000fe200000001ff */
[----:B------:R-:W-:Y:S01]  /*e860*/  IMAD.MOV.U32 R155, RZ, RZ, 0x1f ;  /* 0x0000001fff9b7424 */ /* 0x000fe200078e00ff */
[----:B------:R-:W-:Y:S01]  /*e870*/  MOV R156, 0xe8a0 ;  /* 0x0000e8a0009c7802 */ /* 0x000fe20000000f00 */
[----:B------:R-:W-:-:S03]  /*e880*/  IMAD.MOV.U32 R158, RZ, RZ, -0x1 ;  /* 0xffffffffff9e7424 */ /* 0x000fc600078e00ff */
[----:B------:R-:W-:Y:S05]  /*e890*/  CALL.REL.NOINC `($__internal_111_$__cuda_sm70_shflsync_bfly_p) ;  /* 0x000006d000007944 */ /* 0x000fea0003c00000 */
[----:B01----:R-:W-:Y:S01]  /*e8a0*/  FADD.FTZ R159, R159, R152 ;  /* 0x000000989f9f7221 */ /* 0x003fe20000010000 */
[----:B------:R-:W-:Y:S01]  /*e8b0*/  MOV R152, 0x8 ;  /* 0x0000000800987802 */ /* 0x000fe20000000f00 */
[----:B------:R-:W-:Y:S01]  /*e8c0*/  IMAD.MOV.U32 R155, RZ, RZ, 0x1f ;  /* 0x0000001fff9b7424 */ /* 0x000fe200078e00ff */
[----:B------:R-:W-:Y:S01]  /*e8d0*/  MOV R156, 0xe900 ;  /* 0x0000e900009c7802 */ /* 0x000fe20000000f00 */
[----:B------:R-:W-:-:S02]  /*e8e0*/  IMAD.MOV.U32 R158, RZ, RZ, -0x1 ;  /* 0xffffffffff9e7424 */ /* 0x000fc400078e00ff */
[----:B------:R-:W-:Y:S05]  /*e8f0*/  CALL.REL.NOINC `($__internal_111_$__cuda_sm70_shflsync_bfly_p) ;  /* 0x0000067000007944 */ /* 0x000fea0003c00000 */
[----:B01----:R-:W-:Y:S01]  /*e900*/  FADD.FTZ R159, R159, R152 ;  /* 0x000000989f9f7221 */ /* 0x003fe20000010000 */
[----:B------:R-:W-:Y:S01]  /*e910*/  HFMA2.MMA R152, -RZ, RZ, 0, 9.5367431640625e-07 ;  /* 0x00000010ff987435 */ /* 0x000fe200000001ff */
[----:B------:R-:W-:Y:S01]  /*e920*/  IMAD.MOV.U32 R155, RZ, RZ, 0x1f ;  /* 0x0000001fff9b7424 */ /* 0x000fe200078e00ff */
[----:B------:R-:W-:Y:S01]  /*e930*/  MOV R156, 0xe960 ;  /* 0x0000e960009c7802 */ /* 0x000fe20000000f00 */
[----:B------:R-:W-:-:S03]  /*e940*/  IMAD.MOV.U32 R158, RZ, RZ, -0x1 ;  /* 0xffffffffff9e7424 */ /* 0x000fc600078e00ff */
[----:B------:R-:W-:Y:S05]  /*e950*/  CALL.REL.NOINC `($__internal_111_$__cuda_sm70_shflsync_bfly_p) ;  /* 0x0000061000007944 */ /* 0x000fea0003c00000 */
        /* <DEDUP_REMOVED lines=70> */
[----:B------:R-:W-:Y:S05]  /*edc0*/  CALL.REL.NOINC `($__internal_111_$__cuda_sm70_shflsync_bfly_p) ;  /* 0x000001a000007944 */ /* 0x000fea0003c00000 */
[----:B01----:R-:W-:Y:S01]  /*edd0*/  FADD.FTZ R159, R159, R152 ;  /* 0x000000989f9f7221 */ /* 0x003fe20000010000 */
[----:B------:R-:W-:Y:S01]  /*ede0*/  HFMA2.MMA R152, -RZ, RZ, 0, 1.1920928955078125e-07 ;  /* 0x00000002ff987435 */ /* 0x000fe200000001ff */
        /* <DEDUP_REMOVED lines=11> */
[----:B------:R-:W-:Y:S01]  /*eea0*/  HFMA2.MMA R152, -RZ, RZ, 0, 4.76837158203125e-07 ;  /* 0x00000008ff987435 */ /* 0x000fe200000001ff */
        /* <DEDUP_REMOVED lines=10> */
[----:B01----:R-:W-:Y:S01]  /*ef50*/  MOV R158, R152 ;  /* 0x00000098009e7202 */ /* 0x003fe20000000f00 */
[----:B------:R-:W-:Y:S05]  /*ef60*/  BRA `(.L_x_20298) ;  /* 0xffffe83000007947 */ /* 0x000fea000383ffff */
        .weak           $__internal_111_$__cuda_sm70_shflsync_bfly_p
        .type           $__internal_111_$__cuda_sm70_shflsync_bfly_p,@function
        .size           $__internal_111_$__cuda_sm70_shflsync_bfly_p,(.L_x_29175 - $__internal_111_$__cuda_sm70_shflsync_bfly_p)
$__internal_111_$__cuda_sm70_shflsync_bfly_p:
[----:B------:R-:W-:Y:S01]  /*ef70*/  IMAD.MOV.U32 R157, RZ, RZ, 0x0 ;  /* 0x00000000ff9d7424 */ /* 0x000fe200078e00ff */
[----:B------:R-:W-:Y:S04]  /*ef80*/  WARPSYNC R158 ;  /* 0x0000009e00007348 */ /* 0x000fe80003800000 */
[----:B------:R0:W1:Y:S01]  /*ef90*/  SHFL.BFLY PT, R152, R159, R152, R155 ;  /* 0x0c0000989f987389 */ /* 0x00006200000e009b */
[----:B------:R-:W-:Y:S05]  /*efa0*/  RET.REL.NODEC R156 `(_ZN10layer_norm13ln_fwd_kernelINS_13Kernel_traitsI6__halfS2_fS2_fjLj8192ELj1ELj1ELj8ELj16ENS_18Kernel_traits_baseILj8192ES2_S2_fS2_fjLj256EEEEELb1ELb1ELb1ELb1EEEvNS_9FwdParamsE) ;  /* 0xffff10509c007950 */ /* 0x000fea0003c3ffff */
.L_x_20299:
        /* <DEDUP_REMOVED lines=13> */
.L_x_29175:


//--------------------- .text._ZN10layer_norm13ln_fwd_kernelINS_13Kernel_traitsIf6__halffS2_fjLj8192ELj1ELj1ELj8ELj16ENS_18Kernel_traits_baseILj8192EfS2_fS2_fjLj256EEEEELb0ELb0ELb0ELb0EEEvNS_9FwdParamsE --------------------------
	.section	.text._ZN10layer_norm13ln_fwd_kernelINS_13Kernel_traitsIf6__halffS2_fjLj8192ELj1ELj1ELj8ELj16ENS_18Kernel_traits_baseILj8192EfS2_fS2_fjLj256EEEEELb0ELb0ELb0ELb0EEEvNS_9FwdParamsE,"ax",@progbits
	.sectioninfo	@"SHI_REGISTERS=128"
	.align	128
        .global         _ZN10layer_norm13ln_fwd_kernelINS_13Kernel_traitsIf6__halffS2_fjLj8192ELj1ELj1ELj8ELj16ENS_18Kernel_traits_baseILj8192EfS2_fS2_fjLj256EEEEELb0ELb0ELb0ELb0EEEvNS_9FwdParamsE
        .type           _ZN10layer_norm13ln_fwd_kernelINS_13Kernel_traitsIf6__halffS2_fjLj8192ELj1ELj1ELj8ELj16ENS_18Kernel_traits_baseILj8192EfS2_fS2_fjLj256EEEEELb0ELb0ELb0ELb0EEEvNS_9FwdParamsE,@function
        .size           _ZN10layer_norm13ln_fwd_kernelINS_13Kernel_traitsIf6__halffS2_fjLj8192ELj1ELj1ELj8ELj16ENS_18Kernel_traits_baseILj8192EfS2_fS2_fjLj256EEEEELb0ELb0ELb0ELb0EEEvNS_9FwdParamsE,(.L_x_29176 - _ZN10layer_norm13ln_fwd_kernelINS_13Kernel_traitsIf6__halffS2_fjLj8192ELj1ELj1ELj8ELj16ENS_18Kernel_traits_baseILj8192EfS2_fS2_fjLj256EEEEELb0ELb0ELb0ELb0EEEvNS_9FwdParamsE)
        .other          _ZN10layer_norm13ln_fwd_kernelINS_13Kernel_traitsIf6__halffS2_fjLj8192ELj1ELj1ELj8ELj16ENS_18Kernel_traits_baseILj8192EfS2_fS2_fjLj256EEEEELb0ELb0ELb0ELb0EEEvNS_9FwdParamsE,@"STO_CUDA_ENTRY STV_DEFAULT"
_ZN10layer_norm13ln_fwd_kernelINS_13Kernel_traitsIf6__halffS2_fjLj8192ELj1ELj1ELj8ELj16ENS_18Kernel_traits_baseILj8192EfS2_fS2_fjLj256EEEEELb0ELb0ELb0ELb0EEEvNS_9FwdParamsE:
.text._ZN10layer_norm13ln_fwd_kernelINS_13Kernel_traitsIf6__halffS2_fjLj8192ELj1ELj1ELj8ELj16ENS_18Kernel_traits_baseILj8192EfS2_fS2_fjLj256EEEEELb0ELb0ELb0ELb0EEEvNS_9FwdParamsE:
        /* <DEDUP_REMOVED lines=30> */
.L_x_20301:
[----:B------:R-:W-:Y:S05]  /*01e0*/  BSYNC B0 ;  /* 0x0000000000007941 */ /* 0x000fea0003800000 */
.L_x_20300:
        /* <DEDUP_REMOVED lines=17> */
.L_x_20303:
[----:B------:R-:W-:Y:S05]  /*0300*/  BSYNC B0 ;  /* 0x0000000000007941 */ /* 0x000fea0003800000 */
.L_x_20302:
        /* <DEDUP_REMOVED lines=17> */
.L_x_20305:
[----:B------:R-:W-:Y:S05]  /*0420*/  BSYNC B0 ;  /* 0x0000000000007941 */ /* 0x000fea0003800000 */
.L_x_20304:
        /* <DEDUP_REMOVED lines=16> */
.L_x_20307:
[----:B------:R-:W-:Y:S05]  /*0530*/  BSYNC B0 ;  /* 0x0000000000007941 */ /* 0x000fea0003800000 */
.L_x_20306:
        /* <DEDUP_REMOVED lines=26> */
.L_x_20327:
        /* <DEDUP_REMOVED lines=34> */
[----:B------:R-:W-:Y:S01]  /*0900*/  IADD3 R109, R113, 0x100, RZ ;  /* 0x00000100716d7810 */ /* 0x000fe20007ffe0ff */
        /* <DEDUP_REMOVED lines=20> */
.L_x_20309:
[----:B------:R-:W-:Y:S05]  /*0a50*/  BSYNC B0 ;  /* 0x0000000000007941 */ /* 0x000fea0003800000 */
.L_x_20308:
        /* <DEDUP_REMOVED lines=11> */
[----:B------:R-:W-:-:S04]  /*0b10*/  ISETP.NE.U32.AND P0, PT, RZ, c[0x0][0x180], PT ;  /* 0x00006000ff007a0c */ /* 0x000fc80003f05070 */
[----:B------:R-:W-:Y:S01]  /*0b20*/  ISETP.NE.AND.EX P0, PT, RZ, c[0x0][0x184], PT, P0 ;  /* 0x00006100ff007a0c */ /* 0x000fe20003f05300 */
[--C-:B--2---:R-:W-:Y:S02]  /*0b30*/  HADD2.F32 R91, -RZ, R84.reuse.H0_H0 ;  /* 0x20000054ff5b7230 */ /* 0x104fe40000004100 */
        /* <DEDUP_REMOVED lines=14> */
[-C--:B0-----:R-:W-:Y:S01]  /*0c20*/  FMUL.FTZ R88, R121, R108.reuse ;  /* 0x0000006c79587220 */ /* 0x081fe20000410000 */
        /* <DEDUP_REMOVED lines=13> */
.L_x_20311:
[----:B------:R-:W-:Y:S05]  /*0d00*/  BSYNC B0 ;  /* 0x0000000000007941 */ /* 0x000fea0003800000 */
.L_x_20310:
        /* <DEDUP_REMOVED lines=42> */
.L_x_20313:
[----:B------:R-:W-:Y:S05]  /*0fb0*/  BSYNC B0 ;  /* 0x0000000000007941 */ /* 0x000fea0003800000 */
.L_x_20312:
        /* <DEDUP_REMOVED lines=41> */
.L_x_20315:
[----:B------:R-:W-:Y:S05]  /*1250*/  BSYNC B0 ;  /* 0x0000000000007941 */ /* 0x000fea0003800000 */
.L_x_20314:
        /* <DEDUP_REMOVED lines=42> */
.L_x_20328:
        /* <DEDUP_REMOVED lines=85> */
.L_x_20329:
        /* <DEDUP_REMOVED lines=91> */
[----:B------:R-:W-:Y:S01]  /*2000*/  F2FP.PACK_AB R108, R109, R108 ;  /* 0x0000006c6d6c723e */ /* 0x000fe200000000ff */
        /* <DEDUP_REMOVED lines=17> */
[----:B------:R-:W-:Y:S01]  /*2120*/  FFMA.FTZ R124, R19, R124, R11 ;  /* 0x0000007c137c7223 */ /* 0x000fe2000001000b */
[----:B------:R-:W-:-:S04]  /*2130*/  F2FP.PACK_AB R110, R111, R110 ;  /* 0x0000006e6f6e723e */ /* 0x000fc800000000ff */
[----:B------:R-:W-:Y:S01]  /*2140*/  F2FP.PACK_AB R111, R124, R119 ;  /* 0x000000777c6f723e */ /* 0x000fe200000000ff */
[C---:B------:R-:W-:Y:S01]  /*2150*/  IMAD.WIDE.U32 R118, R113.reuse, R118, c[0x0][0x208] ;  /* 0x0000820071767625 */ /* 0x040fe200078e0076 */
[----:B------:R-:W-:-:S04]  /*2160*/  IADD3 R113, R113, 0x100, RZ ;  /* 0x0000010071717810 */ /* 0x000fc80007ffe0ff */
[----:B------:R0:W-:Y:S03]  /*2170*/  STG.E.128 [R118.64], R108 ;  /* 0x0000006c76007986 */ /* 0x0001e6000c101d04 */
.L_x_20319:
[----:B------:R-:W-:Y:S05]  /*2180*/  BSYNC B0 ;  /* 0x0000000000007941 */ /* 0x000fea0003800000 */
.L_x_20318:
        /* <DEDUP_REMOVED lines=11> */
[C---:B------:R-:W-:Y:S02]  /*2240*/  FMUL.FTZ R109, R117.reuse, R110 ;  /* 0x0000006e756d7220 */ /* 0x040fe40000410000 */
[----:B------:R-:W-:Y:S02]  /*2250*/  FMUL.FTZ R118, R117, R118 ;  /* 0x0000007675767220 */ /* 0x000fe40000410000 */
[----:B------:R-:W-:Y:S02]  /*2260*/  FADD.FTZ R120, R88, -R116 ;  /* 0x8000007458787221 */ /* 0x000fe40000010000 */
[----:B------:R-:W-:-:S02]  /*2270*/  FFMA.FTZ R109, R30, R109, R22 ;  /* 0x0000006d1e6d7223 */ /* 0x000fc40000010016 */
[----:B------:R-:W-:Y:S02]  /*2280*/  FFMA.FTZ R118, R31, R118, R23 ;  /* 0x000000761f767223 */ /* 0x000fe40000010017 */
[--C-:B------:R-:W-:Y:S02]  /*2290*/  FADD.FTZ R110, R89, -R116.reuse ;  /* 0x80000074596e7221 */ /* 0x100fe40000010000 */
[--C-:B------:R-:W-:Y:S01]  /*22a0*/  FADD.FTZ R122, R90, -R116.reuse ;  /* 0x800000745a7a7221 */ /* 0x100fe20000010000 */
[----:B------:R-:W-:Y:S01]  /*22b0*/  F2FP.PACK_AB R109, R118, R109 ;  /* 0x0000006d766d723e */ /* 0x000fe200000000ff */
        /* <DEDUP_REMOVED lines=15> */
.L_x_20321:
[----:B------:R-:W-:Y:S05]  /*23b0*/  BSYNC B0 ;  /* 0x0000000000007941 */ /* 0x000fea0003800000 */
.L_x_20320:
        /* <DEDUP_REMOVED lines=34> */
.L_x_20323:
[----:B------:R-:W-:Y:S05]  /*25e0*/  BSYNC B0 ;  /* 0x0000000000007941 */ /* 0x000fea0003800000 */
.L_x_20322:
        /* <DEDUP_REMOVED lines=33> */
.L_x_20325:
[----:B------:R-:W-:Y:S05]  /*2800*/  BSYNC B0 ;  /* 0x0000000000007941 */ /* 0x000fea0003800000 */
.L_x_20324:
[----:B------:R-:W-:Y:S02]  /*2810*/  IADD3 R114, R114, c[0x0][0x160], RZ ;  /* 0x0000580072727a10 */ /* 0x000fe40007ffe0ff */
[----:B------:R-:W-:Y:S02]  /*2820*/  LOP3.LUT P5, RZ, R3, 0xff, RZ, 0xc0, !PT ;  /* 0x000000ff03ff7812 */ /* 0x000fe400078ac0ff */
[----:B------:R-:W-:Y:S02]  /*2830*/  ISETP.GE.AND P0, PT, R114, c[0x0][0x164], PT ;  /* 0x0000590072007a0c */ /* 0x000fe40003f06270 */
[----:B------:R-:W-:-:S11]  /*2840*/  SEL R3, RZ, 0x1, P5 ;  /* 0x00000001ff037807 */ /* 0x000fd60002800000 */
[----:B01---5:R-:W-:Y:S01]  /*2850*/  @P0 CALL.REL.NOINC `(.L_x_20326) ;  /* 0x0000001000000944 */ /* 0x023fe20003c00000 */
[----:B------:R-:W-:Y:S05]  /*2860*/  BRA `(.L_x_20327) ;  /* 0xffffde7000007947 */ /* 0x000fea000383ffff */
.L_x_20326:
[----:B------:R-:W-:Y:S05]  /*2870*/  EXIT ;  /* 0x000000000000794d */ /* 0x000fea0003800000 */
.L_x_20316:
[----:B------:R-:W-:Y:S01]  /*2880*/  HFMA2.MMA R117, -RZ, RZ, 0, 1.847743988037109375e-06 ;  /* 0x0000001fff757435 */ /* 0x000fe200000001ff */
[----:B------:R-:W-:Y:S02]  /*2890*/  MOV R119, 0x1 ;  /* 0x0000000100777802 */ /* 0x000fe40000000f00 */
[----:B------:R-:W-:Y:S02]  /*28a0*/  MOV R118, 0xffffffff ;  /* 0xffffffff00767802 */ /* 0x000fe40000000f00 */
[----:B------:R-:W-:Y:S02]  /*28b0*/  MOV R110, 0x28d0 ;  /* 0x000028d0006e7802 */ /* 0x000fe40000000f00 */
[----:B-1---5:R-:W-:Y:S05]  /*28c0*/  CALL.REL.NOINC `($__internal_112_$__cuda_sm70_shflsync_bfly_p) ;  /* 0x000007b000007944 */ /* 0x022fea0003c00000 */
[----:B01----:R-:W-:Y:S05]  /*28d0*/  BRA `(.L_x_20328) ;  /* 0xffffec2000007947 */ /* 0x003fea000383ffff */
.L_x_20317:
[----:B------:R-:W-:Y:S01]  /*28e0*/  HFMA2.MMA R119, -RZ, RZ, 0, 1.1920928955078125e-07 ;  /* 0x00000002ff777435 */ /* 0x000fe200000001ff */
[----:B------:R-:W-:Y:S02]  /*28f0*/  MOV R117, 0x1f ;  /* 0x0000001f00757802 */ /* 0x000fe40000000f00 */
[----:B------:R-:W-:Y:S02]  /*2900*/  MOV R118, 0xffffffff ;  /* 0xffffffff00767802 */ /* 0x000fe40000000f00 */
[----:B------:R-:W-:-:S02]  /*2910*/  MOV R110, 0x2930 ;  /* 0x00002930006e7802 */ /* 0x000fc40000000f00 */
[----:B-1---5:R-:W-:Y:S05]  /*2920*/  CALL.REL.NOINC `($__internal_112_$__cuda_sm70_shflsync_bfly_p) ;  /* 0x0000075000007944 */ /* 0x022fea0003c00000 */
[----:B0-----:R-:W-:Y:S01]  /*2930*/  HFMA2.MMA R119, -RZ, RZ, 0, 2.384185791015625e-07 ;  /* 0x00000004ff777435 */ /* 0x001fe200000001ff */
[----:B-1----:R-:W-:Y:S01]  /*2940*/  FADD.FTZ R109, R109, R118 ;  /* 0x000000766d6d7221 */ /* 0x002fe20000010000 */
[----:B------:R-:W-:-:S02]  /*2950*/  MOV R117, 0x1f ;  /* 0x0000001f00757802 */ /* 0x000fc40000000f00 */
[----:B------:R-:W-:Y:S02]  /*2960*/  MOV R118, 0xffffffff ;  /* 0xffffffff00767802 */ /* 0x000fe40000000f00 */
[----:B------:R-:W-:Y:S02]  /*2970*/  MOV R110, 0x2990 ;  /* 0x00002990006e7802 */ /* 0x000fe40000000f00 */
[----:B------:R-:W-:Y:S05]  /*2980*/  CALL.REL.NOINC `($__internal_112_$__cuda_sm70_shflsync_bfly_p) ;  /* 0x000006f000007944 */ /* 0x000fea0003c00000 */
[----:B0-----:R-:W-:Y:S01]  /*2990*/  HFMA2.MMA R119, -RZ, RZ, 0, 4.76837158203125e-07 ;  /* 0x00000008ff777435 */ /* 0x001fe200000001ff */
[----:B-1----:R-:W-:Y:S01]  /*29a0*/  FADD.FTZ R109, R109, R118 ;  /* 0x000000766d6d7221 */ /* 0x002fe20000010000 */
[----:B------:R-:W-:Y:S02]  /*29b0*/  MOV R117, 0x1f ;  /* 0x0000001f00757802 */ /* 0x000fe40000000f00 */
[----:B------:R-:W-:Y:S02]  /*29c0*/  MOV R118, 0xffffffff ;  /* 0xffffffff00767802 */ /* 0x000fe40000000f00 */
[----:B------:R-:W-:Y:S02]  /*29d0*/  MOV R110, 0x29f0 ;  /* 0x000029f0006e7802 */ /* 0x000fe40000000f00 */
[----:B------:R-:W-:Y:S05]  /*29e0*/  CALL.REL.NOINC `($__internal_112_$__cuda_sm70_shflsync_bfly_p) ;  /* 0x0000069000007944 */ /* 0x000fea0003c00000 */
[----:B0-----:R-:W-:Y:S01]  /*29f0*/  HFMA2.MMA R119, -RZ, RZ, 0, 9.5367431640625e-07 ;  /* 0x00000010ff777435 */ /* 0x001fe200000001ff */
[----:B-1----:R-:W-:Y:S01]  /*2a00*/  FADD.FTZ R109, R109, R118 ;  /* 0x000000766d6d7221 */ /* 0x002fe20000010000 */
[----:B------:R-:W-:-:S02]  /*2a10*/  MOV R117, 0x1f ;  /* 0x0000001f00757802 */ /* 0x000fc40000000f00 */
[----:B------:R-:W-:Y:S02]  /*2a20*/  MOV R118, 0xffffffff ;  /* 0xffffffff00767802 */ /* 0x000fe40000000f00 */
[----:B------:R-:W-:Y:S02]  /*2a30*/  MOV R110, 0x2a50 ;  /* 0x00002a50006e7802 */ /* 0x000fe40000000f00 */
[----:B------:R-:W-:Y:S05]  /*2a40*/  CALL.REL.NOINC `($__internal_112_$__cuda_sm70_shflsync_bfly_p) ;  /* 0x0000063000007944 */ /* 0x000fea0003c00000 */
        /* <DEDUP_REMOVED lines=71> */
[----:B------:R-:W-:Y:S05]  /*2ec0*/  CALL.REL.NOINC `($__internal_112_$__cuda_sm70_shflsync_bfly_p) ;  /* 0x000001b000007944 */ /* 0x000fea0003c00000 */
[----:B0-----:R-:W-:Y:S01]  /*2ed0*/  HFMA2.MMA R119, -RZ, RZ, 0, 1.1920928955078125e-07 ;  /* 0x00000002ff777435 */ /* 0x001fe200000001ff */
[----:B-1----:R-:W-:Y:S01]  /*2ee0*/  FADD.FTZ R109, R109, R118 ;  /* 0x000000766d6d7221 */ /* 0x002fe20000010000 */
[----:B------:R-:W-:Y:S02]  /*2ef0*/  MOV R117, 0x1f ;  /* 0x0000001f00757802 */ /* 0x000fe40000000f00 */
[----:B------:R-:W-:Y:S02]  /*2f00*/  MOV R118, 0xffffffff ;  /* 0xffffffff00767802 */ /* 0x000fe40000000f00 */
[----:B------:R-:W-:Y:S02]  /*2f10*/  MOV R110, 0x2f30 ;  /* 0x00002f30006e7802 */ /* 0x000fe40000000f00 */
[----:B------:R-:W-:Y:S05]  /*2f20*/  CALL.REL.NOINC `($__internal_112_$__cuda_sm70_shflsync_bfly_p) ;  /* 0x0000015000007944 */ /* 0x000fea0003c00000 */
[----:B0-----:R-:W-:Y:S01]  /*2f30*/  HFMA2.MMA R119, -RZ, RZ, 0, 2.384185791015625e-07 ;  /* 0x00000004ff777435 */ /* 0x001fe200000001ff */
[----:B-1----:R-:W-:Y:S01]  /*2f40*/  FADD.FTZ R109, R109, R118 ;  /* 0x000000766d6d7221 */ /* 0x002fe20000010000 */
[----:B------:R-:W-:Y:S02]  /*2f50*/  MOV R117, 0x1f ;  /* 0x0000001f00757802 */ /* 0x000fe40000000f00 */
[----:B------:R-:W-:-:S02]  /*2f60*/  MOV R118, 0xffffffff ;  /* 0xffffffff00767802 */ /* 0x000fc40000000f00 */
        /* <DEDUP_REMOVED lines=8> */
[----:B-1----:R-:W-:Y:S01]  /*2ff0*/  FADD.FTZ R120, R109, R118 ;  /* 0x000000766d787221 */ /* 0x002fe20000010000 */
[----:B0-----:R-:W-:Y:S01]  /*3000*/  HFMA2.MMA R119, -RZ, RZ, 0, 9.5367431640625e-07 ;  /* 0x00000010ff777435 */ /* 0x001fe200000001ff */
[----:B------:R-:W-:Y:S02]  /*3010*/  MOV R117, 0x1f ;  /* 0x0000001f00757802 */ /* 0x000fe40000000f00 */
[----:B------:R-:W-:-:S02]  /*3020*/  MOV R118, 0xffffffff ;  /* 0xffffffff00767802 */ /* 0x000fc40000000f00 */
[----:B------:R-:W-:Y:S02]  /*3030*/  MOV R109, R120 ;  /* 0x00000078006d7202 */ /* 0x000fe40000000f00 */
[----:B------:R-:W-:Y:S02]  /*3040*/  MOV R110, 0x3060 ;  /* 0x00003060006e7802 */ /* 0x000fe40000000f00 */
[----:B------:R-:W-:Y:S05]  /*3050*/  CALL.REL.NOINC `($__internal_112_$__cuda_sm70_shflsync_bfly_p) ;  /* 0x0000002000007944 */ /* 0x000fea0003c00000 */
[----:B01----:R-:W-:Y:S01]  /*3060*/  MOV R117, R118 ;  /* 0x0000007600757202 */ /* 0x003fe20000000f00 */
[----:B------:R-:W-:Y:S05]  /*3070*/  BRA `(.L_x_20329) ;  /* 0xffffe9d000007947 */ /* 0x000fea000383ffff */
        .weak           $__internal_112_$__cuda_sm70_shflsync_bfly_p
        .type           $__internal_112_$__cuda_sm70_shflsync_bfly_p,@function
        .size           $__internal_112_$__cuda_sm70_shflsync_bfly_p,(.L_x_29176 - $__internal_112_$__cuda_sm70_shflsync_bfly_p)
$__internal_112_$__cuda_sm70_shflsync_bfly_p:
[----:B------:R-:W-:Y:S01]  /*3080*/  HFMA2.MMA R111, -RZ, RZ, 0, 0 ;  /* 0x00000000ff6f7435 */ /* 0x000fe200000001ff */
[----:B------:R-:W-:Y:S04]  /*3090*/  WARPSYNC R118 ;  /* 0x0000007600007348 */ /* 0x000fe80003800000 */
[----:B------:R0:W1:Y:S01]  /*30a0*/  SHFL.BFLY PT, R118, R109, R119, R117 ;  /* 0x0c0000776d767389 */ /* 0x00006200000e0075 */
[----:B------:R-:W-:Y:S05]  /*30b0*/  RET.REL.NODEC R110 `(_ZN10layer_norm13ln_fwd_kernelINS_13Kernel_traitsIf6__halffS2_fjLj8192ELj1ELj1ELj8ELj16ENS_18Kernel_traits_baseILj8192EfS2_fS2_fjLj256EEEEELb0ELb0ELb0ELb0EEEvNS_9FwdParamsE) ;  /* 0xffffcf406e007950 */ /* 0x000fea0003c3ffff */
.L_x_20330:
        /* <DEDUP_REMOVED lines=12> */
.L_x_29176:


//--------------------- .text._ZN10layer_norm13ln_fwd_kernelINS_13Kernel_traitsIf6__halffS2_fjLj8192ELj1ELj1ELj8ELj16ENS_18Kernel_traits_baseILj8192EfS2_fS2_fjLj256EEEEELb0ELb0ELb0ELb1EEEvNS_9FwdParamsE --------------------------
	.section	.text._ZN10layer_norm13ln_fwd_kernelINS_13Kernel_traitsIf6__halffS2_fjLj8192ELj1ELj1ELj8ELj16ENS_18Kernel_traits_baseILj8192EfS2_fS2_fjLj256EEEEELb0ELb0ELb0ELb1EEEvNS_9FwdParamsE,"ax",@progbits
	.sectioninfo	@"SHI_REGISTERS=128"
	.align	128
        .global         _ZN10layer_norm13ln_fwd_kernelINS_13Kernel_traitsIf6__halffS2_fjLj8192ELj1ELj1ELj8ELj16ENS_18Kernel_traits_baseILj8192EfS2_fS2_fjLj256EEEEELb0ELb0ELb0ELb1EEEvNS_9FwdParamsE
        .type           _ZN10layer_norm13ln_fwd_kernelINS_13Kernel_traitsIf6__halffS2_fjLj8192ELj1ELj1ELj8ELj16ENS_18Kernel_traits_baseILj8192EfS2_fS2_fjLj256EEEEELb0ELb0ELb0ELb1EEEvNS_9FwdParamsE,@function
        .size           _ZN10layer_norm13ln_fwd_kernelINS_13Kernel_traitsIf6__halffS2_fjLj8192ELj1ELj1ELj8ELj16ENS_18Kernel_traits_baseILj8192EfS2_fS2_fjLj256EEEEELb0ELb0ELb0ELb1EEEvNS_9FwdParamsE,(.L_x_29177 - _ZN10layer_norm13ln_fwd_kernelINS_13Kernel_traitsIf6__halffS2_fjLj8192ELj1ELj1ELj8ELj16ENS_18Kernel_traits_baseILj8192EfS2_fS2_fjLj256EEEEELb0ELb0ELb0ELb1EEEvNS_9FwdParamsE)
        .other          _ZN10layer_norm13ln_fwd_kernelINS_13Kernel_traitsIf6__halffS2_fjLj8192ELj1ELj1ELj8ELj16ENS_18Kernel_traits_baseILj8192EfS2_fS2_fjLj256EEEEELb0ELb0ELb0ELb1EEEvNS_9FwdParamsE,@"STO_CUDA_ENTRY STV_DEFAULT"
_ZN10layer_norm13ln_fwd_kernelINS_13Kernel_traitsIf6__halffS2_fjLj8192ELj1ELj1ELj8ELj16ENS_18Kernel_traits_baseILj8192EfS2_fS2_fjLj256EEEEELb0ELb0ELb0ELb1EEEvNS_9FwdParamsE:
.text._ZN10layer_norm13ln_fwd_kernelINS_13Kernel_traitsIf6__halffS2_fjLj8192ELj1ELj1ELj8ELj16ENS_18Kernel_traits_baseILj8192EfS2_fS2_fjLj256EEEEELb0ELb0ELb0ELb1EEEvNS_9FwdParamsE:
        /* <DEDUP_REMOVED lines=49> */
.L_x_20334:
        /* <DEDUP_REMOVED lines=23> */
[----:B---3--:R-:W-:Y:S01]  /*0480*/  @P1 HADD2.F32 R115, -RZ, R80.H0_H0 ;  /* 0x20000050ff731230 */ /* 0x008fe20000004100 */
[----:B------:R-:W-:Y:S01]  /*0490*/  ISETP.NE.AND.EX P1, PT, RZ, c[0x0][0x184], PT, P2 ;  /* 0x00006100ff007a0c */ /* 0x000fe20003f25320 */
[----:B--2---:R-:W-:-:S02]  /*04a0*/  HADD2.F32 R80, -RZ, R76.H0_H0 ;  /* 0x2000004cff507230 */ /* 0x004fc40000004100 */
[----:B------:R-:W-:Y:S02]  /*04b0*/  HADD2.F32 R84, -RZ, R76.H1_H1 ;  /* 0x3000004cff547230 */ /* 0x000fe40000004100 */
[--C-:B------:R-:W-:Y:S02]  /*04c0*/  HADD2.F32 R86, -RZ, R77.reuse.H0_H0 ;  /* 0x2000004dff567230 */ /* 0x100fe40000004100 */
[----:B------:R-:W-:Y:S02]  /*04d0*/  HADD2.F32 R88, -RZ, R77.H1_H1 ;  /* 0x3000004dff587230 */ /* 0x000fe40000004100 */
[--C-:B------:R-:W-:Y:S02]  /*04e0*/  HADD2.F32 R90, -RZ, R78.reuse.H0_H0 ;  /* 0x2000004eff5a7230 */ /* 0x100fe40000004100 */
[----:B------:R-:W-:Y:S02]  /*04f0*/  HADD2.F32 R92, -RZ, R78.H1_H1 ;  /* 0x3000004eff5c7230 */ /* 0x000fe40000004100 */
[----:B0-----:R-:W-:-:S02]  /*0500*/  HADD2.F32 R82, -RZ, R79.H0_H0 ;  /* 0x2000004fff527230 */ /* 0x001fc40000004100 */
[----:B------:R-:W-:Y:S01]  /*0510*/  HADD2.F32 R94, -RZ, R79.H1_H1 ;  /* 0x3000004fff5e7230 */ /* 0x000fe20000004100 */
[-C--:B------:R-:W-:Y:S02]  /*0520*/  FMUL.FTZ R76, R80, R115.reuse ;  /* 0x00000073504c7220 */ /* 0x080fe40000410000 */
[-C--:B------:R-:W-:Y:S02]  /*0530*/  FMUL.FTZ R77, R84, R115.reuse ;  /* 0x00000073544d7220 */ /* 0x080fe40000410000 */
[-C--:B------:R-:W-:Y:S02]  /*0540*/  FMUL.FTZ R78, R86, R115.reuse ;  /* 0x00000073564e7220 */ /* 0x080fe40000410000 */
[-C--:B------:R-:W-:Y:S02]  /*0550*/  FMUL.FTZ R79, R88, R115.reuse ;  /* 0x00000073584f7220 */ /* 0x080fe40000410000 */
[-C--:B------:R-:W-:Y:S02]  /*0560*/  FMUL.FTZ R80, R90, R115.reuse ;  /* 0x000000735a507220 */ /* 0x080fe40000410000 */
[----:B------:R-:W-:-:S02]  /*0570*/  FMUL.FTZ R81, R92, R115 ;  /* 0x000000735c517220 */ /* 0x000fc40000410000 */
[-C--:B------:R-:W-:Y:S02]  /*0580*/  FMUL.FTZ R82, R82, R115.reuse ;  /* 0x0000007352527220 */ /* 0x080fe40000410000 */
[----:B------:R-:W-:Y:S02]  /*0590*/  FMUL.FTZ R83, R94, R115 ;  /* 0x000000735e537220 */ /* 0x000fe40000410000 */
[----:B----4-:R-:W-:Y:S02]  /*05a0*/  @P1 FADD.FTZ R76, R68, R76 ;  /* 0x0000004c444c1221 */ /* 0x010fe40000010000 */
[----:B------:R-:W-:Y:S02]  /*05b0*/  @P1 FADD.FTZ R77, R69, R77 ;  /* 0x0000004d454d1221 */ /* 0x000fe40000010000 */
[----:B------:R-:W-:Y:S02]  /*05c0*/  @P1 FADD.FTZ R78, R70, R78 ;  /* 0x0000004e464e1221 */ /* 0x000fe40000010000 */
[----:B------:R-:W-:-:S02]  /*05d0*/  @P1 FADD.FTZ R79, R71, R79 ;  /* 0x0000004f474f1221 */ /* 0x000fc40000010000 */
        /* <DEDUP_REMOVED lines=35> */
[----:B------:R-:W-:-:S02]  /*0810*/  FMUL.FTZ R96, R110, R115 ;  /* 0x000000736e607220 */ /* 0x000fc40000410000 */
[-C--:B------:R-:W-:Y:S02]  /*0820*/  FMUL.FTZ R97, R112, R115.reuse ;  /* 0x0000007370617220 */ /* 0x080fe40000410000 */
[-C--:B-1----:R-:W-:Y:S02]  /*0830*/  FMUL.FTZ R98, R114, R115.reuse ;  /* 0x0000007372627220 */ /* 0x082fe40000410000 */
        /* <DEDUP_REMOVED lines=77> */
[----:B--2---:R-:W-:Y:S02]  /*0d10*/  HADD2.F32 R121, -RZ, R109.H1_H1 ;  /* 0x3000006dff797230 */ /* 0x004fe40000004100 */
[--C-:B------:R-:W-:Y:S02]  /*0d20*/  HADD2.F32 R114, -RZ, R111.reuse.H0_H0 ;  /* 0x2000006fff727230 */ /* 0x100fe40000004100 */
[----:B------:R-:W-:Y:S01]  /*0d30*/  HADD2.F32 R122, -RZ, R111.H1_H1 ;  /* 0x3000006fff7a7230 */ /* 0x000fe20000004100 */
[----:B------:R-:W-:Y:S02]  /*0d40*/  FMUL.FTZ R111, R121, R115 ;  /* 0x00000073796f7220 */ /* 0x000fe40000410000 */
[----:B------:R-:W-:Y:S01]  /*0d50*/  FADD.FTZ R121, R93, R120 ;  /* 0x000000785d797221 */ /* 0x000fe20000010000 */
[----:B------:R-:W-:-:S03]  /*0d60*/  HADD2.F32 R123, -RZ, R108.H0_H0 ;  /* 0x2000006cff7b7230 */ /* 0x000fc60000004100 */
[----:B------:R-:W-:Y:S01]  /*0d70*/  FADD.FTZ R120, R94, R121 ;  /* 0x000000795e787221 */ /* 0x000fe20000010000 */
[----:B------:R-:W-:Y:S01]  /*0d80*/  HADD2.F32 R125, -RZ, R108.H1_H1 ;  /* 0x3000006cff7d7230 */ /* 0x000fe20000004100 */
[----:B------:R-:W-:Y:S01]  /*0d90*/  FMUL.FTZ R108, R123, R115 ;  /* 0x000000737b6c7220 */ /* 0x000fe20000410000 */
[----:B---3--:R-:W-:Y:S01]  /*0da0*/  @P0 MOV R84, R68 ;  /* 0x0000004400540202 */ /* 0x008fe20000000f00 */
[----:B------:R-:W-:Y:S01]  /*0db0*/  FADD.FTZ R121, R95, R120 ;  /* 0x000000785f797221 */ /* 0x000fe20000010000 */
[----:B-1----:R-:W-:Y:S01]  /*0dc0*/  HADD2.F32 R113, -RZ, R109.H0_H0 ;  /* 0x2000006dff717230 */ /* 0x002fe20000004100 */
[----:B------:R-:W-:Y:S01]  /*0dd0*/  @P0 MOV R85, R69 ;  /* 0x0000004500550202 */ /* 0x000fe20000000f00 */
[----:B------:R-:W-:Y:S02]  /*0de0*/  FMUL.FTZ R109, R125, R115 ;  /* 0x000000737d6d7220 */ /* 0x000fe40000410000 */
        /* <DEDUP_REMOVED lines=12> */
[--C-:B------:R-:W-:Y:S01]  /*0eb0*/  HADD2.F32 R112, -RZ, R110.reuse.H0_H0 ;  /* 0x2000006eff707230 */ /* 0x100fe20000004100 */
[----:B------:R-:W-:Y:S01]  /*0ec0*/  @P0 MOV R86, R70 ;  /* 0x0000004600560202 */ /* 0x000fe20000000f00 */
[----:B------:R-:W-:Y:S01]  /*0ed0*/  HADD2.F32 R124, -RZ, R110.H1_H1 ;  /* 0x3000006eff7c7230 */ /* 0x000fe20000004100 */
[----:B------:R-:W-:Y:S02]  /*0ee0*/  FADD.FTZ R84, R106, R85 ;  /* 0x000000556a547221 */ /* 0x000fe40000010000 */
        /* <DEDUP_REMOVED lines=36> */
.L_x_20335:
        /* <DEDUP_REMOVED lines=84> */
.L_x_20336:
        /* <DEDUP_REMOVED lines=106> */
[----:B------:R-:W-:Y:S01]  /*1d10*/  F2FP.PACK_AB R77, R82, R77 ;  /* 0x0000004d524d723e */ /* 0x000fe200000000ff */
[----:B------:R-:W-:-:S02]  /*1d20*/  FFMA.FTZ R79, R30, R125, R62 ;  /* 0x0000007d1e4f7223 */ /* 0x000fc4000001003e */
[----:B------:R-:W-:Y:S01]  /*1d30*/  FFMA.FTZ R87, R33, R78, R65 ;  /* 0x0000004e21577223 */ /* 0x000fe20000010041 */
[----:B------:R-:W-:Y:S01]  /*1d40*/  F2FP.PACK_AB R78, R86, R91 ;  /* 0x0000005b564e723e */ /* 0x000fe200000000ff */
[--C-:B------:R-:W-:Y:S01]  /*1d50*/  FADD.FTZ R83, R94, -R85.reuse ;  /* 0x800000555e537221 */ /* 0x100fe20000010000 */
[----:B------:R-:W-:Y:S01]  /*1d60*/  F2FP.PACK_AB R79, R88, R79 ;  /* 0x0000004f584f723e */ /* 0x000fe200000000ff */
[--C-:B------:R-:W-:Y:S01]  /*1d70*/  FADD.FTZ R95, R95, -R85.reuse ;  /* 0x800000555f5f7221 */ /* 0x100fe20000010000 */
[----:B------:R-:W-:Y:S01]  /*1d80*/  F2FP.PACK_AB R76, R87, R76 ;  /* 0x0000004c574c723e */ /* 0x000fe200000000ff */
        /* <DEDUP_REMOVED lines=29> */
[----:B0-----:R-:W-:Y:S01]  /*1f60*/  F2FP.PACK_AB R76, R82, R81 ;  /* 0x00000051524c723e */ /* 0x001fe200000000ff */
        /* <DEDUP_REMOVED lines=55> */
[----:B------:R-:W-:Y:S01]  /*22e0*/  IMAD.WIDE.U32 R88, R116, R80, c[0x0][0x208] ;  /* 0x0000820074587625 */ /* 0x000fe200078e0050 */
[----:B------:R-:W-:-:S02]  /*22f0*/  ISETP.GE.AND P0, PT, R118, c[0x0][0x164], PT ;  /* 0x0000590076007a0c */ /* 0x000fc40003f06270 */
[----:B------:R-:W-:Y:S02]  /*2300*/  F2FP.PACK_AB R80, R96, R3 ;  /* 0x000000036050723e */ /* 0x000fe400000000ff */
[----:B------:R0:W-:Y:S01]  /*2310*/  STG.E.128 [R88.64], R76 ;  /* 0x0000004c58007986 */ /* 0x0001e2000c101d04 */
[----:B------:R-:W-:-:S03]  /*2320*/  LOP3.LUT P1, RZ, R2, 0xff, RZ, 0xc0, !PT ;  /* 0x000000ff02ff7812 */ /* 0x000fc6000782c0ff */
[----:B------:R0:W-:Y:S01]  /*2330*/  STG.E.128 [R90.64], R84 ;  /* 0x000000545a007986 */ /* 0x0001e2000c101d04 */
[----:B------:R-:W-:-:S03]  /*2340*/  SEL R2, RZ, 0x1, P1 ;  /* 0x00000001ff027807 */ /* 0x000fc60000800000 */
[----:B------:R0:W-:Y:S02]  /*2350*/  STG.E.128 [R92.64], R80 ;  /* 0x000000505c007986 */ /* 0x0001e4000c101d04 */
[----:B0-----:R-:W-:Y:S01]  /*2360*/  @P0 CALL.REL.NOINC `(.L_x_20333) ;  /* 0x0000001000000944 */ /* 0x001fe20003c00000 */
[----:B------:R-:W-:Y:S05]  /*2370*/  BRA `(.L_x_20334) ;  /* 0xffffdf9000007947 */ /* 0x000fea000383ffff */
.L_x_20333:
[----:B------:R-:W-:Y:S05]  /*2380*/  EXIT ;  /* 0x000000000000794d */ /* 0x000fea0003800000 */
.L_x_20331:
[----:B0-----:R-:W-:Y:S01]  /*2390*/  HFMA2.MMA R91, -RZ, RZ, 0, 5.9604644775390625e-08 ;  /* 0x00000001ff5b7435 */ /* 0x001fe200000001ff */
[----:B------:R-:W-:Y:S02]  /*23a0*/  MOV R85, R120 ;  /* 0x0000007800557202 */ /* 0x000fe40000000f00 */
[----:B------:R-:W-:Y:S02]  /*23b0*/  MOV R90, 0x1f ;  /* 0x0000001f005a7802 */ /* 0x000fe40000000f00 */
[----:B------:R-:W-:Y:S02]  /*23c0*/  MOV R89, 0xffffffff ;  /* 0xffffffff00597802 */ /* 0x000fe40000000f00 */
[----:B------:R-:W-:Y:S02]  /*23d0*/  MOV R86, 0x23f0 ;  /* 0x000023f000567802 */ /* 0x000fe40000000f00 */
[----:B-----5:R-:W-:Y:S05]  /*23e0*/  CALL.REL.NOINC `($__internal_113_$__cuda_sm70_shflsync_bfly_p) ;  /* 0x0000079000007944 */ /* 0x020fea0003c00000 */
[----:B01----:R-:W-:Y:S05]  /*23f0*/  BRA `(.L_x_20335) ;  /* 0xffffed3000007947 */ /* 0x003fea000383ffff */
.L_x_20332:
[----:B------:R-:W-:Y:S01]  /*2400*/  HFMA2.MMA R91, -RZ, RZ, 0, 1.1920928955078125e-07 ;  /* 0x00000002ff5b7435 */ /* 0x000fe200000001ff */
[----:B------:R-:W-:-:S02]  /*2410*/  MOV R90, 0x1f ;  /* 0x0000001f005a7802 */ /* 0x000fc40000000f00 */
[----:B------:R-:W-:Y:S02]  /*2420*/  MOV R89, 0xffffffff ;  /* 0xffffffff00597802 */ /* 0x000fe40000000f00 */
[----:B------:R-:W-:Y:S02]  /*2430*/  MOV R86, 0x2450 ;  /* 0x0000245000567802 */ /* 0x000fe40000000f00 */
[----:B0----5:R-:W-:Y:S05]  /*2440*/  CALL.REL.NOINC `($__internal_113_$__cuda_sm70_shflsync_bfly_p) ;  /* 0x0000073000007944 */ /* 0x021fea0003c00000 */
[----:B0-----:R-:W-:Y:S01]  /*2450*/  HFMA2.MMA R91, -RZ, RZ, 0, 2.384185791015625e-07 ;  /* 0x00000004ff5b7435 */ /* 0x001fe200000001ff */
[----:B-1----:R-:W-:Y:S01]  /*2460*/  FADD.FTZ R85, R85, R89 ;  /* 0x0000005955557221 */ /* 0x002fe20000010000 */
[----:B------:R-:W-:Y:S02]  /*2470*/  MOV R90, 0x1f ;  /* 0x0000001f005a7802 */ /* 0x000fe40000000f00 */
[----:B------:R-:W-:Y:S02]  /*2480*/  MOV R89, 0xffffffff ;  /* 0xffffffff00597802 */ /* 0x000fe40000000f00 */
[----:B------:R-:W-:Y:S02]  /*2490*/  MOV R86, 0x24b0 ;  /* 0x000024b000567802 */ /* 0x000fe40000000f00 */
[----:B------:R-:W-:Y:S05]  /*24a0*/  CALL.REL.NOINC `($__internal_113_$__cuda_sm70_shflsync_bfly_p) ;  /* 0x000006d000007944 */ /* 0x000fea0003c00000 */
[----:B0-----:R-:W-:Y:S01]  /*24b0*/  HFMA2.MMA R91, -RZ, RZ, 0, 4.76837158203125e-07 ;  /* 0x00000008ff5b7435 */ /* 0x001fe200000001ff */
[----:B-1----:R-:W-:Y:S01]  /*24c0*/  FADD.FTZ R85, R85, R89 ;  /* 0x0000005955557221 */ /* 0x002fe20000010000 */
[----:B------:R-:W-:-:S02]  /*24d0*/  MOV R90, 0x1f ;  /* 0x0000001f005a7802 */ /* 0x000fc40000000f00 */
[----:B------:R-:W-:Y:S02]  /*24e0*/  MOV R89, 0xffffffff ;  /* 0xffffffff00597802 */ /* 0x000fe40000000f00 */
[----:B------:R-:W-:Y:S02]  /*24f0*/  MOV R86, 0x2510 ;  /* 0x0000251000567802 */ /* 0x000fe40000000f00 */
[----:B------:R-:W-:Y:S05]  /*2500*/  CALL.REL.NOINC `($__internal_113_$__cuda_sm70_shflsync_bfly_p) ;  /* 0x0000067000007944 */ /* 0x000fea0003c00000 */
[----:B0-----:R-:W-:Y:S01]  /*2510*/  HFMA2.MMA R91, -RZ, RZ, 0, 9.5367431640625e-07 ;  /* 0x00000010ff5b7435 */ /* 0x001fe200000001ff */
[----:B-1----:R-:W-:Y:S01]  /*2520*/  FADD.FTZ R85, R85, R89 ;  /* 0x0000005955557221 */ /* 0x002fe20000010000 */
[----:B------:R-:W-:Y:S02]  /*2530*/  MOV R90, 0x1f ;  /* 0x0000001f005a7802 */ /* 0x000fe40000000f00 */
[----:B------:R-:W-:Y:S02]  /*2540*/  MOV R89, 0xffffffff ;  /* 0xffffffff00597802 */ /* 0x000fe40000000f00 */
[----:B------:R-:W-:Y:S02]  /*2550*/  MOV R86, 0x2570 ;  /* 0x0000257000567802 */ /* 0x000fe40000000f00 */
[----:B------:R-:W-:Y:S05]  /*2560*/  CALL.REL.NOINC `($__internal_113_$__cuda_sm70_shflsync_bfly_p) ;  /* 0x0000061000007944 */ /* 0x000fea0003c00000 */
        /* <DEDUP_REMOVED lines=70> */
[----:B------:R-:W-:Y:S05]  /*29d0*/  CALL.REL.NOINC `($__internal_113_$__cuda_sm70_shflsync_bfly_p) ;  /* 0x000001a000007944 */ /* 0x000fea0003c00000 */
[----:B0-----:R-:W-:Y:S01]  /*29e0*/  HFMA2.MMA R91, -RZ, RZ, 0, 1.1920928955078125e-07 ;  /* 0x00000002ff5b7435 */ /* 0x001fe200000001ff */
[----:B-1----:R-:W-:Y:S01]  /*29f0*/  FADD.FTZ R85, R85, R89 ;  /* 0x0000005955557221 */ /* 0x002fe20000010000 */
[----:B------:R-:W-:Y:S02]  /*2a00*/  MOV R90, 0x1f ;  /* 0x0000001f005a7802 */ /* 0x000fe40000000f00 */
[----:B------:R-:W-:Y:S02]  /*2a10*/  MOV R89, 0xffffffff ;  /* 0xffffffff00597802 */ /* 0x000fe40000000f00 */
[----:B------:R-:W-:Y:S02]  /*2a20*/  MOV R86, 0x2a40 ;  /* 0x00002a4000567802 */ /* 0x000fe40000000f00 */
[----:B------:R-:W-:Y:S05]  /*2a30*/  CALL.REL.NOINC `($__internal_113_$__cuda_sm70_shflsync_bfly_p) ;  /* 0x0000014000007944 */ /* 0x000fea0003c00000 */
[----:B0-----:R-:W-:Y:S01]  /*2a40*/  HFMA2.MMA R91, -RZ, RZ, 0, 2.384185791015625e-07 ;  /* 0x00000004ff5b7435 */ /* 0x001fe200000001ff */
[----:B-1----:R-:W-:Y:S01]  /*2a50*/  FADD.FTZ R85, R85, R89 ;  /* 0x0000005955557221 */ /* 0x002fe20000010000 */
[----:B------:R-:W-:Y:S02]  /*2a60*/  MOV R90, 0x1f ;  /* 0x0000001f005a7802 */ /* 0x000fe40000000f00 */
[----:B------:R-:W-:-:S02]  /*2a70*/  MOV R89, 0xffffffff ;  /* 0xffffffff00597802 */ /* 0x000fc40000000f00 */
[----:B------:R-:W-:Y:S02]  /*2a80*/  MOV R86, 0x2aa0 ;  /* 0x00002aa000567802 */ /* 0x000fe40000000f00 */
[----:B------:R-:W-:Y:S05]  /*2a90*/  CALL.REL.NOINC `($__internal_113_$__cuda_sm70_shflsync_bfly_p) ;  /* 0x000000e000007944 */ /* 0x000fea0003c00000 */
[----:B0-----:R-:W-:Y:S01]  /*2aa0*/  HFMA2.MMA R91, -RZ, RZ, 0, 4.76837158203125e-07 ;  /* 0x00000008ff5b7435 */ /* 0x001fe200000001ff */
[----:B-1----:R-:W-:Y:S01]  /*2ab0*/  FADD.FTZ R85, R85, R89 ;  /* 0x0000005955557221 */ /* 0x002fe20000010000 */
[----:B------:R-:W-:Y:S02]  /*2ac0*/  MOV R90, 0x1f ;  /* 0x0000001f005a7802 */ /* 0x000fe40000000f00 */
[----:B------:R-:W-:Y:S02]  /*2ad0*/  MOV R89, 0xffffffff ;  /* 0xffffffff00597802 */ /* 0x000fe40000000f00 */
[----:B------:R-:W-:Y:S02]  /*2ae0*/  MOV R86, 0x2b00 ;  /* 0x00002b0000567802 */ /* 0x000fe40000000f00 */
[----:B------:R-:W-:Y:S05]  /*2af0*/  CALL.REL.NOINC `($__internal_113_$__cuda_sm70_shflsync_bfly_p) ;  /* 0x0000008000007944 */ /* 0x000fea0003c00000 */
[----:B0-----:R-:W-:Y:S01]  /*2b00*/  HFMA2.MMA R91, -RZ, RZ, 0, 9.5367431640625e-07 ;  /* 0x00000010ff5b7435 */ /* 0x001fe200000001ff */
[----:B-1----:R-:W-:Y:S01]  /*2b10*/  FADD.FTZ R85, R85, R89 ;  /* 0x0000005955557221 */ /* 0x002fe20000010000 */
[----:B------:R-:W-:Y:S02]  /*2b20*/  MOV R90, 0x1f ;  /* 0x0000001f005a7802 */ /* 0x000fe40000000f00 */
[----:B------:R-:W-:-:S02]  /*2b30*/  MOV R89, 0xffffffff ;  /* 0xffffffff00597802 */ /* 0x000fc40000000f00 */
[----:B------:R-:W-:Y:S02]  /*2b40*/  MOV R86, 0x2b60 ;  /* 0x00002b6000567802 */ /* 0x000fe40000000f00 */
[----:B------:R-:W-:Y:S05]  /*2b50*/  CALL.REL.NOINC `($__internal_113_$__cuda_sm70_shflsync_bfly_p) ;  /* 0x0000002000007944 */ /* 0x000fea0003c00000 */
[----:B-1----:R-:W-:Y:S01]  /*2b60*/  MOV R120, R89 ;  /* 0x0000005900787202 */ /* 0x002fe20000000f00 */
[----:B0-----:R-:W-:Y:S05]  /*2b70*/  BRA `(.L_x_20336) ;  /* 0xffffeaf000007947 */ /* 0x001fea000383ffff */
        .weak           $__internal_113_$__cuda_sm70_shflsync_bfly_p
        .type           $__internal_113_$__cuda_sm70_shflsync_bfly_p,@function
        .size           $__internal_113_$__cuda_sm70_shflsync_bfly_p,(.L_x_29177 - $__internal_113_$__cuda_sm70_shflsync_bfly_p)
$__internal_113_$__cuda_sm70_shflsync_bfly_p:
[----:B------:R-:W-:Y:S01]  /*2b80*/  HFMA2.MMA R87, -RZ, RZ, 0, 0 ;  /* 0x00000000ff577435 */ /* 0x000fe200000001ff */
[----:B------:R-:W-:Y:S04]  /*2b90*/  WARPSYNC R89 ;  /* 0x0000005900007348 */ /* 0x000fe80003800000 */
[----:B------:R0:W1:Y:S01]  /*2ba0*/  SHFL.BFLY PT, R89, R85, R91, R90 ;  /* 0x0c00005b55597389 */ /* 0x00006200000e005a */
[----:B------:R-:W-:Y:S05]  /*2bb0*/  RET.REL.NODEC R86 `(_ZN10layer_norm13ln_fwd_kernelINS_13Kernel_traitsIf6__halffS2_fjLj8192ELj1ELj1ELj8ELj16ENS_18Kernel_traits_baseILj8192EfS2_fS2_fjLj256EEEEELb0ELb0ELb0ELb1EEEvNS_9FwdParamsE) ;  /* 0xffffd44056007950 */ /* 0x000fea0003c3ffff */
.L_x_20337:
        /* <DEDUP_REMOVED lines=12> */
.L_x_29177:


//--------------------- .text._ZN10layer_norm13ln_fwd_kernelINS_13Kernel_traitsIf6__halffS2_fjLj8192ELj1ELj1ELj8ELj16ENS_18Kernel_traits_baseILj8192EfS2_fS2_fjLj256EEEEELb0ELb0ELb1ELb0EEEvNS_9FwdParamsE --------------------------
	.section	.text._ZN10layer_norm13ln_fwd_kernelINS_13Kernel_traitsIf6__halffS2_fjLj8192ELj1ELj1ELj8ELj16ENS_18Kernel_traits_baseILj8192EfS2_fS2_fjLj256EEEEELb0ELb0ELb1ELb0EEEvNS_9FwdParamsE,"ax",@progbits
	.sectioninfo	@"SHI_REGISTERS=128"
	.align	128
        .global         _ZN10layer_norm13ln_fwd_kernelINS_13Kernel_traitsIf6__halffS2_fjLj8192ELj1ELj1ELj8ELj16ENS_18Kernel_traits_baseILj8192EfS2_fS2_fjLj256EEEEELb0ELb0ELb1ELb0EEEvNS_9FwdParamsE
        .type           _ZN10layer_norm13ln_fwd_kernelINS_13Kernel_traitsIf6__halffS2_fjLj8192ELj1ELj1ELj8ELj16ENS_18Kernel_traits_baseILj8192EfS2_fS2_fjLj256EEEEELb0ELb0ELb1ELb0EEEvNS_9FwdParamsE,@function
        .size           _ZN10layer_norm13ln_fwd_kernelINS_13Kernel_traitsIf6__halffS2_fjLj8192ELj1ELj1ELj8ELj16ENS_18Kernel_traits_baseILj8192EfS2_fS2_fjLj256EEEEELb0ELb0ELb1ELb0EEEvNS_9FwdParamsE,(.L_x_29178 - _ZN10layer_norm13ln_fwd_kernelINS_13Kernel_traitsIf6__halffS2_fjLj8192ELj1ELj1ELj8ELj16ENS_18Kernel_traits_baseILj8192EfS2_fS2_fjLj256EEEEELb0ELb0ELb1ELb0EEEvNS_9FwdParamsE)
        .other          _ZN10layer_norm13ln_fwd_kernelINS_13Kernel_traitsIf6__halffS2_fjLj8192ELj1ELj1ELj8ELj16ENS_18Kernel_traits_baseILj8192EfS2_fS2_fjLj256EEEEELb0ELb0ELb1ELb0EEEvNS_9FwdParamsE,@"STO_CUDA_ENTRY STV_DEFAULT"
_ZN10layer_norm13ln_fwd_kernelINS_13Kernel_traitsIf6__halffS2_fjLj8192ELj1ELj1ELj8ELj16ENS_18Kernel_traits_baseILj8192EfS2_fS2_fjLj256EEEEELb0ELb0ELb1ELb0EEEvNS_9FwdParamsE:
.text._ZN10layer_norm13ln_fwd_kernelINS_13Kernel_traitsIf6__halffS2_fjLj8192ELj1ELj1ELj8ELj16ENS_18Kernel_traits_baseILj8192EfS2_fS2_fjLj256EEEEELb0ELb0ELb1ELb0EEEvNS_9FwdParamsE:
        /* <DEDUP_REMOVED lines=31> */
.L_x_20339:
[----:B------:R-:W-:Y:S05]  /*01f0*/  BSYNC B0 ;  /* 0x0000000000007941 */ /* 0x000fea0003800000 */
.L_x_20338:
        /* <DEDUP_REMOVED lines=17> */
.L_x_20341:
[----:B------:R-:W-:Y:S05]  /*0310*/  BSYNC B0 ;  /* 0x0000000000007941 */ /* 0x000fea0003800000 */
.L_x_20340:
        /* <DEDUP_REMOVED lines=17> */
.L_x_20343:
[----:B------:R-:W-:Y:S05]  /*0430*/  BSYNC B0 ;  /* 0x0000000000007941 */ /* 0x000fea0003800000 */
.L_x_20342:
        /* <DEDUP_REMOVED lines=16> */
.L_x_20345:
[----:B------:R-:W-:Y:S05]  /*0540*/  BSYNC B0 ;  /* 0x0000000000007941 */ /* 0x000fea0003800000 */
.L_x_20344:
        /* <DEDUP_REMOVED lines=26> */
.L_x_20429:
        /* <DEDUP_REMOVED lines=59> */
.L_x_20349:
[----:B0-----:R-:W-:Y:S05]  /*0aa0*/  BSYNC B1 ;  /* 0x0000000000017941 */ /* 0x001fea0003800000 */
.L_x_20348:
[----:B------:R-:W-:Y:S01]  /*0ab0*/  BSSY B1, `(.L_x_20350) ;  /* 0x0000005000017945 */ /* 0x000fe20003800000 */
[----:B------:R-:W-:Y:S05]  /*0ac0*/  @!P6 BRA `(.L_x_20351) ;  /* 0x000000300000e947 */ /* 0x000fea0003800000 */
[----:B-----5:R-:W-:-:S05]  /*0ad0*/  HADD2.F32 R73, -RZ, R84.H1_H1 ;  /* 0x30000054ff497230 */ /* 0x020fca0000004100 */
[----:B------:R-:W-:-:S04]  /*0ae0*/  FMUL.FTZ R73, R73, c[0x0][0x1ec] ;  /* 0x00007b0049497a20 */ /* 0x000fc80000410000 */
[----:B------:R-:W-:Y:S02]  /*0af0*/  @P5 FADD.FTZ R73, R69, R73 ;  /* 0x0000004945495221 */ /* 0x000fe40000010000 */
.L_x_20351:
[----:B------:R-:W-:Y:S05]  /*0b00*/  BSYNC B1 ;  /* 0x0000000000017941 */ /* 0x000fea0003800000 */
.L_x_20350:
[----:B------:R-:W-:Y:S01]  /*0b10*/  BSSY B1, `(.L_x_20352) ;  /* 0x0000005000017945 */ /* 0x000fe20003800000 */
[----:B------:R-:W-:Y:S05]  /*0b20*/  @!P6 BRA `(.L_x_20353) ;  /* 0x000000300000e947 */ /* 0x000fea0003800000 */
[----:B-----5:R-:W-:-:S05]  /*0b30*/  HADD2.F32 R74, -RZ, R85.H0_H0 ;  /* 0x20000055ff4a7230 */ /* 0x020fca0000004100 */
[----:B------:R-:W-:-:S04]  /*0b40*/  FMUL.FTZ R74, R74, c[0x0][0x1ec] ;  /* 0x00007b004a4a7a20 */ /* 0x000fc80000410000 */
[----:B------:R-:W-:Y:S02]  /*0b50*/  @P5 FADD.FTZ R74, R70, R74 ;  /* 0x0000004a464a5221 */ /* 0x000fe40000010000 */
.L_x_20353:
[----:B------:R-:W-:Y:S05]  /*0b60*/  BSYNC B1 ;  /* 0x0000000000017941 */ /* 0x000fea0003800000 */
.L_x_20352:
[----:B------:R-:W-:Y:S01]  /*0b70*/  BSSY B1, `(.L_x_20354) ;  /* 0x0000005000017945 */ /* 0x000fe20003800000 */
[----:B------:R-:W-:Y:S05]  /*0b80*/  @!P6 BRA `(.L_x_20355) ;  /* 0x000000300000e947 */ /* 0x000fea0003800000 */
[----:B-----5:R-:W-:-:S05]  /*0b90*/  HADD2.F32 R75, -RZ, R85.H1_H1 ;  /* 0x30000055ff4b7230 */ /* 0x020fca0000004100 */
[----:B------:R-:W-:-:S04]  /*0ba0*/  FMUL.FTZ R75, R75, c[0x0][0x1ec] ;  /* 0x00007b004b4b7a20 */ /* 0x000fc80000410000 */
[----:B------:R-:W-:Y:S02]  /*0bb0*/  @P5 FADD.FTZ R75, R71, R75 ;  /* 0x0000004b474b5221 */ /* 0x000fe40000010000 */
.L_x_20355:
[----:B------:R-:W-:Y:S05]  /*0bc0*/  BSYNC B1 ;  /* 0x0000000000017941 */ /* 0x000fea0003800000 */
.L_x_20354:
[----:B------:R-:W-:Y:S01]  /*0bd0*/  BSSY B1, `(.L_x_20356) ;  /* 0x0000005000017945 */ /* 0x000fe20003800000 */
[----:B------:R-:W-:Y:S05]  /*0be0*/  @!P6 BRA `(.L_x_20357) ;  /* 0x000000300000e947 */ /* 0x000fea0003800000 */
[----:B-----5:R-:W-:-:S05]  /*0bf0*/  HADD2.F32 R80, -RZ, R86.H0_H0 ;  /* 0x20000056ff507230 */ /* 0x020fca0000004100 */
[----:B------:R-:W-:-:S04]  /*0c00*/  FMUL.FTZ R80, R80, c[0x0][0x1ec] ;  /* 0x00007b0050507a20 */ /* 0x000fc80000410000 */
[----:B------:R-:W-:Y:S02]  /*0c10*/  @P5 FADD.FTZ R80, R76, R80 ;  /* 0x000000504c505221 */ /* 0x000fe40000010000 */
.L_x_20357:
[----:B------:R-:W-:Y:S05]  /*0c20*/  BSYNC B1 ;  /* 0x0000000000017941 */ /* 0x000fea0003800000 */
.L_x_20356:
[----:B------:R-:W-:Y:S01]  /*0c30*/  BSSY B1, `(.L_x_20358) ;  /* 0x0000005000017945 */ /* 0x000fe20003800000 */
[----:B------:R-:W-:Y:S05]  /*0c40*/  @!P6 BRA `(.L_x_20359) ;  /* 0x000000300000e947 */ /* 0x000fea0003800000 */
[----:B-----5:R-:W-:-:S05]  /*0c50*/  HADD2.F32 R81, -RZ, R86.H1_H1 ;  /* 0x30000056ff517230 */ /* 0x020fca0000004100 */
[----:B------:R-:W-:-:S04]  /*0c60*/  FMUL.FTZ R81, R81, c[0x0][0x1ec] ;  /* 0x00007b0051517a20 */ /* 0x000fc80000410000 */
[----:B------:R-:W-:Y:S02]  /*0c70*/  @P5 FADD.FTZ R81, R77, R81 ;  /* 0x000000514d515221 */ /* 0x000fe40000010000 */
.L_x_20359:
[----:B------:R-:W-:Y:S05]  /*0c80*/  BSYNC B1 ;  /* 0x0000000000017941 */ /* 0x000fea0003800000 */
.L_x_20358:
[----:B------:R-:W-:Y:S01]  /*0c90*/  BSSY B1, `(.L_x_20360) ;  /* 0x0000006000017945 */ /* 0x000fe20003800000 */
[----:B------:R-:W-:Y:S01]  /*0ca0*/  HFMA2.MMA R114, -RZ, RZ, 0, 1.9073486328125e-06 ;  /* 0x00000020ff727435 */ /* 0x000fe200000001ff */
[----:B------:R-:W-:Y:S05]  /*0cb0*/  @!P6 BRA `(.L_x_20361) ;  /* 0x000000300000e947 */ /* 0x000fea0003800000 */
[----:B-----5:R-:W-:-:S05]  /*0cc0*/  HADD2.F32 R82, -RZ, R87.H0_H0 ;  /* 0x20000057ff527230 */ /* 0x020fca0000004100 */
[----:B------:R-:W-:-:S04]  /*0cd0*/  FMUL.FTZ R82, R82, c[0x0][0x1ec] ;  /* 0x00007b0052527a20 */ /* 0x000fc80000410000 */
[----:B------:R-:W-:Y:S02]  /*0ce0*/  @P5 FADD.FTZ R82, R78, R82 ;  /* 0x000000524e525221 */ /* 0x000fe40000010000 */
.L_x_20361:
[----:B------:R-:W-:Y:S05]  /*0cf0*/  BSYNC B1 ;  /* 0x0000000000017941 */ /* 0x000fea0003800000 */
.L_x_20360:
[----:B------:R-:W-:Y:S01]  /*0d00*/  BSSY B1, `(.L_x_20362) ;  /* 0x0000006000017945 */ /* 0x000fe20003800000 */
[----:B------:R-:W-:Y:S01]  /*0d10*/  IMAD.WIDE.U32 R114, R121, R114, c[0x0][0x188] ;  /* 0x0000620079727625 */ /* 0x000fe200078e0072 */
[----:B------:R-:W-:Y:S05]  /*0d20*/  @!P6 BRA `(.L_x_20363) ;  /* 0x000000300000e947 */ /* 0x000fea0003800000 */
[----:B-----5:R-:W-:-:S05]  /*0d30*/  HADD2.F32 R83, -RZ, R87.H1_H1 ;  /* 0x30000057ff537230 */ /* 0x020fca0000004100 */
[----:B------:R-:W-:-:S04]  /*0d40*/  FMUL.FTZ R83, R83, c[0x0][0x1ec] ;  /* 0x00007b0053537a20 */ /* 0x000fc80000410000 */
[----:B------:R-:W-:Y:S02]  /*0d50*/  @P5 FADD.FTZ R83, R79, R83 ;  /* 0x000000534f535221 */ /* 0x000fe40000010000 */
.L_x_20363:
[----:B------:R-:W-:Y:S05]  /*0d60*/  BSYNC B1 ;  /* 0x0000000000017941 */ /* 0x000fea0003800000 */
.L_x_20362:
[----:B------:R0:W-:Y:S01]  /*0d70*/  STG.E.128 [R114.64], R72 ;  /* 0x0000004872007986 */ /* 0x0001e2000c101d04 */
[----:B------:R-:W-:Y:S02]  /*0d80*/  IADD3 R120, R120, 0x100, RZ ;  /* 0x0000010078787810 */ /* 0x000fe40007ffe0ff */
[----:B------:R-:W-:Y:S01]  /*0d90*/  IADD3 R121, R121, 0x100, RZ ;  /* 0x0000010079797810 */ /* 0x000fe20007ffe0ff */
[----:B------:R0:W-:Y:S04]  /*0da0*/  STG.E.128 [R114.64+0x10], R80 ;  /* 0x0000105072007986 */ /* 0x0001e8000c101d04 */
.L_x_20347:
[----:B----4-:R-:W-:Y:S05]  /*0db0*/  BSYNC B0 ;  /* 0x0000000000007941 */ /* 0x010fea0003800000 */
.L_x_20346:
        /* <DEDUP_REMOVED lines=42> */
.L_x_20367:
[----:B0-----:R-:W-:Y:S05]  /*1060*/  BSYNC B1 ;  /* 0x0000000000017941 */ /* 0x001fea0003800000 */
.L_x_20366:
[----:B------:R-:W-:Y:S01]  /*1070*/  BSSY B1, `(.L_x_20368) ;  /* 0x0000005000017945 */ /* 0x000fe20003800000 */
[----:B------:R-:W-:Y:S05]  /*1080*/  @!P6 BRA `(.L_x_20369) ;  /* 0x000000300000e947 */ /* 0x000fea0003800000 */
[----:B-----5:R-:W-:-:S05]  /*1090*/  HADD2.F32 R89, -RZ, R84.H1_H1 ;  /* 0x30000054ff597230 */ /* 0x020fca0000004100 */
[----:B------:R-:W-:-:S04]  /*10a0*/  FMUL.FTZ R89, R89, c[0x0][0x1ec] ;  /* 0x00007b0059597a20 */ /* 0x000fc80000410000 */
[----:B------:R-:W-:Y:S02]  /*10b0*/  @P5 FADD.FTZ R89, R69, R89 ;  /* 0x0000005945595221 */ /* 0x000fe40000010000 */
.L_x_20369:
[----:B------:R-:W-:Y:S05]  /*10c0*/  BSYNC B1 ;  /* 0x0000000000017941 */ /* 0x000fea0003800000 */
.L_x_20368:
[----:B------:R-:W-:Y:S01]  /*10d0*/  BSSY B1, `(.L_x_20370) ;  /* 0x0000005000017945 */ /* 0x000fe20003800000 */
[----:B------:R-:W-:Y:S05]  /*10e0*/  @!P6 BRA `(.L_x_20371) ;  /* 0x000000300000e947 */ /* 0x000fea0003800000 */
[----:B-----5:R-:W-:-:S05]  /*10f0*/  HADD2.F32 R90, -RZ, R85.H0_H0 ;  /* 0x20000055ff5a7230 */ /* 0x020fca0000004100 */
[----:B------:R-:W-:-:S04]  /*1100*/  FMUL.FTZ R90, R90, c[0x0][0x1ec] ;  /* 0x00007b005a5a7a20 */ /* 0x000fc80000410000 */
[----:B------:R-:W-:Y:S02]  /*1110*/  @P5 FADD.FTZ R90, R70, R90 ;  /* 0x0000005a465a5221 */ /* 0x000fe40000010000 */
.L_x_20371:
[----:B------:R-:W-:Y:S05]  /*1120*/  BSYNC B1 ;  /* 0x0000000000017941 */ /* 0x000fea0003800000 */
.L_x_20370:
[----:B------:R-:W-:Y:S01]  /*1130*/  BSSY B1, `(.L_x_20372) ;  /* 0x0000005000017945 */ /* 0x000fe20003800000 */
[----:B------:R-:W-:Y:S05]  /*1140*/  @!P6 BRA `(.L_x_20373) ;  /* 0x000000300000e947 */ /* 0x000fea0003800000 */
[----:B-----5:R-:W-:-:S05]  /*1150*/  HADD2.F32 R91, -RZ, R85.H1_H1 ;  /* 0x30000055ff5b7230 */ /* 0x020fca0000004100 */
[----:B------:R-:W-:-:S04]  /*1160*/  FMUL.FTZ R91, R91, c[0x0][0x1ec] ;  /* 0x00007b005b5b7a20 */ /* 0x000fc80000410000 */
[----:B------:R-:W-:Y:S02]  /*1170*/  @P5 FADD.FTZ R91, R71, R91 ;  /* 0x0000005b475b5221 */ /* 0x000fe40000010000 */
.L_x_20373:
[----:B------:R-:W-:Y:S05]  /*1180*/  BSYNC B1 ;  /* 0x0000000000017941 */ /* 0x000fea0003800000 */
.L_x_20372:
[----:B------:R-:W-:Y:S01]  /*1190*/  BSSY B1, `(.L_x_20374) ;  /* 0x0000005000017945 */ /* 0x000fe20003800000 */
[----:B------:R-:W-:Y:S05]  /*11a0*/  @!P6 BRA `(.L_x_20375) ;  /* 0x000000300000e947 */ /* 0x000fea0003800000 */
[----:B-----5:R-:W-:-:S05]  /*11b0*/  HADD2.F32 R92, -RZ, R86.H0_H0 ;  /* 0x20000056ff5c7230 */ /* 0x020fca0000004100 */
[----:B------:R-:W-:-:S04]  /*11c0*/  FMUL.FTZ R92, R92, c[0x0][0x1ec] ;  /* 0x00007b005c5c7a20 */ /* 0x000fc80000410000 */
[----:B------:R-:W-:Y:S02]  /*11d0*/  @P5 FADD.FTZ R92, R76, R92 ;  /* 0x0000005c4c5c5221 */ /* 0x000fe40000010000 */
.L_x_20375:
[----:B------:R-:W-:Y:S05]  /*11e0*/  BSYNC B1 ;  /* 0x0000000000017941 */ /* 0x000fea0003800000 */
.L_x_20374:
[----:B------:R-:W-:Y:S01]  /*11f0*/  BSSY B1, `(.L_x_20376) ;  /* 0x0000005000017945 */ /* 0x000fe20003800000 */
[----:B------:R-:W-:Y:S05]  /*1200*/  @!P6 BRA `(.L_x_20377) ;  /* 0x000000300000e947 */ /* 0x000fea0003800000 */
[----:B-----5:R-:W-:-:S05]  /*1210*/  HADD2.F32 R93, -RZ, R86.H1_H1 ;  /* 0x30000056ff5d7230 */ /* 0x020fca0000004100 */
[----:B------:R-:W-:-:S04]  /*1220*/  FMUL.FTZ R93, R93, c[0x0][0x1ec] ;  /* 0x00007b005d5d7a20 */ /* 0x000fc80000410000 */
[----:B------:R-:W-:Y:S02]  /*1230*/  @P5 FADD.FTZ R93, R77, R93 ;  /* 0x0000005d4d5d5221 */ /* 0x000fe40000010000 */
.L_x_20377:
[----:B------:R-:W-:Y:S05]  /*1240*/  BSYNC B1 ;  /* 0x0000000000017941 */ /* 0x000fea0003800000 */
.L_x_20376:
[----:B------:R-:W-:Y:S01]  /*1250*/  BSSY B1, `(.L_x_20378) ;  /* 0x0000006000017945 */ /* 0x000fe20003800000 */
[----:B------:R-:W-:Y:S01]  /*1260*/  HFMA2.MMA R114, -RZ, RZ, 0, 1.9073486328125e-06 ;  /* 0x00000020ff727435 */ /* 0x000fe200000001ff */
[----:B------:R-:W-:Y:S05]  /*1270*/  @!P6 BRA `(.L_x_20379) ;  /* 0x000000300000e947 */ /* 0x000fea0003800000 */
[----:B-----5:R-:W-:-:S05]  /*1280*/  HADD2.F32 R94, -RZ, R87.H0_H0 ;  /* 0x20000057ff5e7230 */ /* 0x020fca0000004100 */
[----:B------:R-:W-:-:S04]  /*1290*/  FMUL.FTZ R94, R94, c[0x0][0x1ec] ;  /* 0x00007b005e5e7a20 */ /* 0x000fc80000410000 */
[----:B------:R-:W-:Y:S02]  /*12a0*/  @P5 FADD.FTZ R94, R78, R94 ;  /* 0x0000005e4e5e5221 */ /* 0x000fe40000010000 */
.L_x_20379:
[----:B------:R-:W-:Y:S05]  /*12b0*/  BSYNC B1 ;  /* 0x0000000000017941 */ /* 0x000fea0003800000 */
.L_x_20378:
[----:B------:R-:W-:Y:S01]  /*12c0*/  BSSY B1, `(.L_x_20380) ;  /* 0x0000006000017945 */ /* 0x000fe20003800000 */
[----:B------:R-:W-:Y:S01]  /*12d0*/  IMAD.WIDE.U32 R114, R121, R114, c[0x0][0x188] ;  /* 0x0000620079727625 */ /* 0x000fe200078e0072 */
[----:B------:R-:W-:Y:S05]  /*12e0*/  @!P6 BRA `(.L_x_20381) ;  /* 0x000000300000e947 */ /* 0x000fea0003800000 */
[----:B-----5:R-:W-:-:S05]  /*12f0*/  HADD2.F32 R95, -RZ, R87.H1_H1 ;  /* 0x30000057ff5f7230 */ /* 0x020fca0000004100 */
[----:B------:R-:W-:-:S04]  /*1300*/  FMUL.FTZ R95, R95, c[0x0][0x1ec] ;  /* 0x00007b005f5f7a20 */ /* 0x000fc80000410000 */
[----:B------:R-:W-:Y:S02]  /*1310*/  @P5 FADD.FTZ R95, R79, R95 ;  /* 0x0000005f4f5f5221 */ /* 0x000fe40000010000 */
.L_x_20381:
[----:B------:R-:W-:Y:S05]  /*1320*/  BSYNC B1 ;  /* 0x0000000000017941 */ /* 0x000fea0003800000 */
.L_x_20380:
[----:B------:R0:W-:Y:S01]  /*1330*/  STG.E.128 [R114.64], R88 ;  /* 0x0000005872007986 */ /* 0x0001e2000c101d04 */
[----:B------:R-:W-:Y:S02]  /*1340*/  IADD3 R120, R120, 0x100, RZ ;  /* 0x0000010078787810 */ /* 0x000fe40007ffe0ff */
[----:B------:R-:W-:Y:S01]  /*1350*/  IADD3 R121, R121, 0x100, RZ ;  /* 0x0000010079797810 */ /* 0x000fe20007ffe0ff */
[----:B------:R0:W-:Y:S04]  /*1360*/  STG.E.128 [R114.64+0x10], R92 ;  /* 0x0000105c72007986 */ /* 0x0001e8000c101d04 */
.L_x_20365:
[----:B------:R-:W-:Y:S05]  /*1370*/  BSYNC B0 ;  /* 0x0000000000007941 */ /* 0x000fea0003800000 */
.L_x_20364:
        /* <DEDUP_REMOVED lines=41> */
.L_x_20385:
[----:B0-----:R-:W-:Y:S05]  /*1610*/  BSYNC B1 ;  /* 0x0000000000017941 */ /* 0x001fea0003800000 */
.L_x_20384:
[----:B------:R-:W-:Y:S01]  /*1620*/  BSSY B1, `(.L_x_20386) ;  /* 0x0000005000017945 */ /* 0x000fe20003800000 */
[----:B------:R-:W-:Y:S05]  /*1630*/  @!P6 BRA `(.L_x_20387) ;  /* 0x000000300000e947 */ /* 0x000fea0003800000 */
[----:B-----5:R-:W-:-:S05]  /*1640*/  HADD2.F32 R97, -RZ, R84.H1_H1 ;  /* 0x30000054ff617230 */ /* 0x020fca0000004100 */
[----:B------:R-:W-:-:S04]  /*1650*/  FMUL.FTZ R97, R97, c[0x0][0x1ec] ;  /* 0x00007b0061617a20 */ /* 0x000fc80000410000 */
[----:B------:R-:W-:Y:S02]  /*1660*/  @P5 FADD.FTZ R97, R69, R97 ;  /* 0x0000006145615221 */ /* 0x000fe40000010000 */
.L_x_20387:
[----:B------:R-:W-:Y:S05]  /*1670*/  BSYNC B1 ;  /* 0x0000000000017941 */ /* 0x000fea0003800000 */
.L_x_20386:
[----:B------:R-:W-:Y:S01]  /*1680*/  BSSY B1, `(.L_x_20388) ;  /* 0x0000005000017945 */ /* 0x000fe20003800000 */
[----:B------:R-:W-:Y:S05]  /*1690*/  @!P6 BRA `(.L_x_20389) ;  /* 0x000000300000e947 */ /* 0x000fea0003800000 */
[----:B-----5:R-:W-:-:S05]  /*16a0*/  HADD2.F32 R98, -RZ, R85.H0_H0 ;  /* 0x20000055ff627230 */ /* 0x020fca0000004100 */
[----:B------:R-:W-:-:S04]  /*16b0*/  FMUL.FTZ R98, R98, c[0x0][0x1ec] ;  /* 0x00007b0062627a20 */ /* 0x000fc80000410000 */
[----:B------:R-:W-:Y:S02]  /*16c0*/  @P5 FADD.FTZ R98, R70, R98 ;  /* 0x0000006246625221 */ /* 0x000fe40000010000 */
.L_x_20389:
[----:B------:R-:W-:Y:S05]  /*16d0*/  BSYNC B1 ;  /* 0x0000000000017941 */ /* 0x000fea0003800000 */
.L_x_20388:
[----:B------:R-:W-:Y:S01]  /*16e0*/  BSSY B1, `(.L_x_20390) ;  /* 0x0000005000017945 */ /* 0x000fe20003800000 */
[----:B------:R-:W-:Y:S05]  /*16f0*/  @!P6 BRA `(.L_x_20391) ;  /* 0x000000300000e947 */ /* 0x000fea0003800000 */
[----:B-----5:R-:W-:-:S05]  /*1700*/  HADD2.F32 R99, -RZ, R85.H1_H1 ;  /* 0x30000055ff637230 */ /* 0x020fca0000004100 */
[----:B------:R-:W-:-:S04]  /*1710*/  FMUL.FTZ R99, R99, c[0x0][0x1ec] ;  /* 0x00007b0063637a20 */ /* 0x000fc80000410000 */
[----:B------:R-:W-:Y:S02]  /*1720*/  @P5 FADD.FTZ R99, R71, R99 ;  /* 0x0000006347635221 */ /* 0x000fe40000010000 */
.L_x_20391:
[----:B------:R-:W-:Y:S05]  /*1730*/  BSYNC B1 ;  /* 0x0000000000017941 */ /* 0x000fea0003800000 */
.L_x_20390:
[----:B------:R-:W-:Y:S01]  /*1740*/  BSSY B1, `(.L_x_20392) ;  /* 0x0000005000017945 */ /* 0x000fe20003800000 */
[----:B------:R-:W-:Y:S05]  /*1750*/  @!P6 BRA `(.L_x_20393) ;  /* 0x000000300000e947 */ /* 0x000fea0003800000 */
[----:B-----5:R-:W-:-:S05]  /*1760*/  HADD2.F32 R100, -RZ, R86.H0_H0 ;  /* 0x20000056ff647230 */ /* 0x020fca0000004100 */
[----:B------:R-:W-:-:S04]  /*1770*/  FMUL.FTZ R100, R100, c[0x0][0x1ec] ;  /* 0x00007b0064647a20 */ /* 0x000fc80000410000 */
[----:B------:R-:W-:Y:S02]  /*1780*/  @P5 FADD.FTZ R100, R76, R100 ;  /* 0x000000644c645221 */ /* 0x000fe40000010000 */
.L_x_20393:
[----:B------:R-:W-:Y:S05]  /*1790*/  BSYNC B1 ;  /* 0x0000000000017941 */ /* 0x000fea0003800000 */
.L_x_20392:
[----:B------:R-:W-:Y:S01]  /*17a0*/  BSSY B1, `(.L_x_20394) ;  /* 0x0000005000017945 */ /* 0x000fe20003800000 */
[----:B------:R-:W-:Y:S05]  /*17b0*/  @!P6 BRA `(.L_x_20395) ;  /* 0x000000300000e947 */ /* 0x000fea0003800000 */
[----:B-----5:R-:W-:-:S05]  /*17c0*/  HADD2.F32 R101, -RZ, R86.H1_H1 ;  /* 0x30000056ff657230 */ /* 0x020fca0000004100 */
[----:B------:R-:W-:-:S04]  /*17d0*/  FMUL.FTZ R101, R101, c[0x0][0x1ec] ;  /* 0x00007b0065657a20 */ /* 0x000fc80000410000 */
[----:B------:R-:W-:Y:S02]  /*17e0*/  @P5 FADD.FTZ R101, R77, R101 ;  /* 0x000000654d655221 */ /* 0x000fe40000010000 */
.L_x_20395:
[----:B------:R-:W-:Y:S05]  /*17f0*/  BSYNC B1 ;  /* 0x0000000000017941 */ /* 0x000fea0003800000 */
.L_x_20394:
[----:B------:R-:W-:Y:S01]  /*1800*/  BSSY B1, `(.L_x_20396) ;  /* 0x0000006000017945 */ /* 0x000fe20003800000 */
[----:B------:R-:W-:Y:S01]  /*1810*/  HFMA2.MMA R114, -RZ, RZ, 0, 1.9073486328125e-06 ;  /* 0x00000020ff727435 */ /* 0x000fe200000001ff */
[----:B------:R-:W-:Y:S05]  /*1820*/  @!P6 BRA `(.L_x_20397) ;  /* 0x000000300000e947 */ /* 0x000fea0003800000 */
[----:B-----5:R-:W-:-:S05]  /*1830*/  HADD2.F32 R102, -RZ, R87.H0_H0 ;  /* 0x20000057ff667230 */ /* 0x020fca0000004100 */
[----:B------:R-:W-:-:S04]  /*1840*/  FMUL.FTZ R102, R102, c[0x0][0x1ec] ;  /* 0x00007b0066667a20 */ /* 0x000fc80000410000 */
[----:B------:R-:W-:Y:S02]  /*1850*/  @P5 FADD.FTZ R102, R78, R102 ;  /* 0x000000664e665221 */ /* 0x000fe40000010000 */
.L_x_20397:
[----:B------:R-:W-:Y:S05]  /*1860*/  BSYNC B1 ;  /* 0x0000000000017941 */ /* 0x000fea0003800000 */
.L_x_20396:
[----:B------:R-:W-:Y:S01]  /*1870*/  BSSY B1, `(.L_x_20398) ;  /* 0x0000006000017945 */ /* 0x000fe20003800000 */
[----:B------:R-:W-:Y:S01]  /*1880*/  IMAD.WIDE.U32 R114, R121, R114, c[0x0][0x188] ;  /* 0x0000620079727625 */ /* 0x000fe200078e0072 */
[----:B------:R-:W-:Y:S05]  /*1890*/  @!P6 BRA `(.L_x_20399) ;  /* 0x000000300000e947 */ /* 0x000fea0003800000 */
[----:B-----5:R-:W-:-:S05]  /*18a0*/  HADD2.F32 R103, -RZ, R87.H1_H1 ;  /* 0x30000057ff677230 */ /* 0x020fca0000004100 */
[----:B------:R-:W-:-:S04]  /*18b0*/  FMUL.FTZ R103, R103, c[0x0][0x1ec] ;  /* 0x00007b0067677a20 */ /* 0x000fc80000410000 */
[----:B------:R-:W-:Y:S02]  /*18c0*/  @P5 FADD.FTZ R103, R79, R103 ;  /* 0x000000674f675221 */ /* 0x000fe40000010000 */
.L_x_20399:
[----:B------:R-:W-:Y:S05]  /*18d0*/  BSYNC B1 ;  /* 0x0000000000017941 */ /* 0x000fea0003800000 */
.L_x_20398:
[----:B------:R0:W-:Y:S01]  /*18e0*/  STG.E.128 [R114.64], R96 ;  /* 0x0000006072007986 */ /* 0x0001e2000c101d04 */
[----:B------:R-:W-:Y:S02]  /*18f0*/  IADD3 R120, R120, 0x100, RZ ;  /* 0x0000010078787810 */ /* 0x000fe40007ffe0ff */
[----:B------:R-:W-:Y:S01]  /*1900*/  IADD3 R121, R121, 0x100, RZ ;  /* 0x0000010079797810 */ /* 0x000fe20007ffe0ff */
[----:B------:R0:W-:Y:S04]  /*1910*/  STG.E.128 [R114.64+0x10], R100 ;  /* 0x0000106472007986 */ /* 0x0001e8000c101d04 */
.L_x_20383:
[----:B------:R-:W-:Y:S05]  /*1920*/  BSYNC B0 ;  /* 0x0000000000007941 */ /* 0x000fea0003800000 */
.L_x_20382:
        /* <DEDUP_REMOVED lines=42> */
.L_x_20403:
[----:B------:R-:W-:Y:S05]  /*1bd0*/  BSYNC B1 ;  /* 0x0000000000017941 */ /* 0x000fea0003800000 */
.L_x_20402:
[----:B------:R-:W-:Y:S01]  /*1be0*/  BSSY B1, `(.L_x_20404) ;  /* 0x0000005000017945 */ /* 0x000fe20003800000 */
[----:B------:R-:W-:Y:S05]  /*1bf0*/  @!P5 BRA `(.L_x_20405) ;  /* 0x000000300000d947 */ /* 0x000fea0003800000 */
[----:B-----5:R-:W-:-:S05]  /*1c00*/  HADD2.F32 R105, -RZ, R84.H1_H1 ;  /* 0x30000054ff697230 */ /* 0x020fca0000004100 */
[----:B------:R-:W-:-:S04]  /*1c10*/  FMUL.FTZ R105, R105, c[0x0][0x1ec] ;  /* 0x00007b0069697a20 */ /* 0x000fc80000410000 */
[----:B------:R-:W-:Y:S02]  /*1c20*/  @P0 FADD.FTZ R105, R69, R105 ;  /* 0x0000006945690221 */ /* 0x000fe40000010000 */
.L_x_20405:
[----:B------:R-:W-:Y:S05]  /*1c30*/  BSYNC B1 ;  /* 0x0000000000017941 */ /* 0x000fea0003800000 */
.L_x_20404:
[----:B------:R-:W-:Y:S01]  /*1c40*/  BSSY B1, `(.L_x_20406) ;  /* 0x0000005000017945 */ /* 0x000fe20003800000 */
[----:B------:R-:W-:Y:S05]  /*1c50*/  @!P5 BRA `(.L_x_20407) ;  /* 0x000000300000d947 */ /* 0x000fea0003800000 */
[----:B-----5:R-:W-:-:S05]  /*1c60*/  HADD2.F32 R106, -RZ, R85.H0_H0 ;  /* 0x20000055ff6a7230 */ /* 0x020fca0000004100 */
[----:B------:R-:W-:-:S04]  /*1c70*/  FMUL.FTZ R106, R106, c[0x0][0x1ec] ;  /* 0x00007b006a6a7a20 */ /* 0x000fc80000410000 */
[----:B------:R-:W-:Y:S02]  /*1c80*/  @P0 FADD.FTZ R106, R70, R106 ;  /* 0x0000006a466a0221 */ /* 0x000fe40000010000 */
.L_x_20407:
[----:B------:R-:W-:Y:S05]  /*1c90*/  BSYNC B1 ;  /* 0x0000000000017941 */ /* 0x000fea0003800000 */
.L_x_20406:
[----:B------:R-:W-:Y:S01]  /*1ca0*/  BSSY B1, `(.L_x_20408) ;  /* 0x0000005000017945 */ /* 0x000fe20003800000 */
[----:B------:R-:W-:Y:S05]  /*1cb0*/  @!P5 BRA `(.L_x_20409) ;  /* 0x000000300000d947 */ /* 0x000fea0003800000 */
[----:B-----5:R-:W-:-:S05]  /*1cc0*/  HADD2.F32 R107, -RZ, R85.H1_H1 ;  /* 0x30000055ff6b7230 */ /* 0x020fca0000004100 */
[----:B------:R-:W-:-:S04]  /*1cd0*/  FMUL.FTZ R107, R107, c[0x0][0x1ec] ;  /* 0x00007b006b6b7a20 */ /* 0x000fc80000410000 */
[----:B------:R-:W-:Y:S02]  /*1ce0*/  @P0 FADD.FTZ R107, R71, R107 ;  /* 0x0000006b476b0221 */ /* 0x000fe40000010000 */
.L_x_20409:
[----:B------:R-:W-:Y:S05]  /*1cf0*/  BSYNC B1 ;  /* 0x0000000000017941 */ /* 0x000fea0003800000 */
.L_x_20408:
[----:B------:R-:W-:Y:S01]  /*1d00*/  BSSY B1, `(.L_x_20410) ;  /* 0x0000005000017945 */ /* 0x000fe20003800000 */
[----:B------:R-:W-:Y:S05]  /*1d10*/  @!P5 BRA `(.L_x_20411) ;  /* 0x000000300000d947 */ /* 0x000fea0003800000 */
[----:B-----5:R-:W-:-:S05]  /*1d20*/  HADD2.F32 R108, -RZ, R86.H0_H0 ;  /* 0x20000056ff6c7230 */ /* 0x020fca0000004100 */
[----:B------:R-:W-:-:S04]  /*1d30*/  FMUL.FTZ R108, R108, c[0x0][0x1ec] ;  /* 0x00007b006c6c7a20 */ /* 0x000fc80000410000 */
[----:B------:R-:W-:Y:S02]  /*1d40*/  @P0 FADD.FTZ R108, R76, R108 ;  /* 0x0000006c4c6c0221 */ /* 0x000fe40000010000 */
.L_x_20411:
[----:B------:R-:W-:Y:S05]  /*1d50*/  BSYNC B1 ;  /* 0x0000000000017941 */ /* 0x000fea0003800000 */
.L_x_20410:
[----:B------:R-:W-:Y:S01]  /*1d60*/  BSSY B1, `(.L_x_20412) ;  /* 0x0000005000017945 */ /* 0x000fe20003800000 */
[----:B------:R-:W-:Y:S05]  /*1d70*/  @!P5 BRA `(.L_x_20413) ;  /* 0x000000300000d947 */ /* 0x000fea0003800000 */
[----:B-----5:R-:W-:-:S05]  /*1d80*/  HADD2.F32 R109, -RZ, R86.H1_H1 ;  /* 0x30000056ff6d7230 */ /* 0x020fca0000004100 */
[----:B------:R-:W-:-:S04]  /*1d90*/  FMUL.FTZ R109, R109, c[0x0][0x1ec] ;  /* 0x00007b006d6d7a20 */ /* 0x000fc80000410000 */
[----:B------:R-:W-:Y:S02]  /*1da0*/  @P0 FADD.FTZ R109, R77, R109 ;  /* 0x0000006d4d6d0221 */ /* 0x000fe40000010000 */
.L_x_20413:
[----:B------:R-:W-:Y:S05]  /*1db0*/  BSYNC B1 ;  /* 0x0000000000017941 */ /* 0x000fea0003800000 */
.L_x_20412:
[----:B------:R-:W-:Y:S01]  /*1dc0*/  BSSY B1, `(.L_x_20414) ;  /* 0x0000005000017945 */ /* 0x000fe20003800000 */
[----:B------:R-:W-:Y:S05]  /*1dd0*/  @!P5 BRA `(.L_x_20415) ;  /* 0x000000300000d947 */ /* 0x000fea0003800000 */
[----:B-----5:R-:W-:-:S05]  /*1de0*/  HADD2.F32 R110, -RZ, R87.H0_H0 ;  /* 0x20000057ff6e7230 */ /* 0x020fca0000004100 */
[----:B------:R-:W-:-:S04]  /*1df0*/  FMUL.FTZ R110, R110, c[0x0][0x1ec] ;  /* 0x00007b006e6e7a20 */ /* 0x000fc80000410000 */
[----:B------:R-:W-:Y:S02]  /*1e00*/  @P0 FADD.FTZ R110, R78, R110 ;  /* 0x0000006e4e6e0221 */ /* 0x000fe40000010000 */
.L_x_20415:
[----:B------:R-:W-:Y:S05]  /*1e10*/  BSYNC B1 ;  /* 0x0000000000017941 */ /* 0x000fea0003800000 */
.L_x_20414:
[----:B------:R-:W-:Y:S01]  /*1e20*/  BSSY B1, `(.L_x_20416) ;  /* 0x0000006000017945 */ /* 0x000fe20003800000 */
[----:B------:R-:W-:Y:S01]  /*1e30*/  @!P5 FSEL R111, R79, RZ, P4 ;  /* 0x000000ff4f6fd208 */ /* 0x000fe20002000000 */
[----:B------:R-:W-:Y:S05]  /*1e40*/  @!P5 BRA `(.L_x_20417) ;  /* 0x000000300000d947 */ /* 0x000fea0003800000 */
[----:B-----5:R-:W-:-:S05]  /*1e50*/  HADD2.F32 R111, -RZ, R87.H1_H1 ;  /* 0x30000057ff6f7230 */ /* 0x020fca0000004100 */
[----:B------:R-:W-:-:S04]  /*1e60*/  FMUL.FTZ R111, R111, c[0x0][0x1ec] ;  /* 0x00007b006f6f7a20 */ /* 0x000fc80000410000 */
[----:B------:R-:W-:Y:S02]  /*1e70*/  @P0 FADD.FTZ R111, R79, R111 ;  /* 0x0000006f4f6f0221 */ /* 0x000fe40000010000 */
.L_x_20417:
[----:B------:R-:W-:Y:S05]  /*1e80*/  BSYNC B1 ;  /* 0x0000000000017941 */ /* 0x000fea0003800000 */
.L_x_20416:
[----:B------:R0:W-:Y:S04]  /*1e90*/  STG.E.128 [R114.64], R104 ;  /* 0x0000006872007986 */ /* 0x0001e8000c101d04 */
[----:B------:R0:W-:Y:S02]  /*1ea0*/  STG.E.128 [R114.64+0x10], R108 ;  /* 0x0000106c72007986 */ /* 0x0001e4000c101d04 */
.L_x_20401:
[----:B------:R-:W-:Y:S05]  /*1eb0*/  BSYNC B0 ;  /* 0x0000000000007941 */ /* 0x000fea0003800000 */
.L_x_20400:
        /* <DEDUP_REMOVED lines=42> */
.L_x_20430:
        /* <DEDUP_REMOVED lines=85> */
.L_x_20431:
        /* <DEDUP_REMOVED lines=107> */
[----:B------:R-:W-:Y:S01]  /*2d60*/  FADD.FTZ R122, R81, -R120 ;  /* 0x80000078517a7221 */ /* 0x000fe20000010000 */
[----:B------:R-:W-:Y:S01]  /*2d70*/  F2FP.PACK_AB R113, R124, R115 ;  /* 0x000000737c71723e */ /* 0x000fe200000000ff */
[C---:B------:R-:W-:Y:S02]  /*2d80*/  FMUL.FTZ R115, R121.reuse, R114 ;  /* 0x0000007279737220 */ /* 0x040fe40000410000 */
[----:B------:R-:W-:Y:S02]  /*2d90*/  FMUL.FTZ R122, R121, R122 ;  /* 0x0000007a797a7220 */ /* 0x000fe40000410000 */
[----:B------:R-:W-:Y:S02]  /*2da0*/  FFMA.FTZ R114, R16, R115, R8 ;  /* 0x0000007310727223 */ /* 0x000fe40000010008 */
[----:B------:R-:W-:Y:S02]  /*2db0*/  FFMA.FTZ R115, R17, R122, R9 ;  /* 0x0000007a11737223 */ /* 0x000fe40000010009 */
[----:B------:R-:W-:-:S02]  /*2dc0*/  FADD.FTZ R122, R82, -R120 ;  /* 0x80000078527a7221 */ /* 0x000fc40000010000 */
[----:B------:R-:W-:Y:S01]  /*2dd0*/  FADD.FTZ R124, R83, -R120 ;  /* 0x80000078537c7221 */ /* 0x000fe20000010000 */
[----:B------:R-:W-:Y:S01]  /*2de0*/  F2FP.PACK_AB R114, R115, R114 ;  /* 0x000000727372723e */ /* 0x000fe200000000ff */
[C---:B------:R-:W-:Y:S02]  /*2df0*/  FMUL.FTZ R115, R121.reuse, R122 ;  /* 0x0000007a79737220 */ /* 0x040fe40000410000 */
[----:B------:R-:W-:Y:S02]  /*2e00*/  FMUL.FTZ R124, R121, R124 ;  /* 0x0000007c797c7220 */ /* 0x000fe40000410000 */
[----:B------:R-:W-:Y:S02]  /*2e10*/  FFMA.FTZ R115, R18, R115, R10 ;  /* 0x0000007312737223 */ /* 0x000fe4000001000a */
[----:B------:R-:W-:Y:S02]  /*2e20*/  FFMA.FTZ R124, R19, R124, R11 ;  /* 0x0000007c137c7223 */ /* 0x000fe4000001000b */
[C---:B------:R-:W-:Y:S01]  /*2e30*/  IMAD.WIDE.U32 R122, R2.reuse, R123, c[0x0][0x208] ;  /* 0x00008200027a7625 */ /* 0x040fe200078e007b */
[----:B------:R-:W-:-:S02]  /*2e40*/  IADD3 R2, R2, 0x100, RZ ;  /* 0x0000010002027810 */ /* 0x000fc40007ffe0ff */
[----:B------:R-:W-:-:S05]  /*2e50*/  F2FP.PACK_AB R115, R124, R115 ;  /* 0x000000737c73723e */ /* 0x000fca00000000ff */
[----:B------:R0:W-:Y:S02]  /*2e60*/  STG.E.128 [R122.64], R112 ;  /* 0x000000707a007986 */ /* 0x0001e4000c101d04 */
.L_x_20423:
[----:B------:R-:W-:Y:S05]  /*2e70*/  BSYNC B1 ;  /* 0x0000000000017941 */ /* 0x000fea0003800000 */
.L_x_20422:
        /* <DEDUP_REMOVED lines=35> */
.L_x_20425:
[----:B------:R-:W-:Y:S05]  /*30b0*/  BSYNC B1 ;  /* 0x0000000000017941 */ /* 0x000fea0003800000 */
.L_x_20424:
        /* <DEDUP_REMOVED lines=34> */
.L_x_20427:
[----:B------:R-:W-:Y:S05]  /*32e0*/  BSYNC B1 ;  /* 0x0000000000017941 */ /* 0x000fea0003800000 */
.L_x_20426:
        /* <DEDUP_REMOVED lines=17> */
[----:B------:R-:W-:Y:S01]  /*3400*/  F2FP.PACK_AB R115, R112, R115 ;  /* 0x000000737073723e */ /* 0x000fe200000000ff */
[C---:B------:R-:W-:Y:S02]  /*3410*/  FMUL.FTZ R124, R121.reuse, R124 ;  /* 0x0000007c797c7220 */ /* 0x040fe40000410000 */
[----:B------:R-:W-:-:S02]  /*3420*/  FMUL.FTZ R114, R121, R114 ;  /* 0x0000007279727220 */ /* 0x000fc40000410000 */
[----:B------:R-:W-:Y:S02]  /*3430*/  FFMA.FTZ R112, R60, R113, R52 ;  /* 0x000000713c707223 */ /* 0x000fe40000010034 */
        /* <DEDUP_REMOVED lines=11> */
.L_x_20421:
[----:B-1----:R-:W-:Y:S05]  /*34f0*/  BSYNC B0 ;  /* 0x0000000000007941 */ /* 0x002fea0003800000 */
.L_x_20420:
[----:B------:R-:W-:Y:S02]  /*3500*/  IADD3 R118, R118, c[0x0][0x160], RZ ;  /* 0x0000580076767a10 */ /* 0x000fe40007ffe0ff */
[----:B------:R-:W-:Y:S02]  /*3510*/  LOP3.LUT P4, RZ, R3, 0xff, RZ, 0xc0, !PT ;  /* 0x000000ff03ff7812 */ /* 0x000fe4000788c0ff */
[----:B------:R-:W-:Y:S02]  /*3520*/  ISETP.GE.AND P0, PT, R118, c[0x0][0x164], PT ;  /* 0x0000590076007a0c */ /* 0x000fe40003f06270 */
[----:B------:R-:W-:-:S11]  /*3530*/  SEL R3, RZ, 0x1, P4 ;  /* 0x00000001ff037807 */ /* 0x000fd60002000000 */
[----:B0-----:R-:W-:Y:S01]  /*3540*/  @P0 CALL.REL.NOINC `(.L_x_20428) ;  /* 0x0000001000000944 */ /* 0x001fe20003c00000 */
[----:B------:R-:W-:Y:S05]  /*3550*/  BRA `(.L_x_20429) ;  /* 0xffffd19000007947 */ /* 0x000fea000383ffff */
.L_x_20428:
[----:B------:R-:W-:Y:S05]  /*3560*/  EXIT ;  /* 0x000000000000794d */ /* 0x000fea0003800000 */
.L_x_20418:
[----:B------:R-:W-:Y:S01]  /*3570*/  HFMA2.MMA R121, -RZ, RZ, 0, 5.9604644775390625e-08 ;  /* 0x00000001ff797435 */ /* 0x000fe200000001ff */
[----:B------:R-:W-:Y:S02]  /*3580*/  MOV R122, 0x1f ;  /* 0x0000001f007a7802 */ /* 0x000fe40000000f00 */
[----:B------:R-:W-:Y:S02]  /*3590*/  MOV R115, 0xffffffff ;  /* 0xffffffff00737802 */ /* 0x000fe40000000f00 */
[----:B------:R-:W-:Y:S02]  /*35a0*/  MOV R120, 0x35c0 ;  /* 0x000035c000787802 */ /* 0x000fe40000000f00 */
[----:B-1---5:R-:W-:Y:S05]  /*35b0*/  CALL.REL.NOINC `($__internal_114_$__cuda_sm70_shflsync_bfly_p) ;  /* 0x0000079000007944 */ /* 0x022fea0003c00000 */
[----:B01----:R-:W-:Y:S05]  /*35c0*/  BRA `(.L_x_20430) ;  /* 0xffffeb9000007947 */ /* 0x003fea000383ffff */
.L_x_20419:
[----:B------:R-:W-:Y:S01]  /*35d0*/  HFMA2.MMA R121, -RZ, RZ, 0, 1.1920928955078125e-07 ;  /* 0x00000002ff797435 */ /* 0x000fe200000001ff */
[----:B------:R-:W-:Y:S02]  /*35e0*/  MOV R122, 0x1f ;  /* 0x0000001f007a7802 */ /* 0x000fe40000000f00 */
[----:B------:R-:W-:Y:S02]  /*35f0*/  MOV R115, 0xffffffff ;  /* 0xffffffff00737802 */ /* 0x000fe40000000f00 */
[----:B------:R-:W-:-:S02]  /*3600*/  MOV R120, 0x3620 ;  /* 0x0000362000787802 */ /* 0x000fc40000000f00 */
[----:B-1---5:R-:W-:Y:S05]  /*3610*/  CALL.REL.NOINC `($__internal_114_$__cuda_sm70_shflsync_bfly_p) ;  /* 0x0000073000007944 */ /* 0x022fea0003c00000 */
[----:B0-----:R-:W-:Y:S01]  /*3620*/  HFMA2.MMA R121, -RZ, RZ, 0, 2.384185791015625e-07 ;  /* 0x00000004ff797435 */ /* 0x001fe200000001ff */
[----:B-1----:R-:W-:Y:S01]  /*3630*/  FADD.FTZ R123, R123, R122 ;  /* 0x0000007a7b7b7221 */ /* 0x002fe20000010000 */
[----:B------:R-:W-:-:S02]  /*3640*/  MOV R122, 0x1f ;  /* 0x0000001f007a7802 */ /* 0x000fc40000000f00 */
[----:B------:R-:W-:Y:S02]  /*3650*/  MOV R115, 0xffffffff ;  /* 0xffffffff00737802 */ /* 0x000fe40000000f00 */
[----:B------:R-:W-:Y:S02]  /*3660*/  MOV R120, 0x3680 ;  /* 0x0000368000787802 */ /* 0x000fe40000000f00 */
[----:B------:R-:W-:Y:S05]  /*3670*/  CALL.REL.NOINC `($__internal_114_$__cuda_sm70_shflsync_bfly_p) ;  /* 0x000006d000007944 */ /* 0x000fea0003c00000 */
[----:B0-----:R-:W-:Y:S01]  /*3680*/  HFMA2.MMA R121, -RZ, RZ, 0, 4.76837158203125e-07 ;  /* 0x00000008ff797435 */ /* 0x001fe200000001ff */
[----:B-1----:R-:W-:Y:S01]  /*3690*/  FADD.FTZ R123, R123, R122 ;  /* 0x0000007a7b7b7221 */ /* 0x002fe20000010000 */
[----:B------:R-:W-:Y:S02]  /*36a0*/  MOV R122, 0x1f ;  /* 0x0000001f007a7802 */ /* 0x000fe40000000f00 */
[----:B------:R-:W-:Y:S02]  /*36b0*/  MOV R115, 0xffffffff ;  /* 0xffffffff00737802 */ /* 0x000fe40000000f00 */
[----:B------:R-:W-:Y:S02]  /*36c0*/  MOV R120, 0x36e0 ;  /* 0x000036e000787802 */ /* 0x000fe40000000f00 */
[----:B------:R-:W-:Y:S05]  /*36d0*/  CALL.REL.NOINC `($__internal_114_$__cuda_sm70_shflsync_bfly_p) ;  /* 0x0000067000007944 */ /* 0x000fea0003c00000 */
[----:B0-----:R-:W-:Y:S01]  /*36e0*/  HFMA2.MMA R121, -RZ, RZ, 0, 9.5367431640625e-07 ;  /* 0x00000010ff797435 */ /* 0x001fe200000001ff */
[----:B-1----:R-:W-:Y:S01]  /*36f0*/  FADD.FTZ R123, R123, R122 ;  /* 0x0000007a7b7b7221 */ /* 0x002fe20000010000 */
[----:B------:R-:W-:-:S02]  /*3700*/  MOV R122, 0x1f ;  /* 0x0000001f007a7802 */ /* 0x000fc40000000f00 */
[----:B------:R-:W-:Y:S02]  /*3710*/  MOV R115, 0xffffffff ;  /* 0xffffffff00737802 */ /* 0x000fe40000000f00 */
[----:B------:R-:W-:Y:S02]  /*3720*/  MOV R120, 0x3740 ;  /* 0x0000374000787802 */ /* 0x000fe40000000f00 */
[----:B------:R-:W-:Y:S05]  /*3730*/  CALL.REL.NOINC `($__internal_114_$__cuda_sm70_shflsync_bfly_p) ;  /* 0x0000061000007944 */ /* 0x000fea0003c00000 */
        /* <DEDUP_REMOVED lines=71> */
[----:B------:R-:W-:Y:S05]  /*3bb0*/  CALL.REL.NOINC `($__internal_114_$__cuda_sm70_shflsync_bfly_p) ;  /* 0x0000019000007944 */ /* 0x000fea0003c00000 */
[----:B0-----:R-:W-:Y:S01]  /*3bc0*/  HFMA2.MMA R121, -RZ, RZ, 0, 1.1920928955078125e-07 ;  /* 0x00000002ff797435 */ /* 0x001fe200000001ff */
[----:B-1----:R-:W-:Y:S01]  /*3bd0*/  FADD.FTZ R123, R123, R122 ;  /* 0x0000007a7b7b7221 */ /* 0x002fe20000010000 */
[----:B------:R-:W-:Y:S02]  /*3be0*/  MOV R122, 0x1f ;  /* 0x0000001f007a7802 */ /* 0x000fe40000000f00 */
[----:B------:R-:W-:Y:S02]  /*3bf0*/  MOV R115, 0xffffffff ;  /* 0xffffffff00737802 */ /* 0x000fe40000000f00 */
[----:B------:R-:W-:Y:S02]  /*3c00*/  MOV R120, 0x3c20 ;  /* 0x00003c2000787802 */ /* 0x000fe40000000f00 */
[----:B------:R-:W-:Y:S05]  /*3c10*/  CALL.REL.NOINC `($__internal_114_$__cuda_sm70_shflsync_bfly_p) ;  /* 0x0000013000007944 */ /* 0x000fea0003c00000 */
        /* <DEDUP_REMOVED lines=18> */
[----:B01----:R-:W-:Y:S05]  /*3d40*/  BRA `(.L_x_20431) ;  /* 0xffffe96000007947 */ /* 0x003fea000383ffff */
        .weak           $__internal_114_$__cuda_sm70_shflsync_bfly_p
        .type           $__internal_114_$__cuda_sm70_shflsync_bfly_p,@function
        .size           $__internal_114_$__cuda_sm70_shflsync_bfly_p,(.L_x_29178 - $__internal_114_$__cuda_sm70_shflsync_bfly_p)
$__internal_114_$__cuda_sm70_shflsync_bfly_p:
[----:B------:R-:W-:Y:S01]  /*3d50*/  HFMA2.MMA R125, -RZ, RZ, 0, 0 ;  /* 0x00000000ff7d7435 */ /* 0x000fe200000001ff */
[----:B------:R-:W-:Y:S01]  /*3d60*/  MOV R124, R120 ;  /* 0x00000078007c7202 */ /* 0x000fe20000000f00 */
[----:B------:R-:W-:Y:S04]  /*3d70*/  WARPSYNC R115 ;  /* 0x0000007300007348 */ /* 0x000fe80003800000 */
[----:B------:R0:W1:Y:S01]  /*3d80*/  SHFL.BFLY PT, R122, R123, R121, R122 ;  /* 0x0c0000797b7a7389 */ /* 0x00006200000e007a */
[----:B------:R-:W-:Y:S05]  /*3d90*/  RET.REL.NODEC R124 `(_ZN10layer_norm13ln_fwd_kernelINS_13Kernel_traitsIf6__halffS2_fjLj8192ELj1ELj1ELj8ELj16ENS_18Kernel_traits_baseILj8192EfS2_fS2_fjLj256EEEEELb0ELb0ELb1ELb0EEEvNS_9FwdParamsE) ;  /* 0xffffc2607c007950 */ /* 0x000fea0003c3ffff */
.L_x_20432:
        /* <DEDUP_REMOVED lines=14> */
.L_x_29178:


//--------------------- .text._ZN10layer_norm13ln_fwd_kernelINS_13Kernel_traitsIf6__halffS2_fjLj8192ELj1ELj1ELj8ELj16ENS_18Kernel_traits_baseILj8192EfS2_fS2_fjLj256EEEEELb0ELb0ELb1ELb1EEEvNS_9FwdParamsE --------------------------
	.section	.text._ZN10layer_norm13ln_fwd_kernelINS_13Kernel_traitsIf6__halffS2_fjLj8192ELj1ELj1ELj8ELj16ENS_18Kernel_traits_baseILj8192EfS2_fS2_fjLj256EEEEELb0ELb0ELb1ELb1EEEvNS_9FwdParamsE,"ax",@progbits
	.sectioninfo	@"SHI_REGISTERS=128"
	.align	128
        .global         _ZN10layer_norm13ln_fwd_kernelINS_13Kernel_traitsIf6__halffS2_fjLj8192ELj1ELj1ELj8ELj16ENS_18Kernel_traits_baseILj8192EfS2_fS2_fjLj256EEEEELb0ELb0ELb1ELb1EEEvNS_9FwdParamsE
        .type           _ZN10layer_norm13ln_fwd_kernelINS_13Kernel_traitsIf6__halffS2_fjLj8192ELj1ELj1ELj8ELj16ENS_18Kernel_traits_baseILj8192EfS2_fS2_fjLj256EEEEELb0ELb0ELb1ELb1EEEvNS_9FwdParamsE,@function
        .size           _ZN10layer_norm13ln_fwd_kernelINS_13Kernel_traitsIf6__halffS2_fjLj8192ELj1ELj1ELj8ELj16ENS_18Kernel_traits_baseILj8192EfS2_fS2_fjLj256EEEEELb0ELb0ELb1ELb1EEEvNS_9FwdParamsE,(.L_x_29179 - _ZN10layer_norm13ln_fwd_kernelINS_13Kernel_traitsIf6__halffS2_fjLj8192ELj1ELj1ELj8ELj16ENS_18Kernel_traits_baseILj8192EfS2_fS2_fjLj256EEEEELb0ELb0ELb1ELb1EEEvNS_9FwdParamsE)
        .other          _ZN10layer_norm13ln_fwd_kernelINS_13Kernel_traitsIf6__halffS2_fjLj8192ELj1ELj1ELj8ELj16ENS_18Kernel_traits_baseILj8192EfS2_fS2_fjLj256EEEEELb0ELb0ELb1ELb1EEEvNS_9FwdParamsE,@"STO_CUDA_ENTRY STV_DEFAULT"
_ZN10layer_norm13ln_fwd_kernelINS_13Kernel_traitsIf6__halffS2_fjLj8192ELj1ELj1ELj8ELj16ENS_18Kernel_traits_baseILj8192EfS2_fS2_fjLj256EEEEELb0ELb0ELb1ELb1EEEvNS_9FwdParamsE:
.text._ZN10layer_norm13ln_fwd_kernelINS_13Kernel_traitsIf6__halffS2_fjLj8192ELj1ELj1ELj8ELj16ENS_18Kernel_traits_baseILj8192EfS2_fS2_fjLj256EEEEELb0ELb0ELb1ELb1EEEvNS_9FwdParamsE:
        /* <DEDUP_REMOVED lines=50> */
.L_x_20502:
        /* <DEDUP_REMOVED lines=57> */
[----:B0----5:R-:W-:-:S05]  /*06b0*/  HADD2.F32 R32, -RZ, R36.H0_H0 ;  /* 0x20000024ff207230 */ /* 0x021fca0000004100 */
[----:B------:R-:W-:-:S04]  /*06c0*/  FMUL.FTZ R32, R32, c[0x0][0x1ec] ;  /* 0x00007b0020207a20 */ /* 0x000fc80000410000 */
[----:B------:R-:W-:Y:S02]  /*06d0*/  @P0 FADD.FTZ R32, R44, R32 ;  /* 0x000000202c200221 */ /* 0x000fe40000010000 */
.L_x_20434:
[----:B0-----:R-:W-:Y:S05]  /*06e0*/  BSYNC B0 ;  /* 0x0000000000007941 */ /* 0x001fea0003800000 */
.L_x_20433:
[----:B------:R-:W-:Y:S01]  /*06f0*/  BSSY B0, `(.L_x_20435) ;  /* 0x0000005000007945 */ /* 0x000fe20003800000 */
[----:B------:R-:W-:Y:S05]  /*0700*/  @!P6 BRA `(.L_x_20436) ;  /* 0x000000300000e947 */ /* 0x000fea0003800000 */
[----:B-----5:R-:W-:-:S05]  /*0710*/  HADD2.F32 R33, -RZ, R36.H1_H1 ;  /* 0x30000024ff217230 */ /* 0x020fca0000004100 */
[----:B------:R-:W-:-:S04]  /*0720*/  FMUL.FTZ R33, R33, c[0x0][0x1ec] ;  /* 0x00007b0021217a20 */ /* 0x000fc80000410000 */
[----:B------:R-:W-:Y:S02]  /*0730*/  @P0 FADD.FTZ R33, R45, R33 ;  /* 0x000000212d210221 */ /* 0x000fe40000010000 */
.L_x_20436:
[----:B------:R-:W-:Y:S05]  /*0740*/  BSYNC B0 ;  /* 0x0000000000007941 */ /* 0x000fea0003800000 */
.L_x_20435:
[----:B------:R-:W-:Y:S01]  /*0750*/  BSSY B0, `(.L_x_20437) ;  /* 0x0000005000007945 */ /* 0x000fe20003800000 */
[----:B------:R-:W-:Y:S05]  /*0760*/  @!P6 BRA `(.L_x_20438) ;  /* 0x000000300000e947 */ /* 0x000fea0003800000 */
[----:B-----5:R-:W-:-:S05]  /*0770*/  HADD2.F32 R34, -RZ, R37.H0_H0 ;  /* 0x20000025ff227230 */ /* 0x020fca0000004100 */
[----:B------:R-:W-:-:S04]  /*0780*/  FMUL.FTZ R34, R34, c[0x0][0x1ec] ;  /* 0x00007b0022227a20 */ /* 0x000fc80000410000 */
[----:B------:R-:W-:Y:S02]  /*0790*/  @P0 FADD.FTZ R34, R46, R34 ;  /* 0x000000222e220221 */ /* 0x000fe40000010000 */
.L_x_20438:
[----:B------:R-:W-:Y:S05]  /*07a0*/  BSYNC B0 ;  /* 0x0000000000007941 */ /* 0x000fea0003800000 */
.L_x_20437:
[----:B------:R-:W-:Y:S01]  /*07b0*/  BSSY B0, `(.L_x_20439) ;  /* 0x0000005000007945 */ /* 0x000fe20003800000 */
[----:B------:R-:W-:Y:S05]  /*07c0*/  @!P6 BRA `(.L_x_20440) ;  /* 0x000000300000e947 */ /* 0x000fea0003800000 */
[----:B-----5:R-:W-:-:S05]  /*07d0*/  HADD2.F32 R35, -RZ, R37.H1_H1 ;  /* 0x30000025ff237230 */ /* 0x020fca0000004100 */
[----:B------:R-:W-:-:S04]  /*07e0*/  FMUL.FTZ R35, R35, c[0x0][0x1ec] ;  /* 0x00007b0023237a20 */ /* 0x000fc80000410000 */
[----:B------:R-:W-:Y:S02]  /*07f0*/  @P0 FADD.FTZ R35, R47, R35 ;  /* 0x000000232f230221 */ /* 0x000fe40000010000 */
.L_x_20440:
[----:B------:R-:W-:Y:S05]  /*0800*/  BSYNC B0 ;  /* 0x0000000000007941 */ /* 0x000fea0003800000 */
.L_x_20439:
[----:B------:R-:W-:Y:S01]  /*0810*/  BSSY B0, `(.L_x_20441) ;  /* 0x0000005000007945 */ /* 0x000fe20003800000 */
[----:B------:R-:W-:Y:S05]  /*0820*/  @!P6 BRA `(.L_x_20442) ;  /* 0x000000300000e947 */ /* 0x000fea0003800000 */
[----:B-----5:R-:W-:-:S05]  /*0830*/  HADD2.F32 R28, -RZ, R38.H0_H0 ;  /* 0x20000026ff1c7230 */ /* 0x020fca0000004100 */
[----:B------:R-:W-:-:S04]  /*0840*/  FMUL.FTZ R28, R28, c[0x0][0x1ec] ;  /* 0x00007b001c1c7a20 */ /* 0x000fc80000410000 */
[----:B------:R-:W-:Y:S02]  /*0850*/  @P0 FADD.FTZ R28, R40, R28 ;  /* 0x0000001c281c0221 */ /* 0x000fe40000010000 */
.L_x_20442:
[----:B------:R-:W-:Y:S05]  /*0860*/  BSYNC B0 ;  /* 0x0000000000007941 */ /* 0x000fea0003800000 */
.L_x_20441:
[----:B------:R-:W-:Y:S01]  /*0870*/  BSSY B0, `(.L_x_20443) ;  /* 0x0000005000007945 */ /* 0x000fe20003800000 */
[----:B------:R-:W-:Y:S05]  /*0880*/  @!P6 BRA `(.L_x_20444) ;  /* 0x000000300000e947 */ /* 0x000fea0003800000 */
[----:B-----5:R-:W-:-:S05]  /*0890*/  HADD2.F32 R29, -RZ, R38.H1_H1 ;  /* 0x30000026ff1d7230 */ /* 0x020fca0000004100 */
[----:B------:R-:W-:-:S04]  /*08a0*/  FMUL.FTZ R29, R29, c[0x0][0x1ec] ;  /* 0x00007b001d1d7a20 */ /* 0x000fc80000410000 */
[----:B------:R-:W-:Y:S02]  /*08b0*/  @P0 FADD.FTZ R29, R41, R29 ;  /* 0x0000001d291d0221 */ /* 0x000fe40000010000 */
.L_x_20444:
[----:B------:R-:W-:Y:S05]  /*08c0*/  BSYNC B0 ;  /* 0x0000000000007941 */ /* 0x000fea0003800000 */
.L_x_20443:
[----:B------:R-:W-:Y:S01]  /*08d0*/  BSSY B0, `(.L_x_20445) ;  /* 0x0000005000007945 */ /* 0x000fe20003800000 */
[----:B------:R-:W-:Y:S05]  /*08e0*/  @!P6 BRA `(.L_x_20446) ;  /* 0x000000300000e947 */ /* 0x000fea0003800000 */
[----:B-----5:R-:W-:-:S05]  /*08f0*/  HADD2.F32 R30, -RZ, R39.H0_H0 ;  /* 0x20000027ff1e7230 */ /* 0x020fca0000004100 */
[----:B------:R-:W-:-:S04]  /*0900*/  FMUL.FTZ R30, R30, c[0x0][0x1ec] ;  /* 0x00007b001e1e7a20 */ /* 0x000fc80000410000 */
[----:B------:R-:W-:Y:S02]  /*0910*/  @P0 FADD.FTZ R30, R42, R30 ;  /* 0x0000001e2a1e0221 */ /* 0x000fe40000010000 */
.L_x_20446:
[----:B------:R-:W-:Y:S05]  /*0920*/  BSYNC B0 ;  /* 0x0000000000007941 */ /* 0x000fea0003800000 */
.L_x_20445:
[----:B------:R-:W-:Y:S01]  /*0930*/  BSSY B0, `(.L_x_20447) ;  /* 0x0000005000007945 */ /* 0x000fe20003800000 */
[----:B------:R-:W-:Y:S05]  /*0940*/  @!P6 BRA `(.L_x_20448) ;  /* 0x000000300000e947 */ /* 0x000fea0003800000 */
[----:B-----5:R-:W-:-:S05]  /*0950*/  HADD2.F32 R31, -RZ, R39.H1_H1 ;  /* 0x30000027ff1f7230 */ /* 0x020fca0000004100 */
[----:B------:R-:W-:-:S04]  /*0960*/  FMUL.FTZ R31, R31, c[0x0][0x1ec] ;  /* 0x00007b001f1f7a20 */ /* 0x000fc80000410000 */
[----:B------:R-:W-:Y:S02]  /*0970*/  @P0 FADD.FTZ R31, R43, R31 ;  /* 0x0000001f2b1f0221 */ /* 0x000fe40000010000 */
.L_x_20448:
[----:B------:R-:W-:Y:S05]  /*0980*/  BSYNC B0 ;  /* 0x0000000000007941 */ /* 0x000fea0003800000 */
.L_x_20447:
        /* <DEDUP_REMOVED lines=37> */
[----:B-----5:R-:W-:-:S05]  /*0be0*/  HADD2.F32 R24, -RZ, R36.H0_H0 ;  /* 0x20000024ff187230 */ /* 0x020fca0000004100 */
[----:B------:R-:W-:-:S04]  /*0bf0*/  FMUL.FTZ R24, R24, c[0x0][0x1ec] ;  /* 0x00007b0018187a20 */ /* 0x000fc80000410000 */
[----:B------:R-:W-:Y:S02]  /*0c00*/  @P0 FADD.FTZ R24, R44, R24 ;  /* 0x000000182c180221 */ /* 0x000fe40000010000 */
.L_x_20450:
[----:B------:R-:W-:Y:S05]  /*0c10*/  BSYNC B0 ;  /* 0x0000000000007941 */ /* 0x000fea0003800000 */
.L_x_20449:
[----:B------:R-:W-:Y:S01]  /*0c20*/  BSSY B0, `(.L_x_20451) ;  /* 0x0000005000007945 */ /* 0x000fe20003800000 */
[----:B------:R-:W-:Y:S05]  /*0c30*/  @!P6 BRA `(.L_x_20452) ;  /* 0x000000300000e947 */ /* 0x000fea0003800000 */
[----:B-----5:R-:W-:-:S05]  /*0c40*/  HADD2.F32 R25, -RZ, R36.H1_H1 ;  /* 0x30000024ff197230 */ /* 0x020fca0000004100 */
[----:B------:R-:W-:-:S04]  /*0c50*/  FMUL.FTZ R25, R25, c[0x0][0x1ec] ;  /* 0x00007b0019197a20 */ /* 0x000fc80000410000 */
[----:B------:R-:W-:Y:S02]  /*0c60*/  @P0 FADD.FTZ R25, R45, R25 ;  /* 0x000000192d190221 */ /* 0x000fe40000010000 */
.L_x_20452:
[----:B------:R-:W-:Y:S05]  /*0c70*/  BSYNC B0 ;  /* 0x0000000000007941 */ /* 0x000fea0003800000 */
.L_x_20451:
[----:B------:R-:W-:Y:S01]  /*0c80*/  BSSY B0, `(.L_x_20453) ;  /* 0x0000005000007945 */ /* 0x000fe20003800000 */
[----:B------:R-:W-:Y:S05]  /*0c90*/  @!P6 BRA `(.L_x_20454) ;  /* 0x000000300000e947 */ /* 0x000fea0003800000 */
[----:B-----5:R-:W-:-:S05]  /*0ca0*/  HADD2.F32 R26, -RZ, R37.H0_H0 ;  /* 0x20000025ff1a7230 */ /* 0x020fca0000004100 */
[----:B------:R-:W-:-:S04]  /*0cb0*/  FMUL.FTZ R26, R26, c[0x0][0x1ec] ;  /* 0x00007b001a1a7a20 */ /* 0x000fc80000410000 */
[----:B------:R-:W-:Y:S02]  /*0cc0*/  @P0 FADD.FTZ R26, R46, R26 ;  /* 0x0000001a2e1a0221 */ /* 0x000fe40000010000 */
.L_x_20454:
[----:B------:R-:W-:Y:S05]  /*0cd0*/  BSYNC B0 ;  /* 0x0000000000007941 */ /* 0x000fea0003800000 */
.L_x_20453:
[----:B------:R-:W-:Y:S01]  /*0ce0*/  BSSY B0, `(.L_x_20455) ;  /* 0x0000005000007945 */ /* 0x000fe20003800000 */
[----:B------:R-:W-:Y:S05]  /*0cf0*/  @!P6 BRA `(.L_x_20456) ;  /* 0x000000300000e947 */ /* 0x000fea0003800000 */
[----:B-----5:R-:W-:-:S05]  /*0d00*/  HADD2.F32 R27, -RZ, R37.H1_H1 ;  /* 0x30000025ff1b7230 */ /* 0x020fca0000004100 */
[----:B------:R-:W-:-:S04]  /*0d10*/  FMUL.FTZ R27, R27, c[0x0][0x1ec] ;  /* 0x00007b001b1b7a20 */ /* 0x000fc80000410000 */
[----:B------:R-:W-:Y:S02]  /*0d20*/  @P0 FADD.FTZ R27, R47, R27 ;  /* 0x0000001b2f1b0221 */ /* 0x000fe40000010000 */
.L_x_20456:
[----:B------:R-:W-:Y:S05]  /*0d30*/  BSYNC B0 ;  /* 0x0000000000007941 */ /* 0x000fea0003800000 */
.L_x_20455:
[----:B------:R-:W-:Y:S01]  /*0d40*/  BSSY B0, `(.L_x_20457) ;  /* 0x0000005000007945 */ /* 0x000fe20003800000 */
[----:B------:R-:W-:Y:S05]  /*0d50*/  @!P6 BRA `(.L_x_20458) ;  /* 0x000000300000e947 */ /* 0x000fea0003800000 */
[----:B-----5:R-:W-:-:S05]  /*0d60*/  HADD2.F32 R20, -RZ, R38.H0_H0 ;  /* 0x20000026ff147230 */ /* 0x020fca0000004100 */
[----:B------:R-:W-:-:S04]  /*0d70*/  FMUL.FTZ R20, R20, c[0x0][0x1ec] ;  /* 0x00007b0014147a20 */ /* 0x000fc80000410000 */
[----:B------:R-:W-:Y:S02]  /*0d80*/  @P0 FADD.FTZ R20, R40, R20 ;  /* 0x0000001428140221 */ /* 0x000fe40000010000 */
.L_x_20458:
[----:B------:R-:W-:Y:S05]  /*0d90*/  BSYNC B0 ;  /* 0x0000000000007941 */ /* 0x000fea0003800000 */
.L_x_20457:
[----:B------:R-:W-:Y:S01]  /*0da0*/  BSSY B0, `(.L_x_20459) ;  /* 0x0000005000007945 */ /* 0x000fe20003800000 */
[----:B------:R-:W-:Y:S05]  /*0db0*/  @!P6 BRA `(.L_x_20460) ;  /* 0x000000300000e947 */ /* 0x000fea0003800000 */
[----:B-----5:R-:W-:-:S05]  /*0dc0*/  HADD2.F32 R21, -RZ, R38.H1_H1 ;  /* 0x30000026ff157230 */ /* 0x020fca0000004100 */
[----:B------:R-:W-:-:S04]  /*0dd0*/  FMUL.FTZ R21, R21, c[0x0][0x1ec] ;  /* 0x00007b0015157a20 */ /* 0x000fc80000410000 */
[----:B------:R-:W-:Y:S02]  /*0de0*/  @P0 FADD.FTZ R21, R41, R21 ;  /* 0x0000001529150221 */ /* 0x000fe40000010000 */
.L_x_20460:
[----:B------:R-:W-:Y:S05]  /*0df0*/  BSYNC B0 ;  /* 0x0000000000007941 */ /* 0x000fea0003800000 */
.L_x_20459:
[----:B------:R-:W-:Y:S01]  /*0e00*/  BSSY B0, `(.L_x_20461) ;  /* 0x0000005000007945 */ /* 0x000fe20003800000 */
[----:B------:R-:W-:Y:S05]  /*0e10*/  @!P6 BRA `(.L_x_20462) ;  /* 0x000000300000e947 */ /* 0x000fea0003800000 */
[----:B-----5:R-:W-:-:S05]  /*0e20*/  HADD2.F32 R22, -RZ, R39.H0_H0 ;  /* 0x20000027ff167230 */ /* 0x020fca0000004100 */
[----:B------:R-:W-:-:S04]  /*0e30*/  FMUL.FTZ R22, R22, c[0x0][0x1ec] ;  /* 0x00007b0016167a20 */ /* 0x000fc80000410000 */
[----:B------:R-:W-:Y:S02]  /*0e40*/  @P0 FADD.FTZ R22, R42, R22 ;  /* 0x000000162a160221 */ /* 0x000fe40000010000 */
.L_x_20462:
[----:B------:R-:W-:Y:S05]  /*0e50*/  BSYNC B0 ;  /* 0x0000000000007941 */ /* 0x000fea0003800000 */
.L_x_20461:
[----:B------:R-:W-:Y:S01]  /*0e60*/  BSSY B0, `(.L_x_20463) ;  /* 0x0000005000007945 */ /* 0x000fe20003800000 */
[----:B------:R-:W-:Y:S05]  /*0e70*/  @!P6 BRA `(.L_x_20464) ;  /* 0x000000300000e947 */ /* 0x000fea0003800000 */
[----:B-----5:R-:W-:-:S05]  /*0e80*/  HADD2.F32 R23, -RZ, R39.H1_H1 ;  /* 0x30000027ff177230 */ /* 0x020fca0000004100 */
[----:B------:R-:W-:-:S04]  /*0e90*/  FMUL.FTZ R23, R23, c[0x0][0x1ec] ;  /* 0x00007b0017177a20 */ /* 0x000fc80000410000 */
[----:B------:R-:W-:Y:S02]  /*0ea0*/  @P0 FADD.FTZ R23, R43, R23 ;  /* 0x000000172b170221 */ /* 0x000fe40000010000 */
.L_x_20464:
[----:B------:R-:W-:Y:S05]  /*0eb0*/  BSYNC B0 ;  /* 0x0000000000007941 */ /* 0x000fea0003800000 */
.L_x_20463:
        /* <DEDUP_REMOVED lines=37> */
[----:B-----5:R-:W-:-:S05]  /*1110*/  HADD2.F32 R16, -RZ, R36.H0_H0 ;  /* 0x20000024ff107230 */ /* 0x020fca0000004100 */
[----:B------:R-:W-:-:S04]  /*1120*/  FMUL.FTZ R16, R16, c[0x0][0x1ec] ;  /* 0x00007b0010107a20 */ /* 0x000fc80000410000 */
[----:B------:R-:W-:Y:S02]  /*1130*/  @P0 FADD.FTZ R16, R44, R16 ;  /* 0x000000102c100221 */ /* 0x000fe40000010000 */
.L_x_20466:
[----:B------:R-:W-:Y:S05]  /*1140*/  BSYNC B0 ;  /* 0x0000000000007941 */ /* 0x000fea0003800000 */
.L_x_20465:
[----:B------:R-:W-:Y:S01]  /*1150*/  BSSY B0, `(.L_x_20467) ;  /* 0x0000005000007945 */ /* 0x000fe20003800000 */
[----:B------:R-:W-:Y:S05]  /*1160*/  @!P6 BRA `(.L_x_20468) ;  /* 0x000000300000e947 */ /* 0x000fea0003800000 */
[----:B-----5:R-:W-:-:S05]  /*1170*/  HADD2.F32 R17, -RZ, R36.H1_H1 ;  /* 0x30000024ff117230 */ /* 0x020fca0000004100 */
[----:B------:R-:W-:-:S04]  /*1180*/  FMUL.FTZ R17, R17, c[0x0][0x1ec] ;  /* 0x00007b0011117a20 */ /* 0x000fc80000410000 */
[----:B------:R-:W-:Y:S02]  /*1190*/  @P0 FADD.FTZ R17, R45, R17 ;  /* 0x000000112d110221 */ /* 0x000fe40000010000 */
.L_x_20468:
[----:B------:R-:W-:Y:S05]  /*11a0*/  BSYNC B0 ;  /* 0x0000000000007941 */ /* 0x000fea0003800000 */
.L_x_20467:
[----:B------:R-:W-:Y:S01]  /*11b0*/  BSSY B0, `(.L_x_20469) ;  /* 0x0000005000007945 */ /* 0x000fe20003800000 */
[----:B------:R-:W-:Y:S05]  /*11c0*/  @!P6 BRA `(.L_x_20470) ;  /* 0x000000300000e947 */ /* 0x000fea0003800000 */
[----:B-----5:R-:W-:-:S05]  /*11d0*/  HADD2.F32 R18, -RZ, R37.H0_H0 ;  /* 0x20000025ff127230 */ /* 0x020fca0000004100 */
[----:B------:R-:W-:-:S04]  /*11e0*/  FMUL.FTZ R18, R18, c[0x0][0x1ec] ;  /* 0x00007b0012127a20 */ /* 0x000fc80000410000 */
[----:B------:R-:W-:Y:S02]  /*11f0*/  @P0 FADD.FTZ R18, R46, R18 ;  /* 0x000000122e120221 */ /* 0x000fe40000010000 */
.L_x_20470:
[----:B------:R-:W-:Y:S05]  /*1200*/  BSYNC B0 ;  /* 0x0000000000007941 */ /* 0x000fea0003800000 */
.L_x_20469:
[----:B------:R-:W-:Y:S01]  /*1210*/  BSSY B0, `(.L_x_20471) ;  /* 0x0000005000007945 */ /* 0x000fe20003800000 */
[----:B------:R-:W-:Y:S05]  /*1220*/  @!P6 BRA `(.L_x_20472) ;  /* 0x000000300000e947 */ /* 0x000fea0003800000 */
[----:B-----5:R-:W-:-:S05]  /*1230*/  HADD2.F32 R19, -RZ, R37.H1_H1 ;  /* 0x30000025ff137230 */ /* 0x020fca0000004100 */
[----:B------:R-:W-:-:S04]  /*1240*/  FMUL.FTZ R19, R19, c[0x0][0x1ec] ;  /* 0x00007b0013137a20 */ /* 0x000fc80000410000 */
[----:B------:R-:W-:Y:S02]  /*1250*/  @P0 FADD.FTZ R19, R47, R19 ;  /* 0x000000132f130221 */ /* 0x000fe40000010000 */
.L_x_20472:
[----:B------:R-:W-:Y:S05]  /*1260*/  BSYNC B0 ;  /* 0x0000000000007941 */ /* 0x000fea0003800000 */
.L_x_20471:
[----:B------:R-:W-:Y:S01]  /*1270*/  BSSY B0, `(.L_x_20473) ;  /* 0x0000005000007945 */ /* 0x000fe20003800000 */
[----:B------:R-:W-:Y:S05]  /*1280*/  @!P6 BRA `(.L_x_20474) ;  /* 0x000000300000e947 */ /* 0x000fea0003800000 */
[----:B-----5:R-:W-:-:S05]  /*1290*/  HADD2.F32 R12, -RZ, R38.H0_H0 ;  /* 0x20000026ff0c7230 */ /* 0x020fca0000004100 */
[----:B------:R-:W-:-:S04]  /*12a0*/  FMUL.FTZ R12, R12, c[0x0][0x1ec] ;  /* 0x00007b000c0c7a20 */ /* 0x000fc80000410000 */
[----:B------:R-:W-:Y:S02]  /*12b0*/  @P0 FADD.FTZ R12, R40, R12 ;  /* 0x0000000c280c0221 */ /* 0x000fe40000010000 */
.L_x_20474:
[----:B------:R-:W-:Y:S05]  /*12c0*/  BSYNC B0 ;  /* 0x0000000000007941 */ /* 0x000fea0003800000 */
.L_x_20473:
[----:B------:R-:W-:Y:S01]  /*12d0*/  BSSY B0, `(.L_x_20475) ;  /* 0x0000005000007945 */ /* 0x000fe20003800000 */
[----:B------:R-:W-:Y:S05]  /*12e0*/  @!P6 BRA `(.L_x_20476) ;  /* 0x000000300000e947 */ /* 0x000fea0003800000 */
[----:B-----5:R-:W-:-:S05]  /*12f0*/  HADD2.F32 R13, -RZ, R38.H1_H1 ;  /* 0x30000026ff0d7230 */ /* 0x020fca0000004100 */
[----:B------:R-:W-:-:S04]  /*1300*/  FMUL.FTZ R13, R13, c[0x0][0x1ec] ;  /* 0x00007b000d0d7a20 */ /* 0x000fc80000410000 */
[----:B------:R-:W-:Y:S02]  /*1310*/  @P0 FADD.FTZ R13, R41, R13 ;  /* 0x0000000d290d0221 */ /* 0x000fe40000010000 */
.L_x_20476:
[----:B------:R-:W-:Y:S05]  /*1320*/  BSYNC B0 ;  /* 0x0000000000007941 */ /* 0x000fea0003800000 */
.L_x_20475:
[----:B------:R-:W-:Y:S01]  /*1330*/  BSSY B0, `(.L_x_20477) ;  /* 0x0000005000007945 */ /* 0x000fe20003800000 */
[----:B------:R-:W-:Y:S05]  /*1340*/  @!P6 BRA `(.L_x_20478) ;  /* 0x000000300000e947 */ /* 0x000fea0003800000 */
[----:B-----5:R-:W-:-:S05]  /*1350*/  HADD2.F32 R14, -RZ, R39.H0_H0 ;  /* 0x20000027ff0e7230 */ /* 0x020fca0000004100 */
[----:B------:R-:W-:-:S04]  /*1360*/  FMUL.FTZ R14, R14, c[0x0][0x1ec] ;  /* 0x00007b000e0e7a20 */ /* 0x000fc80000410000 */
[----:B------:R-:W-:Y:S02]  /*1370*/  @P0 FADD.FTZ R14, R42, R14 ;  /* 0x0000000e2a0e0221 */ /* 0x000fe40000010000 */
.L_x_20478:
[----:B------:R-:W-:Y:S05]  /*1380*/  BSYNC B0 ;  /* 0x0000000000007941 */ /* 0x000fea0003800000 */
.L_x_20477:
[----:B------:R-:W-:Y:S01]  /*1390*/  BSSY B0, `(.L_x_20479) ;  /* 0x0000005000007945 */ /* 0x000fe20003800000 */
[----:B------:R-:W-:Y:S05]  /*13a0*/  @!P6 BRA `(.L_x_20480) ;  /* 0x000000300000e947 */ /* 0x000fea0003800000 */
[----:B-----5:R-:W-:-:S05]  /*13b0*/  HADD2.F32 R15, -RZ, R39.H1_H1 ;  /* 0x30000027ff0f7230 */ /* 0x020fca0000004100 */
[----:B------:R-:W-:-:S04]  /*13c0*/  FMUL.FTZ R15, R15, c[0x0][0x1ec] ;  /* 0x00007b000f0f7a20 */ /* 0x000fc80000410000 */
[----:B------:R-:W-:Y:S02]  /*13d0*/  @P0 FADD.FTZ R15, R43, R15 ;  /* 0x0000000f2b0f0221 */ /* 0x000fe40000010000 */
.L_x_20480:
[----:B------:R-:W-:Y:S05]  /*13e0*/  BSYNC B0 ;  /* 0x0000000000007941 */ /* 0x000fea0003800000 */
.L_x_20479:
        /* <DEDUP_REMOVED lines=34> */
[----:B-----5:R-:W-:-:S05]  /*1610*/  HADD2.F32 R8, -RZ, R36.H0_H0 ;  /* 0x20000024ff087230 */ /* 0x020fca0000004100 */
[----:B------:R-:W-:-:S04]  /*1620*/  FMUL.FTZ R8, R8, c[0x0][0x1ec] ;  /* 0x00007b0008087a20 */ /* 0x000fc80000410000 */
[----:B------:R-:W-:Y:S02]  /*1630*/  @P0 FADD.FTZ R8, R44, R8 ;  /* 0x000000082c080221 */ /* 0x000fe40000010000 */
.L_x_20482:
[----:B------:R-:W-:Y:S05]  /*1640*/  BSYNC B0 ;  /* 0x0000000000007941 */ /* 0x000fea0003800000 */
.L_x_20481:
[----:B------:R-:W-:Y:S01]  /*1650*/  BSSY B0, `(.L_x_20483) ;  /* 0x0000005000007945 */ /* 0x000fe20003800000 */
[----:B------:R-:W-:Y:S05]  /*1660*/  @!P6 BRA `(.L_x_20484) ;  /* 0x000000300000e947 */ /* 0x000fea0003800000 */
[----:B-----5:R-:W-:-:S05]  /*1670*/  HADD2.F32 R9, -RZ, R36.H1_H1 ;  /* 0x30000024ff097230 */ /* 0x020fca0000004100 */
[----:B------:R-:W-:-:S04]  /*1680*/  FMUL.FTZ R9, R9, c[0x0][0x1ec] ;  /* 0x00007b0009097a20 */ /* 0x000fc80000410000 */
[----:B------:R-:W-:Y:S02]  /*1690*/  @P0 FADD.FTZ R9, R45, R9 ;  /* 0x000000092d090221 */ /* 0x000fe40000010000 */
.L_x_20484:
[----:B------:R-:W-:Y:S05]  /*16a0*/  BSYNC B0 ;  /* 0x0000000000007941 */ /* 0x000fea0003800000 */
.L_x_20483:
[----:B------:R-:W-:Y:S01]  /*16b0*/  BSSY B0, `(.L_x_20485) ;  /* 0x0000005000007945 */ /* 0x000fe20003800000 */
[----:B------:R-:W-:Y:S05]  /*16c0*/  @!P6 BRA `(.L_x_20486) ;  /* 0x000000300000e947 */ /* 0x000fea0003800000 */
[----:B-----5:R-:W-:-:S05]  /*16d0*/  HADD2.F32 R10, -RZ, R37.H0_H0 ;  /* 0x20000025ff0a7230 */ /* 0x020fca0000004100 */
[----:B------:R-:W-:-:S04]  /*16e0*/  FMUL.FTZ R10, R10, c[0x0][0x1ec] ;  /* 0x00007b000a0a7a20 */ /* 0x000fc80000410000 */
[----:B------:R-:W-:Y:S02]  /*16f0*/  @P0 FADD.FTZ R10, R46, R10 ;  /* 0x0000000a2e0a0221 */ /* 0x000fe40000010000 */
.L_x_20486:
[----:B------:R-:W-:Y:S05]  /*1700*/  BSYNC B0 ;  /* 0x0000000000007941 */ /* 0x000fea0003800000 */
.L_x_20485:
[----:B------:R-:W-:Y:S01]  /*1710*/  BSSY B0, `(.L_x_20487) ;  /* 0x0000005000007945 */ /* 0x000fe20003800000 */
[----:B------:R-:W-:Y:S05]  /*1720*/  @!P6 BRA `(.L_x_20488) ;  /* 0x000000300000e947 */ /* 0x000fea0003800000 */
[----:B-----5:R-:W-:-:S05]  /*1730*/  HADD2.F32 R11, -RZ, R37.H1_H1 ;  /* 0x30000025ff0b7230 */ /* 0x020fca0000004100 */
[----:B------:R-:W-:-:S04]  /*1740*/  FMUL.FTZ R11, R11, c[0x0][0x1ec] ;  /* 0x00007b000b0b7a20 */ /* 0x000fc80000410000 */
[----:B------:R-:W-:Y:S02]  /*1750*/  @P0 FADD.FTZ R11, R47, R11 ;  /* 0x0000000b2f0b0221 */ /* 0x000fe40000010000 */
.L_x_20488:
[----:B------:R-:W-:Y:S05]  /*1760*/  BSYNC B0 ;  /* 0x0000000000007941 */ /* 0x000fea0003800000 */
.L_x_20487:
[----:B------:R-:W-:Y:S01]  /*1770*/  BSSY B0, `(.L_x_20489) ;  /* 0x0000005000007945 */ /* 0x000fe20003800000 */
[----:B------:R-:W-:Y:S05]  /*1780*/  @!P6 BRA `(.L_x_20490) ;  /* 0x000000300000e947 */ /* 0x000fea0003800000 */
[----:B-----5:R-:W-:-:S05]  /*1790*/  HADD2.F32 R4, -RZ, R38.H0_H0 ;  /* 0x20000026ff047230 */ /* 0x020fca0000004100 */
[----:B------:R-:W-:-:S04]  /*17a0*/  FMUL.FTZ R4, R4, c[0x0][0x1ec] ;  /* 0x00007b0004047a20 */ /* 0x000fc80000410000 */
[----:B------:R-:W-:Y:S02]  /*17b0*/  @P0 FADD.FTZ R4, R40, R4 ;  /* 0x0000000428040221 */ /* 0x000fe40000010000 */
.L_x_20490:
[----:B------:R-:W-:Y:S05]  /*17c0*/  BSYNC B0 ;  /* 0x0000000000007941 */ /* 0x000fea0003800000 */
.L_x_20489:
[----:B------:R-:W-:Y:S01]  /*17d0*/  BSSY B0, `(.L_x_20491) ;  /* 0x0000005000007945 */ /* 0x000fe20003800000 */
[----:B------:R-:W-:Y:S05]  /*17e0*/  @!P6 BRA `(.L_x_20492) ;  /* 0x000000300000e947 */ /* 0x000fea0003800000 */
[----:B-----5:R-:W-:-:S05]  /*17f0*/  HADD2.F32 R5, -RZ, R38.H1_H1 ;  /* 0x30000026ff057230 */ /* 0x020fca0000004100 */
[----:B------:R-:W-:-:S04]  /*1800*/  FMUL.FTZ R5, R5, c[0x0][0x1ec] ;  /* 0x00007b0005057a20 */ /* 0x000fc80000410000 */
[----:B------:R-:W-:Y:S02]  /*1810*/  @P0 FADD.FTZ R5, R41, R5 ;  /* 0x0000000529050221 */ /* 0x000fe40000010000 */
.L_x_20492:
[----:B------:R-:W-:Y:S05]  /*1820*/  BSYNC B0 ;  /* 0x0000000000007941 */ /* 0x000fea0003800000 */
.L_x_20491:
[----:B------:R-:W-:Y:S01]  /*1830*/  BSSY B0, `(.L_x_20493) ;  /* 0x0000005000007945 */ /* 0x000fe20003800000 */
[----:B------:R-:W-:Y:S05]  /*1840*/  @!P6 BRA `(.L_x_20494) ;  /* 0x000000300000e947 */ /* 0x000fea0003800000 */
[----:B-----5:R-:W-:-:S05]  /*1850*/  HADD2.F32 R6, -RZ, R39.H0_H0 ;  /* 0x20000027ff067230 */ /* 0x020fca0000004100 */
[----:B------:R-:W-:-:S04]  /*1860*/  FMUL.FTZ R6, R6, c[0x0][0x1ec] ;  /* 0x00007b0006067a20 */ /* 0x000fc80000410000 */
[----:B------:R-:W-:Y:S02]  /*1870*/  @P0 FADD.FTZ R6, R42, R6 ;  /* 0x000000062a060221 */ /* 0x000fe40000010000 */
.L_x_20494:
[----:B------:R-:W-:Y:S05]  /*1880*/  BSYNC B0 ;  /* 0x0000000000007941 */ /* 0x000fea0003800000 */
.L_x_20493:
[----:B------:R-:W-:Y:S01]  /*1890*/  BSSY B0, `(.L_x_20495) ;  /* 0x0000006000007945 */ /* 0x000fe20003800000 */
[----:B------:R-:W-:Y:S01]  /*18a0*/  @!P6 FSEL R7, R43, RZ, P4 ;  /* 0x000000ff2b07e208 */ /* 0x000fe20002000000 */
[----:B------:R-:W-:Y:S05]  /*18b0*/  @!P6 BRA `(.L_x_20496) ;  /* 0x000000300000e947 */ /* 0x000fea0003800000 */
[----:B-----5:R-:W-:-:S05]  /*18c0*/  HADD2.F32 R7, -RZ, R39.H1_H1 ;  /* 0x30000027ff077230 */ /* 0x020fca0000004100 */
[----:B------:R-:W-:-:S04]  /*18d0*/  FMUL.FTZ R7, R7, c[0x0][0x1ec] ;  /* 0x00007b0007077a20 */ /* 0x000fc80000410000 */
[----:B------:R-:W-:Y:S02]  /*18e0*/  @P0 FADD.FTZ R7, R43, R7 ;  /* 0x000000072b070221 */ /* 0x000fe40000010000 */
.L_x_20496:
[----:B------:R-:W-:Y:S05]  /*18f0*/  BSYNC B0 ;  /* 0x0000000000007941 */ /* 0x000fea0003800000 */
.L_x_20495:
        /* <DEDUP_REMOVED lines=42> */
.L_x_20503:
        /* <DEDUP_REMOVED lines=84> */
.L_x_20504:
        /* <DEDUP_REMOVED lines=157> */
[C---:B------:R-:W-:Y:S02]  /*2ab0*/  FMUL.FTZ R117, R112.reuse, R117 ;  /* 0x0000007570757220 */ /* 0x040fe40000410000 */
[C---:B------:R-:W-:Y:S02]  /*2ac0*/  FMUL.FTZ R26, R112.reuse, R35 ;  /* 0x00000023701a7220 */ /* 0x040fe40000410000 */
[----:B------:R-:W-:-:S02]  /*2ad0*/  FMUL.FTZ R34, R112, R31 ;  /* 0x0000001f70227220 */ /* 0x000fc40000410000 */
[----:B------:R-:W-:Y:S02]  /*2ae0*/  FFMA.FTZ R6, R72, R119, R104 ;  /* 0x0000007748067223 */ /* 0x000fe40000010068 */
[----:B------:R-:W-:Y:S02]  /*2af0*/  FFMA.FTZ R11, R73, R30, R105 ;  /* 0x0000001e490b7223 */ /* 0x000fe40000010069 */
[----:B------:R-:W-:Y:S01]  /*2b00*/  FFMA.FTZ R16, R54, R13, R86 ;  /* 0x0000000d36107223 */ /* 0x000fe20000010056 */
[----:B------:R-:W-:Y:S01]  /*2b10*/  F2FP.PACK_AB R13, R18, R17 ;  /* 0x00000011120d723e */ /* 0x000fe200000000ff */
[----:B------:R-:W-:Y:S01]  /*2b20*/  FFMA.FTZ R21, R55, R116, R87 ;  /* 0x0000007437157223 */ /* 0x000fe20000010057 */
[----:B------:R-:W-:Y:S01]  /*2b30*/  F2FP.PACK_AB R6, R11, R6 ;  /* 0x000000060b06723e */ /* 0x000fe200000000ff */
[C---:B------:R-:W-:Y:S02]  /*2b40*/  FMUL.FTZ R22, R112.reuse, R9 ;  /* 0x0000000970167220 */ /* 0x040fe40000410000 */
[----:B------:R-:W-:Y:S01]  /*2b50*/  FMUL.FTZ R31, R112, R4 ;  /* 0x00000004701f7220 */ /* 0x000fe20000410000 */
[----:B------:R-:W-:Y:S01]  /*2b60*/  F2FP.PACK_AB R17, R21, R16 ;  /* 0x000000101511723e */ /* 0x000fe200000000ff */
[----:B------:R-:W-:-:S02]  /*2b70*/  FFMA.FTZ R27, R66, R27, R98 ;  /* 0x0000001b421b7223 */ /* 0x000fc40000010062 */
[----:B------:R-:W-:Y:S02]  /*2b80*/  FFMA.FTZ R114, R67, R114, R99 ;  /* 0x0000007243727223 */ /* 0x000fe40000010063 */
[----:B------:R-:W-:Y:S02]  /*2b90*/  FMUL.FTZ R113, R112, R113 ;  /* 0x0000007170717220 */ /* 0x000fe40000410000 */
[----:B------:R-:W-:Y:S01]  /*2ba0*/  FFMA.FTZ R4, R76, R115, R108 ;  /* 0x000000734c047223 */ /* 0x000fe2000001006c */
[----:B------:R-:W-:Y:S01]  /*2bb0*/  F2FP.PACK_AB R11, R114, R27 ;  /* 0x0000001b720b723e */ /* 0x000fe200000000ff */
[----:B------:R-:W-:Y:S01]  /*2bc0*/  FFMA.FTZ R9, R77, R24, R109 ;  /* 0x000000184d097223 */ /* 0x000fe2000001006d */
[----:B------:R-:W-:Y:S01]  /*2bd0*/  MOV R27, 0x10 ;  /* 0x00000010001b7802 */ /* 0x000fe20000000f00 */
[C---:B------:R-:W-:Y:S01]  /*2be0*/  FMUL.FTZ R121, R112.reuse, R121 ;  /* 0x0000007970797220 */ /* 0x040fe20000410000 */
[----:B------:R-:W-:Y:S01]  /*2bf0*/  IADD3 R24, R29, 0x200, RZ ;  /* 0x000002001d187810 */ /* 0x000fe20007ffe0ff */
[C---:B------:R-:W-:Y:S01]  /*2c00*/  FMUL.FTZ R118, R112.reuse, R5 ;  /* 0x0000000570767220 */ /* 0x040fe20000410000 */
[----:B------:R-:W-:Y:S01]  /*2c10*/  F2FP.PACK_AB R4, R9, R4 ;  /* 0x000000040904723e */ /* 0x000fe200000000ff */
[----:B------:R-:W-:-:S02]  /*2c20*/  FMUL.FTZ R125, R112, R125 ;  /* 0x0000007d707d7220 */ /* 0x000fc40000410000 */
[----:B------:R-:W-:Y:S02]  /*2c30*/  FFMA.FTZ R5, R78, R117, R110 ;  /* 0x000000754e057223 */ /* 0x000fe4000001006e */
[----:B------:R-:W-:Y:S02]  /*2c40*/  FFMA.FTZ R26, R79, R26, R111 ;  /* 0x0000001a4f1a7223 */ /* 0x000fe4000001006f */
[----:B------:R-:W-:Y:S02]  /*2c50*/  FMUL.FTZ R112, R112, R7 ;  /* 0x0000000770707220 */ /* 0x000fe40000410000 */
[----:B------:R-:W-:Y:S01]  /*2c60*/  FFMA.FTZ R16, R52, R113, R84 ;  /* 0x0000007134107223 */ /* 0x000fe20000010054 */
[----:B------:R-:W-:Y:S01]  /*2c70*/  F2FP.PACK_AB R5, R26, R5 ;  /* 0x000000051a05723e */ /* 0x000fe200000000ff */
[----:B------:R-:W-:Y:S01]  /*2c80*/  FFMA.FTZ R21, R53, R22, R85 ;  /* 0x0000001635157223 */ /* 0x000fe20000010055 */
[C---:B------:R-:W-:Y:S01]  /*2c90*/  IADD3 R22, R29.reuse, 0x100, RZ ;  /* 0x000001001d167810 */ /* 0x040fe20007ffe0ff */
        /* <DEDUP_REMOVED lines=13> */
[----:B------:R-:W-:-:S02]  /*2d70*/  FFMA.FTZ R112, R51, R112, R83 ;  /* 0x0000007033707223 */ /* 0x000fc40000010053 */
        /* <DEDUP_REMOVED lines=11> */
.L_x_20500:
[----:B-1----:R-:W-:Y:S05]  /*2e30*/  BSYNC B0 ;  /* 0x0000000000007941 */ /* 0x002fea0003800000 */
.L_x_20499:
[----:B------:R-:W-:Y:S02]  /*2e40*/  IADD3 R2, R2, c[0x0][0x160], RZ ;  /* 0x0000580002027a10 */ /* 0x000fe40007ffe0ff */
[----:B------:R-:W-:-:S02]  /*2e50*/  LOP3.LUT P1, RZ, R3, 0xff, RZ, 0xc0, !PT ;  /* 0x000000ff03ff7812 */ /* 0x000fc4000782c0ff */
[----:B------:R-:W-:Y:S02]  /*2e60*/  ISETP.GE.AND P0, PT, R2, c[0x0][0x164], PT ;  /* 0x0000590002007a0c */ /* 0x000fe40003f06270 */
[----:B------:R-:W-:-:S11]  /*2e70*/  SEL R3, RZ, 0x1, P1 ;  /* 0x00000001ff037807 */ /* 0x000fd60000800000 */
[----:B0----5:R-:W-:Y:S01]  /*2e80*/  @P0 CALL.REL.NOINC `(.L_x_20501) ;  /* 0x0000001000000944 */ /* 0x021fe20003c00000 */
[----:B------:R-:W-:Y:S05]  /*2e90*/  BRA `(.L_x_20502) ;  /* 0xffffd48000007947 */ /* 0x000fea000383ffff */
.L_x_20501:
[----:B------:R-:W-:Y:S05]  /*2ea0*/  EXIT ;  /* 0x000000000000794d */ /* 0x000fea0003800000 */
.L_x_20497:
[----:B------:R-:W-:Y:S01]  /*2eb0*/  HFMA2.MMA R120, -RZ, RZ, 0, 5.9604644775390625e-08 ;  /* 0x00000001ff787435 */ /* 0x000fe200000001ff */
[----:B------:R-:W-:Y:S02]  /*2ec0*/  MOV R121, 0x1f ;  /* 0x0000001f00797802 */ /* 0x000fe40000000f00 */
[----:B------:R-:W-:Y:S02]  /*2ed0*/  MOV R118, 0xffffffff ;  /* 0xffffffff00767802 */ /* 0x000fe40000000f00 */
[----:B------:R-:W-:Y:S02]  /*2ee0*/  MOV R116, 0x2f00 ;  /* 0x00002f0000747802 */ /* 0x000fe40000000f00 */
[----:B-----5:R-:W-:Y:S05]  /*2ef0*/  CALL.REL.NOINC `($__internal_115_$__cuda_sm70_shflsync_bfly_p) ;  /* 0x0000078000007944 */ /* 0x020fea0003c00000 */
[----:B01----:R-:W-:Y:S05]  /*2f00*/  BRA `(.L_x_20503) ;  /* 0xffffec9000007947 */ /* 0x003fea000383ffff */
.L_x_20498:
[----:B------:R-:W-:Y:S01]  /*2f10*/  HFMA2.MMA R120, -RZ, RZ, 0, 1.1920928955078125e-07 ;  /* 0x00000002ff787435 */ /* 0x000fe200000001ff */
[----:B------:R-:W-:Y:S02]  /*2f20*/  MOV R121, 0x1f ;  /* 0x0000001f00797802 */ /* 0x000fe40000000f00 */
[----:B------:R-:W-:Y:S02]  /*2f30*/  MOV R118, 0xffffffff ;  /* 0xffffffff00767802 */ /* 0x000fe40000000f00 */
[----:B------:R-:W-:-:S02]  /*2f40*/  MOV R116, 0x2f60 ;  /* 0x00002f6000747802 */ /* 0x000fc40000000f00 */
[----:B-----5:R-:W-:Y:S05]  /*2f50*/  CALL.REL.NOINC `($__internal_115_$__cuda_sm70_shflsync_bfly_p) ;  /* 0x0000072000007944 */ /* 0x020fea0003c00000 */
[----:B0-----:R-:W-:Y:S01]  /*2f60*/  HFMA2.MMA R120, -RZ, RZ, 0, 2.384185791015625e-07 ;  /* 0x00000004ff787435 */ /* 0x001fe200000001ff */
[----:B-1----:R-:W-:Y:S01]  /*2f70*/  FADD.FTZ R115, R115, R118 ;  /* 0x0000007673737221 */ /* 0x002fe20000010000 */
[----:B------:R-:W-:-:S02]  /*2f80*/  MOV R121, 0x1f ;  /* 0x0000001f00797802 */ /* 0x000fc40000000f00 */
[----:B------:R-:W-:Y:S02]  /*2f90*/  MOV R118, 0xffffffff ;  /* 0xffffffff00767802 */ /* 0x000fe40000000f00 */
[----:B------:R-:W-:Y:S02]  /*2fa0*/  MOV R116, 0x2fc0 ;  /* 0x00002fc000747802 */ /* 0x000fe40000000f00 */
[----:B------:R-:W-:Y:S05]  /*2fb0*/  CALL.REL.NOINC `($__internal_115_$__cuda_sm70_shflsync_bfly_p) ;  /* 0x000006c000007944 */ /* 0x000fea0003c00000 */
[----:B0-----:R-:W-:Y:S01]  /*2fc0*/  HFMA2.MMA R120, -RZ, RZ, 0, 4.76837158203125e-07 ;  /* 0x00000008ff787435 */ /* 0x001fe200000001ff */
[----:B-1----:R-:W-:Y:S01]  /*2fd0*/  FADD.FTZ R115, R115, R118 ;  /* 0x0000007673737221 */ /* 0x002fe20000010000 */
[----:B------:R-:W-:Y:S02]  /*2fe0*/  MOV R121, 0x1f ;  /* 0x0000001f00797802 */ /* 0x000fe40000000f00 */
[----:B------:R-:W-:Y:S02]  /*2ff0*/  MOV R118, 0xffffffff ;  /* 0xffffffff00767802 */ /* 0x000fe40000000f00 */
[----:B------:R-:W-:Y:S02]  /*3000*/  MOV R116, 0x3020 ;  /* 0x0000302000747802 */ /* 0x000fe40000000f00 */
[----:B------:R-:W-:Y:S05]  /*3010*/  CALL.REL.NOINC `($__internal_115_$__cuda_sm70_shflsync_bfly_p) ;  /* 0x0000066000007944 */ /* 0x000fea0003c00000 */
[----:B0-----:R-:W-:Y:S01]  /*3020*/  HFMA2.MMA R120, -RZ, RZ, 0, 9.5367431640625e-07 ;  /* 0x00000010ff787435 */ /* 0x001fe200000001ff */
[----:B-1----:R-:W-:Y:S01]  /*3030*/  FADD.FTZ R115, R115, R118 ;  /* 0x0000007673737221 */ /* 0x002fe20000010000 */
[----:B------:R-:W-:-:S02]  /*3040*/  MOV R121, 0x1f ;  /* 0x0000001f00797802 */ /* 0x000fc40000000f00 */
[----:B------:R-:W-:Y:S02]  /*3050*/  MOV R118, 0xffffffff ;  /* 0xffffffff00767802 */ /* 0x000fe40000000f00 */
[----:B------:R-:W-:Y:S02]  /*3060*/  MOV R116, 0x3080 ;  /* 0x0000308000747802 */ /* 0x000fe40000000f00 */
[----:B------:R-:W-:Y:S05]  /*3070*/  CALL.REL.NOINC `($__internal_115_$__cuda_sm70_shflsync_bfly_p) ;  /* 0x0000060000007944 */ /* 0x000fea0003c00000 */
        /* <DEDUP_REMOVED lines=70> */
[----:B------:R-:W-:Y:S05]  /*34e0*/  CALL.REL.NOINC `($__internal_115_$__cuda_sm70_shflsync_bfly_p) ;  /* 0x0000019000007944 */ /* 0x000fea0003c00000 */
[----:B0-----:R-:W-:Y:S01]  /*34f0*/  HFMA2.MMA R120, -RZ, RZ, 0, 1.1920928955078125e-07 ;  /* 0x00000002ff787435 */ /* 0x001fe200000001ff */
[----:B-1----:R-:W-:Y:S01]  /*3500*/  FADD.FTZ R115, R115, R118 ;  /* 0x0000007673737221 */ /* 0x002fe20000010000 */
[----:B------:R-:W-:Y:S02]  /*3510*/  MOV R121, 0x1f ;  /* 0x0000001f00797802 */ /* 0x000fe40000000f00 */
[----:B------:R-:W-:Y:S02]  /*3520*/  MOV R118, 0xffffffff ;  /* 0xffffffff00767802 */ /* 0x000fe40000000f00 */
[----:B------:R-:W-:Y:S02]  /*3530*/  MOV R116, 0x3550 ;  /* 0x0000355000747802 */ /* 0x000fe40000000f00 */
[----:B------:R-:W-:Y:S05]  /*3540*/  CALL.REL.NOINC `($__internal_115_$__cuda_sm70_shflsync_bfly_p) ;  /* 0x0000013000007944 */ /* 0x000fea0003c00000 */
[----:B0-----:R-:W-:Y:S01]  /*3550*/  HFMA2.MMA R120, -RZ, RZ, 0, 2.384185791015625e-07 ;  /* 0x00000004ff787435 */ /* 0x001fe200000001ff */
[----:B-1----:R-:W-:Y:S01]  /*3560*/  FADD.FTZ R115, R115, R118 ;  /* 0x0000007673737221 */ /* 0x002fe20000010000 */
[----:B------:R-:W-:Y:S02]  /*3570*/  MOV R121, 0x1f ;  /* 0x0000001f00797802 */ /* 0x000fe40000000f00 */
[----:B------:R-:W-:-:S02]  /*3580*/  MOV R118, 0xffffffff ;  /* 0xffffffff00767802 */ /* 0x000fc40000000f00 */
        /* <DEDUP_REMOVED lines=10> */
[----:B------:R-:W-:Y:S02]  /*3630*/  MOV R121, 0x1f ;  /* 0x0000001f00797802 */ /* 0x000fe40000000f00 */
[----:B------:R-:W-:-:S02]  /*3640*/  MOV R118, 0xffffffff ;  /* 0xffffffff00767802 */ /* 0x000fc40000000f00 */
[----:B------:R-:W-:Y:S02]  /*3650*/  MOV R116, 0x3670 ;  /* 0x0000367000747802 */ /* 0x000fe40000000f00 */
[----:B------:R-:W-:Y:S05]  /*3660*/  CALL.REL.NOINC `($__internal_115_$__cuda_sm70_shflsync_bfly_p) ;  /* 0x0000001000007944 */ /* 0x000fea0003c00000 */
[----:B01----:R-:W-:Y:S05]  /*3670*/  BRA `(.L_x_20504) ;  /* 0xffffea6000007947 */ /* 0x003fea000383ffff */
        .weak           $__internal_115_$__cuda_sm70_shflsync_bfly_p
        .type           $__internal_115_$__cuda_sm70_shflsync_bfly_p,@function
        .size           $__internal_115_$__cuda_sm70_shflsync_bfly_p,(.L_x_29179 - $__internal_115_$__cuda_sm70_shflsync_bfly_p)
$__internal_115_$__cuda_sm70_shflsync_bfly_p:
[----:B------:R-:W-:Y:S01]  /*3680*/  HFMA2.MMA R117, -RZ, RZ, 0, 0 ;  /* 0x00000000ff757435 */ /* 0x000fe200000001ff */
[----:B------:R-:W-:Y:S04]  /*3690*/  WARPSYNC R118 ;  /* 0x0000007600007348 */ /* 0x000fe80003800000 */
[----:B------:R0:W1:Y:S01]  /*36a0*/  SHFL.BFLY PT, R118, R115, R120, R121 ;  /* 0x0c00007873767389 */ /* 0x00006200000e0079 */
[----:B------:R-:W-:Y:S05]  /*36b0*/  RET.REL.NODEC R116 `(_ZN10layer_norm13ln_fwd_kernelINS_13Kernel_traitsIf6__halffS2_fjLj8192ELj1ELj1ELj8ELj16ENS_18Kernel_traits_baseILj8192EfS2_fS2_fjLj256EEEEELb0ELb0ELb1ELb1EEEvNS_9FwdParamsE) ;  /* 0xffffc94074007950 */ /* 0x000fea0003c3ffff */
.L_x_20505:
        /* <DEDUP_REMOVED lines=12> */
.L_x_29179:


//--------------------- .text._ZN10layer_norm13ln_fwd_kernelINS_13Kernel_traitsIf6__halffS2_fjLj8192ELj1ELj1ELj8ELj16ENS_18Kernel_traits_baseILj8192EfS2_fS2_fjLj256EEEEELb0ELb1ELb0ELb0EEEvNS_9FwdParamsE --------------------------
	.section	.text._ZN10layer_norm13ln_fwd_kernelINS_13Kernel_traitsIf6__halffS2_fjLj8192ELj1ELj1ELj8ELj16ENS_18Kernel_traits_baseILj8192EfS2_fS2_fjLj256EEEEELb0ELb1ELb0ELb0EEEvNS_9FwdParamsE,"ax",@progbits
	.sectioninfo	@"SHI_REGISTERS=162"
	.align	128
        .global         _ZN10layer_norm13ln_fwd_kernelINS_13Kernel_traitsIf6__halffS2_fjLj8192ELj1ELj1ELj8ELj16ENS_18Kernel_traits_baseILj8192EfS2_fS2_fjLj256EEEEELb0ELb1ELb0ELb0EEEvNS_9FwdParamsE
        .type           _ZN10layer_norm13ln_fwd_kernelINS_13Kernel_traitsIf6__halffS2_fjLj8192ELj1ELj1ELj8ELj16ENS_18Kernel_traits_baseILj8192EfS2_fS2_fjLj256EEEEELb0ELb1ELb0ELb0EEEvNS_9FwdParamsE,@function
        .size           _ZN10layer_norm13ln_fwd_kernelINS_13Kernel_traitsIf6__halffS2_fjLj8192ELj1ELj1ELj8ELj16ENS_18Kernel_traits_baseILj8192EfS2_fS2_fjLj256EEEEELb0ELb1ELb0ELb0EEEvNS_9FwdParamsE,(.L_x_29180 - _ZN10layer_norm13ln_fwd_kernelINS_13Kernel_traitsIf6__halffS2_fjLj8192ELj1ELj1ELj8ELj16ENS_18Kernel_traits_baseILj8192EfS2_fS2_fjLj256EEEEELb0ELb1ELb0ELb0EEEvNS_9FwdParamsE)
        .other          _ZN10layer_norm13ln_fwd_kernelINS_13Kernel_traitsIf6__halffS2_fjLj8192ELj1ELj1ELj8ELj16ENS_18Kernel_traits_baseILj8192EfS2_fS2_fjLj256EEEEELb0ELb1ELb0ELb0EEEvNS_9FwdParamsE,@"STO_CUDA_ENTRY STV_DEFAULT"
_ZN10layer_norm13ln_fwd_kernelINS_13Kernel_traitsIf6__halffS2_fjLj8192ELj1ELj1ELj8ELj16ENS_18Kernel_traits_baseILj8192EfS2_fS2_fjLj256EEEEELb0ELb1ELb0ELb0EEEvNS_9FwdParamsE:
.text._ZN10layer_norm13ln_fwd_kernelINS_13Kernel_traitsIf6__halffS2_fjLj8192ELj1ELj1ELj8ELj16ENS_18Kernel_traits_baseILj8192EfS2_fS2_fjLj256EEEEELb0ELb1ELb0ELb0EEEvNS_9FwdParamsE:
        /* <DEDUP_REMOVED lines=34> */
.L_x_20507:
[----:B------:R-:W-:Y:S05]  /*0220*/  BSYNC B0 ;  /* 0x0000000000007941 */ /* 0x000fea0003800000 */
.L_x_20506:
        /* <DEDUP_REMOVED lines=21> */
.L_x_20509:
[----:B------:R-:W-:Y:S05]  /*0380*/  BSYNC B0 ;  /* 0x0000000000007941 */ /* 0x000fea0003800000 */
.L_x_20508:
        /* <DEDUP_REMOVED lines=21> */
.L_x_20511:
[----:B------:R-:W-:Y:S05]  /*04e0*/  BSYNC B0 ;  /* 0x0000000000007941 */ /* 0x000fea0003800000 */
.L_x_20510:
        /* <DEDUP_REMOVED lines=20> */
.L_x_20513:
[----:B------:R-:W-:Y:S05]  /*0630*/  BSYNC B0 ;  /* 0x0000000000007941 */ /* 0x000fea0003800000 */
.L_x_20512:
        /* <DEDUP_REMOVED lines=25> */
.L_x_20533:
        /* <DEDUP_REMOVED lines=30> */
[----:B------:R-:W-:Y:S01]  /*09b0*/  HADD2.F32 R109, -RZ, R153.H1_H1 ;  /* 0x30000099ff6d7230 */ /* 0x000fe20000004100 */
[-C--:B------:R-:W-:Y:S01]  /*09c0*/  FMUL.FTZ R113, R113, R144.reuse ;  /* 0x0000009071717220 */ /* 0x080fe20000410000 */
[----:B------:R-:W-:Y:S01]  /*09d0*/  HADD2.F32 R115, -RZ, R152.H1_H1 ;  /* 0x30000098ff737230 */ /* 0x000fe20000004100 */
[-C--:B------:R-:W-:Y:S01]  /*09e0*/  FMUL.FTZ R145, R145, R144.reuse ;  /* 0x0000009091917220 */ /* 0x080fe20000410000 */
[--C-:B------:R-:W-:Y:S01]  /*09f0*/  HADD2.F32 R151, -RZ, R154.reuse.H1_H1 ;  /* 0x3000009aff977230 */ /* 0x100fe20000004100 */
[-C--:B------:R-:W-:Y:S01]  /*0a00*/  FMUL.FTZ R112, R109, R144.reuse ;  /* 0x000000906d707220 */ /* 0x080fe20000410000 */
[--C-:B------:R-:W-:Y:S01]  /*0a10*/  HADD2.F32 R153, -RZ, R155.reuse.H0_H0 ;  /* 0x2000009bff997230 */ /* 0x100fe20000004100 */
[-C--:B-1----:R-:W-:Y:S01]  /*0a20*/  FMUL.FTZ R110, R115, R144.reuse ;  /* 0x00000090736e7220 */ /* 0x082fe20000410000 */
[----:B------:R-:W-:Y:S01]  /*0a30*/  HADD2.F32 R149, -RZ, R154.H0_H0 ;  /* 0x2000009aff957230 */ /* 0x000fe20000004100 */
[-C--:B------:R-:W-:Y:S01]  /*0a40*/  FMUL.FTZ R114, R151, R144.reuse ;  /* 0x0000009097727220 */ /* 0x080fe20000410000 */
[----:B------:R-:W-:Y:S01]  /*0a50*/  HADD2.F32 R155, -RZ, R155.H1_H1 ;  /* 0x3000009bff9b7230 */ /* 0x000fe20000004100 */
[----:B------:R-:W-:-:S02]  /*0a60*/  FMUL.FTZ R153, R153, R144 ;  /* 0x0000009099997220 */ /* 0x000fc40000410000 */
[-C--:B------:R-:W-:Y:S02]  /*0a70*/  FMUL.FTZ R149, R149, R144.reuse ;  /* 0x0000009095957220 */ /* 0x080fe40000410000 */
[----:B------:R-:W-:Y:S02]  /*0a80*/  FMUL.FTZ R148, R155, R144 ;  /* 0x000000909b947220 */ /* 0x000fe40000410000 */
[----:B-----5:R-:W-:Y:S02]  /*0a90*/  FMUL.FTZ R108, R20, R113 ;  /* 0x00000071146c7220 */ /* 0x020fe40000410000 */
[----:B------:R-:W-:Y:S02]  /*0aa0*/  FMUL.FTZ R109, R21, R110 ;  /* 0x0000006e156d7220 */ /* 0x000fe40000410000 */
[----:B------:R-:W-:Y:S02]  /*0ab0*/  FMUL.FTZ R111, R23, R112 ;  /* 0x00000070176f7220 */ /* 0x000fe40000410000 */
[----:B------:R-:W-:-:S02]  /*0ac0*/  FMUL.FTZ R113, R25, R114 ;  /* 0x0000007219717220 */ /* 0x000fc40000410000 */
[----:B------:R-:W-:Y:S01]  /*0ad0*/  FMUL.FTZ R110, R22, R145 ;  /* 0x00000091166e7220 */ /* 0x000fe20000410000 */
[----:B------:R-:W-:Y:S01]  /*0ae0*/  IADD3 R145, R143, 0x100, RZ ;  /* 0x000001008f917810 */ /* 0x000fe20007ffe0ff */
        /* <DEDUP_REMOVED lines=13> */
.L_x_20515:
[----:B------:R-:W-:Y:S05]  /*0bc0*/  BSYNC B0 ;  /* 0x0000000000007941 */ /* 0x000fea0003800000 */
.L_x_20514:
[----:B------:R-:W-:Y:S01]  /*0bd0*/  BSSY B0, `(.L_x_20516) ;  /* 0x0000032000007945 */ /* 0x000fe20003800000 */
[----:B------:R-:W-:Y:S05]  /*0be0*/  @!P2 BRA `(.L_x_20517) ;  /* 0x000003000000a947 */ /* 0x000fea0003800000 */
[----:B------:R-:W-:Y:S02]  /*0bf0*/  ISETP.NE.U32.AND P0, PT, RZ, c[0x0][0x180], PT ;  /* 0x00006000ff007a0c */ /* 0x000fe40003f05070 */
[----:B------:R-:W-:Y:S02]  /*0c00*/  MOV R116, 0x10 ;  /* 0x0000001000747802 */ /* 0x000fe40000000f00 */
[----:B------:R-:W-:-:S03]  /*0c10*/  ISETP.NE.AND.EX P0, PT, RZ, c[0x0][0x184], PT, P0 ;  /* 0x00006100ff007a0c */ /* 0x000fc60003f05300 */
[----:B------:R-:W-:-:S05]  /*0c20*/  IMAD.WIDE.U32 R116, R145, R116, c[0x0][0x170] ;  /* 0x00005c0091747625 */ /* 0x000fca00078e0074 */
[----:B------:R-:W2:Y:S05]  /*0c30*/  LDG.E.128 R156, [R116.64] ;  /* 0x00000004749c7981 */ /* 0x000eaa000c1e1d00 */
        /* <DEDUP_REMOVED lines=8> */
[----:B------:R-:W-:Y:S01]  /*0cc0*/  IADD3 R145, R145, 0x100, RZ ;  /* 0x0000010091917810 */ /* 0x000fe20007ffe0ff */
[--C-:B--2---:R-:W-:Y:S02]  /*0cd0*/  HADD2.F32 R121, -RZ, R156.reuse.H0_H0 ;  /* 0x2000009cff797230 */ /* 0x104fe40000004100 */
[----:B------:R-:W-:Y:S02]  /*0ce0*/  HADD2.F32 R123, -RZ, R156.H1_H1 ;  /* 0x3000009cff7b7230 */ /* 0x000fe40000004100 */
[--C-:B------:R-:W-:Y:S01]  /*0cf0*/  HADD2.F32 R149, -RZ, R157.reuse.H0_H0 ;  /* 0x2000009dff957230 */ /* 0x100fe20000004100 */
[-C--:B------:R-:W-:Y:S01]  /*0d00*/  FMUL.FTZ R121, R121, R144.reuse ;  /* 0x0000009079797220 */ /* 0x080fe20000410000 */
[----:B------:R-:W-:Y:S01]  /*0d10*/  HADD2.F32 R117, -RZ, R157.H1_H1 ;  /* 0x3000009dff757230 */ /* 0x000fe20000004100 */
[-C--:B---3--:R-:W-:Y:S01]  /*0d20*/  FMUL.FTZ R118, R123, R144.reuse ;  /* 0x000000907b767220 */ /* 0x088fe20000410000 */
[--C-:B------:R-:W-:Y:S01]  /*0d30*/  HADD2.F32 R153, -RZ, R158.reuse.H1_H1 ;  /* 0x3000009eff997230 */ /* 0x100fe20000004100 */
[-C--:B------:R-:W-:Y:S01]  /*0d40*/  FMUL.FTZ R149, R149, R144.reuse ;  /* 0x0000009095957220 */ /* 0x080fe20000410000 */
[----:B------:R-:W-:Y:S01]  /*0d50*/  HADD2.F32 R151, -RZ, R158.H0_H0 ;  /* 0x2000009eff977230 */ /* 0x000fe20000004100 */
[-C--:B------:R-:W-:Y:S01]  /*0d60*/  FMUL.FTZ R120, R117, R144.reuse ;  /* 0x0000009075787220 */ /* 0x080fe20000410000 */
[--C-:B------:R-:W-:Y:S01]  /*0d70*/  HADD2.F32 R155, -RZ, R159.reuse.H0_H0 ;  /* 0x2000009fff9b7230 */ /* 0x100fe20000004100 */
        /* <DEDUP_REMOVED lines=23> */
.L_x_20517:
[----:B------:R-:W-:Y:S05]  /*0ef0*/  BSYNC B0 ;  /* 0x0000000000007941 */ /* 0x000fea0003800000 */
.L_x_20516:
        /* <DEDUP_REMOVED lines=9> */
[----:B------:R3:W4:Y:S04]  /*0f90*/  @P0 LDG.E.128 R100, [R124.64] ;  /* 0x000000047c640981 */ /* 0x000728000c1e1d00 */
[----:B------:R3:W3:Y:S01]  /*0fa0*/  @P0 LDG.E.128 R104, [R124.64+0x10] ;  /* 0x000010047c680981 */ /* 0x0006e2000c1e1d00 */
        /* <DEDUP_REMOVED lines=10> */
[-C--:B------:R-:W-:Y:S01]  /*1050*/  FMUL.FTZ R126, R131, R144.reuse ;  /* 0x00000090837e7220 */ /* 0x080fe20000410000 */
        /* <DEDUP_REMOVED lines=10> */
[----:B---3-5:R-:W-:Y:S02]  /*1100*/  FMUL.FTZ R124, R68, R129 ;  /* 0x00000081447c7220 */ /* 0x028fe40000410000 */
        /* <DEDUP_REMOVED lines=17> */
.L_x_20519:
[----:B------:R-:W-:Y:S05]  /*1220*/  BSYNC B0 ;  /* 0x0000000000007941 */ /* 0x000fea0003800000 */
.L_x_20518:
        /* <DEDUP_REMOVED lines=13> */
[----:B------:R-:W-:Y:S01]  /*1300*/  ISETP.NE.AND.EX P0, PT, RZ, c[0x0][0x184], PT, P0 ;  /* 0x00006100ff007a0c */ /* 0x000fe20003f05300 */
[----:B--2---:R-:W-:-:S02]  /*1310*/  HADD2.F32 R139, -RZ, R152.H1_H1 ;  /* 0x30000098ff8b7230 */ /* 0x004fc40000004100 */
[--C-:B------:R-:W-:Y:S02]  /*1320*/  HADD2.F32 R147, -RZ, R153.reuse.H0_H0 ;  /* 0x20000099ff937230 */ /* 0x100fe40000004100 */
[----:B------:R-:W-:Y:S01]  /*1330*/  HADD2.F32 R137, -RZ, R152.H0_H0 ;  /* 0x20000098ff897230 */ /* 0x000fe20000004100 */
[-C--:B---3--:R-:W-:Y:S01]  /*1340*/  FMUL.FTZ R134, R139, R144.reuse ;  /* 0x000000908b867220 */ /* 0x088fe20000410000 */
[----:B------:R-:W-:Y:S01]  /*1350*/  HADD2.F32 R149, -RZ, R153.H1_H1 ;  /* 0x30000099ff957230 */ /* 0x000fe20000004100 */
[-C--:B------:R-:W-:Y:S01]  /*1360*/  FMUL.FTZ R135, R147, R144.reuse ;  /* 0x0000009093877220 */ /* 0x080fe20000410000 */
[--C-:B------:R-:W-:Y:S01]  /*1370*/  HADD2.F32 R133, -RZ, R154.reuse.H0_H0 ;  /* 0x2000009aff857230 */ /* 0x100fe20000004100 */
[-C--:B------:R-:W-:Y:S01]  /*1380*/  FMUL.FTZ R137, R137, R144.reuse ;  /* 0x0000009089897220 */ /* 0x080fe20000410000 */
[----:B------:R-:W-:Y:S01]  /*1390*/  HADD2.F32 R151, -RZ, R154.H1_H1 ;  /* 0x3000009aff977230 */ /* 0x000fe20000004100 */
[-C--:B------:R-:W-:Y:S01]  /*13a0*/  FMUL.FTZ R136, R149, R144.reuse ;  /* 0x0000009095887220 */ /* 0x080fe20000410000 */
[--C-:B------:R-:W-:Y:S01]  /*13b0*/  HADD2.F32 R153, -RZ, R155.reuse.H0_H0 ;  /* 0x2000009bff997230 */ /* 0x100fe20000004100 */
[-C--:B------:R-:W-:Y:S01]  /*13c0*/  FMUL.FTZ R139, R133, R144.reuse ;  /* 0x00000090858b7220 */ /* 0x080fe20000410000 */
[----:B------:R-:W-:Y:S01]  /*13d0*/  HADD2.F32 R155, -RZ, R155.H1_H1 ;  /* 0x3000009bff9b7230 */ /* 0x000fe20000004100 */
        /* <DEDUP_REMOVED lines=22> */
.L_x_20521:
[----:B------:R-:W-:Y:S05]  /*1540*/  BSYNC B0 ;  /* 0x0000000000007941 */ /* 0x000fea0003800000 */
.L_x_20520:
        /* <DEDUP_REMOVED lines=42> */
.L_x_20534:
        /* <DEDUP_REMOVED lines=85> */
.L_x_20535:
        /* <DEDUP_REMOVED lines=96> */
[--C-:B------:R-:W-:Y:S02]  /*2340*/  FADD.FTZ R149, R110, -R159.reuse ;  /* 0x8000009f6e957221 */ /* 0x100fe40000010000 */
[----:B------:R-:W-:Y:S01]  /*2350*/  FADD.FTZ R151, R111, -R159 ;  /* 0x8000009f6f977221 */ /* 0x000fe20000010000 */
[----:B------:R-:W-:Y:S01]  /*2360*/  F2FP.PACK_AB R154, R150, R147 ;  /* 0x00000093969a723e */ /* 0x000fe200000000ff */
        /* <DEDUP_REMOVED lines=16> */
.L_x_20525:
[----:B------:R-:W-:Y:S05]  /*2470*/  BSYNC B0 ;  /* 0x0000000000007941 */ /* 0x000fea0003800000 */
.L_x_20524:
        /* <DEDUP_REMOVED lines=18> */
[----:B------:R-:W-:Y:S01]  /*25a0*/  F2FP.PACK_AB R152, R146, R145 ;  /* 0x000000919298723e */ /* 0x000fe200000000ff */
[----:B------:R-:W-:Y:S02]  /*25b0*/  FFMA.FTZ R149, R38, R149, R30 ;  /* 0x0000009526957223 */ /* 0x000fe4000001001e */
[----:B------:R-:W-:Y:S01]  /*25c0*/  FFMA.FTZ R148, R39, R148, R31 ;  /* 0x0000009427947223 */ /* 0x000fe2000001001f */
[----:B------:R-:W-:Y:S01]  /*25d0*/  F2FP.PACK_AB R154, R150, R147 ;  /* 0x00000093969a723e */ /* 0x000fe200000000ff */
[----:B------:R-:W-:-:S02]  /*25e0*/  FADD.FTZ R145, R122, -R159 ;  /* 0x8000009f7a917221 */ /* 0x000fc40000010000 */
[----:B------:R-:W-:Y:S01]  /*25f0*/  FADD.FTZ R147, R123, -R159 ;  /* 0x8000009f7b937221 */ /* 0x000fe20000010000 */
[----:B------:R-:W-:Y:S01]  /*2600*/  F2FP.PACK_AB R153, R148, R149 ;  /* 0x000000959499723e */ /* 0x000fe200000000ff */
[C---:B------:R-:W-:Y:S01]  /*2610*/  FMUL.FTZ R145, R144.reuse, R145 ;  /* 0x0000009190917220 */ /* 0x040fe20000410000 */
[----:B------:R-:W-:Y:S01]  /*2620*/  HFMA2.MMA R148, -RZ, RZ, 0, 9.5367431640625e-07 ;  /* 0x00000010ff947435 */ /* 0x000fe200000001ff */
[----:B------:R-:W-:Y:S02]  /*2630*/  FMUL.FTZ R146, R144, R147 ;  /* 0x0000009390927220 */ /* 0x000fe40000410000 */
[----:B------:R-:W-:Y:S02]  /*2640*/  FFMA.FTZ R145, R42, R145, R34 ;  /* 0x000000912a917223 */ /* 0x000fe40000010022 */
[----:B------:R-:W-:-:S05]  /*2650*/  FFMA.FTZ R146, R43, R146, R35 ;  /* 0x000000922b927223 */ /* 0x000fca0000010023 */
[----:B------:R-:W-:Y:S01]  /*2660*/  F2FP.PACK_AB R155, R146, R145 ;  /* 0x00000091929b723e */ /* 0x000fe200000000ff */
[C---:B------:R-:W-:Y:S01]  /*2670*/  IMAD.WIDE.U32 R146, R143.reuse, R148, c[0x0][0x208] ;  /* 0x000082008f927625 */ /* 0x040fe200078e0094 */
[----:B------:R-:W-:-:S04]  /*2680*/  IADD3 R143, R143, 0x100, RZ ;  /* 0x000001008f8f7810 */ /* 0x000fc80007ffe0ff */
[----:B------:R0:W-:Y:S03]  /*2690*/  STG.E.128 [R146.64], R152 ;  /* 0x0000009892007986 */ /* 0x0001e6000c101d04 */
.L_x_20527:
[----:B------:R-:W-:Y:S05]  /*26a0*/  BSYNC B0 ;  /* 0x0000000000007941 */ /* 0x000fea0003800000 */
.L_x_20526:
        /* <DEDUP_REMOVED lines=14> */
[----:B------:R-:W-:Y:S01]  /*2790*/  F2FP.PACK_AB R152, R146, R145 ;  /* 0x000000919298723e */ /* 0x000fe200000000ff */
[----:B------:R-:W-:-:S02]  /*27a0*/  FADD.FTZ R149, R126, -R159 ;  /* 0x8000009f7e957221 */ /* 0x000fc40000010000 */
[--C-:B------:R-:W-:Y:S01]  /*27b0*/  FADD.FTZ R151, R127, -R159.reuse ;  /* 0x8000009f7f977221 */ /* 0x100fe20000010000 */
[----:B------:R-:W-:Y:S01]  /*27c0*/  F2FP.PACK_AB R154, R150, R147 ;  /* 0x00000093969a723e */ /* 0x000fe200000000ff */
        /* <DEDUP_REMOVED lines=16> */
.L_x_20529:
[----:B------:R-:W-:Y:S05]  /*28d0*/  BSYNC B0 ;  /* 0x0000000000007941 */ /* 0x000fea0003800000 */
.L_x_20528:
        /* <DEDUP_REMOVED lines=27> */
[----:B------:R-:W-:Y:S02]  /*2a90*/  FFMA.FTZ R144, R87, R144, R79 ;  /* 0x0000009057907223 */ /* 0x000fe4000001004f */
[----:B------:R-:W-:-:S03]  /*2aa0*/  FFMA.FTZ R146, R85, R146, R77 ;  /* 0x0000009255927223 */ /* 0x000fc6000001004d */
[----:B------:R-:W-:Y:S02]  /*2ab0*/  F2FP.PACK_AB R149, R144, R149 ;  /* 0x000000959095723e */ /* 0x000fe400000000ff */
[----:B------:R-:W-:Y:S01]  /*2ac0*/  F2FP.PACK_AB R148, R146, R145 ;  /* 0x000000919294723e */ /* 0x000fe200000000ff */
[----:B------:R-:W-:-:S05]  /*2ad0*/  IMAD.WIDE.U32 R144, R143, R152, c[0x0][0x208] ;  /* 0x000082008f907625 */ /* 0x000fca00078e0098 */
[----:B------:R0:W-:Y:S02]  /*2ae0*/  STG.E.128 [R144.64], R148 ;  /* 0x0000009490007986 */ /* 0x0001e4000c101d04 */
.L_x_20531:
[----:B------:R-:W-:Y:S05]  /*2af0*/  BSYNC B0 ;  /* 0x0000000000007941 */ /* 0x000fea0003800000 */
.L_x_20530:
[----:B------:R-:W-:Y:S02]  /*2b00*/  IADD3 R140, R140, c[0x0][0x160], RZ ;  /* 0x000058008c8c7a10 */ /* 0x000fe40007ffe0ff */
[----:B------:R-:W-:Y:S02]  /*2b10*/  LOP3.LUT P5, RZ, R141, 0xff, RZ, 0xc0, !PT ;  /* 0x000000ff8dff7812 */ /* 0x000fe400078ac0ff */
[----:B------:R-:W-:Y:S02]  /*2b20*/  ISETP.GE.AND P0, PT, R140, c[0x0][0x164], PT ;  /* 0x000059008c007a0c */ /* 0x000fe40003f06270 */
[----:B------:R-:W-:-:S11]  /*2b30*/  SEL R141, RZ, 0x1, P5 ;  /* 0x00000001ff8d7807 */ /* 0x000fd60002800000 */
[----:B01---5:R-:W-:Y:S01]  /*2b40*/  @P0 CALL.REL.NOINC `(.L_x_20532) ;  /* 0x0000001000000944 */ /* 0x023fe20003c00000 */
[----:B------:R-:W-:Y:S05]  /*2b50*/  BRA `(.L_x_20533) ;  /* 0xffffdc7000007947 */ /* 0x000fea000383ffff */
.L_x_20532:
[----:B------:R-:W-:Y:S05]  /*2b60*/  EXIT ;  /* 0x000000000000794d */ /* 0x000fea0003800000 */
.L_x_20522:
[----:B------:R-:W-:Y:S01]  /*2b70*/  HFMA2.MMA R150, -RZ, RZ, 0, 1.847743988037109375e-06 ;  /* 0x0000001fff967435 */ /* 0x000fe200000001ff */
[----:B------:R-:W-:Y:S02]  /*2b80*/  MOV R152, 0x1 ;  /* 0x0000000100987802 */ /* 0x000fe40000000f00 */
[----:B------:R-:W-:Y:S02]  /*2b90*/  MOV R151, 0xffffffff ;  /* 0xffffffff00977802 */ /* 0x000fe40000000f00 */
[----:B------:R-:W-:Y:S02]  /*2ba0*/  MOV R148, 0x2bc0 ;  /* 0x00002bc000947802 */ /* 0x000fe40000000f00 */
[----:B0----5:R-:W-:Y:S05]  /*2bb0*/  CALL.REL.NOINC `($__internal_116_$__cuda_sm70_shflsync_bfly_p) ;  /* 0x000007b000007944 */ /* 0x021fea0003c00000 */
[----:B-1----:R-:W-:Y:S01]  /*2bc0*/  MOV R144, R152 ;  /* 0x0000009800907202 */ /* 0x002fe20000000f00 */
[----:B0-----:R-:W-:Y:S05]  /*2bd0*/  BRA `(.L_x_20534) ;  /* 0xffffec1000007947 */ /* 0x001fea000383ffff */
.L_x_20523:
[----:B------:R-:W-:Y:S01]  /*2be0*/  HFMA2.MMA R152, -RZ, RZ, 0, 1.1920928955078125e-07 ;  /* 0x00000002ff987435 */ /* 0x000fe200000001ff */
[----:B------:R-:W-:Y:S02]  /*2bf0*/  MOV R150, 0x1f ;  /* 0x0000001f00967802 */ /* 0x000fe40000000f00 */
[----:B------:R-:W-:Y:S02]  /*2c00*/  MOV R151, 0xffffffff ;  /* 0xffffffff00977802 */ /* 0x000fe40000000f00 */
[----:B------:R-:W-:-:S02]  /*2c10*/  MOV R148, 0x2c30 ;  /* 0x00002c3000947802 */ /* 0x000fc40000000f00 */
[----:B0----5:R-:W-:Y:S05]  /*2c20*/  CALL.REL.NOINC `($__internal_116_$__cuda_sm70_shflsync_bfly_p) ;  /* 0x0000074000007944 */ /* 0x021fea0003c00000 */
[----:B01----:R-:W-:Y:S01]  /*2c30*/  FADD.FTZ R145, R145, R152 ;  /* 0x0000009891917221 */ /* 0x003fe20000010000 */
[----:B------:R-:W-:Y:S01]  /*2c40*/  HFMA2.MMA R152, -RZ, RZ, 0, 2.384185791015625e-07 ;  /* 0x00000004ff987435 */ /* 0x000fe200000001ff */
[----:B------:R-:W-:-:S02]  /*2c50*/  MOV R150, 0x1f ;  /* 0x0000001f00967802 */ /* 0x000fc40000000f00 */
[----:B------:R-:W-:Y:S02]  /*2c60*/  MOV R151, 0xffffffff ;  /* 0xffffffff00977802 */ /* 0x000fe40000000f00 */
[----:B------:R-:W-:Y:S02]  /*2c70*/  MOV R148, 0x2c90 ;  /* 0x00002c9000947802 */ /* 0x000fe40000000f00 */
[----:B------:R-:W-:Y:S05]  /*2c80*/  CALL.REL.NOINC `($__internal_116_$__cuda_sm70_shflsync_bfly_p) ;  /* 0x000006e000007944 */ /* 0x000fea0003c00000 */
[----:B01----:R-:W-:Y:S01]  /*2c90*/  FADD.FTZ R145, R145, R152 ;  /* 0x0000009891917221 */ /* 0x003fe20000010000 */
[----:B------:R-:W-:Y:S01]  /*2ca0*/  HFMA2.MMA R152, -RZ, RZ, 0, 4.76837158203125e-07 ;  /* 0x00000008ff987435 */ /* 0x000fe200000001ff */
[----:B------:R-:W-:Y:S02]  /*2cb0*/  MOV R150, 0x1f ;  /* 0x0000001f00967802 */ /* 0x000fe40000000f00 */
[----:B------:R-:W-:Y:S02]  /*2cc0*/  MOV R151, 0xffffffff ;  /* 0xffffffff00977802 */ /* 0x000fe40000000f00 */
[----:B------:R-:W-:Y:S02]  /*2cd0*/  MOV R148, 0x2cf0 ;  /* 0x00002cf000947802 */ /* 0x000fe40000000f00 */
[----:B------:R-:W-:Y:S05]  /*2ce0*/  CALL.REL.NOINC `($__internal_116_$__cuda_sm70_shflsync_bfly_p) ;  /* 0x0000068000007944 */ /* 0x000fea0003c00000 */
[----:B01----:R-:W-:Y:S01]  /*2cf0*/  FADD.FTZ R145, R145, R152 ;  /* 0x0000009891917221 */ /* 0x003fe20000010000 */
[----:B------:R-:W-:Y:S01]  /*2d00*/  HFMA2.MMA R152, -RZ, RZ, 0, 9.5367431640625e-07 ;  /* 0x00000010ff987435 */ /* 0x000fe200000001ff */
[----:B------:R-:W-:-:S02]  /*2d10*/  MOV R150, 0x1f ;  /* 0x0000001f00967802 */ /* 0x000fc40000000f00 */
[----:B------:R-:W-:Y:S02]  /*2d20*/  MOV R151, 0xffffffff ;  /* 0xffffffff00977802 */ /* 0x000fe40000000f00 */
[----:B------:R-:W-:Y:S02]  /*2d30*/  MOV R148, 0x2d50 ;  /* 0x00002d5000947802 */ /* 0x000fe40000000f00 */
[----:B------:R-:W-:Y:S05]  /*2d40*/  CALL.REL.NOINC `($__internal_116_$__cuda_sm70_shflsync_bfly_p) ;  /* 0x0000062000007944 */ /* 0x000fea0003c00000 */
        /* <DEDUP_REMOVED lines=71> */
[----:B------:R-:W-:Y:S05]  /*31c0*/  CALL.REL.NOINC `($__internal_116_$__cuda_sm70_shflsync_bfly_p) ;  /* 0x000001a000007944 */ /* 0x000fea0003c00000 */
[----:B01----:R-:W-:Y:S01]  /*31d0*/  FADD.FTZ R145, R145, R152 ;  /* 0x0000009891917221 */ /* 0x003fe20000010000 */
[----:B------:R-:W-:Y:S01]  /*31e0*/  HFMA2.MMA R152, -RZ, RZ, 0, 1.1920928955078125e-07 ;  /* 0x00000002ff987435 */ /* 0x000fe200000001ff */
[----:B------:R-:W-:Y:S02]  /*31f0*/  MOV R150, 0x1f ;  /* 0x0000001f00967802 */ /* 0x000fe40000000f00 */
[----:B------:R-:W-:Y:S02]  /*3200*/  MOV R151, 0xffffffff ;  /* 0xffffffff00977802 */ /* 0x000fe40000000f00 */
[----:B------:R-:W-:Y:S02]  /*3210*/  MOV R148, 0x3230 ;  /* 0x0000323000947802 */ /* 0x000fe40000000f00 */
[----:B------:R-:W-:Y:S05]  /*3220*/  CALL.REL.NOINC `($__internal_116_$__cuda_sm70_shflsync_bfly_p) ;  /* 0x0000014000007944 */ /* 0x000fea0003c00000 */
[----:B01----:R-:W-:Y:S01]  /*3230*/  FADD.FTZ R145, R145, R152 ;  /* 0x0000009891917221 */ /* 0x003fe20000010000 */
[----:B------:R-:W-:Y:S01]  /*3240*/  HFMA2.MMA R152, -RZ, RZ, 0, 2.384185791015625e-07 ;  /* 0x00000004ff987435 */ /* 0x000fe200000001ff */
[----:B------:R-:W-:Y:S02]  /*3250*/  MOV R150, 0x1f ;  /* 0x0000001f00967802 */ /* 0x000fe40000000f00 */
[----:B------:R-:W-:-:S02]  /*3260*/  MOV R151, 0xffffffff ;  /* 0xffffffff00977802 */ /* 0x000fc40000000f00 */
        /* <DEDUP_REMOVED lines=8> */
[----:B-1----:R-:W-:Y:S01]  /*32f0*/  FADD.FTZ R147, R145, R152 ;  /* 0x0000009891937221 */ /* 0x002fe20000010000 */
[----:B------:R-:W-:Y:S01]  /*3300*/  HFMA2.MMA R152, -RZ, RZ, 0, 9.5367431640625e-07 ;  /* 0x00000010ff987435 */ /* 0x000fe200000001ff */
[----:B0-----:R-:W-:Y:S02]  /*3310*/  MOV R150, 0x1f ;  /* 0x0000001f00967802 */ /* 0x001fe40000000f00 */
[----:B------:R-:W-:-:S02]  /*3320*/  MOV R151, 0xffffffff ;  /* 0xffffffff00977802 */ /* 0x000fc40000000f00 */
[----:B------:R-:W-:Y:S02]  /*3330*/  MOV R145, R147 ;  /* 0x0000009300917202 */ /* 0x000fe40000000f00 */
[----:B------:R-:W-:Y:S02]  /*3340*/  MOV R148, 0x3360 ;  /* 0x0000336000947802 */ /* 0x000fe40000000f00 */
[----:B------:R-:W-:Y:S05]  /*3350*/  CALL.REL.NOINC `($__internal_116_$__cuda_sm70_shflsync_bfly_p) ;  /* 0x0000001000007944 */ /* 0x000fea0003c00000 */
[----:B01----:R-:W-:Y:S05]  /*3360*/  BRA `(.L_x_20535) ;  /* 0xffffe9d000007947 */ /* 0x003fea000383ffff */
        .weak           $__internal_116_$__cuda_sm70_shflsync_bfly_p
        .type           $__internal_116_$__cuda_sm70_shflsync_bfly_p,@function
        .size           $__internal_116_$__cuda_sm70_shflsync_bfly_p,(.L_x_29180 - $__internal_116_$__cuda_sm70_shflsync_bfly_p)
$__internal_116_$__cuda_sm70_shflsync_bfly_p:
[----:B------:R-:W-:Y:S01]  /*3370*/  HFMA2.MMA R149, -RZ, RZ, 0, 0 ;  /* 0x00000000ff957435 */ /* 0x000fe200000001ff */
[----:B------:R-:W-:Y:S04]  /*3380*/  WARPSYNC R151 ;  /* 0x0000009700007348 */ /* 0x000fe80003800000 */
[----:B------:R0:W1:Y:S01]  /*3390*/  SHFL.BFLY PT, R152, R145, R152, R150 ;  /* 0x0c00009891987389 */ /* 0x00006200000e0096 */
[----:B------:R-:W-:Y:S05]  /*33a0*/  RET.REL.NODEC R148 `(_ZN10layer_norm13ln_fwd_kernelINS_13Kernel_traitsIf6__halffS2_fjLj8192ELj1ELj1ELj8ELj16ENS_18Kernel_traits_baseILj8192EfS2_fS2_fjLj256EEEEELb0ELb1ELb0ELb0EEEvNS_9FwdParamsE) ;  /* 0xffffcc5094007950 */ /* 0x000fea0003c3ffff */
.L_x_20536:
        /* <DEDUP_REMOVED lines=13> */
.L_x_29180:


//--------------------- .text._ZN10layer_norm13ln_fwd_kernelINS_13Kernel_traitsIf6__halffS2_fjLj8192ELj1ELj1ELj8ELj16ENS_18Kernel_traits_baseILj8192EfS2_fS2_fjLj256EEEEELb0ELb1ELb0ELb1EEEvNS_9FwdParamsE --------------------------
	.section	.text._ZN10layer_norm13ln_fwd_kernelINS_13Kernel_traitsIf6__halffS2_fjLj8192ELj1ELj1ELj8ELj16ENS_18Kernel_traits_baseILj8192EfS2_fS2_fjLj256EEEEELb0ELb1ELb0ELb1EEEvNS_9FwdParamsE,"ax",@progbits
	.sectioninfo	@"SHI_REGISTERS=178"
	.align	128
        .global         _ZN10layer_norm13ln_fwd_kernelINS_13Kernel_traitsIf6__halffS2_fjLj8192ELj1ELj1ELj8ELj16ENS_18Kernel_traits_baseILj8192EfS2_fS2_fjLj256EEEEELb0ELb1ELb0ELb1EEEvNS_9FwdParamsE
        .type           _ZN10layer_norm13ln_fwd_kernelINS_13Kernel_traitsIf6__halffS2_fjLj8192ELj1ELj1ELj8ELj16ENS_18Kernel_traits_baseILj8192EfS2_fS2_fjLj256EEEEELb0ELb1ELb0ELb1EEEvNS_9FwdParamsE,@function
        .size           _ZN10layer_norm13ln_fwd_kernelINS_13Kernel_traitsIf6__halffS2_fjLj8192ELj1ELj1ELj8ELj16ENS_18Kernel_traits_baseILj8192EfS2_fS2_fjLj256EEEEELb0ELb1ELb0ELb1EEEvNS_9FwdParamsE,(.L_x_29181 - _ZN10layer_norm13ln_fwd_kernelINS_13Kernel_traitsIf6__halffS2_fjLj8192ELj1ELj1ELj8ELj16ENS_18Kernel_traits_baseILj8192EfS2_fS2_fjLj256EEEEELb0ELb1ELb0ELb1EEEvNS_9FwdParamsE)
        .other          _ZN10layer_norm13ln_fwd_kernelINS_13Kernel_traitsIf6__halffS2_fjLj8192ELj1ELj1ELj8ELj16ENS_18Kernel_traits_baseILj8192EfS2_fS2_fjLj256EEEEELb0ELb1ELb0ELb1EEEvNS_9FwdParamsE,@"STO_CUDA_ENTRY STV_DEFAULT"
_ZN10layer_norm13ln_fwd_kernelINS_13Kernel_traitsIf6__halffS2_fjLj8192ELj1ELj1ELj8ELj16ENS_18Kernel_traits_baseILj8192EfS2_fS2_fjLj256EEEEELb0ELb1ELb0ELb1EEEvNS_9FwdParamsE:
.text._ZN10layer_norm13ln_fwd_kernelINS_13Kernel_traitsIf6__halffS2_fjLj8192ELj1ELj1ELj8ELj16ENS_18Kernel_traits_baseILj8192EfS2_fS2_fjLj256EEEEELb0ELb1ELb0ELb1EEEvNS_9FwdParamsE:
        /* <DEDUP_REMOVED lines=61> */
.L_x_20540:
        /* <DEDUP_REMOVED lines=9> */
[----:B------:R-:W-:Y:S01]  /*0460*/  @P0 IMAD.WIDE R108, R2, R111, c[0x0][0x1c0] ;  /* 0x00007000026c0625 */ /* 0x000fe200078e026f */
[----:B------:R-:W-:-:S03]  /*0470*/  ISETP.NE.AND.EX P1, PT, RZ, c[0x0][0x184], PT, P1 ;  /* 0x00006100ff007a0c */ /* 0x000fc60003f25310 */
[----:B------:R-:W-:Y:S02]  /*0480*/  IMAD.WIDE.U32 R110, R132, R145, c[0x0][0x170] ;  /* 0x00005c00846e7625 */ /* 0x000fe400078e0091 */
[----:B------:R-:W2:Y:S04]  /*0490*/  @P0 LDG.E.U16 R108, [R108.64] ;  /* 0x000000046c6c0981 */ /* 0x000ea8000c1e1500 */
[----:B------:R-:W3:Y:S01]  /*04a0*/  LDG.E.128 R120, [R110.64] ;  /* 0x000000046e787981 */ /* 0x000ee2000c1e1d00 */
[----:B------:R-:W-:-:S05]  /*04b0*/  MOV R135, 0x20 ;  /* 0x0000002000877802 */ /* 0x000fca0000000f00 */
        /* <DEDUP_REMOVED lines=8> */
[----:B--2---:R-:W-:Y:S01]  /*0540*/  @P0 HADD2.F32 R149, -RZ, R108.H0_H0 ;  /* 0x2000006cff950230 */ /* 0x004fe20000004100 */
[----:B------:R-:W-:Y:S01]  /*0550*/  ISETP.NE.U32.AND P0, PT, RZ, c[0x0][0x180], PT ;  /* 0x00006000ff007a0c */ /* 0x000fe20003f05070 */
[----:B---3--:R-:W-:-:S03]  /*0560*/  HADD2.F32 R108, -RZ, R120.H0_H0 ;  /* 0x20000078ff6c7230 */ /* 0x008fc60000004100 */
[----:B------:R-:W-:Y:S01]  /*0570*/  ISETP.NE.AND.EX P0, PT, RZ, c[0x0][0x184], PT, P0 ;  /* 0x00006100ff007a0c */ /* 0x000fe20003f05300 */
[----:B------:R-:W-:Y:S02]  /*0580*/  HADD2.F32 R110, -RZ, R120.H1_H1 ;  /* 0x30000078ff6e7230 */ /* 0x000fe40000004100 */
[--C-:B------:R-:W-:Y:S01]  /*0590*/  HADD2.F32 R118, -RZ, R122.reuse.H0_H0 ;  /* 0x2000007aff767230 */ /* 0x100fe20000004100 */
[-C--:B------:R-:W-:Y:S01]  /*05a0*/  FMUL.FTZ R109, R108, R149.reuse ;  /* 0x000000956c6d7220 */ /* 0x080fe20000410000 */
[----:B------:R-:W-:Y:S01]  /*05b0*/  HADD2.F32 R120, -RZ, R122.H1_H1 ;  /* 0x3000007aff787230 */ /* 0x000fe20000004100 */
[-C--:B------:R-:W-:Y:S01]  /*05c0*/  FMUL.FTZ R110, R110, R149.reuse ;  /* 0x000000956e6e7220 */ /* 0x080fe20000410000 */
[----:B------:R-:W-:Y:S01]  /*05d0*/  HADD2.F32 R114, -RZ, R121.H0_H0 ;  /* 0x20000079ff727230 */ /* 0x000fe20000004100 */
[-C--:B0-----:R-:W-:Y:S01]  /*05e0*/  FMUL.FTZ R113, R118, R149.reuse ;  /* 0x0000009576717220 */ /* 0x081fe20000410000 */
[----:B------:R-:W-:Y:S01]  /*05f0*/  HADD2.F32 R122, -RZ, R123.H0_H0 ;  /* 0x2000007bff7a7230 */ /* 0x000fe20000004100 */
[-C--:B------:R-:W-:Y:S01]  /*0600*/  FMUL.FTZ R120, R120, R149.reuse ;  /* 0x0000009578787220 */ /* 0x080fe20000410000 */
[----:B------:R-:W-:Y:S01]  /*0610*/  HADD2.F32 R116, -RZ, R121.H1_H1 ;  /* 0x30000079ff747230 */ /* 0x000fe20000004100 */
        /* <DEDUP_REMOVED lines=36> */
[--C-:B0-----:R-:W-:Y:S02]  /*0860*/  HADD2.F32 R124, -RZ, R140.reuse.H0_H0 ;  /* 0x2000008cff7c7230 */ /* 0x101fe40000004100 */
[----:B------:R-:W-:Y:S02]  /*0870*/  HADD2.F32 R126, -RZ, R140.H1_H1 ;  /* 0x3000008cff7e7230 */ /* 0x000fe40000004100 */
[----:B------:R-:W-:Y:S02]  /*0880*/  HADD2.F32 R130, -RZ, R141.H0_H0 ;  /* 0x2000008dff827230 */ /* 0x000fe40000004100 */
[----:B------:R-:W-:Y:S02]  /*0890*/  HADD2.F32 R140, -RZ, R142.H0_H0 ;  /* 0x2000008eff8c7230 */ /* 0x000fe40000004100 */
[----:B------:R-:W-:-:S02]  /*08a0*/  HADD2.F32 R144, -RZ, R143.H0_H0 ;  /* 0x2000008fff907230 */ /* 0x000fc40000004100 */
[----:B------:R-:W-:Y:S02]  /*08b0*/  HADD2.F32 R138, -RZ, R141.H1_H1 ;  /* 0x3000008dff8a7230 */ /* 0x000fe40000004100 */
[----:B------:R-:W-:Y:S02]  /*08c0*/  HADD2.F32 R142, -RZ, R142.H1_H1 ;  /* 0x3000008eff8e7230 */ /* 0x000fe40000004100 */
[----:B------:R-:W-:Y:S01]  /*08d0*/  HADD2.F32 R146, -RZ, R143.H1_H1 ;  /* 0x3000008fff927230 */ /* 0x000fe20000004100 */
[-C--:B------:R-:W-:Y:S02]  /*08e0*/  FMUL.FTZ R125, R124, R149.reuse ;  /* 0x000000957c7d7220 */ /* 0x080fe40000410000 */
[-C--:B------:R-:W-:Y:S02]  /*08f0*/  FMUL.FTZ R126, R126, R149.reuse ;  /* 0x000000957e7e7220 */ /* 0x080fe40000410000 */
[-C--:B------:R-:W-:Y:S02]  /*0900*/  FMUL.FTZ R127, R130, R149.reuse ;  /* 0x00000095827f7220 */ /* 0x080fe40000410000 */
[----:B-1----:R-:W-:-:S02]  /*0910*/  FMUL.FTZ R129, R140, R149 ;  /* 0x000000958c817220 */ /* 0x002fc40000410000 */
[-C--:B------:R-:W-:Y:S02]  /*0920*/  FMUL.FTZ R131, R144, R149.reuse ;  /* 0x0000009590837220 */ /* 0x080fe40000410000 */
[-C--:B------:R-:W-:Y:S02]  /*0930*/  FMUL.FTZ R138, R138, R149.reuse ;  /* 0x000000958a8a7220 */ /* 0x080fe40000410000 */
[-C--:B------:R-:W-:Y:S02]  /*0940*/  FMUL.FTZ R142, R142, R149.reuse ;  /* 0x000000958e8e7220 */ /* 0x080fe40000410000 */
        /* <DEDUP_REMOVED lines=8> */
[----:B------:R-:W-:-:S02]  /*09d0*/  FMUL.FTZ R131, R83, R146 ;  /* 0x0000009253837220 */ /* 0x000fc40000410000 */
[----:B--2---:R-:W-:Y:S02]  /*09e0*/  @P0 FADD.FTZ R124, R120, R124 ;  /* 0x0000007c787c0221 */ /* 0x004fe40000010000 */
[----:B------:R-:W-:Y:S02]  /*09f0*/  @P0 FADD.FTZ R125, R121, R125 ;  /* 0x0000007d797d0221 */ /* 0x000fe40000010000 */
[----:B------:R-:W-:Y:S02]  /*0a00*/  @P0 FADD.FTZ R126, R122, R126 ;  /* 0x0000007e7a7e0221 */ /* 0x000fe40000010000 */
[----:B------:R-:W-:Y:S02]  /*0a10*/  @P0 FADD.FTZ R127, R123, R127 ;  /* 0x0000007f7b7f0221 */ /* 0x000fe40000010000 */
[----:B---3--:R-:W-:Y:S02]  /*0a20*/  @P0 FADD.FTZ R128, R116, R128 ;  /* 0x0000008074800221 */ /* 0x008fe40000010000 */
[----:B------:R-:W-:-:S02]  /*0a30*/  @P0 FADD.FTZ R129, R117, R129 ;  /* 0x0000008175810221 */ /* 0x000fc40000010000 */
[----:B------:R-:W-:Y:S02]  /*0a40*/  @P0 FADD.FTZ R130, R118, R130 ;  /* 0x0000008276820221 */ /* 0x000fe40000010000 */
[----:B------:R-:W-:Y:S02]  /*0a50*/  @P0 FADD.FTZ R131, R119, R131 ;  /* 0x0000008377830221 */ /* 0x000fe40000010000 */
        /* <DEDUP_REMOVED lines=17> */
[--C-:B0-----:R-:W-:Y:S02]  /*0b70*/  HADD2.F32 R136, -RZ, R152.reuse.H0_H0 ;  /* 0x20000098ff887230 */ /* 0x101fe40000004100 */
[----:B------:R-:W-:Y:S02]  /*0b80*/  HADD2.F32 R138, -RZ, R152.H1_H1 ;  /* 0x30000098ff8a7230 */ /* 0x000fe40000004100 */
[--C-:B------:R-:W-:Y:S02]  /*0b90*/  HADD2.F32 R146, -RZ, R154.reuse.H0_H0 ;  /* 0x2000009aff927230 */ /* 0x100fe40000004100 */
[----:B------:R-:W-:-:S02]  /*0ba0*/  HADD2.F32 R152, -RZ, R154.H1_H1 ;  /* 0x3000009aff987230 */ /* 0x000fc40000004100 */
[----:B------:R-:W-:Y:S02]  /*0bb0*/  HADD2.F32 R142, -RZ, R153.H0_H0 ;  /* 0x20000099ff8e7230 */ /* 0x000fe40000004100 */
[----:B------:R-:W-:Y:S02]  /*0bc0*/  HADD2.F32 R154, -RZ, R155.H0_H0 ;  /* 0x2000009bff9a7230 */ /* 0x000fe40000004100 */
[----:B------:R-:W-:Y:S02]  /*0bd0*/  HADD2.F32 R144, -RZ, R153.H1_H1 ;  /* 0x30000099ff907230 */ /* 0x000fe40000004100 */
[----:B------:R-:W-:Y:S01]  /*0be0*/  HADD2.F32 R156, -RZ, R155.H1_H1 ;  /* 0x3000009bff9c7230 */ /* 0x000fe20000004100 */
[-C--:B------:R-:W-:Y:S02]  /*0bf0*/  FMUL.FTZ R137, R136, R149.reuse ;  /* 0x0000009588897220 */ /* 0x080fe40000410000 */
[-C--:B------:R-:W-:Y:S02]  /*0c00*/  FMUL.FTZ R138, R138, R149.reuse ;  /* 0x000000958a8a7220 */ /* 0x080fe40000410000 */
[----:B------:R-:W-:-:S02]  /*0c10*/  FMUL.FTZ R139, R142, R149 ;  /* 0x000000958e8b7220 */ /* 0x000fc40000410000 */
[-C--:B-1----:R-:W-:Y:S02]  /*0c20*/  FMUL.FTZ R141, R146, R149.reuse ;  /* 0x00000095928d7220 */ /* 0x082fe40000410000 */
[-C--:B------:R-:W-:Y:S02]  /*0c30*/  FMUL.FTZ R143, R154, R149.reuse ;  /* 0x000000959a8f7220 */ /* 0x080fe40000410000 */
[-C--:B------:R-:W-:Y:S02]  /*0c40*/  FMUL.FTZ R144, R144, R149.reuse ;  /* 0x0000009590907220 */ /* 0x080fe40000410000 */
[-C--:B------:R-:W-:Y:S02]  /*0c50*/  FMUL.FTZ R152, R152, R149.reuse ;  /* 0x0000009598987220 */ /* 0x080fe40000410000 */
        /* <DEDUP_REMOVED lines=8> */
[----:B------:R-:W-:Y:S02]  /*0ce0*/  FMUL.FTZ R143, R91, R156 ;  /* 0x0000009c5b8f7220 */ /* 0x000fe40000410000 */
[----:B--2---:R-:W-:Y:S02]  /*0cf0*/  @P0 FADD.FTZ R136, R120, R136 ;  /* 0x0000008878880221 */ /* 0x004fe40000010000 */
[----:B------:R-:W-:Y:S02]  /*0d00*/  @P0 FADD.FTZ R137, R121, R137 ;  /* 0x0000008979890221 */ /* 0x000fe40000010000 */
[----:B------:R-:W-:Y:S02]  /*0d10*/  @P0 FADD.FTZ R138, R122, R138 ;  /* 0x0000008a7a8a0221 */ /* 0x000fe40000010000 */
[----:B------:R-:W-:Y:S02]  /*0d20*/  @P0 FADD.FTZ R139, R123, R139 ;  /* 0x0000008b7b8b0221 */ /* 0x000fe40000010000 */
[----:B---3--:R-:W-:-:S02]  /*0d30*/  @P0 FADD.FTZ R140, R116, R140 ;  /* 0x0000008c748c0221 */ /* 0x008fc40000010000 */
[----:B------:R-:W-:Y:S02]  /*0d40*/  @P0 FADD.FTZ R141, R117, R141 ;  /* 0x0000008d758d0221 */ /* 0x000fe40000010000 */
[----:B------:R-:W-:Y:S02]  /*0d50*/  @P0 FADD.FTZ R142, R118, R142 ;  /* 0x0000008e768e0221 */ /* 0x000fe40000010000 */
[----:B------:R-:W-:Y:S02]  /*0d60*/  @P0 FADD.FTZ R143, R119, R143 ;  /* 0x0000008f778f0221 */ /* 0x000fe40000010000 */
        /* <DEDUP_REMOVED lines=29> */
[----:B------:R-:W-:Y:S02]  /*0f40*/  HADD2.F32 R144, -RZ, R144.H1_H1 ;  /* 0x30000090ff907230 */ /* 0x000fe40000004100 */
[--C-:B-1----:R-:W-:Y:S02]  /*0f50*/  HADD2.F32 R152, -RZ, R145.reuse.H0_H0 ;  /* 0x20000091ff987230 */ /* 0x102fe40000004100 */
        /* <DEDUP_REMOVED lines=67> */
.L_x_20541:
        /* <DEDUP_REMOVED lines=84> */
.L_x_20542:
        /* <DEDUP_REMOVED lines=105> */
[----:B------:R-:W-:Y:S01]  /*1f60*/  F2FP.PACK_AB R111, R114, R111 ;  /* 0x0000006f726f723e */ /* 0x000fe200000000ff */
        /* <DEDUP_REMOVED lines=32> */
[----:B------:R-:W-:Y:S01]  /*2170*/  F2FP.PACK_AB R109, R108, R109 ;  /* 0x0000006d6c6d723e */ /* 0x000fe200000000ff */
[----:B------:R-:W-:Y:S02]  /*2180*/  FMUL.FTZ R119, R124, R119 ;  /* 0x000000777c777220 */ /* 0x000fe40000410000 */
[----:B------:R-:W-:Y:S01]  /*2190*/  FFMA.FTZ R117, R45, R114, R13 ;  /* 0x000000722d757223 */ /* 0x000fe2000001000d */
[----:B------:R-:W-:Y:S01]  /*21a0*/  F2FP.PACK_AB R114, R118, R157 ;  /* 0x0000009d7672723e */ /* 0x000fe200000000ff */
[C---:B------:R-:W-:Y:S02]  /*21b0*/  FMUL.FTZ R155, R124.reuse, R155 ;  /* 0x0000009b7c9b7220 */ /* 0x040fe40000410000 */
[C---:B------:R-:W-:Y:S01]  /*21c0*/  FMUL.FTZ R116, R124.reuse, R127 ;  /* 0x0000007f7c747220 */ /* 0x040fe20000410000 */
[----:B------:R-:W-:Y:S01]  /*21d0*/  F2FP.PACK_AB R112, R117, R112 ;  /* 0x000000707570723e */ /* 0x000fe200000000ff */
        /* <DEDUP_REMOVED lines=11> */
[----:B------:R-:W-:Y:S01]  /*2290*/  F2FP.PACK_AB R108, R113, R108 ;  /* 0x0000006c716c723e */ /* 0x000fe200000000ff */
[----:B------:R-:W-:Y:S02]  /*22a0*/  FFMA.FTZ R155, R46, R155, R14 ;  /* 0x0000009b2e9b7223 */ /* 0x000fe4000001000e */
[----:B------:R-:W-:Y:S02]  /*22b0*/  FFMA.FTZ R116, R47, R116, R15 ;  /* 0x000000742f747223 */ /* 0x000fe4000001000f */
[----:B------:R-:W-:Y:S02]  /*22c0*/  FFMA.FTZ R115, R50, R159, R18 ;  /* 0x0000009f32737223 */ /* 0x000fe40000010012 */
[----:B------:R-:W-:Y:S01]  /*22d0*/  FFMA.FTZ R120, R51, R120, R19 ;  /* 0x0000007833787223 */ /* 0x000fe20000010013 */
[----:B------:R-:W-:Y:S01]  /*22e0*/  F2FP.PACK_AB R113, R116, R155 ;  /* 0x0000009b7471723e */ /* 0x000fe200000000ff */
[----:B------:R-:W-:-:S02]  /*22f0*/  FFMA.FTZ R121, R53, R118, R21 ;  /* 0x0000007635797223 */ /* 0x000fc40000010015 */
[----:B------:R-:W-:Y:S01]  /*2300*/  FMUL.FTZ R161, R124, R161 ;  /* 0x000000a17ca17220 */ /* 0x000fe20000410000 */
[----:B------:R-:W-:Y:S01]  /*2310*/  F2FP.PACK_AB R115, R120, R115 ;  /* 0x000000737873723e */ /* 0x000fe200000000ff */
        /* <DEDUP_REMOVED lines=9> */
[----:B------:R-:W-:Y:S01]  /*23b0*/  FMUL.FTZ R163, R124, R163 ;  /* 0x000000a37ca37220 */ /* 0x000fe20000410000 */
[----:B------:R-:W-:Y:S01]  /*23c0*/  F2FP.PACK_AB R123, R128, R125 ;  /* 0x0000007d807b723e */ /* 0x000fe200000000ff */
[C---:B------:R-:W-:Y:S01]  /*23d0*/  FMUL.FTZ R120, R124.reuse, R139 ;  /* 0x0000008b7c787220 */ /* 0x040fe20000410000 */
        /* <DEDUP_REMOVED lines=18> */
[C---:B------:R-:W-:Y:S01]  /*2500*/  @!P0 IMAD.WIDE R126, R2.reuse, R127, c[0x0][0x1a8] ;  /* 0x00006a00027e8625 */ /* 0x040fe200078e027f */
[----:B------:R-:W-:Y:S02]  /*2510*/  IADD3 R2, R2, c[0x0][0x160], RZ ;  /* 0x0000580002027a10 */ /* 0x000fe40007ffe0ff */
[----:B------:R-:W-:Y:S01]  /*2520*/  F2FP.PACK_AB R120, R125, R120 ;  /* 0x000000787d78723e */ /* 0x000fe200000000ff */
        /* <DEDUP_REMOVED lines=12> */
.L_x_20539:
[----:B------:R-:W-:Y:S05]  /*25f0*/  EXIT ;  /* 0x000000000000794d */ /* 0x000fea0003800000 */
.L_x_20537:
[----:B-1----:R-:W-:Y:S01]  /*2600*/  HFMA2.MMA R117, -RZ, RZ, 0, 1.847743988037109375e-06 ;  /* 0x0000001fff757435 */ /* 0x002fe200000001ff */
[----:B------:R-:W-:-:S02]  /*2610*/  MOV R135, 0x1 ;  /* 0x0000000100877802 */ /* 0x000fc40000000f00 */
[----:B------:R-:W-:Y:S02]  /*2620*/  MOV R152, 0xffffffff ;  /* 0xffffffff00987802 */ /* 0x000fe40000000f00 */
[----:B------:R-:W-:Y:S02]  /*2630*/  MOV R150, 0x2650 ;  /* 0x0000265000967802 */ /* 0x000fe40000000f00 */
[----:B------:R-:W-:Y:S05]  /*2640*/  CALL.REL.NOINC `($__internal_117_$__cuda_sm70_shflsync_bfly_p) ;  /* 0x0000079000007944 */ /* 0x000fea0003c00000 */
[----:B-1----:R-:W-:Y:S01]  /*2650*/  MOV R116, R135 ;  /* 0x0000008700747202 */ /* 0x002fe20000000f00 */
[----:B0-----:R-:W-:Y:S05]  /*2660*/  BRA `(.L_x_20541) ;  /* 0xffffed2000007947 */ /* 0x001fea000383ffff */
.L_x_20538:
[----:B------:R-:W-:Y:S01]  /*2670*/  HFMA2.MMA R135, -RZ, RZ, 0, 1.1920928955078125e-07 ;  /* 0x00000002ff877435 */ /* 0x000fe200000001ff */
[----:B------:R-:W-:Y:S02]  /*2680*/  MOV R117, 0x1f ;  /* 0x0000001f00757802 */ /* 0x000fe40000000f00 */
[----:B------:R-:W-:Y:S02]  /*2690*/  MOV R152, 0xffffffff ;  /* 0xffffffff00987802 */ /* 0x000fe40000000f00 */
[----:B------:R-:W-:Y:S02]  /*26a0*/  MOV R150, 0x26c0 ;  /* 0x000026c000967802 */ /* 0x000fe40000000f00 */
[----:B------:R-:W-:Y:S05]  /*26b0*/  CALL.REL.NOINC `($__internal_117_$__cuda_sm70_shflsync_bfly_p) ;  /* 0x0000072000007944 */ /* 0x000fea0003c00000 */
[----:B01----:R-:W-:Y:S01]  /*26c0*/  FADD.FTZ R154, R154, R135 ;  /* 0x000000879a9a7221 */ /* 0x003fe20000010000 */
[----:B------:R-:W-:Y:S01]  /*26d0*/  HFMA2.MMA R135, -RZ, RZ, 0, 2.384185791015625e-07 ;  /* 0x00000004ff877435 */ /* 0x000fe200000001ff */
[----:B------:R-:W-:-:S02]  /*26e0*/  MOV R117, 0x1f ;  /* 0x0000001f00757802 */ /* 0x000fc40000000f00 */
[----:B------:R-:W-:Y:S02]  /*26f0*/  MOV R152, 0xffffffff ;  /* 0xffffffff00987802 */ /* 0x000fe40000000f00 */
[----:B------:R-:W-:Y:S02]  /*2700*/  MOV R150, 0x2720 ;  /* 0x0000272000967802 */ /* 0x000fe40000000f00 */
[----:B------:R-:W-:Y:S05]  /*2710*/  CALL.REL.NOINC `($__internal_117_$__cuda_sm70_shflsync_bfly_p) ;  /* 0x000006c000007944 */ /* 0x000fea0003c00000 */
[----:B01----:R-:W-:Y:S01]  /*2720*/  FADD.FTZ R154, R154, R135 ;  /* 0x000000879a9a7221 */ /* 0x003fe20000010000 */
[----:B------:R-:W-:Y:S01]  /*2730*/  HFMA2.MMA R135, -RZ, RZ, 0, 4.76837158203125e-07 ;  /* 0x00000008ff877435 */ /* 0x000fe200000001ff */
[----:B------:R-:W-:Y:S02]  /*2740*/  MOV R117, 0x1f ;  /* 0x0000001f00757802 */ /* 0x000fe40000000f00 */
[----:B------:R-:W-:Y:S02]  /*2750*/  MOV R152, 0xffffffff ;  /* 0xffffffff00987802 */ /* 0x000fe40000000f00 */
[----:B------:R-:W-:Y:S02]  /*2760*/  MOV R150, 0x2780 ;  /* 0x0000278000967802 */ /* 0x000fe40000000f00 */
[----:B------:R-:W-:Y:S05]  /*2770*/  CALL.REL.NOINC `($__internal_117_$__cuda_sm70_shflsync_bfly_p) ;  /* 0x0000066000007944 */ /* 0x000fea0003c00000 */
[----:B01----:R-:W-:Y:S01]  /*2780*/  FADD.FTZ R154, R154, R135 ;  /* 0x000000879a9a7221 */ /* 0x003fe20000010000 */
[----:B------:R-:W-:Y:S01]  /*2790*/  HFMA2.MMA R135, -RZ, RZ, 0, 9.5367431640625e-07 ;  /* 0x00000010ff877435 */ /* 0x000fe200000001ff */
[----:B------:R-:W-:-:S02]  /*27a0*/  MOV R117, 0x1f ;  /* 0x0000001f00757802 */ /* 0x000fc40000000f00 */
[----:B------:R-:W-:Y:S02]  /*27b0*/  MOV R152, 0xffffffff ;  /* 0xffffffff00987802 */ /* 0x000fe40000000f00 */
[----:B------:R-:W-:Y:S02]  /*27c0*/  MOV R150, 0x27e0 ;  /* 0x000027e000967802 */ /* 0x000fe40000000f00 */
[----:B------:R-:W-:Y:S05]  /*27d0*/  CALL.REL.NOINC `($__internal_117_$__cuda_sm70_shflsync_bfly_p) ;  /* 0x0000060000007944 */ /* 0x000fea0003c00000 */
        /* <DEDUP_REMOVED lines=70> */
[----:B------:R-:W-:Y:S05]  /*2c40*/  CALL.REL.NOINC `($__internal_117_$__cuda_sm70_shflsync_bfly_p) ;  /* 0x0000019000007944 */ /* 0x000fea0003c00000 */
[----:B01----:R-:W-:Y:S01]  /*2c50*/  FADD.FTZ R154, R154, R135 ;  /* 0x000000879a9a7221 */ /* 0x003fe20000010000 */
        /* <DEDUP_REMOVED lines=23> */
[----:B01----:R-:W-:Y:S05]  /*2dd0*/  BRA `(.L_x_20542) ;  /* 0xffffeaf000007947 */ /* 0x003fea000383ffff */
        .weak           $__internal_117_$__cuda_sm70_shflsync_bfly_p
        .type           $__internal_117_$__cuda_sm70_shflsync_bfly_p,@function
        .size           $__internal_117_$__cuda_sm70_shflsync_bfly_p,(.L_x_29181 - $__internal_117_$__cuda_sm70_shflsync_bfly_p)
$__internal_117_$__cuda_sm70_shflsync_bfly_p:
[----:B------:R-:W-:Y:S01]  /*2de0*/  HFMA2.MMA R151, -RZ, RZ, 0, 0 ;  /* 0x00000000ff977435 */ /* 0x000fe200000001ff */
[----:B------:R-:W-:Y:S04]  /*2df0*/  WARPSYNC R152 ;  /* 0x0000009800007348 */ /* 0x000fe80003800000 */
[----:B------:R0:W1:Y:S01]  /*2e00*/  SHFL.BFLY PT, R135, R154, R135, R117 ;  /* 0x0c0000879a877389 */ /* 0x00006200000e0075 */
[----:B------:R-:W-:Y:S05]  /*2e10*/  RET.REL.NODEC R150 `(_ZN10layer_norm13ln_fwd_kernelINS_13Kernel_traitsIf6__halffS2_fjLj8192ELj1ELj1ELj8ELj16ENS_18Kernel_traits_baseILj8192EfS2_fS2_fjLj256EEEEELb0ELb1ELb0ELb1EEEvNS_9FwdParamsE) ;  /* 0xffffd1e096007950 */ /* 0x000fea0003c3ffff */
.L_x_20543:
        /* <DEDUP_REMOVED lines=14> */
.L_x_29181:


//--------------------- .text._ZN10layer_norm13ln_fwd_kernelINS_13Kernel_traitsIf6__halffS2_fjLj8192ELj1ELj1ELj8ELj16ENS_18Kernel_traits_baseILj8192EfS2_fS2_fjLj256EEEEELb0ELb1ELb1ELb0EEEvNS_9FwdParamsE --------------------------
	.section	.text._ZN10layer_norm13ln_fwd_kernelINS_13Kernel_traitsIf6__halffS2_fjLj8192ELj1ELj1ELj8ELj16ENS_18Kernel_traits_baseILj8192EfS2_fS2_fjLj256EEEEELb0ELb1ELb1ELb0EEEvNS_9FwdParamsE,"ax",@progbits
	.sectioninfo	@"SHI_REGISTERS=166"
	.align	128
        .global         _ZN10layer_norm13ln_fwd_kernelINS_13Kernel_traitsIf6__halffS2_fjLj8192ELj1ELj1ELj8ELj16ENS_18Kernel_traits_baseILj8192EfS2_fS2_fjLj256EEEEELb0ELb1ELb1ELb0EEEvNS_9FwdParamsE
        .type           _ZN10layer_norm13ln_fwd_kernelINS_13Kernel_traitsIf6__halffS2_fjLj8192ELj1ELj1ELj8ELj16ENS_18Kernel_traits_baseILj8192EfS2_fS2_fjLj256EEEEELb0ELb1ELb1ELb0EEEvNS_9FwdParamsE,@function
        .size           _ZN10layer_norm13ln_fwd_kernelINS_13Kernel_traitsIf6__halffS2_fjLj8192ELj1ELj1ELj8ELj16ENS_18Kernel_traits_baseILj8192EfS2_fS2_fjLj256EEEEELb0ELb1ELb1ELb0EEEvNS_9FwdParamsE,(.L_x_29182 - _ZN10layer_norm13ln_fwd_kernelINS_13Kernel_traitsIf6__halffS2_fjLj8192ELj1ELj1ELj8ELj16ENS_18Kernel_traits_baseILj8192EfS2_fS2_fjLj256EEEEELb0ELb1ELb1ELb0EEEvNS_9FwdParamsE)
        .other          _ZN10layer_norm13ln_fwd_kernelINS_13Kernel_traitsIf6__halffS2_fjLj8192ELj1ELj1ELj8ELj16ENS_18Kernel_traits_baseILj8192EfS2_fS2_fjLj256EEEEELb0ELb1ELb1ELb0EEEvNS_9FwdParamsE,@"STO_CUDA_ENTRY STV_DEFAULT"
_ZN10layer_norm13ln_fwd_kernelINS_13Kernel_traitsIf6__halffS2_fjLj8192ELj1ELj1ELj8ELj16ENS_18Kernel_traits_baseILj8192EfS2_fS2_fjLj256EEEEELb0ELb1ELb1ELb0EEEvNS_9FwdParamsE:
.text._ZN10layer_norm13ln_fwd_kernelINS_13Kernel_traitsIf6__halffS2_fjLj8192ELj1ELj1ELj8ELj16ENS_18Kernel_traits_baseILj8192EfS2_fS2_fjLj256EEEEELb0ELb1ELb1ELb0EEEvNS_9FwdParamsE:
        /* <DEDUP_REMOVED lines=35> */
.L_x_20545:
[----:B------:R-:W-:Y:S05]  /*0230*/  BSYNC B0 ;  /* 0x0000000000007941 */ /* 0x000fea0003800000 */
.L_x_20544:
        /* <DEDUP_REMOVED lines=21> */
.L_x_20547:
[----:B------:R-:W-:Y:S05]  /*0390*/  BSYNC B0 ;  /* 0x0000000000007941 */ /* 0x000fea0003800000 */
.L_x_20546:
        /* <DEDUP_REMOVED lines=21> */
.L_x_20549:
[----:B------:R-:W-:Y:S05]  /*04f0*/  BSYNC B0 ;  /* 0x0000000000007941 */ /* 0x000fea0003800000 */
.L_x_20548:
        /* <DEDUP_REMOVED lines=20> */
.L_x_20551:
[----:B------:R-:W-:Y:S05]  /*0640*/  BSYNC B0 ;  /* 0x0000000000007941 */ /* 0x000fea0003800000 */
.L_x_20550:
        /* <DEDUP_REMOVED lines=25> */
.L_x_20635:
        /* <DEDUP_REMOVED lines=56> */
[----:B-1---5:R-:W-:-:S05]  /*0b60*/  HADD2.F32 R104, -RZ, R112.H0_H0 ;  /* 0x20000070ff687230 */ /* 0x022fca0000004100 */
[----:B------:R-:W-:-:S04]  /*0b70*/  FMUL.FTZ R151, R104, c[0x0][0x1ec] ;  /* 0x00007b0068977a20 */ /* 0x000fc80000410000 */
[----:B------:R-:W-:-:S04]  /*0b80*/  FMUL.FTZ R104, R24, R151 ;  /* 0x0000009718687220 */ /* 0x000fc80000410000 */
[----:B------:R-:W-:Y:S02]  /*0b90*/  @P5 FADD.FTZ R104, R100, R104 ;  /* 0x0000006864685221 */ /* 0x000fe40000010000 */
.L_x_20555:
[----:B-1----:R-:W-:Y:S05]  /*0ba0*/  BSYNC B1 ;  /* 0x0000000000017941 */ /* 0x002fea0003800000 */
.L_x_20554:
[----:B------:R-:W-:Y:S01]  /*0bb0*/  BSSY B1, `(.L_x_20556) ;  /* 0x0000006000017945 */ /* 0x000fe20003800000 */
[----:B------:R-:W-:Y:S05]  /*0bc0*/  @!P6 BRA `(.L_x_20557) ;  /* 0x000000400000e947 */ /* 0x000fea0003800000 */
[----:B-----5:R-:W-:-:S05]  /*0bd0*/  HADD2.F32 R105, -RZ, R112.H1_H1 ;  /* 0x30000070ff697230 */ /* 0x020fca0000004100 */
[----:B------:R-:W-:-:S04]  /*0be0*/  FMUL.FTZ R150, R105, c[0x0][0x1ec] ;  /* 0x00007b0069967a20 */ /* 0x000fc80000410000 */
[----:B------:R-:W-:-:S04]  /*0bf0*/  FMUL.FTZ R105, R25, R150 ;  /* 0x0000009619697220 */ /* 0x000fc80000410000 */
[----:B------:R-:W-:Y:S02]  /*0c00*/  @P5 FADD.FTZ R105, R101, R105 ;  /* 0x0000006965695221 */ /* 0x000fe40000010000 */
.L_x_20557:
[----:B------:R-:W-:Y:S05]  /*0c10*/  BSYNC B1 ;  /* 0x0000000000017941 */ /* 0x000fea0003800000 */
.L_x_20556:
[----:B------:R-:W-:Y:S01]  /*0c20*/  BSSY B1, `(.L_x_20558) ;  /* 0x0000006000017945 */ /* 0x000fe20003800000 */
[----:B------:R-:W-:Y:S05]  /*0c30*/  @!P6 BRA `(.L_x_20559) ;  /* 0x000000400000e947 */ /* 0x000fea0003800000 */
[----:B-----5:R-:W-:-:S05]  /*0c40*/  HADD2.F32 R106, -RZ, R113.H0_H0 ;  /* 0x20000071ff6a7230 */ /* 0x020fca0000004100 */
[----:B------:R-:W-:-:S04]  /*0c50*/  FMUL.FTZ R151, R106, c[0x0][0x1ec] ;  /* 0x00007b006a977a20 */ /* 0x000fc80000410000 */
[----:B------:R-:W-:-:S04]  /*0c60*/  FMUL.FTZ R106, R26, R151 ;  /* 0x000000971a6a7220 */ /* 0x000fc80000410000 */
[----:B------:R-:W-:Y:S02]  /*0c70*/  @P5 FADD.FTZ R106, R102, R106 ;  /* 0x0000006a666a5221 */ /* 0x000fe40000010000 */
.L_x_20559:
[----:B------:R-:W-:Y:S05]  /*0c80*/  BSYNC B1 ;  /* 0x0000000000017941 */ /* 0x000fea0003800000 */
.L_x_20558:
[----:B------:R-:W-:Y:S01]  /*0c90*/  BSSY B1, `(.L_x_20560) ;  /* 0x0000006000017945 */ /* 0x000fe20003800000 */
[----:B------:R-:W-:Y:S05]  /*0ca0*/  @!P6 BRA `(.L_x_20561) ;  /* 0x000000400000e947 */ /* 0x000fea0003800000 */
[----:B-----5:R-:W-:-:S05]  /*0cb0*/  HADD2.F32 R107, -RZ, R113.H1_H1 ;  /* 0x30000071ff6b7230 */ /* 0x020fca0000004100 */
[----:B------:R-:W-:-:S04]  /*0cc0*/  FMUL.FTZ R150, R107, c[0x0][0x1ec] ;  /* 0x00007b006b967a20 */ /* 0x000fc80000410000 */
[----:B------:R-:W-:-:S04]  /*0cd0*/  FMUL.FTZ R107, R27, R150 ;  /* 0x000000961b6b7220 */ /* 0x000fc80000410000 */
[----:B------:R-:W-:Y:S02]  /*0ce0*/  @P5 FADD.FTZ R107, R103, R107 ;  /* 0x0000006b676b5221 */ /* 0x000fe40000010000 */
.L_x_20561:
[----:B------:R-:W-:Y:S05]  /*0cf0*/  BSYNC B1 ;  /* 0x0000000000017941 */ /* 0x000fea0003800000 */
.L_x_20560:
[----:B------:R-:W-:Y:S01]  /*0d00*/  BSSY B1, `(.L_x_20562) ;  /* 0x0000006000017945 */ /* 0x000fe20003800000 */
[----:B------:R-:W-:Y:S05]  /*0d10*/  @!P6 BRA `(.L_x_20563) ;  /* 0x000000400000e947 */ /* 0x000fea0003800000 */
[----:B-----5:R-:W-:-:S05]  /*0d20*/  HADD2.F32 R132, -RZ, R114.H0_H0 ;  /* 0x20000072ff847230 */ /* 0x020fca0000004100 */
[----:B------:R-:W-:-:S04]  /*0d30*/  FMUL.FTZ R151, R132, c[0x0][0x1ec] ;  /* 0x00007b0084977a20 */ /* 0x000fc80000410000 */
[----:B------:R-:W-:-:S04]  /*0d40*/  FMUL.FTZ R132, R16, R151 ;  /* 0x0000009710847220 */ /* 0x000fc80000410000 */
[----:B------:R-:W-:Y:S02]  /*0d50*/  @P5 FADD.FTZ R132, R108, R132 ;  /* 0x000000846c845221 */ /* 0x000fe40000010000 */
.L_x_20563:
[----:B------:R-:W-:Y:S05]  /*0d60*/  BSYNC B1 ;  /* 0x0000000000017941 */ /* 0x000fea0003800000 */
.L_x_20562:
[----:B------:R-:W-:Y:S01]  /*0d70*/  BSSY B1, `(.L_x_20564) ;  /* 0x0000006000017945 */ /* 0x000fe20003800000 */
[----:B------:R-:W-:Y:S05]  /*0d80*/  @!P6 BRA `(.L_x_20565) ;  /* 0x000000400000e947 */ /* 0x000fea0003800000 */
[----:B-----5:R-:W-:-:S05]  /*0d90*/  HADD2.F32 R133, -RZ, R114.H1_H1 ;  /* 0x30000072ff857230 */ /* 0x020fca0000004100 */
[----:B------:R-:W-:-:S04]  /*0da0*/  FMUL.FTZ R150, R133, c[0x0][0x1ec] ;  /* 0x00007b0085967a20 */ /* 0x000fc80000410000 */
[----:B------:R-:W-:-:S04]  /*0db0*/  FMUL.FTZ R133, R17, R150 ;  /* 0x0000009611857220 */ /* 0x000fc80000410000 */
[----:B------:R-:W-:Y:S02]  /*0dc0*/  @P5 FADD.FTZ R133, R109, R133 ;  /* 0x000000856d855221 */ /* 0x000fe40000010000 */
.L_x_20565:
[----:B------:R-:W-:Y:S05]  /*0dd0*/  BSYNC B1 ;  /* 0x0000000000017941 */ /* 0x000fea0003800000 */
.L_x_20564:
[----:B------:R-:W-:Y:S01]  /*0de0*/  BSSY B1, `(.L_x_20566) ;  /* 0x0000007000017945 */ /* 0x000fe20003800000 */
[----:B------:R-:W-:Y:S01]  /*0df0*/  HFMA2.MMA R150, -RZ, RZ, 0, 1.9073486328125e-06 ;  /* 0x00000020ff967435 */ /* 0x000fe200000001ff */
[----:B------:R-:W-:Y:S05]  /*0e00*/  @!P6 BRA `(.L_x_20567) ;  /* 0x000000400000e947 */ /* 0x000fea0003800000 */
[----:B-----5:R-:W-:-:S05]  /*0e10*/  HADD2.F32 R134, -RZ, R115.H0_H0 ;  /* 0x20000073ff867230 */ /* 0x020fca0000004100 */
[----:B------:R-:W-:-:S04]  /*0e20*/  FMUL.FTZ R151, R134, c[0x0][0x1ec] ;  /* 0x00007b0086977a20 */ /* 0x000fc80000410000 */
[----:B------:R-:W-:-:S04]  /*0e30*/  FMUL.FTZ R134, R18, R151 ;  /* 0x0000009712867220 */ /* 0x000fc80000410000 */
[----:B------:R-:W-:Y:S02]  /*0e40*/  @P5 FADD.FTZ R134, R110, R134 ;  /* 0x000000866e865221 */ /* 0x000fe40000010000 */
.L_x_20567:
[----:B------:R-:W-:Y:S05]  /*0e50*/  BSYNC B1 ;  /* 0x0000000000017941 */ /* 0x000fea0003800000 */
.L_x_20566:
[----:B------:R-:W-:Y:S01]  /*0e60*/  BSSY B1, `(.L_x_20568) ;  /* 0x0000007000017945 */ /* 0x000fe20003800000 */
[----:B------:R-:W-:Y:S01]  /*0e70*/  IMAD.WIDE.U32 R150, R153, R150, c[0x0][0x188] ;  /* 0x0000620099967625 */ /* 0x000fe200078e0096 */
[----:B------:R-:W-:Y:S05]  /*0e80*/  @!P6 BRA `(.L_x_20569) ;  /* 0x000000400000e947 */ /* 0x000fea0003800000 */
[----:B-----5:R-:W-:-:S05]  /*0e90*/  HADD2.F32 R135, -RZ, R115.H1_H1 ;  /* 0x30000073ff877230 */ /* 0x020fca0000004100 */
[----:B------:R-:W-:-:S04]  /*0ea0*/  FMUL.FTZ R152, R135, c[0x0][0x1ec] ;  /* 0x00007b0087987a20 */ /* 0x000fc80000410000 */
[----:B------:R-:W-:-:S04]  /*0eb0*/  FMUL.FTZ R135, R19, R152 ;  /* 0x0000009813877220 */ /* 0x000fc80000410000 */
[----:B------:R-:W-:Y:S02]  /*0ec0*/  @P5 FADD.FTZ R135, R111, R135 ;  /* 0x000000876f875221 */ /* 0x000fe40000010000 */
.L_x_20569:
[----:B------:R-:W-:Y:S05]  /*0ed0*/  BSYNC B1 ;  /* 0x0000000000017941 */ /* 0x000fea0003800000 */
.L_x_20568:
[----:B------:R1:W-:Y:S01]  /*0ee0*/  STG.E.128 [R150.64], R104 ;  /* 0x0000006896007986 */ /* 0x0003e2000c101d04 */
[----:B------:R-:W-:Y:S02]  /*0ef0*/  IADD3 R148, R148, 0x100, RZ ;  /* 0x0000010094947810 */ /* 0x000fe40007ffe0ff */
[----:B------:R-:W-:Y:S01]  /*0f00*/  IADD3 R153, R153, 0x100, RZ ;  /* 0x0000010099997810 */ /* 0x000fe20007ffe0ff */
[----:B------:R1:W-:Y:S04]  /*0f10*/  STG.E.128 [R150.64+0x10], R132 ;  /* 0x0000108496007986 */ /* 0x0003e8000c101d04 */
.L_x_20553:
[----:B---3--:R-:W-:Y:S05]  /*0f20*/  BSYNC B0 ;  /* 0x0000000000007941 */ /* 0x008fea0003800000 */
.L_x_20552:
        /* <DEDUP_REMOVED lines=43> */
.L_x_20573:
[----:B-1----:R-:W-:Y:S05]  /*11e0*/  BSYNC B1 ;  /* 0x0000000000017941 */ /* 0x002fea0003800000 */
.L_x_20572:
[----:B------:R-:W-:Y:S01]  /*11f0*/  BSSY B1, `(.L_x_20574) ;  /* 0x0000006000017945 */ /* 0x000fe20003800000 */
[----:B------:R-:W-:Y:S05]  /*1200*/  @!P6 BRA `(.L_x_20575) ;  /* 0x000000400000e947 */ /* 0x000fea0003800000 */
[----:B-----5:R-:W-:-:S05]  /*1210*/  HADD2.F32 R117, -RZ, R112.H1_H1 ;  /* 0x30000070ff757230 */ /* 0x020fca0000004100 */
[----:B------:R-:W-:-:S04]  /*1220*/  FMUL.FTZ R150, R117, c[0x0][0x1ec] ;  /* 0x00007b0075967a20 */ /* 0x000fc80000410000 */
[----:B------:R-:W-:-:S04]  /*1230*/  FMUL.FTZ R117, R57, R150 ;  /* 0x0000009639757220 */ /* 0x000fc80000410000 */
[----:B------:R-:W-:Y:S02]  /*1240*/  @P5 FADD.FTZ R117, R101, R117 ;  /* 0x0000007565755221 */ /* 0x000fe40000010000 */
.L_x_20575:
[----:B------:R-:W-:Y:S05]  /*1250*/  BSYNC B1 ;  /* 0x0000000000017941 */ /* 0x000fea0003800000 */
.L_x_20574:
[----:B------:R-:W-:Y:S01]  /*1260*/  BSSY B1, `(.L_x_20576) ;  /* 0x0000006000017945 */ /* 0x000fe20003800000 */
[----:B------:R-:W-:Y:S05]  /*1270*/  @!P6 BRA `(.L_x_20577) ;  /* 0x000000400000e947 */ /* 0x000fea0003800000 */
[----:B-----5:R-:W-:-:S05]  /*1280*/  HADD2.F32 R118, -RZ, R113.H0_H0 ;  /* 0x20000071ff767230 */ /* 0x020fca0000004100 */
[----:B------:R-:W-:-:S04]  /*1290*/  FMUL.FTZ R151, R118, c[0x0][0x1ec] ;  /* 0x00007b0076977a20 */ /* 0x000fc80000410000 */
[----:B------:R-:W-:-:S04]  /*12a0*/  FMUL.FTZ R118, R58, R151 ;  /* 0x000000973a767220 */ /* 0x000fc80000410000 */
[----:B------:R-:W-:Y:S02]  /*12b0*/  @P5 FADD.FTZ R118, R102, R118 ;  /* 0x0000007666765221 */ /* 0x000fe40000010000 */
.L_x_20577:
[----:B------:R-:W-:Y:S05]  /*12c0*/  BSYNC B1 ;  /* 0x0000000000017941 */ /* 0x000fea0003800000 */
.L_x_20576:
[----:B------:R-:W-:Y:S01]  /*12d0*/  BSSY B1, `(.L_x_20578) ;  /* 0x0000006000017945 */ /* 0x000fe20003800000 */
[----:B------:R-:W-:Y:S05]  /*12e0*/  @!P6 BRA `(.L_x_20579) ;  /* 0x000000400000e947 */ /* 0x000fea0003800000 */
[----:B-----5:R-:W-:-:S05]  /*12f0*/  HADD2.F32 R119, -RZ, R113.H1_H1 ;  /* 0x30000071ff777230 */ /* 0x020fca0000004100 */
[----:B------:R-:W-:-:S04]  /*1300*/  FMUL.FTZ R150, R119, c[0x0][0x1ec] ;  /* 0x00007b0077967a20 */ /* 0x000fc80000410000 */
[----:B------:R-:W-:-:S04]  /*1310*/  FMUL.FTZ R119, R59, R150 ;  /* 0x000000963b777220 */ /* 0x000fc80000410000 */
[----:B------:R-:W-:Y:S02]  /*1320*/  @P5 FADD.FTZ R119, R103, R119 ;  /* 0x0000007767775221 */ /* 0x000fe40000010000 */
.L_x_20579:
[----:B------:R-:W-:Y:S05]  /*1330*/  BSYNC B1 ;  /* 0x0000000000017941 */ /* 0x000fea0003800000 */
.L_x_20578:
[----:B------:R-:W-:Y:S01]  /*1340*/  BSSY B1, `(.L_x_20580) ;  /* 0x0000006000017945 */ /* 0x000fe20003800000 */
[----:B------:R-:W-:Y:S05]  /*1350*/  @!P6 BRA `(.L_x_20581) ;  /* 0x000000400000e947 */ /* 0x000fea0003800000 */
[----:B-----5:R-:W-:-:S05]  /*1360*/  HADD2.F32 R120, -RZ, R114.H0_H0 ;  /* 0x20000072ff787230 */ /* 0x020fca0000004100 */
[----:B------:R-:W-:-:S04]  /*1370*/  FMUL.FTZ R151, R120, c[0x0][0x1ec] ;  /* 0x00007b0078977a20 */ /* 0x000fc80000410000 */
[----:B------:R-:W-:-:S04]  /*1380*/  FMUL.FTZ R120, R44, R151 ;  /* 0x000000972c787220 */ /* 0x000fc80000410000 */
[----:B------:R-:W-:Y:S02]  /*1390*/  @P5 FADD.FTZ R120, R108, R120 ;  /* 0x000000786c785221 */ /* 0x000fe40000010000 */
.L_x_20581:
[----:B------:R-:W-:Y:S05]  /*13a0*/  BSYNC B1 ;  /* 0x0000000000017941 */ /* 0x000fea0003800000 */
.L_x_20580:
[----:B------:R-:W-:Y:S01]  /*13b0*/  BSSY B1, `(.L_x_20582) ;  /* 0x0000006000017945 */ /* 0x000fe20003800000 */
[----:B------:R-:W-:Y:S05]  /*13c0*/  @!P6 BRA `(.L_x_20583) ;  /* 0x000000400000e947 */ /* 0x000fea0003800000 */
[----:B-----5:R-:W-:-:S05]  /*13d0*/  HADD2.F32 R121, -RZ, R114.H1_H1 ;  /* 0x30000072ff797230 */ /* 0x020fca0000004100 */
[----:B------:R-:W-:-:S04]  /*13e0*/  FMUL.FTZ R150, R121, c[0x0][0x1ec] ;  /* 0x00007b0079967a20 */ /* 0x000fc80000410000 */
[----:B------:R-:W-:-:S04]  /*13f0*/  FMUL.FTZ R121, R45, R150 ;  /* 0x000000962d797220 */ /* 0x000fc80000410000 */
[----:B------:R-:W-:Y:S02]  /*1400*/  @P5 FADD.FTZ R121, R109, R121 ;  /* 0x000000796d795221 */ /* 0x000fe40000010000 */
.L_x_20583:
[----:B------:R-:W-:Y:S05]  /*1410*/  BSYNC B1 ;  /* 0x0000000000017941 */ /* 0x000fea0003800000 */
.L_x_20582:
[----:B------:R-:W-:Y:S01]  /*1420*/  BSSY B1, `(.L_x_20584) ;  /* 0x0000007000017945 */ /* 0x000fe20003800000 */
[----:B------:R-:W-:Y:S01]  /*1430*/  HFMA2.MMA R150, -RZ, RZ, 0, 1.9073486328125e-06 ;  /* 0x00000020ff967435 */ /* 0x000fe200000001ff */
[----:B------:R-:W-:Y:S05]  /*1440*/  @!P6 BRA `(.L_x_20585) ;  /* 0x000000400000e947 */ /* 0x000fea0003800000 */
[----:B-----5:R-:W-:-:S05]  /*1450*/  HADD2.F32 R122, -RZ, R115.H0_H0 ;  /* 0x20000073ff7a7230 */ /* 0x020fca0000004100 */
[----:B------:R-:W-:-:S04]  /*1460*/  FMUL.FTZ R151, R122, c[0x0][0x1ec] ;  /* 0x00007b007a977a20 */ /* 0x000fc80000410000 */
[----:B------:R-:W-:-:S04]  /*1470*/  FMUL.FTZ R122, R46, R151 ;  /* 0x000000972e7a7220 */ /* 0x000fc80000410000 */
[----:B------:R-:W-:Y:S02]  /*1480*/  @P5 FADD.FTZ R122, R110, R122 ;  /* 0x0000007a6e7a5221 */ /* 0x000fe40000010000 */
.L_x_20585:
[----:B------:R-:W-:Y:S05]  /*1490*/  BSYNC B1 ;  /* 0x0000000000017941 */ /* 0x000fea0003800000 */
.L_x_20584:
[----:B------:R-:W-:Y:S01]  /*14a0*/  BSSY B1, `(.L_x_20586) ;  /* 0x0000007000017945 */ /* 0x000fe20003800000 */
[----:B------:R-:W-:Y:S01]  /*14b0*/  IMAD.WIDE.U32 R150, R153, R150, c[0x0][0x188] ;  /* 0x0000620099967625 */ /* 0x000fe200078e0096 */
[----:B------:R-:W-:Y:S05]  /*14c0*/  @!P6 BRA `(.L_x_20587) ;  /* 0x000000400000e947 */ /* 0x000fea0003800000 */
[----:B-----5:R-:W-:-:S05]  /*14d0*/  HADD2.F32 R123, -RZ, R115.H1_H1 ;  /* 0x30000073ff7b7230 */ /* 0x020fca0000004100 */
[----:B------:R-:W-:-:S04]  /*14e0*/  FMUL.FTZ R152, R123, c[0x0][0x1ec] ;  /* 0x00007b007b987a20 */ /* 0x000fc80000410000 */
[----:B------:R-:W-:-:S04]  /*14f0*/  FMUL.FTZ R123, R47, R152 ;  /* 0x000000982f7b7220 */ /* 0x000fc80000410000 */
[----:B------:R-:W-:Y:S02]  /*1500*/  @P5 FADD.FTZ R123, R111, R123 ;  /* 0x0000007b6f7b5221 */ /* 0x000fe40000010000 */
.L_x_20587:
[----:B------:R-:W-:Y:S05]  /*1510*/  BSYNC B1 ;  /* 0x0000000000017941 */ /* 0x000fea0003800000 */
.L_x_20586:
[----:B------:R1:W-:Y:S01]  /*1520*/  STG.E.128 [R150.64], R116 ;  /* 0x0000007496007986 */ /* 0x0003e2000c101d04 */
[----:B------:R-:W-:Y:S02]  /*1530*/  IADD3 R148, R148, 0x100, RZ ;  /* 0x0000010094947810 */ /* 0x000fe40007ffe0ff */
[----:B------:R-:W-:Y:S01]  /*1540*/  IADD3 R153, R153, 0x100, RZ ;  /* 0x0000010099997810 */ /* 0x000fe20007ffe0ff */
[----:B------:R1:W-:Y:S04]  /*1550*/  STG.E.128 [R150.64+0x10], R120 ;  /* 0x0000107896007986 */ /* 0x0003e8000c101d04 */
.L_x_20571:
[----:B------:R-:W-:Y:S05]  /*1560*/  BSYNC B0 ;  /* 0x0000000000007941 */ /* 0x000fea0003800000 */
.L_x_20570:
        /* <DEDUP_REMOVED lines=42> */
.L_x_20591:
[----:B-1----:R-:W-:Y:S05]  /*1810*/  BSYNC B1 ;  /* 0x0000000000017941 */ /* 0x002fea0003800000 */
.L_x_20590:
[----:B------:R-:W-:Y:S01]  /*1820*/  BSSY B1, `(.L_x_20592) ;  /* 0x0000006000017945 */ /* 0x000fe20003800000 */
[----:B------:R-:W-:Y:S05]  /*1830*/  @!P6 BRA `(.L_x_20593) ;  /* 0x000000400000e947 */ /* 0x000fea0003800000 */
[----:B-----5:R-:W-:-:S05]  /*1840*/  HADD2.F32 R125, -RZ, R112.H1_H1 ;  /* 0x30000070ff7d7230 */ /* 0x020fca0000004100 */
[----:B------:R-:W-:-:S04]  /*1850*/  FMUL.FTZ R150, R125, c[0x0][0x1ec] ;  /* 0x00007b007d967a20 */ /* 0x000fc80000410000 */
[----:B------:R-:W-:-:S04]  /*1860*/  FMUL.FTZ R125, R73, R150 ;  /* 0x00000096497d7220 */ /* 0x000fc80000410000 */
[----:B------:R-:W-:Y:S02]  /*1870*/  @P5 FADD.FTZ R125, R101, R125 ;  /* 0x0000007d657d5221 */ /* 0x000fe40000010000 */
.L_x_20593:
[----:B------:R-:W-:Y:S05]  /*1880*/  BSYNC B1 ;  /* 0x0000000000017941 */ /* 0x000fea0003800000 */
.L_x_20592:
[----:B------:R-:W-:Y:S01]  /*1890*/  BSSY B1, `(.L_x_20594) ;  /* 0x0000006000017945 */ /* 0x000fe20003800000 */
[----:B------:R-:W-:Y:S05]  /*18a0*/  @!P6 BRA `(.L_x_20595) ;  /* 0x000000400000e947 */ /* 0x000fea0003800000 */
[----:B-----5:R-:W-:-:S05]  /*18b0*/  HADD2.F32 R126, -RZ, R113.H0_H0 ;  /* 0x20000071ff7e7230 */ /* 0x020fca0000004100 */
[----:B------:R-:W-:-:S04]  /*18c0*/  FMUL.FTZ R151, R126, c[0x0][0x1ec] ;  /* 0x00007b007e977a20 */ /* 0x000fc80000410000 */
[----:B------:R-:W-:-:S04]  /*18d0*/  FMUL.FTZ R126, R74, R151 ;  /* 0x000000974a7e7220 */ /* 0x000fc80000410000 */
[----:B------:R-:W-:Y:S02]  /*18e0*/  @P5 FADD.FTZ R126, R102, R126 ;  /* 0x0000007e667e5221 */ /* 0x000fe40000010000 */
.L_x_20595:
[----:B------:R-:W-:Y:S05]  /*18f0*/  BSYNC B1 ;  /* 0x0000000000017941 */ /* 0x000fea0003800000 */
.L_x_20594:
[----:B------:R-:W-:Y:S01]  /*1900*/  BSSY B1, `(.L_x_20596) ;  /* 0x0000006000017945 */ /* 0x000fe20003800000 */
[----:B------:R-:W-:Y:S05]  /*1910*/  @!P6 BRA `(.L_x_20597) ;  /* 0x000000400000e947 */ /* 0x000fea0003800000 */
[----:B-----5:R-:W-:-:S05]  /*1920*/  HADD2.F32 R127, -RZ, R113.H1_H1 ;  /* 0x30000071ff7f7230 */ /* 0x020fca0000004100 */
[----:B------:R-:W-:-:S04]  /*1930*/  FMUL.FTZ R150, R127, c[0x0][0x1ec] ;  /* 0x00007b007f967a20 */ /* 0x000fc80000410000 */
[----:B------:R-:W-:-:S04]  /*1940*/  FMUL.FTZ R127, R75, R150 ;  /* 0x000000964b7f7220 */ /* 0x000fc80000410000 */
[----:B------:R-:W-:Y:S02]  /*1950*/  @P5 FADD.FTZ R127, R103, R127 ;  /* 0x0000007f677f5221 */ /* 0x000fe40000010000 */
.L_x_20597:
[----:B------:R-:W-:Y:S05]  /*1960*/  BSYNC B1 ;  /* 0x0000000000017941 */ /* 0x000fea0003800000 */
.L_x_20596:
[----:B------:R-:W-:Y:S01]  /*1970*/  BSSY B1, `(.L_x_20598) ;  /* 0x0000006000017945 */ /* 0x000fe20003800000 */
[----:B------:R-:W-:Y:S05]  /*1980*/  @!P6 BRA `(.L_x_20599) ;  /* 0x000000400000e947 */ /* 0x000fea0003800000 */
[----:B-----5:R-:W-:-:S05]  /*1990*/  HADD2.F32 R128, -RZ, R114.H0_H0 ;  /* 0x20000072ff807230 */ /* 0x020fca0000004100 */
[----:B------:R-:W-:-:S04]  /*19a0*/  FMUL.FTZ R151, R128, c[0x0][0x1ec] ;  /* 0x00007b0080977a20 */ /* 0x000fc80000410000 */
[----:B------:R-:W-:-:S04]  /*19b0*/  FMUL.FTZ R128, R68, R151 ;  /* 0x0000009744807220 */ /* 0x000fc80000410000 */
[----:B------:R-:W-:Y:S02]  /*19c0*/  @P5 FADD.FTZ R128, R108, R128 ;  /* 0x000000806c805221 */ /* 0x000fe40000010000 */
.L_x_20599:
[----:B------:R-:W-:Y:S05]  /*19d0*/  BSYNC B1 ;  /* 0x0000000000017941 */ /* 0x000fea0003800000 */
.L_x_20598:
[----:B------:R-:W-:Y:S01]  /*19e0*/  BSSY B1, `(.L_x_20600) ;  /* 0x0000006000017945 */ /* 0x000fe20003800000 */
[----:B------:R-:W-:Y:S05]  /*19f0*/  @!P6 BRA `(.L_x_20601) ;  /* 0x000000400000e947 */ /* 0x000fea0003800000 */
[----:B-----5:R-:W-:-:S05]  /*1a00*/  HADD2.F32 R129, -RZ, R114.H1_H1 ;  /* 0x30000072ff817230 */ /* 0x020fca0000004100 */
[----:B------:R-:W-:-:S04]  /*1a10*/  FMUL.FTZ R150, R129, c[0x0][0x1ec] ;  /* 0x00007b0081967a20 */ /* 0x000fc80000410000 */
[----:B------:R-:W-:-:S04]  /*1a20*/  FMUL.FTZ R129, R69, R150 ;  /* 0x0000009645817220 */ /* 0x000fc80000410000 */
[----:B------:R-:W-:Y:S02]  /*1a30*/  @P5 FADD.FTZ R129, R109, R129 ;  /* 0x000000816d815221 */ /* 0x000fe40000010000 */
.L_x_20601:
[----:B------:R-:W-:Y:S05]  /*1a40*/  BSYNC B1 ;  /* 0x0000000000017941 */ /* 0x000fea0003800000 */
.L_x_20600:
[----:B------:R-:W-:Y:S01]  /*1a50*/  BSSY B1, `(.L_x_20602) ;  /* 0x0000007000017945 */ /* 0x000fe20003800000 */
[----:B------:R-:W-:Y:S01]  /*1a60*/  HFMA2.MMA R150, -RZ, RZ, 0, 1.9073486328125e-06 ;  /* 0x00000020ff967435 */ /* 0x000fe200000001ff */
[----:B------:R-:W-:Y:S05]  /*1a70*/  @!P6 BRA `(.L_x_20603) ;  /* 0x000000400000e947 */ /* 0x000fea0003800000 */
[----:B-----5:R-:W-:-:S05]  /*1a80*/  HADD2.F32 R130, -RZ, R115.H0_H0 ;  /* 0x20000073ff827230 */ /* 0x020fca0000004100 */
[----:B------:R-:W-:-:S04]  /*1a90*/  FMUL.FTZ R151, R130, c[0x0][0x1ec] ;  /* 0x00007b0082977a20 */ /* 0x000fc80000410000 */
[----:B------:R-:W-:-:S04]  /*1aa0*/  FMUL.FTZ R130, R70, R151 ;  /* 0x0000009746827220 */ /* 0x000fc80000410000 */
[----:B------:R-:W-:Y:S02]  /*1ab0*/  @P5 FADD.FTZ R130, R110, R130 ;  /* 0x000000826e825221 */ /* 0x000fe40000010000 */
.L_x_20603:
[----:B------:R-:W-:Y:S05]  /*1ac0*/  BSYNC B1 ;  /* 0x0000000000017941 */ /* 0x000fea0003800000 */
.L_x_20602:
[----:B------:R-:W-:Y:S01]  /*1ad0*/  BSSY B1, `(.L_x_20604) ;  /* 0x0000007000017945 */ /* 0x000fe20003800000 */
[----:B------:R-:W-:Y:S01]  /*1ae0*/  IMAD.WIDE.U32 R150, R153, R150, c[0x0][0x188] ;  /* 0x0000620099967625 */ /* 0x000fe200078e0096 */
[----:B------:R-:W-:Y:S05]  /*1af0*/  @!P6 BRA `(.L_x_20605) ;  /* 0x000000400000e947 */ /* 0x000fea0003800000 */
[----:B-----5:R-:W-:-:S05]  /*1b00*/  HADD2.F32 R131, -RZ, R115.H1_H1 ;  /* 0x30000073ff837230 */ /* 0x020fca0000004100 */
[----:B------:R-:W-:-:S04]  /*1b10*/  FMUL.FTZ R152, R131, c[0x0][0x1ec] ;  /* 0x00007b0083987a20 */ /* 0x000fc80000410000 */
[----:B------:R-:W-:-:S04]  /*1b20*/  FMUL.FTZ R131, R71, R152 ;  /* 0x0000009847837220 */ /* 0x000fc80000410000 */
[----:B------:R-:W-:Y:S02]  /*1b30*/  @P5 FADD.FTZ R131, R111, R131 ;  /* 0x000000836f835221 */ /* 0x000fe40000010000 */
.L_x_20605:
[----:B------:R-:W-:Y:S05]  /*1b40*/  BSYNC B1 ;  /* 0x0000000000017941 */ /* 0x000fea0003800000 */
.L_x_20604:
[----:B------:R1:W-:Y:S01]  /*1b50*/  STG.E.128 [R150.64], R124 ;  /* 0x0000007c96007986 */ /* 0x0003e2000c101d04 */
[----:B------:R-:W-:Y:S02]  /*1b60*/  IADD3 R148, R148, 0x100, RZ ;  /* 0x0000010094947810 */ /* 0x000fe40007ffe0ff */
[----:B------:R-:W-:Y:S01]  /*1b70*/  IADD3 R153, R153, 0x100, RZ ;  /* 0x0000010099997810 */ /* 0x000fe20007ffe0ff */
[----:B------:R1:W-:Y:S04]  /*1b80*/  STG.E.128 [R150.64+0x10], R128 ;  /* 0x0000108096007986 */ /* 0x0003e8000c101d04 */
.L_x_20589:
[----:B------:R-:W-:Y:S05]  /*1b90*/  BSYNC B0 ;  /* 0x0000000000007941 */ /* 0x000fea0003800000 */
.L_x_20588:
        /* <DEDUP_REMOVED lines=43> */
.L_x_20609:
[----:B------:R-:W-:Y:S05]  /*1e50*/  BSYNC B1 ;  /* 0x0000000000017941 */ /* 0x000fea0003800000 */
.L_x_20608:
[----:B------:R-:W-:Y:S01]  /*1e60*/  BSSY B1, `(.L_x_20610) ;  /* 0x0000006000017945 */ /* 0x000fe20003800000 */
[----:B------:R-:W-:Y:S05]  /*1e70*/  @!P5 BRA `(.L_x_20611) ;  /* 0x000000400000d947 */ /* 0x000fea0003800000 */
[----:B-----5:R-:W-:-:S05]  /*1e80*/  HADD2.F32 R137, -RZ, R112.H1_H1 ;  /* 0x30000070ff897230 */ /* 0x020fca0000004100 */
[----:B------:R-:W-:-:S04]  /*1e90*/  FMUL.FTZ R148, R137, c[0x0][0x1ec] ;  /* 0x00007b0089947a20 */ /* 0x000fc80000410000 */
[----:B------:R-:W-:-:S04]  /*1ea0*/  FMUL.FTZ R137, R97, R148 ;  /* 0x0000009461897220 */ /* 0x000fc80000410000 */
[----:B------:R-:W-:Y:S02]  /*1eb0*/  @P0 FADD.FTZ R137, R101, R137 ;  /* 0x0000008965890221 */ /* 0x000fe40000010000 */
.L_x_20611:
[----:B------:R-:W-:Y:S05]  /*1ec0*/  BSYNC B1 ;  /* 0x0000000000017941 */ /* 0x000fea0003800000 */
.L_x_20610:
[----:B------:R-:W-:Y:S01]  /*1ed0*/  BSSY B1, `(.L_x_20612) ;  /* 0x0000006000017945 */ /* 0x000fe20003800000 */
[----:B------:R-:W-:Y:S05]  /*1ee0*/  @!P5 BRA `(.L_x_20613) ;  /* 0x000000400000d947 */ /* 0x000fea0003800000 */
[----:B-----5:R-:W-:-:S05]  /*1ef0*/  HADD2.F32 R138, -RZ, R113.H0_H0 ;  /* 0x20000071ff8a7230 */ /* 0x020fca0000004100 */
[----:B------:R-:W-:-:S04]  /*1f00*/  FMUL.FTZ R143, R138, c[0x0][0x1ec] ;  /* 0x00007b008a8f7a20 */ /* 0x000fc80000410000 */
[----:B------:R-:W-:-:S04]  /*1f10*/  FMUL.FTZ R138, R98, R143 ;  /* 0x0000008f628a7220 */ /* 0x000fc80000410000 */
[----:B------:R-:W-:Y:S02]  /*1f20*/  @P0 FADD.FTZ R138, R102, R138 ;  /* 0x0000008a668a0221 */ /* 0x000fe40000010000 */
.L_x_20613:
[----:B------:R-:W-:Y:S05]  /*1f30*/  BSYNC B1 ;  /* 0x0000000000017941 */ /* 0x000fea0003800000 */
.L_x_20612:
[----:B------:R-:W-:Y:S01]  /*1f40*/  BSSY B1, `(.L_x_20614) ;  /* 0x0000006000017945 */ /* 0x000fe20003800000 */
[----:B------:R-:W-:Y:S05]  /*1f50*/  @!P5 BRA `(.L_x_20615) ;  /* 0x000000400000d947 */ /* 0x000fea0003800000 */
[----:B-----5:R-:W-:-:S05]  /*1f60*/  HADD2.F32 R139, -RZ, R113.H1_H1 ;  /* 0x30000071ff8b7230 */ /* 0x020fca0000004100 */
[----:B------:R-:W-:-:S04]  /*1f70*/  FMUL.FTZ R148, R139, c[0x0][0x1ec] ;  /* 0x00007b008b947a20 */ /* 0x000fc80000410000 */
[----:B------:R-:W-:-:S04]  /*1f80*/  FMUL.FTZ R139, R99, R148 ;  /* 0x00000094638b7220 */ /* 0x000fc80000410000 */
[----:B------:R-:W-:Y:S02]  /*1f90*/  @P0 FADD.FTZ R139, R103, R139 ;  /* 0x0000008b678b0221 */ /* 0x000fe40000010000 */
.L_x_20615:
[----:B------:R-:W-:Y:S05]  /*1fa0*/  BSYNC B1 ;  /* 0x0000000000017941 */ /* 0x000fea0003800000 */
.L_x_20614:
[----:B------:R-:W-:Y:S01]  /*1fb0*/  BSSY B1, `(.L_x_20616) ;  /* 0x0000006000017945 */ /* 0x000fe20003800000 */
[----:B------:R-:W-:Y:S05]  /*1fc0*/  @!P5 BRA `(.L_x_20617) ;  /* 0x000000400000d947 */ /* 0x000fea0003800000 */
[----:B-----5:R-:W-:-:S05]  /*1fd0*/  HADD2.F32 R140, -RZ, R114.H0_H0 ;  /* 0x20000072ff8c7230 */ /* 0x020fca0000004100 */
[----:B------:R-:W-:-:S04]  /*1fe0*/  FMUL.FTZ R143, R140, c[0x0][0x1ec] ;  /* 0x00007b008c8f7a20 */ /* 0x000fc80000410000 */
[----:B------:R-:W-:-:S04]  /*1ff0*/  FMUL.FTZ R140, R92, R143 ;  /* 0x0000008f5c8c7220 */ /* 0x000fc80000410000 */
[----:B------:R-:W-:Y:S02]  /*2000*/  @P0 FADD.FTZ R140, R108, R140 ;  /* 0x0000008c6c8c0221 */ /* 0x000fe40000010000 */
.L_x_20617:
[----:B------:R-:W-:Y:S05]  /*2010*/  BSYNC B1 ;  /* 0x0000000000017941 */ /* 0x000fea0003800000 */
.L_x_20616:
[----:B------:R-:W-:Y:S01]  /*2020*/  BSSY B1, `(.L_x_20618) ;  /* 0x0000006000017945 */ /* 0x000fe20003800000 */
[----:B------:R-:W-:Y:S05]  /*2030*/  @!P5 BRA `(.L_x_20619) ;  /* 0x000000400000d947 */ /* 0x000fea0003800000 */
[----:B-----5:R-:W-:-:S05]  /*2040*/  HADD2.F32 R141, -RZ, R114.H1_H1 ;  /* 0x30000072ff8d7230 */ /* 0x020fca0000004100 */
[----:B------:R-:W-:-:S04]  /*2050*/  FMUL.FTZ R148, R141, c[0x0][0x1ec] ;  /* 0x00007b008d947a20 */ /* 0x000fc80000410000 */
[----:B------:R-:W-:-:S04]  /*2060*/  FMUL.FTZ R141, R93, R148 ;  /* 0x000000945d8d7220 */ /* 0x000fc80000410000 */
[----:B------:R-:W-:Y:S02]  /*2070*/  @P0 FADD.FTZ R141, R109, R141 ;  /* 0x0000008d6d8d0221 */ /* 0x000fe40000010000 */
.L_x_20619:
[----:B------:R-:W-:Y:S05]  /*2080*/  BSYNC B1 ;  /* 0x0000000000017941 */ /* 0x000fea0003800000 */
.L_x_20618:
[----:B------:R-:W-:Y:S01]  /*2090*/  BSSY B1, `(.L_x_20620) ;  /* 0x0000006000017945 */ /* 0x000fe20003800000 */
[----:B------:R-:W-:Y:S05]  /*20a0*/  @!P5 BRA `(.L_x_20621) ;  /* 0x000000400000d947 */ /* 0x000fea0003800000 */
[----:B-----5:R-:W-:-:S05]  /*20b0*/  HADD2.F32 R142, -RZ, R115.H0_H0 ;  /* 0x20000073ff8e7230 */ /* 0x020fca0000004100 */
[----:B------:R-:W-:-:S04]  /*20c0*/  FMUL.FTZ R143, R142, c[0x0][0x1ec] ;  /* 0x00007b008e8f7a20 */ /* 0x000fc80000410000 */
[----:B------:R-:W-:-:S04]  /*20d0*/  FMUL.FTZ R142, R94, R143 ;  /* 0x0000008f5e8e7220 */ /* 0x000fc80000410000 */
[----:B------:R-:W-:Y:S02]  /*20e0*/  @P0 FADD.FTZ R142, R110, R142 ;  /* 0x0000008e6e8e0221 */ /* 0x000fe40000010000 */
.L_x_20621:
[----:B------:R-:W-:Y:S05]  /*20f0*/  BSYNC B1 ;  /* 0x0000000000017941 */ /* 0x000fea0003800000 */
.L_x_20620:
[----:B------:R-:W-:Y:S01]  /*2100*/  BSSY B1, `(.L_x_20622) ;  /* 0x0000007000017945 */ /* 0x000fe20003800000 */
[----:B------:R-:W-:Y:S01]  /*2110*/  @!P5 FSEL R143, R111, RZ, P4 ;  /* 0x000000ff6f8fd208 */ /* 0x000fe20002000000 */
[----:B------:R-:W-:Y:S05]  /*2120*/  @!P5 BRA `(.L_x_20623) ;  /* 0x000000400000d947 */ /* 0x000fea0003800000 */
[----:B-----5:R-:W-:-:S05]  /*2130*/  HADD2.F32 R143, -RZ, R115.H1_H1 ;  /* 0x30000073ff8f7230 */ /* 0x020fca0000004100 */
[----:B------:R-:W-:-:S04]  /*2140*/  FMUL.FTZ R148, R143, c[0x0][0x1ec] ;  /* 0x00007b008f947a20 */ /* 0x000fc80000410000 */
[----:B------:R-:W-:-:S04]  /*2150*/  FMUL.FTZ R143, R95, R148 ;  /* 0x000000945f8f7220 */ /* 0x000fc80000410000 */
[----:B------:R-:W-:Y:S02]  /*2160*/  @P0 FADD.FTZ R143, R111, R143 ;  /* 0x0000008f6f8f0221 */ /* 0x000fe40000010000 */
.L_x_20623:
[----:B------:R-:W-:Y:S05]  /*2170*/  BSYNC B1 ;  /* 0x0000000000017941 */ /* 0x000fea0003800000 */
.L_x_20622:
[----:B------:R1:W-:Y:S04]  /*2180*/  STG.E.128 [R150.64], R136 ;  /* 0x0000008896007986 */ /* 0x0003e8000c101d04 */
[----:B------:R1:W-:Y:S02]  /*2190*/  STG.E.128 [R150.64+0x10], R140 ;  /* 0x0000108c96007986 */ /* 0x0003e4000c101d04 */
.L_x_20607:
[----:B------:R-:W-:Y:S05]  /*21a0*/  BSYNC B0 ;  /* 0x0000000000007941 */ /* 0x000fea0003800000 */
.L_x_20606:
        /* <DEDUP_REMOVED lines=42> */
.L_x_20636:
        /* <DEDUP_REMOVED lines=85> */
.L_x_20637:
        /* <DEDUP_REMOVED lines=115> */
[----:B------:R-:W-:Y:S01]  /*30d0*/  HFMA2.MMA R154, -RZ, RZ, 0, 9.5367431640625e-07 ;  /* 0x00000010ff9a7435 */ /* 0x000fe200000001ff */
[C---:B------:R-:W-:Y:S02]  /*30e0*/  FMUL.FTZ R155, R152.reuse, R155 ;  /* 0x0000009b989b7220 */ /* 0x040fe40000410000 */
[----:B------:R-:W-:Y:S02]  /*30f0*/  FMUL.FTZ R156, R152, R157 ;  /* 0x0000009d989c7220 */ /* 0x000fe40000410000 */
[----:B------:R-:W-:Y:S02]  /*3100*/  FFMA.FTZ R151, R22, R155, R10 ;  /* 0x0000009b16977223 */ /* 0x000fe4000001000a */
[----:B------:R-:W-:-:S03]  /*3110*/  FFMA.FTZ R156, R23, R156, R11 ;  /* 0x0000009c179c7223 */ /* 0x000fc6000001000b */
[C---:B------:R-:W-:Y:S01]  /*3120*/  IMAD.WIDE.U32 R154, R147.reuse, R154, c[0x0][0x208] ;  /* 0x00008200939a7625 */ /* 0x040fe200078e009a */
[----:B------:R-:W-:Y:S02]  /*3130*/  IADD3 R147, R147, 0x100, RZ ;  /* 0x0000010093937810 */ /* 0x000fe40007ffe0ff */
[----:B------:R-:W-:-:S05]  /*3140*/  F2FP.PACK_AB R151, R156, R151 ;  /* 0x000000979c97723e */ /* 0x000fca00000000ff */
[----:B------:R0:W-:Y:S02]  /*3150*/  STG.E.128 [R154.64], R148 ;  /* 0x000000949a007986 */ /* 0x0001e4000c101d04 */
.L_x_20629:
[----:B------:R-:W-:Y:S05]  /*3160*/  BSYNC B1 ;  /* 0x0000000000017941 */ /* 0x000fea0003800000 */
.L_x_20628:
        /* <DEDUP_REMOVED lines=30> */
[----:B------:R-:W-:-:S04]  /*3350*/  FFMA.FTZ R156, R43, R156, R35 ;  /* 0x0000009c2b9c7223 */ /* 0x000fc80000010023 */
[C---:B------:R-:W-:Y:S01]  /*3360*/  IMAD.WIDE.U32 R154, R147.reuse, R154, c[0x0][0x208] ;  /* 0x00008200939a7625 */ /* 0x040fe200078e009a */
[----:B------:R-:W-:Y:S02]  /*3370*/  F2FP.PACK_AB R151, R156, R151 ;  /* 0x000000979c97723e */ /* 0x000fe400000000ff */
[----:B------:R-:W-:-:S03]  /*3380*/  IADD3 R147, R147, 0x100, RZ ;  /* 0x0000010093937810 */ /* 0x000fc60007ffe0ff */
[----:B------:R0:W-:Y:S04]  /*3390*/  STG.E.128 [R154.64], R148 ;  /* 0x000000949a007986 */ /* 0x0001e8000c101d04 */
.L_x_20631:
[----:B------:R-:W-:Y:S05]  /*33a0*/  BSYNC B1 ;  /* 0x0000000000017941 */ /* 0x000fea0003800000 */
.L_x_20630:
        /* <DEDUP_REMOVED lines=34> */
.L_x_20633:
[----:B------:R-:W-:Y:S05]  /*35d0*/  BSYNC B1 ;  /* 0x0000000000017941 */ /* 0x000fea0003800000 */
.L_x_20632:
        /* <DEDUP_REMOVED lines=27> */
[----:B------:R-:W-:-:S02]  /*3790*/  F2FP.PACK_AB R152, R148, R149 ;  /* 0x000000959498723e */ /* 0x000fc400000000ff */
[----:B------:R-:W-:Y:S02]  /*37a0*/  MOV R148, 0x10 ;  /* 0x0000001000947802 */ /* 0x000fe40000000f00 */
[----:B------:R-:W-:-:S03]  /*37b0*/  F2FP.PACK_AB R153, R150, R153 ;  /* 0x000000999699723e */ /* 0x000fc600000000ff */
[----:B------:R-:W-:-:S05]  /*37c0*/  IMAD.WIDE.U32 R148, R147, R148, c[0x0][0x208] ;  /* 0x0000820093947625 */ /* 0x000fca00078e0094 */
[----:B------:R0:W-:Y:S02]  /*37d0*/  STG.E.128 [R148.64], R152 ;  /* 0x0000009894007986 */ /* 0x0001e4000c101d04 */
.L_x_20627:
[----:B-1----:R-:W-:Y:S05]  /*37e0*/  BSYNC B0 ;  /* 0x0000000000007941 */ /* 0x002fea0003800000 */
.L_x_20626:
[----:B------:R-:W-:Y:S02]  /*37f0*/  IADD3 R144, R144, c[0x0][0x160], RZ ;  /* 0x0000580090907a10 */ /* 0x000fe40007ffe0ff */
[----:B------:R-:W-:Y:S02]  /*3800*/  LOP3.LUT P4, RZ, R145, 0xff, RZ, 0xc0, !PT ;  /* 0x000000ff91ff7812 */ /* 0x000fe4000788c0ff */
[----:B------:R-:W-:Y:S02]  /*3810*/  ISETP.GE.AND P0, PT, R144, c[0x0][0x164], PT ;  /* 0x0000590090007a0c */ /* 0x000fe40003f06270 */
[----:B------:R-:W-:-:S11]  /*3820*/  SEL R145, RZ, 0x1, P4 ;  /* 0x00000001ff917807 */ /* 0x000fd60002000000 */
[----:B0-----:R-:W-:Y:S01]  /*3830*/  @P0 CALL.REL.NOINC `(.L_x_20634) ;  /* 0x0000001000000944 */ /* 0x001fe20003c00000 */
[----:B------:R-:W-:Y:S05]  /*3840*/  BRA `(.L_x_20635) ;  /* 0xffffcf9000007947 */ /* 0x000fea000383ffff */
.L_x_20634:
[----:B------:R-:W-:Y:S05]  /*3850*/  EXIT ;  /* 0x000000000000794d */ /* 0x000fea0003800000 */
.L_x_20624:
[----:B------:R-:W-:Y:S01]  /*3860*/  HFMA2.MMA R158, -RZ, RZ, 0, 5.9604644775390625e-08 ;  /* 0x00000001ff9e7435 */ /* 0x000fe200000001ff */
[----:B------:R-:W-:Y:S02]  /*3870*/  MOV R155, 0x1f ;  /* 0x0000001f009b7802 */ /* 0x000fe40000000f00 */
[----:B------:R-:W-:Y:S02]  /*3880*/  MOV R160, 0xffffffff ;  /* 0xffffffff00a07802 */ /* 0x000fe40000000f00 */
[----:B------:R-:W-:Y:S02]  /*3890*/  MOV R152, 0x38b0 ;  /* 0x000038b000987802 */ /* 0x000fe40000000f00 */
[----:B0----5:R-:W-:Y:S05]  /*38a0*/  CALL.REL.NOINC `($__internal_118_$__cuda_sm70_shflsync_bfly_p) ;  /* 0x000007c000007944 */ /* 0x021fea0003c00000 */
[----:B-1----:R-:W-:Y:S01]  /*38b0*/  MOV R150, R155 ;  /* 0x0000009b00967202 */ /* 0x002fe20000000f00 */
[----:B0-----:R-:W-:Y:S05]  /*38c0*/  BRA `(.L_x_20636) ;  /* 0xffffeb8000007947 */ /* 0x001fea000383ffff */
.L_x_20625:
[----:B------:R-:W-:Y:S01]  /*38d0*/  HFMA2.MMA R158, -RZ, RZ, 0, 1.1920928955078125e-07 ;  /* 0x00000002ff9e7435 */ /* 0x000fe200000001ff */
[----:B------:R-:W-:Y:S02]  /*38e0*/  MOV R155, 0x1f ;  /* 0x0000001f009b7802 */ /* 0x000fe40000000f00 */
[----:B------:R-:W-:Y:S02]  /*38f0*/  MOV R160, 0xffffffff ;  /* 0xffffffff00a07802 */ /* 0x000fe40000000f00 */
[----:B------:R-:W-:-:S02]  /*3900*/  MOV R152, 0x3920 ;  /* 0x0000392000987802 */ /* 0x000fc40000000f00 */
[----:B0----5:R-:W-:Y:S05]  /*3910*/  CALL.REL.NOINC `($__internal_118_$__cuda_sm70_shflsync_bfly_p) ;  /* 0x0000075000007944 */ /* 0x021fea0003c00000 */
[----:B0-----:R-:W-:Y:S01]  /*3920*/  HFMA2.MMA R158, -RZ, RZ, 0, 2.384185791015625e-07 ;  /* 0x00000004ff9e7435 */ /* 0x001fe200000001ff */
[----:B-1----:R-:W-:Y:S01]  /*3930*/  FADD.FTZ R151, R151, R155 ;  /* 0x0000009b97977221 */ /* 0x002fe20000010000 */
[----:B------:R-:W-:-:S02]  /*3940*/  MOV R155, 0x1f ;  /* 0x0000001f009b7802 */ /* 0x000fc40000000f00 */
[----:B------:R-:W-:Y:S02]  /*3950*/  MOV R160, 0xffffffff ;  /* 0xffffffff00a07802 */ /* 0x000fe40000000f00 */
[----:B------:R-:W-:Y:S02]  /*3960*/  MOV R152, 0x3980 ;  /* 0x0000398000987802 */ /* 0x000fe40000000f00 */
[----:B------:R-:W-:Y:S05]  /*3970*/  CALL.REL.NOINC `($__internal_118_$__cuda_sm70_shflsync_bfly_p) ;  /* 0x000006f000007944 */ /* 0x000fea0003c00000 */
[----:B0-----:R-:W-:Y:S01]  /*3980*/  HFMA2.MMA R158, -RZ, RZ, 0, 4.76837158203125e-07 ;  /* 0x00000008ff9e7435 */ /* 0x001fe200000001ff */
[----:B-1----:R-:W-:Y:S01]  /*3990*/  FADD.FTZ R151, R151, R155 ;  /* 0x0000009b97977221 */ /* 0x002fe20000010000 */
[----:B------:R-:W-:Y:S02]  /*39a0*/  MOV R155, 0x1f ;  /* 0x0000001f009b7802 */ /* 0x000fe40000000f00 */
[----:B------:R-:W-:Y:S02]  /*39b0*/  MOV R160, 0xffffffff ;  /* 0xffffffff00a07802 */ /* 0x000fe40000000f00 */
[----:B------:R-:W-:Y:S02]  /*39c0*/  MOV R152, 0x39e0 ;  /* 0x000039e000987802 */ /* 0x000fe40000000f00 */
[----:B------:R-:W-:Y:S05]  /*39d0*/  CALL.REL.NOINC `($__internal_118_$__cuda_sm70_shflsync_bfly_p) ;  /* 0x0000069000007944 */ /* 0x000fea0003c00000 */
[----:B0-----:R-:W-:Y:S01]  /*39e0*/  HFMA2.MMA R158, -RZ, RZ, 0, 9.5367431640625e-07 ;  /* 0x00000010ff9e7435 */ /* 0x001fe200000001ff */
[----:B-1----:R-:W-:Y:S01]  /*39f0*/  FADD.FTZ R151, R151, R155 ;  /* 0x0000009b97977221 */ /* 0x002fe20000010000 */
[----:B------:R-:W-:-:S02]  /*3a00*/  MOV R155, 0x1f ;  /* 0x0000001f009b7802 */ /* 0x000fc40000000f00 */
[----:B------:R-:W-:Y:S02]  /*3a10*/  MOV R160, 0xffffffff ;  /* 0xffffffff00a07802 */ /* 0x000fe40000000f00 */
[----:B------:R-:W-:Y:S02]  /*3a20*/  MOV R152, 0x3a40 ;  /* 0x00003a4000987802 */ /* 0x000fe40000000f00 */
[----:B------:R-:W-:Y:S05]  /*3a30*/  CALL.REL.NOINC `($__internal_118_$__cuda_sm70_shflsync_bfly_p) ;  /* 0x0000063000007944 */ /* 0x000fea0003c00000 */
        /* <DEDUP_REMOVED lines=72> */
[----:B------:R-:W-:Y:S05]  /*3ec0*/  CALL.REL.NOINC `($__internal_118_$__cuda_sm70_shflsync_bfly_p) ;  /* 0x000001a000007944 */ /* 0x000fea0003c00000 */
[----:B0-----:R-:W-:Y:S01]  /*3ed0*/  HFMA2.MMA R158, -RZ, RZ, 0, 1.1920928955078125e-07 ;  /* 0x00000002ff9e7435 */ /* 0x001fe200000001ff */
[----:B-1----:R-:W-:Y:S01]  /*3ee0*/  FADD.FTZ R151, R154, R155 ;  /* 0x0000009b9a977221 */ /* 0x002fe20000010000 */
[----:B------:R-:W-:Y:S02]  /*3ef0*/  MOV R155, 0x1f ;  /* 0x0000001f009b7802 */ /* 0x000fe40000000f00 */
[----:B------:R-:W-:Y:S02]  /*3f00*/  MOV R160, 0xffffffff ;  /* 0xffffffff00a07802 */ /* 0x000fe40000000f00 */
[----:B------:R-:W-:Y:S02]  /*3f10*/  MOV R152, 0x3f30 ;  /* 0x00003f3000987802 */ /* 0x000fe40000000f00 */
[----:B------:R-:W-:Y:S05]  /*3f20*/  CALL.REL.NOINC `($__internal_118_$__cuda_sm70_shflsync_bfly_p) ;  /* 0x0000014000007944 */ /* 0x000fea0003c00000 */
[----:B0-----:R-:W-:Y:S01]  /*3f30*/  HFMA2.MMA R158, -RZ, RZ, 0, 2.384185791015625e-07 ;  /* 0x00000004ff9e7435 */ /* 0x001fe200000001ff */
[----:B-1----:R-:W-:Y:S01]  /*3f40*/  FADD.FTZ R151, R151, R155 ;  /* 0x0000009b97977221 */ /* 0x002fe20000010000 */
[----:B------:R-:W-:Y:S02]  /*3f50*/  MOV R155, 0x1f ;  /* 0x0000001f009b7802 */ /* 0x000fe40000000f00 */
[----:B------:R-:W-:-:S02]  /*3f60*/  MOV R160, 0xffffffff ;  /* 0xffffffff00a07802 */ /* 0x000fc40000000f00 */
        /* <DEDUP_REMOVED lines=8> */
[----:B-1----:R-:W-:Y:S01]  /*3ff0*/  FADD.FTZ R156, R151, R155 ;  /* 0x0000009b979c7221 */ /* 0x002fe20000010000 */
[----:B0-----:R-:W-:Y:S01]  /*4000*/  HFMA2.MMA R158, -RZ, RZ, 0, 9.5367431640625e-07 ;  /* 0x00000010ff9e7435 */ /* 0x001fe200000001ff */
[----:B------:R-:W-:Y:S02]  /*4010*/  MOV R155, 0x1f ;  /* 0x0000001f009b7802 */ /* 0x000fe40000000f00 */
[----:B------:R-:W-:-:S02]  /*4020*/  MOV R160, 0xffffffff ;  /* 0xffffffff00a07802 */ /* 0x000fc40000000f00 */
[----:B------:R-:W-:Y:S02]  /*4030*/  MOV R151, R156 ;  /* 0x0000009c00977202 */ /* 0x000fe40000000f00 */
[----:B------:R-:W-:Y:S02]  /*4040*/  MOV R152, 0x4060 ;  /* 0x0000406000987802 */ /* 0x000fe40000000f00 */
[----:B------:R-:W-:Y:S05]  /*4050*/  CALL.REL.NOINC `($__internal_118_$__cuda_sm70_shflsync_bfly_p) ;  /* 0x0000001000007944 */ /* 0x000fea0003c00000 */
[----:B01----:R-:W-:Y:S05]  /*4060*/  BRA `(.L_x_20637) ;  /* 0xffffe93000007947 */ /* 0x003fea000383ffff */
        .weak           $__internal_118_$__cuda_sm70_shflsync_bfly_p
        .type           $__internal_118_$__cuda_sm70_shflsync_bfly_p,@function
        .size           $__internal_118_$__cuda_sm70_shflsync_bfly_p,(.L_x_29182 - $__internal_118_$__cuda_sm70_shflsync_bfly_p)
$__internal_118_$__cuda_sm70_shflsync_bfly_p:
[----:B------:R-:W-:Y:S01]  /*4070*/  HFMA2.MMA R153, -RZ, RZ, 0, 0 ;  /* 0x00000000ff997435 */ /* 0x000fe200000001ff */
[----:B------:R-:W-:Y:S04]  /*4080*/  WARPSYNC R160 ;  /* 0x000000a000007348 */ /* 0x000fe80003800000 */
[----:B------:R0:W1:Y:S01]  /*4090*/  SHFL.BFLY PT, R155, R151, R158, R155 ;  /* 0x0c00009e979b7389 */ /* 0x00006200000e009b */
[----:B------:R-:W-:Y:S05]  /*40a0*/  RET.REL.NODEC R152 `(_ZN10layer_norm13ln_fwd_kernelINS_13Kernel_traitsIf6__halffS2_fjLj8192ELj1ELj1ELj8ELj16ENS_18Kernel_traits_baseILj8192EfS2_fS2_fjLj256EEEEELb0ELb1ELb1ELb0EEEvNS_9FwdParamsE) ;  /* 0xffffbf5098007950 */ /* 0x000fea0003c3ffff */
.L_x_20638:
        /* <DEDUP_REMOVED lines=13> */
.L_x_29182:


//--------------------- .text._ZN10layer_norm13ln_fwd_kernelINS_13Kernel_traitsIf6__halffS2_fjLj8192ELj1ELj1ELj8ELj16ENS_18Kernel_traits_baseILj8192EfS2_fS2_fjLj256EEEEELb0ELb1ELb1ELb1EEEvNS_9FwdParamsE --------------------------
	.section	.text._ZN10layer_norm13ln_fwd_kernelINS_13Kernel_traitsIf6__halffS2_fjLj8192ELj1ELj1ELj8ELj16ENS_18Kernel_traits_baseILj8192EfS2_fS2_fjLj256EEEEELb0ELb1ELb1ELb1EEEvNS_9FwdParamsE,"ax",@progbits
	.sectioninfo	@"SHI_REGISTERS=167"
	.align	128
        .global         _ZN10layer_norm13ln_fwd_kernelINS_13Kernel_traitsIf6__halffS2_fjLj8192ELj1ELj1ELj8ELj16ENS_18Kernel_traits_baseILj8192EfS2_fS2_fjLj256EEEEELb0ELb1ELb1ELb1EEEvNS_9FwdParamsE
        .type           _ZN10layer_norm13ln_fwd_kernelINS_13Kernel_traitsIf6__halffS2_fjLj8192ELj1ELj1ELj8ELj16ENS_18Kernel_traits_baseILj8192EfS2_fS2_fjLj256EEEEELb0ELb1ELb1ELb1EEEvNS_9FwdParamsE,@function
        .size           _ZN10layer_norm13ln_fwd_kernelINS_13Kernel_traitsIf6__halffS2_fjLj8192ELj1ELj1ELj8ELj16ENS_18Kernel_traits_baseILj8192EfS2_fS2_fjLj256EEEEELb0ELb1ELb1ELb1EEEvNS_9FwdParamsE,(.L_x_29183 - _ZN10layer_norm13ln_fwd_kernelINS_13Kernel_traitsIf6__halffS2_fjLj8192ELj1ELj1ELj8ELj16ENS_18Kernel_traits_baseILj8192EfS2_fS2_fjLj256EEEEELb0ELb1ELb1ELb1EEEvNS_9FwdParamsE)
        .other          _ZN10layer_norm13ln_fwd_kernelINS_13Kernel_traitsIf6__halffS2_fjLj8192ELj1ELj1ELj8ELj16ENS_18Kernel_traits_baseILj8192EfS2_fS2_fjLj256EEEEELb0ELb1ELb1ELb1EEEvNS_9FwdParamsE,@"STO_CUDA_ENTRY STV_DEFAULT"
_ZN10layer_norm13ln_fwd_kernelINS_13Kernel_traitsIf6__halffS2_fjLj8192ELj1ELj1ELj8ELj16ENS_18Kernel_traits_baseILj8192EfS2_fS2_fjLj256EEEEELb0ELb1ELb1ELb1EEEvNS_9FwdParamsE:
.text._ZN10layer_norm13ln_fwd_kernelINS_13Kernel_traitsIf6__halffS2_fjLj8192ELj1ELj1ELj8ELj16ENS_18Kernel_traits_baseILj8192EfS2_fS2_fjLj256EEEEELb0ELb1ELb1ELb1EEEvNS_9FwdParamsE:
        /* <DEDUP_REMOVED lines=66> */
.L_x_20708:
        /* <DEDUP_REMOVED lines=60> */
.L_x_20640:
[----:B------:R-:W-:Y:S05]  /*07e0*/  BSYNC B0 ;  /* 0x0000000000007941 */ /* 0x000fea0003800000 */
.L_x_20639:
[----:B------:R-:W-:Y:S01]  /*07f0*/  BSSY B0, `(.L_x_20641) ;  /* 0x0000006000007945 */ /* 0x000fe20003800000 */
[----:B------:R-:W-:Y:S05]  /*0800*/  @!P6 BRA `(.L_x_20642) ;  /* 0x000000400000e947 */ /* 0x000fea0003800000 */
[----:B-----5:R-:W-:-:S05]  /*0810*/  HADD2.F32 R113, -RZ, R96.H1_H1 ;  /* 0x30000060ff717230 */ /* 0x020fca0000004100 */
[----:B------:R-:W-:-:S04]  /*0820*/  FMUL.FTZ R122, R113, c[0x0][0x1ec] ;  /* 0x00007b00717a7a20 */ /* 0x000fc80000410000 */
[----:B------:R-:W-:-:S04]  /*0830*/  FMUL.FTZ R113, R69, R122 ;  /* 0x0000007a45717220 */ /* 0x000fc80000410000 */
[----:B------:R-:W-:Y:S02]  /*0840*/  @P0 FADD.FTZ R113, R105, R113 ;  /* 0x0000007169710221 */ /* 0x000fe40000010000 */
.L_x_20642:
[----:B------:R-:W-:Y:S05]  /*0850*/  BSYNC B0 ;  /* 0x0000000000007941 */ /* 0x000fea0003800000 */
.L_x_20641:
[----:B------:R-:W-:Y:S01]  /*0860*/  BSSY B0, `(.L_x_20643) ;  /* 0x0000006000007945 */ /* 0x000fe20003800000 */
[----:B------:R-:W-:Y:S05]  /*0870*/  @!P6 BRA `(.L_x_20644) ;  /* 0x000000400000e947 */ /* 0x000fea0003800000 */
[----:B-----5:R-:W-:-:S05]  /*0880*/  HADD2.F32 R114, -RZ, R97.H0_H0 ;  /* 0x20000061ff727230 */ /* 0x020fca0000004100 */
[----:B------:R-:W-:-:S04]  /*0890*/  FMUL.FTZ R123, R114, c[0x0][0x1ec] ;  /* 0x00007b00727b7a20 */ /* 0x000fc80000410000 */
[----:B------:R-:W-:-:S04]  /*08a0*/  FMUL.FTZ R114, R70, R123 ;  /* 0x0000007b46727220 */ /* 0x000fc80000410000 */
[----:B------:R-:W-:Y:S02]  /*08b0*/  @P0 FADD.FTZ R114, R106, R114 ;  /* 0x000000726a720221 */ /* 0x000fe40000010000 */
.L_x_20644:
[----:B------:R-:W-:Y:S05]  /*08c0*/  BSYNC B0 ;  /* 0x0000000000007941 */ /* 0x000fea0003800000 */
.L_x_20643:
[----:B------:R-:W-:Y:S01]  /*08d0*/  BSSY B0, `(.L_x_20645) ;  /* 0x0000006000007945 */ /* 0x000fe20003800000 */
[----:B------:R-:W-:Y:S05]  /*08e0*/  @!P6 BRA `(.L_x_20646) ;  /* 0x000000400000e947 */ /* 0x000fea0003800000 */
[----:B-----5:R-:W-:-:S05]  /*08f0*/  HADD2.F32 R115, -RZ, R97.H1_H1 ;  /* 0x30000061ff737230 */ /* 0x020fca0000004100 */
[----:B------:R-:W-:-:S04]  /*0900*/  FMUL.FTZ R122, R115, c[0x0][0x1ec] ;  /* 0x00007b00737a7a20 */ /* 0x000fc80000410000 */
[----:B------:R-:W-:-:S04]  /*0910*/  FMUL.FTZ R115, R71, R122 ;  /* 0x0000007a47737220 */ /* 0x000fc80000410000 */
[----:B------:R-:W-:Y:S02]  /*0920*/  @P0 FADD.FTZ R115, R107, R115 ;  /* 0x000000736b730221 */ /* 0x000fe40000010000 */
.L_x_20646:
[----:B------:R-:W-:Y:S05]  /*0930*/  BSYNC B0 ;  /* 0x0000000000007941 */ /* 0x000fea0003800000 */
.L_x_20645:
[----:B------:R-:W-:Y:S01]  /*0940*/  BSSY B0, `(.L_x_20647) ;  /* 0x0000006000007945 */ /* 0x000fe20003800000 */
[----:B------:R-:W-:Y:S05]  /*0950*/  @!P6 BRA `(.L_x_20648) ;  /* 0x000000400000e947 */ /* 0x000fea0003800000 */
[----:B-----5:R-:W-:-:S05]  /*0960*/  HADD2.F32 R116, -RZ, R98.H0_H0 ;  /* 0x20000062ff747230 */ /* 0x020fca0000004100 */
[----:B------:R-:W-:-:S04]  /*0970*/  FMUL.FTZ R123, R116, c[0x0][0x1ec] ;  /* 0x00007b00747b7a20 */ /* 0x000fc80000410000 */
[----:B------:R-:W-:-:S04]  /*0980*/  FMUL.FTZ R116, R72, R123 ;  /* 0x0000007b48747220 */ /* 0x000fc80000410000 */
[----:B------:R-:W-:Y:S02]  /*0990*/  @P0 FADD.FTZ R116, R100, R116 ;  /* 0x0000007464740221 */ /* 0x000fe40000010000 */
.L_x_20648:
[----:B------:R-:W-:Y:S05]  /*09a0*/  BSYNC B0 ;  /* 0x0000000000007941 */ /* 0x000fea0003800000 */
.L_x_20647:
[----:B------:R-:W-:Y:S01]  /*09b0*/  BSSY B0, `(.L_x_20649) ;  /* 0x0000006000007945 */ /* 0x000fe20003800000 */
[----:B------:R-:W-:Y:S05]  /*09c0*/  @!P6 BRA `(.L_x_20650) ;  /* 0x000000400000e947 */ /* 0x000fea0003800000 */
[----:B-----5:R-:W-:-:S05]  /*09d0*/  HADD2.F32 R117, -RZ, R98.H1_H1 ;  /* 0x30000062ff757230 */ /* 0x020fca0000004100 */
[----:B------:R-:W-:-:S04]  /*09e0*/  FMUL.FTZ R122, R117, c[0x0][0x1ec] ;  /* 0x00007b00757a7a20 */ /* 0x000fc80000410000 */
[----:B------:R-:W-:-:S04]  /*09f0*/  FMUL.FTZ R117, R73, R122 ;  /* 0x0000007a49757220 */ /* 0x000fc80000410000 */
[----:B------:R-:W-:Y:S02]  /*0a00*/  @P0 FADD.FTZ R117, R101, R117 ;  /* 0x0000007565750221 */ /* 0x000fe40000010000 */
.L_x_20650:
[----:B------:R-:W-:Y:S05]  /*0a10*/  BSYNC B0 ;  /* 0x0000000000007941 */ /* 0x000fea0003800000 */
.L_x_20649:
[----:B------:R-:W-:Y:S01]  /*0a20*/  BSSY B0, `(.L_x_20651) ;  /* 0x0000006000007945 */ /* 0x000fe20003800000 */
[----:B------:R-:W-:Y:S05]  /*0a30*/  @!P6 BRA `(.L_x_20652) ;  /* 0x000000400000e947 */ /* 0x000fea0003800000 */
[----:B-----5:R-:W-:-:S05]  /*0a40*/  HADD2.F32 R118, -RZ, R99.H0_H0 ;  /* 0x20000063ff767230 */ /* 0x020fca0000004100 */
[----:B------:R-:W-:-:S04]  /*0a50*/  FMUL.FTZ R123, R118, c[0x0][0x1ec] ;  /* 0x00007b00767b7a20 */ /* 0x000fc80000410000 */
[----:B------:R-:W-:-:S04]  /*0a60*/  FMUL.FTZ R118, R74, R123 ;  /* 0x0000007b4a767220 */ /* 0x000fc80000410000 */
[----:B------:R-:W-:Y:S02]  /*0a70*/  @P0 FADD.FTZ R118, R102, R118 ;  /* 0x0000007666760221 */ /* 0x000fe40000010000 */
.L_x_20652:
[----:B------:R-:W-:Y:S05]  /*0a80*/  BSYNC B0 ;  /* 0x0000000000007941 */ /* 0x000fea0003800000 */
.L_x_20651:
[----:B------:R-:W-:Y:S01]  /*0a90*/  BSSY B0, `(.L_x_20653) ;  /* 0x0000006000007945 */ /* 0x000fe20003800000 */
[----:B------:R-:W-:Y:S05]  /*0aa0*/  @!P6 BRA `(.L_x_20654) ;  /* 0x000000400000e947 */ /* 0x000fea0003800000 */
[----:B-----5:R-:W-:-:S05]  /*0ab0*/  HADD2.F32 R119, -RZ, R99.H1_H1 ;  /* 0x30000063ff777230 */ /* 0x020fca0000004100 */
[----:B------:R-:W-:-:S04]  /*0ac0*/  FMUL.FTZ R122, R119, c[0x0][0x1ec] ;  /* 0x00007b00777a7a20 */ /* 0x000fc80000410000 */
[----:B------:R-:W-:-:S04]  /*0ad0*/  FMUL.FTZ R119, R75, R122 ;  /* 0x0000007a4b777220 */ /* 0x000fc80000410000 */
[----:B------:R-:W-:Y:S02]  /*0ae0*/  @P0 FADD.FTZ R119, R103, R119 ;  /* 0x0000007767770221 */ /* 0x000fe40000010000 */
.L_x_20654:
[----:B------:R-:W-:Y:S05]  /*0af0*/  BSYNC B0 ;  /* 0x0000000000007941 */ /* 0x000fea0003800000 */
.L_x_20653:
        /* <DEDUP_REMOVED lines=39> */
[----:B------:R-:W-:-:S04]  /*0d70*/  FMUL.FTZ R124, R76, R131 ;  /* 0x000000834c7c7220 */ /* 0x000fc80000410000 */
[----:B------:R-:W-:Y:S02]  /*0d80*/  @P0 FADD.FTZ R124, R104, R124 ;  /* 0x0000007c687c0221 */ /* 0x000fe40000010000 */
.L_x_20656:
[----:B------:R-:W-:Y:S05]  /*0d90*/  BSYNC B0 ;  /* 0x0000000000007941 */ /* 0x000fea0003800000 */
.L_x_20655:
[----:B------:R-:W-:Y:S01]  /*0da0*/  BSSY B0, `(.L_x_20657) ;  /* 0x0000006000007945 */ /* 0x000fe20003800000 */
[----:B------:R-:W-:Y:S05]  /*0db0*/  @!P6 BRA `(.L_x_20658) ;  /* 0x000000400000e947 */ /* 0x000fea0003800000 */
[----:B-----5:R-:W-:-:S05]  /*0dc0*/  HADD2.F32 R125, -RZ, R96.H1_H1 ;  /* 0x30000060ff7d7230 */ /* 0x020fca0000004100 */
[----:B------:R-:W-:-:S04]  /*0dd0*/  FMUL.FTZ R130, R125, c[0x0][0x1ec] ;  /* 0x00007b007d827a20 */ /* 0x000fc80000410000 */
[----:B------:R-:W-:-:S04]  /*0de0*/  FMUL.FTZ R125, R77, R130 ;  /* 0x000000824d7d7220 */ /* 0x000fc80000410000 */
[----:B------:R-:W-:Y:S02]  /*0df0*/  @P0 FADD.FTZ R125, R105, R125 ;  /* 0x0000007d697d0221 */ /* 0x000fe40000010000 */
.L_x_20658:
[----:B------:R-:W-:Y:S05]  /*0e00*/  BSYNC B0 ;  /* 0x0000000000007941 */ /* 0x000fea0003800000 */
.L_x_20657:
[----:B------:R-:W-:Y:S01]  /*0e10*/  BSSY B0, `(.L_x_20659) ;  /* 0x0000006000007945 */ /* 0x000fe20003800000 */
[----:B------:R-:W-:Y:S05]  /*0e20*/  @!P6 BRA `(.L_x_20660) ;  /* 0x000000400000e947 */ /* 0x000fea0003800000 */
[----:B-----5:R-:W-:-:S05]  /*0e30*/  HADD2.F32 R126, -RZ, R97.H0_H0 ;  /* 0x20000061ff7e7230 */ /* 0x020fca0000004100 */
[----:B------:R-:W-:-:S04]  /*0e40*/  FMUL.FTZ R131, R126, c[0x0][0x1ec] ;  /* 0x00007b007e837a20 */ /* 0x000fc80000410000 */
[----:B------:R-:W-:-:S04]  /*0e50*/  FMUL.FTZ R126, R78, R131 ;  /* 0x000000834e7e7220 */ /* 0x000fc80000410000 */
[----:B------:R-:W-:Y:S02]  /*0e60*/  @P0 FADD.FTZ R126, R106, R126 ;  /* 0x0000007e6a7e0221 */ /* 0x000fe40000010000 */
.L_x_20660:
[----:B------:R-:W-:Y:S05]  /*0e70*/  BSYNC B0 ;  /* 0x0000000000007941 */ /* 0x000fea0003800000 */
.L_x_20659:
[----:B------:R-:W-:Y:S01]  /*0e80*/  BSSY B0, `(.L_x_20661) ;  /* 0x0000006000007945 */ /* 0x000fe20003800000 */
[----:B------:R-:W-:Y:S05]  /*0e90*/  @!P6 BRA `(.L_x_20662) ;  /* 0x000000400000e947 */ /* 0x000fea0003800000 */
[----:B-----5:R-:W-:-:S05]  /*0ea0*/  HADD2.F32 R127, -RZ, R97.H1_H1 ;  /* 0x30000061ff7f7230 */ /* 0x020fca0000004100 */
[----:B------:R-:W-:-:S04]  /*0eb0*/  FMUL.FTZ R130, R127, c[0x0][0x1ec] ;  /* 0x00007b007f827a20 */ /* 0x000fc80000410000 */
[----:B------:R-:W-:-:S04]  /*0ec0*/  FMUL.FTZ R127, R79, R130 ;  /* 0x000000824f7f7220 */ /* 0x000fc80000410000 */
[----:B------:R-:W-:Y:S02]  /*0ed0*/  @P0 FADD.FTZ R127, R107, R127 ;  /* 0x0000007f6b7f0221 */ /* 0x000fe40000010000 */
.L_x_20662:
[----:B------:R-:W-:Y:S05]  /*0ee0*/  BSYNC B0 ;  /* 0x0000000000007941 */ /* 0x000fea0003800000 */
.L_x_20661:
[----:B------:R-:W-:Y:S01]  /*0ef0*/  BSSY B0, `(.L_x_20663) ;  /* 0x0000006000007945 */ /* 0x000fe20003800000 */
[----:B------:R-:W-:Y:S05]  /*0f00*/  @!P6 BRA `(.L_x_20664) ;  /* 0x000000400000e947 */ /* 0x000fea0003800000 */
[----:B-----5:R-:W-:-:S05]  /*0f10*/  HADD2.F32 R120, -RZ, R98.H0_H0 ;  /* 0x20000062ff787230 */ /* 0x020fca0000004100 */
[----:B------:R-:W-:-:S04]  /*0f20*/  FMUL.FTZ R131, R120, c[0x0][0x1ec] ;  /* 0x00007b0078837a20 */ /* 0x000fc80000410000 */
[----:B------:R-:W-:-:S04]  /*0f30*/  FMUL.FTZ R120, R80, R131 ;  /* 0x0000008350787220 */ /* 0x000fc80000410000 */
[----:B------:R-:W-:Y:S02]  /*0f40*/  @P0 FADD.FTZ R120, R100, R120 ;  /* 0x0000007864780221 */ /* 0x000fe40000010000 */
.L_x_20664:
[----:B------:R-:W-:Y:S05]  /*0f50*/  BSYNC B0 ;  /* 0x0000000000007941 */ /* 0x000fea0003800000 */
.L_x_20663:
[----:B------:R-:W-:Y:S01]  /*0f60*/  BSSY B0, `(.L_x_20665) ;  /* 0x0000006000007945 */ /* 0x000fe20003800000 */
[----:B------:R-:W-:Y:S05]  /*0f70*/  @!P6 BRA `(.L_x_20666) ;  /* 0x000000400000e947 */ /* 0x000fea0003800000 */
[----:B-----5:R-:W-:-:S05]  /*0f80*/  HADD2.F32 R121, -RZ, R98.H1_H1 ;  /* 0x30000062ff797230 */ /* 0x020fca0000004100 */
[----:B------:R-:W-:-:S04]  /*0f90*/  FMUL.FTZ R130, R121, c[0x0][0x1ec] ;  /* 0x00007b0079827a20 */ /* 0x000fc80000410000 */
[----:B------:R-:W-:-:S04]  /*0fa0*/  FMUL.FTZ R121, R81, R130 ;  /* 0x0000008251797220 */ /* 0x000fc80000410000 */
[----:B------:R-:W-:Y:S02]  /*0fb0*/  @P0 FADD.FTZ R121, R101, R121 ;  /* 0x0000007965790221 */ /* 0x000fe40000010000 */
.L_x_20666:
[----:B------:R-:W-:Y:S05]  /*0fc0*/  BSYNC B0 ;  /* 0x0000000000007941 */ /* 0x000fea0003800000 */
.L_x_20665:
[----:B------:R-:W-:Y:S01]  /*0fd0*/  BSSY B0, `(.L_x_20667) ;  /* 0x0000006000007945 */ /* 0x000fe20003800000 */
[----:B------:R-:W-:Y:S05]  /*0fe0*/  @!P6 BRA `(.L_x_20668) ;  /* 0x000000400000e947 */ /* 0x000fea0003800000 */
[----:B-----5:R-:W-:-:S05]  /*0ff0*/  HADD2.F32 R122, -RZ, R99.H0_H0 ;  /* 0x20000063ff7a7230 */ /* 0x020fca0000004100 */
[----:B------:R-:W-:-:S04]  /*1000*/  FMUL.FTZ R131, R122, c[0x0][0x1ec] ;  /* 0x00007b007a837a20 */ /* 0x000fc80000410000 */
[----:B------:R-:W-:-:S04]  /*1010*/  FMUL.FTZ R122, R82, R131 ;  /* 0x00000083527a7220 */ /* 0x000fc80000410000 */
[----:B------:R-:W-:Y:S02]  /*1020*/  @P0 FADD.FTZ R122, R102, R122 ;  /* 0x0000007a667a0221 */ /* 0x000fe40000010000 */
.L_x_20668:
[----:B------:R-:W-:Y:S05]  /*1030*/  BSYNC B0 ;  /* 0x0000000000007941 */ /* 0x000fea0003800000 */
.L_x_20667:
[----:B------:R-:W-:Y:S01]  /*1040*/  BSSY B0, `(.L_x_20669) ;  /* 0x0000006000007945 */ /* 0x000fe20003800000 */
[----:B------:R-:W-:Y:S05]  /*1050*/  @!P6 BRA `(.L_x_20670) ;  /* 0x000000400000e947 */ /* 0x000fea0003800000 */
[----:B-----5:R-:W-:-:S05]  /*1060*/  HADD2.F32 R123, -RZ, R99.H1_H1 ;  /* 0x30000063ff7b7230 */ /* 0x020fca0000004100 */
[----:B------:R-:W-:-:S04]  /*1070*/  FMUL.FTZ R130, R123, c[0x0][0x1ec] ;  /* 0x00007b007b827a20 */ /* 0x000fc80000410000 */
[----:B------:R-:W-:-:S04]  /*1080*/  FMUL.FTZ R123, R83, R130 ;  /* 0x00000082537b7220 */ /* 0x000fc80000410000 */
[----:B------:R-:W-:Y:S02]  /*1090*/  @P0 FADD.FTZ R123, R103, R123 ;  /* 0x0000007b677b0221 */ /* 0x000fe40000010000 */
.L_x_20670:
[----:B------:R-:W-:Y:S05]  /*10a0*/  BSYNC B0 ;  /* 0x0000000000007941 */ /* 0x000fea0003800000 */
.L_x_20669:
        /* <DEDUP_REMOVED lines=41> */
.L_x_20672:
[----:B------:R-:W-:Y:S05]  /*1340*/  BSYNC B0 ;  /* 0x0000000000007941 */ /* 0x000fea0003800000 */
.L_x_20671:
[----:B------:R-:W-:Y:S01]  /*1350*/  BSSY B0, `(.L_x_20673) ;  /* 0x0000006000007945 */ /* 0x000fe20003800000 */
[----:B------:R-:W-:Y:S05]  /*1360*/  @!P6 BRA `(.L_x_20674) ;  /* 0x000000400000e947 */ /* 0x000fea0003800000 */
[----:B-----5:R-:W-:-:S05]  /*1370*/  HADD2.F32 R133, -RZ, R96.H1_H1 ;  /* 0x30000060ff857230 */ /* 0x020fca0000004100 */
[----:B------:R-:W-:-:S04]  /*1380*/  FMUL.FTZ R142, R133, c[0x0][0x1ec] ;  /* 0x00007b00858e7a20 */ /* 0x000fc80000410000 */
[----:B------:R-:W-:-:S04]  /*1390*/  FMUL.FTZ R133, R85, R142 ;  /* 0x0000008e55857220 */ /* 0x000fc80000410000 */
[----:B------:R-:W-:Y:S02]  /*13a0*/  @P0 FADD.FTZ R133, R105, R133 ;  /* 0x0000008569850221 */ /* 0x000fe40000010000 */
.L_x_20674:
[----:B------:R-:W-:Y:S05]  /*13b0*/  BSYNC B0 ;  /* 0x0000000000007941 */ /* 0x000fea0003800000 */
.L_x_20673:
[----:B------:R-:W-:Y:S01]  /*13c0*/  BSSY B0, `(.L_x_20675) ;  /* 0x0000006000007945 */ /* 0x000fe20003800000 */
[----:B------:R-:W-:Y:S05]  /*13d0*/  @!P6 BRA `(.L_x_20676) ;  /* 0x000000400000e947 */ /* 0x000fea0003800000 */
[----:B-----5:R-:W-:-:S05]  /*13e0*/  HADD2.F32 R134, -RZ, R97.H0_H0 ;  /* 0x20000061ff867230 */ /* 0x020fca0000004100 */
[----:B------:R-:W-:-:S04]  /*13f0*/  FMUL.FTZ R139, R134, c[0x0][0x1ec] ;  /* 0x00007b00868b7a20 */ /* 0x000fc80000410000 */
[----:B------:R-:W-:-:S04]  /*1400*/  FMUL.FTZ R134, R86, R139 ;  /* 0x0000008b56867220 */ /* 0x000fc80000410000 */
[----:B------:R-:W-:Y:S02]  /*1410*/  @P0 FADD.FTZ R134, R106, R134 ;  /* 0x000000866a860221 */ /* 0x000fe40000010000 */
.L_x_20676:
[----:B------:R-:W-:Y:S05]  /*1420*/  BSYNC B0 ;  /* 0x0000000000007941 */ /* 0x000fea0003800000 */
.L_x_20675:
[----:B------:R-:W-:Y:S01]  /*1430*/  BSSY B0, `(.L_x_20677) ;  /* 0x0000006000007945 */ /* 0x000fe20003800000 */
[----:B------:R-:W-:Y:S05]  /*1440*/  @!P6 BRA `(.L_x_20678) ;  /* 0x000000400000e947 */ /* 0x000fea0003800000 */
[----:B-----5:R-:W-:-:S05]  /*1450*/  HADD2.F32 R135, -RZ, R97.H1_H1 ;  /* 0x30000061ff877230 */ /* 0x020fca0000004100 */
[----:B------:R-:W-:-:S04]  /*1460*/  FMUL.FTZ R142, R135, c[0x0][0x1ec] ;  /* 0x00007b00878e7a20 */ /* 0x000fc80000410000 */
[----:B------:R-:W-:-:S04]  /*1470*/  FMUL.FTZ R135, R87, R142 ;  /* 0x0000008e57877220 */ /* 0x000fc80000410000 */
[----:B------:R-:W-:Y:S02]  /*1480*/  @P0 FADD.FTZ R135, R107, R135 ;  /* 0x000000876b870221 */ /* 0x000fe40000010000 */
.L_x_20678:
[----:B------:R-:W-:Y:S05]  /*1490*/  BSYNC B0 ;  /* 0x0000000000007941 */ /* 0x000fea0003800000 */
.L_x_20677:
[----:B------:R-:W-:Y:S01]  /*14a0*/  BSSY B0, `(.L_x_20679) ;  /* 0x0000006000007945 */ /* 0x000fe20003800000 */
[----:B------:R-:W-:Y:S05]  /*14b0*/  @!P6 BRA `(.L_x_20680) ;  /* 0x000000400000e947 */ /* 0x000fea0003800000 */
[----:B-----5:R-:W-:-:S05]  /*14c0*/  HADD2.F32 R128, -RZ, R98.H0_H0 ;  /* 0x20000062ff807230 */ /* 0x020fca0000004100 */
[----:B------:R-:W-:-:S04]  /*14d0*/  FMUL.FTZ R139, R128, c[0x0][0x1ec] ;  /* 0x00007b00808b7a20 */ /* 0x000fc80000410000 */
[----:B------:R-:W-:-:S04]  /*14e0*/  FMUL.FTZ R128, R88, R139 ;  /* 0x0000008b58807220 */ /* 0x000fc80000410000 */
[----:B------:R-:W-:Y:S02]  /*14f0*/  @P0 FADD.FTZ R128, R100, R128 ;  /* 0x0000008064800221 */ /* 0x000fe40000010000 */
.L_x_20680:
[----:B------:R-:W-:Y:S05]  /*1500*/  BSYNC B0 ;  /* 0x0000000000007941 */ /* 0x000fea0003800000 */
.L_x_20679:
[----:B------:R-:W-:Y:S01]  /*1510*/  BSSY B0, `(.L_x_20681) ;  /* 0x0000006000007945 */ /* 0x000fe20003800000 */
[----:B------:R-:W-:Y:S05]  /*1520*/  @!P6 BRA `(.L_x_20682) ;  /* 0x000000400000e947 */ /* 0x000fea0003800000 */
[----:B-----5:R-:W-:-:S05]  /*1530*/  HADD2.F32 R129, -RZ, R98.H1_H1 ;  /* 0x30000062ff817230 */ /* 0x020fca0000004100 */
[----:B------:R-:W-:-:S04]  /*1540*/  FMUL.FTZ R142, R129, c[0x0][0x1ec] ;  /* 0x00007b00818e7a20 */ /* 0x000fc80000410000 */
[----:B------:R-:W-:-:S04]  /*1550*/  FMUL.FTZ R129, R89, R142 ;  /* 0x0000008e59817220 */ /* 0x000fc80000410000 */
[----:B------:R-:W-:Y:S02]  /*1560*/  @P0 FADD.FTZ R129, R101, R129 ;  /* 0x0000008165810221 */ /* 0x000fe40000010000 */
.L_x_20682:
[----:B------:R-:W-:Y:S05]  /*1570*/  BSYNC B0 ;  /* 0x0000000000007941 */ /* 0x000fea0003800000 */
.L_x_20681:
[----:B------:R-:W-:Y:S01]  /*1580*/  BSSY B0, `(.L_x_20683) ;  /* 0x0000006000007945 */ /* 0x000fe20003800000 */
[----:B------:R-:W-:Y:S05]  /*1590*/  @!P6 BRA `(.L_x_20684) ;  /* 0x000000400000e947 */ /* 0x000fea0003800000 */
[----:B-----5:R-:W-:-:S05]  /*15a0*/  HADD2.F32 R130, -RZ, R99.H0_H0 ;  /* 0x20000063ff827230 */ /* 0x020fca0000004100 */
[----:B------:R-:W-:-:S04]  /*15b0*/  FMUL.FTZ R139, R130, c[0x0][0x1ec] ;  /* 0x00007b00828b7a20 */ /* 0x000fc80000410000 */
[----:B------:R-:W-:-:S04]  /*15c0*/  FMUL.FTZ R130, R90, R139 ;  /* 0x0000008b5a827220 */ /* 0x000fc80000410000 */
[----:B------:R-:W-:Y:S02]  /*15d0*/  @P0 FADD.FTZ R130, R102, R130 ;  /* 0x0000008266820221 */ /* 0x000fe40000010000 */
.L_x_20684:
[----:B------:R-:W-:Y:S05]  /*15e0*/  BSYNC B0 ;  /* 0x0000000000007941 */ /* 0x000fea0003800000 */
.L_x_20683:
[----:B------:R-:W-:Y:S01]  /*15f0*/  BSSY B0, `(.L_x_20685) ;  /* 0x0000006000007945 */ /* 0x000fe20003800000 */
[----:B------:R-:W-:Y:S05]  /*1600*/  @!P6 BRA `(.L_x_20686) ;  /* 0x000000400000e947 */ /* 0x000fea0003800000 */
[----:B-----5:R-:W-:-:S05]  /*1610*/  HADD2.F32 R131, -RZ, R99.H1_H1 ;  /* 0x30000063ff837230 */ /* 0x020fca0000004100 */
[----:B------:R-:W-:-:S04]  /*1620*/  FMUL.FTZ R142, R131, c[0x0][0x1ec] ;  /* 0x00007b00838e7a20 */ /* 0x000fc80000410000 */
[----:B------:R-:W-:-:S04]  /*1630*/  FMUL.FTZ R131, R91, R142 ;  /* 0x0000008e5b837220 */ /* 0x000fc80000410000 */
[----:B------:R-:W-:Y:S02]  /*1640*/  @P0 FADD.FTZ R131, R103, R131 ;  /* 0x0000008367830221 */ /* 0x000fe40000010000 */
.L_x_20686:
[----:B------:R-:W-:Y:S05]  /*1650*/  BSYNC B0 ;  /* 0x0000000000007941 */ /* 0x000fea0003800000 */
.L_x_20685:
        /* <DEDUP_REMOVED lines=37> */
.L_x_20688:
[----:B------:R-:W-:Y:S05]  /*18b0*/  BSYNC B0 ;  /* 0x0000000000007941 */ /* 0x000fea0003800000 */
.L_x_20687:
[----:B------:R-:W-:Y:S01]  /*18c0*/  BSSY B0, `(.L_x_20689) ;  /* 0x0000006000007945 */ /* 0x000fe20003800000 */
[----:B------:R-:W-:Y:S05]  /*18d0*/  @!P6 BRA `(.L_x_20690) ;  /* 0x000000400000e947 */ /* 0x000fea0003800000 */
[----:B-----5:R-:W-:-:S05]  /*18e0*/  HADD2.F32 R137, -RZ, R96.H1_H1 ;  /* 0x30000060ff897230 */ /* 0x020fca0000004100 */
[----:B------:R-:W-:-:S04]  /*18f0*/  FMUL.FTZ R142, R137, c[0x0][0x1ec] ;  /* 0x00007b00898e7a20 */ /* 0x000fc80000410000 */
[----:B------:R-:W-:-:S04]  /*1900*/  FMUL.FTZ R137, R93, R142 ;  /* 0x0000008e5d897220 */ /* 0x000fc80000410000 */
[----:B------:R-:W-:Y:S02]  /*1910*/  @P0 FADD.FTZ R137, R105, R137 ;  /* 0x0000008969890221 */ /* 0x000fe40000010000 */
.L_x_20690:
[----:B------:R-:W-:Y:S05]  /*1920*/  BSYNC B0 ;  /* 0x0000000000007941 */ /* 0x000fea0003800000 */
.L_x_20689:
[----:B------:R-:W-:Y:S01]  /*1930*/  BSSY B0, `(.L_x_20691) ;  /* 0x0000006000007945 */ /* 0x000fe20003800000 */
[----:B------:R-:W-:Y:S05]  /*1940*/  @!P6 BRA `(.L_x_20692) ;  /* 0x000000400000e947 */ /* 0x000fea0003800000 */
[----:B-----5:R-:W-:-:S05]  /*1950*/  HADD2.F32 R138, -RZ, R97.H0_H0 ;  /* 0x20000061ff8a7230 */ /* 0x020fca0000004100 */
[----:B------:R-:W-:-:S04]  /*1960*/  FMUL.FTZ R143, R138, c[0x0][0x1ec] ;  /* 0x00007b008a8f7a20 */ /* 0x000fc80000410000 */
[----:B------:R-:W-:-:S04]  /*1970*/  FMUL.FTZ R138, R94, R143 ;  /* 0x0000008f5e8a7220 */ /* 0x000fc80000410000 */
[----:B------:R-:W-:Y:S02]  /*1980*/  @P0 FADD.FTZ R138, R106, R138 ;  /* 0x0000008a6a8a0221 */ /* 0x000fe40000010000 */
.L_x_20692:
[----:B------:R-:W-:Y:S05]  /*1990*/  BSYNC B0 ;  /* 0x0000000000007941 */ /* 0x000fea0003800000 */
.L_x_20691:
[----:B------:R-:W-:Y:S01]  /*19a0*/  BSSY B0, `(.L_x_20693) ;  /* 0x0000006000007945 */ /* 0x000fe20003800000 */
[----:B------:R-:W-:Y:S05]  /*19b0*/  @!P6 BRA `(.L_x_20694) ;  /* 0x000000400000e947 */ /* 0x000fea0003800000 */
[----:B-----5:R-:W-:-:S05]  /*19c0*/  HADD2.F32 R139, -RZ, R97.H1_H1 ;  /* 0x30000061ff8b7230 */ /* 0x020fca0000004100 */
[----:B------:R-:W-:-:S04]  /*19d0*/  FMUL.FTZ R142, R139, c[0x0][0x1ec] ;  /* 0x00007b008b8e7a20 */ /* 0x000fc80000410000 */
[----:B------:R-:W-:-:S04]  /*19e0*/  FMUL.FTZ R139, R95, R142 ;  /* 0x0000008e5f8b7220 */ /* 0x000fc80000410000 */
[----:B------:R-:W-:Y:S02]  /*19f0*/  @P0 FADD.FTZ R139, R107, R139 ;  /* 0x0000008b6b8b0221 */ /* 0x000fe40000010000 */
.L_x_20694:
[----:B------:R-:W-:Y:S05]  /*1a00*/  BSYNC B0 ;  /* 0x0000000000007941 */ /* 0x000fea0003800000 */
.L_x_20693:
[----:B------:R-:W-:Y:S01]  /*1a10*/  BSSY B0, `(.L_x_20695) ;  /* 0x0000006000007945 */ /* 0x000fe20003800000 */
[----:B------:R-:W-:Y:S05]  /*1a20*/  @!P6 BRA `(.L_x_20696) ;  /* 0x000000400000e947 */ /* 0x000fea0003800000 */
[----:B-----5:R-:W-:-:S05]  /*1a30*/  HADD2.F32 R140, -RZ, R98.H0_H0 ;  /* 0x20000062ff8c7230 */ /* 0x020fca0000004100 */
[----:B------:R-:W-:-:S04]  /*1a40*/  FMUL.FTZ R143, R140, c[0x0][0x1ec] ;  /* 0x00007b008c8f7a20 */ /* 0x000fc80000410000 */
[----:B------:R-:W-:-:S04]  /*1a50*/  FMUL.FTZ R140, R108, R143 ;  /* 0x0000008f6c8c7220 */ /* 0x000fc80000410000 */
[----:B------:R-:W-:Y:S02]  /*1a60*/  @P0 FADD.FTZ R140, R100, R140 ;  /* 0x0000008c648c0221 */ /* 0x000fe40000010000 */
.L_x_20696:
[----:B------:R-:W-:Y:S05]  /*1a70*/  BSYNC B0 ;  /* 0x0000000000007941 */ /* 0x000fea0003800000 */
.L_x_20695:
[----:B------:R-:W-:Y:S01]  /*1a80*/  BSSY B0, `(.L_x_20697) ;  /* 0x0000006000007945 */ /* 0x000fe20003800000 */
[----:B------:R-:W-:Y:S05]  /*1a90*/  @!P6 BRA `(.L_x_20698) ;  /* 0x000000400000e947 */ /* 0x000fea0003800000 */
[----:B-----5:R-:W-:-:S05]  /*1aa0*/  HADD2.F32 R141, -RZ, R98.H1_H1 ;  /* 0x30000062ff8d7230 */ /* 0x020fca0000004100 */
[----:B------:R-:W-:-:S04]  /*1ab0*/  FMUL.FTZ R142, R141, c[0x0][0x1ec] ;  /* 0x00007b008d8e7a20 */ /* 0x000fc80000410000 */
[----:B------:R-:W-:-:S04]  /*1ac0*/  FMUL.FTZ R141, R109, R142 ;  /* 0x0000008e6d8d7220 */ /* 0x000fc80000410000 */
[----:B------:R-:W-:Y:S02]  /*1ad0*/  @P0 FADD.FTZ R141, R101, R141 ;  /* 0x0000008d658d0221 */ /* 0x000fe40000010000 */
.L_x_20698:
[----:B------:R-:W-:Y:S05]  /*1ae0*/  BSYNC B0 ;  /* 0x0000000000007941 */ /* 0x000fea0003800000 */
.L_x_20697:
[----:B------:R-:W-:Y:S01]  /*1af0*/  BSSY B0, `(.L_x_20699) ;  /* 0x0000007000007945 */ /* 0x000fe20003800000 */
[----:B------:R-:W-:Y:S01]  /*1b00*/  @!P6 FSEL R142, R102, RZ, P3 ;  /* 0x000000ff668ee208 */ /* 0x000fe20001800000 */
[----:B------:R-:W-:Y:S05]  /*1b10*/  @!P6 BRA `(.L_x_20700) ;  /* 0x000000400000e947 */ /* 0x000fea0003800000 */
[----:B-----5:R-:W-:-:S05]  /*1b20*/  HADD2.F32 R142, -RZ, R99.H0_H0 ;  /* 0x20000063ff8e7230 */ /* 0x020fca0000004100 */
[----:B------:R-:W-:-:S04]  /*1b30*/  FMUL.FTZ R143, R142, c[0x0][0x1ec] ;  /* 0x00007b008e8f7a20 */ /* 0x000fc80000410000 */
[----:B------:R-:W-:-:S04]  /*1b40*/  FMUL.FTZ R142, R110, R143 ;  /* 0x0000008f6e8e7220 */ /* 0x000fc80000410000 */
[----:B------:R-:W-:Y:S02]  /*1b50*/  @P0 FADD.FTZ R142, R102, R142 ;  /* 0x0000008e668e0221 */ /* 0x000fe40000010000 */
.L_x_20700:
[----:B------:R-:W-:Y:S05]  /*1b60*/  BSYNC B0 ;  /* 0x0000000000007941 */ /* 0x000fea0003800000 */
.L_x_20699:
[----:B------:R-:W-:Y:S01]  /*1b70*/  BSSY B0, `(.L_x_20701) ;  /* 0x0000007000007945 */ /* 0x000fe20003800000 */
[----:B------:R-:W-:Y:S01]  /*1b80*/  @!P6 FSEL R143, R103, RZ, P4 ;  /* 0x000000ff678fe208 */ /* 0x000fe20002000000 */
[----:B------:R-:W-:Y:S05]  /*1b90*/  @!P6 BRA `(.L_x_20702) ;  /* 0x000000400000e947 */ /* 0x000fea0003800000 */
[----:B-----5:R-:W-:-:S05]  /*1ba0*/  HADD2.F32 R143, -RZ, R99.H1_H1 ;  /* 0x30000063ff8f7230 */ /* 0x020fca0000004100 */
[----:B------:R-:W-:-:S04]  /*1bb0*/  FMUL.FTZ R152, R143, c[0x0][0x1ec] ;  /* 0x00007b008f987a20 */ /* 0x000fc80000410000 */
[----:B------:R-:W-:-:S04]  /*1bc0*/  FMUL.FTZ R143, R111, R152 ;  /* 0x000000986f8f7220 */ /* 0x000fc80000410000 */
[----:B------:R-:W-:Y:S02]  /*1bd0*/  @P0 FADD.FTZ R143, R103, R143 ;  /* 0x0000008f678f0221 */ /* 0x000fe40000010000 */
.L_x_20702:
[----:B------:R-:W-:Y:S05]  /*1be0*/  BSYNC B0 ;  /* 0x0000000000007941 */ /* 0x000fea0003800000 */
.L_x_20701:
        /* <DEDUP_REMOVED lines=39> */
.L_x_20709:
        /* <DEDUP_REMOVED lines=84> */
.L_x_20710:
        /* <DEDUP_REMOVED lines=103> */
[----:B------:R-:W-:Y:S01]  /*2a10*/  F2FP.PACK_AB R113, R116, R113 ;  /* 0x000000717471723e */ /* 0x000fe200000000ff */
        /* <DEDUP_REMOVED lines=12> */
[----:B------:R-:W-:Y:S01]  /*2ae0*/  F2FP.PACK_AB R112, R117, R112 ;  /* 0x000000707570723e */ /* 0x000fe200000000ff */
        /* <DEDUP_REMOVED lines=16> */
[----:B------:R-:W-:Y:S01]  /*2bf0*/  F2FP.PACK_AB R116, R121, R116 ;  /* 0x000000747974723e */ /* 0x000fe200000000ff */
        /* <DEDUP_REMOVED lines=14> */
[----:B------:R-:W-:Y:S01]  /*2ce0*/  F2FP.PACK_AB R114, R119, R114 ;  /* 0x000000727772723e */ /* 0x000fe200000000ff */
[----:B------:R-:W-:-:S02]  /*2cf0*/  FMUL.FTZ R132, R163, R139 ;  /* 0x0000008ba3847220 */ /* 0x000fc40000410000 */
[----:B------:R-:W-:Y:S02]  /*2d00*/  FFMA.FTZ R118, R48, R157, R20 ;  /* 0x0000009d30767223 */ /* 0x000fe40000010014 */
[----:B------:R-:W-:Y:S02]  /*2d10*/  FFMA.FTZ R123, R49, R158, R21 ;  /* 0x0000009e317b7223 */ /* 0x000fe40000010015 */
[C---:B------:R-:W-:Y:S02]  /*2d20*/  FADD.FTZ R140, -R150.reuse, R140 ;  /* 0x0000008c968c7221 */ /* 0x040fe40000010100 */
[----:B------:R-:W-:Y:S01]  /*2d30*/  FADD.FTZ R141, -R150, R141 ;  /* 0x0000008d968d7221 */ /* 0x000fe20000010100 */
[----:B------:R-:W-:Y:S01]  /*2d40*/  F2FP.PACK_AB R118, R123, R118 ;  /* 0x000000767b76723e */ /* 0x000fe200000000ff */
[C---:B------:R-:W-:Y:S02]  /*2d50*/  FMUL.FTZ R139, R163.reuse, R142 ;  /* 0x0000008ea38b7220 */ /* 0x040fe40000410000 */
[----:B------:R-:W-:-:S02]  /*2d60*/  FMUL.FTZ R136, R163, R143 ;  /* 0x0000008fa3887220 */ /* 0x000fc40000410000 */
[----:B------:R-:W-:Y:S02]  /*2d70*/  FFMA.FTZ R131, R42, R131, R14 ;  /* 0x000000832a837223 */ /* 0x000fe4000001000e */
[----:B------:R-:W-:Y:S02]  /*2d80*/  FFMA.FTZ R162, R43, R162, R15 ;  /* 0x000000a22ba27223 */ /* 0x000fe4000001000f */
[----:B------:R-:W-:Y:S02]  /*2d90*/  FADD.FTZ R138, -R150, R138 ;  /* 0x0000008a968a7221 */ /* 0x000fe40000010100 */
[----:B------:R-:W-:Y:S01]  /*2da0*/  FMUL.FTZ R130, R163, R137 ;  /* 0x00000089a3827220 */ /* 0x000fe20000410000 */
[----:B------:R-:W-:Y:S01]  /*2db0*/  F2FP.PACK_AB R123, R162, R131 ;  /* 0x00000083a27b723e */ /* 0x000fe200000000ff */
[----:B------:R-:W-:Y:S01]  /*2dc0*/  FFMA.FTZ R122, R55, R122, R27 ;  /* 0x0000007a377a7223 */ /* 0x000fe2000001001b */
[----:B------:R-:W-:Y:S01]  /*2dd0*/  MOV R131, 0x10 ;  /* 0x0000001000837802 */ /* 0x000fe20000000f00 */
[----:B------:R-:W-:-:S02]  /*2de0*/  FFMA.FTZ R121, R46, R127, R18 ;  /* 0x0000007f2e797223 */ /* 0x000fc40000010012 */
[----:B------:R-:W-:Y:S01]  /*2df0*/  FFMA.FTZ R126, R47, R126, R19 ;  /* 0x0000007e2f7e7223 */ /* 0x000fe20000010013 */
[----:B------:R-:W-:Y:S01]  /*2e00*/  F2FP.PACK_AB R117, R122, R117 ;  /* 0x000000757a75723e */ /* 0x000fe200000000ff */
[C---:B------:R-:W-:Y:S02]  /*2e10*/  FMUL.FTZ R155, R163.reuse, R155 ;  /* 0x0000009ba39b7220 */ /* 0x040fe40000410000 */
[----:B------:R-:W-:Y:S01]  /*2e20*/  FMUL.FTZ R156, R163, R156 ;  /* 0x0000009ca39c7220 */ /* 0x000fe20000410000 */
[----:B------:R-:W-:Y:S01]  /*2e30*/  F2FP.PACK_AB R121, R126, R121 ;  /* 0x000000797e79723e */ /* 0x000fe200000000ff */
[----:B------:R-:W-:Y:S01]  /*2e40*/  FFMA.FTZ R129, R40, R129, R12 ;  /* 0x0000008128817223 */ /* 0x000fe2000001000c */
[----:B------:R-:W-:Y:S01]  /*2e50*/  IADD3 R126, R149, 0x100, RZ ;  /* 0x00000100957e7810 */ /* 0x000fe20007ffe0ff */
[----:B------:R-:W-:Y:S02]  /*2e60*/  FFMA.FTZ R128, R41, R128, R13 ;  /* 0x0000008029807223 */ /* 0x000fe4000001000d */
[----:B------:R-:W-:-:S02]  /*2e70*/  FMUL.FTZ R159, R163, R159 ;  /* 0x0000009fa39f7220 */ /* 0x000fc40000410000 */
[----:B------:R-:W-:Y:S01]  /*2e80*/  FMUL.FTZ R160, R163, R160 ;  /* 0x000000a0a3a07220 */ /* 0x000fe20000410000 */
[----:B------:R-:W-:Y:S01]  /*2e90*/  F2FP.PACK_AB R122, R128, R129 ;  /* 0x00000081807a723e */ /* 0x000fe200000000ff */
[----:B------:R-:W-:Y:S01]  /*2ea0*/  FFMA.FTZ R120, R44, R125, R16 ;  /* 0x0000007d2c787223 */ /* 0x000fe20000010010 */
[----:B------:R-:W-:Y:S01]  /*2eb0*/  IADD3 R128, R149, 0x200, RZ ;  /* 0x0000020095807810 */ /* 0x000fe20007ffe0ff */
[C---:B------:R-:W-:Y:S02]  /*2ec0*/  FMUL.FTZ R137, R163.reuse, R140 ;  /* 0x0000008ca3897220 */ /* 0x040fe40000410000 */
[----:B------:R-:W-:Y:S02]  /*2ed0*/  FMUL.FTZ R134, R163, R141 ;  /* 0x0000008da3867220 */ /* 0x000fe40000410000 */
[----:B------:R-:W-:Y:S02]  /*2ee0*/  FFMA.FTZ R125, R45, R124, R17 ;  /* 0x0000007c2d7d7223 */ /* 0x000fe40000010011 */
[----:B------:R-:W-:-:S02]  /*2ef0*/  FFMA.FTZ R139, R66, R139, R6 ;  /* 0x0000008b428b7223 */ /* 0x000fc40000010006 */
[----:B------:R-:W-:Y:S01]  /*2f00*/  FFMA.FTZ R136, R67, R136, R7 ;  /* 0x0000008843887223 */ /* 0x000fe20000010007 */
[----:B------:R-:W-:Y:S01]  /*2f10*/  F2FP.PACK_AB R120, R125, R120 ;  /* 0x000000787d78723e */ /* 0x000fe200000000ff */
[----:B------:R-:W-:Y:S02]  /*2f20*/  FMUL.FTZ R135, R163, R138 ;  /* 0x0000008aa3877220 */ /* 0x000fe40000410000 */
[----:B------:R-:W-:Y:S01]  /*2f30*/  FFMA.FTZ R133, R36, R133, R8 ;  /* 0x0000008524857223 */ /* 0x000fe20000010008 */
[----:B------:R-:W-:Y:S01]  /*2f40*/  F2FP.PACK_AB R139, R136, R139 ;  /* 0x0000008b888b723e */ /* 0x000fe200000000ff */
[----:B------:R-:W-:Y:S01]  /*2f50*/  FFMA.FTZ R124, R37, R130, R9 ;  /* 0x00000082257c7223 */ /* 0x000fe20000010009 */
[----:B------:R-:W-:Y:S01]  /*2f60*/  IADD3 R130, R149, 0x300, RZ ;  /* 0x0000030095827810 */ /* 0x000fe20007ffe0ff */
        /* <DEDUP_REMOVED lines=21> */
.L_x_20706:
[----:B-1----:R-:W-:Y:S05]  /*30c0*/  BSYNC B0 ;  /* 0x0000000000007941 */ /* 0x002fea0003800000 */
.L_x_20705:
[----:B------:R-:W-:Y:S02]  /*30d0*/  IADD3 R144, R144, c[0x0][0x160], RZ ;  /* 0x0000580090907a10 */ /* 0x000fe40007ffe0ff */
[----:B------:R-:W-:-:S02]  /*30e0*/  LOP3.LUT P1, RZ, R146, 0xff, RZ, 0xc0, !PT ;  /* 0x000000ff92ff7812 */ /* 0x000fc4000782c0ff */
[----:B------:R-:W-:Y:S02]  /*30f0*/  ISETP.GE.AND P0, PT, R144, c[0x0][0x164], PT ;  /* 0x0000590090007a0c */ /* 0x000fe40003f06270 */
[----:B------:R-:W-:-:S11]  /*3100*/  SEL R146, RZ, 0x1, P1 ;  /* 0x00000001ff927807 */ /* 0x000fd60000800000 */
[----:B0----5:R-:W-:Y:S01]  /*3110*/  @P0 CALL.REL.NOINC `(.L_x_20707) ;  /* 0x0000001000000944 */ /* 0x021fe20003c00000 */
[----:B------:R-:W-:Y:S05]  /*3120*/  BRA `(.L_x_20708) ;  /* 0xffffd2f000007947 */ /* 0x000fea000383ffff */
.L_x_20707:
[----:B------:R-:W-:Y:S05]  /*3130*/  EXIT ;  /* 0x000000000000794d */ /* 0x000fea0003800000 */
.L_x_20703:
[----:B------:R-:W-:Y:S01]  /*3140*/  HFMA2.MMA R157, -RZ, RZ, 0, 5.9604644775390625e-08 ;  /* 0x00000001ff9d7435 */ /* 0x000fe200000001ff */
[----:B------:R-:W-:Y:S02]  /*3150*/  MOV R151, 0x1f ;  /* 0x0000001f00977802 */ /* 0x000fe40000000f00 */
[----:B------:R-:W-:Y:S02]  /*3160*/  MOV R156, 0xffffffff ;  /* 0xffffffff009c7802 */ /* 0x000fe40000000f00 */
[----:B------:R-:W-:Y:S02]  /*3170*/  MOV R154, 0x3190 ;  /* 0x00003190009a7802 */ /* 0x000fe40000000f00 */
[----:B-----5:R-:W-:Y:S05]  /*3180*/  CALL.REL.NOINC `($__internal_119_$__cuda_sm70_shflsync_bfly_p) ;  /* 0x0000079000007944 */ /* 0x020fea0003c00000 */
[----:B-1----:R-:W-:Y:S01]  /*3190*/  MOV R150, R157 ;  /* 0x0000009d00967202 */ /* 0x002fe20000000f00 */
[----:B0-----:R-:W-:Y:S05]  /*31a0*/  BRA `(.L_x_20709) ;  /* 0xffffecb000007947 */ /* 0x001fea000383ffff */
.L_x_20704:
[----:B------:R-:W-:Y:S01]  /*31b0*/  HFMA2.MMA R157, -RZ, RZ, 0, 1.1920928955078125e-07 ;  /* 0x00000002ff9d7435 */ /* 0x000fe200000001ff */
[----:B------:R-:W-:Y:S02]  /*31c0*/  MOV R151, 0x1f ;  /* 0x0000001f00977802 */ /* 0x000fe40000000f00 */
[----:B------:R-:W-:Y:S02]  /*31d0*/  MOV R156, 0xffffffff ;  /* 0xffffffff009c7802 */ /* 0x000fe40000000f00 */
[----:B------:R-:W-:-:S02]  /*31e0*/  MOV R154, 0x3200 ;  /* 0x00003200009a7802 */ /* 0x000fc40000000f00 */
[----:B-----5:R-:W-:Y:S05]  /*31f0*/  CALL.REL.NOINC `($__internal_119_$__cuda_sm70_shflsync_bfly_p) ;  /* 0x0000072000007944 */ /* 0x020fea0003c00000 */
[----:B01----:R-:W-:Y:S01]  /*3200*/  FADD.FTZ R158, R158, R157 ;  /* 0x0000009d9e9e7221 */ /* 0x003fe20000010000 */
[----:B------:R-:W-:Y:S01]  /*3210*/  HFMA2.MMA R157, -RZ, RZ, 0, 2.384185791015625e-07 ;  /* 0x00000004ff9d7435 */ /* 0x000fe200000001ff */
[----:B------:R-:W-:-:S02]  /*3220*/  MOV R151, 0x1f ;  /* 0x0000001f00977802 */ /* 0x000fc40000000f00 */
[----:B------:R-:W-:Y:S02]  /*3230*/  MOV R156, 0xffffffff ;  /* 0xffffffff009c7802 */ /* 0x000fe40000000f00 */
[----:B------:R-:W-:Y:S02]  /*3240*/  MOV R154, 0x3260 ;  /* 0x00003260009a7802 */ /* 0x000fe40000000f00 */
[----:B------:R-:W-:Y:S05]  /*3250*/  CALL.REL.NOINC `($__internal_119_$__cuda_sm70_shflsync_bfly_p) ;  /* 0x000006c000007944 */ /* 0x000fea0003c00000 */
[----:B01----:R-:W-:Y:S01]  /*3260*/  FADD.FTZ R158, R158, R157 ;  /* 0x0000009d9e9e7221 */ /* 0x003fe20000010000 */
[----:B------:R-:W-:Y:S01]  /*3270*/  HFMA2.MMA R157, -RZ, RZ, 0, 4.76837158203125e-07 ;  /* 0x00000008ff9d7435 */ /* 0x000fe200000001ff */
[----:B------:R-:W-:Y:S02]  /*3280*/  MOV R151, 0x1f ;  /* 0x0000001f00977802 */ /* 0x000fe40000000f00 */
[----:B------:R-:W-:Y:S02]  /*3290*/  MOV R156, 0xffffffff ;  /* 0xffffffff009c7802 */ /* 0x000fe40000000f00 */
[----:B------:R-:W-:Y:S02]  /*32a0*/  MOV R154, 0x32c0 ;  /* 0x000032c0009a7802 */ /* 0x000fe40000000f00 */
[----:B------:R-:W-:Y:S05]  /*32b0*/  CALL.REL.NOINC `($__internal_119_$__cuda_sm70_shflsync_bfly_p) ;  /* 0x0000066000007944 */ /* 0x000fea0003c00000 */
[----:B01----:R-:W-:Y:S01]  /*32c0*/  FADD.FTZ R158, R158, R157 ;  /* 0x0000009d9e9e7221 */ /* 0x003fe20000010000 */
[----:B------:R-:W-:Y:S01]  /*32d0*/  HFMA2.MMA R157, -RZ, RZ, 0, 9.5367431640625e-07 ;  /* 0x00000010ff9d7435 */ /* 0x000fe200000001ff */
[----:B------:R-:W-:-:S02]  /*32e0*/  MOV R151, 0x1f ;  /* 0x0000001f00977802 */ /* 0x000fc40000000f00 */
[----:B------:R-:W-:Y:S02]  /*32f0*/  MOV R156, 0xffffffff ;  /* 0xffffffff009c7802 */ /* 0x000fe40000000f00 */
[----:B------:R-:W-:Y:S02]  /*3300*/  MOV R154, 0x3320 ;  /* 0x00003320009a7802 */ /* 0x000fe40000000f00 */
[----:B------:R-:W-:Y:S05]  /*3310*/  CALL.REL.NOINC `($__internal_119_$__cuda_sm70_shflsync_bfly_p) ;  /* 0x0000060000007944 */ /* 0x000fea0003c00000 */
        /* <DEDUP_REMOVED lines=70> */
[----:B------:R-:W-:Y:S05]  /*3780*/  CALL.REL.NOINC `($__internal_119_$__cuda_sm70_shflsync_bfly_p) ;  /* 0x0000019000007944 */ /* 0x000fea0003c00000 */
[----:B01----:R-:W-:Y:S01]  /*3790*/  FADD.FTZ R158, R158, R157 ;  /* 0x0000009d9e9e7221 */ /* 0x003fe20000010000 */
[----:B------:R-:W-:Y:S01]  /*37a0*/  HFMA2.MMA R157, -RZ, RZ, 0, 1.1920928955078125e-07 ;  /* 0x00000002ff9d7435 */ /* 0x000fe200000001ff */
[----:B------:R-:W-:Y:S02]  /*37b0*/  MOV R151, 0x1f ;  /* 0x0000001f00977802 */ /* 0x000fe40000000f00 */
[----:B------:R-:W-:Y:S02]  /*37c0*/  MOV R156, 0xffffffff ;  /* 0xffffffff009c7802 */ /* 0x000fe40000000f00 */
[----:B------:R-:W-:Y:S02]  /*37d0*/  MOV R154, 0x37f0 ;  /* 0x000037f0009a7802 */ /* 0x000fe40000000f00 */
[----:B------:R-:W-:Y:S05]  /*37e0*/  CALL.REL.NOINC `($__internal_119_$__cuda_sm70_shflsync_bfly_p) ;  /* 0x0000013000007944 */ /* 0x000fea0003c00000 */
        /* <DEDUP_REMOVED lines=18> */
[----:B01----:R-:W-:Y:S05]  /*3910*/  BRA `(.L_x_20710) ;  /* 0xffffea8000007947 */ /* 0x003fea000383ffff */
        .weak           $__internal_119_$__cuda_sm70_shflsync_bfly_p
        .type           $__internal_119_$__cuda_sm70_shflsync_bfly_p,@function
        .size           $__internal_119_$__cuda_sm70_shflsync_bfly_p,(.L_x_29183 - $__internal_119_$__cuda_sm70_shflsync_bfly_p)
$__internal_119_$__cuda_sm70_shflsync_bfly_p:
[----:B------:R-:W-:Y:S01]  /*3920*/  HFMA2.MMA R155, -RZ, RZ, 0, 0 ;  /* 0x00000000ff9b7435 */ /* 0x000fe200000001ff */
[----:B------:R-:W-:Y:S04]  /*3930*/  WARPSYNC R156 ;  /* 0x0000009c00007348 */ /* 0x000fe80003800000 */
[----:B------:R0:W1:Y:S01]  /*3940*/  SHFL.BFLY PT, R157, R158, R157, R151 ;  /* 0x0c00009d9e9d7389 */ /* 0x00006200000e0097 */
[----:B------:R-:W-:Y:S05]  /*3950*/  RET.REL.NODEC R154 `(_ZN10layer_norm13ln_fwd_kernelINS_13Kernel_traitsIf6__halffS2_fjLj8192ELj1ELj1ELj8ELj16ENS_18Kernel_traits_baseILj8192EfS2_fS2_fjLj256EEEEELb0ELb1ELb1ELb1EEEvNS_9FwdParamsE) ;  /* 0xffffc6a09a007950 */ /* 0x000fea0003c3ffff */
.L_x_20711:
        /* <DEDUP_REMOVED lines=10> */
.L_x_29183:


//--------------------- .text._ZN10layer_norm13ln_fwd_kernelINS_13Kernel_traitsIf6__halffS2_fjLj8192ELj1ELj1ELj8ELj16ENS_18Kernel_traits_baseILj8192EfS2_fS2_fjLj256EEEEELb1ELb0ELb0ELb0EEEvNS_9FwdParamsE --------------------------
	.section	.text._ZN10layer_norm13ln_fwd_kernelINS_13Kernel_traitsIf6__halffS2_fjLj8192ELj1ELj1ELj8ELj16ENS_18Kernel_traits_baseILj8192EfS2_fS2_fjLj256EEEEELb1ELb0ELb0ELb0EEEvNS_9FwdParamsE,"ax",@progbits
	.sectioninfo	@"SHI_REGISTERS=163"
	.align	128
        .global         _ZN10layer_norm13ln_fwd_kernelINS_13Kernel_traitsIf6__halffS2_fjLj8192ELj1ELj1ELj8ELj16ENS_18Kernel_traits_baseILj8192EfS2_fS2_fjLj256EEEEELb1ELb0ELb0ELb0EEEvNS_9FwdParamsE
        .type           _ZN10layer_norm13ln_fwd_kernelINS_13Kernel_traitsIf6__halffS2_fjLj8192ELj1ELj1ELj8ELj16ENS_18Kernel_traits_baseILj8192EfS2_fS2_fjLj256EEEEELb1ELb0ELb0ELb0EEEvNS_9FwdParamsE,@function
        .size           _ZN10layer_norm13ln_fwd_kernelINS_13Kernel_traitsIf6__halffS2_fjLj8192ELj1ELj1ELj8ELj16ENS_18Kernel_traits_baseILj8192EfS2_fS2_fjLj256EEEEELb1ELb0ELb0ELb0EEEvNS_9FwdParamsE,(.L_x_29184 - _ZN10layer_norm13ln_fwd_kernelINS_13Kernel_traitsIf6__halffS2_fjLj8192ELj1ELj1ELj8ELj16ENS_18Kernel_traits_baseILj8192EfS2_fS2_fjLj256EEEEELb1ELb0ELb0ELb0EEEvNS_9FwdParamsE)
        .other          _ZN10layer_norm13ln_fwd_kernelINS_13Kernel_traitsIf6__halffS2_fjLj8192ELj1ELj1ELj8ELj16ENS_18Kernel_traits_baseILj8192EfS2_fS2_fjLj256EEEEELb1ELb0ELb0ELb0EEEvNS_9FwdParamsE,@"STO_CUDA_ENTRY STV_DEFAULT"
_ZN10layer_norm13ln_fwd_kernelINS_13Kernel_traitsIf6__halffS2_fjLj8192ELj1ELj1ELj8ELj16ENS_18Kernel_traits_baseILj8192EfS2_fS2_fjLj256EEEEELb1ELb0ELb0ELb0EEEvNS_9FwdParamsE:
.text._ZN10layer_norm13ln_fwd_kernelINS_13Kernel_traitsIf6__halffS2_fjLj8192ELj1ELj1ELj8ELj16ENS_18Kernel_traits_baseILj8192EfS2_fS2_fjLj256EEEEELb1ELb0ELb0ELb0EEEvNS_9FwdParamsE:
        /* <DEDUP_REMOVED lines=41> */
[----:B------:R-:W-:Y:S02]  /*0290*/  LOP3.LUT R11, R0, 0xff, RZ, 0xc0, !PT ;  /* 0x000000ff000b7812 */ /* 0x000fe400078ec0ff */
[----:B------:R-:W-:Y:S01]  /*02a0*/  IADD3 R120, R2, -0x255992d5, RZ ;  /* 0xdaa66d2b02787810 */ /* 0x000fe20007ffe0ff */
[----:B------:R-:W-:Y:S01]  /*02b0*/  IMAD.WIDE.U32 R6, R6, -0x2daee0ad, RZ ;  /* 0xd2511f5306067825 */ /* 0x000fe200078e00ff */
[----:B------:R-:W-:-:S02]  /*02c0*/  LOP3.LUT R8, R5, R8, R118, 0x96, !PT ;  /* 0x0000000805087212 */ /* 0x000fc400078e9676 */
[----:B------:R-:W-:Y:S02]  /*02d0*/  LOP3.LUT R5, R11, 0xff, RZ, 0x3c, !PT ;  /* 0x000000ff0b057812 */ /* 0x000fe400078e3cff */
[----:B------:R-:W-:Y:S01]  /*02e0*/  LOP3.LUT R74, R7, R4, R119, 0x96, !PT ;  /* 0x00000004074a7212 */ /* 0x000fe200078e9677 */
[----:B------:R-:W-:Y:S01]  /*02f0*/  IMAD.WIDE.U32 R8, R8, -0x326172a9, RZ ;  /* 0xcd9e8d5708087825 */ /* 0x000fe200078e00ff */
[----:B------:R-:W-:Y:S02]  /*0300*/  LEA.HI.SX32 R122, R78, R5, 0x1d ;  /* 0x000000054e7a7211 */ /* 0x000fe400078feaff */
[----:B------:R-:W-:Y:S01]  /*0310*/  IADD3 R123, R2, 0x78dde6e4, RZ ;  /* 0x78dde6e4027b7810 */ /* 0x000fe20007ffe0ff */
[----:B------:R-:W-:Y:S01]  /*0320*/  IMAD.WIDE.U32 R74, R74, -0x326172a9, RZ ;  /* 0xcd9e8d574a4a7825 */ /* 0x000fe200078e00ff */
[----:B------:R-:W-:Y:S02]  /*0330*/  LOP3.LUT P2, RZ, R122, 0xffffff00, RZ, 0xc0, !PT ;  /* 0xffffff007aff7812 */ /* 0x000fe4000784c0ff */
[----:B------:R-:W-:-:S02]  /*0340*/  LOP3.LUT R72, R9, R10, R120, 0x96, !PT ;  /* 0x0000000a09487212 */ /* 0x000fc400078e9678 */
[C---:B------:R-:W-:Y:S02]  /*0350*/  ISETP.GE.U32.AND P5, PT, R122.reuse, 0x200, PT ;  /* 0x000002007a00780c */ /* 0x040fe40003fa6070 */
[----:B------:R-:W-:Y:S01]  /*0360*/  ISETP.GE.U32.AND P4, PT, R122, 0x300, PT ;  /* 0x000003007a00780c */ /* 0x000fe20003f86070 */
[----:B------:R-:W-:Y:S01]  /*0370*/  IMAD.WIDE.U32 R72, R72, -0x2daee0ad, RZ ;  /* 0xd2511f5348487825 */ /* 0x000fe200078e00ff */
[----:B------:R-:W-:Y:S02]  /*0380*/  ISETP.GE.U32.AND P3, PT, R122, 0x400, PT ;  /* 0x000004007a00780c */ /* 0x000fe40003f66070 */
[----:B------:R-:W-:Y:S02]  /*0390*/  IADD3 R124, R3, -0x126145ec, RZ ;  /* 0xed9eba14037c7810 */ /* 0x000fe40007ffe0ff */
[----:B------:R-:W-:Y:S02]  /*03a0*/  P2R R152, PR, RZ, 0x4 ;  /* 0x00000004ff987803 */ /* 0x000fe40000000000 */
[----:B------:R-:W-:-:S02]  /*03b0*/  P2R R153, PR, RZ, 0x20 ;  /* 0x00000020ff997803 */ /* 0x000fc40000000000 */
        /* <DEDUP_REMOVED lines=20> */
.L_x_20713:
[----:B------:R-:W-:Y:S05]  /*0500*/  BSYNC B0 ;  /* 0x0000000000007941 */ /* 0x000fea0003800000 */
.L_x_20712:
        /* <DEDUP_REMOVED lines=17> */
.L_x_20715:
[----:B------:R-:W-:Y:S05]  /*0620*/  BSYNC B0 ;  /* 0x0000000000007941 */ /* 0x000fea0003800000 */
.L_x_20714:
        /* <DEDUP_REMOVED lines=17> */
.L_x_20717:
[----:B------:R-:W-:Y:S05]  /*0740*/  BSYNC B0 ;  /* 0x0000000000007941 */ /* 0x000fea0003800000 */
.L_x_20716:
        /* <DEDUP_REMOVED lines=16> */
.L_x_20719:
[----:B------:R-:W-:Y:S05]  /*0850*/  BSYNC B0 ;  /* 0x0000000000007941 */ /* 0x000fea0003800000 */
.L_x_20718:
        /* <DEDUP_REMOVED lines=24> */
[----:B------:R-:W-:Y:S02]  /*09e0*/  IADD3 R73, R71, R78, RZ ;  /* 0x0000004e47497210 */ /* 0x000fe40007ffe0ff */
        /* <DEDUP_REMOVED lines=33> */
.L_x_20963:
        /* <DEDUP_REMOVED lines=37> */
.L_x_20723:
[----:B0-----:R-:W-:Y:S02]  /*0e50*/  IMAD.MOV.U32 R146, RZ, RZ, R142 ;  /* 0x000000ffff927224 */ /* 0x001fe400078e008e */
.L_x_20724:
[----:B------:R-:W-:Y:S05]  /*0e60*/  BSYNC B1 ;  /* 0x0000000000017941 */ /* 0x000fea0003800000 */
.L_x_20722:
        /* <DEDUP_REMOVED lines=16> */
.L_x_20728:
[----:B------:R-:W-:Y:S05]  /*0f70*/  BSYNC B2 ;  /* 0x0000000000027941 */ /* 0x000fea0003800000 */
.L_x_20727:
        /* <DEDUP_REMOVED lines=42> */
.L_x_20726:
[----:B------:R-:W-:Y:S05]  /*1220*/  BSYNC B1 ;  /* 0x0000000000017941 */ /* 0x000fea0003800000 */
.L_x_20725:
        /* <DEDUP_REMOVED lines=24> */
.L_x_20730:
[----:B------:R-:W-:Y:S02]  /*13b0*/  IMAD.MOV.U32 R147, RZ, RZ, R142 ;  /* 0x000000ffff937224 */ /* 0x000fe400078e008e */
.L_x_20731:
[----:B------:R-:W-:Y:S05]  /*13c0*/  BSYNC B1 ;  /* 0x0000000000017941 */ /* 0x000fea0003800000 */
.L_x_20729:
        /* <DEDUP_REMOVED lines=16> */
.L_x_20735:
[----:B------:R-:W-:Y:S05]  /*14d0*/  BSYNC B2 ;  /* 0x0000000000027941 */ /* 0x000fea0003800000 */
.L_x_20734:
        /* <DEDUP_REMOVED lines=42> */
[----:B------:R-:W-:Y:S02]  /*1780*/  IMAD.MOV.U32 R144, RZ, RZ, R78 ;  /* 0x000000ffff907224 */ /* 0x000fe400078e004e */
.L_x_20733:
[----:B------:R-:W-:Y:S05]  /*1790*/  BSYNC B1 ;  /* 0x0000000000017941 */ /* 0x000fea0003800000 */
.L_x_20732:
        /* <DEDUP_REMOVED lines=21> */
.L_x_20737:
[----:B------:R-:W-:Y:S02]  /*18f0*/  MOV R92, R142 ;  /* 0x0000008e005c7202 */ /* 0x000fe40000000f00 */
.L_x_20738:
[----:B------:R-:W-:Y:S05]  /*1900*/  BSYNC B1 ;  /* 0x0000000000017941 */ /* 0x000fea0003800000 */
.L_x_20736:
        /* <DEDUP_REMOVED lines=16> */
.L_x_20742:
[----:B------:R-:W-:Y:S05]  /*1a10*/  BSYNC B2 ;  /* 0x0000000000027941 */ /* 0x000fea0003800000 */
.L_x_20741:
        /* <DEDUP_REMOVED lines=43> */
.L_x_20740:
[----:B------:R-:W-:Y:S05]  /*1cd0*/  BSYNC B1 ;  /* 0x0000000000017941 */ /* 0x000fea0003800000 */
.L_x_20739:
        /* <DEDUP_REMOVED lines=20> */
.L_x_20744:
[----:B------:R-:W-:Y:S02]  /*1e20*/  IMAD.MOV.U32 R92, RZ, RZ, R142 ;  /* 0x000000ffff5c7224 */ /* 0x000fe400078e008e */
.L_x_20745:
[----:B------:R-:W-:Y:S05]  /*1e30*/  BSYNC B1 ;  /* 0x0000000000017941 */ /* 0x000fea0003800000 */
.L_x_20743:
        /* <DEDUP_REMOVED lines=16> */
.L_x_20749:
[----:B------:R-:W-:Y:S05]  /*1f40*/  BSYNC B2 ;  /* 0x0000000000027941 */ /* 0x000fea0003800000 */
.L_x_20748:
        /* <DEDUP_REMOVED lines=44> */
.L_x_20747:
[----:B------:R-:W-:Y:S05]  /*2210*/  BSYNC B1 ;  /* 0x0000000000017941 */ /* 0x000fea0003800000 */
.L_x_20746:
        /* <DEDUP_REMOVED lines=20> */
.L_x_20751:
[----:B------:R-:W-:Y:S02]  /*2360*/  IMAD.MOV.U32 R148, RZ, RZ, R142 ;  /* 0x000000ffff947224 */ /* 0x000fe400078e008e */
.L_x_20752:
[----:B------:R-:W-:Y:S05]  /*2370*/  BSYNC B1 ;  /* 0x0000000000017941 */ /* 0x000fea0003800000 */
.L_x_20750:
        /* <DEDUP_REMOVED lines=16> */
.L_x_20756:
[----:B------:R-:W-:Y:S05]  /*2480*/  BSYNC B2 ;  /* 0x0000000000027941 */ /* 0x000fea0003800000 */
.L_x_20755:
        /* <DEDUP_REMOVED lines=41> */
[----:B------:R-:W-:Y:S01]  /*2720*/  HFMA2.MMA R93, -RZ, RZ, 0, 0 ;  /* 0x00000000ff5d7435 */ /* 0x000fe200000001ff */
[----:B------:R-:W-:-:S05]  /*2730*/  IMAD.MOV.U32 R144, RZ, RZ, R92 ;  /* 0x000000ffff907224 */ /* 0x000fca00078e005c */
.L_x_20754:
[----:B------:R-:W-:Y:S05]  /*2740*/  BSYNC B1 ;  /* 0x0000000000017941 */ /* 0x000fea0003800000 */
.L_x_20753:
        /* <DEDUP_REMOVED lines=20> */
.L_x_20758:
[----:B------:R-:W-:Y:S02]  /*2890*/  MOV R150, R142 ;  /* 0x0000008e00967202 */ /* 0x000fe40000000f00 */
.L_x_20759:
[----:B------:R-:W-:Y:S05]  /*28a0*/  BSYNC B1 ;  /* 0x0000000000017941 */ /* 0x000fea0003800000 */
.L_x_20757:
        /* <DEDUP_REMOVED lines=16> */
.L_x_20763:
[----:B------:R-:W-:Y:S05]  /*29b0*/  BSYNC B2 ;  /* 0x0000000000027941 */ /* 0x000fea0003800000 */
.L_x_20762:
        /* <DEDUP_REMOVED lines=44> */
.L_x_20761:
[----:B------:R-:W-:Y:S05]  /*2c80*/  BSYNC B1 ;  /* 0x0000000000017941 */ /* 0x000fea0003800000 */
.L_x_20760:
        /* <DEDUP_REMOVED lines=20> */
.L_x_20765:
[----:B------:R-:W-:Y:S02]  /*2dd0*/  IMAD.MOV.U32 R150, RZ, RZ, R142 ;  /* 0x000000ffff967224 */ /* 0x000fe400078e008e */
.L_x_20766:
[----:B------:R-:W-:Y:S05]  /*2de0*/  BSYNC B1 ;  /* 0x0000000000017941 */ /* 0x000fea0003800000 */
.L_x_20764:
        /* <DEDUP_REMOVED lines=16> */
.L_x_20770:
[----:B------:R-:W-:Y:S05]  /*2ef0*/  BSYNC B2 ;  /* 0x0000000000027941 */ /* 0x000fea0003800000 */
.L_x_20769:
        /* <DEDUP_REMOVED lines=44> */
.L_x_20768:
[----:B------:R-:W-:Y:S05]  /*31c0*/  BSYNC B1 ;  /* 0x0000000000017941 */ /* 0x000fea0003800000 */
.L_x_20767:
        /* <DEDUP_REMOVED lines=20> */
.L_x_20772:
[----:B------:R-:W-:Y:S02]  /*3310*/  MOV R150, R142 ;  /* 0x0000008e00967202 */ /* 0x000fe40000000f00 */
.L_x_20773:
[----:B------:R-:W-:Y:S05]  /*3320*/  BSYNC B1 ;  /* 0x0000000000017941 */ /* 0x000fea0003800000 */
.L_x_20771:
        /* <DEDUP_REMOVED lines=18> */
.L_x_20777:
[----:B------:R-:W-:Y:S05]  /*3450*/  BSYNC B2 ;  /* 0x0000000000027941 */ /* 0x000fea0003800000 */
.L_x_20776:
        /* <DEDUP_REMOVED lines=44> */
.L_x_20775:
[----:B------:R-:W-:Y:S05]  /*3720*/  BSYNC B1 ;  /* 0x0000000000017941 */ /* 0x000fea0003800000 */
.L_x_20774:
[----:B------:R-:W0:Y:S01]  /*3730*/  I2F.U32 R110, R150 ;  /* 0x00000096006e7306 */ /* 0x000e220000201000 */
[----:B------:R-:W-:Y:S01]  /*3740*/  HADD2.F32 R95, -RZ, R95.H1_H1 ;  /* 0x3000005fff5f7230 */ /* 0x000fe20000004100 */
[----:B------:R-:W-:Y:S02]  /*3750*/  SEL R148, RZ, 0x1, P1 ;  /* 0x00000001ff947807 */ /* 0x000fe40000800000 */
[----:B------:R-:W-:-:S02]  /*3760*/  ISETP.NE.AND P6, PT, R146, RZ, PT ;  /* 0x000000ff9200720c */ /* 0x000fc40003fc5270 */
[----:B------:R-:W-:Y:S01]  /*3770*/  SEL R156, RZ, 0x10000, P5 ;  /* 0x00010000ff9c7807 */ /* 0x000fe20002800000 */
[----:B------:R-:W-:Y:S01]  /*3780*/  FMUL.FTZ R95, R95, R108 ;  /* 0x0000006c5f5f7220 */ /* 0x000fe20000410000 */
[----:B------:R-:W-:Y:S01]  /*3790*/  ISETP.NE.AND P5, PT, R147, RZ, PT ;  /* 0x000000ff9300720c */ /* 0x000fe20003fa5270 */
[----:B------:R-:W-:Y:S01]  /*37a0*/  IMAD.WIDE.U32 R148, R148, 0x10000, RZ ;  /* 0x0001000094947825 */ /* 0x000fe200078e00ff */
[----:B------:R-:W-:Y:S02]  /*37b0*/  SEL R146, RZ, 0x1, P2 ;  /* 0x00000001ff927807 */ /* 0x000fe40001000000 */
[----:B------:R-:W-:Y:S01]  /*37c0*/  SEL R145, RZ, 0x100, P4 ;  /* 0x00000100ff917807 */ /* 0x000fe20002000000 */
[----:B------:R-:W-:Y:S01]  /*37d0*/  FMUL.FTZ R95, R95, c[0x0][0x1e8] ;  /* 0x00007a005f5f7a20 */ /* 0x000fe20000410000 */
[----:B------:R-:W-:Y:S01]  /*37e0*/  SEL R151, RZ, 0x1, P5 ;  /* 0x00000001ff977807 */ /* 0x000fe20002800000 */
[----:B------:R-:W-:Y:S01]  /*37f0*/  IMAD.WIDE.U32 R146, R146, 0x1000000, RZ ;  /* 0x0100000092927825 */ /* 0x000fe200078e00ff */
[----:B------:R-:W-:-:S03]  /*3800*/  SEL R111, RZ, 0x1, P3 ;  /* 0x00000001ff6f7807 */ /* 0x000fc60001800000 */
[----:B0-----:R-:W-:Y:S02]  /*3810*/  FFMA.FTZ R110, R110, R109, 1.1641532182693481445e-10 ;  /* 0x2f0000006e6e7423 */ /* 0x001fe4000001006d */
[----:B------:R-:W-:-:S03]  /*3820*/  IMAD.WIDE.U32 R150, R151, 0x100, RZ ;  /* 0x0000010097967825 */ /* 0x000fc600078e00ff */
[----:B------:R-:W-:-:S04]  /*3830*/  FSETP.GTU.FTZ.AND P1, PT, R110, c[0x0][0x1e4], PT ;  /* 0x000079006e007a0b */ /* 0x000fc80003f3c000 */
        /* <DEDUP_REMOVED lines=17> */
.L_x_20721:
[----:B------:R-:W-:Y:S05]  /*3950*/  BSYNC B0 ;  /* 0x0000000000007941 */ /* 0x000fea0003800000 */
.L_x_20720:
        /* <DEDUP_REMOVED lines=24> */
.L_x_20781:
[----:B0-2---:R-:W-:Y:S02]  /*3ae0*/  IMAD.MOV.U32 R146, RZ, RZ, R142 ;  /* 0x000000ffff927224 */ /* 0x005fe400078e008e */
.L_x_20782:
[----:B------:R-:W-:Y:S05]  /*3af0*/  BSYNC B1 ;  /* 0x0000000000017941 */ /* 0x000fea0003800000 */
.L_x_20780:
        /* <DEDUP_REMOVED lines=16> */
.L_x_20786:
[----:B------:R-:W-:Y:S05]  /*3c00*/  BSYNC B2 ;  /* 0x0000000000027941 */ /* 0x000fea0003800000 */
.L_x_20785:
        /* <DEDUP_REMOVED lines=42> */
.L_x_20784:
[----:B------:R-:W-:Y:S05]  /*3eb0*/  BSYNC B1 ;  /* 0x0000000000017941 */ /* 0x000fea0003800000 */
.L_x_20783:
[----:B------:R-:W0:Y:S01]  /*3ec0*/  I2F.U32 R81, R146 ;  /* 0x0000009200517306 */ /* 0x000e220000201000 */
[----:B------:R-:W-:Y:S01]  /*3ed0*/  HFMA2.MMA R110, -RZ, RZ, 0.1171875, 0 ;  /* 0x2f800000ff6e7435 */ /* 0x000fe200000001ff */
        /* <DEDUP_REMOVED lines=22> */
.L_x_20788:
[----:B------:R-:W-:Y:S02]  /*4040*/  MOV R148, R142 ;  /* 0x0000008e00947202 */ /* 0x000fe40000000f00 */
.L_x_20789:
[----:B------:R-:W-:Y:S05]  /*4050*/  BSYNC B1 ;  /* 0x0000000000017941 */ /* 0x000fea0003800000 */
.L_x_20787:
        /* <DEDUP_REMOVED lines=16> */
.L_x_20793:
[----:B------:R-:W-:Y:S05]  /*4160*/  BSYNC B2 ;  /* 0x0000000000027941 */ /* 0x000fea0003800000 */
.L_x_20792:
        /* <DEDUP_REMOVED lines=44> */
.L_x_20791:
[----:B------:R-:W-:Y:S05]  /*4430*/  BSYNC B1 ;  /* 0x0000000000017941 */ /* 0x000fea0003800000 */
.L_x_20790:
        /* <DEDUP_REMOVED lines=21> */
.L_x_20795:
[----:B------:R-:W-:Y:S02]  /*4590*/  IMAD.MOV.U32 R96, RZ, RZ, R142 ;  /* 0x000000ffff607224 */ /* 0x000fe400078e008e */
.L_x_20796:
[----:B------:R-:W-:Y:S05]  /*45a0*/  BSYNC B1 ;  /* 0x0000000000017941 */ /* 0x000fea0003800000 */
.L_x_20794:
        /* <DEDUP_REMOVED lines=16> */
.L_x_20800:
[----:B------:R-:W-:Y:S05]  /*46b0*/  BSYNC B2 ;  /* 0x0000000000027941 */ /* 0x000fea0003800000 */
.L_x_20799:
        /* <DEDUP_REMOVED lines=44> */
.L_x_20798:
[----:B------:R-:W-:Y:S05]  /*4980*/  BSYNC B1 ;  /* 0x0000000000017941 */ /* 0x000fea0003800000 */
.L_x_20797:
        /* <DEDUP_REMOVED lines=20> */
.L_x_20802:
[----:B------:R-:W-:Y:S02]  /*4ad0*/  MOV R96, R142 ;  /* 0x0000008e00607202 */ /* 0x000fe40000000f00 */
.L_x_20803:
[----:B------:R-:W-:Y:S05]  /*4ae0*/  BSYNC B1 ;  /* 0x0000000000017941 */ /* 0x000fea0003800000 */
.L_x_20801:
        /* <DEDUP_REMOVED lines=16> */
.L_x_20807:
[----:B------:R-:W-:Y:S05]  /*4bf0*/  BSYNC B2 ;  /* 0x0000000000027941 */ /* 0x000fea0003800000 */
.L_x_20806:
        /* <DEDUP_REMOVED lines=43> */
.L_x_20805:
[----:B------:R-:W-:Y:S05]  /*4eb0*/  BSYNC B1 ;  /* 0x0000000000017941 */ /* 0x000fea0003800000 */
.L_x_20804:
        /* <DEDUP_REMOVED lines=20> */
.L_x_20809:
[----:B------:R-:W-:Y:S02]  /*5000*/  IMAD.MOV.U32 R148, RZ, RZ, R142 ;  /* 0x000000ffff947224 */ /* 0x000fe400078e008e */
.L_x_20810:
[----:B------:R-:W-:Y:S05]  /*5010*/  BSYNC B1 ;  /* 0x0000000000017941 */ /* 0x000fea0003800000 */
.L_x_20808:
        /* <DEDUP_REMOVED lines=16> */
.L_x_20814:
[----:B------:R-:W-:Y:S05]  /*5120*/  BSYNC B2 ;  /* 0x0000000000027941 */ /* 0x000fea0003800000 */
.L_x_20813:
        /* <DEDUP_REMOVED lines=44> */
.L_x_20812:
[----:B------:R-:W-:Y:S05]  /*53f0*/  BSYNC B1 ;  /* 0x0000000000017941 */ /* 0x000fea0003800000 */
.L_x_20811:
        /* <DEDUP_REMOVED lines=20> */
.L_x_20816:
[----:B------:R-:W-:Y:S02]  /*5540*/  IMAD.MOV.U32 R151, RZ, RZ, R142 ;  /* 0x000000ffff977224 */ /* 0x000fe400078e008e */
.L_x_20817:
[----:B------:R-:W-:Y:S05]  /*5550*/  BSYNC B1 ;  /* 0x0000000000017941 */ /* 0x000fea0003800000 */
.L_x_20815:
        /* <DEDUP_REMOVED lines=16> */
.L_x_20821:
[----:B------:R-:W-:Y:S05]  /*5660*/  BSYNC B2 ;  /* 0x0000000000027941 */ /* 0x000fea0003800000 */
.L_x_20820:
        /* <DEDUP_REMOVED lines=43> */
.L_x_20819:
[----:B------:R-:W-:Y:S05]  /*5920*/  BSYNC B1 ;  /* 0x0000000000017941 */ /* 0x000fea0003800000 */
.L_x_20818:
        /* <DEDUP_REMOVED lines=20> */
.L_x_20823:
[----:B------:R-:W-:Y:S02]  /*5a70*/  MOV R151, R142 ;  /* 0x0000008e00977202 */ /* 0x000fe40000000f00 */
.L_x_20824:
[----:B------:R-:W-:Y:S05]  /*5a80*/  BSYNC B1 ;  /* 0x0000000000017941 */ /* 0x000fea0003800000 */
.L_x_20822:
        /* <DEDUP_REMOVED lines=16> */
.L_x_20828:
[----:B------:R-:W-:Y:S05]  /*5b90*/  BSYNC B2 ;  /* 0x0000000000027941 */ /* 0x000fea0003800000 */
.L_x_20827:
        /* <DEDUP_REMOVED lines=43> */
.L_x_20826:
[----:B------:R-:W-:Y:S05]  /*5e50*/  BSYNC B1 ;  /* 0x0000000000017941 */ /* 0x000fea0003800000 */
.L_x_20825:
        /* <DEDUP_REMOVED lines=20> */
.L_x_20830:
[----:B------:R-:W-:Y:S02]  /*5fa0*/  IMAD.MOV.U32 R151, RZ, RZ, R142 ;  /* 0x000000ffff977224 */ /* 0x000fe400078e008e */
.L_x_20831:
[----:B------:R-:W-:Y:S05]  /*5fb0*/  BSYNC B1 ;  /* 0x0000000000017941 */ /* 0x000fea0003800000 */
.L_x_20829:
        /* <DEDUP_REMOVED lines=18> */
.L_x_20835:
[----:B------:R-:W-:Y:S05]  /*60e0*/  BSYNC B2 ;  /* 0x0000000000027941 */ /* 0x000fea0003800000 */
.L_x_20834:
        /* <DEDUP_REMOVED lines=43> */
.L_x_20833:
[----:B------:R-:W-:Y:S05]  /*63a0*/  BSYNC B1 ;  /* 0x0000000000017941 */ /* 0x000fea0003800000 */
.L_x_20832:
[----:B------:R-:W-:Y:S01]  /*63b0*/  ISETP.NE.AND P6, PT, R111, RZ, PT ;  /* 0x000000ff6f00720c */ /* 0x000fe20003fc5270 */
[----:B------:R-:W-:Y:S01]  /*63c0*/  HADD2.F32 R99, -RZ, R99.H1_H1 ;  /* 0x30000063ff637230 */ /* 0x000fe20000004100 */
[----:B------:R-:W0:Y:S01]  /*63d0*/  I2F.U32 R111, R151 ;  /* 0x00000097006f7306 */ /* 0x000e220000201000 */
[----:B------:R-:W-:Y:S02]  /*63e0*/  SEL R148, RZ, 0x1, P1 ;  /* 0x00000001ff947807 */ /* 0x000fe40000800000 */
[----:B------:R-:W-:Y:S01]  /*63f0*/  SEL R156, RZ, 0x10000, P5 ;  /* 0x00010000ff9c7807 */ /* 0x000fe20002800000 */
[----:B------:R-:W-:Y:S01]  /*6400*/  FMUL.FTZ R99, R99, R108 ;  /* 0x0000006c63637220 */ /* 0x000fe20000410000 */
[----:B------:R-:W-:Y:S01]  /*6410*/  ISETP.NE.AND P5, PT, R150, RZ, PT ;  /* 0x000000ff9600720c */ /* 0x000fe20003fa5270 */
[----:B------:R-:W-:Y:S01]  /*6420*/  IMAD.WIDE.U32 R148, R148, 0x10000, RZ ;  /* 0x0001000094947825 */ /* 0x000fe200078e00ff */
[----:B------:R-:W-:-:S02]  /*6430*/  SEL R147, RZ, 0x100, P4 ;  /* 0x00000100ff937807 */ /* 0x000fc40002000000 */
[----:B------:R-:W-:Y:S01]  /*6440*/  SEL R146, RZ, 0x1, P2 ;  /* 0x00000001ff927807 */ /* 0x000fe20001000000 */
[----:B------:R-:W-:Y:S01]  /*6450*/  FMUL.FTZ R99, R99, c[0x0][0x1e8] ;  /* 0x00007a0063637a20 */ /* 0x000fe20000410000 */
[----:B------:R-:W-:Y:S02]  /*6460*/  SEL R150, RZ, 0x1, P5 ;  /* 0x00000001ff967807 */ /* 0x000fe40002800000 */
        /* <DEDUP_REMOVED lines=22> */
.L_x_20779:
[----:B------:R-:W-:Y:S05]  /*65d0*/  BSYNC B0 ;  /* 0x0000000000007941 */ /* 0x000fea0003800000 */
.L_x_20778:
        /* <DEDUP_REMOVED lines=24> */
.L_x_20839:
[----:B0-2---:R-:W-:Y:S02]  /*6760*/  IMAD.MOV.U32 R146, RZ, RZ, R142 ;  /* 0x000000ffff927224 */ /* 0x005fe400078e008e */
.L_x_20840:
[----:B------:R-:W-:Y:S05]  /*6770*/  BSYNC B1 ;  /* 0x0000000000017941 */ /* 0x000fea0003800000 */
.L_x_20838:
        /* <DEDUP_REMOVED lines=16> */
.L_x_20844:
[----:B------:R-:W-:Y:S05]  /*6880*/  BSYNC B2 ;  /* 0x0000000000027941 */ /* 0x000fea0003800000 */
.L_x_20843:
        /* <DEDUP_REMOVED lines=42> */
.L_x_20842:
[----:B------:R-:W-:Y:S05]  /*6b30*/  BSYNC B1 ;  /* 0x0000000000017941 */ /* 0x000fea0003800000 */
.L_x_20841:
        /* <DEDUP_REMOVED lines=24> */
.L_x_20846:
[----:B------:R-:W-:Y:S02]  /*6cc0*/  MOV R148, R142 ;  /* 0x0000008e00947202 */ /* 0x000fe40000000f00 */
.L_x_20847:
[----:B------:R-:W-:Y:S05]  /*6cd0*/  BSYNC B1 ;  /* 0x0000000000017941 */ /* 0x000fea0003800000 */
.L_x_20845:
        /* <DEDUP_REMOVED lines=16> */
.L_x_20851:
[----:B------:R-:W-:Y:S05]  /*6de0*/  BSYNC B2 ;  /* 0x0000000000027941 */ /* 0x000fea0003800000 */
.L_x_20850:
        /* <DEDUP_REMOVED lines=44> */
.L_x_20849:
[----:B------:R-:W-:Y:S05]  /*70b0*/  BSYNC B1 ;  /* 0x0000000000017941 */ /* 0x000fea0003800000 */
.L_x_20848:
        /* <DEDUP_REMOVED lines=21> */
.L_x_20853:
[----:B------:R-:W-:Y:S02]  /*7210*/  IMAD.MOV.U32 R100, RZ, RZ, R142 ;  /* 0x000000ffff647224 */ /* 0x000fe400078e008e */
.L_x_20854:
[----:B------:R-:W-:Y:S05]  /*7220*/  BSYNC B1 ;  /* 0x0000000000017941 */ /* 0x000fea0003800000 */
.L_x_20852:
        /* <DEDUP_REMOVED lines=16> */
.L_x_20858:
[----:B------:R-:W-:Y:S05]  /*7330*/  BSYNC B2 ;  /* 0x0000000000027941 */ /* 0x000fea0003800000 */
.L_x_20857:
        /* <DEDUP_REMOVED lines=44> */
.L_x_20856:
[----:B------:R-:W-:Y:S05]  /*7600*/  BSYNC B1 ;  /* 0x0000000000017941 */ /* 0x000fea0003800000 */
.L_x_20855:
        /* <DEDUP_REMOVED lines=20> */
.L_x_20860:
[----:B------:R-:W-:Y:S02]  /*7750*/  MOV R100, R142 ;  /* 0x0000008e00647202 */ /* 0x000fe40000000f00 */
.L_x_20861:
[----:B------:R-:W-:Y:S05]  /*7760*/  BSYNC B1 ;  /* 0x0000000000017941 */ /* 0x000fea0003800000 */
.L_x_20859:
        /* <DEDUP_REMOVED lines=16> */
.L_x_20865:
[----:B------:R-:W-:Y:S05]  /*7870*/  BSYNC B2 ;  /* 0x0000000000027941 */ /* 0x000fea0003800000 */
.L_x_20864:
        /* <DEDUP_REMOVED lines=43> */
.L_x_20863:
[----:B------:R-:W-:Y:S05]  /*7b30*/  BSYNC B1 ;  /* 0x0000000000017941 */ /* 0x000fea0003800000 */
.L_x_20862:
        /* <DEDUP_REMOVED lines=20> */
.L_x_20867:
[----:B------:R-:W-:Y:S02]  /*7c80*/  IMAD.MOV.U32 R148, RZ, RZ, R142 ;  /* 0x000000ffff947224 */ /* 0x000fe400078e008e */
.L_x_20868:
[----:B------:R-:W-:Y:S05]  /*7c90*/  BSYNC B1 ;  /* 0x0000000000017941 */ /* 0x000fea0003800000 */
.L_x_20866:
        /* <DEDUP_REMOVED lines=16> */
.L_x_20872:
[----:B------:R-:W-:Y:S05]  /*7da0*/  BSYNC B2 ;  /* 0x0000000000027941 */ /* 0x000fea0003800000 */
.L_x_20871:
        /* <DEDUP_REMOVED lines=44> */
.L_x_20870:
[----:B------:R-:W-:Y:S05]  /*8070*/  BSYNC B1 ;  /* 0x0000000000017941 */ /* 0x000fea0003800000 */
.L_x_20869:
        /* <DEDUP_REMOVED lines=20> */
.L_x_20874:
[----:B------:R-:W-:Y:S02]  /*81c0*/  IMAD.MOV.U32 R151, RZ, RZ, R142 ;  /* 0x000000ffff977224 */ /* 0x000fe400078e008e */
.L_x_20875:
[----:B------:R-:W-:Y:S05]  /*81d0*/  BSYNC B1 ;  /* 0x0000000000017941 */ /* 0x000fea0003800000 */
.L_x_20873:
        /* <DEDUP_REMOVED lines=16> */
.L_x_20879:
[----:B------:R-:W-:Y:S05]  /*82e0*/  BSYNC B2 ;  /* 0x0000000000027941 */ /* 0x000fea0003800000 */
.L_x_20878:
        /* <DEDUP_REMOVED lines=43> */
.L_x_20877:
[----:B------:R-:W-:Y:S05]  /*85a0*/  BSYNC B1 ;  /* 0x0000000000017941 */ /* 0x000fea0003800000 */
.L_x_20876:
        /* <DEDUP_REMOVED lines=20> */
.L_x_20881:
[----:B------:R-:W-:Y:S02]  /*86f0*/  MOV R151, R142 ;  /* 0x0000008e00977202 */ /* 0x000fe40000000f00 */
.L_x_20882:
[----:B------:R-:W-:Y:S05]  /*8700*/  BSYNC B1 ;  /* 0x0000000000017941 */ /* 0x000fea0003800000 */
.L_x_20880:
        /* <DEDUP_REMOVED lines=16> */
.L_x_20886:
[----:B------:R-:W-:Y:S05]  /*8810*/  BSYNC B2 ;  /* 0x0000000000027941 */ /* 0x000fea0003800000 */
.L_x_20885:
        /* <DEDUP_REMOVED lines=43> */
.L_x_20884:
[----:B------:R-:W-:Y:S05]  /*8ad0*/  BSYNC B1 ;  /* 0x0000000000017941 */ /* 0x000fea0003800000 */
.L_x_20883:
        /* <DEDUP_REMOVED lines=20> */
.L_x_20888:
[----:B------:R-:W-:Y:S02]  /*8c20*/  IMAD.MOV.U32 R151, RZ, RZ, R142 ;  /* 0x000000ffff977224 */ /* 0x000fe400078e008e */
.L_x_20889:
[----:B------:R-:W-:Y:S05]  /*8c30*/  BSYNC B1 ;  /* 0x0000000000017941 */ /* 0x000fea0003800000 */
.L_x_20887:
        /* <DEDUP_REMOVED lines=18> */
.L_x_20893:
[----:B------:R-:W-:Y:S05]  /*8d60*/  BSYNC B2 ;  /* 0x0000000000027941 */ /* 0x000fea0003800000 */
.L_x_20892:
        /* <DEDUP_REMOVED lines=43> */
.L_x_20891:
[----:B------:R-:W-:Y:S05]  /*9020*/  BSYNC B1 ;  /* 0x0000000000017941 */ /* 0x000fea0003800000 */
.L_x_20890:
        /* <DEDUP_REMOVED lines=34> */
.L_x_20837:
[----:B------:R-:W-:Y:S05]  /*9250*/  BSYNC B0 ;  /* 0x0000000000007941 */ /* 0x000fea0003800000 */
.L_x_20836:
        /* <DEDUP_REMOVED lines=24> */
.L_x_20897:
[----:B0-2---:R-:W-:Y:S02]  /*93e0*/  IMAD.MOV.U32 R146, RZ, RZ, R142 ;  /* 0x000000ffff927224 */ /* 0x005fe400078e008e */
.L_x_20898:
[----:B------:R-:W-:Y:S05]  /*93f0*/  BSYNC B1 ;  /* 0x0000000000017941 */ /* 0x000fea0003800000 */
.L_x_20896:
        /* <DEDUP_REMOVED lines=16> */
.L_x_20902:
[----:B------:R-:W-:Y:S05]  /*9500*/  BSYNC B2 ;  /* 0x0000000000027941 */ /* 0x000fea0003800000 */
.L_x_20901:
        /* <DEDUP_REMOVED lines=42> */
.L_x_20900:
[----:B------:R-:W-:Y:S05]  /*97b0*/  BSYNC B1 ;  /* 0x0000000000017941 */ /* 0x000fea0003800000 */
.L_x_20899:
        /* <DEDUP_REMOVED lines=24> */
.L_x_20904:
[----:B------:R-:W-:Y:S02]  /*9940*/  IMAD.MOV.U32 R148, RZ, RZ, R142 ;  /* 0x000000ffff947224 */ /* 0x000fe400078e008e */
.L_x_20905:
[----:B------:R-:W-:Y:S05]  /*9950*/  BSYNC B1 ;  /* 0x0000000000017941 */ /* 0x000fea0003800000 */
.L_x_20903:
        /* <DEDUP_REMOVED lines=16> */
.L_x_20909:
[----:B------:R-:W-:Y:S05]  /*9a60*/  BSYNC B2 ;  /* 0x0000000000027941 */ /* 0x000fea0003800000 */
.L_x_20908:
        /* <DEDUP_REMOVED lines=44> */
.L_x_20907:
[----:B------:R-:W-:Y:S05]  /*9d30*/  BSYNC B1 ;  /* 0x0000000000017941 */ /* 0x000fea0003800000 */
.L_x_20906:
        /* <DEDUP_REMOVED lines=21> */
.L_x_20911:
[----:B------:R-:W-:Y:S02]  /*9e90*/  MOV R104, R142 ;  /* 0x0000008e00687202 */ /* 0x000fe40000000f00 */
.L_x_20912:
[----:B------:R-:W-:Y:S05]  /*9ea0*/  BSYNC B1 ;  /* 0x0000000000017941 */ /* 0x000fea0003800000 */
.L_x_20910:
        /* <DEDUP_REMOVED lines=16> */
.L_x_20916:
[----:B------:R-:W-:Y:S05]  /*9fb0*/  BSYNC B2 ;  /* 0x0000000000027941 */ /* 0x000fea0003800000 */
.L_x_20915:
        /* <DEDUP_REMOVED lines=44> */
.L_x_20914:
[----:B------:R-:W-:Y:S05]  /*a280*/  BSYNC B1 ;  /* 0x0000000000017941 */ /* 0x000fea0003800000 */
.L_x_20913:
        /* <DEDUP_REMOVED lines=20> */
.L_x_20918:
[----:B------:R-:W-:Y:S02]  /*a3d0*/  IMAD.MOV.U32 R104, RZ, RZ, R142 ;  /* 0x000000ffff687224 */ /* 0x000fe400078e008e */
.L_x_20919:
[----:B------:R-:W-:Y:S05]  /*a3e0*/  BSYNC B1 ;  /* 0x0000000000017941 */ /* 0x000fea0003800000 */
.L_x_20917:
        /* <DEDUP_REMOVED lines=16> */
.L_x_20923:
[----:B------:R-:W-:Y:S05]  /*a4f0*/  BSYNC B2 ;  /* 0x0000000000027941 */ /* 0x000fea0003800000 */
.L_x_20922:
        /* <DEDUP_REMOVED lines=43> */
.L_x_20921:
[----:B------:R-:W-:Y:S05]  /*a7b0*/  BSYNC B1 ;  /* 0x0000000000017941 */ /* 0x000fea0003800000 */
.L_x_20920:
        /* <DEDUP_REMOVED lines=20> */
.L_x_20925:
[----:B------:R-:W-:Y:S02]  /*a900*/  IMAD.MOV.U32 R148, RZ, RZ, R142 ;  /* 0x000000ffff947224 */ /* 0x000fe400078e008e */
.L_x_20926:
[----:B------:R-:W-:Y:S05]  /*a910*/  BSYNC B1 ;  /* 0x0000000000017941 */ /* 0x000fea0003800000 */
.L_x_20924:
        /* <DEDUP_REMOVED lines=16> */
.L_x_20930:
[----:B------:R-:W-:Y:S05]  /*aa20*/  BSYNC B2 ;  /* 0x0000000000027941 */ /* 0x000fea0003800000 */
.L_x_20929:
        /* <DEDUP_REMOVED lines=44> */
.L_x_20928:
[----:B------:R-:W-:Y:S05]  /*acf0*/  BSYNC B1 ;  /* 0x0000000000017941 */ /* 0x000fea0003800000 */
.L_x_20927:
        /* <DEDUP_REMOVED lines=20> */
.L_x_20932:
[----:B------:R-:W-:Y:S02]  /*ae40*/  IMAD.MOV.U32 R151, RZ, RZ, R142 ;  /* 0x000000ffff977224 */ /* 0x000fe400078e008e */
.L_x_20933:
[----:B------:R-:W-:Y:S05]  /*ae50*/  BSYNC B1 ;  /* 0x0000000000017941 */ /* 0x000fea0003800000 */
.L_x_20931:
        /* <DEDUP_REMOVED lines=16> */
.L_x_20937:
[----:B------:R-:W-:Y:S05]  /*af60*/  BSYNC B2 ;  /* 0x0000000000027941 */ /* 0x000fea0003800000 */
.L_x_20936:
        /* <DEDUP_REMOVED lines=43> */
.L_x_20935:
[----:B------:R-:W-:Y:S05]  /*b220*/  BSYNC B1 ;  /* 0x0000000000017941 */ /* 0x000fea0003800000 */
.L_x_20934:
        /* <DEDUP_REMOVED lines=20> */
.L_x_20939:
[----:B------:R-:W-:Y:S02]  /*b370*/  IMAD.MOV.U32 R151, RZ, RZ, R142 ;  /* 0x000000ffff977224 */ /* 0x000fe400078e008e */
.L_x_20940:
[----:B------:R-:W-:Y:S05]  /*b380*/  BSYNC B1 ;  /* 0x0000000000017941 */ /* 0x000fea0003800000 */
.L_x_20938:
        /* <DEDUP_REMOVED lines=16> */
.L_x_20944:
[----:B------:R-:W-:Y:S05]  /*b490*/  BSYNC B2 ;  /* 0x0000000000027941 */ /* 0x000fea0003800000 */
.L_x_20943:
        /* <DEDUP_REMOVED lines=43> */
.L_x_20942:
[----:B------:R-:W-:Y:S05]  /*b750*/  BSYNC B1 ;  /* 0x0000000000017941 */ /* 0x000fea0003800000 */
.L_x_20941:
        /* <DEDUP_REMOVED lines=20> */
.L_x_20946:
[----:B------:R-:W-:Y:S02]  /*b8a0*/  IMAD.MOV.U32 R151, RZ, RZ, R142 ;  /* 0x000000ffff977224 */ /* 0x000fe400078e008e */
.L_x_20947:
[----:B------:R-:W-:Y:S05]  /*b8b0*/  BSYNC B1 ;  /* 0x0000000000017941 */ /* 0x000fea0003800000 */
.L_x_20945:
        /* <DEDUP_REMOVED lines=18> */
.L_x_20951:
[----:B------:R-:W-:Y:S05]  /*b9e0*/  BSYNC B2 ;  /* 0x0000000000027941 */ /* 0x000fea0003800000 */
.L_x_20950:
        /* <DEDUP_REMOVED lines=43> */
.L_x_20949:
[----:B------:R-:W-:Y:S05]  /*bca0*/  BSYNC B1 ;  /* 0x0000000000017941 */ /* 0x000fea0003800000 */
.L_x_20948:
        /* <DEDUP_REMOVED lines=33> */
.L_x_20895:
[----:B------:R-:W-:Y:S05]  /*bec0*/  BSYNC B0 ;  /* 0x0000000000007941 */ /* 0x000fea0003800000 */
.L_x_20894:
        /* <DEDUP_REMOVED lines=43> */
.L_x_20964:
        /* <DEDUP_REMOVED lines=86> */
.L_x_20965:
        /* <DEDUP_REMOVED lines=20> */
[----:B------:R-:W-:-:S02]  /*c820*/  LOP3.LUT P0, RZ, R111, 0x1f, R0, 0xf8, !PT ;  /* 0x0000001f6fff7812 */ /* 0x000fc4000780f800 */
[----:B-1----:R-:W-:Y:S01]  /*c830*/  IADD3 R148, R145, R110, RZ ;  /* 0x0000006e91947210 */ /* 0x002fe20007ffe0ff */
[----:B------:R-:W-:Y:S04]  /*c840*/  I2F R158, R145 ;  /* 0x00000091009e7306 */ /* 0x000fe80000201400 */
[----:B------:R-:W1:Y:S04]  /*c850*/  SHFL.DOWN PT, R157, R148, 0x2, 0x1f ;  /* 0x08401f00949d7f89 */ /* 0x000e6800000e0000 */
[----:B0-----:R-:W0:Y:S08]  /*c860*/  I2F R150, R148 ;  /* 0x0000009400967306 */ /* 0x001e300000201400 */
[----:B0-----:R-:W-:Y:S01]  /*c870*/  MUFU.RCP R151, R150 ;  /* 0x0000009600977308 */ /* 0x001fe20000001000 */
[----:B-1----:R-:W-:Y:S01]  /*c880*/  IMAD.IADD R110, R148, 0x1, R157 ;  /* 0x00000001946e7824 */ /* 0x002fe200078e029d */
        /* <DEDUP_REMOVED lines=41> */
[----:B------:R-:W-:-:S03]  /*cb20*/  MOV R110, c[0x0][0x1e0] ;  /* 0x00007800006e7a02 */ /* 0x000fc60000000f00 */
[----:B------:R-:W0:Y:S04]  /*cb30*/  SHFL.IDX PT, R147, R147, RZ, 0x1f ;  /* 0x00001fff93937589 */ /* 0x000e2800000e0000 */
[----:B------:R-:W1:Y:S01]  /*cb40*/  SHFL.IDX PT, R109, R109, RZ, 0x1f ;  /* 0x00001fff6d6d7589 */ /* 0x000e6200000e0000 */
[C---:B0-----:R-:W-:Y:S01]  /*cb50*/  FMUL.FTZ R108, R147.reuse, R147 ;  /* 0x00000093936c7220 */ /* 0x041fe20000410000 */
[----:B------:R-:W-:-:S04]  /*cb60*/  FSEL R160, R147, RZ, !P1 ;  /* 0x000000ff93a07208 */ /* 0x000fc80004800000 */
[----:B------:R-:W-:Y:S01]  /*cb70*/  FSEL R111, R108, RZ, P1 ;  /* 0x000000ff6c6f7208 */ /* 0x000fe20000800000 */
[----:B-1----:R-:W-:Y:S02]  /*cb80*/  FFMA.FTZ R108, R109, R110, c[0x0][0x228] ;  /* 0x00008a006d6c7623 */ /* 0x002fe4000001006e */
[----:B------:R-:W-:Y:S02]  /*cb90*/  @!P0 IMAD.MOV.U32 R110, RZ, RZ, 0x4 ;  /* 0x00000004ff6e8424 */ /* 0x000fe400078e00ff */
        /* <DEDUP_REMOVED lines=21> */
[C---:B------:R-:W-:Y:S01]  /*ccf0*/  FMUL.FTZ R111, R145.reuse, R148 ;  /* 0x00000094916f7220 */ /* 0x040fe20000410000 */
[----:B------:R-:W-:Y:S01]  /*cd00*/  HFMA2.MMA R148, -RZ, RZ, 0, 9.5367431640625e-07 ;  /* 0x00000010ff947435 */ /* 0x000fe200000001ff */
        /* <DEDUP_REMOVED lines=12> */
[----:B------:R-:W-:-:S04]  /*cdd0*/  F2FP.PACK_AB R109, R146, R109 ;  /* 0x0000006d926d723e */ /* 0x000fc800000000ff */
[----:B------:R-:W-:Y:S01]  /*cde0*/  F2FP.PACK_AB R111, R158, R147 ;  /* 0x000000939e6f723e */ /* 0x000fe200000000ff */
[C---:B------:R-:W-:Y:S01]  /*cdf0*/  IMAD.WIDE.U32 R146, R139.reuse, R148, c[0x0][0x208] ;  /* 0x000082008b927625 */ /* 0x040fe200078e0094 */
[----:B------:R-:W-:-:S04]  /*ce00*/  IADD3 R139, R139, 0x100, RZ ;  /* 0x000001008b8b7810 */ /* 0x000fc80007ffe0ff */
[----:B------:R0:W-:Y:S03]  /*ce10*/  STG.E.128 [R146.64], R108 ;  /* 0x0000006c92007986 */ /* 0x0001e6000c101d04 */
.L_x_20955:
[----:B------:R-:W-:Y:S05]  /*ce20*/  BSYNC B0 ;  /* 0x0000000000007941 */ /* 0x000fea0003800000 */
.L_x_20954:
        /* <DEDUP_REMOVED lines=35> */
.L_x_20957:
[----:B------:R-:W-:Y:S05]  /*d060*/  BSYNC B0 ;  /* 0x0000000000007941 */ /* 0x000fea0003800000 */
.L_x_20956:
        /* <DEDUP_REMOVED lines=35> */
.L_x_20959:
[----:B------:R-:W-:Y:S05]  /*d2a0*/  BSYNC B0 ;  /* 0x0000000000007941 */ /* 0x000fea0003800000 */
.L_x_20958:
        /* <DEDUP_REMOVED lines=13> */
[----:B------:R-:W-:Y:S01]  /*d380*/  MOV R146, 0x10 ;  /* 0x0000001000927802 */ /* 0x000fe20000000f00 */
        /* <DEDUP_REMOVED lines=14> */
[----:B------:R-:W-:Y:S01]  /*d470*/  F2FP.PACK_AB R110, R156, R147 ;  /* 0x000000939c6e723e */ /* 0x000fe200000000ff */
[----:B------:R-:W-:Y:S01]  /*d480*/  IMAD.WIDE.U32 R146, R139, R146, c[0x0][0x208] ;  /* 0x000082008b927625 */ /* 0x000fe200078e0092 */
[----:B------:R-:W-:-:S02]  /*d490*/  F2FP.PACK_AB R111, R160, R111 ;  /* 0x0000006fa06f723e */ /* 0x000fc400000000ff */
[----:B------:R-:W-:Y:S02]  /*d4a0*/  F2FP.PACK_AB R109, R148, R109 ;  /* 0x0000006d946d723e */ /* 0x000fe400000000ff */
[----:B------:R-:W-:-:S05]  /*d4b0*/  F2FP.PACK_AB R108, R145, R108 ;  /* 0x0000006c916c723e */ /* 0x000fca00000000ff */
[----:B------:R0:W-:Y:S02]  /*d4c0*/  STG.E.128 [R146.64], R108 ;  /* 0x0000006c92007986 */ /* 0x0001e4000c101d04 */
.L_x_20961:
[----:B------:R-:W-:Y:S05]  /*d4d0*/  BSYNC B0 ;  /* 0x0000000000007941 */ /* 0x000fea0003800000 */
.L_x_20960:
[----:B------:R-:W-:Y:S02]  /*d4e0*/  IADD3 R121, R121, c[0x0][0x160], RZ ;  /* 0x0000580079797a10 */ /* 0x000fe40007ffe0ff */
[----:B------:R-:W-:Y:S02]  /*d4f0*/  LOP3.LUT P1, RZ, R136, 0xff, RZ, 0xc0, !PT ;  /* 0x000000ff88ff7812 */ /* 0x000fe4000782c0ff */
[----:B------:R-:W-:Y:S02]  /*d500*/  ISETP.GE.AND P0, PT, R121, c[0x0][0x164], PT ;  /* 0x0000590079007a0c */ /* 0x000fe40003f06270 */
[----:B------:R-:W-:-:S11]  /*d510*/  SEL R136, RZ, 0x1, P1 ;  /* 0x00000001ff887807 */ /* 0x000fd60000800000 */
[----:B01---5:R-:W-:Y:S01]  /*d520*/  @P0 CALL.REL.NOINC `(.L_x_20962) ;  /* 0x0000001000000944 */ /* 0x023fe20003c00000 */
[----:B------:R-:W-:Y:S05]  /*d530*/  BRA `(.L_x_20963) ;  /* 0xffff36c000007947 */ /* 0x000fea000383ffff */
.L_x_20962:
[----:B------:R-:W-:Y:S05]  /*d540*/  EXIT ;  /* 0x000000000000794d */ /* 0x000fea0003800000 */
.L_x_20952:
[----:B------:R-:W-:Y:S01]  /*d550*/  IMAD.MOV.U32 R156, RZ, RZ, 0x1 ;  /* 0x00000001ff9c7424 */ /* 0x000fe200078e00ff */
[----:B------:R-:W-:Y:S01]  /*d560*/  MOV R158, 0xffffffff ;  /* 0xffffffff009e7802 */ /* 0x000fe20000000f00 */
[----:B------:R-:W-:Y:S01]  /*d570*/  IMAD.MOV.U32 R145, RZ, RZ, 0x1f ;  /* 0x0000001fff917424 */ /* 0x000fe200078e00ff */
[----:B------:R-:W-:Y:S02]  /*d580*/  MOV R146, 0xd5a0 ;  /* 0x0000d5a000927802 */ /* 0x000fe40000000f00 */
[----:B-1---5:R-:W-:Y:S05]  /*d590*/  CALL.REL.NOINC `($__internal_120_$__cuda_sm70_shflsync_bfly_p) ;  /* 0x000007d000007944 */ /* 0x022fea0003c00000 */
[----:B-1----:R-:W-:Y:S01]  /*d5a0*/  IMAD.MOV.U32 R108, RZ, RZ, R145 ;  /* 0x000000ffff6c7224 */ /* 0x002fe200078e0091 */
[----:B0-----:R-:W-:Y:S05]  /*d5b0*/  BRA `(.L_x_20964) ;  /* 0xffffebc000007947 */ /* 0x001fea000383ffff */
.L_x_20953:
[----:B------:R-:W-:Y:S01]  /*d5c0*/  HFMA2.MMA R145, -RZ, RZ, 0, 1.847743988037109375e-06 ;  /* 0x0000001fff917435 */ /* 0x000fe200000001ff */
[----:B------:R-:W-:Y:S01]  /*d5d0*/  IMAD.MOV.U32 R156, RZ, RZ, 0x2 ;  /* 0x00000002ff9c7424 */ /* 0x000fe200078e00ff */
[----:B------:R-:W-:Y:S01]  /*d5e0*/  MOV R146, 0xd610 ;  /* 0x0000d61000927802 */ /* 0x000fe20000000f00 */
[----:B------:R-:W-:-:S03]  /*d5f0*/  IMAD.MOV.U32 R158, RZ, RZ, -0x1 ;  /* 0xffffffffff9e7424 */ /* 0x000fc600078e00ff */
[----:B-1---5:R-:W-:Y:S05]  /*d600*/  CALL.REL.NOINC `($__internal_120_$__cuda_sm70_shflsync_bfly_p) ;  /* 0x0000076000007944 */ /* 0x022fea0003c00000 */
[----:B01----:R-:W-:Y:S01]  /*d610*/  FADD.FTZ R109, R109, R145 ;  /* 0x000000916d6d7221 */ /* 0x003fe20000010000 */
[----:B------:R-:W-:Y:S01]  /*d620*/  MOV R145, 0x1f ;  /* 0x0000001f00917802 */ /* 0x000fe20000000f00 */
[----:B------:R-:W-:Y:S01]  /*d630*/  IMAD.MOV.U32 R156, RZ, RZ, 0x4 ;  /* 0x00000004ff9c7424 */ /* 0x000fe200078e00ff */
[----:B------:R-:W-:Y:S01]  /*d640*/  MOV R146, 0xd670 ;  /* 0x0000d67000927802 */ /* 0x000fe20000000f00 */
[----:B------:R-:W-:-:S02]  /*d650*/  IMAD.MOV.U32 R158, RZ, RZ, -0x1 ;  /* 0xffffffffff9e7424 */ /* 0x000fc400078e00ff */
[----:B------:R-:W-:Y:S05]  /*d660*/  CALL.REL.NOINC `($__internal_120_$__cuda_sm70_shflsync_bfly_p) ;  /* 0x0000070000007944 */ /* 0x000fea0003c00000 */
[----:B01----:R-:W-:Y:S01]  /*d670*/  FADD.FTZ R109, R109, R145 ;  /* 0x000000916d6d7221 */ /* 0x003fe20000010000 */
[----:B------:R-:W-:Y:S01]  /*d680*/  HFMA2.MMA R145, -RZ, RZ, 0, 1.847743988037109375e-06 ;  /* 0x0000001fff917435 */ /* 0x000fe200000001ff */
[----:B------:R-:W-:Y:S01]  /*d690*/  IMAD.MOV.U32 R156, RZ, RZ, 0x8 ;  /* 0x00000008ff9c7424 */ /* 0x000fe200078e00ff */
[----:B------:R-:W-:Y:S01]  /*d6a0*/  MOV R146, 0xd6d0 ;  /* 0x0000d6d000927802 */ /* 0x000fe20000000f00 */
[----:B------:R-:W-:-:S03]  /*d6b0*/  IMAD.MOV.U32 R158, RZ, RZ, -0x1 ;  /* 0xffffffffff9e7424 */ /* 0x000fc600078e00ff */
[----:B------:R-:W-:Y:S05]  /*d6c0*/  CALL.REL.NOINC `($__internal_120_$__cuda_sm70_shflsync_bfly_p) ;  /* 0x000006a000007944 */ /* 0x000fea0003c00000 */
[----:B01----:R-:W-:Y:S01]  /*d6d0*/  FADD.FTZ R109, R109, R145 ;  /* 0x000000916d6d7221 */ /* 0x003fe20000010000 */
[----:B------:R-:W-:Y:S01]  /*d6e0*/  MOV R145, 0x1f ;  /* 0x0000001f00917802 */ /* 0x000fe20000000f00 */
[----:B------:R-:W-:Y:S01]  /*d6f0*/  IMAD.MOV.U32 R156, RZ, RZ, 0x10 ;  /* 0x00000010ff9c7424 */ /* 0x000fe200078e00ff */
[----:B------:R-:W-:Y:S01]  /*d700*/  MOV R146, 0xd730 ;  /* 0x0000d73000927802 */ /* 0x000fe20000000f00 */
[----:B------:R-:W-:-:S02]  /*d710*/  IMAD.MOV.U32 R158, RZ, RZ, -0x1 ;  /* 0xffffffffff9e7424 */ /* 0x000fc400078e00ff */
[----:B------:R-:W-:Y:S05]  /*d720*/  CALL.REL.NOINC `($__internal_120_$__cuda_sm70_shflsync_bfly_p) ;  /* 0x0000064000007944 */ /* 0x000fea0003c00000 */
[----:B-1----:R-:W-:Y:S01]  /*d730*/  FADD.FTZ R108, R109, R145 ;  /* 0x000000916d6c7221 */ /* 0x002fe20000010000 */
[----:B------:R-:W-:Y:S01]  /*d740*/  ISETP.NE.AND P3, PT, R152, RZ, PT ;  /* 0x000000ff9800720c */ /* 0x000fe20003f65270 */
[----:B------:R-:W-:Y:S01]  /*d750*/  HFMA2.MMA R145, -RZ, RZ, 0, 1.847743988037109375e-06 ;  /* 0x0000001fff917435 */ /* 0x000fe200000001ff */
[----:B0-----:R-:W-:-:S02]  /*d760*/  IMAD.MOV.U32 R156, RZ, RZ, 0x1 ;  /* 0x00000001ff9c7424 */ /* 0x001fc400078e00ff */
[----:B------:R-:W-:Y:S02]  /*d770*/  FMUL.FTZ R108, R135, R108 ;  /* 0x0000006c876c7220 */ /* 0x000fe40000410000 */
[----:B------:R-:W-:Y:S02]  /*d780*/  IMAD.MOV.U32 R158, RZ, RZ, -0x1 ;  /* 0xffffffffff9e7424 */ /* 0x000fe400078e00ff */
        /* <DEDUP_REMOVED lines=67> */
[----:B------:R-:W-:Y:S05]  /*dbc0*/  CALL.REL.NOINC `($__internal_120_$__cuda_sm70_shflsync_bfly_p) ;  /* 0x000001a000007944 */ /* 0x000fea0003c00000 */
[----:B01----:R-:W-:Y:S01]  /*dbd0*/  FADD.FTZ R109, R148, R145 ;  /* 0x00000091946d7221 */ /* 0x003fe20000010000 */
[----:B------:R-:W-:Y:S01]  /*dbe0*/  MOV R156, 0x2 ;  /* 0x00000002009c7802 */ /* 0x000fe20000000f00 */
[----:B------:R-:W-:Y:S01]  /*dbf0*/  IMAD.MOV.U32 R145, RZ, RZ, 0x1f ;  /* 0x0000001fff917424 */ /* 0x000fe200078e00ff */
[----:B------:R-:W-:Y:S01]  /*dc00*/  MOV R146, 0xdc30 ;  /* 0x0000dc3000927802 */ /* 0x000fe20000000f00 */
[----:B------:R-:W-:Y:S02]  /*dc10*/  IMAD.MOV.U32 R158, RZ, RZ, -0x1 ;  /* 0xffffffffff9e7424 */ /* 0x000fe400078e00ff */
[----:B------:R-:W-:Y:S05]  /*dc20*/  CALL.REL.NOINC `($__internal_120_$__cuda_sm70_shflsync_bfly_p) ;  /* 0x0000014000007944 */ /* 0x000fea0003c00000 */
[----:B0-----:R-:W-:Y:S01]  /*dc30*/  HFMA2.MMA R156, -RZ, RZ, 0, 2.384185791015625e-07 ;  /* 0x00000004ff9c7435 */ /* 0x001fe200000001ff */
[----:B-1----:R-:W-:Y:S01]  /*dc40*/  FADD.FTZ R109, R109, R145 ;  /* 0x000000916d6d7221 */ /* 0x002fe20000010000 */
[----:B------:R-:W-:Y:S01]  /*dc50*/  MOV R146, 0xdc90 ;  /* 0x0000dc9000927802 */ /* 0x000fe20000000f00 */
[----:B------:R-:W-:Y:S02]  /*dc60*/  IMAD.MOV.U32 R145, RZ, RZ, 0x1f ;  /* 0x0000001fff917424 */ /* 0x000fe400078e00ff */
[----:B------:R-:W-:Y:S02]  /*dc70*/  IMAD.MOV.U32 R158, RZ, RZ, -0x1 ;  /* 0xffffffffff9e7424 */ /* 0x000fe400078e00ff */
        /* <DEDUP_REMOVED lines=8> */
[----:B0-----:R-:W-:Y:S01]  /*dd00*/  HFMA2.MMA R156, -RZ, RZ, 0, 9.5367431640625e-07 ;  /* 0x00000010ff9c7435 */ /* 0x001fe200000001ff */
[----:B------:R-:W-:Y:S01]  /*dd10*/  IMAD.MOV.U32 R145, RZ, RZ, 0x1f ;  /* 0x0000001fff917424 */ /* 0x000fe200078e00ff */
[----:B------:R-:W-:Y:S01]  /*dd20*/  MOV R146, 0xdd60 ;  /* 0x0000dd6000927802 */ /* 0x000fe20000000f00 */
[----:B------:R-:W-:Y:S01]  /*dd30*/  IMAD.MOV.U32 R158, RZ, RZ, -0x1 ;  /* 0xffffffffff9e7424 */ /* 0x000fe200078e00ff */
[----:B------:R-:W-:-:S02]  /*dd40*/  MOV R109, R150 ;  /* 0x00000096006d7202 */ /* 0x000fc40000000f00 */
[----:B------:R-:W-:Y:S05]  /*dd50*/  CALL.REL.NOINC `($__internal_120_$__cuda_sm70_shflsync_bfly_p) ;  /* 0x0000001000007944 */ /* 0x000fea0003c00000 */
[----:B01----:R-:W-:Y:S05]  /*dd60*/  BRA `(.L_x_20965) ;  /* 0xffffe97000007947 */ /* 0x003fea000383ffff */
        .weak           $__internal_120_$__cuda_sm70_shflsync_bfly_p
        .type           $__internal_120_$__cuda_sm70_shflsync_bfly_p,@function
        .size           $__internal_120_$__cuda_sm70_shflsync_bfly_p,(.L_x_29184 - $__internal_120_$__cuda_sm70_shflsync_bfly_p)
$__internal_120_$__cuda_sm70_shflsync_bfly_p:
[----:B------:R-:W-:Y:S01]  /*dd70*/  IMAD.MOV.U32 R147, RZ, RZ, 0x0 ;  /* 0x00000000ff937424 */ /* 0x000fe200078e00ff */
[----:B------:R-:W-:Y:S04]  /*dd80*/  WARPSYNC R158 ;  /* 0x0000009e00007348 */ /* 0x000fe80003800000 */
[----:B------:R0:W1:Y:S01]  /*dd90*/  SHFL.BFLY PT, R145, R109, R156, R145 ;  /* 0x0c00009c6d917389 */ /* 0x00006200000e0091 */
[----:B------:R-:W-:Y:S05]  /*dda0*/  RET.REL.NODEC R146 `(_ZN10layer_norm13ln_fwd_kernelINS_13Kernel_traitsIf6__halffS2_fjLj8192ELj1ELj1ELj8ELj16ENS_18Kernel_traits_baseILj8192EfS2_fS2_fjLj256EEEEELb1ELb0ELb0ELb0EEEvNS_9FwdParamsE) ;  /* 0xffff225092007950 */ /* 0x000fea0003c3ffff */
.L_x_20966:
        /* <DEDUP_REMOVED lines=13> */
.L_x_29184:


//--------------------- .text._ZN10layer_norm13ln_fwd_kernelINS_13Kernel_traitsIf6__halffS2_fjLj8192ELj1ELj1ELj8ELj16ENS_18Kernel_traits_baseILj8192EfS2_fS2_fjLj256EEEEELb1ELb0ELb0ELb1EEEvNS_9FwdParamsE --------------------------
	.section	.text._ZN10layer_norm13ln_fwd_kernelINS_13Kernel_traitsIf6__halffS2_fjLj8192ELj1ELj1ELj8ELj16ENS_18Kernel_traits_baseILj8192EfS2_fS2_fjLj256EEEEELb1ELb0ELb0ELb1EEEvNS_9FwdParamsE,"ax",@progbits
	.sectioninfo	@"SHI_REGISTERS=139"
	.align	128
        .global         _ZN10layer_norm13ln_fwd_kernelINS_13Kernel_traitsIf6__halffS2_fjLj8192ELj1ELj1ELj8ELj16ENS_18Kernel_traits_baseILj8192EfS2_fS2_fjLj256EEEEELb1ELb0ELb0ELb1EEEvNS_9FwdParamsE
        .type           _ZN10layer_norm13ln_fwd_kernelINS_13Kernel_traitsIf6__halffS2_fjLj8192ELj1ELj1ELj8ELj16ENS_18Kernel_traits_baseILj8192EfS2_fS2_fjLj256EEEEELb1ELb0ELb0ELb1EEEvNS_9FwdParamsE,@function
        .size           _ZN10layer_norm13ln_fwd_kernelINS_13Kernel_traitsIf6__halffS2_fjLj8192ELj1ELj1ELj8ELj16ENS_18Kernel_traits_baseILj8192EfS2_fS2_fjLj256EEEEELb1ELb0ELb0ELb1EEEvNS_9FwdParamsE,(.L_x_29185 - _ZN10layer_norm13ln_fwd_kernelINS_13Kernel_traitsIf6__halffS2_fjLj8192ELj1ELj1ELj8ELj16ENS_18Kernel_traits_baseILj8192EfS2_fS2_fjLj256EEEEELb1ELb0ELb0ELb1EEEvNS_9FwdParamsE)
        .other          _ZN10layer_norm13ln_fwd_kernelINS_13Kernel_traitsIf6__halffS2_fjLj8192ELj1ELj1ELj8ELj16ENS_18Kernel_traits_baseILj8192EfS2_fS2_fjLj256EEEEELb1ELb0ELb0ELb1EEEvNS_9FwdParamsE,@"STO_CUDA_ENTRY STV_DEFAULT"
_ZN10layer_norm13ln_fwd_kernelINS_13Kernel_traitsIf6__halffS2_fjLj8192ELj1ELj1ELj8ELj16ENS_18Kernel_traits_baseILj8192EfS2_fS2_fjLj256EEEEELb1ELb0ELb0ELb1EEEvNS_9FwdParamsE:
.text._ZN10layer_norm13ln_fwd_kernelINS_13Kernel_traitsIf6__halffS2_fjLj8192ELj1ELj1ELj8ELj16ENS_18Kernel_traits_baseILj8192EfS2_fS2_fjLj256EEEEELb1ELb0ELb0ELb1EEEvNS_9FwdParamsE:
        /* <DEDUP_REMOVED lines=132> */
.L_x_21194:
        /* <DEDUP_REMOVED lines=34> */
.L_x_20968:
[----:B0-----:R-:W-:Y:S02]  /*0a60*/  IMAD.MOV.U32 R88, RZ, RZ, R110 ;  /* 0x000000ffff587224 */ /* 0x001fe400078e006e */
.L_x_20969:
[----:B------:R-:W-:Y:S05]  /*0a70*/  BSYNC B0 ;  /* 0x0000000000007941 */ /* 0x000fea0003800000 */
.L_x_20967:
        /* <DEDUP_REMOVED lines=16> */
.L_x_20973:
[----:B------:R-:W-:Y:S05]  /*0b80*/  BSYNC B1 ;  /* 0x0000000000017941 */ /* 0x000fea0003800000 */
.L_x_20972:
        /* <DEDUP_REMOVED lines=42> */
.L_x_20971:
[----:B------:R-:W-:Y:S05]  /*0e30*/  BSYNC B0 ;  /* 0x0000000000007941 */ /* 0x000fea0003800000 */
.L_x_20970:
[----:B------:R-:W0:Y:S01]  /*0e40*/  I2F.U32 R77, R88 ;  /* 0x00000058004d7306 */ /* 0x000e220000201000 */
[----:B------:R-:W-:Y:S01]  /*0e50*/  HFMA2.MMA R102, -RZ, RZ, 0.1171875, 0 ;  /* 0x2f800000ff667435 */ /* 0x000fe200000001ff */
[----:B------:R-:W-:Y:S01]  /*0e60*/  ISETP.NE.U32.AND P0, PT, RZ, c[0x0][0x180], PT ;  /* 0x00006000ff007a0c */ /* 0x000fe20003f05070 */
[----:B-----5:R-:W-:Y:S01]  /*0e70*/  HADD2.F32 R76, -RZ, R80.H0_H0 ;  /* 0x20000050ff4c7230 */ /* 0x020fe20000004100 */
[----:B------:R-:W-:Y:S01]  /*0e80*/  BSSY B0, `(.L_x_20974) ;  /* 0x0000016000007945 */ /* 0x000fe20003800000 */
[----:B------:R-:W-:Y:S02]  /*0e90*/  IADD3 R78, R84, 0x1, RZ ;  /* 0x00000001544e7810 */ /* 0x000fe40007ffe0ff */
[----:B------:R-:W-:Y:S01]  /*0ea0*/  ISETP.NE.AND.EX P6, PT, RZ, c[0x0][0x184], PT, P0 ;  /* 0x00006100ff007a0c */ /* 0x000fe20003fc5300 */
[----:B------:R-:W-:Y:S01]  /*0eb0*/  FMUL.FTZ R76, R76, R101 ;  /* 0x000000654c4c7220 */ /* 0x000fe20000410000 */
[----:B------:R-:W-:-:S02]  /*0ec0*/  ISETP.NE.AND P0, PT, R84, 0x1, PT ;  /* 0x000000015400780c */ /* 0x000fc40003f05270 */
[----:B------:R-:W-:Y:S01]  /*0ed0*/  P2R R130, PR, RZ, 0x40 ;  /* 0x00000040ff827803 */ /* 0x000fe20000000000 */
        /* <DEDUP_REMOVED lines=15> */
.L_x_20975:
[----:B------:R-:W-:Y:S02]  /*0fd0*/  IMAD.MOV.U32 R90, RZ, RZ, R110 ;  /* 0x000000ffff5a7224 */ /* 0x000fe400078e006e */
.L_x_20976:
[----:B------:R-:W-:Y:S05]  /*0fe0*/  BSYNC B0 ;  /* 0x0000000000007941 */ /* 0x000fea0003800000 */
.L_x_20974:
        /* <DEDUP_REMOVED lines=16> */
.L_x_20980:
[----:B------:R-:W-:Y:S05]  /*10f0*/  BSYNC B1 ;  /* 0x0000000000017941 */ /* 0x000fea0003800000 */
.L_x_20979:
        /* <DEDUP_REMOVED lines=42> */
.L_x_20978:
[----:B------:R-:W-:Y:S05]  /*13a0*/  BSYNC B0 ;  /* 0x0000000000007941 */ /* 0x000fea0003800000 */
.L_x_20977:
        /* <DEDUP_REMOVED lines=20> */
.L_x_20982:
[----:B------:R-:W-:Y:S02]  /*14f0*/  MOV R80, R110 ;  /* 0x0000006e00507202 */ /* 0x000fe40000000f00 */
.L_x_20983:
[----:B------:R-:W-:Y:S05]  /*1500*/  BSYNC B0 ;  /* 0x0000000000007941 */ /* 0x000fea0003800000 */
.L_x_20981:
        /* <DEDUP_REMOVED lines=16> */
.L_x_20987:
[----:B------:R-:W-:Y:S05]  /*1610*/  BSYNC B1 ;  /* 0x0000000000017941 */ /* 0x000fea0003800000 */
.L_x_20986:
        /* <DEDUP_REMOVED lines=42> */
.L_x_20985:
[----:B------:R-:W-:Y:S05]  /*18c0*/  BSYNC B0 ;  /* 0x0000000000007941 */ /* 0x000fea0003800000 */
.L_x_20984:
        /* <DEDUP_REMOVED lines=20> */
.L_x_20989:
[----:B------:R-:W-:Y:S02]  /*1a10*/  IMAD.MOV.U32 R80, RZ, RZ, R110 ;  /* 0x000000ffff507224 */ /* 0x000fe400078e006e */
.L_x_20990:
[----:B------:R-:W-:Y:S05]  /*1a20*/  BSYNC B0 ;  /* 0x0000000000007941 */ /* 0x000fea0003800000 */
.L_x_20988:
        /* <DEDUP_REMOVED lines=16> */
.L_x_20994:
[----:B------:R-:W-:Y:S05]  /*1b30*/  BSYNC B1 ;  /* 0x0000000000017941 */ /* 0x000fea0003800000 */
.L_x_20993:
        /* <DEDUP_REMOVED lines=42> */
.L_x_20992:
[----:B------:R-:W-:Y:S05]  /*1de0*/  BSYNC B0 ;  /* 0x0000000000007941 */ /* 0x000fea0003800000 */
.L_x_20991:
        /* <DEDUP_REMOVED lines=20> */
.L_x_20996:
[----:B------:R-:W-:Y:S02]  /*1f30*/  IMAD.MOV.U32 R90, RZ, RZ, R110 ;  /* 0x000000ffff5a7224 */ /* 0x000fe400078e006e */
.L_x_20997:
[----:B------:R-:W-:Y:S05]  /*1f40*/  BSYNC B0 ;  /* 0x0000000000007941 */ /* 0x000fea0003800000 */
.L_x_20995:
        /* <DEDUP_REMOVED lines=16> */
.L_x_21001:
[----:B------:R-:W-:Y:S05]  /*2050*/  BSYNC B1 ;  /* 0x0000000000017941 */ /* 0x000fea0003800000 */
.L_x_21000:
        /* <DEDUP_REMOVED lines=42> */
.L_x_20999:
[----:B------:R-:W-:Y:S05]  /*2300*/  BSYNC B0 ;  /* 0x0000000000007941 */ /* 0x000fea0003800000 */
.L_x_20998:
        /* <DEDUP_REMOVED lines=20> */
.L_x_21003:
[----:B------:R-:W-:Y:S02]  /*2450*/  MOV R93, R110 ;  /* 0x0000006e005d7202 */ /* 0x000fe40000000f00 */
.L_x_21004:
[----:B------:R-:W-:Y:S05]  /*2460*/  BSYNC B0 ;  /* 0x0000000000007941 */ /* 0x000fea0003800000 */
.L_x_21002:
        /* <DEDUP_REMOVED lines=16> */
.L_x_21008:
[----:B------:R-:W-:Y:S05]  /*2570*/  BSYNC B1 ;  /* 0x0000000000017941 */ /* 0x000fea0003800000 */
.L_x_21007:
        /* <DEDUP_REMOVED lines=42> */
.L_x_21006:
[----:B------:R-:W-:Y:S05]  /*2820*/  BSYNC B0 ;  /* 0x0000000000007941 */ /* 0x000fea0003800000 */
.L_x_21005:
        /* <DEDUP_REMOVED lines=20> */
.L_x_21010:
[----:B------:R-:W-:Y:S02]  /*2970*/  IMAD.MOV.U32 R93, RZ, RZ, R110 ;  /* 0x000000ffff5d7224 */ /* 0x000fe400078e006e */
.L_x_21011:
[----:B------:R-:W-:Y:S05]  /*2980*/  BSYNC B0 ;  /* 0x0000000000007941 */ /* 0x000fea0003800000 */
.L_x_21009:
        /* <DEDUP_REMOVED lines=16> */
.L_x_21015:
[----:B------:R-:W-:Y:S05]  /*2a90*/  BSYNC B1 ;  /* 0x0000000000017941 */ /* 0x000fea0003800000 */
.L_x_21014:
        /* <DEDUP_REMOVED lines=42> */
.L_x_21013:
[----:B------:R-:W-:Y:S05]  /*2d40*/  BSYNC B0 ;  /* 0x0000000000007941 */ /* 0x000fea0003800000 */
.L_x_21012:
        /* <DEDUP_REMOVED lines=21> */
.L_x_21017:
[----:B------:R-:W-:Y:S02]  /*2ea0*/  IMAD.MOV.U32 R93, RZ, RZ, R110 ;  /* 0x000000ffff5d7224 */ /* 0x000fe400078e006e */
.L_x_21018:
[----:B------:R-:W-:Y:S05]  /*2eb0*/  BSYNC B0 ;  /* 0x0000000000007941 */ /* 0x000fea0003800000 */
.L_x_21016:
        /* <DEDUP_REMOVED lines=18> */
.L_x_21022:
[----:B------:R-:W-:Y:S05]  /*2fe0*/  BSYNC B1 ;  /* 0x0000000000017941 */ /* 0x000fea0003800000 */
.L_x_21021:
        /* <DEDUP_REMOVED lines=42> */
.L_x_21020:
[----:B------:R-:W-:Y:S05]  /*3290*/  BSYNC B0 ;  /* 0x0000000000007941 */ /* 0x000fea0003800000 */
.L_x_21019:
[----:B------:R-:W0:Y:S01]  /*32a0*/  I2F.U32 R85, R93 ;  /* 0x0000005d00557306 */ /* 0x000e220000201000 */
[----:B------:R-:W-:Y:S01]  /*32b0*/  SEL R84, RZ, 0x1, P2 ;  /* 0x00000001ff547807 */ /* 0x000fe20001000000 */
[----:B------:R-:W-:Y:S01]  /*32c0*/  HADD2.F32 R90, -RZ, R83.H1_H1 ;  /* 0x30000053ff5a7230 */ /* 0x000fe20000004100 */
[----:B------:R-:W-:Y:S01]  /*32d0*/  SEL R86, RZ, 0x1, P1 ;  /* 0x00000001ff567807 */ /* 0x000fe20000800000 */
[----:B------:R-:W-:Y:S01]  /*32e0*/  HFMA2.MMA R111, -RZ, RZ, 0, 1.9073486328125e-06 ;  /* 0x00000020ff6f7435 */ /* 0x000fe200000001ff */
[----:B------:R-:W-:Y:S01]  /*32f0*/  SEL R88, RZ, 0x1, P0 ;  /* 0x00000001ff587807 */ /* 0x000fe20000000000 */
[----:B------:R-:W-:Y:S01]  /*3300*/  IMAD.MOV.U32 R113, RZ, RZ, 0x8 ;  /* 0x00000008ff717424 */ /* 0x000fe200078e00ff */
[----:B------:R-:W-:Y:S01]  /*3310*/  ISETP.NE.AND P1, PT, R92, RZ, PT ;  /* 0x000000ff5c00720c */ /* 0x000fe20003f25270 */
[----:B------:R-:W-:Y:S01]  /*3320*/  IMAD.WIDE.U32 R86, R86, 0x10000, RZ ;  /* 0x0001000056567825 */ /* 0x000fe200078e00ff */
[----:B------:R-:W-:Y:S02]  /*3330*/  ISETP.NE.AND P6, PT, R130, RZ, PT ;  /* 0x000000ff8200720c */ /* 0x000fe40003fc5270 */
[----:B------:R-:W-:Y:S01]  /*3340*/  SEL R92, RZ, 0x10000, P5 ;  /* 0x00010000ff5c7807 */ /* 0x000fe20002800000 */
[----:B------:R-:W-:Y:S01]  /*3350*/  IMAD.WIDE.U32 R88, R88, 0x100, RZ ;  /* 0x0000010058587825 */ /* 0x000fe200078e00ff */
[----:B------:R-:W-:-:S02]  /*3360*/  SEL R83, RZ, 0x100, P4 ;  /* 0x00000100ff537807 */ /* 0x000fc40002000000 */
[----:B------:R-:W-:Y:S01]  /*3370*/  ISETP.NE.AND P2, PT, R118, RZ, PT ;  /* 0x000000ff7600720c */ /* 0x000fe20003f45270 */
[----:B0-----:R-:W-:Y:S01]  /*3380*/  FFMA.FTZ R85, R85, R102, 1.1641532182693481445e-10 ;  /* 0x2f00000055557423 */ /* 0x001fe20000010066 */
[----:B------:R-:W-:Y:S01]  /*3390*/  SEL R105, RZ, 0x1, P1 ;  /* 0x00000001ff697807 */ /* 0x000fe20000800000 */
[----:B------:R-:W-:-:S03]  /*33a0*/  FMUL.FTZ R90, R90, R101 ;  /* 0x000000655a5a7220 */ /* 0x000fc60000410000 */
        /* <DEDUP_REMOVED lines=35> */
.L_x_21024:
[----:B0-----:R-:W-:Y:S02]  /*35e0*/  IMAD.MOV.U32 R93, RZ, RZ, R110 ;  /* 0x000000ffff5d7224 */ /* 0x001fe400078e006e */
.L_x_21025:
[----:B------:R-:W-:Y:S05]  /*35f0*/  BSYNC B0 ;  /* 0x0000000000007941 */ /* 0x000fea0003800000 */
.L_x_21023:
        /* <DEDUP_REMOVED lines=16> */
.L_x_21029:
[----:B------:R-:W-:Y:S05]  /*3700*/  BSYNC B1 ;  /* 0x0000000000017941 */ /* 0x000fea0003800000 */
.L_x_21028:
        /* <DEDUP_REMOVED lines=43> */
.L_x_21027:
[----:B------:R-:W-:Y:S05]  /*39c0*/  BSYNC B0 ;  /* 0x0000000000007941 */ /* 0x000fea0003800000 */
.L_x_21026:
        /* <DEDUP_REMOVED lines=21> */
.L_x_21031:
[----:B------:R-:W-:Y:S02]  /*3b20*/  IMAD.MOV.U32 R112, RZ, RZ, R110 ;  /* 0x000000ffff707224 */ /* 0x000fe400078e006e */
.L_x_21032:
[----:B------:R-:W-:Y:S05]  /*3b30*/  BSYNC B0 ;  /* 0x0000000000007941 */ /* 0x000fea0003800000 */
.L_x_21030:
        /* <DEDUP_REMOVED lines=16> */
.L_x_21036:
[----:B------:R-:W-:Y:S05]  /*3c40*/  BSYNC B1 ;  /* 0x0000000000017941 */ /* 0x000fea0003800000 */
.L_x_21035:
        /* <DEDUP_REMOVED lines=43> */
.L_x_21034:
[----:B------:R-:W-:Y:S05]  /*3f00*/  BSYNC B0 ;  /* 0x0000000000007941 */ /* 0x000fea0003800000 */
.L_x_21033:
        /* <DEDUP_REMOVED lines=20> */
.L_x_21038:
[----:B------:R-:W-:Y:S02]  /*4050*/  IMAD.MOV.U32 R88, RZ, RZ, R110 ;  /* 0x000000ffff587224 */ /* 0x000fe400078e006e */
.L_x_21039:
[----:B------:R-:W-:Y:S05]  /*4060*/  BSYNC B0 ;  /* 0x0000000000007941 */ /* 0x000fea0003800000 */
.L_x_21037:
        /* <DEDUP_REMOVED lines=16> */
.L_x_21043:
[----:B------:R-:W-:Y:S05]  /*4170*/  BSYNC B1 ;  /* 0x0000000000017941 */ /* 0x000fea0003800000 */
.L_x_21042:
        /* <DEDUP_REMOVED lines=43> */
.L_x_21041:
[----:B------:R-:W-:Y:S05]  /*4430*/  BSYNC B0 ;  /* 0x0000000000007941 */ /* 0x000fea0003800000 */
.L_x_21040:
        /* <DEDUP_REMOVED lines=20> */
.L_x_21045:
[----:B------:R-:W-:Y:S02]  /*4580*/  IMAD.MOV.U32 R88, RZ, RZ, R110 ;  /* 0x000000ffff587224 */ /* 0x000fe400078e006e */
.L_x_21046:
[----:B------:R-:W-:Y:S05]  /*4590*/  BSYNC B0 ;  /* 0x0000000000007941 */ /* 0x000fea0003800000 */
.L_x_21044:
        /* <DEDUP_REMOVED lines=16> */
.L_x_21050:
[----:B------:R-:W-:Y:S05]  /*46a0*/  BSYNC B1 ;  /* 0x0000000000017941 */ /* 0x000fea0003800000 */
.L_x_21049:
        /* <DEDUP_REMOVED lines=43> */
.L_x_21048:
[----:B------:R-:W-:Y:S05]  /*4960*/  BSYNC B0 ;  /* 0x0000000000007941 */ /* 0x000fea0003800000 */
.L_x_21047:
        /* <DEDUP_REMOVED lines=20> */
.L_x_21052:
[----:B------:R-:W-:Y:S02]  /*4ab0*/  IMAD.MOV.U32 R112, RZ, RZ, R110 ;  /* 0x000000ffff707224 */ /* 0x000fe400078e006e */
.L_x_21053:
[----:B------:R-:W-:Y:S05]  /*4ac0*/  BSYNC B0 ;  /* 0x0000000000007941 */ /* 0x000fea0003800000 */
.L_x_21051:
        /* <DEDUP_REMOVED lines=16> */
.L_x_21057:
[----:B------:R-:W-:Y:S05]  /*4bd0*/  BSYNC B1 ;  /* 0x0000000000017941 */ /* 0x000fea0003800000 */
.L_x_21056:
        /* <DEDUP_REMOVED lines=43> */
.L_x_21055:
[----:B------:R-:W-:Y:S05]  /*4e90*/  BSYNC B0 ;  /* 0x0000000000007941 */ /* 0x000fea0003800000 */
.L_x_21054:
        /* <DEDUP_REMOVED lines=20> */
.L_x_21059:
[----:B------:R-:W-:Y:S02]  /*4fe0*/  IMAD.MOV.U32 R112, RZ, RZ, R110 ;  /* 0x000000ffff707224 */ /* 0x000fe400078e006e */
.L_x_21060:
[----:B------:R-:W-:Y:S05]  /*4ff0*/  BSYNC B0 ;  /* 0x0000000000007941 */ /* 0x000fea0003800000 */
.L_x_21058:
        /* <DEDUP_REMOVED lines=16> */
.L_x_21064:
[----:B------:R-:W-:Y:S05]  /*5100*/  BSYNC B1 ;  /* 0x0000000000017941 */ /* 0x000fea0003800000 */
.L_x_21063:
        /* <DEDUP_REMOVED lines=43> */
.L_x_21062:
[----:B------:R-:W-:Y:S05]  /*53c0*/  BSYNC B0 ;  /* 0x0000000000007941 */ /* 0x000fea0003800000 */
.L_x_21061:
        /* <DEDUP_REMOVED lines=20> */
.L_x_21066:
[----:B------:R-:W-:Y:S02]  /*5510*/  IMAD.MOV.U32 R112, RZ, RZ, R110 ;  /* 0x000000ffff707224 */ /* 0x000fe400078e006e */
.L_x_21067:
[----:B------:R-:W-:Y:S05]  /*5520*/  BSYNC B0 ;  /* 0x0000000000007941 */ /* 0x000fea0003800000 */
.L_x_21065:
        /* <DEDUP_REMOVED lines=16> */
.L_x_21071:
[----:B------:R-:W-:Y:S05]  /*5630*/  BSYNC B1 ;  /* 0x0000000000017941 */ /* 0x000fea0003800000 */
.L_x_21070:
        /* <DEDUP_REMOVED lines=43> */
.L_x_21069:
[----:B------:R-:W-:Y:S05]  /*58f0*/  BSYNC B0 ;  /* 0x0000000000007941 */ /* 0x000fea0003800000 */
.L_x_21068:
        /* <DEDUP_REMOVED lines=21> */
.L_x_21073:
[----:B------:R-:W-:Y:S02]  /*5a50*/  IMAD.MOV.U32 R112, RZ, RZ, R110 ;  /* 0x000000ffff707224 */ /* 0x000fe400078e006e */
.L_x_21074:
[----:B------:R-:W-:Y:S05]  /*5a60*/  BSYNC B0 ;  /* 0x0000000000007941 */ /* 0x000fea0003800000 */
.L_x_21072:
        /* <DEDUP_REMOVED lines=18> */
.L_x_21078:
[----:B------:R-:W-:Y:S05]  /*5b90*/  BSYNC B1 ;  /* 0x0000000000017941 */ /* 0x000fea0003800000 */
.L_x_21077:
        /* <DEDUP_REMOVED lines=43> */
.L_x_21076:
[----:B------:R-:W-:Y:S05]  /*5e50*/  BSYNC B0 ;  /* 0x0000000000007941 */ /* 0x000fea0003800000 */
.L_x_21075:
[----:B------:R-:W-:Y:S01]  /*5e60*/  SEL R114, RZ, 0x100, P4 ;  /* 0x00000100ff727807 */ /* 0x000fe20002000000 */
[----:B------:R-:W-:Y:S01]  /*5e70*/  HADD2.F32 R94, -RZ, R91.H1_H1 ;  /* 0x3000005bff5e7230 */ /* 0x000fe20000004100 */
[----:B------:R-:W-:Y:S02]  /*5e80*/  ISETP.NE.AND P4, PT, R93, RZ, PT ;  /* 0x000000ff5d00720c */ /* 0x000fe40003f85270 */
[----:B------:R-:W0:Y:S01]  /*5e90*/  I2F.U32 R93, R112 ;  /* 0x00000070005d7306 */ /* 0x000e220000201000 */
[----:B------:R-:W-:Y:S01]  /*5ea0*/  SEL R95, RZ, 0x1, P2 ;  /* 0x00000001ff5f7807 */ /* 0x000fe20001000000 */
[----:B------:R-:W-:Y:S01]  /*5eb0*/  FMUL.FTZ R91, R94, R101 ;  /* 0x000000655e5b7220 */ /* 0x000fe20000410000 */
[----:B------:R-:W-:-:S02]  /*5ec0*/  SEL R104, RZ, 0x1, P1 ;  /* 0x00000001ff687807 */ /* 0x000fc40000800000 */
[----:B------:R-:W-:Y:S01]  /*5ed0*/  SEL R106, RZ, 0x1, P0 ;  /* 0x00000001ff6a7807 */ /* 0x000fe20000000000 */
[----:B------:R-:W-:Y:S01]  /*5ee0*/  IMAD.WIDE.U32 R94, R95, 0x1000000, RZ ;  /* 0x010000005f5e7825 */ /* 0x000fe200078e00ff */
[----:B------:R-:W-:Y:S02]  /*5ef0*/  SEL R115, RZ, 0x10000, P5 ;  /* 0x00010000ff737807 */ /* 0x000fe40002800000 */
[----:B------:R-:W-:Y:S01]  /*5f00*/  ISETP.NE.AND P6, PT, R130, RZ, PT ;  /* 0x000000ff8200720c */ /* 0x000fe20003fc5270 */
[----:B------:R-:W-:Y:S01]  /*5f10*/  IMAD.WIDE.U32 R104, R104, 0x10000, RZ ;  /* 0x0001000068687825 */ /* 0x000fe200078e00ff */
[----:B------:R-:W-:Y:S02]  /*5f20*/  ISETP.NE.AND P5, PT, R118, RZ, PT ;  /* 0x000000ff7600720c */ /* 0x000fe40003fa5270 */
[----:B------:R-:W-:Y:S01]  /*5f30*/  SEL R117, RZ, 0x1, P4 ;  /* 0x00000001ff757807 */ /* 0x000fe20002000000 */
[----:B------:R-:W-:-:S04]  /*5f40*/  IMAD.WIDE.U32 R106, R106, 0x100, RZ ;  /* 0x000001006a6a7825 */ /* 0x000fc800078e00ff */
[----:B0-----:R-:W-:Y:S01]  /*5f50*/  FFMA.FTZ R93, R93, R102, 1.1641532182693481445e-10 ;  /* 0x2f0000005d5d7423 */ /* 0x001fe20000010066 */
[----:B------:R-:W-:Y:S01]  /*5f60*/  LOP3.LUT R116, R106, R94, R104, 0xfe, !PT ;  /* 0x0000005e6a747212 */ /* 0x000fe200078efe68 */
[----:B------:R-:W-:-:S03]  /*5f70*/  FMUL.FTZ R91, R91, c[0x0][0x1e8] ;  /* 0x00007a005b5b7a20 */ /* 0x000fc60000410000 */
[----:B------:R-:W-:Y:S02]  /*5f80*/  FSETP.GTU.FTZ.AND P2, PT, R93, c[0x0][0x1e4], PT ;  /* 0x000079005d007a0b */ /* 0x000fe40003f5c000 */
[----:B------:R-:W-:Y:S02]  /*5f90*/  LOP3.LUT R116, R116, R117, RZ, 0xfc, !PT ;  /* 0x0000007574747212 */ /* 0x000fe400078efcff */
[----:B------:R-:W-:Y:S02]  /*5fa0*/  SEL R93, RZ, 0x1000000, P2 ;  /* 0x01000000ff5d7807 */ /* 0x000fe40001000000 */
[----:B------:R-:W-:Y:S02]  /*5fb0*/  FSEL R91, R91, RZ, !P2 ;  /* 0x000000ff5b5b7208 */ /* 0x000fe40005000000 */
[----:B------:R-:W-:Y:S02]  /*5fc0*/  LOP3.LUT R112, R114, R93, R115, 0xfe, !PT ;  /* 0x0000005d72707212 */ /* 0x000fe400078efe73 */
[----:B------:R-:W-:Y:S01]  /*5fd0*/  SEL R93, RZ, 0x1, P3 ;  /* 0x00000001ff5d7807 */ /* 0x000fe20001800000 */
[----:B------:R-:W-:-:S03]  /*5fe0*/  @P6 FADD.FTZ R91, R75, R91 ;  /* 0x0000005b4b5b6221 */ /* 0x000fc60000010000 */
        /* <DEDUP_REMOVED lines=25> */
.L_x_21080:
[----:B0-----:R-:W-:Y:S02]  /*6180*/  IMAD.MOV.U32 R116, RZ, RZ, R110 ;  /* 0x000000ffff747224 */ /* 0x001fe400078e006e */
.L_x_21081:
[----:B------:R-:W-:Y:S05]  /*6190*/  BSYNC B0 ;  /* 0x0000000000007941 */ /* 0x000fea0003800000 */
.L_x_21079:
        /* <DEDUP_REMOVED lines=16> */
.L_x_21085:
[----:B------:R-:W-:Y:S05]  /*62a0*/  BSYNC B1 ;  /* 0x0000000000017941 */ /* 0x000fea0003800000 */
.L_x_21084:
        /* <DEDUP_REMOVED lines=43> */
.L_x_21083:
[----:B------:R-:W-:Y:S05]  /*6560*/  BSYNC B0 ;  /* 0x0000000000007941 */ /* 0x000fea0003800000 */
.L_x_21082:
        /* <DEDUP_REMOVED lines=21> */
.L_x_21087:
[----:B------:R-:W-:Y:S02]  /*66c0*/  IMAD.MOV.U32 R121, RZ, RZ, R110 ;  /* 0x000000ffff797224 */ /* 0x000fe400078e006e */
.L_x_21088:
[----:B------:R-:W-:Y:S05]  /*66d0*/  BSYNC B0 ;  /* 0x0000000000007941 */ /* 0x000fea0003800000 */
.L_x_21086:
        /* <DEDUP_REMOVED lines=16> */
.L_x_21092:
[----:B------:R-:W-:Y:S05]  /*67e0*/  BSYNC B1 ;  /* 0x0000000000017941 */ /* 0x000fea0003800000 */
.L_x_21091:
        /* <DEDUP_REMOVED lines=43> */
.L_x_21090:
[----:B------:R-:W-:Y:S05]  /*6aa0*/  BSYNC B0 ;  /* 0x0000000000007941 */ /* 0x000fea0003800000 */
.L_x_21089:
        /* <DEDUP_REMOVED lines=20> */
.L_x_21094:
[----:B------:R-:W-:Y:S02]  /*6bf0*/  IMAD.MOV.U32 R104, RZ, RZ, R110 ;  /* 0x000000ffff687224 */ /* 0x000fe400078e006e */
.L_x_21095:
[----:B------:R-:W-:Y:S05]  /*6c00*/  BSYNC B0 ;  /* 0x0000000000007941 */ /* 0x000fea0003800000 */
.L_x_21093:
        /* <DEDUP_REMOVED lines=16> */
.L_x_21099:
[----:B------:R-:W-:Y:S05]  /*6d10*/  BSYNC B1 ;  /* 0x0000000000017941 */ /* 0x000fea0003800000 */
.L_x_21098:
        /* <DEDUP_REMOVED lines=43> */
.L_x_21097:
[----:B------:R-:W-:Y:S05]  /*6fd0*/  BSYNC B0 ;  /* 0x0000000000007941 */ /* 0x000fea0003800000 */
.L_x_21096:
        /* <DEDUP_REMOVED lines=20> */
.L_x_21101:
[----:B------:R-:W-:Y:S02]  /*7120*/  IMAD.MOV.U32 R104, RZ, RZ, R110 ;  /* 0x000000ffff687224 */ /* 0x000fe400078e006e */
.L_x_21102:
[----:B------:R-:W-:Y:S05]  /*7130*/  BSYNC B0 ;  /* 0x0000000000007941 */ /* 0x000fea0003800000 */
.L_x_21100:
        /* <DEDUP_REMOVED lines=16> */
.L_x_21106:
[----:B------:R-:W-:Y:S05]  /*7240*/  BSYNC B1 ;  /* 0x0000000000017941 */ /* 0x000fea0003800000 */
.L_x_21105:
        /* <DEDUP_REMOVED lines=43> */
.L_x_21104:
[----:B------:R-:W-:Y:S05]  /*7500*/  BSYNC B0 ;  /* 0x0000000000007941 */ /* 0x000fea0003800000 */
.L_x_21103:
        /* <DEDUP_REMOVED lines=20> */
.L_x_21108:
[----:B------:R-:W-:Y:S02]  /*7650*/  IMAD.MOV.U32 R120, RZ, RZ, R110 ;  /* 0x000000ffff787224 */ /* 0x000fe400078e006e */
.L_x_21109:
[----:B------:R-:W-:Y:S05]  /*7660*/  BSYNC B0 ;  /* 0x0000000000007941 */ /* 0x000fea0003800000 */
.L_x_21107:
        /* <DEDUP_REMOVED lines=16> */
.L_x_21113:
[----:B------:R-:W-:Y:S05]  /*7770*/  BSYNC B1 ;  /* 0x0000000000017941 */ /* 0x000fea0003800000 */
.L_x_21112:
        /* <DEDUP_REMOVED lines=43> */
.L_x_21111:
[----:B------:R-:W-:Y:S05]  /*7a30*/  BSYNC B0 ;  /* 0x0000000000007941 */ /* 0x000fea0003800000 */
.L_x_21110:
        /* <DEDUP_REMOVED lines=20> */
.L_x_21115:
[----:B------:R-:W-:Y:S02]  /*7b80*/  MOV R122, R110 ;  /* 0x0000006e007a7202 */ /* 0x000fe40000000f00 */
.L_x_21116:
[----:B------:R-:W-:Y:S05]  /*7b90*/  BSYNC B0 ;  /* 0x0000000000007941 */ /* 0x000fea0003800000 */
.L_x_21114:
        /* <DEDUP_REMOVED lines=16> */
.L_x_21120:
[----:B------:R-:W-:Y:S05]  /*7ca0*/  BSYNC B1 ;  /* 0x0000000000017941 */ /* 0x000fea0003800000 */
.L_x_21119:
        /* <DEDUP_REMOVED lines=43> */
.L_x_21118:
[----:B------:R-:W-:Y:S05]  /*7f60*/  BSYNC B0 ;  /* 0x0000000000007941 */ /* 0x000fea0003800000 */
.L_x_21117:
        /* <DEDUP_REMOVED lines=20> */
.L_x_21122:
[----:B------:R-:W-:Y:S02]  /*80b0*/  IMAD.MOV.U32 R122, RZ, RZ, R110 ;  /* 0x000000ffff7a7224 */ /* 0x000fe400078e006e */
.L_x_21123:
[----:B------:R-:W-:Y:S05]  /*80c0*/  BSYNC B0 ;  /* 0x0000000000007941 */ /* 0x000fea0003800000 */
.L_x_21121:
        /* <DEDUP_REMOVED lines=16> */
.L_x_21127:
[----:B------:R-:W-:Y:S05]  /*81d0*/  BSYNC B1 ;  /* 0x0000000000017941 */ /* 0x000fea0003800000 */
.L_x_21126:
        /* <DEDUP_REMOVED lines=43> */
.L_x_21125:
[----:B------:R-:W-:Y:S05]  /*8490*/  BSYNC B0 ;  /* 0x0000000000007941 */ /* 0x000fea0003800000 */
.L_x_21124:
        /* <DEDUP_REMOVED lines=21> */
.L_x_21129:
[----:B------:R-:W-:Y:S02]  /*85f0*/  MOV R122, R110 ;  /* 0x0000006e007a7202 */ /* 0x000fe40000000f00 */
.L_x_21130:
[----:B------:R-:W-:Y:S05]  /*8600*/  BSYNC B0 ;  /* 0x0000000000007941 */ /* 0x000fea0003800000 */
.L_x_21128:
        /* <DEDUP_REMOVED lines=18> */
.L_x_21134:
[----:B------:R-:W-:Y:S05]  /*8730*/  BSYNC B1 ;  /* 0x0000000000017941 */ /* 0x000fea0003800000 */
.L_x_21133:
        /* <DEDUP_REMOVED lines=43> */
.L_x_21132:
[----:B------:R-:W-:Y:S05]  /*89f0*/  BSYNC B0 ;  /* 0x0000000000007941 */ /* 0x000fea0003800000 */
.L_x_21131:
[----:B------:R-:W0:Y:S01]  /*8a00*/  I2F.U32 R115, R122 ;  /* 0x0000007a00737306 */ /* 0x000e220000201000 */
[----:B------:R-:W-:Y:S01]  /*8a10*/  SEL R120, RZ, 0x10000, P5 ;  /* 0x00010000ff787807 */ /* 0x000fe20002800000 */
[----:B------:R-:W-:Y:S01]  /*8a20*/  HADD2.F32 R114, -RZ, R107.H1_H1 ;  /* 0x3000006bff727230 */ /* 0x000fe20000004100 */
[----:B------:R-:W-:Y:S02]  /*8a30*/  ISETP.NE.AND P5, PT, R118, RZ, PT ;  /* 0x000000ff7600720c */ /* 0x000fe40003fa5270 */
[----:B------:R-:W-:-:S02]  /*8a40*/  SEL R116, RZ, 0x1, P2 ;  /* 0x00000001ff747807 */ /* 0x000fc40001000000 */
[----:B------:R-:W-:Y:S01]  /*8a50*/  SEL R117, RZ, 0x1, P1 ;  /* 0x00000001ff757807 */ /* 0x000fe20000800000 */
[----:B------:R-:W-:Y:S01]  /*8a60*/  FMUL.FTZ R107, R114, R101 ;  /* 0x00000065726b7220 */ /* 0x000fe20000410000 */
[----:B------:R-:W-:Y:S02]  /*8a70*/  SEL R118, RZ, 0x1, P0 ;  /* 0x00000001ff767807 */ /* 0x000fe40000000000 */
[----:B------:R-:W-:Y:S01]  /*8a80*/  SEL R121, RZ, 0x100, P4 ;  /* 0x00000100ff797807 */ /* 0x000fe20002000000 */
[----:B------:R-:W-:Y:S01]  /*8a90*/  FMUL.FTZ R107, R107, c[0x0][0x1e8] ;  /* 0x00007a006b6b7a20 */ /* 0x000fe20000410000 */
[----:B------:R-:W-:Y:S01]  /*8aa0*/  ISETP.NE.AND P4, PT, R119, RZ, PT ;  /* 0x000000ff7700720c */ /* 0x000fe20003f85270 */
[----:B------:R-:W-:Y:S01]  /*8ab0*/  IMAD.WIDE.U32 R118, R118, 0x100, RZ ;  /* 0x0000010076767825 */ /* 0x000fe200078e00ff */
[----:B------:R-:W-:Y:S02]  /*8ac0*/  ISETP.NE.AND P6, PT, R130, RZ, PT ;  /* 0x000000ff8200720c */ /* 0x000fe40003fc5270 */
[----:B------:R-:W-:Y:S01]  /*8ad0*/  SEL R129, RZ, 0x1, P4 ;  /* 0x00000001ff817807 */ /* 0x000fe20002000000 */
[----:B0-----:R-:W-:-:S05]  /*8ae0*/  FFMA.FTZ R115, R115, R102, 1.1641532182693481445e-10 ;  /* 0x2f00000073737423 */ /* 0x001fca0000010066 */
        /* <DEDUP_REMOVED lines=35> */
.L_x_21136:
[----:B0-----:R-:W-:Y:S02]  /*8d20*/  IMAD.MOV.U32 R103, RZ, RZ, R110 ;  /* 0x000000ffff677224 */ /* 0x001fe400078e006e */
.L_x_21137:
[----:B------:R-:W-:Y:S05]  /*8d30*/  BSYNC B0 ;  /* 0x0000000000007941 */ /* 0x000fea0003800000 */
.L_x_21135:
        /* <DEDUP_REMOVED lines=16> */
.L_x_21141:
[----:B------:R-:W-:Y:S05]  /*8e40*/  BSYNC B1 ;  /* 0x0000000000017941 */ /* 0x000fea0003800000 */
.L_x_21140:
        /* <DEDUP_REMOVED lines=44> */
.L_x_21139:
[----:B------:R-:W-:Y:S05]  /*9110*/  BSYNC B0 ;  /* 0x0000000000007941 */ /* 0x000fea0003800000 */
.L_x_21138:
[----:B------:R-:W0:Y:S01]  /*9120*/  I2F.U32 R103, R103 ;  /* 0x0000006700677306 */ /* 0x000e220000201000 */
[----:B-----5:R-:W-:Y:S01]  /*9130*/  HADD2.F32 R120, -RZ, R116.H0_H0 ;  /* 0x20000074ff787230 */ /* 0x020fe20000004100 */
[----:B------:R-:W-:Y:S01]  /*9140*/  ISETP.NE.AND P0, PT, R112, 0x1, PT ;  /* 0x000000017000780c */ /* 0x000fe20003f05270 */
[----:B------:R-:W-:Y:S03]  /*9150*/  BSSY B0, `(.L_x_21142) ;  /* 0x0000013000007945 */ /* 0x000fe60003800000 */
        /* <DEDUP_REMOVED lines=17> */
.L_x_21143:
[----:B------:R-:W-:Y:S02]  /*9270*/  IMAD.MOV.U32 R131, RZ, RZ, R110 ;  /* 0x000000ffff837224 */ /* 0x000fe400078e006e */
.L_x_21144:
[----:B------:R-:W-:Y:S05]  /*9280*/  BSYNC B0 ;  /* 0x0000000000007941 */ /* 0x000fea0003800000 */
.L_x_21142:
        /* <DEDUP_REMOVED lines=16> */
.L_x_21148:
[----:B------:R-:W-:Y:S05]  /*9390*/  BSYNC B1 ;  /* 0x0000000000017941 */ /* 0x000fea0003800000 */
.L_x_21147:
        /* <DEDUP_REMOVED lines=44> */
.L_x_21146:
[----:B------:R-:W-:Y:S05]  /*9660*/  BSYNC B0 ;  /* 0x0000000000007941 */ /* 0x000fea0003800000 */
.L_x_21145:
        /* <DEDUP_REMOVED lines=20> */
.L_x_21150:
[----:B------:R-:W-:Y:S02]  /*97b0*/  IMAD.MOV.U32 R116, RZ, RZ, R110 ;  /* 0x000000ffff747224 */ /* 0x000fe400078e006e */
.L_x_21151:
[----:B------:R-:W-:Y:S05]  /*97c0*/  BSYNC B0 ;  /* 0x0000000000007941 */ /* 0x000fea0003800000 */
.L_x_21149:
        /* <DEDUP_REMOVED lines=16> */
.L_x_21155:
[----:B------:R-:W-:Y:S05]  /*98d0*/  BSYNC B1 ;  /* 0x0000000000017941 */ /* 0x000fea0003800000 */
.L_x_21154:
        /* <DEDUP_REMOVED lines=44> */
.L_x_21153:
[----:B------:R-:W-:Y:S05]  /*9ba0*/  BSYNC B0 ;  /* 0x0000000000007941 */ /* 0x000fea0003800000 */
.L_x_21152:
        /* <DEDUP_REMOVED lines=20> */
.L_x_21157:
[----:B------:R-:W-:Y:S02]  /*9cf0*/  IMAD.MOV.U32 R116, RZ, RZ, R110 ;  /* 0x000000ffff747224 */ /* 0x000fe400078e006e */
.L_x_21158:
[----:B------:R-:W-:Y:S05]  /*9d00*/  BSYNC B0 ;  /* 0x0000000000007941 */ /* 0x000fea0003800000 */
.L_x_21156:
        /* <DEDUP_REMOVED lines=16> */
.L_x_21162:
[----:B------:R-:W-:Y:S05]  /*9e10*/  BSYNC B1 ;  /* 0x0000000000017941 */ /* 0x000fea0003800000 */
.L_x_21161:
        /* <DEDUP_REMOVED lines=43> */
.L_x_21160:
[----:B------:R-:W-:Y:S05]  /*a0d0*/  BSYNC B0 ;  /* 0x0000000000007941 */ /* 0x000fea0003800000 */
.L_x_21159:
        /* <DEDUP_REMOVED lines=20> */
.L_x_21164:
[----:B------:R-:W-:Y:S02]  /*a220*/  MOV R131, R110 ;  /* 0x0000006e00837202 */ /* 0x000fe40000000f00 */
.L_x_21165:
[----:B------:R-:W-:Y:S05]  /*a230*/  BSYNC B0 ;  /* 0x0000000000007941 */ /* 0x000fea0003800000 */
.L_x_21163:
        /* <DEDUP_REMOVED lines=16> */
.L_x_21169:
[----:B------:R-:W-:Y:S05]  /*a340*/  BSYNC B1 ;  /* 0x0000000000017941 */ /* 0x000fea0003800000 */
.L_x_21168:
        /* <DEDUP_REMOVED lines=44> */
.L_x_21167:
[----:B------:R-:W-:Y:S05]  /*a610*/  BSYNC B0 ;  /* 0x0000000000007941 */ /* 0x000fea0003800000 */
.L_x_21166:
        /* <DEDUP_REMOVED lines=20> */
.L_x_21171:
[----:B------:R-:W-:Y:S02]  /*a760*/  MOV R131, R110 ;  /* 0x0000006e00837202 */ /* 0x000fe40000000f00 */
.L_x_21172:
[----:B------:R-:W-:Y:S05]  /*a770*/  BSYNC B0 ;  /* 0x0000000000007941 */ /* 0x000fea0003800000 */
.L_x_21170:
        /* <DEDUP_REMOVED lines=16> */
.L_x_21176:
[----:B------:R-:W-:Y:S05]  /*a880*/  BSYNC B1 ;  /* 0x0000000000017941 */ /* 0x000fea0003800000 */
.L_x_21175:
        /* <DEDUP_REMOVED lines=43> */
.L_x_21174:
[----:B------:R-:W-:Y:S05]  /*ab40*/  BSYNC B0 ;  /* 0x0000000000007941 */ /* 0x000fea0003800000 */
.L_x_21173:
        /* <DEDUP_REMOVED lines=20> */
.L_x_21178:
[----:B------:R-:W-:Y:S02]  /*ac90*/  IMAD.MOV.U32 R131, RZ, RZ, R110 ;  /* 0x000000ffff837224 */ /* 0x000fe400078e006e */
.L_x_21179:
[----:B------:R-:W-:Y:S05]  /*aca0*/  BSYNC B0 ;  /* 0x0000000000007941 */ /* 0x000fea0003800000 */
.L_x_21177:
        /* <DEDUP_REMOVED lines=16> */
.L_x_21183:
[----:B------:R-:W-:Y:S05]  /*adb0*/  BSYNC B1 ;  /* 0x0000000000017941 */ /* 0x000fea0003800000 */
.L_x_21182:
        /* <DEDUP_REMOVED lines=43> */
.L_x_21181:
[----:B------:R-:W-:Y:S05]  /*b070*/  BSYNC B0 ;  /* 0x0000000000007941 */ /* 0x000fea0003800000 */
.L_x_21180:
[----:B------:R-:W0:Y:S01]  /*b080*/  I2F.U32 R115, R131 ;  /* 0x0000008300737306 */ /* 0x000e220000201000 */
[----:B------:R-:W-:Y:S01]  /*b090*/  HADD2.F32 R112, -RZ, R119.H0_H0 ;  /* 0x20000077ff707230 */ /* 0x000fe20000004100 */
[----:B------:R-:W-:Y:S01]  /*b0a0*/  ISETP.NE.AND P6, PT, R130, RZ, PT ;  /* 0x000000ff8200720c */ /* 0x000fe20003fc5270 */
        /* <DEDUP_REMOVED lines=18> */
.L_x_21185:
[----:B------:R-:W-:Y:S02]  /*b1d0*/  MOV R115, R110 ;  /* 0x0000006e00737202 */ /* 0x000fe40000000f00 */
.L_x_21186:
[----:B------:R-:W-:Y:S05]  /*b1e0*/  BSYNC B0 ;  /* 0x0000000000007941 */ /* 0x000fea0003800000 */
.L_x_21184:
        /* <DEDUP_REMOVED lines=18> */
.L_x_21190:
[----:B------:R-:W-:Y:S05]  /*b310*/  BSYNC B1 ;  /* 0x0000000000017941 */ /* 0x000fea0003800000 */
.L_x_21189:
        /* <DEDUP_REMOVED lines=43> */
.L_x_21188:
[----:B------:R-:W-:Y:S05]  /*b5d0*/  BSYNC B0 ;  /* 0x0000000000007941 */ /* 0x000fea0003800000 */
.L_x_21187:
        /* <DEDUP_REMOVED lines=70> */
.L_x_21195:
        /* <DEDUP_REMOVED lines=84> */
.L_x_21196:
        /* <DEDUP_REMOVED lines=101> */
[----:B------:R-:W-:Y:S01]  /*c5d0*/  F2FP.PACK_AB R77, R80, R77 ;  /* 0x0000004d504d723e */ /* 0x000fe200000000ff */
        /* <DEDUP_REMOVED lines=13> */
[----:B------:R-:W-:Y:S01]  /*c6b0*/  F2FP.PACK_AB R80, R85, R80 ;  /* 0x000000505550723e */ /* 0x000fe200000000ff */
[----:B------:R-:W-:-:S02]  /*c6c0*/  FMUL.FTZ R79, R134, R126 ;  /* 0x0000007e864f7220 */ /* 0x000fc40000410000 */
[----:B------:R-:W-:Y:S02]  /*c6d0*/  FMUL.FTZ R84, R134, R83 ;  /* 0x0000005386547220 */ /* 0x000fe40000410000 */
[----:B------:R-:W-:Y:S02]  /*c6e0*/  FFMA.FTZ R76, R36, R111, R4 ;  /* 0x0000006f244c7223 */ /* 0x000fe40000010004 */
[----:B------:R-:W-:Y:S02]  /*c6f0*/  FFMA.FTZ R81, R37, R78, R5 ;  /* 0x0000004e25517223 */ /* 0x000fe40000010005 */
[----:B------:R-:W-:Y:S02]  /*c700*/  FFMA.FTZ R86, R56, R91, R24 ;  /* 0x0000005b38567223 */ /* 0x000fe40000010018 */
[--C-:B------:R-:W-:Y:S01]  /*c710*/  FADD.FTZ R89, R89, -R101.reuse ;  /* 0x8000006559597221 */ /* 0x100fe20000010000 */
[----:B------:R-:W-:Y:S01]  /*c720*/  F2FP.PACK_AB R76, R81, R76 ;  /* 0x0000004c514c723e */ /* 0x000fe200000000ff */
[----:B------:R-:W-:-:S02]  /*c730*/  FADD.FTZ R106, R106, -R101 ;  /* 0x800000656a6a7221 */ /* 0x000fc40000010000 */
[C---:B------:R-:W-:Y:S02]  /*c740*/  FMUL.FTZ R125, R134.reuse, R125 ;  /* 0x0000007d867d7220 */ /* 0x040fe40000410000 */
[----:B------:R-:W-:Y:S02]  /*c750*/  FFMA.FTZ R91, R57, R104, R25 ;  /* 0x00000068395b7223 */ /* 0x000fe40000010019 */
[----:B------:R-:W-:Y:S02]  /*c760*/  FADD.FTZ R107, R107, -R101 ;  /* 0x800000656b6b7221 */ /* 0x000fe40000010000 */
[C---:B------:R-:W-:Y:S01]  /*c770*/  FMUL.FTZ R127, R134.reuse, R127 ;  /* 0x0000007f867f7220 */ /* 0x040fe20000410000 */
[----:B------:R-:W-:Y:S01]  /*c780*/  F2FP.PACK_AB R86, R91, R86 ;  /* 0x000000565b56723e */ /* 0x000fe200000000ff */
        /* <DEDUP_REMOVED lines=18> */
[--C-:B------:R-:W-:Y:S01]  /*c8b0*/  FADD.FTZ R132, R116, -R101.reuse ;  /* 0x8000006574847221 */ /* 0x100fe20000010000 */
[----:B------:R-:W-:Y:S01]  /*c8c0*/  F2FP.PACK_AB R78, R83, R78 ;  /* 0x0000004e534e723e */ /* 0x000fe200000000ff */
        /* <DEDUP_REMOVED lines=9> */
[----:B------:R-:W-:Y:S01]  /*c960*/  F2FP.PACK_AB R83, R92, R129 ;  /* 0x000000815c53723e */ /* 0x000fe200000000ff */
[----:B------:R-:W-:Y:S01]  /*c970*/  FMUL.FTZ R102, R134, R95 ;  /* 0x0000005f86667220 */ /* 0x000fe20000410000 */
[----:B------:R-:W-:Y:S01]  /*c980*/  LEA R92, P0, R100, c[0x0][0x208], 0x4 ;  /* 0x00008200645c7a11 */ /* 0x000fe200078020ff */
[----:B------:R-:W-:Y:S01]  /*c990*/  FFMA.FTZ R82, R48, R87, R16 ;  /* 0x0000005730527223 */ /* 0x000fe20000010010 */
[----:B------:R-:W-:Y:S01]  /*c9a0*/  F2FP.PACK_AB R81, R88, R81 ;  /* 0x000000515851723e */ /* 0x000fe200000000ff */
        /* <DEDUP_REMOVED lines=9> */
[----:B------:R-:W-:Y:S01]  /*ca40*/  F2FP.PACK_AB R82, R87, R82 ;  /* 0x000000525752723e */ /* 0x000fe200000000ff */
        /* <DEDUP_REMOVED lines=16> */
[----:B------:R-:W-:Y:S01]  /*cb50*/  FFMA.FTZ R101, R62, R101, R30 ;  /* 0x000000653e657223 */ /* 0x000fe2000001001e */
[----:B------:R-:W-:Y:S01]  /*cb60*/  ISETP.GE.AND P0, PT, R2, c[0x0][0x164], PT ;  /* 0x0000590002007a0c */ /* 0x000fe20003f06270 */
[----:B------:R-:W-:Y:S01]  /*cb70*/  FFMA.FTZ R103, R64, R103, R32 ;  /* 0x0000006740677223 */ /* 0x000fe20000010020 */
[----:B------:R-:W-:Y:S01]  /*cb80*/  F2FP.PACK_AB R104, R116, R95 ;  /* 0x0000005f7468723e */ /* 0x000fe200000000ff */
[----:B------:R-:W-:Y:S01]  /*cb90*/  FFMA.FTZ R133, R66, R133, R34 ;  /* 0x0000008542857223 */ /* 0x000fe20000010022 */
[----:B------:R-:W-:Y:S01]  /*cba0*/  LEA.HI.X R95, R114, c[0x0][0x20c], RZ, 0x4, P1 ;  /* 0x00008300725f7a11 */ /* 0x000fe200008f24ff */
[----:B------:R-:W-:Y:S01]  /*cbb0*/  FFMA.FTZ R122, R67, R122, R35 ;  /* 0x0000007a437a7223 */ /* 0x000fe20000010023 */
[----:B------:R0:W-:Y:S01]  /*cbc0*/  STG.E.128 [R92.64], R76 ;  /* 0x0000004c5c007986 */ /* 0x0001e2000c101d06 */
[----:B------:R-:W-:Y:S01]  /*cbd0*/  FFMA.FTZ R120, R65, R120, R33 ;  /* 0x0000007841787223 */ /* 0x000fe20000010021 */
[----:B------:R-:W-:Y:S01]  /*cbe0*/  LOP3.LUT P1, RZ, R99, 0xff, RZ, 0xc0, !PT ;  /* 0x000000ff63ff7812 */ /* 0x000fe2000782c0ff */
[----:B------:R-:W-:Y:S01]  /*cbf0*/  FFMA.FTZ R118, R63, R118, R31 ;  /* 0x000000763f767223 */ /* 0x000fe2000001001f */
[----:B------:R-:W-:Y:S01]  /*cc00*/  F2FP.PACK_AB R107, R122, R133 ;  /* 0x000000857a6b723e */ /* 0x000fe200000000ff */
[----:B------:R-:W-:Y:S01]  /*cc10*/  IMAD.WIDE.U32 R88, R88, R91, c[0x0][0x208] ;  /* 0x0000820058587625 */ /* 0x000fe200078e005b */
[----:B------:R-:W-:-:S02]  /*cc20*/  F2FP.PACK_AB R106, R120, R103 ;  /* 0x00000067786a723e */ /* 0x000fc400000000ff */
        /* <DEDUP_REMOVED lines=8> */
.L_x_21193:
[----:B------:R-:W-:Y:S05]  /*ccb0*/  EXIT ;  /* 0x000000000000794d */ /* 0x000fea0003800000 */
.L_x_21191:
[----:B0-----:R-:W-:Y:S01]  /*ccc0*/  IMAD.MOV.U32 R130, RZ, RZ, 0x1 ;  /* 0x00000001ff827424 */ /* 0x001fe200078e00ff */
[----:B------:R-:W-:Y:S01]  /*ccd0*/  MOV R103, 0x1f ;  /* 0x0000001f00677802 */ /* 0x000fe20000000f00 */
[----:B------:R-:W-:Y:S01]  /*cce0*/  IMAD.MOV.U32 R128, RZ, RZ, -0x1 ;  /* 0xffffffffff807424 */ /* 0x000fe200078e00ff */
[----:B------:R-:W-:Y:S02]  /*ccf0*/  MOV R126, 0xcd10 ;  /* 0x0000cd10007e7802 */ /* 0x000fe40000000f00 */
[----:B------:R-:W-:Y:S05]  /*cd00*/  CALL.REL.NOINC `($__internal_121_$__cuda_sm70_shflsync_bfly_p) ;  /* 0x0000079000007944 */ /* 0x000fea0003c00000 */
[----:B-1----:R-:W-:Y:S01]  /*cd10*/  MOV R102, R130 ;  /* 0x0000008200667202 */ /* 0x002fe20000000f00 */
[----:B0-----:R-:W-:Y:S05]  /*cd20*/  BRA `(.L_x_21195) ;  /* 0xffffed1000007947 */ /* 0x001fea000383ffff */
.L_x_21192:
[----:B------:R-:W-:Y:S01]  /*cd30*/  HFMA2.MMA R103, -RZ, RZ, 0, 1.847743988037109375e-06 ;  /* 0x0000001fff677435 */ /* 0x000fe200000001ff */
[----:B------:R-:W-:Y:S01]  /*cd40*/  IMAD.MOV.U32 R130, RZ, RZ, 0x2 ;  /* 0x00000002ff827424 */ /* 0x000fe200078e00ff */
[----:B------:R-:W-:Y:S01]  /*cd50*/  MOV R126, 0xcd80 ;  /* 0x0000cd80007e7802 */ /* 0x000fe20000000f00 */
[----:B------:R-:W-:-:S03]  /*cd60*/  IMAD.MOV.U32 R128, RZ, RZ, -0x1 ;  /* 0xffffffffff807424 */ /* 0x000fc600078e00ff */
[----:B------:R-:W-:Y:S05]  /*cd70*/  CALL.REL.NOINC `($__internal_121_$__cuda_sm70_shflsync_bfly_p) ;  /* 0x0000072000007944 */ /* 0x000fea0003c00000 */
[----:B01----:R-:W-:Y:S01]  /*cd80*/  FADD.FTZ R111, R111, R130 ;  /* 0x000000826f6f7221 */ /* 0x003fe20000010000 */
[----:B------:R-:W-:Y:S01]  /*cd90*/  MOV R130, 0x4 ;  /* 0x0000000400827802 */ /* 0x000fe20000000f00 */
[----:B------:R-:W-:Y:S01]  /*cda0*/  IMAD.MOV.U32 R103, RZ, RZ, 0x1f ;  /* 0x0000001fff677424 */ /* 0x000fe200078e00ff */
[----:B------:R-:W-:-:S02]  /*cdb0*/  MOV R128, 0xffffffff ;  /* 0xffffffff00807802 */ /* 0x000fc40000000f00 */
[----:B------:R-:W-:Y:S02]  /*cdc0*/  MOV R126, 0xcde0 ;  /* 0x0000cde0007e7802 */ /* 0x000fe40000000f00 */
[----:B------:R-:W-:Y:S05]  /*cdd0*/  CALL.REL.NOINC `($__internal_121_$__cuda_sm70_shflsync_bfly_p) ;  /* 0x000006c000007944 */ /* 0x000fea0003c00000 */
[----:B0-----:R-:W-:Y:S01]  /*cde0*/  HFMA2.MMA R103, -RZ, RZ, 0, 1.847743988037109375e-06 ;  /* 0x0000001fff677435 */ /* 0x001fe200000001ff */
[----:B-1----:R-:W-:Y:S01]  /*cdf0*/  FADD.FTZ R111, R111, R130 ;  /* 0x000000826f6f7221 */ /* 0x002fe20000010000 */
[----:B------:R-:W-:Y:S01]  /*ce00*/  MOV R126, 0xce40 ;  /* 0x0000ce40007e7802 */ /* 0x000fe20000000f00 */
[----:B------:R-:W-:Y:S02]  /*ce10*/  IMAD.MOV.U32 R130, RZ, RZ, 0x8 ;  /* 0x00000008ff827424 */ /* 0x000fe400078e00ff */
[----:B------:R-:W-:Y:S02]  /*ce20*/  IMAD.MOV.U32 R128, RZ, RZ, -0x1 ;  /* 0xffffffffff807424 */ /* 0x000fe400078e00ff */
[----:B------:R-:W-:Y:S05]  /*ce30*/  CALL.REL.NOINC `($__internal_121_$__cuda_sm70_shflsync_bfly_p) ;  /* 0x0000066000007944 */ /* 0x000fea0003c00000 */
[----:B01----:R-:W-:Y:S01]  /*ce40*/  FADD.FTZ R111, R111, R130 ;  /* 0x000000826f6f7221 */ /* 0x003fe20000010000 */
[----:B------:R-:W-:Y:S01]  /*ce50*/  MOV R130, 0x10 ;  /* 0x0000001000827802 */ /* 0x000fe20000000f00 */
[----:B------:R-:W-:Y:S01]  /*ce60*/  IMAD.MOV.U32 R103, RZ, RZ, 0x1f ;  /* 0x0000001fff677424 */ /* 0x000fe200078e00ff */
[----:B------:R-:W-:Y:S02]  /*ce70*/  MOV R128, 0xffffffff ;  /* 0xffffffff00807802 */ /* 0x000fe40000000f00 */
[----:B------:R-:W-:-:S02]  /*ce80*/  MOV R126, 0xcea0 ;  /* 0x0000cea0007e7802 */ /* 0x000fc40000000f00 */
[----:B------:R-:W-:Y:S05]  /*ce90*/  CALL.REL.NOINC `($__internal_121_$__cuda_sm70_shflsync_bfly_p) ;  /* 0x0000060000007944 */ /* 0x000fea0003c00000 */
        /* <DEDUP_REMOVED lines=89> */
[----:B0-----:R-:W-:Y:S01]  /*d430*/  HFMA2.MMA R103, -RZ, RZ, 0, 1.847743988037109375e-06 ;  /* 0x0000001fff677435 */ /* 0x001fe200000001ff */
[----:B-1----:R-:W-:Y:S01]  /*d440*/  FADD.FTZ R111, R111, R130 ;  /* 0x000000826f6f7221 */ /* 0x002fe20000010000 */
[----:B------:R-:W-:Y:S01]  /*d450*/  MOV R126, 0xd490 ;  /* 0x0000d490007e7802 */ /* 0x000fe20000000f00 */
[----:B------:R-:W-:-:S02]  /*d460*/  IMAD.MOV.U32 R130, RZ, RZ, 0x10 ;  /* 0x00000010ff827424 */ /* 0x000fc400078e00ff */
[----:B------:R-:W-:Y:S02]  /*d470*/  IMAD.MOV.U32 R128, RZ, RZ, -0x1 ;  /* 0xffffffffff807424 */ /* 0x000fe400078e00ff */
[----:B------:R-:W-:Y:S05]  /*d480*/  CALL.REL.NOINC `($__internal_121_$__cuda_sm70_shflsync_bfly_p) ;  /* 0x0000001000007944 */ /* 0x000fea0003c00000 */
[----:B01----:R-:W-:Y:S05]  /*d490*/  BRA `(.L_x_21196) ;  /* 0xffffeae000007947 */ /* 0x003fea000383ffff */
        .weak           $__internal_121_$__cuda_sm70_shflsync_bfly_p
        .type           $__internal_121_$__cuda_sm70_shflsync_bfly_p,@function
        .size           $__internal_121_$__cuda_sm70_shflsync_bfly_p,(.L_x_29185 - $__internal_121_$__cuda_sm70_shflsync_bfly_p)
$__internal_121_$__cuda_sm70_shflsync_bfly_p:
[----:B------:R-:W-:Y:S01]  /*d4a0*/  MOV R127, 0x0 ;  /* 0x00000000007f7802 */ /* 0x000fe20000000f00 */
[----:B------:R-:W-:Y:S04]  /*d4b0*/  WARPSYNC R128 ;  /* 0x0000008000007348 */ /* 0x000fe80003800000 */
[----:B------:R0:W1:Y:S01]  /*d4c0*/  SHFL.BFLY PT, R130, R111, R130, R103 ;  /* 0x0c0000826f827389 */ /* 0x00006200000e0067 */
[----:B------:R-:W-:Y:S05]  /*d4d0*/  RET.REL.NODEC R126 `(_ZN10layer_norm13ln_fwd_kernelINS_13Kernel_traitsIf6__halffS2_fjLj8192ELj1ELj1ELj8ELj16ENS_18Kernel_traits_baseILj8192EfS2_fS2_fjLj256EEEEELb1ELb0ELb0ELb1EEEvNS_9FwdParamsE) ;  /* 0xffff2b207e007950 */ /* 0x000fea0003c3ffff */
.L_x_21197:
        /* <DEDUP_REMOVED lines=10> */
.L_x_29185:


//--------------------- .text._ZN10layer_norm13ln_fwd_kernelINS_13Kernel_traitsIf6__halffS2_fjLj8192ELj1ELj1ELj8ELj16ENS_18Kernel_traits_baseILj8192EfS2_fS2_fjLj256EEEEELb1ELb0ELb1ELb0EEEvNS_9FwdParamsE --------------------------
	.section	.text._ZN10layer_norm13ln_fwd_kernelINS_13Kernel_traitsIf6__halffS2_fjLj8192ELj1ELj1ELj8ELj16ENS_18Kernel_traits_baseILj8192EfS2_fS2_fjLj256EEEEELb1ELb0ELb1ELb0EEEvNS_9FwdParamsE,"ax",@progbits
	.sectioninfo	@"SHI_REGISTERS=173"
	.align	128
        .global         _ZN10layer_norm13ln_fwd_kernelINS_13Kernel_traitsIf6__halffS2_fjLj8192ELj1ELj1ELj8ELj16ENS_18Kernel_traits_baseILj8192EfS2_fS2_fjLj256EEEEELb1ELb0ELb1ELb0EEEvNS_9FwdParamsE
        .type           _ZN10layer_norm13ln_fwd_kernelINS_13Kernel_traitsIf6__halffS2_fjLj8192ELj1ELj1ELj8ELj16ENS_18Kernel_traits_baseILj8192EfS2_fS2_fjLj256EEEEELb1ELb0ELb1ELb0EEEvNS_9FwdParamsE,@function
        .size           _ZN10layer_norm13ln_fwd_kernelINS_13Kernel_traitsIf6__halffS2_fjLj8192ELj1ELj1ELj8ELj16ENS_18Kernel_traits_baseILj8192EfS2_fS2_fjLj256EEEEELb1ELb0ELb1ELb0EEEvNS_9FwdParamsE,(.L_x_29186 - _ZN10layer_norm13ln_fwd_kernelINS_13Kernel_traitsIf6__halffS2_fjLj8192ELj1ELj1ELj8ELj16ENS_18Kernel_traits_baseILj8192EfS2_fS2_fjLj256EEEEELb1ELb0ELb1ELb0EEEvNS_9FwdParamsE)
        .other          _ZN10layer_norm13ln_fwd_kernelINS_13Kernel_traitsIf6__halffS2_fjLj8192ELj1ELj1ELj8ELj16ENS_18Kernel_traits_baseILj8192EfS2_fS2_fjLj256EEEEELb1ELb0ELb1ELb0EEEvNS_9FwdParamsE,@"STO_CUDA_ENTRY STV_DEFAULT"
_ZN10layer_norm13ln_fwd_kernelINS_13Kernel_traitsIf6__halffS2_fjLj8192ELj1ELj1ELj8ELj16ENS_18Kernel_traits_baseILj8192EfS2_fS2_fjLj256EEEEELb1ELb0ELb1ELb0EEEvNS_9FwdParamsE:
.text._ZN10layer_norm13ln_fwd_kernelINS_13Kernel_traitsIf6__halffS2_fjLj8192ELj1ELj1ELj8ELj16ENS_18Kernel_traits_baseILj8192EfS2_fS2_fjLj256EEEEELb1ELb0ELb1ELb0EEEvNS_9FwdParamsE:
        /* <DEDUP_REMOVED lines=78> */
.L_x_21199:
[----:B------:R-:W-:Y:S05]  /*04e0*/  BSYNC B0 ;  /* 0x0000000000007941 */ /* 0x000fea0003800000 */
.L_x_21198:
        /* <DEDUP_REMOVED lines=17> */
.L_x_21201:
[----:B------:R-:W-:Y:S05]  /*0600*/  BSYNC B0 ;  /* 0x0000000000007941 */ /* 0x000fea0003800000 */
.L_x_21200:
        /* <DEDUP_REMOVED lines=17> */
.L_x_21203:
[----:B------:R-:W-:Y:S05]  /*0720*/  BSYNC B0 ;  /* 0x0000000000007941 */ /* 0x000fea0003800000 */
.L_x_21202:
        /* <DEDUP_REMOVED lines=16> */
.L_x_21205:
[----:B------:R-:W-:Y:S05]  /*0830*/  BSYNC B0 ;  /* 0x0000000000007941 */ /* 0x000fea0003800000 */
.L_x_21204:
        /* <DEDUP_REMOVED lines=58> */
.L_x_21519:
        /* <DEDUP_REMOVED lines=10> */
[----:B------:R-:W-:Y:S01]  /*0c80*/  IMAD.MOV.U32 R113, RZ, RZ, RZ ;  /* 0x000000ffff717224 */ /* 0x000fe200078e00ff */
        /* <DEDUP_REMOVED lines=37> */
.L_x_21211:
[----:B------:R-:W-:Y:S02]  /*0ee0*/  IMAD.MOV.U32 R158, RZ, RZ, R154 ;  /* 0x000000ffff9e7224 */ /* 0x000fe400078e009a */
.L_x_21212:
[----:B------:R-:W-:Y:S05]  /*0ef0*/  BSYNC B2 ;  /* 0x0000000000027941 */ /* 0x000fea0003800000 */
.L_x_21210:
        /* <DEDUP_REMOVED lines=16> */
.L_x_21216:
[----:B------:R-:W-:Y:S05]  /*1000*/  BSYNC B3 ;  /* 0x0000000000037941 */ /* 0x000fea0003800000 */
.L_x_21215:
        /* <DEDUP_REMOVED lines=42> */
.L_x_21214:
[----:B------:R-:W-:Y:S05]  /*12b0*/  BSYNC B2 ;  /* 0x0000000000027941 */ /* 0x000fea0003800000 */
.L_x_21213:
        /* <DEDUP_REMOVED lines=10> */
.L_x_21209:
[----:B0-----:R-:W-:Y:S05]  /*1360*/  BSYNC B1 ;  /* 0x0000000000017941 */ /* 0x001fea0003800000 */
.L_x_21208:
        /* <DEDUP_REMOVED lines=18> */
.L_x_21220:
[----:B------:R-:W-:Y:S02]  /*1490*/  IMAD.MOV.U32 R158, RZ, RZ, R154 ;  /* 0x000000ffff9e7224 */ /* 0x000fe400078e009a */
.L_x_21221:
[----:B------:R-:W-:Y:S05]  /*14a0*/  BSYNC B2 ;  /* 0x0000000000027941 */ /* 0x000fea0003800000 */
.L_x_21219:
        /* <DEDUP_REMOVED lines=16> */
.L_x_21225:
[----:B------:R-:W-:Y:S05]  /*15b0*/  BSYNC B3 ;  /* 0x0000000000037941 */ /* 0x000fea0003800000 */
.L_x_21224:
        /* <DEDUP_REMOVED lines=42> */
.L_x_21223:
[----:B------:R-:W-:Y:S05]  /*1860*/  BSYNC B2 ;  /* 0x0000000000027941 */ /* 0x000fea0003800000 */
.L_x_21222:
        /* <DEDUP_REMOVED lines=10> */
.L_x_21218:
[----:B------:R-:W-:Y:S05]  /*1910*/  BSYNC B1 ;  /* 0x0000000000017941 */ /* 0x000fea0003800000 */
.L_x_21217:
        /* <DEDUP_REMOVED lines=18> */
.L_x_21229:
[----:B------:R-:W-:Y:S02]  /*1a40*/  IMAD.MOV.U32 R158, RZ, RZ, R154 ;  /* 0x000000ffff9e7224 */ /* 0x000fe400078e009a */
.L_x_21230:
[----:B------:R-:W-:Y:S05]  /*1a50*/  BSYNC B2 ;  /* 0x0000000000027941 */ /* 0x000fea0003800000 */
.L_x_21228:
        /* <DEDUP_REMOVED lines=16> */
.L_x_21234:
[----:B------:R-:W-:Y:S05]  /*1b60*/  BSYNC B3 ;  /* 0x0000000000037941 */ /* 0x000fea0003800000 */
.L_x_21233:
        /* <DEDUP_REMOVED lines=42> */
.L_x_21232:
[----:B------:R-:W-:Y:S05]  /*1e10*/  BSYNC B2 ;  /* 0x0000000000027941 */ /* 0x000fea0003800000 */
.L_x_21231:
        /* <DEDUP_REMOVED lines=10> */
.L_x_21227:
[----:B------:R-:W-:Y:S05]  /*1ec0*/  BSYNC B1 ;  /* 0x0000000000017941 */ /* 0x000fea0003800000 */
.L_x_21226:
        /* <DEDUP_REMOVED lines=18> */
.L_x_21238:
[----:B------:R-:W-:Y:S02]  /*1ff0*/  IMAD.MOV.U32 R158, RZ, RZ, R154 ;  /* 0x000000ffff9e7224 */ /* 0x000fe400078e009a */
.L_x_21239:
[----:B------:R-:W-:Y:S05]  /*2000*/  BSYNC B2 ;  /* 0x0000000000027941 */ /* 0x000fea0003800000 */
.L_x_21237:
        /* <DEDUP_REMOVED lines=16> */
.L_x_21243:
[----:B------:R-:W-:Y:S05]  /*2110*/  BSYNC B3 ;  /* 0x0000000000037941 */ /* 0x000fea0003800000 */
.L_x_21242:
        /* <DEDUP_REMOVED lines=43> */
.L_x_21241:
[----:B------:R-:W-:Y:S05]  /*23d0*/  BSYNC B2 ;  /* 0x0000000000027941 */ /* 0x000fea0003800000 */
.L_x_21240:
        /* <DEDUP_REMOVED lines=10> */
.L_x_21236:
[----:B------:R-:W-:Y:S05]  /*2480*/  BSYNC B1 ;  /* 0x0000000000017941 */ /* 0x000fea0003800000 */
.L_x_21235:
        /* <DEDUP_REMOVED lines=18> */
.L_x_21247:
[----:B------:R-:W-:Y:S02]  /*25b0*/  IMAD.MOV.U32 R158, RZ, RZ, R154 ;  /* 0x000000ffff9e7224 */ /* 0x000fe400078e009a */
.L_x_21248:
[----:B------:R-:W-:Y:S05]  /*25c0*/  BSYNC B2 ;  /* 0x0000000000027941 */ /* 0x000fea0003800000 */
.L_x_21246:
        /* <DEDUP_REMOVED lines=16> */
.L_x_21252:
[----:B------:R-:W-:Y:S05]  /*26d0*/  BSYNC B3 ;  /* 0x0000000000037941 */ /* 0x000fea0003800000 */
.L_x_21251:
        /* <DEDUP_REMOVED lines=43> */
.L_x_21250:
[----:B------:R-:W-:Y:S05]  /*2990*/  BSYNC B2 ;  /* 0x0000000000027941 */ /* 0x000fea0003800000 */
.L_x_21249:
        /* <DEDUP_REMOVED lines=10> */
.L_x_21245:
[----:B------:R-:W-:Y:S05]  /*2a40*/  BSYNC B1 ;  /* 0x0000000000017941 */ /* 0x000fea0003800000 */
.L_x_21244:
        /* <DEDUP_REMOVED lines=18> */
.L_x_21256:
[----:B------:R-:W-:Y:S02]  /*2b70*/  IMAD.MOV.U32 R158, RZ, RZ, R154 ;  /* 0x000000ffff9e7224 */ /* 0x000fe400078e009a */
.L_x_21257:
[----:B------:R-:W-:Y:S05]  /*2b80*/  BSYNC B2 ;  /* 0x0000000000027941 */ /* 0x000fea0003800000 */
.L_x_21255:
        /* <DEDUP_REMOVED lines=16> */
.L_x_21261:
[----:B------:R-:W-:Y:S05]  /*2c90*/  BSYNC B3 ;  /* 0x0000000000037941 */ /* 0x000fea0003800000 */
.L_x_21260:
        /* <DEDUP_REMOVED lines=43> */
.L_x_21259:
[----:B------:R-:W-:Y:S05]  /*2f50*/  BSYNC B2 ;  /* 0x0000000000027941 */ /* 0x000fea0003800000 */
.L_x_21258:
        /* <DEDUP_REMOVED lines=10> */
.L_x_21254:
[----:B------:R-:W-:Y:S05]  /*3000*/  BSYNC B1 ;  /* 0x0000000000017941 */ /* 0x000fea0003800000 */
.L_x_21253:
        /* <DEDUP_REMOVED lines=18> */
.L_x_21265:
[----:B------:R-:W-:Y:S02]  /*3130*/  IMAD.MOV.U32 R158, RZ, RZ, R154 ;  /* 0x000000ffff9e7224 */ /* 0x000fe400078e009a */
.L_x_21266:
[----:B------:R-:W-:Y:S05]  /*3140*/  BSYNC B2 ;  /* 0x0000000000027941 */ /* 0x000fea0003800000 */
.L_x_21264:
        /* <DEDUP_REMOVED lines=16> */
.L_x_21270:
[----:B------:R-:W-:Y:S05]  /*3250*/  BSYNC B3 ;  /* 0x0000000000037941 */ /* 0x000fea0003800000 */
.L_x_21269:
        /* <DEDUP_REMOVED lines=43> */
.L_x_21268:
[----:B------:R-:W-:Y:S05]  /*3510*/  BSYNC B2 ;  /* 0x0000000000027941 */ /* 0x000fea0003800000 */
.L_x_21267:
        /* <DEDUP_REMOVED lines=10> */
.L_x_21263:
[----:B------:R-:W-:Y:S05]  /*35c0*/  BSYNC B1 ;  /* 0x0000000000017941 */ /* 0x000fea0003800000 */
.L_x_21262:
        /* <DEDUP_REMOVED lines=18> */
.L_x_21274:
[----:B------:R-:W-:Y:S02]  /*36f0*/  MOV R160, R154 ;  /* 0x0000009a00a07202 */ /* 0x000fe40000000f00 */
.L_x_21275:
[----:B------:R-:W-:Y:S05]  /*3700*/  BSYNC B2 ;  /* 0x0000000000027941 */ /* 0x000fea0003800000 */
.L_x_21273:
        /* <DEDUP_REMOVED lines=16> */
.L_x_21279:
[----:B------:R-:W-:Y:S05]  /*3810*/  BSYNC B3 ;  /* 0x0000000000037941 */ /* 0x000fea0003800000 */
.L_x_21278:
        /* <DEDUP_REMOVED lines=39> */
[----:B------:R-:W-:Y:S01]  /*3a90*/  LOP3.LUT R152, R155, R152, R138, 0x96, !PT ;  /* 0x000000989b987212 */ /* 0x000fe200078e968a */
[----:B------:R-:W-:-:S03]  /*3aa0*/  HFMA2.MMA R155, -RZ, RZ, 0, 0 ;  /* 0x00000000ff9b7435 */ /* 0x000fc600000001ff */
[----:B------:R-:W-:Y:S01]  /*3ab0*/  LOP3.LUT R153, R159, R156, R137, 0x96, !PT ;  /* 0x0000009c9f997212 */ /* 0x000fe200078e9689 */
[----:B------:R-:W-:Y:S02]  /*3ac0*/  IMAD.MOV.U32 R156, RZ, RZ, R158 ;  /* 0x000000ffff9c7224 */ /* 0x000fe400078e009e */
.L_x_21277:
[----:B------:R-:W-:Y:S05]  /*3ad0*/  BSYNC B2 ;  /* 0x0000000000027941 */ /* 0x000fea0003800000 */
.L_x_21276:
[----:B------:R-:W0:Y:S01]  /*3ae0*/  I2F.U32 R87, R160 ;  /* 0x000000a000577306 */ /* 0x000e220000201000 */
[----:B------:R-:W-:-:S04]  /*3af0*/  IMAD.MOV.U32 R148, RZ, RZ, 0x2f800000 ;  /* 0x2f800000ff947424 */ /* 0x000fc800078e00ff */
[----:B0-----:R-:W-:Y:S01]  /*3b00*/  FFMA.FTZ R87, R87, R148, 1.1641532182693481445e-10 ;  /* 0x2f00000057577423 */ /* 0x001fe20000010094 */
[----:B------:R-:W-:-:S04]  /*3b10*/  HADD2.F32 R148, -RZ, R75.H1_H1 ;  /* 0x3000004bff947230 */ /* 0x000fc80000004100 */
[----:B------:R-:W-:Y:S01]  /*3b20*/  FSETP.GTU.FTZ.AND P4, PT, R87, c[0x0][0x1e4], PT ;  /* 0x0000790057007a0b */ /* 0x000fe20003f9c000 */
[----:B------:R-:W-:-:S04]  /*3b30*/  FMUL.FTZ R148, R148, c[0x0][0x1ec] ;  /* 0x00007b0094947a20 */ /* 0x000fc80000410000 */
[----:B------:R-:W-:-:S05]  /*3b40*/  FMUL.FTZ R148, R148, c[0x0][0x1e8] ;  /* 0x00007a0094947a20 */ /* 0x000fca0000410000 */
[----:B------:R-:W-:Y:S02]  /*3b50*/  FSEL R87, R148, RZ, !P4 ;  /* 0x000000ff94577208 */ /* 0x000fe40006000000 */
[----:B------:R-:W-:-:S03]  /*3b60*/  SEL R148, RZ, 0x1, P4 ;  /* 0x00000001ff947807 */ /* 0x000fc60002000000 */
[----:B------:R-:W-:Y:S02]  /*3b70*/  @P3 FADD.FTZ R87, R71, R87 ;  /* 0x0000005747573221 */ /* 0x000fe40000010000 */
.L_x_21272:
[----:B------:R-:W-:Y:S05]  /*3b80*/  BSYNC B1 ;  /* 0x0000000000017941 */ /* 0x000fea0003800000 */
.L_x_21271:
        /* <DEDUP_REMOVED lines=21> */
[----:B------:R-:W-:Y:S01]  /*3ce0*/  IMAD.MOV.U32 R160, RZ, RZ, 0x8 ;  /* 0x00000008ffa07424 */ /* 0x000fe200078e00ff */
[----:B------:R-:W-:Y:S02]  /*3cf0*/  LOP3.LUT R163, R157, R163, RZ, 0xfc, !PT ;  /* 0x000000a39da37212 */ /* 0x000fe400078efcff */
[----:B------:R-:W-:Y:S01]  /*3d00*/  LOP3.LUT R162, R158, 0xff, R149, 0xf8, !PT ;  /* 0x000000ff9ea27812 */ /* 0x000fe200078ef895 */
[----:B------:R-:W-:-:S05]  /*3d10*/  IMAD.WIDE.U32 R158, R113, R160, c[0x0][0x190] ;  /* 0x00006400719e7625 */ /* 0x000fca00078e00a0 */
[----:B------:R0:W-:Y:S02]  /*3d20*/  STG.E.64 [R158.64], R162 ;  /* 0x000000a29e007986 */ /* 0x0001e4000c101b04 */
.L_x_21281:
[----:B------:R-:W-:Y:S05]  /*3d30*/  BSYNC B1 ;  /* 0x0000000000017941 */ /* 0x000fea0003800000 */
.L_x_21280:
[----:B------:R-:W-:Y:S02]  /*3d40*/  IADD3 R151, R151, 0x100, RZ ;  /* 0x0000010097977810 */ /* 0x000fe40007ffe0ff */
[----:B------:R-:W-:Y:S02]  /*3d50*/  IADD3 R113, R113, 0x100, RZ ;  /* 0x0000010071717810 */ /* 0x000fe40007ffe0ff */
.L_x_21207:
[----:B---3--:R-:W-:Y:S05]  /*3d60*/  BSYNC B0 ;  /* 0x0000000000007941 */ /* 0x008fea0003800000 */
.L_x_21206:
        /* <DEDUP_REMOVED lines=31> */
.L_x_21287:
[----:B0-----:R-:W-:Y:S02]  /*3f60*/  IMAD.MOV.U32 R158, RZ, RZ, R154 ;  /* 0x000000ffff9e7224 */ /* 0x001fe400078e009a */
.L_x_21288:
[----:B------:R-:W-:Y:S05]  /*3f70*/  BSYNC B2 ;  /* 0x0000000000027941 */ /* 0x000fea0003800000 */
.L_x_21286:
        /* <DEDUP_REMOVED lines=16> */
.L_x_21292:
[----:B------:R-:W-:Y:S05]  /*4080*/  BSYNC B3 ;  /* 0x0000000000037941 */ /* 0x000fea0003800000 */
.L_x_21291:
        /* <DEDUP_REMOVED lines=42> */
.L_x_21290:
[----:B------:R-:W-:Y:S05]  /*4330*/  BSYNC B2 ;  /* 0x0000000000027941 */ /* 0x000fea0003800000 */
.L_x_21289:
        /* <DEDUP_REMOVED lines=10> */
.L_x_21285:
[----:B--2---:R-:W-:Y:S05]  /*43e0*/  BSYNC B1 ;  /* 0x0000000000017941 */ /* 0x004fea0003800000 */
.L_x_21284:
        /* <DEDUP_REMOVED lines=18> */
.L_x_21296:
[----:B0-----:R-:W-:Y:S02]  /*4510*/  IMAD.MOV.U32 R158, RZ, RZ, R154 ;  /* 0x000000ffff9e7224 */ /* 0x001fe400078e009a */
.L_x_21297:
[----:B------:R-:W-:Y:S05]  /*4520*/  BSYNC B2 ;  /* 0x0000000000027941 */ /* 0x000fea0003800000 */
.L_x_21295:
        /* <DEDUP_REMOVED lines=16> */
.L_x_21301:
[----:B------:R-:W-:Y:S05]  /*4630*/  BSYNC B3 ;  /* 0x0000000000037941 */ /* 0x000fea0003800000 */
.L_x_21300:
        /* <DEDUP_REMOVED lines=42> */
.L_x_21299:
[----:B------:R-:W-:Y:S05]  /*48e0*/  BSYNC B2 ;  /* 0x0000000000027941 */ /* 0x000fea0003800000 */
.L_x_21298:
        /* <DEDUP_REMOVED lines=10> */
.L_x_21294:
[----:B------:R-:W-:Y:S05]  /*4990*/  BSYNC B1 ;  /* 0x0000000000017941 */ /* 0x000fea0003800000 */
.L_x_21293:
        /* <DEDUP_REMOVED lines=18> */
.L_x_21305:
[----:B0-----:R-:W-:Y:S02]  /*4ac0*/  IMAD.MOV.U32 R158, RZ, RZ, R154 ;  /* 0x000000ffff9e7224 */ /* 0x001fe400078e009a */
.L_x_21306:
[----:B------:R-:W-:Y:S05]  /*4ad0*/  BSYNC B2 ;  /* 0x0000000000027941 */ /* 0x000fea0003800000 */
.L_x_21304:
        /* <DEDUP_REMOVED lines=16> */
.L_x_21310:
[----:B------:R-:W-:Y:S05]  /*4be0*/  BSYNC B3 ;  /* 0x0000000000037941 */ /* 0x000fea0003800000 */
.L_x_21309:
        /* <DEDUP_REMOVED lines=42> */
.L_x_21308:
[----:B------:R-:W-:Y:S05]  /*4e90*/  BSYNC B2 ;  /* 0x0000000000027941 */ /* 0x000fea0003800000 */
.L_x_21307:
        /* <DEDUP_REMOVED lines=10> */
.L_x_21303:
[----:B------:R-:W-:Y:S05]  /*4f40*/  BSYNC B1 ;  /* 0x0000000000017941 */ /* 0x000fea0003800000 */
.L_x_21302:
        /* <DEDUP_REMOVED lines=18> */
.L_x_21314:
[----:B0-----:R-:W-:Y:S02]  /*5070*/  IMAD.MOV.U32 R158, RZ, RZ, R154 ;  /* 0x000000ffff9e7224 */ /* 0x001fe400078e009a */
.L_x_21315:
[----:B------:R-:W-:Y:S05]  /*5080*/  BSYNC B2 ;  /* 0x0000000000027941 */ /* 0x000fea0003800000 */
.L_x_21313:
        /* <DEDUP_REMOVED lines=16> */
.L_x_21319:
[----:B------:R-:W-:Y:S05]  /*5190*/  BSYNC B3 ;  /* 0x0000000000037941 */ /* 0x000fea0003800000 */
.L_x_21318:
        /* <DEDUP_REMOVED lines=43> */
.L_x_21317:
[----:B------:R-:W-:Y:S05]  /*5450*/  BSYNC B2 ;  /* 0x0000000000027941 */ /* 0x000fea0003800000 */
.L_x_21316:
        /* <DEDUP_REMOVED lines=10> */
.L_x_21312:
[----:B------:R-:W-:Y:S05]  /*5500*/  BSYNC B1 ;  /* 0x0000000000017941 */ /* 0x000fea0003800000 */
.L_x_21311:
        /* <DEDUP_REMOVED lines=18> */
.L_x_21323:
[----:B0-----:R-:W-:Y:S02]  /*5630*/  IMAD.MOV.U32 R158, RZ, RZ, R154 ;  /* 0x000000ffff9e7224 */ /* 0x001fe400078e009a */
.L_x_21324:
[----:B------:R-:W-:Y:S05]  /*5640*/  BSYNC B2 ;  /* 0x0000000000027941 */ /* 0x000fea0003800000 */
.L_x_21322:
        /* <DEDUP_REMOVED lines=16> */
.L_x_21328:
[----:B------:R-:W-:Y:S05]  /*5750*/  BSYNC B3 ;  /* 0x0000000000037941 */ /* 0x000fea0003800000 */
.L_x_21327:
        /* <DEDUP_REMOVED lines=43> */
.L_x_21326:
[----:B------:R-:W-:Y:S05]  /*5a10*/  BSYNC B2 ;  /* 0x0000000000027941 */ /* 0x000fea0003800000 */
.L_x_21325:
        /* <DEDUP_REMOVED lines=10> */
.L_x_21321:
[----:B------:R-:W-:Y:S05]  /*5ac0*/  BSYNC B1 ;  /* 0x0000000000017941 */ /* 0x000fea0003800000 */
.L_x_21320:
        /* <DEDUP_REMOVED lines=18> */
.L_x_21332:
[----:B0-----:R-:W-:Y:S02]  /*5bf0*/  IMAD.MOV.U32 R158, RZ, RZ, R154 ;  /* 0x000000ffff9e7224 */ /* 0x001fe400078e009a */
.L_x_21333:
[----:B------:R-:W-:Y:S05]  /*5c00*/  BSYNC B2 ;  /* 0x0000000000027941 */ /* 0x000fea0003800000 */
.L_x_21331:
        /* <DEDUP_REMOVED lines=16> */
.L_x_21337:
[----:B------:R-:W-:Y:S05]  /*5d10*/  BSYNC B3 ;  /* 0x0000000000037941 */ /* 0x000fea0003800000 */
.L_x_21336:
        /* <DEDUP_REMOVED lines=43> */
.L_x_21335:
[----:B------:R-:W-:Y:S05]  /*5fd0*/  BSYNC B2 ;  /* 0x0000000000027941 */ /* 0x000fea0003800000 */
.L_x_21334:
        /* <DEDUP_REMOVED lines=10> */
.L_x_21330:
[----:B------:R-:W-:Y:S05]  /*6080*/  BSYNC B1 ;  /* 0x0000000000017941 */ /* 0x000fea0003800000 */
.L_x_21329:
        /* <DEDUP_REMOVED lines=18> */
.L_x_21341:
[----:B0-----:R-:W-:Y:S02]  /*61b0*/  IMAD.MOV.U32 R158, RZ, RZ, R154 ;  /* 0x000000ffff9e7224 */ /* 0x001fe400078e009a */
.L_x_21342:
[----:B------:R-:W-:Y:S05]  /*61c0*/  BSYNC B2 ;  /* 0x0000000000027941 */ /* 0x000fea0003800000 */
.L_x_21340:
        /* <DEDUP_REMOVED lines=16> */
.L_x_21346:
[----:B------:R-:W-:Y:S05]  /*62d0*/  BSYNC B3 ;  /* 0x0000000000037941 */ /* 0x000fea0003800000 */
.L_x_21345:
        /* <DEDUP_REMOVED lines=43> */
.L_x_21344:
[----:B------:R-:W-:Y:S05]  /*6590*/  BSYNC B2 ;  /* 0x0000000000027941 */ /* 0x000fea0003800000 */
.L_x_21343:
        /* <DEDUP_REMOVED lines=10> */
.L_x_21339:
[----:B------:R-:W-:Y:S05]  /*6640*/  BSYNC B1 ;  /* 0x0000000000017941 */ /* 0x000fea0003800000 */
.L_x_21338:
        /* <DEDUP_REMOVED lines=18> */
.L_x_21350:
[----:B------:R-:W-:Y:S02]  /*6770*/  MOV R160, R154 ;  /* 0x0000009a00a07202 */ /* 0x000fe40000000f00 */
.L_x_21351:
[----:B------:R-:W-:Y:S05]  /*6780*/  BSYNC B2 ;  /* 0x0000000000027941 */ /* 0x000fea0003800000 */
.L_x_21349:
        /* <DEDUP_REMOVED lines=16> */
.L_x_21355:
[----:B------:R-:W-:Y:S05]  /*6890*/  BSYNC B3 ;  /* 0x0000000000037941 */ /* 0x000fea0003800000 */
.L_x_21354:
        /* <DEDUP_REMOVED lines=39> */
[----:B------:R-:W-:Y:S01]  /*6b10*/  LOP3.LUT R152, R155, R152, R138, 0x96, !PT ;  /* 0x000000989b987212 */ /* 0x000fe200078e968a */
[----:B------:R-:W-:-:S03]  /*6b20*/  HFMA2.MMA R155, -RZ, RZ, 0, 0 ;  /* 0x00000000ff9b7435 */ /* 0x000fc600000001ff */
[----:B------:R-:W-:Y:S01]  /*6b30*/  LOP3.LUT R153, R159, R156, R137, 0x96, !PT ;  /* 0x0000009c9f997212 */ /* 0x000fe200078e9689 */
[----:B------:R-:W-:Y:S02]  /*6b40*/  IMAD.MOV.U32 R156, RZ, RZ, R158 ;  /* 0x000000ffff9c7224 */ /* 0x000fe400078e009e */
.L_x_21353:
[----:B------:R-:W-:Y:S05]  /*6b50*/  BSYNC B2 ;  /* 0x0000000000027941 */ /* 0x000fea0003800000 */
.L_x_21352:
[----:B------:R-:W2:Y:S01]  /*6b60*/  I2F.U32 R95, R160 ;  /* 0x000000a0005f7306 */ /* 0x000ea20000201000 */
[----:B------:R-:W-:-:S04]  /*6b70*/  IMAD.MOV.U32 R148, RZ, RZ, 0x2f800000 ;  /* 0x2f800000ff947424 */ /* 0x000fc800078e00ff */
[----:B--2---:R-:W-:Y:S01]  /*6b80*/  FFMA.FTZ R95, R95, R148, 1.1641532182693481445e-10 ;  /* 0x2f0000005f5f7423 */ /* 0x004fe20000010094 */
[----:B------:R-:W-:-:S04]  /*6b90*/  HADD2.F32 R148, -RZ, R75.H1_H1 ;  /* 0x3000004bff947230 */ /* 0x000fc80000004100 */
[----:B------:R-:W-:Y:S01]  /*6ba0*/  FSETP.GTU.FTZ.AND P4, PT, R95, c[0x0][0x1e4], PT ;  /* 0x000079005f007a0b */ /* 0x000fe20003f9c000 */
[----:B------:R-:W-:-:S04]  /*6bb0*/  FMUL.FTZ R148, R148, c[0x0][0x1ec] ;  /* 0x00007b0094947a20 */ /* 0x000fc80000410000 */
[----:B------:R-:W-:-:S05]  /*6bc0*/  FMUL.FTZ R148, R148, c[0x0][0x1e8] ;  /* 0x00007a0094947a20 */ /* 0x000fca0000410000 */
[----:B------:R-:W-:Y:S02]  /*6bd0*/  FSEL R95, R148, RZ, !P4 ;  /* 0x000000ff945f7208 */ /* 0x000fe40006000000 */
[----:B------:R-:W-:-:S03]  /*6be0*/  SEL R148, RZ, 0x1, P4 ;  /* 0x00000001ff947807 */ /* 0x000fc60002000000 */
[----:B------:R-:W-:Y:S02]  /*6bf0*/  @P3 FADD.FTZ R95, R71, R95 ;  /* 0x0000005f475f3221 */ /* 0x000fe40000010000 */
.L_x_21348:
[----:B------:R-:W-:Y:S05]  /*6c00*/  BSYNC B1 ;  /* 0x0000000000017941 */ /* 0x000fea0003800000 */
.L_x_21347:
[----:B0-----:R-:W-:Y:S01]  /*6c10*/  IMAD.MOV.U32 R158, RZ, RZ, 0x20 ;  /* 0x00000020ff9e7424 */ /* 0x001fe200078e00ff */
        /* <DEDUP_REMOVED lines=25> */
.L_x_21357:
[----:B------:R-:W-:Y:S05]  /*6db0*/  BSYNC B1 ;  /* 0x0000000000017941 */ /* 0x000fea0003800000 */
.L_x_21356:
[----:B------:R-:W-:Y:S02]  /*6dc0*/  IADD3 R151, R151, 0x100, RZ ;  /* 0x0000010097977810 */ /* 0x000fe40007ffe0ff */
[----:B------:R-:W-:Y:S02]  /*6dd0*/  IADD3 R113, R113, 0x100, RZ ;  /* 0x0000010071717810 */ /* 0x000fe40007ffe0ff */
.L_x_21283:
[----:B------:R-:W-:Y:S05]  /*6de0*/  BSYNC B0 ;  /* 0x0000000000007941 */ /* 0x000fea0003800000 */
.L_x_21282:
        /* <DEDUP_REMOVED lines=31> */
.L_x_21363:
[----:B0-----:R-:W-:Y:S02]  /*6fe0*/  IMAD.MOV.U32 R158, RZ, RZ, R154 ;  /* 0x000000ffff9e7224 */ /* 0x001fe400078e009a */
.L_x_21364:
[----:B------:R-:W-:Y:S05]  /*6ff0*/  BSYNC B2 ;  /* 0x0000000000027941 */ /* 0x000fea0003800000 */
.L_x_21362:
        /* <DEDUP_REMOVED lines=16> */
.L_x_21368:
[----:B------:R-:W-:Y:S05]  /*7100*/  BSYNC B3 ;  /* 0x0000000000037941 */ /* 0x000fea0003800000 */
.L_x_21367:
        /* <DEDUP_REMOVED lines=42> */
.L_x_21366:
[----:B------:R-:W-:Y:S05]  /*73b0*/  BSYNC B2 ;  /* 0x0000000000027941 */ /* 0x000fea0003800000 */
.L_x_21365:
        /* <DEDUP_REMOVED lines=10> */
.L_x_21361:
[----:B--2---:R-:W-:Y:S05]  /*7460*/  BSYNC B1 ;  /* 0x0000000000017941 */ /* 0x004fea0003800000 */
.L_x_21360:
        /* <DEDUP_REMOVED lines=18> */
.L_x_21372:
[----:B0-----:R-:W-:Y:S02]  /*7590*/  IMAD.MOV.U32 R158, RZ, RZ, R154 ;  /* 0x000000ffff9e7224 */ /* 0x001fe400078e009a */
.L_x_21373:
[----:B------:R-:W-:Y:S05]  /*75a0*/  BSYNC B2 ;  /* 0x0000000000027941 */ /* 0x000fea0003800000 */
.L_x_21371:
        /* <DEDUP_REMOVED lines=16> */
.L_x_21377:
[----:B------:R-:W-:Y:S05]  /*76b0*/  BSYNC B3 ;  /* 0x0000000000037941 */ /* 0x000fea0003800000 */
.L_x_21376:
        /* <DEDUP_REMOVED lines=42> */
.L_x_21375:
[----:B------:R-:W-:Y:S05]  /*7960*/  BSYNC B2 ;  /* 0x0000000000027941 */ /* 0x000fea0003800000 */
.L_x_21374:
        /* <DEDUP_REMOVED lines=10> */
.L_x_21370:
[----:B------:R-:W-:Y:S05]  /*7a10*/  BSYNC B1 ;  /* 0x0000000000017941 */ /* 0x000fea0003800000 */
.L_x_21369:
        /* <DEDUP_REMOVED lines=18> */
.L_x_21381:
[----:B0-----:R-:W-:Y:S02]  /*7b40*/  IMAD.MOV.U32 R158, RZ, RZ, R154 ;  /* 0x000000ffff9e7224 */ /* 0x001fe400078e009a */
.L_x_21382:
[----:B------:R-:W-:Y:S05]  /*7b50*/  BSYNC B2 ;  /* 0x0000000000027941 */ /* 0x000fea0003800000 */
.L_x_21380:
        /* <DEDUP_REMOVED lines=16> */
.L_x_21386:
[----:B------:R-:W-:Y:S05]  /*7c60*/  BSYNC B3 ;  /* 0x0000000000037941 */ /* 0x000fea0003800000 */
.L_x_21385:
        /* <DEDUP_REMOVED lines=42> */
.L_x_21384:
[----:B------:R-:W-:Y:S05]  /*7f10*/  BSYNC B2 ;  /* 0x0000000000027941 */ /* 0x000fea0003800000 */
.L_x_21383:
        /* <DEDUP_REMOVED lines=10> */
.L_x_21379:
[----:B------:R-:W-:Y:S05]  /*7fc0*/  BSYNC B1 ;  /* 0x0000000000017941 */ /* 0x000fea0003800000 */
.L_x_21378:
        /* <DEDUP_REMOVED lines=18> */
.L_x_21390:
[----:B0-----:R-:W-:Y:S02]  /*80f0*/  IMAD.MOV.U32 R158, RZ, RZ, R154 ;  /* 0x000000ffff9e7224 */ /* 0x001fe400078e009a */
.L_x_21391:
[----:B------:R-:W-:Y:S05]  /*8100*/  BSYNC B2 ;  /* 0x0000000000027941 */ /* 0x000fea0003800000 */
.L_x_21389:
        /* <DEDUP_REMOVED lines=16> */
.L_x_21395:
[----:B------:R-:W-:Y:S05]  /*8210*/  BSYNC B3 ;  /* 0x0000000000037941 */ /* 0x000fea0003800000 */
.L_x_21394:
        /* <DEDUP_REMOVED lines=43> */
.L_x_21393:
[----:B------:R-:W-:Y:S05]  /*84d0*/  BSYNC B2 ;  /* 0x0000000000027941 */ /* 0x000fea0003800000 */
.L_x_21392:
        /* <DEDUP_REMOVED lines=10> */
.L_x_21388:
[----:B------:R-:W-:Y:S05]  /*8580*/  BSYNC B1 ;  /* 0x0000000000017941 */ /* 0x000fea0003800000 */
.L_x_21387:
        /* <DEDUP_REMOVED lines=18> */
.L_x_21399:
[----:B0-----:R-:W-:Y:S02]  /*86b0*/  MOV R158, R154 ;  /* 0x0000009a009e7202 */ /* 0x001fe40000000f00 */
.L_x_21400:
[----:B------:R-:W-:Y:S05]  /*86c0*/  BSYNC B2 ;  /* 0x0000000000027941 */ /* 0x000fea0003800000 */
.L_x_21398:
        /* <DEDUP_REMOVED lines=16> */
.L_x_21404:
[----:B------:R-:W-:Y:S05]  /*87d0*/  BSYNC B3 ;  /* 0x0000000000037941 */ /* 0x000fea0003800000 */
.L_x_21403:
        /* <DEDUP_REMOVED lines=43> */
.L_x_21402:
[----:B------:R-:W-:Y:S05]  /*8a90*/  BSYNC B2 ;  /* 0x0000000000027941 */ /* 0x000fea0003800000 */
.L_x_21401:
        /* <DEDUP_REMOVED lines=10> */
.L_x_21397:
[----:B------:R-:W-:Y:S05]  /*8b40*/  BSYNC B1 ;  /* 0x0000000000017941 */ /* 0x000fea0003800000 */
.L_x_21396:
        /* <DEDUP_REMOVED lines=18> */
.L_x_21408:
[----:B0-----:R-:W-:Y:S02]  /*8c70*/  IMAD.MOV.U32 R158, RZ, RZ, R154 ;  /* 0x000000ffff9e7224 */ /* 0x001fe400078e009a */
.L_x_21409:
[----:B------:R-:W-:Y:S05]  /*8c80*/  BSYNC B2 ;  /* 0x0000000000027941 */ /* 0x000fea0003800000 */
.L_x_21407:
        /* <DEDUP_REMOVED lines=16> */
.L_x_21413:
[----:B------:R-:W-:Y:S05]  /*8d90*/  BSYNC B3 ;  /* 0x0000000000037941 */ /* 0x000fea0003800000 */
.L_x_21412:
        /* <DEDUP_REMOVED lines=43> */
.L_x_21411:
[----:B------:R-:W-:Y:S05]  /*9050*/  BSYNC B2 ;  /* 0x0000000000027941 */ /* 0x000fea0003800000 */
.L_x_21410:
        /* <DEDUP_REMOVED lines=10> */
.L_x_21406:
[----:B------:R-:W-:Y:S05]  /*9100*/  BSYNC B1 ;  /* 0x0000000000017941 */ /* 0x000fea0003800000 */
.L_x_21405:
        /* <DEDUP_REMOVED lines=18> */
.L_x_21417:
[----:B0-----:R-:W-:Y:S02]  /*9230*/  IMAD.MOV.U32 R158, RZ, RZ, R154 ;  /* 0x000000ffff9e7224 */ /* 0x001fe400078e009a */
.L_x_21418:
[----:B------:R-:W-:Y:S05]  /*9240*/  BSYNC B2 ;  /* 0x0000000000027941 */ /* 0x000fea0003800000 */
.L_x_21416:
        /* <DEDUP_REMOVED lines=16> */
.L_x_21422:
[----:B------:R-:W-:Y:S05]  /*9350*/  BSYNC B3 ;  /* 0x0000000000037941 */ /* 0x000fea0003800000 */
.L_x_21421:
        /* <DEDUP_REMOVED lines=43> */
.L_x_21420:
[----:B------:R-:W-:Y:S05]  /*9610*/  BSYNC B2 ;  /* 0x0000000000027941 */ /* 0x000fea0003800000 */
.L_x_21419:
        /* <DEDUP_REMOVED lines=10> */
.L_x_21415:
[----:B------:R-:W-:Y:S05]  /*96c0*/  BSYNC B1 ;  /* 0x0000000000017941 */ /* 0x000fea0003800000 */
.L_x_21414:
        /* <DEDUP_REMOVED lines=18> */
.L_x_21426:
[----:B------:R-:W-:Y:S02]  /*97f0*/  IMAD.MOV.U32 R160, RZ, RZ, R154 ;  /* 0x000000ffffa07224 */ /* 0x000fe400078e009a */
.L_x_21427:
[----:B------:R-:W-:Y:S05]  /*9800*/  BSYNC B2 ;  /* 0x0000000000027941 */ /* 0x000fea0003800000 */
.L_x_21425:
        /* <DEDUP_REMOVED lines=16> */
.L_x_21431:
[----:B------:R-:W-:Y:S05]  /*9910*/  BSYNC B3 ;  /* 0x0000000000037941 */ /* 0x000fea0003800000 */
.L_x_21430:
        /* <DEDUP_REMOVED lines=43> */
.L_x_21429:
[----:B------:R-:W-:Y:S05]  /*9bd0*/  BSYNC B2 ;  /* 0x0000000000027941 */ /* 0x000fea0003800000 */
.L_x_21428:
        /* <DEDUP_REMOVED lines=10> */
.L_x_21424:
[----:B------:R-:W-:Y:S05]  /*9c80*/  BSYNC B1 ;  /* 0x0000000000017941 */ /* 0x000fea0003800000 */
.L_x_21423:
        /* <DEDUP_REMOVED lines=26> */
.L_x_21433:
[----:B------:R-:W-:Y:S05]  /*9e30*/  BSYNC B1 ;  /* 0x0000000000017941 */ /* 0x000fea0003800000 */
.L_x_21432:
[----:B------:R-:W-:Y:S02]  /*9e40*/  IADD3 R151, R151, 0x100, RZ ;  /* 0x0000010097977810 */ /* 0x000fe40007ffe0ff */
[----:B------:R-:W-:Y:S02]  /*9e50*/  IADD3 R113, R113, 0x100, RZ ;  /* 0x0000010071717810 */ /* 0x000fe40007ffe0ff */
.L_x_21359:
[----:B------:R-:W-:Y:S05]  /*9e60*/  BSYNC B0 ;  /* 0x0000000000007941 */ /* 0x000fea0003800000 */
.L_x_21358:
        /* <DEDUP_REMOVED lines=30> */
.L_x_21439:
[----:B------:R-:W-:Y:S02]  /*a050*/  IMAD.MOV.U32 R115, RZ, RZ, R154 ;  /* 0x000000ffff737224 */ /* 0x000fe400078e009a */
.L_x_21440:
[----:B------:R-:W-:Y:S05]  /*a060*/  BSYNC B2 ;  /* 0x0000000000027941 */ /* 0x000fea0003800000 */
.L_x_21438:
        /* <DEDUP_REMOVED lines=16> */
.L_x_21444:
[----:B------:R-:W-:Y:S05]  /*a170*/  BSYNC B3 ;  /* 0x0000000000037941 */ /* 0x000fea0003800000 */
.L_x_21443:
        /* <DEDUP_REMOVED lines=42> */
.L_x_21442:
[----:B------:R-:W-:Y:S05]  /*a420*/  BSYNC B2 ;  /* 0x0000000000027941 */ /* 0x000fea0003800000 */
.L_x_21441:
[----:B------:R-:W2:Y:S01]  /*a430*/  I2F.U32 R104, R115 ;  /* 0x0000007300687306 */ /* 0x000ea20000201000 */
[----:B-----5:R-:W-:Y:S01]  /*a440*/  HADD2.F32 R106, -RZ, R72.H0_H0 ;  /* 0x20000048ff6a7230 */ /* 0x020fe20000004100 */
        /* <DEDUP_REMOVED lines=8> */
.L_x_21437:
[----:B---3--:R-:W-:Y:S05]  /*a4d0*/  BSYNC B1 ;  /* 0x0000000000017941 */ /* 0x008fea0003800000 */
.L_x_21436:
        /* <DEDUP_REMOVED lines=18> */
.L_x_21448:
[----:B------:R-:W-:Y:S02]  /*a600*/  IMAD.MOV.U32 R115, RZ, RZ, R154 ;  /* 0x000000ffff737224 */ /* 0x000fe400078e009a */
.L_x_21449:
[----:B------:R-:W-:Y:S05]  /*a610*/  BSYNC B2 ;  /* 0x0000000000027941 */ /* 0x000fea0003800000 */
.L_x_21447:
        /* <DEDUP_REMOVED lines=16> */
.L_x_21453:
[----:B------:R-:W-:Y:S05]  /*a720*/  BSYNC B3 ;  /* 0x0000000000037941 */ /* 0x000fea0003800000 */
.L_x_21452:
        /* <DEDUP_REMOVED lines=42> */
.L_x_21451:
[----:B------:R-:W-:Y:S05]  /*a9d0*/  BSYNC B2 ;  /* 0x0000000000027941 */ /* 0x000fea0003800000 */
.L_x_21450:
[----:B------:R-:W2:Y:S01]  /*a9e0*/  I2F.U32 R105, R115 ;  /* 0x0000007300697306 */ /* 0x000ea20000201000 */
[----:B------:R-:W-:Y:S01]  /*a9f0*/  HFMA2.MMA R106, -RZ, RZ, 0.1171875, 0 ;  /* 0x2f800000ff6a7435 */ /* 0x000fe200000001ff */
[----:B-----5:R-:W-:-:S05]  /*aa00*/  HADD2.F32 R108, -RZ, R72.H1_H1 ;  /* 0x30000048ff6c7230 */ /* 0x020fca0000004100 */
[----:B------:R-:W-:-:S04]  /*aa10*/  FMUL.FTZ R108, R108, c[0x0][0x1ec] ;  /* 0x00007b006c6c7a20 */ /* 0x000fc80000410000 */
[----:B------:R-:W-:Y:S02]  /*aa20*/  FMUL.FTZ R108, R108, c[0x0][0x1e8] ;  /* 0x00007a006c6c7a20 */ /* 0x000fe40000410000 */
[----:B--2---:R-:W-:-:S05]  /*aa30*/  FFMA.FTZ R105, R105, R106, 1.1641532182693481445e-10 ;  /* 0x2f00000069697423 */ /* 0x004fca000001006a */
[----:B------:R-:W-:-:S04]  /*aa40*/  FSETP.GTU.FTZ.AND P5, PT, R105, c[0x0][0x1e4], PT ;  /* 0x0000790069007a0b */ /* 0x000fc80003fbc000 */
[----:B------:R-:W-:Y:S02]  /*aa50*/  FSEL R105, R108, RZ, !P5 ;  /* 0x000000ff6c697208 */ /* 0x000fe40006800000 */
[----:B------:R-:W-:-:S03]  /*aa60*/  SEL R150, RZ, 0x1, P5 ;  /* 0x00000001ff967807 */ /* 0x000fc60002800000 */
[----:B------:R-:W-:Y:S02]  /*aa70*/  @P3 FADD.FTZ R105, R81, R105 ;  /* 0x0000006951693221 */ /* 0x000fe40000010000 */
.L_x_21446:
[----:B------:R-:W-:Y:S05]  /*aa80*/  BSYNC B1 ;  /* 0x0000000000017941 */ /* 0x000fea0003800000 */
.L_x_21445:
        /* <DEDUP_REMOVED lines=18> */
.L_x_21457:
[----:B------:R-:W-:Y:S02]  /*abb0*/  IMAD.MOV.U32 R115, RZ, RZ, R154 ;  /* 0x000000ffff737224 */ /* 0x000fe400078e009a */
.L_x_21458:
[----:B------:R-:W-:Y:S05]  /*abc0*/  BSYNC B2 ;  /* 0x0000000000027941 */ /* 0x000fea0003800000 */
.L_x_21456:
        /* <DEDUP_REMOVED lines=16> */
.L_x_21462:
[----:B------:R-:W-:Y:S05]  /*acd0*/  BSYNC B3 ;  /* 0x0000000000037941 */ /* 0x000fea0003800000 */
.L_x_21461:
        /* <DEDUP_REMOVED lines=42> */
.L_x_21460:
[----:B------:R-:W-:Y:S05]  /*af80*/  BSYNC B2 ;  /* 0x0000000000027941 */ /* 0x000fea0003800000 */
.L_x_21459:
        /* <DEDUP_REMOVED lines=10> */
.L_x_21455:
[----:B------:R-:W-:Y:S05]  /*b030*/  BSYNC B1 ;  /* 0x0000000000017941 */ /* 0x000fea0003800000 */
.L_x_21454:
        /* <DEDUP_REMOVED lines=18> */
.L_x_21466:
[----:B------:R-:W-:Y:S02]  /*b160*/  IMAD.MOV.U32 R115, RZ, RZ, R154 ;  /* 0x000000ffff737224 */ /* 0x000fe400078e009a */
.L_x_21467:
[----:B------:R-:W-:Y:S05]  /*b170*/  BSYNC B2 ;  /* 0x0000000000027941 */ /* 0x000fea0003800000 */
.L_x_21465:
        /* <DEDUP_REMOVED lines=16> */
.L_x_21471:
[----:B------:R-:W-:Y:S05]  /*b280*/  BSYNC B3 ;  /* 0x0000000000037941 */ /* 0x000fea0003800000 */
.L_x_21470:
        /* <DEDUP_REMOVED lines=43> */
.L_x_21469:
[----:B------:R-:W-:Y:S05]  /*b540*/  BSYNC B2 ;  /* 0x0000000000027941 */ /* 0x000fea0003800000 */
.L_x_21468:
[----:B------:R-:W2:Y:S01]  /*b550*/  I2F.U32 R107, R115 ;  /* 0x00000073006b7306 */ /* 0x000ea20000201000 */
[----:B-----5:R-:W-:Y:S01]  /*b560*/  HADD2.F32 R110, -RZ, R73.H1_H1 ;  /* 0x30000049ff6e7230 */ /* 0x020fe20000004100 */
        /* <DEDUP_REMOVED lines=8> */
.L_x_21464:
[----:B------:R-:W-:Y:S05]  /*b5f0*/  BSYNC B1 ;  /* 0x0000000000017941 */ /* 0x000fea0003800000 */
.L_x_21463:
        /* <DEDUP_REMOVED lines=18> */
.L_x_21475:
[----:B------:R-:W-:Y:S02]  /*b720*/  IMAD.MOV.U32 R115, RZ, RZ, R154 ;  /* 0x000000ffff737224 */ /* 0x000fe400078e009a */
.L_x_21476:
[----:B------:R-:W-:Y:S05]  /*b730*/  BSYNC B2 ;  /* 0x0000000000027941 */ /* 0x000fea0003800000 */
.L_x_21474:
        /* <DEDUP_REMOVED lines=16> */
.L_x_21480:
[----:B------:R-:W-:Y:S05]  /*b840*/  BSYNC B3 ;  /* 0x0000000000037941 */ /* 0x000fea0003800000 */
.L_x_21479:
        /* <DEDUP_REMOVED lines=43> */
.L_x_21478:
[----:B------:R-:W-:Y:S05]  /*bb00*/  BSYNC B2 ;  /* 0x0000000000027941 */ /* 0x000fea0003800000 */
.L_x_21477:
[----:B------:R-:W2:Y:S01]  /*bb10*/  I2F.U32 R108, R115 ;  /* 0x00000073006c7306 */ /* 0x000ea20000201000 */
[----:B------:R-:W-:Y:S01]  /*bb20*/  HFMA2.MMA R109, -RZ, RZ, 0.1171875, 0 ;  /* 0x2f800000ff6d7435 */ /* 0x000fe200000001ff */
[----:B------:R-:W-:-:S05]  /*bb30*/  HADD2.F32 R111, -RZ, R74.H0_H0 ;  /* 0x2000004aff6f7230 */ /* 0x000fca0000004100 */
[----:B------:R-:W-:-:S04]  /*bb40*/  FMUL.FTZ R111, R111, c[0x0][0x1ec] ;  /* 0x00007b006f6f7a20 */ /* 0x000fc80000410000 */
[----:B------:R-:W-:Y:S02]  /*bb50*/  FMUL.FTZ R111, R111, c[0x0][0x1e8] ;  /* 0x00007a006f6f7a20 */ /* 0x000fe40000410000 */
[----:B--2---:R-:W-:-:S05]  /*bb60*/  FFMA.FTZ R108, R108, R109, 1.1641532182693481445e-10 ;  /* 0x2f0000006c6c7423 */ /* 0x004fca000001006d */
[----:B------:R-:W-:-:S04]  /*bb70*/  FSETP.GTU.FTZ.AND P5, PT, R108, c[0x0][0x1e4], PT ;  /* 0x000079006c007a0b */ /* 0x000fc80003fbc000 */
[----:B------:R-:W-:Y:S02]  /*bb80*/  FSEL R108, R111, RZ, !P5 ;  /* 0x000000ff6f6c7208 */ /* 0x000fe40006800000 */
[----:B------:R-:W-:-:S03]  /*bb90*/  SEL R145, RZ, 0x1, P5 ;  /* 0x00000001ff917807 */ /* 0x000fc60002800000 */
[----:B------:R-:W-:Y:S02]  /*bba0*/  @P3 FADD.FTZ R108, R68, R108 ;  /* 0x0000006c446c3221 */ /* 0x000fe40000010000 */
.L_x_21473:
[----:B------:R-:W-:Y:S05]  /*bbb0*/  BSYNC B1 ;  /* 0x0000000000017941 */ /* 0x000fea0003800000 */
.L_x_21472:
        /* <DEDUP_REMOVED lines=18> */
.L_x_21484:
[----:B------:R-:W-:Y:S02]  /*bce0*/  IMAD.MOV.U32 R115, RZ, RZ, R154 ;  /* 0x000000ffff737224 */ /* 0x000fe400078e009a */
.L_x_21485:
[----:B------:R-:W-:Y:S05]  /*bcf0*/  BSYNC B2 ;  /* 0x0000000000027941 */ /* 0x000fea0003800000 */
.L_x_21483:
        /* <DEDUP_REMOVED lines=16> */
.L_x_21489:
[----:B------:R-:W-:Y:S05]  /*be00*/  BSYNC B3 ;  /* 0x0000000000037941 */ /* 0x000fea0003800000 */
.L_x_21488:
        /* <DEDUP_REMOVED lines=43> */
.L_x_21487:
[----:B------:R-:W-:Y:S05]  /*c0c0*/  BSYNC B2 ;  /* 0x0000000000027941 */ /* 0x000fea0003800000 */
.L_x_21486:
[----:B------:R-:W2:Y:S01]  /*c0d0*/  I2F.U32 R109, R115 ;  /* 0x00000073006d7306 */ /* 0x000ea20000201000 */
[----:B------:R-:W-:Y:S01]  /*c0e0*/  HADD2.F32 R146, -RZ, R74.H1_H1 ;  /* 0x3000004aff927230 */ /* 0x000fe20000004100 */
        /* <DEDUP_REMOVED lines=8> */
.L_x_21482:
[----:B------:R-:W-:Y:S05]  /*c170*/  BSYNC B1 ;  /* 0x0000000000017941 */ /* 0x000fea0003800000 */
.L_x_21481:
        /* <DEDUP_REMOVED lines=18> */
.L_x_21493:
[----:B0-----:R-:W-:Y:S02]  /*c2a0*/  MOV R158, R154 ;  /* 0x0000009a009e7202 */ /* 0x001fe40000000f00 */
.L_x_21494:
[----:B------:R-:W-:Y:S05]  /*c2b0*/  BSYNC B2 ;  /* 0x0000000000027941 */ /* 0x000fea0003800000 */
.L_x_21492:
        /* <DEDUP_REMOVED lines=16> */
.L_x_21498:
[----:B------:R-:W-:Y:S05]  /*c3c0*/  BSYNC B3 ;  /* 0x0000000000037941 */ /* 0x000fea0003800000 */
.L_x_21497:
        /* <DEDUP_REMOVED lines=41> */
[----:B------:R-:W-:Y:S02]  /*c660*/  LOP3.LUT R153, R111, R156, R137, 0x96, !PT ;  /* 0x0000009c6f997212 */ /* 0x000fe400078e9689 */
[----:B------:R-:W-:Y:S02]  /*c670*/  MOV R156, R110 ;  /* 0x0000006e009c7202 */ /* 0x000fe40000000f00 */
.L_x_21496:
[----:B------:R-:W-:Y:S05]  /*c680*/  BSYNC B2 ;  /* 0x0000000000027941 */ /* 0x000fea0003800000 */
.L_x_21495:
        /* <DEDUP_REMOVED lines=10> */
.L_x_21491:
[----:B------:R-:W-:Y:S05]  /*c730*/  BSYNC B1 ;  /* 0x0000000000017941 */ /* 0x000fea0003800000 */
.L_x_21490:
        /* <DEDUP_REMOVED lines=18> */
.L_x_21502:
[----:B------:R-:W-:Y:S02]  /*c860*/  IMAD.MOV.U32 R160, RZ, RZ, R154 ;  /* 0x000000ffffa07224 */ /* 0x000fe400078e009a */
.L_x_21503:
[----:B------:R-:W-:Y:S05]  /*c870*/  BSYNC B2 ;  /* 0x0000000000027941 */ /* 0x000fea0003800000 */
.L_x_21501:
        /* <DEDUP_REMOVED lines=16> */
.L_x_21507:
[----:B------:R-:W-:Y:S05]  /*c980*/  BSYNC B3 ;  /* 0x0000000000037941 */ /* 0x000fea0003800000 */
.L_x_21506:
        /* <DEDUP_REMOVED lines=43> */
.L_x_21505:
[----:B------:R-:W-:Y:S05]  /*cc40*/  BSYNC B2 ;  /* 0x0000000000027941 */ /* 0x000fea0003800000 */
.L_x_21504:
        /* <DEDUP_REMOVED lines=10> */
.L_x_21500:
[----:B------:R-:W-:Y:S05]  /*ccf0*/  BSYNC B1 ;  /* 0x0000000000017941 */ /* 0x000fea0003800000 */
.L_x_21499:
[----:B0-----:R-:W-:-:S04]  /*cd00*/  IMAD.MOV.U32 R158, RZ, RZ, 0x20 ;  /* 0x00000020ff9e7424 */ /* 0x001fc800078e00ff */
        /* <DEDUP_REMOVED lines=24> */
.L_x_21435:
[----:B------:R-:W-:Y:S05]  /*ce90*/  BSYNC B0 ;  /* 0x0000000000007941 */ /* 0x000fea0003800000 */
.L_x_21434:
        /* <DEDUP_REMOVED lines=42> */
.L_x_21520:
        /* <DEDUP_REMOVED lines=85> */
.L_x_21521:
        /* <DEDUP_REMOVED lines=12> */
[----:B------:R-:W-:Y:S01]  /*d750*/  LOP3.LUT P3, RZ, R115, 0x1f, R0, 0xf8, !PT ;  /* 0x0000001f73ff7812 */ /* 0x000fe2000786f800 */
[----:B------:R-:W-:Y:S01]  /*d760*/  IMAD.MOV.U32 R113, RZ, RZ, RZ ;  /* 0x000000ffff717224 */ /* 0x000fe200078e00ff */
[----:B------:R-:W-:Y:S01]  /*d770*/  @!P2 MOV R113, R142 ;  /* 0x0000008e0071a202 */ /* 0x000fe20000000f00 */
[----:B------:R-:W-:Y:S03]  /*d780*/  BSSY B0, `(.L_x_21510) ;  /* 0x00000d6000007945 */ /* 0x000fe60003800000 */
        /* <DEDUP_REMOVED lines=108> */
.L_x_21513:
[----:B------:R-:W-:Y:S05]  /*de50*/  BSYNC B1 ;  /* 0x0000000000017941 */ /* 0x000fea0003800000 */
.L_x_21512:
        /* <DEDUP_REMOVED lines=35> */
.L_x_21515:
[----:B------:R-:W-:Y:S05]  /*e090*/  BSYNC B1 ;  /* 0x0000000000017941 */ /* 0x000fea0003800000 */
.L_x_21514:
        /* <DEDUP_REMOVED lines=35> */
.L_x_21517:
[----:B------:R-:W-:Y:S05]  /*e2d0*/  BSYNC B1 ;  /* 0x0000000000017941 */ /* 0x000fea0003800000 */
.L_x_21516:
        /* <DEDUP_REMOVED lines=14> */
[C---:B------:R-:W-:Y:S01]  /*e3c0*/  FMUL.FTZ R114, R151.reuse, R114 ;  /* 0x0000007297727220 */ /* 0x040fe20000410000 */
[----:B------:R-:W-:Y:S01]  /*e3d0*/  F2FP.PACK_AB R115, R158, R115 ;  /* 0x000000739e73723e */ /* 0x000fe200000000ff */
        /* <DEDUP_REMOVED lines=16> */
.L_x_21511:
[----:B-1----:R-:W-:Y:S05]  /*e4e0*/  BSYNC B0 ;  /* 0x0000000000007941 */ /* 0x002fea0003800000 */
.L_x_21510:
[----:B------:R-:W-:Y:S02]  /*e4f0*/  IADD3 R125, R125, c[0x0][0x160], RZ ;  /* 0x000058007d7d7a10 */ /* 0x000fe40007ffe0ff */
[----:B------:R-:W-:Y:S02]  /*e500*/  LOP3.LUT P3, RZ, R140, 0xff, RZ, 0xc0, !PT ;  /* 0x000000ff8cff7812 */ /* 0x000fe4000786c0ff */
[----:B------:R-:W-:Y:S02]  /*e510*/  ISETP.GE.AND P2, PT, R125, c[0x0][0x164], PT ;  /* 0x000059007d007a0c */ /* 0x000fe40003f46270 */
[----:B------:R-:W-:-:S11]  /*e520*/  SEL R140, RZ, 0x1, P3 ;  /* 0x00000001ff8c7807 */ /* 0x000fd60001800000 */
[----:B0-----:R-:W-:Y:S01]  /*e530*/  @P2 CALL.REL.NOINC `(.L_x_21518) ;  /* 0x0000001000002944 */ /* 0x001fe20003c00000 */
[----:B------:R-:W-:Y:S05]  /*e540*/  BRA `(.L_x_21519) ;  /* 0xffff269000007947 */ /* 0x000fea000383ffff */
.L_x_21518:
[----:B------:R-:W-:Y:S05]  /*e550*/  EXIT ;  /* 0x000000000000794d */ /* 0x000fea0003800000 */
.L_x_21508:
[----:B------:R-:W-:Y:S01]  /*e560*/  IMAD.MOV.U32 R166, RZ, RZ, 0x1 ;  /* 0x00000001ffa67424 */ /* 0x000fe200078e00ff */
[----:B------:R-:W-:Y:S01]  /*e570*/  MOV R160, 0xe5b0 ;  /* 0x0000e5b000a07802 */ /* 0x000fe20000000f00 */
[----:B------:R-:W-:Y:S02]  /*e580*/  IMAD.MOV.U32 R157, RZ, RZ, 0x1f ;  /* 0x0000001fff9d7424 */ /* 0x000fe400078e00ff */
[----:B------:R-:W-:Y:S02]  /*e590*/  IMAD.MOV.U32 R162, RZ, RZ, -0x1 ;  /* 0xffffffffffa27424 */ /* 0x000fe400078e00ff */
[----:B-1---5:R-:W-:Y:S05]  /*e5a0*/  CALL.REL.NOINC `($__internal_122_$__cuda_sm70_shflsync_bfly_p) ;  /* 0x000007c000007944 */ /* 0x022fea0003c00000 */
[----:B-1----:R-:W-:Y:S01]  /*e5b0*/  MOV R158, R166 ;  /* 0x000000a6009e7202 */ /* 0x002fe20000000f00 */
[----:B0-----:R-:W-:Y:S05]  /*e5c0*/  BRA `(.L_x_21520) ;  /* 0xffffeb7000007947 */ /* 0x001fea000383ffff */
.L_x_21509:
[----:B0-----:R-:W-:Y:S01]  /*e5d0*/  IMAD.MOV.U32 R115, RZ, RZ, R163 ;  /* 0x000000ffff737224 */ /* 0x001fe200078e00a3 */
[----:B------:R-:W-:Y:S01]  /*e5e0*/  MOV R162, 0xffffffff ;  /* 0xffffffff00a27802 */ /* 0x000fe20000000f00 */
[----:B------:R-:W-:Y:S01]  /*e5f0*/  IMAD.MOV.U32 R166, RZ, RZ, 0x2 ;  /* 0x00000002ffa67424 */ /* 0x000fe200078e00ff */
[----:B------:R-:W-:Y:S01]  /*e600*/  MOV R160, 0xe630 ;  /* 0x0000e63000a07802 */ /* 0x000fe20000000f00 */
[----:B------:R-:W-:Y:S02]  /*e610*/  IMAD.MOV.U32 R157, RZ, RZ, 0x1f ;  /* 0x0000001fff9d7424 */ /* 0x000fe400078e00ff */
[----:B-1---5:R-:W-:Y:S05]  /*e620*/  CALL.REL.NOINC `($__internal_122_$__cuda_sm70_shflsync_bfly_p) ;  /* 0x0000074000007944 */ /* 0x022fea0003c00000 */
[----:B01----:R-:W-:Y:S01]  /*e630*/  FADD.FTZ R115, R163, R166 ;  /* 0x000000a6a3737221 */ /* 0x003fe20000010000 */
[----:B------:R-:W-:Y:S01]  /*e640*/  MOV R160, 0xe690 ;  /* 0x0000e69000a07802 */ /* 0x000fe20000000f00 */
[----:B------:R-:W-:-:S02]  /*e650*/  IMAD.MOV.U32 R166, RZ, RZ, 0x4 ;  /* 0x00000004ffa67424 */ /* 0x000fc400078e00ff */
[----:B------:R-:W-:Y:S02]  /*e660*/  IMAD.MOV.U32 R157, RZ, RZ, 0x1f ;  /* 0x0000001fff9d7424 */ /* 0x000fe400078e00ff */
[----:B------:R-:W-:Y:S02]  /*e670*/  IMAD.MOV.U32 R162, RZ, RZ, -0x1 ;  /* 0xffffffffffa27424 */ /* 0x000fe400078e00ff */
[----:B------:R-:W-:Y:S05]  /*e680*/  CALL.REL.NOINC `($__internal_122_$__cuda_sm70_shflsync_bfly_p) ;  /* 0x000006e000007944 */ /* 0x000fea0003c00000 */
[----:B01----:R-:W-:Y:S01]  /*e690*/  FADD.FTZ R115, R115, R166 ;  /* 0x000000a673737221 */ /* 0x003fe20000010000 */
[----:B------:R-:W-:Y:S01]  /*e6a0*/  HFMA2.MMA R166, -RZ, RZ, 0, 4.76837158203125e-07 ;  /* 0x00000008ffa67435 */ /* 0x000fe200000001ff */
[----:B------:R-:W-:Y:S01]  /*e6b0*/  IMAD.MOV.U32 R157, RZ, RZ, 0x1f ;  /* 0x0000001fff9d7424 */ /* 0x000fe200078e00ff */
[----:B------:R-:W-:Y:S01]  /*e6c0*/  MOV R160, 0xe6f0 ;  /* 0x0000e6f000a07802 */ /* 0x000fe20000000f00 */
[----:B------:R-:W-:-:S03]  /*e6d0*/  IMAD.MOV.U32 R162, RZ, RZ, -0x1 ;  /* 0xffffffffffa27424 */ /* 0x000fc600078e00ff */
[----:B------:R-:W-:Y:S05]  /*e6e0*/  CALL.REL.NOINC `($__internal_122_$__cuda_sm70_shflsync_bfly_p) ;  /* 0x0000068000007944 */ /* 0x000fea0003c00000 */
[----:B01----:R-:W-:Y:S01]  /*e6f0*/  FADD.FTZ R115, R115, R166 ;  /* 0x000000a673737221 */ /* 0x003fe20000010000 */
[----:B------:R-:W-:Y:S01]  /*e700*/  MOV R157, 0x1f ;  /* 0x0000001f009d7802 */ /* 0x000fe20000000f00 */
[----:B------:R-:W-:Y:S01]  /*e710*/  IMAD.MOV.U32 R166, RZ, RZ, 0x10 ;  /* 0x00000010ffa67424 */ /* 0x000fe200078e00ff */
[----:B------:R-:W-:Y:S01]  /*e720*/  MOV R160, 0xe750 ;  /* 0x0000e75000a07802 */ /* 0x000fe20000000f00 */
[----:B------:R-:W-:-:S02]  /*e730*/  IMAD.MOV.U32 R162, RZ, RZ, -0x1 ;  /* 0xffffffffffa27424 */ /* 0x000fc400078e00ff */
[----:B------:R-:W-:Y:S05]  /*e740*/  CALL.REL.NOINC `($__internal_122_$__cuda_sm70_shflsync_bfly_p) ;  /* 0x0000062000007944 */ /* 0x000fea0003c00000 */
        /* <DEDUP_REMOVED lines=71> */
[----:B------:R-:W-:Y:S05]  /*ebc0*/  CALL.REL.NOINC `($__internal_122_$__cuda_sm70_shflsync_bfly_p) ;  /* 0x000001a000007944 */ /* 0x000fea0003c00000 */
[----:B01----:R-:W-:Y:S01]  /*ebd0*/  FADD.FTZ R115, R115, R166 ;  /* 0x000000a673737221 */ /* 0x003fe20000010000 */
[----:B------:R-:W-:Y:S01]  /*ebe0*/  MOV R160, 0xec30 ;  /* 0x0000ec3000a07802 */ /* 0x000fe20000000f00 */
[----:B------:R-:W-:Y:S02]  /*ebf0*/  IMAD.MOV.U32 R166, RZ, RZ, 0x2 ;  /* 0x00000002ffa67424 */ /* 0x000fe400078e00ff */
[----:B------:R-:W-:Y:S02]  /*ec00*/  IMAD.MOV.U32 R157, RZ, RZ, 0x1f ;  /* 0x0000001fff9d7424 */ /* 0x000fe400078e00ff */
[----:B------:R-:W-:Y:S02]  /*ec10*/  IMAD.MOV.U32 R162, RZ, RZ, -0x1 ;  /* 0xffffffffffa27424 */ /* 0x000fe400078e00ff */
[----:B------:R-:W-:Y:S05]  /*ec20*/  CALL.REL.NOINC `($__internal_122_$__cuda_sm70_shflsync_bfly_p) ;  /* 0x0000014000007944 */ /* 0x000fea0003c00000 */
[----:B01----:R-:W-:Y:S01]  /*ec30*/  FADD.FTZ R115, R115, R166 ;  /* 0x000000a673737221 */ /* 0x003fe20000010000 */
[----:B------:R-:W-:Y:S01]  /*ec40*/  HFMA2.MMA R166, -RZ, RZ, 0, 2.384185791015625e-07 ;  /* 0x00000004ffa67435 */ /* 0x000fe200000001ff */
        /* <DEDUP_REMOVED lines=12> */
[----:B------:R-:W-:Y:S01]  /*ed10*/  IMAD.MOV.U32 R166, RZ, RZ, 0x10 ;  /* 0x00000010ffa67424 */ /* 0x000fe200078e00ff */
[----:B------:R-:W-:Y:S01]  /*ed20*/  MOV R160, 0xed60 ;  /* 0x0000ed6000a07802 */ /* 0x000fe20000000f00 */
[----:B------:R-:W-:-:S02]  /*ed30*/  IMAD.MOV.U32 R157, RZ, RZ, 0x1f ;  /* 0x0000001fff9d7424 */ /* 0x000fc400078e00ff */
[----:B------:R-:W-:Y:S02]  /*ed40*/  IMAD.MOV.U32 R115, RZ, RZ, R151 ;  /* 0x000000ffff737224 */ /* 0x000fe400078e0097 */
[----:B------:R-:W-:Y:S05]  /*ed50*/  CALL.REL.NOINC `($__internal_122_$__cuda_sm70_shflsync_bfly_p) ;  /* 0x0000001000007944 */ /* 0x000fea0003c00000 */
[----:B01----:R-:W-:Y:S05]  /*ed60*/  BRA `(.L_x_21521) ;  /* 0xffffe92000007947 */ /* 0x003fea000383ffff */
        .weak           $__internal_122_$__cuda_sm70_shflsync_bfly_p
        .type           $__internal_122_$__cuda_sm70_shflsync_bfly_p,@function
        .size           $__internal_122_$__cuda_sm70_shflsync_bfly_p,(.L_x_29186 - $__internal_122_$__cuda_sm70_shflsync_bfly_p)
$__internal_122_$__cuda_sm70_shflsync_bfly_p:
[----:B------:R-:W-:Y:S01]  /*ed70*/  IMAD.MOV.U32 R161, RZ, RZ, 0x0 ;  /* 0x00000000ffa17424 */ /* 0x000fe200078e00ff */
[----:B------:R-:W-:Y:S04]  /*ed80*/  WARPSYNC R162 ;  /* 0x000000a200007348 */ /* 0x000fe80003800000 */
[----:B------:R0:W1:Y:S01]  /*ed90*/  SHFL.BFLY PT, R166, R115, R166, R157 ;  /* 0x0c0000a673a67389 */ /* 0x00006200000e009d */
[----:B------:R-:W-:Y:S05]  /*eda0*/  RET.REL.NODEC R160 `(_ZN10layer_norm13ln_fwd_kernelINS_13Kernel_traitsIf6__halffS2_fjLj8192ELj1ELj1ELj8ELj16ENS_18Kernel_traits_baseILj8192EfS2_fS2_fjLj256EEEEELb1ELb0ELb1ELb0EEEvNS_9FwdParamsE) ;  /* 0xffff1250a0007950 */ /* 0x000fea0003c3ffff */
.L_x_21522:
        /* <DEDUP_REMOVED lines=13> */
.L_x_29186:


//--------------------- .text._ZN10layer_norm13ln_fwd_kernelINS_13Kernel_traitsIf6__halffS2_fjLj8192ELj1ELj1ELj8ELj16ENS_18Kernel_traits_baseILj8192EfS2_fS2_fjLj256EEEEELb1ELb0ELb1ELb1EEEvNS_9FwdParamsE --------------------------
	.section	.text._ZN10layer_norm13ln_fwd_kernelINS_13Kernel_traitsIf6__halffS2_fjLj8192ELj1ELj1ELj8ELj16ENS_18Kernel_traits_baseILj8192EfS2_fS2_fjLj256EEEEELb1ELb0ELb1ELb1EEEvNS_9FwdParamsE,"ax",@progbits
	.sectioninfo	@"SHI_REGISTERS=180"
	.align	128
        .global         _ZN10layer_norm13ln_fwd_kernelINS_13Kernel_traitsIf6__halffS2_fjLj8192ELj1ELj1ELj8ELj16ENS_18Kernel_traits_baseILj8192EfS2_fS2_fjLj256EEEEELb1ELb0ELb1ELb1EEEvNS_9FwdParamsE
        .type           _ZN10layer_norm13ln_fwd_kernelINS_13Kernel_traitsIf6__halffS2_fjLj8192ELj1ELj1ELj8ELj16ENS_18Kernel_traits_baseILj8192EfS2_fS2_fjLj256EEEEELb1ELb0ELb1ELb1EEEvNS_9FwdParamsE,@function
        .size           _ZN10layer_norm13ln_fwd_kernelINS_13Kernel_traitsIf6__halffS2_fjLj8192ELj1ELj1ELj8ELj16ENS_18Kernel_traits_baseILj8192EfS2_fS2_fjLj256EEEEELb1ELb0ELb1ELb1EEEvNS_9FwdParamsE,(.L_x_29187 - _ZN10layer_norm13ln_fwd_kernelINS_13Kernel_traitsIf6__halffS2_fjLj8192ELj1ELj1ELj8ELj16ENS_18Kernel_traits_baseILj8192EfS2_fS2_fjLj256EEEEELb1ELb0ELb1ELb1EEEvNS_9FwdParamsE)
        .other          _ZN10layer_norm13ln_fwd_kernelINS_13Kernel_traitsIf6__halffS2_fjLj8192ELj1ELj1ELj8ELj16ENS_18Kernel_traits_baseILj8192EfS2_fS2_fjLj256EEEEELb1ELb0ELb1ELb1EEEvNS_9FwdParamsE,@"STO_CUDA_ENTRY STV_DEFAULT"
_ZN10layer_norm13ln_fwd_kernelINS_13Kernel_traitsIf6__halffS2_fjLj8192ELj1ELj1ELj8ELj16ENS_18Kernel_traits_baseILj8192EfS2_fS2_fjLj256EEEEELb1ELb0ELb1ELb1EEEvNS_9FwdParamsE:
.text._ZN10layer_norm13ln_fwd_kernelINS_13Kernel_traitsIf6__halffS2_fjLj8192ELj1ELj1ELj8ELj16ENS_18Kernel_traits_baseILj8192EfS2_fS2_fjLj256EEEEELb1ELb0ELb1ELb1EEEvNS_9FwdParamsE:
        /* <DEDUP_REMOVED lines=10> */
[----:B------:R-:W-:Y:S01]  /*00a0*/  @P1 MOV R10, R153 ;  /* 0x00000099000a1202 */ /* 0x000fe20000000f00 */
[----:B------:R-:W-:Y:S01]  /*00b0*/  @P1 IMAD.MOV.U32 R11, RZ, RZ, R70 ;  /* 0x000000ffff0b1224 */ /* 0x000fe200078e0046 */
[----:B------:R-:W-:Y:S01]  /*00c0*/  CS2R R4, SRZ ;  /* 0x0000000000047805 */ /* 0x000fe2000001ff00 */
[----:B------:R-:W-:Y:S01]  /*00d0*/  IMAD.MOV.U32 R3, RZ, RZ, c[0x0][0x234] ;  /* 0x00008d00ff037624 */ /* 0x000fe200078e00ff */
[----:B------:R-:W-:Y:S01]  /*00e0*/  CS2R R6, SRZ ;  /* 0x0000000000067805 */ /* 0x000fe2000001ff00 */
[----:B------:R-:W-:Y:S01]  /*00f0*/  CS2R R8, SRZ ;  /* 0x0000000000087805 */ /* 0x000fe2000001ff00 */
[----:B------:R1:W5:Y:S01]  /*0100*/  @P1 LDG.E.64 R72, [R10.64] ;  /* 0x000000040a481981 */ /* 0x000362000c1e1b00 */
        /* <DEDUP_REMOVED lines=111> */
.L_x_21824:
[----:B------:R-:W-:-:S04]  /*0800*/  IMAD.MOV.U32 R89, RZ, RZ, 0x4 ;  /* 0x00000004ff597424 */ /* 0x000fc800078e00ff */
[----:B------:R-:W-:-:S06]  /*0810*/  IMAD.WIDE R80, R112, R89, c[0x0][0x1d0] ;  /* 0x0000740070507625 */ /* 0x000fcc00078e0259 */
[----:B------:R-:W2:Y:S01]  /*0820*/  LDG.E R80, [R80.64] ;  /* 0x0000000450507981 */ /* 0x000ea2000c1e1900 */
[----:B------:R-:W-:Y:S01]  /*0830*/  ISETP.NE.U32.AND P0, PT, RZ, c[0x0][0x180], PT ;  /* 0x00006000ff007a0c */ /* 0x000fe20003f05070 */
[----:B------:R-:W-:Y:S01]  /*0840*/  IMAD R82, R112, c[0x0][0x168], RZ ;  /* 0x00005a0070527a24 */ /* 0x000fe200078e02ff */
[----:B------:R-:W-:Y:S02]  /*0850*/  MOV R105, RZ ;  /* 0x000000ff00697202 */ /* 0x000fe40000000f00 */
[----:B------:R-:W-:Y:S02]  /*0860*/  ISETP.NE.AND.EX P0, PT, RZ, c[0x0][0x184], PT, P0 ;  /* 0x00006100ff007a0c */ /* 0x000fe40003f05300 */
[----:B------:R-:W-:-:S04]  /*0870*/  SHF.R.S32.HI R83, RZ, 0x1f, R82 ;  /* 0x0000001fff537819 */ /* 0x000fc80000011452 */
[----:B------:R-:W-:Y:S02]  /*0880*/  LEA.HI R83, R83, R82, RZ, 0x3 ;  /* 0x0000005253537211 */ /* 0x000fe400078f18ff */
[----:B------:R-:W-:-:S04]  /*0890*/  LOP3.LUT R82, R0, 0xff, RZ, 0xc0, !PT ;  /* 0x000000ff00527812 */ /* 0x000fc800078ec0ff */
[----:B------:R-:W-:Y:S01]  /*08a0*/  LEA.HI.SX32 R104, R83, R82, 0x1d ;  /* 0x0000005253687211 */ /* 0x000fe200078feaff */
[----:B------:R-:W-:-:S04]  /*08b0*/  @P0 IMAD.MOV.U32 R87, RZ, RZ, 0x20 ;  /* 0x00000020ff570424 */ /* 0x000fc800078e00ff */
        /* <DEDUP_REMOVED lines=34> */
.L_x_21526:
[----:B------:R-:W-:Y:S02]  /*0ae0*/  IMAD.MOV.U32 R89, RZ, RZ, R148 ;  /* 0x000000ffff597224 */ /* 0x000fe400078e0094 */
.L_x_21527:
[----:B------:R-:W-:Y:S05]  /*0af0*/  BSYNC B1 ;  /* 0x0000000000017941 */ /* 0x000fea0003800000 */
.L_x_21525:
        /* <DEDUP_REMOVED lines=16> */
.L_x_21531:
[----:B------:R-:W-:Y:S05]  /*0c00*/  BSYNC B2 ;  /* 0x0000000000027941 */ /* 0x000fea0003800000 */
.L_x_21530:
        /* <DEDUP_REMOVED lines=42> */
.L_x_21529:
[----:B------:R-:W-:Y:S05]  /*0eb0*/  BSYNC B1 ;  /* 0x0000000000017941 */ /* 0x000fea0003800000 */
.L_x_21528:
        /* <DEDUP_REMOVED lines=10> */
.L_x_21524:
[----:B0-----:R-:W-:Y:S05]  /*0f60*/  BSYNC B0 ;  /* 0x0000000000007941 */ /* 0x001fea0003800000 */
.L_x_21523:
        /* <DEDUP_REMOVED lines=18> */
.L_x_21535:
[----:B------:R-:W-:Y:S02]  /*1090*/  MOV R90, R148 ;  /* 0x00000094005a7202 */ /* 0x000fe40000000f00 */
.L_x_21536:
[----:B------:R-:W-:Y:S05]  /*10a0*/  BSYNC B1 ;  /* 0x0000000000017941 */ /* 0x000fea0003800000 */
.L_x_21534:
        /* <DEDUP_REMOVED lines=16> */
.L_x_21540:
[----:B------:R-:W-:Y:S05]  /*11b0*/  BSYNC B2 ;  /* 0x0000000000027941 */ /* 0x000fea0003800000 */
.L_x_21539:
        /* <DEDUP_REMOVED lines=42> */
.L_x_21538:
[----:B------:R-:W-:Y:S05]  /*1460*/  BSYNC B1 ;  /* 0x0000000000017941 */ /* 0x000fea0003800000 */
.L_x_21537:
        /* <DEDUP_REMOVED lines=10> */
.L_x_21533:
[----:B------:R-:W-:Y:S05]  /*1510*/  BSYNC B0 ;  /* 0x0000000000007941 */ /* 0x000fea0003800000 */
.L_x_21532:
        /* <DEDUP_REMOVED lines=18> */
.L_x_21544:
[----:B------:R-:W-:Y:S02]  /*1640*/  IMAD.MOV.U32 R90, RZ, RZ, R148 ;  /* 0x000000ffff5a7224 */ /* 0x000fe400078e0094 */
.L_x_21545:
[----:B------:R-:W-:Y:S05]  /*1650*/  BSYNC B1 ;  /* 0x0000000000017941 */ /* 0x000fea0003800000 */
.L_x_21543:
        /* <DEDUP_REMOVED lines=16> */
.L_x_21549:
[----:B------:R-:W-:Y:S05]  /*1760*/  BSYNC B2 ;  /* 0x0000000000027941 */ /* 0x000fea0003800000 */
.L_x_21548:
        /* <DEDUP_REMOVED lines=42> */
.L_x_21547:
[----:B------:R-:W-:Y:S05]  /*1a10*/  BSYNC B1 ;  /* 0x0000000000017941 */ /* 0x000fea0003800000 */
.L_x_21546:
        /* <DEDUP_REMOVED lines=10> */
.L_x_21542:
[----:B------:R-:W-:Y:S05]  /*1ac0*/  BSYNC B0 ;  /* 0x0000000000007941 */ /* 0x000fea0003800000 */
.L_x_21541:
        /* <DEDUP_REMOVED lines=18> */
.L_x_21553:
[----:B------:R-:W-:Y:S02]  /*1bf0*/  MOV R92, R148 ;  /* 0x00000094005c7202 */ /* 0x000fe40000000f00 */
.L_x_21554:
[----:B------:R-:W-:Y:S05]  /*1c00*/  BSYNC B1 ;  /* 0x0000000000017941 */ /* 0x000fea0003800000 */
.L_x_21552:
        /* <DEDUP_REMOVED lines=16> */
.L_x_21558:
[----:B------:R-:W-:Y:S05]  /*1d10*/  BSYNC B2 ;  /* 0x0000000000027941 */ /* 0x000fea0003800000 */
.L_x_21557:
        /* <DEDUP_REMOVED lines=42> */
.L_x_21556:
[----:B------:R-:W-:Y:S05]  /*1fc0*/  BSYNC B1 ;  /* 0x0000000000017941 */ /* 0x000fea0003800000 */
.L_x_21555:
        /* <DEDUP_REMOVED lines=10> */
.L_x_21551:
[----:B------:R-:W-:Y:S05]  /*2070*/  BSYNC B0 ;  /* 0x0000000000007941 */ /* 0x000fea0003800000 */
.L_x_21550:
        /* <DEDUP_REMOVED lines=18> */
.L_x_21562:
[----:B------:R-:W-:Y:S02]  /*21a0*/  IMAD.MOV.U32 R92, RZ, RZ, R148 ;  /* 0x000000ffff5c7224 */ /* 0x000fe400078e0094 */
.L_x_21563:
[----:B------:R-:W-:Y:S05]  /*21b0*/  BSYNC B1 ;  /* 0x0000000000017941 */ /* 0x000fea0003800000 */
.L_x_21561:
        /* <DEDUP_REMOVED lines=16> */
.L_x_21567:
[----:B------:R-:W-:Y:S05]  /*22c0*/  BSYNC B2 ;  /* 0x0000000000027941 */ /* 0x000fea0003800000 */
.L_x_21566:
        /* <DEDUP_REMOVED lines=42> */
.L_x_21565:
[----:B------:R-:W-:Y:S05]  /*2570*/  BSYNC B1 ;  /* 0x0000000000017941 */ /* 0x000fea0003800000 */
.L_x_21564:
        /* <DEDUP_REMOVED lines=10> */
.L_x_21560:
[----:B------:R-:W-:Y:S05]  /*2620*/  BSYNC B0 ;  /* 0x0000000000007941 */ /* 0x000fea0003800000 */
.L_x_21559:
        /* <DEDUP_REMOVED lines=18> */
.L_x_21571:
[----:B------:R-:W-:Y:S02]  /*2750*/  MOV R94, R148 ;  /* 0x00000094005e7202 */ /* 0x000fe40000000f00 */
.L_x_21572:
[----:B------:R-:W-:Y:S05]  /*2760*/  BSYNC B1 ;  /* 0x0000000000017941 */ /* 0x000fea0003800000 */
.L_x_21570:
        /* <DEDUP_REMOVED lines=16> */
.L_x_21576:
[----:B------:R-:W-:Y:S05]  /*2870*/  BSYNC B2 ;  /* 0x0000000000027941 */ /* 0x000fea0003800000 */
.L_x_21575:
        /* <DEDUP_REMOVED lines=42> */
.L_x_21574:
[----:B------:R-:W-:Y:S05]  /*2b20*/  BSYNC B1 ;  /* 0x0000000000017941 */ /* 0x000fea0003800000 */
.L_x_21573:
        /* <DEDUP_REMOVED lines=10> */
.L_x_21569:
[----:B------:R-:W-:Y:S05]  /*2bd0*/  BSYNC B0 ;  /* 0x0000000000007941 */ /* 0x000fea0003800000 */
.L_x_21568:
        /* <DEDUP_REMOVED lines=18> */
.L_x_21580:
[----:B------:R-:W-:Y:S02]  /*2d00*/  IMAD.MOV.U32 R94, RZ, RZ, R148 ;  /* 0x000000ffff5e7224 */ /* 0x000fe400078e0094 */
.L_x_21581:
[----:B------:R-:W-:Y:S05]  /*2d10*/  BSYNC B1 ;  /* 0x0000000000017941 */ /* 0x000fea0003800000 */
.L_x_21579:
        /* <DEDUP_REMOVED lines=16> */
.L_x_21585:
[----:B------:R-:W-:Y:S05]  /*2e20*/  BSYNC B2 ;  /* 0x0000000000027941 */ /* 0x000fea0003800000 */
.L_x_21584:
        /* <DEDUP_REMOVED lines=42> */
.L_x_21583:
[----:B------:R-:W-:Y:S05]  /*30d0*/  BSYNC B1 ;  /* 0x0000000000017941 */ /* 0x000fea0003800000 */
.L_x_21582:
        /* <DEDUP_REMOVED lines=10> */
.L_x_21578:
[----:B------:R-:W-:Y:S05]  /*3180*/  BSYNC B0 ;  /* 0x0000000000007941 */ /* 0x000fea0003800000 */
.L_x_21577:
        /* <DEDUP_REMOVED lines=18> */
.L_x_21589:
[----:B------:R-:W-:Y:S02]  /*32b0*/  MOV R96, R148 ;  /* 0x0000009400607202 */ /* 0x000fe40000000f00 */
.L_x_21590:
[----:B------:R-:W-:Y:S05]  /*32c0*/  BSYNC B1 ;  /* 0x0000000000017941 */ /* 0x000fea0003800000 */
.L_x_21588:
        /* <DEDUP_REMOVED lines=16> */
.L_x_21594:
[----:B------:R-:W-:Y:S05]  /*33d0*/  BSYNC B2 ;  /* 0x0000000000027941 */ /* 0x000fea0003800000 */
.L_x_21593:
        /* <DEDUP_REMOVED lines=42> */
.L_x_21592:
[----:B------:R-:W-:Y:S05]  /*3680*/  BSYNC B1 ;  /* 0x0000000000017941 */ /* 0x000fea0003800000 */
.L_x_21591:
        /* <DEDUP_REMOVED lines=10> */
.L_x_21587:
[----:B------:R-:W-:Y:S05]  /*3730*/  BSYNC B0 ;  /* 0x0000000000007941 */ /* 0x000fea0003800000 */
.L_x_21586:
        /* <DEDUP_REMOVED lines=30> */
.L_x_21596:
[----:B------:R-:W-:Y:S05]  /*3920*/  BSYNC B0 ;  /* 0x0000000000007941 */ /* 0x000fea0003800000 */
.L_x_21595:
        /* <DEDUP_REMOVED lines=22> */
.L_x_21600:
[----:B------:R-:W-:Y:S02]  /*3a90*/  IMAD.MOV.U32 R99, RZ, RZ, R148 ;  /* 0x000000ffff637224 */ /* 0x000fe400078e0094 */
.L_x_21601:
[----:B------:R-:W-:Y:S05]  /*3aa0*/  BSYNC B1 ;  /* 0x0000000000017941 */ /* 0x000fea0003800000 */
.L_x_21599:
        /* <DEDUP_REMOVED lines=16> */
.L_x_21605:
[----:B------:R-:W-:Y:S05]  /*3bb0*/  BSYNC B2 ;  /* 0x0000000000027941 */ /* 0x000fea0003800000 */
.L_x_21604:
        /* <DEDUP_REMOVED lines=42> */
.L_x_21603:
[----:B------:R-:W-:Y:S05]  /*3e60*/  BSYNC B1 ;  /* 0x0000000000017941 */ /* 0x000fea0003800000 */
.L_x_21602:
        /* <DEDUP_REMOVED lines=10> */
.L_x_21598:
[----:B0-----:R-:W-:Y:S05]  /*3f10*/  BSYNC B0 ;  /* 0x0000000000007941 */ /* 0x001fea0003800000 */
.L_x_21597:
        /* <DEDUP_REMOVED lines=18> */
.L_x_21609:
[----:B------:R-:W-:Y:S02]  /*4040*/  MOV R97, R148 ;  /* 0x0000009400617202 */ /* 0x000fe40000000f00 */
.L_x_21610:
[----:B------:R-:W-:Y:S05]  /*4050*/  BSYNC B1 ;  /* 0x0000000000017941 */ /* 0x000fea0003800000 */
.L_x_21608:
        /* <DEDUP_REMOVED lines=16> */
.L_x_21614:
[----:B------:R-:W-:Y:S05]  /*4160*/  BSYNC B2 ;  /* 0x0000000000027941 */ /* 0x000fea0003800000 */
.L_x_21613:
        /* <DEDUP_REMOVED lines=42> */
.L_x_21612:
[----:B------:R-:W-:Y:S05]  /*4410*/  BSYNC B1 ;  /* 0x0000000000017941 */ /* 0x000fea0003800000 */
.L_x_21611:
        /* <DEDUP_REMOVED lines=10> */
.L_x_21607:
[----:B------:R-:W-:Y:S05]  /*44c0*/  BSYNC B0 ;  /* 0x0000000000007941 */ /* 0x000fea0003800000 */
.L_x_21606:
        /* <DEDUP_REMOVED lines=18> */
.L_x_21618:
[----:B------:R-:W-:Y:S02]  /*45f0*/  IMAD.MOV.U32 R97, RZ, RZ, R148 ;  /* 0x000000ffff617224 */ /* 0x000fe400078e0094 */
.L_x_21619:
[----:B------:R-:W-:Y:S05]  /*4600*/  BSYNC B1 ;  /* 0x0000000000017941 */ /* 0x000fea0003800000 */
.L_x_21617:
        /* <DEDUP_REMOVED lines=16> */
.L_x_21623:
[----:B------:R-:W-:Y:S05]  /*4710*/  BSYNC B2 ;  /* 0x0000000000027941 */ /* 0x000fea0003800000 */
.L_x_21622:
        /* <DEDUP_REMOVED lines=42> */
.L_x_21621:
[----:B------:R-:W-:Y:S05]  /*49c0*/  BSYNC B1 ;  /* 0x0000000000017941 */ /* 0x000fea0003800000 */
.L_x_21620:
        /* <DEDUP_REMOVED lines=10> */
.L_x_21616:
[----:B------:R-:W-:Y:S05]  /*4a70*/  BSYNC B0 ;  /* 0x0000000000007941 */ /* 0x000fea0003800000 */
.L_x_21615:
        /* <DEDUP_REMOVED lines=18> */
.L_x_21627:
[----:B------:R-:W-:Y:S02]  /*4ba0*/  MOV R97, R148 ;  /* 0x0000009400617202 */ /* 0x000fe40000000f00 */
.L_x_21628:
[----:B------:R-:W-:Y:S05]  /*4bb0*/  BSYNC B1 ;  /* 0x0000000000017941 */ /* 0x000fea0003800000 */
.L_x_21626:
        /* <DEDUP_REMOVED lines=16> */
.L_x_21632:
[----:B------:R-:W-:Y:S05]  /*4cc0*/  BSYNC B2 ;  /* 0x0000000000027941 */ /* 0x000fea0003800000 */
.L_x_21631:
        /* <DEDUP_REMOVED lines=42> */
.L_x_21630:
[----:B------:R-:W-:Y:S05]  /*4f70*/  BSYNC B1 ;  /* 0x0000000000017941 */ /* 0x000fea0003800000 */
.L_x_21629:
        /* <DEDUP_REMOVED lines=10> */
.L_x_21625:
[----:B------:R-:W-:Y:S05]  /*5020*/  BSYNC B0 ;  /* 0x0000000000007941 */ /* 0x000fea0003800000 */
.L_x_21624:
        /* <DEDUP_REMOVED lines=18> */
.L_x_21636:
[----:B------:R-:W-:Y:S02]  /*5150*/  IMAD.MOV.U32 R97, RZ, RZ, R148 ;  /* 0x000000ffff617224 */ /* 0x000fe400078e0094 */
.L_x_21637:
[----:B------:R-:W-:Y:S05]  /*5160*/  BSYNC B1 ;  /* 0x0000000000017941 */ /* 0x000fea0003800000 */
.L_x_21635:
        /* <DEDUP_REMOVED lines=16> */
.L_x_21641:
[----:B------:R-:W-:Y:S05]  /*5270*/  BSYNC B2 ;  /* 0x0000000000027941 */ /* 0x000fea0003800000 */
.L_x_21640:
        /* <DEDUP_REMOVED lines=42> */
.L_x_21639:
[----:B------:R-:W-:Y:S05]  /*5520*/  BSYNC B1 ;  /* 0x0000000000017941 */ /* 0x000fea0003800000 */
.L_x_21638:
        /* <DEDUP_REMOVED lines=10> */
.L_x_21634:
[----:B------:R-:W-:Y:S05]  /*55d0*/  BSYNC B0 ;  /* 0x0000000000007941 */ /* 0x000fea0003800000 */
.L_x_21633:
        /* <DEDUP_REMOVED lines=18> */
.L_x_21645:
[----:B------:R-:W-:Y:S02]  /*5700*/  MOV R97, R148 ;  /* 0x0000009400617202 */ /* 0x000fe40000000f00 */
.L_x_21646:
[----:B------:R-:W-:Y:S05]  /*5710*/  BSYNC B1 ;  /* 0x0000000000017941 */ /* 0x000fea0003800000 */
.L_x_21644:
        /* <DEDUP_REMOVED lines=16> */
.L_x_21650:
[----:B------:R-:W-:Y:S05]  /*5820*/  BSYNC B2 ;  /* 0x0000000000027941 */ /* 0x000fea0003800000 */
.L_x_21649:
        /* <DEDUP_REMOVED lines=42> */
.L_x_21648:
[----:B------:R-:W-:Y:S05]  /*5ad0*/  BSYNC B1 ;  /* 0x0000000000017941 */ /* 0x000fea0003800000 */
.L_x_21647:
        /* <DEDUP_REMOVED lines=10> */
.L_x_21643:
[----:B------:R-:W-:Y:S05]  /*5b80*/  BSYNC B0 ;  /* 0x0000000000007941 */ /* 0x000fea0003800000 */
.L_x_21642:
        /* <DEDUP_REMOVED lines=18> */
.L_x_21654:
[----:B------:R-:W-:Y:S02]  /*5cb0*/  IMAD.MOV.U32 R99, RZ, RZ, R148 ;  /* 0x000000ffff637224 */ /* 0x000fe400078e0094 */
.L_x_21655:
[----:B------:R-:W-:Y:S05]  /*5cc0*/  BSYNC B1 ;  /* 0x0000000000017941 */ /* 0x000fea0003800000 */
.L_x_21653:
        /* <DEDUP_REMOVED lines=16> */
.L_x_21659:
[----:B------:R-:W-:Y:S05]  /*5dd0*/  BSYNC B2 ;  /* 0x0000000000027941 */ /* 0x000fea0003800000 */
.L_x_21658:
        /* <DEDUP_REMOVED lines=42> */
.L_x_21657:
[----:B------:R-:W-:Y:S05]  /*6080*/  BSYNC B1 ;  /* 0x0000000000017941 */ /* 0x000fea0003800000 */
.L_x_21656:
        /* <DEDUP_REMOVED lines=10> */
.L_x_21652:
[----:B------:R-:W-:Y:S05]  /*6130*/  BSYNC B0 ;  /* 0x0000000000007941 */ /* 0x000fea0003800000 */
.L_x_21651:
        /* <DEDUP_REMOVED lines=18> */
.L_x_21663:
[----:B------:R-:W-:Y:S02]  /*6260*/  MOV R99, R148 ;  /* 0x0000009400637202 */ /* 0x000fe40000000f00 */
.L_x_21664:
[----:B------:R-:W-:Y:S05]  /*6270*/  BSYNC B1 ;  /* 0x0000000000017941 */ /* 0x000fea0003800000 */
.L_x_21662:
        /* <DEDUP_REMOVED lines=16> */
.L_x_21668:
[----:B------:R-:W-:Y:S05]  /*6380*/  BSYNC B2 ;  /* 0x0000000000027941 */ /* 0x000fea0003800000 */
.L_x_21667:
        /* <DEDUP_REMOVED lines=42> */
.L_x_21666:
[----:B------:R-:W-:Y:S05]  /*6630*/  BSYNC B1 ;  /* 0x0000000000017941 */ /* 0x000fea0003800000 */
.L_x_21665:
        /* <DEDUP_REMOVED lines=10> */
.L_x_21661:
[----:B------:R-:W-:Y:S05]  /*66e0*/  BSYNC B0 ;  /* 0x0000000000007941 */ /* 0x000fea0003800000 */
.L_x_21660:
        /* <DEDUP_REMOVED lines=22> */
[----:B------:R-:W-:Y:S02]  /*6850*/  LOP3.LUT R97, R103, R97, R99, 0xfe, !PT ;  /* 0x0000006167617212 */ /* 0x000fe400078efe63 */
[----:B------:R-:W-:Y:S02]  /*6860*/  MOV R103, 0x8 ;  /* 0x0000000800677802 */ /* 0x000fe40000000f00 */
[----:B------:R-:W-:-:S04]  /*6870*/  LOP3.LUT R99, R110, R98, R102, 0xfe, !PT ;  /* 0x000000626e637212 */ /* 0x000fc800078efe66 */
[----:B------:R-:W-:Y:S02]  /*6880*/  LOP3.LUT R98, R99, 0xff, R144, 0xf8, !PT ;  /* 0x000000ff63627812 */ /* 0x000fe400078ef890 */
[----:B------:R-:W-:Y:S01]  /*6890*/  LOP3.LUT R99, R97, R111, RZ, 0xfc, !PT ;  /* 0x0000006f61637212 */ /* 0x000fe200078efcff */
[----:B------:R-:W-:-:S05]  /*68a0*/  IMAD.WIDE.U32 R96, R96, R103, c[0x0][0x190] ;  /* 0x0000640060607625 */ /* 0x000fca00078e0067 */
[----:B------:R0:W-:Y:S02]  /*68b0*/  STG.E.64 [R96.64], R98 ;  /* 0x0000006260007986 */ /* 0x0001e4000c101b04 */
.L_x_21670:
[----:B------:R-:W-:Y:S05]  /*68c0*/  BSYNC B0 ;  /* 0x0000000000007941 */ /* 0x000fea0003800000 */
.L_x_21669:
        /* <DEDUP_REMOVED lines=22> */
.L_x_21674:
[----:B------:R-:W-:Y:S02]  /*6a30*/  IMAD.MOV.U32 R109, RZ, RZ, R148 ;  /* 0x000000ffff6d7224 */ /* 0x000fe400078e0094 */
.L_x_21675:
[----:B------:R-:W-:Y:S05]  /*6a40*/  BSYNC B1 ;  /* 0x0000000000017941 */ /* 0x000fea0003800000 */
.L_x_21673:
        /* <DEDUP_REMOVED lines=16> */
.L_x_21679:
[----:B------:R-:W-:Y:S05]  /*6b50*/  BSYNC B2 ;  /* 0x0000000000027941 */ /* 0x000fea0003800000 */
.L_x_21678:
        /* <DEDUP_REMOVED lines=42> */
.L_x_21677:
[----:B------:R-:W-:Y:S05]  /*6e00*/  BSYNC B1 ;  /* 0x0000000000017941 */ /* 0x000fea0003800000 */
.L_x_21676:
        /* <DEDUP_REMOVED lines=10> */
.L_x_21672:
[----:B0-----:R-:W-:Y:S05]  /*6eb0*/  BSYNC B0 ;  /* 0x0000000000007941 */ /* 0x001fea0003800000 */
.L_x_21671:
        /* <DEDUP_REMOVED lines=18> */
.L_x_21683:
[----:B------:R-:W-:Y:S02]  /*6fe0*/  IMAD.MOV.U32 R107, RZ, RZ, R148 ;  /* 0x000000ffff6b7224 */ /* 0x000fe400078e0094 */
.L_x_21684:
[----:B------:R-:W-:Y:S05]  /*6ff0*/  BSYNC B1 ;  /* 0x0000000000017941 */ /* 0x000fea0003800000 */
.L_x_21682:
        /* <DEDUP_REMOVED lines=16> */
.L_x_21688:
[----:B------:R-:W-:Y:S05]  /*7100*/  BSYNC B2 ;  /* 0x0000000000027941 */ /* 0x000fea0003800000 */
.L_x_21687:
        /* <DEDUP_REMOVED lines=42> */
.L_x_21686:
[----:B------:R-:W-:Y:S05]  /*73b0*/  BSYNC B1 ;  /* 0x0000000000017941 */ /* 0x000fea0003800000 */
.L_x_21685:
        /* <DEDUP_REMOVED lines=10> */
.L_x_21681:
[----:B------:R-:W-:Y:S05]  /*7460*/  BSYNC B0 ;  /* 0x0000000000007941 */ /* 0x000fea0003800000 */
.L_x_21680:
        /* <DEDUP_REMOVED lines=18> */
.L_x_21692:
[----:B------:R-:W-:Y:S02]  /*7590*/  IMAD.MOV.U32 R107, RZ, RZ, R148 ;  /* 0x000000ffff6b7224 */ /* 0x000fe400078e0094 */
.L_x_21693:
[----:B------:R-:W-:Y:S05]  /*75a0*/  BSYNC B1 ;  /* 0x0000000000017941 */ /* 0x000fea0003800000 */
.L_x_21691:
        /* <DEDUP_REMOVED lines=16> */
.L_x_21697:
[----:B------:R-:W-:Y:S05]  /*76b0*/  BSYNC B2 ;  /* 0x0000000000027941 */ /* 0x000fea0003800000 */
.L_x_21696:
        /* <DEDUP_REMOVED lines=42> */
.L_x_21695:
[----:B------:R-:W-:Y:S05]  /*7960*/  BSYNC B1 ;  /* 0x0000000000017941 */ /* 0x000fea0003800000 */
.L_x_21694:
        /* <DEDUP_REMOVED lines=10> */
.L_x_21690:
[----:B------:R-:W-:Y:S05]  /*7a10*/  BSYNC B0 ;  /* 0x0000000000007941 */ /* 0x000fea0003800000 */
.L_x_21689:
        /* <DEDUP_REMOVED lines=18> */
.L_x_21701:
[----:B------:R-:W-:Y:S02]  /*7b40*/  IMAD.MOV.U32 R107, RZ, RZ, R148 ;  /* 0x000000ffff6b7224 */ /* 0x000fe400078e0094 */
.L_x_21702:
[----:B------:R-:W-:Y:S05]  /*7b50*/  BSYNC B1 ;  /* 0x0000000000017941 */ /* 0x000fea0003800000 */
.L_x_21700:
        /* <DEDUP_REMOVED lines=16> */
.L_x_21706:
[----:B------:R-:W-:Y:S05]  /*7c60*/  BSYNC B2 ;  /* 0x0000000000027941 */ /* 0x000fea0003800000 */
.L_x_21705:
        /* <DEDUP_REMOVED lines=43> */
.L_x_21704:
[----:B------:R-:W-:Y:S05]  /*7f20*/  BSYNC B1 ;  /* 0x0000000000017941 */ /* 0x000fea0003800000 */
.L_x_21703:
        /* <DEDUP_REMOVED lines=10> */
.L_x_21699:
[----:B------:R-:W-:Y:S05]  /*7fd0*/  BSYNC B0 ;  /* 0x0000000000007941 */ /* 0x000fea0003800000 */
.L_x_21698:
        /* <DEDUP_REMOVED lines=18> */
.L_x_21710:
[----:B------:R-:W-:Y:S02]  /*8100*/  IMAD.MOV.U32 R107, RZ, RZ, R148 ;  /* 0x000000ffff6b7224 */ /* 0x000fe400078e0094 */
.L_x_21711:
[----:B------:R-:W-:Y:S05]  /*8110*/  BSYNC B1 ;  /* 0x0000000000017941 */ /* 0x000fea0003800000 */
.L_x_21709:
        /* <DEDUP_REMOVED lines=16> */
.L_x_21715:
[----:B------:R-:W-:Y:S05]  /*8220*/  BSYNC B2 ;  /* 0x0000000000027941 */ /* 0x000fea0003800000 */
.L_x_21714:
        /* <DEDUP_REMOVED lines=43> */
.L_x_21713:
[----:B------:R-:W-:Y:S05]  /*84e0*/  BSYNC B1 ;  /* 0x0000000000017941 */ /* 0x000fea0003800000 */
.L_x_21712:
        /* <DEDUP_REMOVED lines=10> */
.L_x_21708:
[----:B------:R-:W-:Y:S05]  /*8590*/  BSYNC B0 ;  /* 0x0000000000007941 */ /* 0x000fea0003800000 */
.L_x_21707:
        /* <DEDUP_REMOVED lines=18> */
.L_x_21719:
[----:B------:R-:W-:Y:S02]  /*86c0*/  IMAD.MOV.U32 R107, RZ, RZ, R148 ;  /* 0x000000ffff6b7224 */ /* 0x000fe400078e0094 */
.L_x_21720:
[----:B------:R-:W-:Y:S05]  /*86d0*/  BSYNC B1 ;  /* 0x0000000000017941 */ /* 0x000fea0003800000 */
.L_x_21718:
        /* <DEDUP_REMOVED lines=16> */
.L_x_21724:
[----:B------:R-:W-:Y:S05]  /*87e0*/  BSYNC B2 ;  /* 0x0000000000027941 */ /* 0x000fea0003800000 */
.L_x_21723:
        /* <DEDUP_REMOVED lines=43> */
.L_x_21722:
[----:B------:R-:W-:Y:S05]  /*8aa0*/  BSYNC B1 ;  /* 0x0000000000017941 */ /* 0x000fea0003800000 */
.L_x_21721:
        /* <DEDUP_REMOVED lines=10> */
.L_x_21717:
[----:B------:R-:W-:Y:S05]  /*8b50*/  BSYNC B0 ;  /* 0x0000000000007941 */ /* 0x000fea0003800000 */
.L_x_21716:
        /* <DEDUP_REMOVED lines=18> */
.L_x_21728:
[----:B------:R-:W-:Y:S02]  /*8c80*/  MOV R109, R148 ;  /* 0x00000094006d7202 */ /* 0x000fe40000000f00 */
.L_x_21729:
[----:B------:R-:W-:Y:S05]  /*8c90*/  BSYNC B1 ;  /* 0x0000000000017941 */ /* 0x000fea0003800000 */
.L_x_21727:
        /* <DEDUP_REMOVED lines=16> */
.L_x_21733:
[----:B------:R-:W-:Y:S05]  /*8da0*/  BSYNC B2 ;  /* 0x0000000000027941 */ /* 0x000fea0003800000 */
.L_x_21732:
        /* <DEDUP_REMOVED lines=43> */
.L_x_21731:
[----:B------:R-:W-:Y:S05]  /*9060*/  BSYNC B1 ;  /* 0x0000000000017941 */ /* 0x000fea0003800000 */
.L_x_21730:
        /* <DEDUP_REMOVED lines=10> */
.L_x_21726:
[----:B------:R-:W-:Y:S05]  /*9110*/  BSYNC B0 ;  /* 0x0000000000007941 */ /* 0x000fea0003800000 */
.L_x_21725:
        /* <DEDUP_REMOVED lines=18> */
.L_x_21737:
[----:B------:R-:W-:Y:S02]  /*9240*/  IMAD.MOV.U32 R109, RZ, RZ, R148 ;  /* 0x000000ffff6d7224 */ /* 0x000fe400078e0094 */
.L_x_21738:
[----:B------:R-:W-:Y:S05]  /*9250*/  BSYNC B1 ;  /* 0x0000000000017941 */ /* 0x000fea0003800000 */
.L_x_21736:
        /* <DEDUP_REMOVED lines=16> */
.L_x_21742:
[----:B------:R-:W-:Y:S05]  /*9360*/  BSYNC B2 ;  /* 0x0000000000027941 */ /* 0x000fea0003800000 */
.L_x_21741:
        /* <DEDUP_REMOVED lines=43> */
.L_x_21740:
[----:B------:R-:W-:Y:S05]  /*9620*/  BSYNC B1 ;  /* 0x0000000000017941 */ /* 0x000fea0003800000 */
.L_x_21739:
        /* <DEDUP_REMOVED lines=10> */
.L_x_21735:
[----:B------:R-:W-:Y:S05]  /*96d0*/  BSYNC B0 ;  /* 0x0000000000007941 */ /* 0x000fea0003800000 */
.L_x_21734:
        /* <DEDUP_REMOVED lines=29> */
.L_x_21744:
[----:B------:R-:W-:Y:S05]  /*98b0*/  BSYNC B0 ;  /* 0x0000000000007941 */ /* 0x000fea0003800000 */
.L_x_21743:
        /* <DEDUP_REMOVED lines=22> */
.L_x_21748:
[----:B------:R-:W-:Y:S02]  /*9a20*/  IMAD.MOV.U32 R154, RZ, RZ, R148 ;  /* 0x000000ffff9a7224 */ /* 0x000fe400078e0094 */
.L_x_21749:
[----:B------:R-:W-:Y:S05]  /*9a30*/  BSYNC B1 ;  /* 0x0000000000017941 */ /* 0x000fea0003800000 */
.L_x_21747:
        /* <DEDUP_REMOVED lines=16> */
.L_x_21753:
[----:B------:R-:W-:Y:S05]  /*9b40*/  BSYNC B2 ;  /* 0x0000000000027941 */ /* 0x000fea0003800000 */
.L_x_21752:
        /* <DEDUP_REMOVED lines=42> */
.L_x_21751:
[----:B------:R-:W-:Y:S05]  /*9df0*/  BSYNC B1 ;  /* 0x0000000000017941 */ /* 0x000fea0003800000 */
.L_x_21750:
        /* <DEDUP_REMOVED lines=10> */
.L_x_21746:
[----:B0-----:R-:W-:Y:S05]  /*9ea0*/  BSYNC B0 ;  /* 0x0000000000007941 */ /* 0x001fea0003800000 */
.L_x_21745:
        /* <DEDUP_REMOVED lines=18> */
.L_x_21757:
[----:B------:R-:W-:Y:S02]  /*9fd0*/  IMAD.MOV.U32 R154, RZ, RZ, R148 ;  /* 0x000000ffff9a7224 */ /* 0x000fe400078e0094 */
.L_x_21758:
[----:B------:R-:W-:Y:S05]  /*9fe0*/  BSYNC B1 ;  /* 0x0000000000017941 */ /* 0x000fea0003800000 */
.L_x_21756:
        /* <DEDUP_REMOVED lines=16> */
.L_x_21762:
[----:B------:R-:W-:Y:S05]  /*a0f0*/  BSYNC B2 ;  /* 0x0000000000027941 */ /* 0x000fea0003800000 */
.L_x_21761:
        /* <DEDUP_REMOVED lines=43> */
.L_x_21760:
[----:B------:R-:W-:Y:S05]  /*a3b0*/  BSYNC B1 ;  /* 0x0000000000017941 */ /* 0x000fea0003800000 */
.L_x_21759:
        /* <DEDUP_REMOVED lines=10> */
.L_x_21755:
[----:B------:R-:W-:Y:S05]  /*a460*/  BSYNC B0 ;  /* 0x0000000000007941 */ /* 0x000fea0003800000 */
.L_x_21754:
        /* <DEDUP_REMOVED lines=18> */
.L_x_21766:
[----:B------:R-:W-:Y:S02]  /*a590*/  IMAD.MOV.U32 R154, RZ, RZ, R148 ;  /* 0x000000ffff9a7224 */ /* 0x000fe400078e0094 */
.L_x_21767:
[----:B------:R-:W-:Y:S05]  /*a5a0*/  BSYNC B1 ;  /* 0x0000000000017941 */ /* 0x000fea0003800000 */
.L_x_21765:
        /* <DEDUP_REMOVED lines=16> */
.L_x_21771:
[----:B------:R-:W-:Y:S05]  /*a6b0*/  BSYNC B2 ;  /* 0x0000000000027941 */ /* 0x000fea0003800000 */
.L_x_21770:
        /* <DEDUP_REMOVED lines=43> */
.L_x_21769:
[----:B------:R-:W-:Y:S05]  /*a970*/  BSYNC B1 ;  /* 0x0000000000017941 */ /* 0x000fea0003800000 */
.L_x_21768:
        /* <DEDUP_REMOVED lines=10> */
.L_x_21764:
[----:B------:R-:W-:Y:S05]  /*aa20*/  BSYNC B0 ;  /* 0x0000000000007941 */ /* 0x000fea0003800000 */
.L_x_21763:
        /* <DEDUP_REMOVED lines=18> */
.L_x_21775:
[----:B------:R-:W-:Y:S02]  /*ab50*/  IMAD.MOV.U32 R154, RZ, RZ, R148 ;  /* 0x000000ffff9a7224 */ /* 0x000fe400078e0094 */
.L_x_21776:
[----:B------:R-:W-:Y:S05]  /*ab60*/  BSYNC B1 ;  /* 0x0000000000017941 */ /* 0x000fea0003800000 */
.L_x_21774:
        /* <DEDUP_REMOVED lines=16> */
.L_x_21780:
[----:B------:R-:W-:Y:S05]  /*ac70*/  BSYNC B2 ;  /* 0x0000000000027941 */ /* 0x000fea0003800000 */
.L_x_21779:
        /* <DEDUP_REMOVED lines=44> */
.L_x_21778:
[----:B------:R-:W-:Y:S05]  /*af40*/  BSYNC B1 ;  /* 0x0000000000017941 */ /* 0x000fea0003800000 */
.L_x_21777:
        /* <DEDUP_REMOVED lines=10> */
.L_x_21773:
[----:B------:R-:W-:Y:S05]  /*aff0*/  BSYNC B0 ;  /* 0x0000000000007941 */ /* 0x000fea0003800000 */
.L_x_21772:
        /* <DEDUP_REMOVED lines=18> */
.L_x_21784:
[----:B------:R-:W-:Y:S02]  /*b120*/  IMAD.MOV.U32 R154, RZ, RZ, R148 ;  /* 0x000000ffff9a7224 */ /* 0x000fe400078e0094 */
.L_x_21785:
[----:B------:R-:W-:Y:S05]  /*b130*/  BSYNC B1 ;  /* 0x0000000000017941 */ /* 0x000fea0003800000 */
.L_x_21783:
        /* <DEDUP_REMOVED lines=16> */
.L_x_21789:
[----:B------:R-:W-:Y:S05]  /*b240*/  BSYNC B2 ;  /* 0x0000000000027941 */ /* 0x000fea0003800000 */
.L_x_21788:
        /* <DEDUP_REMOVED lines=43> */
.L_x_21787:
[----:B------:R-:W-:Y:S05]  /*b500*/  BSYNC B1 ;  /* 0x0000000000017941 */ /* 0x000fea0003800000 */
.L_x_21786:
        /* <DEDUP_REMOVED lines=10> */
.L_x_21782:
[----:B------:R-:W-:Y:S05]  /*b5b0*/  BSYNC B0 ;  /* 0x0000000000007941 */ /* 0x000fea0003800000 */
.L_x_21781:
        /* <DEDUP_REMOVED lines=18> */
.L_x_21793:
[----:B------:R-:W-:Y:S02]  /*b6e0*/  MOV R154, R148 ;  /* 0x00000094009a7202 */ /* 0x000fe40000000f00 */
.L_x_21794:
[----:B------:R-:W-:Y:S05]  /*b6f0*/  BSYNC B1 ;  /* 0x0000000000017941 */ /* 0x000fea0003800000 */
.L_x_21792:
        /* <DEDUP_REMOVED lines=16> */
.L_x_21798:
[----:B------:R-:W-:Y:S05]  /*b800*/  BSYNC B2 ;  /* 0x0000000000027941 */ /* 0x000fea0003800000 */
.L_x_21797:
        /* <DEDUP_REMOVED lines=41> */
[----:B------:R-:W-:Y:S01]  /*baa0*/  IMAD.MOV.U32 R111, RZ, RZ, RZ ;  /* 0x000000ffff6f7224 */ /* 0x000fe200078e00ff */
[----:B------:R-:W-:Y:S02]  /*bab0*/  MOV R152, R110 ;  /* 0x0000006e00987202 */ /* 0x000fe40000000f00 */
.L_x_21796:
[----:B------:R-:W-:Y:S05]  /*bac0*/  BSYNC B1 ;  /* 0x0000000000017941 */ /* 0x000fea0003800000 */
.L_x_21795:
        /* <DEDUP_REMOVED lines=10> */
.L_x_21791:
[----:B------:R-:W-:Y:S05]  /*bb70*/  BSYNC B0 ;  /* 0x0000000000007941 */ /* 0x000fea0003800000 */
.L_x_21790:
        /* <DEDUP_REMOVED lines=18> */
.L_x_21802:
[----:B------:R-:W-:Y:S02]  /*bca0*/  IMAD.MOV.U32 R155, RZ, RZ, R148 ;  /* 0x000000ffff9b7224 */ /* 0x000fe400078e0094 */
.L_x_21803:
[----:B------:R-:W-:Y:S05]  /*bcb0*/  BSYNC B1 ;  /* 0x0000000000017941 */ /* 0x000fea0003800000 */
.L_x_21801:
        /* <DEDUP_REMOVED lines=16> */
.L_x_21807:
[----:B------:R-:W-:Y:S05]  /*bdc0*/  BSYNC B2 ;  /* 0x0000000000027941 */ /* 0x000fea0003800000 */
.L_x_21806:
[----:B------:R-:W-:Y:S01]  /*bdd0*/  LOP3.LUT R148, R110, R135, R3, 0x96, !PT ;  /* 0x000000876e947212 */ /* 0x000fe200078e9603 */
[----:B------:R-:W-:Y:S01]  /*bde0*/  IMAD.HI.U32 R110, R131, -0x326172a9, RZ ;  /* 0xcd9e8d57836e7827 */ /* 0x000fe200078e00ff */
[----:B------:R-:W-:-:S03]  /*bdf0*/  HFMA2.MMA R154, -RZ, RZ, 0, 0 ;  /* 0x00000000ff9a7435 */ /* 0x000fc600000001ff */
        /* <DEDUP_REMOVED lines=40> */
.L_x_21805:
[----:B------:R-:W-:Y:S05]  /*c080*/  BSYNC B1 ;  /* 0x0000000000017941 */ /* 0x000fea0003800000 */
.L_x_21804:
[----:B------:R-:W0:Y:S01]  /*c090*/  I2F.U32 R110, R155 ;  /* 0x0000009b006e7306 */ /* 0x000e220000201000 */
[----:B------:R-:W-:-:S04]  /*c0a0*/  IMAD.MOV.U32 R111, RZ, RZ, 0x2f800000 ;  /* 0x2f800000ff6f7424 */ /* 0x000fc800078e00ff */
        /* <DEDUP_REMOVED lines=8> */
.L_x_21800:
[----:B------:R-:W-:Y:S05]  /*c130*/  BSYNC B0 ;  /* 0x0000000000007941 */ /* 0x000fea0003800000 */
.L_x_21799:
        /* <DEDUP_REMOVED lines=18> */
.L_x_21811:
[----:B------:R-:W-:Y:S02]  /*c260*/  MOV R156, R148 ;  /* 0x00000094009c7202 */ /* 0x000fe40000000f00 */
.L_x_21812:
[----:B------:R-:W-:Y:S05]  /*c270*/  BSYNC B1 ;  /* 0x0000000000017941 */ /* 0x000fea0003800000 */
.L_x_21810:
        /* <DEDUP_REMOVED lines=16> */
.L_x_21816:
[----:B------:R-:W-:Y:S05]  /*c380*/  BSYNC B2 ;  /* 0x0000000000027941 */ /* 0x000fea0003800000 */
.L_x_21815:
        /* <DEDUP_REMOVED lines=43> */
.L_x_21814:
[----:B------:R-:W-:Y:S05]  /*c640*/  BSYNC B1 ;  /* 0x0000000000017941 */ /* 0x000fea0003800000 */
.L_x_21813:
        /* <DEDUP_REMOVED lines=10> */
.L_x_21809:
[----:B------:R-:W-:Y:S05]  /*c6f0*/  BSYNC B0 ;  /* 0x0000000000007941 */ /* 0x000fea0003800000 */
.L_x_21808:
        /* <DEDUP_REMOVED lines=35> */
[----:B0-----:R-:W-:Y:S01]  /*c930*/  IMAD.U32 R147, R136, 0x10000, RZ ;  /* 0x0001000088937824 */ /* 0x001fe200078e00ff */
[----:B------:R-:W-:Y:S02]  /*c940*/  LOP3.LUT R154, R140, 0xff, RZ, 0xc0, !PT ;  /* 0x000000ff8c9a7812 */ /* 0x000fe400078ec0ff */
[----:B------:R-:W-:Y:S02]  /*c950*/  LOP3.LUT R156, R139, 0xff, RZ, 0xc0, !PT ;  /* 0x000000ff8b9c7812 */ /* 0x000fe400078ec0ff */
[----:B------:R-:W-:Y:S01]  /*c960*/  LOP3.LUT R150, R147, 0xff0000, RZ, 0xc0, !PT ;  /* 0x00ff000093967812 */ /* 0x000fe200078ec0ff */
[----:B------:R-:W-:Y:S01]  /*c970*/  IMAD.WIDE.U32 R154, R154, 0x1000000, RZ ;  /* 0x010000009a9a7825 */ /* 0x000fe200078e00ff */
[----:B------:R-:W-:Y:S02]  /*c980*/  LOP3.LUT R147, R137, 0xffff, RZ, 0xc0, !PT ;  /* 0x0000ffff89937812 */ /* 0x000fe400078ec0ff */
[----:B------:R-:W-:Y:S01]  /*c990*/  LOP3.LUT R158, R138, 0xff, RZ, 0xc0, !PT ;  /* 0x000000ff8a9e7812 */ /* 0x000fe200078ec0ff */
[----:B------:R-:W-:Y:S01]  /*c9a0*/  IMAD.WIDE.U32 R156, R156, 0x10000, RZ ;  /* 0x000100009c9c7825 */ /* 0x000fe200078e00ff */
[----:B------:R-:W-:-:S02]  /*c9b0*/  PRMT R147, R150, 0x4210, R147 ;  /* 0x0000421096937816 */ /* 0x000fc40000000093 */
[----:B------:R-:W-:Y:S01]  /*c9c0*/  PRMT R150, R142, 0x7104, RZ ;  /* 0x000071048e967816 */ /* 0x000fe200000000ff */
[----:B------:R-:W-:-:S03]  /*c9d0*/  IMAD.WIDE.U32 R158, R158, 0x100, RZ ;  /* 0x000001009e9e7825 */ /* 0x000fc600078e00ff */
[----:B------:R-:W-:-:S04]  /*c9e0*/  LOP3.LUT R150, R147, 0xff00, R150, 0xf8, !PT ;  /* 0x0000ff0093967812 */ /* 0x000fc800078ef896 */
[----:B------:R-:W-:Y:S01]  /*c9f0*/  LOP3.LUT R147, R150, 0xff, R141, 0xf8, !PT ;  /* 0x000000ff96937812 */ /* 0x000fe200078ef88d */
[----:B------:R-:W-:-:S03]  /*ca00*/  IMAD.MOV.U32 R150, RZ, RZ, 0x8 ;  /* 0x00000008ff967424 */ /* 0x000fc600078e00ff */
[----:B------:R-:W-:Y:S01]  /*ca10*/  LOP3.LUT R147, R157, R147, R155, 0xfe, !PT ;  /* 0x000000939d937212 */ /* 0x000fe200078efe9b */
[----:B------:R-:W-:Y:S01]  /*ca20*/  IMAD.WIDE.U32 R150, R151, R150, c[0x0][0x190] ;  /* 0x0000640097967625 */ /* 0x000fe200078e0096 */
[----:B------:R-:W-:Y:S02]  /*ca30*/  LOP3.LUT R155, R158, R154, R156, 0xfe, !PT ;  /* 0x0000009a9e9b7212 */ /* 0x000fe400078efe9c */
[----:B------:R-:W-:Y:S02]  /*ca40*/  LOP3.LUT R159, R147, R159, RZ, 0xfc, !PT ;  /* 0x0000009f939f7212 */ /* 0x000fe400078efcff */
[----:B------:R-:W-:-:S05]  /*ca50*/  LOP3.LUT R158, R155, 0xff, R144, 0xf8, !PT ;  /* 0x000000ff9b9e7812 */ /* 0x000fca00078ef890 */
[----:B------:R0:W-:Y:S02]  /*ca60*/  STG.E.64 [R150.64], R158 ;  /* 0x0000009e96007986 */ /* 0x0001e4000c101b04 */
.L_x_21818:
[----:B0-----:R-:W-:Y:S05]  /*ca70*/  BSYNC B0 ;  /* 0x0000000000007941 */ /* 0x001fea0003800000 */
.L_x_21817:
        /* <DEDUP_REMOVED lines=9> */
.L_x_21825:
        /* <DEDUP_REMOVED lines=84> */
.L_x_21826:
        /* <DEDUP_REMOVED lines=126> */
[----:B------:R-:W-:Y:S01]  /*d830*/  F2FP.PACK_AB R95, R88, R87 ;  /* 0x00000057585f723e */ /* 0x000fe200000000ff */
        /* <DEDUP_REMOVED lines=18> */
[----:B------:R-:W-:Y:S01]  /*d960*/  F2FP.PACK_AB R94, R86, R85 ;  /* 0x00000055565e723e */ /* 0x000fe200000000ff */
        /* <DEDUP_REMOVED lines=8> */
[----:B------:R-:W-:Y:S01]  /*d9f0*/  F2FP.PACK_AB R93, R84, R83 ;  /* 0x00000053545d723e */ /* 0x000fe200000000ff */
        /* <DEDUP_REMOVED lines=9> */
[----:B------:R-:W-:-:S02]  /*da90*/  FMUL.FTZ R109, R177, R168 ;  /* 0x000000a8b16d7220 */ /* 0x000fc40000410000 */
[----:B------:R-:W-:Y:S01]  /*daa0*/  FMUL.FTZ R110, R177, R169 ;  /* 0x000000a9b16e7220 */ /* 0x000fe20000410000 */
[----:B------:R-:W-:Y:S01]  /*dab0*/  F2FP.PACK_AB R86, R85, R86 ;  /* 0x000000565556723e */ /* 0x000fe200000000ff */
[----:B------:R-:W-:Y:S02]  /*dac0*/  FFMA.FTZ R98, R47, R98, R15 ;  /* 0x000000622f627223 */ /* 0x000fe4000001000f */
[----:B------:R-:W-:Y:S02]  /*dad0*/  FMUL.FTZ R103, R177, R162 ;  /* 0x000000a2b1677220 */ /* 0x000fe40000410000 */
[----:B------:R-:W-:Y:S01]  /*dae0*/  FFMA.FTZ R81, R45, R90, R13 ;  /* 0x0000005a2d517223 */ /* 0x000fe2000001000d */
[----:B------:R-:W-:Y:S01]  /*daf0*/  F2FP.PACK_AB R89, R98, R89 ;  /* 0x000000596259723e */ /* 0x000fe200000000ff */
[----:B------:R-:W-:Y:S01]  /*db00*/  FFMA.FTZ R90, R48, R99, R16 ;  /* 0x00000063305a7223 */ /* 0x000fe20000010010 */
[C---:B------:R-:W-:Y:S01]  /*db10*/  IADD3 R98, R96.reuse, 0x100, RZ ;  /* 0x0000010060627810 */ /* 0x040fe20007ffe0ff */
        /* <DEDUP_REMOVED lines=16> */
[----:B------:R-:W-:Y:S01]  /*dc20*/  F2FP.PACK_AB R80, R97, R80 ;  /* 0x000000506150723e */ /* 0x000fe200000000ff */
[----:B------:R-:W-:Y:S02]  /*dc30*/  FFMA.FTZ R87, R58, R107, R26 ;  /* 0x0000006b3a577223 */ /* 0x000fe4000001001a */
[----:B------:R-:W-:Y:S02]  /*dc40*/  FFMA.FTZ R108, R59, R108, R27 ;  /* 0x0000006c3b6c7223 */ /* 0x000fe4000001001b */
        /* <DEDUP_REMOVED lines=21> */
.L_x_21822:
[----:B-1----:R-:W-:Y:S05]  /*dda0*/  BSYNC B0 ;  /* 0x0000000000007941 */ /* 0x002fea0003800000 */
.L_x_21821:
[----:B------:R-:W-:Y:S02]  /*ddb0*/  IADD3 R112, R112, c[0x0][0x160], RZ ;  /* 0x0000580070707a10 */ /* 0x000fe40007ffe0ff */
[----:B------:R-:W-:-:S02]  /*ddc0*/  LOP3.LUT P1, RZ, R134, 0xff, RZ, 0xc0, !PT ;  /* 0x000000ff86ff7812 */ /* 0x000fc4000782c0ff */
[----:B------:R-:W-:Y:S02]  /*ddd0*/  ISETP.GE.AND P0, PT, R112, c[0x0][0x164], PT ;  /* 0x0000590070007a0c */ /* 0x000fe40003f06270 */
[----:B------:R-:W-:-:S11]  /*dde0*/  SEL R134, RZ, 0x1, P1 ;  /* 0x00000001ff867807 */ /* 0x000fd60000800000 */
[----:B0-----:R-:W-:Y:S01]  /*ddf0*/  @P0 CALL.REL.NOINC `(.L_x_21823) ;  /* 0x0000001000000944 */ /* 0x001fe20003c00000 */
[----:B------:R-:W-:Y:S05]  /*de00*/  BRA `(.L_x_21824) ;  /* 0xffff29f000007947 */ /* 0x000fea000383ffff */
.L_x_21823:
[----:B------:R-:W-:Y:S05]  /*de10*/  EXIT ;  /* 0x000000000000794d */ /* 0x000fea0003800000 */
.L_x_21819:
[----:B------:R-:W-:Y:S01]  /*de20*/  HFMA2.MMA R157, -RZ, RZ, 0, 5.9604644775390625e-08 ;  /* 0x00000001ff9d7435 */ /* 0x000fe200000001ff */
[----:B------:R-:W-:Y:S01]  /*de30*/  IMAD.MOV.U32 R151, RZ, RZ, 0x1f ;  /* 0x0000001fff977424 */ /* 0x000fe200078e00ff */
[----:B------:R-:W-:Y:S01]  /*de40*/  MOV R154, 0xde70 ;  /* 0x0000de70009a7802 */ /* 0x000fe20000000f00 */
[----:B------:R-:W-:-:S03]  /*de50*/  IMAD.MOV.U32 R156, RZ, RZ, -0x1 ;  /* 0xffffffffff9c7424 */ /* 0x000fc600078e00ff */
[----:B------:R-:W-:Y:S05]  /*de60*/  CALL.REL.NOINC `($__internal_123_$__cuda_sm70_shflsync_bfly_p) ;  /* 0x0000079000007944 */ /* 0x000fea0003c00000 */
[----:B-1----:R-:W-:Y:S01]  /*de70*/  MOV R150, R157 ;  /* 0x0000009d00967202 */ /* 0x002fe20000000f00 */
[----:B0-----:R-:W-:Y:S05]  /*de80*/  BRA `(.L_x_21825) ;  /* 0xffffec8000007947 */ /* 0x001fea000383ffff */
.L_x_21820:
[----:B------:R-:W-:Y:S01]  /*de90*/  IMAD.MOV.U32 R157, RZ, RZ, 0x2 ;  /* 0x00000002ff9d7424 */ /* 0x000fe200078e00ff */
[----:B------:R-:W-:Y:S01]  /*dea0*/  MOV R156, 0xffffffff ;  /* 0xffffffff009c7802 */ /* 0x000fe20000000f00 */
[----:B------:R-:W-:Y:S01]  /*deb0*/  IMAD.MOV.U32 R151, RZ, RZ, 0x1f ;  /* 0x0000001fff977424 */ /* 0x000fe200078e00ff */
[----:B------:R-:W-:Y:S02]  /*dec0*/  MOV R154, 0xdee0 ;  /* 0x0000dee0009a7802 */ /* 0x000fe40000000f00 */
[----:B------:R-:W-:Y:S05]  /*ded0*/  CALL.REL.NOINC `($__internal_123_$__cuda_sm70_shflsync_bfly_p) ;  /* 0x0000072000007944 */ /* 0x000fea0003c00000 */
[----:B01----:R-:W-:Y:S01]  /*dee0*/  FADD.FTZ R158, R158, R157 ;  /* 0x0000009d9e9e7221 */ /* 0x003fe20000010000 */
[----:B------:R-:W-:Y:S01]  /*def0*/  MOV R156, 0xffffffff ;  /* 0xffffffff009c7802 */ /* 0x000fe20000000f00 */
[----:B------:R-:W-:Y:S01]  /*df00*/  IMAD.MOV.U32 R157, RZ, RZ, 0x4 ;  /* 0x00000004ff9d7424 */ /* 0x000fe200078e00ff */
[----:B------:R-:W-:Y:S01]  /*df10*/  MOV R154, 0xdf40 ;  /* 0x0000df40009a7802 */ /* 0x000fe20000000f00 */
[----:B------:R-:W-:-:S02]  /*df20*/  IMAD.MOV.U32 R151, RZ, RZ, 0x1f ;  /* 0x0000001fff977424 */ /* 0x000fc400078e00ff */
        /* <DEDUP_REMOVED lines=83> */
[----:B------:R-:W-:Y:S05]  /*e460*/  CALL.REL.NOINC `($__internal_123_$__cuda_sm70_shflsync_bfly_p) ;  /* 0x0000019000007944 */ /* 0x000fea0003c00000 */
[----:B01----:R-:W-:Y:S01]  /*e470*/  FADD.FTZ R158, R158, R157 ;  /* 0x0000009d9e9e7221 */ /* 0x003fe20000010000 */
[----:B------:R-:W-:Y:S01]  /*e480*/  MOV R156, 0xffffffff ;  /* 0xffffffff009c7802 */ /* 0x000fe20000000f00 */
[----:B------:R-:W-:Y:S01]  /*e490*/  IMAD.MOV.U32 R157, RZ, RZ, 0x2 ;  /* 0x00000002ff9d7424 */ /* 0x000fe200078e00ff */
[----:B------:R-:W-:Y:S01]  /*e4a0*/  MOV R154, 0xe4d0 ;  /* 0x0000e4d0009a7802 */ /* 0x000fe20000000f00 */
[----:B------:R-:W-:Y:S02]  /*e4b0*/  IMAD.MOV.U32 R151, RZ, RZ, 0x1f ;  /* 0x0000001fff977424 */ /* 0x000fe400078e00ff */
        /* <DEDUP_REMOVED lines=19> */
[----:B01----:R-:W-:Y:S05]  /*e5f0*/  BRA `(.L_x_21826) ;  /* 0xffffea5000007947 */ /* 0x003fea000383ffff */
        .weak           $__internal_123_$__cuda_sm70_shflsync_bfly_p
        .type           $__internal_123_$__cuda_sm70_shflsync_bfly_p,@function
        .size           $__internal_123_$__cuda_sm70_shflsync_bfly_p,(.L_x_29187 - $__internal_123_$__cuda_sm70_shflsync_bfly_p)
$__internal_123_$__cuda_sm70_shflsync_bfly_p:
[----:B------:R-:W-:Y:S01]  /*e600*/  IMAD.MOV.U32 R155, RZ, RZ, 0x0 ;  /* 0x00000000ff9b7424 */ /* 0x000fe200078e00ff */
[----:B------:R-:W-:Y:S04]  /*e610*/  WARPSYNC R156 ;  /* 0x0000009c00007348 */ /* 0x000fe80003800000 */
[----:B------:R0:W1:Y:S01]  /*e620*/  SHFL.BFLY PT, R157, R158, R157, R151 ;  /* 0x0c00009d9e9d7389 */ /* 0x00006200000e0097 */
[----:B------:R-:W-:Y:S05]  /*e630*/  RET.REL.NODEC R154 `(_ZN10layer_norm13ln_fwd_kernelINS_13Kernel_traitsIf6__halffS2_fjLj8192ELj1ELj1ELj8ELj16ENS_18Kernel_traits_baseILj8192EfS2_fS2_fjLj256EEEEELb1ELb0ELb1ELb1EEEvNS_9FwdParamsE) ;  /* 0xffff19c09a007950 */ /* 0x000fea0003c3ffff */
.L_x_21827:
        /* <DEDUP_REMOVED lines=12> */
.L_x_29187:


//--------------------- .text._ZN10layer_norm13ln_fwd_kernelINS_13Kernel_traitsIf6__halffS2_fjLj8192ELj1ELj1ELj8ELj16ENS_18Kernel_traits_baseILj8192EfS2_fS2_fjLj256EEEEELb1ELb1ELb0ELb0EEEvNS_9FwdParamsE --------------------------
	.section	.text._ZN10layer_norm13ln_fwd_kernelINS_13Kernel_traitsIf6__halffS2_fjLj8192ELj1ELj1ELj8ELj16ENS_18Kernel_traits_baseILj8192EfS2_fS2_fjLj256EEEEELb1ELb1ELb0ELb0EEEvNS_9FwdParamsE,"ax",@progbits
	.sectioninfo	@"SHI_REGISTERS=195"
	.align	128
        .global         _ZN10layer_norm13ln_fwd_kernelINS_13Kernel_traitsIf6__halffS2_fjLj8192ELj1ELj1ELj8ELj16ENS_18Kernel_traits_baseILj8192EfS2_fS2_fjLj256EEEEELb1ELb1ELb0ELb0EEEvNS_9FwdParamsE
        .type           _ZN10layer_norm13ln_fwd_kernelINS_13Kernel_traitsIf6__halffS2_fjLj8192ELj1ELj1ELj8ELj16ENS_18Kernel_traits_baseILj8192EfS2_fS2_fjLj256EEEEELb1ELb1ELb0ELb0EEEvNS_9FwdParamsE,@function
        .size           _ZN10layer_norm13ln_fwd_kernelINS_13Kernel_traitsIf6__halffS2_fjLj8192ELj1ELj1ELj8ELj16ENS_18Kernel_traits_baseILj8192EfS2_fS2_fjLj256EEEEELb1ELb1ELb0ELb0EEEvNS_9FwdParamsE,(.L_x_29188 - _ZN10layer_norm13ln_fwd_kernelINS_13Kernel_traitsIf6__halffS2_fjLj8192ELj1ELj1ELj8ELj16ENS_18Kernel_traits_baseILj8192EfS2_fS2_fjLj256EEEEELb1ELb1ELb0ELb0EEEvNS_9FwdParamsE)
        .other          _ZN10layer_norm13ln_fwd_kernelINS_13Kernel_traitsIf6__halffS2_fjLj8192ELj1ELj1ELj8ELj16ENS_18Kernel_traits_baseILj8192EfS2_fS2_fjLj256EEEEELb1ELb1ELb0ELb0EEEvNS_9FwdParamsE,@"STO_CUDA_ENTRY STV_DEFAULT"
_ZN10layer_norm13ln_fwd_kernelINS_13Kernel_traitsIf6__halffS2_fjLj8192ELj1ELj1ELj8ELj16ENS_18Kernel_traits_baseILj8192EfS2_fS2_fjLj256EEEEELb1ELb1ELb0ELb0EEEvNS_9FwdParamsE:
.text._ZN10layer_norm13ln_fwd_kernelINS_13Kernel_traitsIf6__halffS2_fjLj8192ELj1ELj1ELj8ELj16ENS_18Kernel_traits_baseILj8192EfS2_fS2_fjLj256EEEEELb1ELb1ELb0ELb0EEEvNS_9FwdParamsE:
        /* <DEDUP_REMOVED lines=88> */
.L_x_21829:
[----:B------:R-:W-:Y:S05]  /*0580*/  BSYNC B0 ;  /* 0x0000000000007941 */ /* 0x000fea0003800000 */
.L_x_21828:
        /* <DEDUP_REMOVED lines=21> */
.L_x_21831:
[----:B------:R-:W-:Y:S05]  /*06e0*/  BSYNC B0 ;  /* 0x0000000000007941 */ /* 0x000fea0003800000 */
.L_x_21830:
        /* <DEDUP_REMOVED lines=21> */
.L_x_21833:
[----:B------:R-:W-:Y:S05]  /*0840*/  BSYNC B0 ;  /* 0x0000000000007941 */ /* 0x000fea0003800000 */
.L_x_21832:
        /* <DEDUP_REMOVED lines=20> */
.L_x_21835:
[----:B------:R-:W-:Y:S05]  /*0990*/  BSYNC B0 ;  /* 0x0000000000007941 */ /* 0x000fea0003800000 */
.L_x_21834:
        /* <DEDUP_REMOVED lines=58> */
.L_x_22079:
        /* <DEDUP_REMOVED lines=14> */
[----:B---3--:R-:W-:Y:S01]  /*0e20*/  @P0 HADD2.F32 R140, -RZ, R142.H0_H0 ;  /* 0x2000008eff8c0230 */ /* 0x008fe20000004100 */
        /* <DEDUP_REMOVED lines=22> */
.L_x_21839:
[----:B-1----:R-:W-:Y:S02]  /*0f90*/  IMAD.MOV.U32 R178, RZ, RZ, R176 ;  /* 0x000000ffffb27224 */ /* 0x002fe400078e00b0 */
.L_x_21840:
[----:B------:R-:W-:Y:S05]  /*0fa0*/  BSYNC B1 ;  /* 0x0000000000017941 */ /* 0x000fea0003800000 */
.L_x_21838:
        /* <DEDUP_REMOVED lines=16> */
.L_x_21844:
[----:B------:R-:W-:Y:S05]  /*10b0*/  BSYNC B2 ;  /* 0x0000000000027941 */ /* 0x000fea0003800000 */
.L_x_21843:
        /* <DEDUP_REMOVED lines=43> */
.L_x_21842:
[----:B------:R-:W-:Y:S05]  /*1370*/  BSYNC B1 ;  /* 0x0000000000017941 */ /* 0x000fea0003800000 */
.L_x_21841:
[----:B------:R-:W1:Y:S01]  /*1380*/  I2F.U32 R108, R178 ;  /* 0x000000b2006c7306 */ /* 0x000e620000201000 */
[----:B------:R-:W-:Y:S01]  /*1390*/  HFMA2.MMA R141, -RZ, RZ, 0.1171875, 0 ;  /* 0x2f800000ff8d7435 */ /* 0x000fe200000001ff */
[----:B-----5:R-:W-:Y:S01]  /*13a0*/  HADD2.F32 R109, -RZ, R124.H0_H0 ;  /* 0x2000007cff6d7230 */ /* 0x020fe20000004100 */
[----:B------:R-:W-:Y:S01]  /*13b0*/  LOP3.LUT R184, R184, 0xfffffffb, RZ, 0xc0, !PT ;  /* 0xfffffffbb8b87812 */ /* 0x000fe200078ec0ff */
[----:B------:R-:W-:Y:S01]  /*13c0*/  BSSY B1, `(.L_x_21845) ;  /* 0x0000017000017945 */ /* 0x000fe20003800000 */
[----:B------:R-:W-:Y:S02]  /*13d0*/  ISETP.NE.U32.AND P0, PT, RZ, c[0x0][0x180], PT ;  /* 0x00006000ff007a0c */ /* 0x000fe40003f05070 */
        /* <DEDUP_REMOVED lines=20> */
.L_x_21846:
[----:B------:R-:W-:Y:S02]  /*1520*/  MOV R170, R176 ;  /* 0x000000b000aa7202 */ /* 0x000fe40000000f00 */
.L_x_21847:
[----:B------:R-:W-:Y:S05]  /*1530*/  BSYNC B1 ;  /* 0x0000000000017941 */ /* 0x000fea0003800000 */
.L_x_21845:
        /* <DEDUP_REMOVED lines=16> */
.L_x_21851:
[----:B------:R-:W-:Y:S05]  /*1640*/  BSYNC B2 ;  /* 0x0000000000027941 */ /* 0x000fea0003800000 */
.L_x_21850:
        /* <DEDUP_REMOVED lines=44> */
.L_x_21849:
[----:B------:R-:W-:Y:S05]  /*1910*/  BSYNC B1 ;  /* 0x0000000000017941 */ /* 0x000fea0003800000 */
.L_x_21848:
[----:B------:R-:W1:Y:S01]  /*1920*/  I2F.U32 R110, R170 ;  /* 0x000000aa006e7306 */ /* 0x000e620000201000 */
[----:B------:R-:W-:Y:S01]  /*1930*/  HADD2.F32 R109, -RZ, R124.H1_H1 ;  /* 0x3000007cff6d7230 */ /* 0x000fe20000004100 */
[----:B------:R-:W-:Y:S01]  /*1940*/  LOP3.LUT R184, R184, 0xfffffffd, RZ, 0xc0, !PT ;  /* 0xfffffffdb8b87812 */ /* 0x000fe200078ec0ff */
[----:B------:R-:W-:Y:S01]  /*1950*/  BSSY B1, `(.L_x_21852) ;  /* 0x0000015000017945 */ /* 0x000fe20003800000 */
[----:B------:R-:W-:-:S02]  /*1960*/  IADD3 R111, R142, 0x1, RZ ;  /* 0x000000018e6f7810 */ /* 0x000fc40007ffe0ff */
        /* <DEDUP_REMOVED lines=18> */
.L_x_21853:
[----:B------:R-:W-:Y:S02]  /*1a90*/  IMAD.MOV.U32 R124, RZ, RZ, R176 ;  /* 0x000000ffff7c7224 */ /* 0x000fe400078e00b0 */
.L_x_21854:
[----:B------:R-:W-:Y:S05]  /*1aa0*/  BSYNC B1 ;  /* 0x0000000000017941 */ /* 0x000fea0003800000 */
.L_x_21852:
        /* <DEDUP_REMOVED lines=16> */
.L_x_21858:
[----:B------:R-:W-:Y:S05]  /*1bb0*/  BSYNC B2 ;  /* 0x0000000000027941 */ /* 0x000fea0003800000 */
.L_x_21857:
        /* <DEDUP_REMOVED lines=44> */
.L_x_21856:
[----:B------:R-:W-:Y:S05]  /*1e80*/  BSYNC B1 ;  /* 0x0000000000017941 */ /* 0x000fea0003800000 */
.L_x_21855:
        /* <DEDUP_REMOVED lines=21> */
.L_x_21860:
[----:B------:R-:W-:Y:S02]  /*1fe0*/  MOV R124, R176 ;  /* 0x000000b0007c7202 */ /* 0x000fe40000000f00 */
.L_x_21861:
[----:B------:R-:W-:Y:S05]  /*1ff0*/  BSYNC B1 ;  /* 0x0000000000017941 */ /* 0x000fea0003800000 */
.L_x_21859:
        /* <DEDUP_REMOVED lines=16> */
.L_x_21865:
[----:B------:R-:W-:Y:S05]  /*2100*/  BSYNC B2 ;  /* 0x0000000000027941 */ /* 0x000fea0003800000 */
.L_x_21864:
        /* <DEDUP_REMOVED lines=44> */
.L_x_21863:
[----:B------:R-:W-:Y:S05]  /*23d0*/  BSYNC B1 ;  /* 0x0000000000017941 */ /* 0x000fea0003800000 */
.L_x_21862:
[----:B------:R-:W1:Y:S01]  /*23e0*/  I2F.U32 R124, R124 ;  /* 0x0000007c007c7306 */ /* 0x000e620000201000 */
[----:B------:R-:W-:Y:S01]  /*23f0*/  HADD2.F32 R125, -RZ, R125.H1_H1 ;  /* 0x3000007dff7d7230 */ /* 0x000fe20000004100 */
[----:B------:R-:W-:Y:S01]  /*2400*/  ISETP.NE.AND P3, PT, R142, 0x1, PT ;  /* 0x000000018e00780c */ /* 0x000fe20003f65270 */
[----:B------:R-:W-:Y:S03]  /*2410*/  BSSY B1, `(.L_x_21866) ;  /* 0x0000013000017945 */ /* 0x000fe60003800000 */
        /* <DEDUP_REMOVED lines=17> */
.L_x_21867:
[----:B------:R-:W-:Y:S02]  /*2530*/  IMAD.MOV.U32 R170, RZ, RZ, R176 ;  /* 0x000000ffffaa7224 */ /* 0x000fe400078e00b0 */
.L_x_21868:
[----:B------:R-:W-:Y:S05]  /*2540*/  BSYNC B1 ;  /* 0x0000000000017941 */ /* 0x000fea0003800000 */
.L_x_21866:
        /* <DEDUP_REMOVED lines=16> */
.L_x_21872:
[----:B------:R-:W-:Y:S05]  /*2650*/  BSYNC B2 ;  /* 0x0000000000027941 */ /* 0x000fea0003800000 */
.L_x_21871:
        /* <DEDUP_REMOVED lines=44> */
.L_x_21870:
[----:B------:R-:W-:Y:S05]  /*2920*/  BSYNC B1 ;  /* 0x0000000000017941 */ /* 0x000fea0003800000 */
.L_x_21869:
        /* <DEDUP_REMOVED lines=21> */
.L_x_21874:
[----:B------:R-:W-:Y:S02]  /*2a80*/  MOV R170, R176 ;  /* 0x000000b000aa7202 */ /* 0x000fe40000000f00 */
.L_x_21875:
[----:B------:R-:W-:Y:S05]  /*2a90*/  BSYNC B1 ;  /* 0x0000000000017941 */ /* 0x000fea0003800000 */
.L_x_21873:
        /* <DEDUP_REMOVED lines=16> */
.L_x_21879:
[----:B------:R-:W-:Y:S05]  /*2ba0*/  BSYNC B2 ;  /* 0x0000000000027941 */ /* 0x000fea0003800000 */
.L_x_21878:
        /* <DEDUP_REMOVED lines=44> */
.L_x_21877:
[----:B------:R-:W-:Y:S05]  /*2e70*/  BSYNC B1 ;  /* 0x0000000000017941 */ /* 0x000fea0003800000 */
.L_x_21876:
        /* <DEDUP_REMOVED lines=21> */
.L_x_21881:
[----:B------:R-:W-:Y:S02]  /*2fd0*/  IMAD.MOV.U32 R180, RZ, RZ, R176 ;  /* 0x000000ffffb47224 */ /* 0x000fe400078e00b0 */
.L_x_21882:
[----:B------:R-:W-:Y:S05]  /*2fe0*/  BSYNC B1 ;  /* 0x0000000000017941 */ /* 0x000fea0003800000 */
.L_x_21880:
        /* <DEDUP_REMOVED lines=16> */
.L_x_21886:
[----:B------:R-:W-:Y:S05]  /*30f0*/  BSYNC B2 ;  /* 0x0000000000027941 */ /* 0x000fea0003800000 */
.L_x_21885:
        /* <DEDUP_REMOVED lines=44> */
.L_x_21884:
[----:B------:R-:W-:Y:S05]  /*33c0*/  BSYNC B1 ;  /* 0x0000000000017941 */ /* 0x000fea0003800000 */
.L_x_21883:
        /* <DEDUP_REMOVED lines=21> */
.L_x_21888:
[----:B------:R-:W-:Y:S02]  /*3520*/  MOV R180, R176 ;  /* 0x000000b000b47202 */ /* 0x000fe40000000f00 */
.L_x_21889:
[----:B------:R-:W-:Y:S05]  /*3530*/  BSYNC B1 ;  /* 0x0000000000017941 */ /* 0x000fea0003800000 */
.L_x_21887:
        /* <DEDUP_REMOVED lines=18> */
.L_x_21893:
[----:B------:R-:W-:Y:S05]  /*3660*/  BSYNC B2 ;  /* 0x0000000000027941 */ /* 0x000fea0003800000 */
.L_x_21892:
        /* <DEDUP_REMOVED lines=44> */
.L_x_21891:
[----:B------:R-:W-:Y:S05]  /*3930*/  BSYNC B1 ;  /* 0x0000000000017941 */ /* 0x000fea0003800000 */
.L_x_21890:
[----:B------:R1:W3:Y:S01]  /*3940*/  I2F.U32 R142, R180 ;  /* 0x000000b4008e7306 */ /* 0x0002e20000201000 */
[----:B------:R-:W-:Y:S01]  /*3950*/  HADD2.F32 R127, -RZ, R127.H1_H1 ;  /* 0x3000007fff7f7230 */ /* 0x000fe20000004100 */
[----:B------:R-:W-:Y:S02]  /*3960*/  SEL R188, RZ, 0x10000, P5 ;  /* 0x00010000ffbc7807 */ /* 0x000fe40002800000 */
[----:B------:R-:W-:Y:S02]  /*3970*/  LOP3.LUT P5, RZ, R184, 0x2, RZ, 0xc0, !PT ;  /* 0x00000002b8ff7812 */ /* 0x000fe400078ac0ff */
        /* <DEDUP_REMOVED lines=31> */
.L_x_21837:
[----:B------:R-:W-:Y:S05]  /*3b70*/  BSYNC B0 ;  /* 0x0000000000007941 */ /* 0x000fea0003800000 */
.L_x_21836:
        /* <DEDUP_REMOVED lines=24> */
.L_x_21897:
[----:B-1-3--:R-:W-:Y:S02]  /*3d00*/  IMAD.MOV.U32 R178, RZ, RZ, R176 ;  /* 0x000000ffffb27224 */ /* 0x00afe400078e00b0 */
.L_x_21898:
[----:B------:R-:W-:Y:S05]  /*3d10*/  BSYNC B1 ;  /* 0x0000000000017941 */ /* 0x000fea0003800000 */
.L_x_21896:
        /* <DEDUP_REMOVED lines=16> */
.L_x_21902:
[----:B------:R-:W-:Y:S05]  /*3e20*/  BSYNC B2 ;  /* 0x0000000000027941 */ /* 0x000fea0003800000 */
.L_x_21901:
        /* <DEDUP_REMOVED lines=43> */
.L_x_21900:
[----:B------:R-:W-:Y:S05]  /*40e0*/  BSYNC B1 ;  /* 0x0000000000017941 */ /* 0x000fea0003800000 */
.L_x_21899:
[----:B------:R-:W1:Y:S01]  /*40f0*/  I2F.U32 R113, R178 ;  /* 0x000000b200717306 */ /* 0x000e620000201000 */
        /* <DEDUP_REMOVED lines=25> */
.L_x_21904:
[----:B------:R-:W-:Y:S02]  /*4290*/  IMAD.MOV.U32 R143, RZ, RZ, R176 ;  /* 0x000000ffff8f7224 */ /* 0x000fe400078e00b0 */
.L_x_21905:
[----:B------:R-:W-:Y:S05]  /*42a0*/  BSYNC B1 ;  /* 0x0000000000017941 */ /* 0x000fea0003800000 */
.L_x_21903:
        /* <DEDUP_REMOVED lines=16> */
.L_x_21909:
[----:B------:R-:W-:Y:S05]  /*43b0*/  BSYNC B2 ;  /* 0x0000000000027941 */ /* 0x000fea0003800000 */
.L_x_21908:
        /* <DEDUP_REMOVED lines=44> */
.L_x_21907:
[----:B------:R-:W-:Y:S05]  /*4680*/  BSYNC B1 ;  /* 0x0000000000017941 */ /* 0x000fea0003800000 */
.L_x_21906:
[----:B------:R-:W1:Y:S01]  /*4690*/  I2F.U32 R113, R143 ;  /* 0x0000008f00717306 */ /* 0x000e620000201000 */
[----:B------:R-:W-:Y:S01]  /*46a0*/  HADD2.F32 R115, -RZ, R128.H1_H1 ;  /* 0x30000080ff737230 */ /* 0x000fe20000004100 */
[----:B------:R-:W-:Y:S01]  /*46b0*/  LOP3.LUT R184, R184, 0xfffffffd, RZ, 0xc0, !PT ;  /* 0xfffffffdb8b87812 */ /* 0x000fe200078ec0ff */
        /* <DEDUP_REMOVED lines=20> */
.L_x_21911:
[----:B------:R-:W-:Y:S02]  /*4800*/  IMAD.MOV.U32 R128, RZ, RZ, R176 ;  /* 0x000000ffff807224 */ /* 0x000fe400078e00b0 */
.L_x_21912:
[----:B------:R-:W-:Y:S05]  /*4810*/  BSYNC B1 ;  /* 0x0000000000017941 */ /* 0x000fea0003800000 */
.L_x_21910:
        /* <DEDUP_REMOVED lines=16> */
.L_x_21916:
[----:B------:R-:W-:Y:S05]  /*4920*/  BSYNC B2 ;  /* 0x0000000000027941 */ /* 0x000fea0003800000 */
.L_x_21915:
        /* <DEDUP_REMOVED lines=44> */
.L_x_21914:
[----:B------:R-:W-:Y:S05]  /*4bf0*/  BSYNC B1 ;  /* 0x0000000000017941 */ /* 0x000fea0003800000 */
.L_x_21913:
[----:B------:R-:W1:Y:S01]  /*4c00*/  I2F.U32 R143, R128 ;  /* 0x00000080008f7306 */ /* 0x000e620000201000 */
[----:B------:R-:W-:Y:S01]  /*4c10*/  HADD2.F32 R177, -RZ, R129.H0_H0 ;  /* 0x20000081ffb17230 */ /* 0x000fe20000004100 */
[----:B------:R-:W-:Y:S01]  /*4c20*/  ISETP.NE.AND P2, PT, R115, 0x1, PT ;  /* 0x000000017300780c */ /* 0x000fe20003f45270 */
[----:B------:R-:W-:Y:S03]  /*4c30*/  BSSY B1, `(.L_x_21917) ;  /* 0x0000013000017945 */ /* 0x000fe60003800000 */
        /* <DEDUP_REMOVED lines=17> */
.L_x_21918:
[----:B------:R-:W-:Y:S02]  /*4d50*/  IMAD.MOV.U32 R128, RZ, RZ, R176 ;  /* 0x000000ffff807224 */ /* 0x000fe400078e00b0 */
.L_x_21919:
[----:B------:R-:W-:Y:S05]  /*4d60*/  BSYNC B1 ;  /* 0x0000000000017941 */ /* 0x000fea0003800000 */
.L_x_21917:
        /* <DEDUP_REMOVED lines=16> */
.L_x_21923:
[----:B------:R-:W-:Y:S05]  /*4e70*/  BSYNC B2 ;  /* 0x0000000000027941 */ /* 0x000fea0003800000 */
.L_x_21922:
        /* <DEDUP_REMOVED lines=43> */
.L_x_21921:
[----:B------:R-:W-:Y:S05]  /*5130*/  BSYNC B1 ;  /* 0x0000000000017941 */ /* 0x000fea0003800000 */
.L_x_21920:
        /* <DEDUP_REMOVED lines=21> */
.L_x_21925:
[----:B------:R-:W-:Y:S02]  /*5290*/  IMAD.MOV.U32 R170, RZ, RZ, R176 ;  /* 0x000000ffffaa7224 */ /* 0x000fe400078e00b0 */
.L_x_21926:
[----:B------:R-:W-:Y:S05]  /*52a0*/  BSYNC B1 ;  /* 0x0000000000017941 */ /* 0x000fea0003800000 */
.L_x_21924:
        /* <DEDUP_REMOVED lines=16> */
.L_x_21930:
[----:B------:R-:W-:Y:S05]  /*53b0*/  BSYNC B2 ;  /* 0x0000000000027941 */ /* 0x000fea0003800000 */
.L_x_21929:
        /* <DEDUP_REMOVED lines=44> */
.L_x_21928:
[----:B------:R-:W-:Y:S05]  /*5680*/  BSYNC B1 ;  /* 0x0000000000017941 */ /* 0x000fea0003800000 */
.L_x_21927:
        /* <DEDUP_REMOVED lines=21> */
.L_x_21932:
[----:B------:R-:W-:Y:S02]  /*57e0*/  MOV R170, R176 ;  /* 0x000000b000aa7202 */ /* 0x000fe40000000f00 */
.L_x_21933:
[----:B------:R-:W-:Y:S05]  /*57f0*/  BSYNC B1 ;  /* 0x0000000000017941 */ /* 0x000fea0003800000 */
.L_x_21931:
        /* <DEDUP_REMOVED lines=16> */
.L_x_21937:
[----:B------:R-:W-:Y:S05]  /*5900*/  BSYNC B2 ;  /* 0x0000000000027941 */ /* 0x000fea0003800000 */
.L_x_21936:
        /* <DEDUP_REMOVED lines=43> */
.L_x_21935:
[----:B------:R-:W-:Y:S05]  /*5bc0*/  BSYNC B1 ;  /* 0x0000000000017941 */ /* 0x000fea0003800000 */
.L_x_21934:
        /* <DEDUP_REMOVED lines=21> */
.L_x_21939:
[----:B------:R-:W-:Y:S02]  /*5d20*/  IMAD.MOV.U32 R185, RZ, RZ, R176 ;  /* 0x000000ffffb97224 */ /* 0x000fe400078e00b0 */
.L_x_21940:
[----:B------:R-:W-:Y:S05]  /*5d30*/  BSYNC B1 ;  /* 0x0000000000017941 */ /* 0x000fea0003800000 */
.L_x_21938:
        /* <DEDUP_REMOVED lines=16> */
.L_x_21944:
[----:B------:R-:W-:Y:S05]  /*5e40*/  BSYNC B2 ;  /* 0x0000000000027941 */ /* 0x000fea0003800000 */
.L_x_21943:
        /* <DEDUP_REMOVED lines=43> */
.L_x_21942:
[----:B------:R-:W-:Y:S05]  /*6100*/  BSYNC B1 ;  /* 0x0000000000017941 */ /* 0x000fea0003800000 */
.L_x_21941:
        /* <DEDUP_REMOVED lines=21> */
.L_x_21946:
[----:B------:R-:W-:Y:S02]  /*6260*/  IMAD.MOV.U32 R185, RZ, RZ, R176 ;  /* 0x000000ffffb97224 */ /* 0x000fe400078e00b0 */
.L_x_21947:
[----:B------:R-:W-:Y:S05]  /*6270*/  BSYNC B1 ;  /* 0x0000000000017941 */ /* 0x000fea0003800000 */
.L_x_21945:
        /* <DEDUP_REMOVED lines=18> */
.L_x_21951:
[----:B------:R-:W-:Y:S05]  /*63a0*/  BSYNC B2 ;  /* 0x0000000000027941 */ /* 0x000fea0003800000 */
.L_x_21950:
        /* <DEDUP_REMOVED lines=43> */
.L_x_21949:
[----:B------:R-:W-:Y:S05]  /*6660*/  BSYNC B1 ;  /* 0x0000000000017941 */ /* 0x000fea0003800000 */
.L_x_21948:
[----:B------:R-:W1:Y:S01]  /*6670*/  I2F.U32 R143, R185 ;  /* 0x000000b9008f7306 */ /* 0x000e620000201000 */
        /* <DEDUP_REMOVED lines=34> */
.L_x_21895:
[----:B------:R-:W-:Y:S05]  /*68a0*/  BSYNC B0 ;  /* 0x0000000000007941 */ /* 0x000fea0003800000 */
.L_x_21894:
        /* <DEDUP_REMOVED lines=19> */
[----:B------:R-:W-:Y:S02]  /*69e0*/  ISETP.NE.AND P0, PT, R170, 0x3, PT ;  /* 0x00000003aa00780c */ /* 0x000fe40003f05270 */
[----:B------:R-:W-:-:S11]  /*69f0*/  MOV R178, R169 ;  /* 0x000000a900b27202 */ /* 0x000fd60000000f00 */
[----:B------:R-:W-:Y:S05]  /*6a00*/  @P0 BRA `(.L_x_21956) ;  /* 0x0000003000000947 */ /* 0x000fea0003800000 */
[----:B------:R-:W-:Y:S01]  /*6a10*/  IMAD.MOV.U32 R178, RZ, RZ, R174 ;  /* 0x000000ffffb27224 */ /* 0x000fe200078e00ae */
[----:B------:R-:W-:Y:S05]  /*6a20*/  BRA `(.L_x_21956) ;  /* 0x0000001000007947 */ /* 0x000fea0003800000 */
.L_x_21955:
[----:B-1-3--:R-:W-:Y:S02]  /*6a30*/  IMAD.MOV.U32 R178, RZ, RZ, R176 ;  /* 0x000000ffffb27224 */ /* 0x00afe400078e00b0 */
.L_x_21956:
[----:B------:R-:W-:Y:S05]  /*6a40*/  BSYNC B1 ;  /* 0x0000000000017941 */ /* 0x000fea0003800000 */
.L_x_21954:
        /* <DEDUP_REMOVED lines=16> */
.L_x_21960:
[----:B------:R-:W-:Y:S05]  /*6b50*/  BSYNC B2 ;  /* 0x0000000000027941 */ /* 0x000fea0003800000 */
.L_x_21959:
        /* <DEDUP_REMOVED lines=43> */
.L_x_21958:
[----:B------:R-:W-:Y:S05]  /*6e10*/  BSYNC B1 ;  /* 0x0000000000017941 */ /* 0x000fea0003800000 */
.L_x_21957:
[----:B------:R-:W1:Y:S01]  /*6e20*/  I2F.U32 R117, R178 ;  /* 0x000000b200757306 */ /* 0x000e620000201000 */
[----:B------:R-:W-:Y:S01]  /*6e30*/  IMAD.MOV.U32 R142, RZ, RZ, 0x2f800000 ;  /* 0x2f800000ff8e7424 */ /* 0x000fe200078e00ff */
        /* <DEDUP_REMOVED lines=24> */
.L_x_21962:
[----:B------:R-:W-:Y:S02]  /*6fc0*/  MOV R143, R176 ;  /* 0x000000b0008f7202 */ /* 0x000fe40000000f00 */
.L_x_21963:
[----:B------:R-:W-:Y:S05]  /*6fd0*/  BSYNC B1 ;  /* 0x0000000000017941 */ /* 0x000fea0003800000 */
.L_x_21961:
        /* <DEDUP_REMOVED lines=16> */
.L_x_21967:
[----:B------:R-:W-:Y:S05]  /*70e0*/  BSYNC B2 ;  /* 0x0000000000027941 */ /* 0x000fea0003800000 */
.L_x_21966:
        /* <DEDUP_REMOVED lines=44> */
.L_x_21965:
[----:B------:R-:W-:Y:S05]  /*73b0*/  BSYNC B1 ;  /* 0x0000000000017941 */ /* 0x000fea0003800000 */
.L_x_21964:
        /* <DEDUP_REMOVED lines=23> */
.L_x_21969:
[----:B------:R-:W-:Y:S02]  /*7530*/  IMAD.MOV.U32 R132, RZ, RZ, R176 ;  /* 0x000000ffff847224 */ /* 0x000fe400078e00b0 */
.L_x_21970:
[----:B------:R-:W-:Y:S05]  /*7540*/  BSYNC B1 ;  /* 0x0000000000017941 */ /* 0x000fea0003800000 */
.L_x_21968:
        /* <DEDUP_REMOVED lines=16> */
.L_x_21974:
[----:B------:R-:W-:Y:S05]  /*7650*/  BSYNC B2 ;  /* 0x0000000000027941 */ /* 0x000fea0003800000 */
.L_x_21973:
        /* <DEDUP_REMOVED lines=44> */
.L_x_21972:
[----:B------:R-:W-:Y:S05]  /*7920*/  BSYNC B1 ;  /* 0x0000000000017941 */ /* 0x000fea0003800000 */
.L_x_21971:
        /* <DEDUP_REMOVED lines=21> */
.L_x_21976:
[----:B------:R-:W-:Y:S02]  /*7a80*/  IMAD.MOV.U32 R132, RZ, RZ, R176 ;  /* 0x000000ffff847224 */ /* 0x000fe400078e00b0 */
.L_x_21977:
[----:B------:R-:W-:Y:S05]  /*7a90*/  BSYNC B1 ;  /* 0x0000000000017941 */ /* 0x000fea0003800000 */
.L_x_21975:
        /* <DEDUP_REMOVED lines=16> */
.L_x_21981:
[----:B------:R-:W-:Y:S05]  /*7ba0*/  BSYNC B2 ;  /* 0x0000000000027941 */ /* 0x000fea0003800000 */
.L_x_21980:
        /* <DEDUP_REMOVED lines=43> */
.L_x_21979:
[----:B------:R-:W-:Y:S05]  /*7e60*/  BSYNC B1 ;  /* 0x0000000000017941 */ /* 0x000fea0003800000 */
.L_x_21978:
        /* <DEDUP_REMOVED lines=21> */
.L_x_21983:
[----:B------:R-:W-:Y:S02]  /*7fc0*/  IMAD.MOV.U32 R170, RZ, RZ, R176 ;  /* 0x000000ffffaa7224 */ /* 0x000fe400078e00b0 */
.L_x_21984:
[----:B------:R-:W-:Y:S05]  /*7fd0*/  BSYNC B1 ;  /* 0x0000000000017941 */ /* 0x000fea0003800000 */
.L_x_21982:
        /* <DEDUP_REMOVED lines=16> */
.L_x_21988:
[----:B------:R-:W-:Y:S05]  /*80e0*/  BSYNC B2 ;  /* 0x0000000000027941 */ /* 0x000fea0003800000 */
.L_x_21987:
        /* <DEDUP_REMOVED lines=44> */
.L_x_21986:
[----:B------:R-:W-:Y:S05]  /*83b0*/  BSYNC B1 ;  /* 0x0000000000017941 */ /* 0x000fea0003800000 */
.L_x_21985:
        /* <DEDUP_REMOVED lines=21> */
.L_x_21990:
[----:B------:R-:W-:Y:S02]  /*8510*/  MOV R170, R176 ;  /* 0x000000b000aa7202 */ /* 0x000fe40000000f00 */
.L_x_21991:
[----:B------:R-:W-:Y:S05]  /*8520*/  BSYNC B1 ;  /* 0x0000000000017941 */ /* 0x000fea0003800000 */
.L_x_21989:
        /* <DEDUP_REMOVED lines=16> */
.L_x_21995:
[----:B------:R-:W-:Y:S05]  /*8630*/  BSYNC B2 ;  /* 0x0000000000027941 */ /* 0x000fea0003800000 */
.L_x_21994:
        /* <DEDUP_REMOVED lines=43> */
.L_x_21993:
[----:B------:R-:W-:Y:S05]  /*88f0*/  BSYNC B1 ;  /* 0x0000000000017941 */ /* 0x000fea0003800000 */
.L_x_21992:
        /* <DEDUP_REMOVED lines=21> */
.L_x_21997:
[----:B------:R-:W-:Y:S02]  /*8a50*/  MOV R185, R176 ;  /* 0x000000b000b97202 */ /* 0x000fe40000000f00 */
.L_x_21998:
[----:B------:R-:W-:Y:S05]  /*8a60*/  BSYNC B1 ;  /* 0x0000000000017941 */ /* 0x000fea0003800000 */
.L_x_21996:
        /* <DEDUP_REMOVED lines=16> */
.L_x_22002:
[----:B------:R-:W-:Y:S05]  /*8b70*/  BSYNC B2 ;  /* 0x0000000000027941 */ /* 0x000fea0003800000 */
.L_x_22001:
        /* <DEDUP_REMOVED lines=43> */
.L_x_22000:
[----:B------:R-:W-:Y:S05]  /*8e30*/  BSYNC B1 ;  /* 0x0000000000017941 */ /* 0x000fea0003800000 */
.L_x_21999:
        /* <DEDUP_REMOVED lines=21> */
.L_x_22004:
[----:B------:R-:W-:Y:S02]  /*8f90*/  MOV R185, R176 ;  /* 0x000000b000b97202 */ /* 0x000fe40000000f00 */
.L_x_22005:
[----:B------:R-:W-:Y:S05]  /*8fa0*/  BSYNC B1 ;  /* 0x0000000000017941 */ /* 0x000fea0003800000 */
.L_x_22003:
        /* <DEDUP_REMOVED lines=18> */
.L_x_22009:
[----:B------:R-:W-:Y:S05]  /*90d0*/  BSYNC B2 ;  /* 0x0000000000027941 */ /* 0x000fea0003800000 */
.L_x_22008:
        /* <DEDUP_REMOVED lines=43> */
.L_x_22007:
[----:B------:R-:W-:Y:S05]  /*9390*/  BSYNC B1 ;  /* 0x0000000000017941 */ /* 0x000fea0003800000 */
.L_x_22006:
        /* <DEDUP_REMOVED lines=35> */
.L_x_21953:
[----:B------:R-:W-:Y:S05]  /*95d0*/  BSYNC B0 ;  /* 0x0000000000007941 */ /* 0x000fea0003800000 */
.L_x_21952:
        /* <DEDUP_REMOVED lines=24> */
.L_x_22013:
[----:B-1-3--:R-:W-:Y:S02]  /*9760*/  IMAD.MOV.U32 R178, RZ, RZ, R176 ;  /* 0x000000ffffb27224 */ /* 0x00afe400078e00b0 */
.L_x_22014:
[----:B------:R-:W-:Y:S05]  /*9770*/  BSYNC B1 ;  /* 0x0000000000017941 */ /* 0x000fea0003800000 */
.L_x_22012:
        /* <DEDUP_REMOVED lines=16> */
.L_x_22018:
[----:B------:R-:W-:Y:S05]  /*9880*/  BSYNC B2 ;  /* 0x0000000000027941 */ /* 0x000fea0003800000 */
.L_x_22017:
        /* <DEDUP_REMOVED lines=43> */
.L_x_22016:
[----:B------:R-:W-:Y:S05]  /*9b40*/  BSYNC B1 ;  /* 0x0000000000017941 */ /* 0x000fea0003800000 */
.L_x_22015:
        /* <DEDUP_REMOVED lines=26> */
.L_x_22020:
[----:B------:R-:W-:Y:S02]  /*9cf0*/  IMAD.MOV.U32 R143, RZ, RZ, R176 ;  /* 0x000000ffff8f7224 */ /* 0x000fe400078e00b0 */
.L_x_22021:
[----:B------:R-:W-:Y:S05]  /*9d00*/  BSYNC B1 ;  /* 0x0000000000017941 */ /* 0x000fea0003800000 */
.L_x_22019:
        /* <DEDUP_REMOVED lines=16> */
.L_x_22025:
[----:B------:R-:W-:Y:S05]  /*9e10*/  BSYNC B2 ;  /* 0x0000000000027941 */ /* 0x000fea0003800000 */
.L_x_22024:
        /* <DEDUP_REMOVED lines=44> */
.L_x_22023:
[----:B------:R-:W-:Y:S05]  /*a0e0*/  BSYNC B1 ;  /* 0x0000000000017941 */ /* 0x000fea0003800000 */
.L_x_22022:
        /* <DEDUP_REMOVED lines=23> */
.L_x_22027:
[----:B------:R-:W-:Y:S02]  /*a260*/  MOV R136, R176 ;  /* 0x000000b000887202 */ /* 0x000fe40000000f00 */
.L_x_22028:
[----:B------:R-:W-:Y:S05]  /*a270*/  BSYNC B1 ;  /* 0x0000000000017941 */ /* 0x000fea0003800000 */
.L_x_22026:
        /* <DEDUP_REMOVED lines=16> */
.L_x_22032:
[----:B------:R-:W-:Y:S05]  /*a380*/  BSYNC B2 ;  /* 0x0000000000027941 */ /* 0x000fea0003800000 */
.L_x_22031:
        /* <DEDUP_REMOVED lines=44> */
.L_x_22030:
[----:B------:R-:W-:Y:S05]  /*a650*/  BSYNC B1 ;  /* 0x0000000000017941 */ /* 0x000fea0003800000 */
.L_x_22029:
        /* <DEDUP_REMOVED lines=21> */
.L_x_22034:
[----:B------:R-:W-:Y:S02]  /*a7b0*/  IMAD.MOV.U32 R136, RZ, RZ, R176 ;  /* 0x000000ffff887224 */ /* 0x000fe400078e00b0 */
.L_x_22035:
[----:B------:R-:W-:Y:S05]  /*a7c0*/  BSYNC B1 ;  /* 0x0000000000017941 */ /* 0x000fea0003800000 */
.L_x_22033:
        /* <DEDUP_REMOVED lines=16> */
.L_x_22039:
[----:B------:R-:W-:Y:S05]  /*a8d0*/  BSYNC B2 ;  /* 0x0000000000027941 */ /* 0x000fea0003800000 */
.L_x_22038:
        /* <DEDUP_REMOVED lines=43> */
.L_x_22037:
[----:B------:R-:W-:Y:S05]  /*ab90*/  BSYNC B1 ;  /* 0x0000000000017941 */ /* 0x000fea0003800000 */
.L_x_22036:
        /* <DEDUP_REMOVED lines=21> */
.L_x_22041:
[----:B------:R-:W-:Y:S02]  /*acf0*/  IMAD.MOV.U32 R170, RZ, RZ, R176 ;  /* 0x000000ffffaa7224 */ /* 0x000fe400078e00b0 */
.L_x_22042:
[----:B------:R-:W-:Y:S05]  /*ad00*/  BSYNC B1 ;  /* 0x0000000000017941 */ /* 0x000fea0003800000 */
.L_x_22040:
        /* <DEDUP_REMOVED lines=16> */
.L_x_22046:
[----:B------:R-:W-:Y:S05]  /*ae10*/  BSYNC B2 ;  /* 0x0000000000027941 */ /* 0x000fea0003800000 */
.L_x_22045:
        /* <DEDUP_REMOVED lines=44> */
.L_x_22044:
[----:B------:R-:W-:Y:S05]  /*b0e0*/  BSYNC B1 ;  /* 0x0000000000017941 */ /* 0x000fea0003800000 */
.L_x_22043:
        /* <DEDUP_REMOVED lines=21> */
.L_x_22048:
[----:B------:R-:W-:Y:S02]  /*b240*/  IMAD.MOV.U32 R170, RZ, RZ, R176 ;  /* 0x000000ffffaa7224 */ /* 0x000fe400078e00b0 */
.L_x_22049:
[----:B------:R-:W-:Y:S05]  /*b250*/  BSYNC B1 ;  /* 0x0000000000017941 */ /* 0x000fea0003800000 */
.L_x_22047:
        /* <DEDUP_REMOVED lines=16> */
.L_x_22053:
[----:B------:R-:W-:Y:S05]  /*b360*/  BSYNC B2 ;  /* 0x0000000000027941 */ /* 0x000fea0003800000 */
.L_x_22052:
        /* <DEDUP_REMOVED lines=43> */
.L_x_22051:
[----:B------:R-:W-:Y:S05]  /*b620*/  BSYNC B1 ;  /* 0x0000000000017941 */ /* 0x000fea0003800000 */
.L_x_22050:
        /* <DEDUP_REMOVED lines=21> */
.L_x_22055:
[----:B------:R-:W-:Y:S02]  /*b780*/  IMAD.MOV.U32 R185, RZ, RZ, R176 ;  /* 0x000000ffffb97224 */ /* 0x000fe400078e00b0 */
.L_x_22056:
[----:B------:R-:W-:Y:S05]  /*b790*/  BSYNC B1 ;  /* 0x0000000000017941 */ /* 0x000fea0003800000 */
.L_x_22054:
        /* <DEDUP_REMOVED lines=16> */
.L_x_22060:
[----:B------:R-:W-:Y:S05]  /*b8a0*/  BSYNC B2 ;  /* 0x0000000000027941 */ /* 0x000fea0003800000 */
.L_x_22059:
        /* <DEDUP_REMOVED lines=43> */
.L_x_22058:
[----:B------:R-:W-:Y:S05]  /*bb60*/  BSYNC B1 ;  /* 0x0000000000017941 */ /* 0x000fea0003800000 */
.L_x_22057:
        /* <DEDUP_REMOVED lines=21> */
.L_x_22062:
[----:B------:R-:W-:Y:S02]  /*bcc0*/  IMAD.MOV.U32 R185, RZ, RZ, R176 ;  /* 0x000000ffffb97224 */ /* 0x000fe400078e00b0 */
.L_x_22063:
[----:B------:R-:W-:Y:S05]  /*bcd0*/  BSYNC B1 ;  /* 0x0000000000017941 */ /* 0x000fea0003800000 */
.L_x_22061:
        /* <DEDUP_REMOVED lines=18> */
.L_x_22067:
[----:B------:R-:W-:Y:S05]  /*be00*/  BSYNC B2 ;  /* 0x0000000000027941 */ /* 0x000fea0003800000 */
.L_x_22066:
        /* <DEDUP_REMOVED lines=43> */
.L_x_22065:
[----:B------:R-:W-:Y:S05]  /*c0c0*/  BSYNC B1 ;  /* 0x0000000000017941 */ /* 0x000fea0003800000 */
.L_x_22064:
        /* <DEDUP_REMOVED lines=34> */
.L_x_22011:
[----:B------:R-:W-:Y:S05]  /*c2f0*/  BSYNC B0 ;  /* 0x0000000000007941 */ /* 0x000fea0003800000 */
.L_x_22010:
        /* <DEDUP_REMOVED lines=43> */
.L_x_22080:
        /* <DEDUP_REMOVED lines=86> */
.L_x_22081:
        /* <DEDUP_REMOVED lines=11> */
[----:B------:R-:W-:Y:S01]  /*cbc0*/  @!P0 IADD3 R179, R142, R179, RZ ;  /* 0x000000b38eb38210 */ /* 0x000fe20007ffe0ff */
[----:B------:R-:W-:Y:S01]  /*cbd0*/  IMAD.MOV.U32 R142, RZ, RZ, RZ ;  /* 0x000000ffff8e7224 */ /* 0x000fe200078e00ff */
[----:B------:R-:W-:Y:S01]  /*cbe0*/  ISETP.NE.AND P1, PT, RZ, UR6, PT ;  /* 0x00000006ff007c0c */ /* 0x000fe2000bf25270 */
[----:B------:R-:W-:Y:S01]  /*cbf0*/  @!P0 IMAD.MOV.U32 R142, RZ, RZ, R173 ;  /* 0x000000ffff8e8224 */ /* 0x000fe200078e00ad */
[----:B------:R-:W-:Y:S01]  /*cc00*/  LOP3.LUT P2, RZ, R184, 0x8, RZ, 0xc0, !PT ;  /* 0x00000008b8ff7812 */ /* 0x000fe2000784c0ff */
[----:B------:R-:W-:Y:S02]  /*cc10*/  BSSY B0, `(.L_x_22070) ;  /* 0x0000064000007945 */ /* 0x000fe40003800000 */
[----:B------:R-:W-:Y:S01]  /*cc20*/  I2F R183, R142 ;  /* 0x0000008e00b77306 */ /* 0x000fe20000201400 */
[----:B------:R-:W2:Y:S04]  /*cc30*/  SHFL.DOWN PT, R177, R142, 0x4, 0x1f ;  /* 0x08801f008eb17f89 */ /* 0x000ea800000e0000 */
[----:B------:R3:W-:Y:S01]  /*cc40*/  @!P0 LDS.64 R140, [R179.X8] ;  /* 0x00000000b38c8984 */ /* 0x0007e20000008a00 */
[----:B------:R-:W-:-:S02]  /*cc50*/  LOP3.LUT P0, RZ, R143, 0x1f, R0, 0xf8, !PT ;  /* 0x0000001f8fff7812 */ /* 0x000fc4000780f800 */
[----:B--2---:R-:W-:Y:S01]  /*cc60*/  IADD3 R180, R177, R142, RZ ;  /* 0x0000008eb1b47210 */ /* 0x004fe20007ffe0ff */
[----:B------:R-:W-:Y:S04]  /*cc70*/  I2F R186, R177 ;  /* 0x000000b100ba7306 */ /* 0x000fe80000201400 */
[----:B------:R-:W2:Y:S04]  /*cc80*/  SHFL.DOWN PT, R187, R180, 0x2, 0x1f ;  /* 0x08401f00b4bb7f89 */ /* 0x000ea800000e0000 */
[----:B-1----:R-:W3:Y:S08]  /*cc90*/  I2F R182, R180 ;  /* 0x000000b400b67306 */ /* 0x002ef00000201400 */
[----:B---3--:R-:W-:Y:S01]  /*cca0*/  MUFU.RCP R179, R182 ;  /* 0x000000b600b37308 */ /* 0x008fe20000001000 */
[----:B--2---:R-:W-:Y:S01]  /*ccb0*/  IMAD.IADD R142, R180, 0x1, R187 ;  /* 0x00000001b48e7824 */ /* 0x004fe200078e02bb */
[----:B------:R-:W1:Y:S06]  /*ccc0*/  SHFL.DOWN PT, R181, R140, 0x4, 0x1f ;  /* 0x08801f008cb57f89 */ /* 0x000e6c00000e0000 */
[----:B------:R-:W2:Y:S01]  /*ccd0*/  I2F R180, R142 ;  /* 0x0000008e00b47306 */ /* 0x000ea20000201400 */
[----:B------:R-:W3:Y:S07]  /*cce0*/  SHFL.DOWN PT, R178, R141, 0x4, 0x1f ;  /* 0x08801f008db27f89 */ /* 0x000eee00000e0000 */
[----:B------:R-:W4:Y:S08]  /*ccf0*/  I2F R187, R187 ;  /* 0x000000bb00bb7306 */ /* 0x000f300000201400 */
[----:B--2---:R-:W2:Y:S01]  /*cd00*/  MUFU.RCP R177, R180 ;  /* 0x000000b400b17308 */ /* 0x004ea20000001000 */
[----:B-1----:R-:W-:-:S02]  /*cd10*/  FMUL.FTZ R185, R181, R186 ;  /* 0x000000bab5b97220 */ /* 0x002fc40000410000 */
[----:B------:R-:W-:Y:S02]  /*cd20*/  FADD.FTZ R181, -R181, R140 ;  /* 0x0000008cb5b57221 */ /* 0x000fe40000010100 */
[----:B------:R-:W-:Y:S02]  /*cd30*/  FFMA.FTZ R188, R183, R140, R185 ;  /* 0x0000008cb7bc7223 */ /* 0x000fe400000100b9 */
[----:B------:R-:W-:Y:S02]  /*cd40*/  FMUL.FTZ R181, R181, R181 ;  /* 0x000000b5b5b57220 */ /* 0x000fe40000410000 */
[----:B------:R-:W-:Y:S02]  /*cd50*/  FMUL.FTZ R185, R179, R188 ;  /* 0x000000bcb3b97220 */ /* 0x000fe40000410000 */
[----:B------:R-:W-:Y:S02]  /*cd60*/  FMUL.FTZ R181, R181, R183 ;  /* 0x000000b7b5b57220 */ /* 0x000fe40000410000 */
[----:B---3--:R-:W-:Y:S01]  /*cd70*/  FADD.FTZ R178, R178, R141 ;  /* 0x0000008db2b27221 */ /* 0x008fe20000010000 */
[----:B------:R-:W4:Y:S01]  /*cd80*/  SHFL.DOWN PT, R140, R185, 0x2, 0x1f ;  /* 0x08401f00b98c7f89 */ /* 0x000f2200000e0000 */
[----:B------:R-:W-:-:S03]  /*cd90*/  FMUL.FTZ R181, R181, R186 ;  /* 0x000000bab5b57220 */ /* 0x000fc60000410000 */
[----:B------:R-:W1:Y:S01]  /*cda0*/  SHFL.DOWN PT, R183, R142, 0x1, 0x1f ;  /* 0x08201f008eb77f89 */ /* 0x000e6200000e0000 */
[----:B------:R-:W-:-:S05]  /*cdb0*/  FFMA.FTZ R178, R179, R181, R178 ;  /* 0x000000b5b3b27223 */ /* 0x000fca00000100b2 */
[----:B------:R-:W3:Y:S01]  /*cdc0*/  SHFL.DOWN PT, R141, R178, 0x2, 0x1f ;  /* 0x08401f00b28d7f89 */ /* 0x000ee200000e0000 */
[----:B----4-:R-:W-:Y:S02]  /*cdd0*/  FMUL.FTZ R179, R140, R187 ;  /* 0x000000bb8cb37220 */ /* 0x010fe40000410000 */
[----:B------:R-:W-:Y:S02]  /*cde0*/  FADD.FTZ R140, R185, -R140 ;  /* 0x8000008cb98c7221 */ /* 0x000fe40000010000 */
[----:B------:R-:W-:Y:S02]  /*cdf0*/  FFMA.FTZ R186, R182, R185, R179 ;  /* 0x000000b9b6ba7223 */ /* 0x000fe400000100b3 */
[----:B------:R-:W-:Y:S02]  /*ce00*/  FMUL.FTZ R179, R140, R140 ;  /* 0x0000008c8cb37220 */ /* 0x000fe40000410000 */
[----:B--2---:R-:W-:Y:S02]  /*ce10*/  FMUL.FTZ R181, R177, R186 ;  /* 0x000000bab1b57220 */ /* 0x004fe40000410000 */
[----:B------:R-:W-:-:S02]  /*ce20*/  FMUL.FTZ R179, R182, R179 ;  /* 0x000000b3b6b37220 */ /* 0x000fc40000410000 */
[----:B-1----:R-:W-:Y:S02]  /*ce30*/  IMAD.IADD R182, R142, 0x1, R183 ;  /* 0x000000018eb67824 */ /* 0x002fe400078e02b7 */
[----:B------:R-:W1:Y:S01]  /*ce40*/  SHFL.DOWN PT, R142, R181, 0x1, 0x1f ;  /* 0x08201f00b58e7f89 */ /* 0x000e6200000e0000 */
[----:B---3--:R-:W-:Y:S01]  /*ce50*/  FADD.FTZ R140, R178, R141 ;  /* 0x0000008db28c7221 */ /* 0x008fe20000010000 */
        /* <DEDUP_REMOVED lines=15> */
[----:B------:R-:W-:Y:S01]  /*cf50*/  FFMA.FTZ R142, R177, R179, R142 ;  /* 0x000000b3b18e7223 */ /* 0x000fe2000001008e */
[----:B------:R-:W-:-:S05]  /*cf60*/  MOV R177, c[0x0][0x1e0] ;  /* 0x0000780000b17a02 */ /* 0x000fca0000000f00 */
        /* <DEDUP_REMOVED lines=25> */
[----:B------:R-:W-:Y:S01]  /*d100*/  HFMA2.MMA R180, -RZ, RZ, 0, 9.5367431640625e-07 ;  /* 0x00000010ffb47435 */ /* 0x000fe200000001ff */
        /* <DEDUP_REMOVED lines=14> */
[----:B------:R-:W-:-:S03]  /*d1f0*/  FFMA.FTZ R179, R85, R188, R93 ;  /* 0x000000bc55b37223 */ /* 0x000fc6000001005d */
[----:B------:R-:W-:Y:S01]  /*d200*/  F2FP.PACK_AB R143, R192, R181 ;  /* 0x000000b5c08f723e */ /* 0x000fe200000000ff */
[----:B------:R-:W-:Y:S01]  /*d210*/  IMAD.WIDE.U32 R180, R175, R180, c[0x0][0x208] ;  /* 0x00008200afb47625 */ /* 0x000fe200078e00b4 */
[----:B------:R-:W-:Y:S02]  /*d220*/  F2FP.PACK_AB R142, R179, R142 ;  /* 0x0000008eb38e723e */ /* 0x000fe400000000ff */
[----:B------:R-:W-:-:S03]  /*d230*/  IADD3 R175, R175, 0x100, RZ ;  /* 0x00000100afaf7810 */ /* 0x000fc60007ffe0ff */
[----:B------:R1:W-:Y:S04]  /*d240*/  STG.E.128 [R180.64], R140 ;  /* 0x0000008cb4007986 */ /* 0x0003e8000c101d04 */
.L_x_22071:
[----:B------:R-:W-:Y:S05]  /*d250*/  BSYNC B0 ;  /* 0x0000000000007941 */ /* 0x000fea0003800000 */
.L_x_22070:
        /* <DEDUP_REMOVED lines=32> */
[C---:B------:R-:W-:Y:S01]  /*d460*/  IMAD.WIDE.U32 R180, R175.reuse, R180, c[0x0][0x208] ;  /* 0x00008200afb47625 */ /* 0x040fe200078e00b4 */
[----:B------:R-:W-:-:S04]  /*d470*/  IADD3 R175, R175, 0x100, RZ ;  /* 0x00000100afaf7810 */ /* 0x000fc80007ffe0ff */
[----:B------:R1:W-:Y:S03]  /*d480*/  STG.E.128 [R180.64], R140 ;  /* 0x0000008cb4007986 */ /* 0x0003e6000c101d04 */
.L_x_22073:
[----:B------:R-:W-:Y:S05]  /*d490*/  BSYNC B0 ;  /* 0x0000000000007941 */ /* 0x000fea0003800000 */
.L_x_22072:
        /* <DEDUP_REMOVED lines=35> */
.L_x_22075:
[----:B------:R-:W-:Y:S05]  /*d6d0*/  BSYNC B0 ;  /* 0x0000000000007941 */ /* 0x000fea0003800000 */
.L_x_22074:
        /* <DEDUP_REMOVED lines=30> */
[----:B------:R-:W-:Y:S01]  /*d8c0*/  IMAD.WIDE.U32 R178, R175, R180, c[0x0][0x208] ;  /* 0x00008200afb27625 */ /* 0x000fe200078e00b4 */
[----:B------:R-:W-:-:S02]  /*d8d0*/  F2FP.PACK_AB R141, R182, R141 ;  /* 0x0000008db68d723e */ /* 0x000fc400000000ff */
[----:B------:R-:W-:-:S05]  /*d8e0*/  F2FP.PACK_AB R140, R177, R140 ;  /* 0x0000008cb18c723e */ /* 0x000fca00000000ff */
[----:B------:R1:W-:Y:S02]  /*d8f0*/  STG.E.128 [R178.64], R140 ;  /* 0x0000008cb2007986 */ /* 0x0003e4000c101d04 */
.L_x_22077:
[----:B------:R-:W-:Y:S05]  /*d900*/  BSYNC B0 ;  /* 0x0000000000007941 */ /* 0x000fea0003800000 */
.L_x_22076:
[----:B------:R-:W-:Y:S02]  /*d910*/  IADD3 R153, R153, c[0x0][0x160], RZ ;  /* 0x0000580099997a10 */ /* 0x000fe40007ffe0ff */
[----:B------:R-:W-:Y:S02]  /*d920*/  LOP3.LUT P1, RZ, R172, 0xff, RZ, 0xc0, !PT ;  /* 0x000000ffacff7812 */ /* 0x000fe4000782c0ff */
[----:B------:R-:W-:Y:S02]  /*d930*/  ISETP.GE.AND P0, PT, R153, c[0x0][0x164], PT ;  /* 0x0000590099007a0c */ /* 0x000fe40003f06270 */
[----:B------:R-:W-:-:S11]  /*d940*/  SEL R172, RZ, 0x1, P1 ;  /* 0x00000001ffac7807 */ /* 0x000fd60000800000 */
[----:B012--5:R-:W-:Y:S01]  /*d950*/  @P0 CALL.REL.NOINC `(.L_x_22078) ;  /* 0x0000001000000944 */ /* 0x027fe20003c00000 */
[----:B------:R-:W-:Y:S05]  /*d960*/  BRA `(.L_x_22079) ;  /* 0xffff33d000007947 */ /* 0x000fea000383ffff */
.L_x_22078:
[----:B------:R-:W-:Y:S05]  /*d970*/  EXIT ;  /* 0x000000000000794d */ /* 0x000fea0003800000 */
.L_x_22068:
[----:B------:R-:W-:Y:S01]  /*d980*/  IMAD.MOV.U32 R186, RZ, RZ, 0x1 ;  /* 0x00000001ffba7424 */ /* 0x000fe200078e00ff */
[----:B------:R-:W-:Y:S01]  /*d990*/  MOV R188, 0xffffffff ;  /* 0xffffffff00bc7802 */ /* 0x000fe20000000f00 */
[----:B------:R-:W-:Y:S01]  /*d9a0*/  IMAD.MOV.U32 R177, RZ, RZ, 0x1f ;  /* 0x0000001fffb17424 */ /* 0x000fe200078e00ff */
[----:B------:R-:W-:Y:S02]  /*d9b0*/  MOV R178, 0xd9d0 ;  /* 0x0000d9d000b27802 */ /* 0x000fe40000000f00 */
[----:B0-2--5:R-:W-:Y:S05]  /*d9c0*/  CALL.REL.NOINC `($__internal_124_$__cuda_sm70_shflsync_bfly_p) ;  /* 0x000007d000007944 */ /* 0x025fea0003c00000 */
[----:B-1----:R-:W-:Y:S01]  /*d9d0*/  IMAD.MOV.U32 R140, RZ, RZ, R177 ;  /* 0x000000ffff8c7224 */ /* 0x002fe200078e00b1 */
[----:B0-----:R-:W-:Y:S05]  /*d9e0*/  BRA `(.L_x_22080) ;  /* 0xffffebc000007947 */ /* 0x001fea000383ffff */
.L_x_22069:
[----:B------:R-:W-:Y:S01]  /*d9f0*/  HFMA2.MMA R177, -RZ, RZ, 0, 1.847743988037109375e-06 ;  /* 0x0000001fffb17435 */ /* 0x000fe200000001ff */
[----:B------:R-:W-:Y:S01]  /*da00*/  IMAD.MOV.U32 R186, RZ, RZ, 0x2 ;  /* 0x00000002ffba7424 */ /* 0x000fe200078e00ff */
[----:B------:R-:W-:Y:S01]  /*da10*/  MOV R178, 0xda40 ;  /* 0x0000da4000b27802 */ /* 0x000fe20000000f00 */
[----:B------:R-:W-:-:S03]  /*da20*/  IMAD.MOV.U32 R188, RZ, RZ, -0x1 ;  /* 0xffffffffffbc7424 */ /* 0x000fc600078e00ff */
[----:B0-2--5:R-:W-:Y:S05]  /*da30*/  CALL.REL.NOINC `($__internal_124_$__cuda_sm70_shflsync_bfly_p) ;  /* 0x0000076000007944 */ /* 0x025fea0003c00000 */
[----:B01----:R-:W-:Y:S01]  /*da40*/  FADD.FTZ R141, R141, R177 ;  /* 0x000000b18d8d7221 */ /* 0x003fe20000010000 */
[----:B------:R-:W-:Y:S01]  /*da50*/  MOV R177, 0x1f ;  /* 0x0000001f00b17802 */ /* 0x000fe20000000f00 */
[----:B------:R-:W-:Y:S01]  /*da60*/  IMAD.MOV.U32 R186, RZ, RZ, 0x4 ;  /* 0x00000004ffba7424 */ /* 0x000fe200078e00ff */
[----:B------:R-:W-:Y:S01]  /*da70*/  MOV R178, 0xdaa0 ;  /* 0x0000daa000b27802 */ /* 0x000fe20000000f00 */
[----:B------:R-:W-:-:S02]  /*da80*/  IMAD.MOV.U32 R188, RZ, RZ, -0x1 ;  /* 0xffffffffffbc7424 */ /* 0x000fc400078e00ff */
[----:B------:R-:W-:Y:S05]  /*da90*/  CALL.REL.NOINC `($__internal_124_$__cuda_sm70_shflsync_bfly_p) ;  /* 0x0000070000007944 */ /* 0x000fea0003c00000 */
[----:B01----:R-:W-:Y:S01]  /*daa0*/  FADD.FTZ R141, R141, R177 ;  /* 0x000000b18d8d7221 */ /* 0x003fe20000010000 */
[----:B------:R-:W-:Y:S01]  /*dab0*/  HFMA2.MMA R177, -RZ, RZ, 0, 1.847743988037109375e-06 ;  /* 0x0000001fffb17435 */ /* 0x000fe200000001ff */
[----:B------:R-:W-:Y:S01]  /*dac0*/  IMAD.MOV.U32 R186, RZ, RZ, 0x8 ;  /* 0x00000008ffba7424 */ /* 0x000fe200078e00ff */
[----:B------:R-:W-:Y:S01]  /*dad0*/  MOV R178, 0xdb00 ;  /* 0x0000db0000b27802 */ /* 0x000fe20000000f00 */
[----:B------:R-:W-:-:S03]  /*dae0*/  IMAD.MOV.U32 R188, RZ, RZ, -0x1 ;  /* 0xffffffffffbc7424 */ /* 0x000fc600078e00ff */
[----:B------:R-:W-:Y:S05]  /*daf0*/  CALL.REL.NOINC `($__internal_124_$__cuda_sm70_shflsync_bfly_p) ;  /* 0x000006a000007944 */ /* 0x000fea0003c00000 */
[----:B01----:R-:W-:Y:S01]  /*db00*/  FADD.FTZ R141, R141, R177 ;  /* 0x000000b18d8d7221 */ /* 0x003fe20000010000 */
[----:B------:R-:W-:Y:S01]  /*db10*/  MOV R177, 0x1f ;  /* 0x0000001f00b17802 */ /* 0x000fe20000000f00 */
[----:B------:R-:W-:Y:S01]  /*db20*/  IMAD.MOV.U32 R186, RZ, RZ, 0x10 ;  /* 0x00000010ffba7424 */ /* 0x000fe200078e00ff */
[----:B------:R-:W-:Y:S01]  /*db30*/  MOV R178, 0xdb60 ;  /* 0x0000db6000b27802 */ /* 0x000fe20000000f00 */
[----:B------:R-:W-:-:S02]  /*db40*/  IMAD.MOV.U32 R188, RZ, RZ, -0x1 ;  /* 0xffffffffffbc7424 */ /* 0x000fc400078e00ff */
[----:B------:R-:W-:Y:S05]  /*db50*/  CALL.REL.NOINC `($__internal_124_$__cuda_sm70_shflsync_bfly_p) ;  /* 0x0000064000007944 */ /* 0x000fea0003c00000 */
[----:B-1----:R-:W-:Y:S01]  /*db60*/  FADD.FTZ R140, R141, R177 ;  /* 0x000000b18d8c7221 */ /* 0x002fe20000010000 */
[----:B------:R-:W-:Y:S01]  /*db70*/  LOP3.LUT P3, RZ, R184, 0x8, RZ, 0xc0, !PT ;  /* 0x00000008b8ff7812 */ /* 0x000fe2000786c0ff */
        /* <DEDUP_REMOVED lines=71> */
[----:B------:R-:W-:Y:S05]  /*dff0*/  CALL.REL.NOINC `($__internal_124_$__cuda_sm70_shflsync_bfly_p) ;  /* 0x000001a000007944 */ /* 0x000fea0003c00000 */
[----:B01----:R-:W-:Y:S01]  /*e000*/  FADD.FTZ R141, R180, R177 ;  /* 0x000000b1b48d7221 */ /* 0x003fe20000010000 */
[----:B------:R-:W-:Y:S01]  /*e010*/  MOV R186, 0x2 ;  /* 0x0000000200ba7802 */ /* 0x000fe20000000f00 */
[----:B------:R-:W-:Y:S01]  /*e020*/  IMAD.MOV.U32 R177, RZ, RZ, 0x1f ;  /* 0x0000001fffb17424 */ /* 0x000fe200078e00ff */
[----:B------:R-:W-:Y:S01]  /*e030*/  MOV R178, 0xe060 ;  /* 0x0000e06000b27802 */ /* 0x000fe20000000f00 */
[----:B------:R-:W-:Y:S02]  /*e040*/  IMAD.MOV.U32 R188, RZ, RZ, -0x1 ;  /* 0xffffffffffbc7424 */ /* 0x000fe400078e00ff */
[----:B------:R-:W-:Y:S05]  /*e050*/  CALL.REL.NOINC `($__internal_124_$__cuda_sm70_shflsync_bfly_p) ;  /* 0x0000014000007944 */ /* 0x000fea0003c00000 */
[----:B0-----:R-:W-:Y:S01]  /*e060*/  HFMA2.MMA R186, -RZ, RZ, 0, 2.384185791015625e-07 ;  /* 0x00000004ffba7435 */ /* 0x001fe200000001ff */
[----:B-1----:R-:W-:Y:S01]  /*e070*/  FADD.FTZ R141, R141, R177 ;  /* 0x000000b18d8d7221 */ /* 0x002fe20000010000 */
[----:B------:R-:W-:Y:S01]  /*e080*/  MOV R178, 0xe0c0 ;  /* 0x0000e0c000b27802 */ /* 0x000fe20000000f00 */
[----:B------:R-:W-:Y:S02]  /*e090*/  IMAD.MOV.U32 R177, RZ, RZ, 0x1f ;  /* 0x0000001fffb17424 */ /* 0x000fe400078e00ff */
[----:B------:R-:W-:Y:S02]  /*e0a0*/  IMAD.MOV.U32 R188, RZ, RZ, -0x1 ;  /* 0xffffffffffbc7424 */ /* 0x000fe400078e00ff */
        /* <DEDUP_REMOVED lines=8> */
[----:B0-----:R-:W-:Y:S01]  /*e130*/  HFMA2.MMA R186, -RZ, RZ, 0, 9.5367431640625e-07 ;  /* 0x00000010ffba7435 */ /* 0x001fe200000001ff */
[----:B------:R-:W-:Y:S01]  /*e140*/  IMAD.MOV.U32 R177, RZ, RZ, 0x1f ;  /* 0x0000001fffb17424 */ /* 0x000fe200078e00ff */
[----:B------:R-:W-:Y:S01]  /*e150*/  MOV R178, 0xe190 ;  /* 0x0000e19000b27802 */ /* 0x000fe20000000f00 */
[----:B------:R-:W-:Y:S01]  /*e160*/  IMAD.MOV.U32 R188, RZ, RZ, -0x1 ;  /* 0xffffffffffbc7424 */ /* 0x000fe200078e00ff */
[----:B------:R-:W-:-:S02]  /*e170*/  MOV R141, R182 ;  /* 0x000000b6008d7202 */ /* 0x000fc40000000f00 */
[----:B------:R-:W-:Y:S05]  /*e180*/  CALL.REL.NOINC `($__internal_124_$__cuda_sm70_shflsync_bfly_p) ;  /* 0x0000001000007944 */ /* 0x000fea0003c00000 */
[----:B01----:R-:W-:Y:S05]  /*e190*/  BRA `(.L_x_22081) ;  /* 0xffffe97000007947 */ /* 0x003fea000383ffff */
        .weak           $__internal_124_$__cuda_sm70_shflsync_bfly_p
        .type           $__internal_124_$__cuda_sm70_shflsync_bfly_p,@function
        .size           $__internal_124_$__cuda_sm70_shflsync_bfly_p,(.L_x_29188 - $__internal_124_$__cuda_sm70_shflsync_bfly_p)
$__internal_124_$__cuda_sm70_shflsync_bfly_p:
[----:B------:R-:W-:Y:S01]  /*e1a0*/  IMAD.MOV.U32 R179, RZ, RZ, 0x0 ;  /* 0x00000000ffb37424 */ /* 0x000fe200078e00ff */
[----:B------:R-:W-:Y:S04]  /*e1b0*/  WARPSYNC R188 ;  /* 0x000000bc00007348 */ /* 0x000fe80003800000 */
[----:B------:R0:W1:Y:S01]  /*e1c0*/  SHFL.BFLY PT, R177, R141, R186, R177 ;  /* 0x0c0000ba8db17389 */ /* 0x00006200000e00b1 */
[----:B------:R-:W-:Y:S05]  /*e1d0*/  RET.REL.NODEC R178 `(_ZN10layer_norm13ln_fwd_kernelINS_13Kernel_traitsIf6__halffS2_fjLj8192ELj1ELj1ELj8ELj16ENS_18Kernel_traits_baseILj8192EfS2_fS2_fjLj256EEEEELb1ELb1ELb0ELb0EEEvNS_9FwdParamsE) ;  /* 0xffff1e20b2007950 */ /* 0x000fea0003c3ffff */
.L_x_22082:
        /* <DEDUP_REMOVED lines=10> */
.L_x_29188:


//--------------------- .text._ZN10layer_norm13ln_fwd_kernelINS_13Kernel_traitsIf6__halffS2_fjLj8192ELj1ELj1ELj8ELj16ENS_18Kernel_traits_baseILj8192EfS2_fS2_fjLj256EEEEELb1ELb1ELb0ELb1EEEvNS_9FwdParamsE --------------------------
	.section	.text._ZN10layer_norm13ln_fwd_kernelINS_13Kernel_traitsIf6__halffS2_fjLj8192ELj1ELj1ELj8ELj16ENS_18Kernel_traits_baseILj8192EfS2_fS2_fjLj256EEEEELb1ELb1ELb0ELb1EEEvNS_9FwdParamsE,"ax",@progbits
	.sectioninfo	@"SHI_REGISTERS=190"
	.align	128
        .global         _ZN10layer_norm13ln_fwd_kernelINS_13Kernel_traitsIf6__halffS2_fjLj8192ELj1ELj1ELj8ELj16ENS_18Kernel_traits_baseILj8192EfS2_fS2_fjLj256EEEEELb1ELb1ELb0ELb1EEEvNS_9FwdParamsE
        .type           _ZN10layer_norm13ln_fwd_kernelINS_13Kernel_traitsIf6__halffS2_fjLj8192ELj1ELj1ELj8ELj16ENS_18Kernel_traits_baseILj8192EfS2_fS2_fjLj256EEEEELb1ELb1ELb0ELb1EEEvNS_9FwdParamsE,@function
        .size           _ZN10layer_norm13ln_fwd_kernelINS_13Kernel_traitsIf6__halffS2_fjLj8192ELj1ELj1ELj8ELj16ENS_18Kernel_traits_baseILj8192EfS2_fS2_fjLj256EEEEELb1ELb1ELb0ELb1EEEvNS_9FwdParamsE,(.L_x_29189 - _ZN10layer_norm13ln_fwd_kernelINS_13Kernel_traitsIf6__halffS2_fjLj8192ELj1ELj1ELj8ELj16ENS_18Kernel_traits_baseILj8192EfS2_fS2_fjLj256EEEEELb1ELb1ELb0ELb1EEEvNS_9FwdParamsE)
        .other          _ZN10layer_norm13ln_fwd_kernelINS_13Kernel_traitsIf6__halffS2_fjLj8192ELj1ELj1ELj8ELj16ENS_18Kernel_traits_baseILj8192EfS2_fS2_fjLj256EEEEELb1ELb1ELb0ELb1EEEvNS_9FwdParamsE,@"STO_CUDA_ENTRY STV_DEFAULT"
_ZN10layer_norm13ln_fwd_kernelINS_13Kernel_traitsIf6__halffS2_fjLj8192ELj1ELj1ELj8ELj16ENS_18Kernel_traits_baseILj8192EfS2_fS2_fjLj256EEEEELb1ELb1ELb0ELb1EEEvNS_9FwdParamsE:
.text._ZN10layer_norm13ln_fwd_kernelINS_13Kernel_traitsIf6__halffS2_fjLj8192ELj1ELj1ELj8ELj16ENS_18Kernel_traits_baseILj8192EfS2_fS2_fjLj256EEEEELb1ELb1ELb0ELb1EEEvNS_9FwdParamsE:
        /* <DEDUP_REMOVED lines=139> */
.L_x_22310:
        /* <DEDUP_REMOVED lines=33> */
.L_x_22084:
[----:B0-----:R-:W-:Y:S02]  /*0ac0*/  IMAD.MOV.U32 R120, RZ, RZ, R168 ;  /* 0x000000ffff787224 */ /* 0x001fe400078e00a8 */
.L_x_22085:
[----:B------:R-:W-:Y:S05]  /*0ad0*/  BSYNC B0 ;  /* 0x0000000000007941 */ /* 0x000fea0003800000 */
.L_x_22083:
        /* <DEDUP_REMOVED lines=16> */
.L_x_22089:
[----:B------:R-:W-:Y:S05]  /*0be0*/  BSYNC B1 ;  /* 0x0000000000017941 */ /* 0x000fea0003800000 */
.L_x_22088:
        /* <DEDUP_REMOVED lines=44> */
.L_x_22087:
[----:B------:R-:W-:Y:S05]  /*0eb0*/  BSYNC B0 ;  /* 0x0000000000007941 */ /* 0x000fea0003800000 */
.L_x_22086:
        /* <DEDUP_REMOVED lines=26> */
.L_x_22091:
[----:B------:R-:W-:Y:S02]  /*1060*/  MOV R122, R168 ;  /* 0x000000a8007a7202 */ /* 0x000fe40000000f00 */
.L_x_22092:
[----:B------:R-:W-:Y:S05]  /*1070*/  BSYNC B0 ;  /* 0x0000000000007941 */ /* 0x000fea0003800000 */
.L_x_22090:
        /* <DEDUP_REMOVED lines=16> */
.L_x_22096:
[----:B------:R-:W-:Y:S05]  /*1180*/  BSYNC B1 ;  /* 0x0000000000017941 */ /* 0x000fea0003800000 */
.L_x_22095:
        /* <DEDUP_REMOVED lines=44> */
.L_x_22094:
[----:B------:R-:W-:Y:S05]  /*1450*/  BSYNC B0 ;  /* 0x0000000000007941 */ /* 0x000fea0003800000 */
.L_x_22093:
        /* <DEDUP_REMOVED lines=21> */
.L_x_22098:
[----:B------:R-:W-:Y:S02]  /*15b0*/  IMAD.MOV.U32 R112, RZ, RZ, R168 ;  /* 0x000000ffff707224 */ /* 0x000fe400078e00a8 */
.L_x_22099:
[----:B------:R-:W-:Y:S05]  /*15c0*/  BSYNC B0 ;  /* 0x0000000000007941 */ /* 0x000fea0003800000 */
.L_x_22097:
        /* <DEDUP_REMOVED lines=16> */
.L_x_22103:
[----:B------:R-:W-:Y:S05]  /*16d0*/  BSYNC B1 ;  /* 0x0000000000017941 */ /* 0x000fea0003800000 */
.L_x_22102:
        /* <DEDUP_REMOVED lines=44> */
.L_x_22101:
[----:B------:R-:W-:Y:S05]  /*19a0*/  BSYNC B0 ;  /* 0x0000000000007941 */ /* 0x000fea0003800000 */
.L_x_22100:
        /* <DEDUP_REMOVED lines=21> */
.L_x_22105:
[----:B------:R-:W-:Y:S02]  /*1b00*/  IMAD.MOV.U32 R112, RZ, RZ, R168 ;  /* 0x000000ffff707224 */ /* 0x000fe400078e00a8 */
.L_x_22106:
[----:B------:R-:W-:Y:S05]  /*1b10*/  BSYNC B0 ;  /* 0x0000000000007941 */ /* 0x000fea0003800000 */
.L_x_22104:
        /* <DEDUP_REMOVED lines=16> */
.L_x_22110:
[----:B------:R-:W-:Y:S05]  /*1c20*/  BSYNC B1 ;  /* 0x0000000000017941 */ /* 0x000fea0003800000 */
.L_x_22109:
        /* <DEDUP_REMOVED lines=44> */
.L_x_22108:
[----:B------:R-:W-:Y:S05]  /*1ef0*/  BSYNC B0 ;  /* 0x0000000000007941 */ /* 0x000fea0003800000 */
.L_x_22107:
        /* <DEDUP_REMOVED lines=21> */
.L_x_22112:
[----:B------:R-:W-:Y:S02]  /*2050*/  MOV R122, R168 ;  /* 0x000000a8007a7202 */ /* 0x000fe40000000f00 */
.L_x_22113:
[----:B------:R-:W-:Y:S05]  /*2060*/  BSYNC B0 ;  /* 0x0000000000007941 */ /* 0x000fea0003800000 */
.L_x_22111:
        /* <DEDUP_REMOVED lines=16> */
.L_x_22117:
[----:B------:R-:W-:Y:S05]  /*2170*/  BSYNC B1 ;  /* 0x0000000000017941 */ /* 0x000fea0003800000 */
.L_x_22116:
        /* <DEDUP_REMOVED lines=44> */
.L_x_22115:
[----:B------:R-:W-:Y:S05]  /*2440*/  BSYNC B0 ;  /* 0x0000000000007941 */ /* 0x000fea0003800000 */
.L_x_22114:
        /* <DEDUP_REMOVED lines=21> */
.L_x_22119:
[----:B------:R-:W-:Y:S02]  /*25a0*/  IMAD.MOV.U32 R125, RZ, RZ, R168 ;  /* 0x000000ffff7d7224 */ /* 0x000fe400078e00a8 */
.L_x_22120:
[----:B------:R-:W-:Y:S05]  /*25b0*/  BSYNC B0 ;  /* 0x0000000000007941 */ /* 0x000fea0003800000 */
.L_x_22118:
        /* <DEDUP_REMOVED lines=16> */
.L_x_22124:
[----:B------:R-:W-:Y:S05]  /*26c0*/  BSYNC B1 ;  /* 0x0000000000017941 */ /* 0x000fea0003800000 */
.L_x_22123:
        /* <DEDUP_REMOVED lines=44> */
.L_x_22122:
[----:B------:R-:W-:Y:S05]  /*2990*/  BSYNC B0 ;  /* 0x0000000000007941 */ /* 0x000fea0003800000 */
.L_x_22121:
        /* <DEDUP_REMOVED lines=21> */
.L_x_22126:
[----:B------:R-:W-:Y:S02]  /*2af0*/  IMAD.MOV.U32 R125, RZ, RZ, R168 ;  /* 0x000000ffff7d7224 */ /* 0x000fe400078e00a8 */
.L_x_22127:
[----:B------:R-:W-:Y:S05]  /*2b00*/  BSYNC B0 ;  /* 0x0000000000007941 */ /* 0x000fea0003800000 */
.L_x_22125:
        /* <DEDUP_REMOVED lines=16> */
.L_x_22131:
[----:B------:R-:W-:Y:S05]  /*2c10*/  BSYNC B1 ;  /* 0x0000000000017941 */ /* 0x000fea0003800000 */
.L_x_22130:
        /* <DEDUP_REMOVED lines=44> */
.L_x_22129:
[----:B------:R-:W-:Y:S05]  /*2ee0*/  BSYNC B0 ;  /* 0x0000000000007941 */ /* 0x000fea0003800000 */
.L_x_22128:
        /* <DEDUP_REMOVED lines=22> */
.L_x_22133:
[----:B------:R-:W-:Y:S02]  /*3050*/  MOV R125, R168 ;  /* 0x000000a8007d7202 */ /* 0x000fe40000000f00 */
.L_x_22134:
[----:B------:R-:W-:Y:S05]  /*3060*/  BSYNC B0 ;  /* 0x0000000000007941 */ /* 0x000fea0003800000 */
.L_x_22132:
        /* <DEDUP_REMOVED lines=18> */
.L_x_22138:
[----:B------:R-:W-:Y:S05]  /*3190*/  BSYNC B1 ;  /* 0x0000000000017941 */ /* 0x000fea0003800000 */
.L_x_22137:
        /* <DEDUP_REMOVED lines=44> */
.L_x_22136:
[----:B------:R-:W-:Y:S05]  /*3460*/  BSYNC B0 ;  /* 0x0000000000007941 */ /* 0x000fea0003800000 */
.L_x_22135:
        /* <DEDUP_REMOVED lines=16> */
[----:B------:R-:W-:Y:S02]  /*3570*/  SEL R129, RZ, 0x1, P4 ;  /* 0x00000001ff817807 */ /* 0x000fe40002000000 */
[----:B------:R-:W-:-:S02]  /*3580*/  IADD3 R125, R167, 0x100, RZ ;  /* 0x00000100a77d7810 */ /* 0x000fc40007ffe0ff */
[----:B------:R-:W-:Y:S01]  /*3590*/  FSETP.GTU.FTZ.AND P1, PT, R117, c[0x0][0x1e4], PT ;  /* 0x0000790075007a0b */ /* 0x000fe20003f3c000 */
[----:B------:R-:W-:-:S03]  /*35a0*/  IMAD.WIDE.U32 R116, R118, 0x1000000, RZ ;  /* 0x0100000076747825 */ /* 0x000fc600078e00ff */
        /* <DEDUP_REMOVED lines=33> */
.L_x_22140:
[----:B0-----:R-:W-:Y:S02]  /*37c0*/  MOV R124, R168 ;  /* 0x000000a8007c7202 */ /* 0x001fe40000000f00 */
.L_x_22141:
[----:B------:R-:W-:Y:S05]  /*37d0*/  BSYNC B0 ;  /* 0x0000000000007941 */ /* 0x000fea0003800000 */
.L_x_22139:
        /* <DEDUP_REMOVED lines=16> */
.L_x_22145:
[----:B------:R-:W-:Y:S05]  /*38e0*/  BSYNC B1 ;  /* 0x0000000000017941 */ /* 0x000fea0003800000 */
.L_x_22144:
        /* <DEDUP_REMOVED lines=44> */
.L_x_22143:
[----:B------:R-:W-:Y:S05]  /*3bb0*/  BSYNC B0 ;  /* 0x0000000000007941 */ /* 0x000fea0003800000 */
.L_x_22142:
        /* <DEDUP_REMOVED lines=22> */
.L_x_22147:
[----:B------:R-:W-:Y:S02]  /*3d20*/  IMAD.MOV.U32 R133, RZ, RZ, R168 ;  /* 0x000000ffff857224 */ /* 0x000fe400078e00a8 */
.L_x_22148:
[----:B------:R-:W-:Y:S05]  /*3d30*/  BSYNC B0 ;  /* 0x0000000000007941 */ /* 0x000fea0003800000 */
.L_x_22146:
        /* <DEDUP_REMOVED lines=16> */
.L_x_22152:
[----:B------:R-:W-:Y:S05]  /*3e40*/  BSYNC B1 ;  /* 0x0000000000017941 */ /* 0x000fea0003800000 */
.L_x_22151:
        /* <DEDUP_REMOVED lines=44> */
.L_x_22150:
[----:B------:R-:W-:Y:S05]  /*4110*/  BSYNC B0 ;  /* 0x0000000000007941 */ /* 0x000fea0003800000 */
.L_x_22149:
        /* <DEDUP_REMOVED lines=21> */
.L_x_22154:
[----:B------:R-:W-:Y:S02]  /*4270*/  IMAD.MOV.U32 R120, RZ, RZ, R168 ;  /* 0x000000ffff787224 */ /* 0x000fe400078e00a8 */
.L_x_22155:
[----:B------:R-:W-:Y:S05]  /*4280*/  BSYNC B0 ;  /* 0x0000000000007941 */ /* 0x000fea0003800000 */
.L_x_22153:
        /* <DEDUP_REMOVED lines=16> */
.L_x_22159:
[----:B------:R-:W-:Y:S05]  /*4390*/  BSYNC B1 ;  /* 0x0000000000017941 */ /* 0x000fea0003800000 */
.L_x_22158:
        /* <DEDUP_REMOVED lines=44> */
.L_x_22157:
[----:B------:R-:W-:Y:S05]  /*4660*/  BSYNC B0 ;  /* 0x0000000000007941 */ /* 0x000fea0003800000 */
.L_x_22156:
        /* <DEDUP_REMOVED lines=21> */
.L_x_22161:
[----:B------:R-:W-:Y:S02]  /*47c0*/  MOV R120, R168 ;  /* 0x000000a800787202 */ /* 0x000fe40000000f00 */
.L_x_22162:
[----:B------:R-:W-:Y:S05]  /*47d0*/  BSYNC B0 ;  /* 0x0000000000007941 */ /* 0x000fea0003800000 */
.L_x_22160:
        /* <DEDUP_REMOVED lines=16> */
.L_x_22166:
[----:B------:R-:W-:Y:S05]  /*48e0*/  BSYNC B1 ;  /* 0x0000000000017941 */ /* 0x000fea0003800000 */
.L_x_22165:
        /* <DEDUP_REMOVED lines=44> */
.L_x_22164:
[----:B------:R-:W-:Y:S05]  /*4bb0*/  BSYNC B0 ;  /* 0x0000000000007941 */ /* 0x000fea0003800000 */
.L_x_22163:
        /* <DEDUP_REMOVED lines=21> */
.L_x_22168:
[----:B------:R-:W-:Y:S02]  /*4d10*/  IMAD.MOV.U32 R133, RZ, RZ, R168 ;  /* 0x000000ffff857224 */ /* 0x000fe400078e00a8 */
.L_x_22169:
[----:B------:R-:W-:Y:S05]  /*4d20*/  BSYNC B0 ;  /* 0x0000000000007941 */ /* 0x000fea0003800000 */
.L_x_22167:
        /* <DEDUP_REMOVED lines=16> */
.L_x_22173:
[----:B------:R-:W-:Y:S05]  /*4e30*/  BSYNC B1 ;  /* 0x0000000000017941 */ /* 0x000fea0003800000 */
.L_x_22172:
        /* <DEDUP_REMOVED lines=44> */
.L_x_22171:
[----:B------:R-:W-:Y:S05]  /*5100*/  BSYNC B0 ;  /* 0x0000000000007941 */ /* 0x000fea0003800000 */
.L_x_22170:
        /* <DEDUP_REMOVED lines=21> */
.L_x_22175:
[----:B------:R-:W-:Y:S02]  /*5260*/  IMAD.MOV.U32 R133, RZ, RZ, R168 ;  /* 0x000000ffff857224 */ /* 0x000fe400078e00a8 */
.L_x_22176:
[----:B------:R-:W-:Y:S05]  /*5270*/  BSYNC B0 ;  /* 0x0000000000007941 */ /* 0x000fea0003800000 */
.L_x_22174:
        /* <DEDUP_REMOVED lines=16> */
.L_x_22180:
[----:B------:R-:W-:Y:S05]  /*5380*/  BSYNC B1 ;  /* 0x0000000000017941 */ /* 0x000fea0003800000 */
.L_x_22179:
        /* <DEDUP_REMOVED lines=44> */
.L_x_22178:
[----:B------:R-:W-:Y:S05]  /*5650*/  BSYNC B0 ;  /* 0x0000000000007941 */ /* 0x000fea0003800000 */
.L_x_22177:
        /* <DEDUP_REMOVED lines=21> */
.L_x_22182:
[----:B------:R-:W-:Y:S02]  /*57b0*/  IMAD.MOV.U32 R133, RZ, RZ, R168 ;  /* 0x000000ffff857224 */ /* 0x000fe400078e00a8 */
.L_x_22183:
[----:B------:R-:W-:Y:S05]  /*57c0*/  BSYNC B0 ;  /* 0x0000000000007941 */ /* 0x000fea0003800000 */
.L_x_22181:
        /* <DEDUP_REMOVED lines=16> */
.L_x_22187:
[----:B------:R-:W-:Y:S05]  /*58d0*/  BSYNC B1 ;  /* 0x0000000000017941 */ /* 0x000fea0003800000 */
.L_x_22186:
        /* <DEDUP_REMOVED lines=44> */
.L_x_22185:
[----:B------:R-:W-:Y:S05]  /*5ba0*/  BSYNC B0 ;  /* 0x0000000000007941 */ /* 0x000fea0003800000 */
.L_x_22184:
        /* <DEDUP_REMOVED lines=22> */
.L_x_22189:
[----:B------:R-:W-:Y:S02]  /*5d10*/  IMAD.MOV.U32 R133, RZ, RZ, R168 ;  /* 0x000000ffff857224 */ /* 0x000fe400078e00a8 */
.L_x_22190:
[----:B------:R-:W-:Y:S05]  /*5d20*/  BSYNC B0 ;  /* 0x0000000000007941 */ /* 0x000fea0003800000 */
.L_x_22188:
        /* <DEDUP_REMOVED lines=18> */
.L_x_22194:
[----:B------:R-:W-:Y:S05]  /*5e50*/  BSYNC B1 ;  /* 0x0000000000017941 */ /* 0x000fea0003800000 */
.L_x_22193:
        /* <DEDUP_REMOVED lines=44> */
.L_x_22192:
[----:B------:R-:W-:Y:S05]  /*6120*/  BSYNC B0 ;  /* 0x0000000000007941 */ /* 0x000fea0003800000 */
.L_x_22191:
[----:B------:R-:W0:Y:S01]  /*6130*/  I2F.U32 R127, R133 ;  /* 0x00000085007f7306 */ /* 0x000e220000201000 */
[----:B------:R-:W-:Y:S02]  /*6140*/  SEL R126, RZ, 0x1, P2 ;  /* 0x00000001ff7e7807 */ /* 0x000fe40001000000 */
[----:B------:R-:W-:Y:S01]  /*6150*/  ISETP.NE.AND P2, PT, R124, RZ, PT ;  /* 0x000000ff7c00720c */ /* 0x000fe20003f45270 */
[----:B------:R-:W-:Y:S01]  /*6160*/  HADD2.F32 R124, -RZ, R123.H1_H1 ;  /* 0x3000007bff7c7230 */ /* 0x000fe20000004100 */
[----:B------:R-:W-:Y:S02]  /*6170*/  SEL R128, RZ, 0x1, P1 ;  /* 0x00000001ff807807 */ /* 0x000fe40000800000 */
[----:B------:R-:W-:-:S02]  /*6180*/  SEL R130, RZ, 0x1, P0 ;  /* 0x00000001ff827807 */ /* 0x000fc40000000000 */
[----:B------:R-:W-:Y:S01]  /*6190*/  FMUL.FTZ R124, R124, R169 ;  /* 0x000000a97c7c7220 */ /* 0x000fe20000410000 */
[----:B------:R-:W-:Y:S01]  /*61a0*/  ISETP.NE.AND P6, PT, R182, RZ, PT ;  /* 0x000000ffb600720c */ /* 0x000fe20003fc5270 */
[----:B------:R-:W-:Y:S01]  /*61b0*/  IMAD.WIDE.U32 R128, R128, 0x10000, RZ ;  /* 0x0001000080807825 */ /* 0x000fe200078e00ff */
[----:B------:R-:W-:Y:S02]  /*61c0*/  SEL R134, RZ, 0x10000, P5 ;  /* 0x00010000ff867807 */ /* 0x000fe40002800000 */
[----:B------:R-:W-:Y:S01]  /*61d0*/  SEL R123, RZ, 0x100, P4 ;  /* 0x00000100ff7b7807 */ /* 0x000fe20002000000 */
[----:B------:R-:W-:Y:S01]  /*61e0*/  IMAD.WIDE.U32 R130, R130, 0x100, RZ ;  /* 0x0000010082827825 */ /* 0x000fe200078e00ff */
[----:B------:R-:W-:Y:S02]  /*61f0*/  ISETP.NE.AND P5, PT, R136, RZ, PT ;  /* 0x000000ff8800720c */ /* 0x000fe40003fa5270 */
[----:B------:R-:W-:Y:S01]  /*6200*/  SEL R135, RZ, 0x1, P3 ;  /* 0x00000001ff877807 */ /* 0x000fe20001800000 */
[----:B0-----:R-:W-:Y:S01]  /*6210*/  FFMA.FTZ R127, R127, R170, 1.1641532182693481445e-10 ;  /* 0x2f0000007f7f7423 */ /* 0x001fe200000100aa */
[----:B------:R-:W-:Y:S01]  /*6220*/  SEL R139, RZ, 0x1, P2 ;  /* 0x00000001ff8b7807 */ /* 0x000fe20001000000 */
[----:B------:R-:W-:-:S03]  /*6230*/  FMUL.FTZ R124, R124, c[0x0][0x1e8] ;  /* 0x00007a007c7c7a20 */ /* 0x000fc60000410000 */
[----:B------:R-:W-:Y:S01]  /*6240*/  FSETP.GTU.FTZ.AND P0, PT, R127, c[0x0][0x1e4], PT ;  /* 0x000079007f007a0b */ /* 0x000fe20003f1c000 */
[----:B------:R-:W-:-:S03]  /*6250*/  IMAD.WIDE.U32 R126, R126, 0x1000000, RZ ;  /* 0x010000007e7e7825 */ /* 0x000fc600078e00ff */
[----:B------:R-:W-:Y:S02]  /*6260*/  SEL R133, RZ, 0x1000000, P0 ;  /* 0x01000000ff857807 */ /* 0x000fe40000000000 */
[----:B------:R-:W-:Y:S02]  /*6270*/  LOP3.LUT R138, R130, R126, R128, 0xfe, !PT ;  /* 0x0000007e828a7212 */ /* 0x000fe400078efe80 */
[----:B------:R-:W-:Y:S02]  /*6280*/  FSEL R124, R124, RZ, !P0 ;  /* 0x000000ff7c7c7208 */ /* 0x000fe40004000000 */
[----:B------:R-:W-:Y:S02]  /*6290*/  LOP3.LUT R126, R123, R133, R134, 0xfe, !PT ;  /* 0x000000857b7e7212 */ /* 0x000fe400078efe86 */
        /* <DEDUP_REMOVED lines=28> */
.L_x_22196:
[----:B0-----:R-:W-:Y:S02]  /*6460*/  IMAD.MOV.U32 R173, RZ, RZ, R168 ;  /* 0x000000ffffad7224 */ /* 0x001fe400078e00a8 */
.L_x_22197:
[----:B------:R-:W-:Y:S05]  /*6470*/  BSYNC B0 ;  /* 0x0000000000007941 */ /* 0x000fea0003800000 */
.L_x_22195:
        /* <DEDUP_REMOVED lines=16> */
.L_x_22201:
[----:B------:R-:W-:Y:S05]  /*6580*/  BSYNC B1 ;  /* 0x0000000000017941 */ /* 0x000fea0003800000 */
.L_x_22200:
        /* <DEDUP_REMOVED lines=44> */
.L_x_22199:
[----:B------:R-:W-:Y:S05]  /*6850*/  BSYNC B0 ;  /* 0x0000000000007941 */ /* 0x000fea0003800000 */
.L_x_22198:
        /* <DEDUP_REMOVED lines=22> */
.L_x_22203:
[----:B------:R-:W-:Y:S02]  /*69c0*/  IMAD.MOV.U32 R173, RZ, RZ, R168 ;  /* 0x000000ffffad7224 */ /* 0x000fe400078e00a8 */
.L_x_22204:
[----:B------:R-:W-:Y:S05]  /*69d0*/  BSYNC B0 ;  /* 0x0000000000007941 */ /* 0x000fea0003800000 */
.L_x_22202:
        /* <DEDUP_REMOVED lines=16> */
.L_x_22208:
[----:B------:R-:W-:Y:S05]  /*6ae0*/  BSYNC B1 ;  /* 0x0000000000017941 */ /* 0x000fea0003800000 */
.L_x_22207:
        /* <DEDUP_REMOVED lines=44> */
.L_x_22206:
[----:B------:R-:W-:Y:S05]  /*6db0*/  BSYNC B0 ;  /* 0x0000000000007941 */ /* 0x000fea0003800000 */
.L_x_22205:
        /* <DEDUP_REMOVED lines=21> */
.L_x_22210:
[----:B------:R-:W-:Y:S02]  /*6f10*/  IMAD.MOV.U32 R128, RZ, RZ, R168 ;  /* 0x000000ffff807224 */ /* 0x000fe400078e00a8 */
.L_x_22211:
[----:B------:R-:W-:Y:S05]  /*6f20*/  BSYNC B0 ;  /* 0x0000000000007941 */ /* 0x000fea0003800000 */
.L_x_22209:
        /* <DEDUP_REMOVED lines=16> */
.L_x_22215:
[----:B------:R-:W-:Y:S05]  /*7030*/  BSYNC B1 ;  /* 0x0000000000017941 */ /* 0x000fea0003800000 */
.L_x_22214:
        /* <DEDUP_REMOVED lines=44> */
.L_x_22213:
[----:B------:R-:W-:Y:S05]  /*7300*/  BSYNC B0 ;  /* 0x0000000000007941 */ /* 0x000fea0003800000 */
.L_x_22212:
        /* <DEDUP_REMOVED lines=21> */
.L_x_22217:
[----:B------:R-:W-:Y:S02]  /*7460*/  IMAD.MOV.U32 R128, RZ, RZ, R168 ;  /* 0x000000ffff807224 */ /* 0x000fe400078e00a8 */
.L_x_22218:
[----:B------:R-:W-:Y:S05]  /*7470*/  BSYNC B0 ;  /* 0x0000000000007941 */ /* 0x000fea0003800000 */
.L_x_22216:
        /* <DEDUP_REMOVED lines=16> */
.L_x_22222:
[----:B------:R-:W-:Y:S05]  /*7580*/  BSYNC B1 ;  /* 0x0000000000017941 */ /* 0x000fea0003800000 */
.L_x_22221:
        /* <DEDUP_REMOVED lines=44> */
.L_x_22220:
[----:B------:R-:W-:Y:S05]  /*7850*/  BSYNC B0 ;  /* 0x0000000000007941 */ /* 0x000fea0003800000 */
.L_x_22219:
        /* <DEDUP_REMOVED lines=21> */
.L_x_22224:
[----:B------:R-:W-:Y:S02]  /*79b0*/  IMAD.MOV.U32 R171, RZ, RZ, R168 ;  /* 0x000000ffffab7224 */ /* 0x000fe400078e00a8 */
.L_x_22225:
[----:B------:R-:W-:Y:S05]  /*79c0*/  BSYNC B0 ;  /* 0x0000000000007941 */ /* 0x000fea0003800000 */
.L_x_22223:
        /* <DEDUP_REMOVED lines=16> */
.L_x_22229:
[----:B------:R-:W-:Y:S05]  /*7ad0*/  BSYNC B1 ;  /* 0x0000000000017941 */ /* 0x000fea0003800000 */
.L_x_22228:
        /* <DEDUP_REMOVED lines=44> */
.L_x_22227:
[----:B------:R-:W-:Y:S05]  /*7da0*/  BSYNC B0 ;  /* 0x0000000000007941 */ /* 0x000fea0003800000 */
.L_x_22226:
        /* <DEDUP_REMOVED lines=21> */
.L_x_22231:
[----:B------:R-:W-:Y:S02]  /*7f00*/  IMAD.MOV.U32 R171, RZ, RZ, R168 ;  /* 0x000000ffffab7224 */ /* 0x000fe400078e00a8 */
.L_x_22232:
[----:B------:R-:W-:Y:S05]  /*7f10*/  BSYNC B0 ;  /* 0x0000000000007941 */ /* 0x000fea0003800000 */
.L_x_22230:
        /* <DEDUP_REMOVED lines=16> */
.L_x_22236:
[----:B------:R-:W-:Y:S05]  /*8020*/  BSYNC B1 ;  /* 0x0000000000017941 */ /* 0x000fea0003800000 */
.L_x_22235:
        /* <DEDUP_REMOVED lines=44> */
.L_x_22234:
[----:B------:R-:W-:Y:S05]  /*82f0*/  BSYNC B0 ;  /* 0x0000000000007941 */ /* 0x000fea0003800000 */
.L_x_22233:
        /* <DEDUP_REMOVED lines=21> */
.L_x_22238:
[----:B------:R-:W-:Y:S02]  /*8450*/  IMAD.MOV.U32 R171, RZ, RZ, R168 ;  /* 0x000000ffffab7224 */ /* 0x000fe400078e00a8 */
.L_x_22239:
[----:B------:R-:W-:Y:S05]  /*8460*/  BSYNC B0 ;  /* 0x0000000000007941 */ /* 0x000fea0003800000 */
.L_x_22237:
        /* <DEDUP_REMOVED lines=16> */
.L_x_22243:
[----:B------:R-:W-:Y:S05]  /*8570*/  BSYNC B1 ;  /* 0x0000000000017941 */ /* 0x000fea0003800000 */
.L_x_22242:
        /* <DEDUP_REMOVED lines=44> */
.L_x_22241:
[----:B------:R-:W-:Y:S05]  /*8840*/  BSYNC B0 ;  /* 0x0000000000007941 */ /* 0x000fea0003800000 */
.L_x_22240:
        /* <DEDUP_REMOVED lines=22> */
.L_x_22245:
[----:B------:R-:W-:Y:S02]  /*89b0*/  IMAD.MOV.U32 R171, RZ, RZ, R168 ;  /* 0x000000ffffab7224 */ /* 0x000fe400078e00a8 */
.L_x_22246:
[----:B------:R-:W-:Y:S05]  /*89c0*/  BSYNC B0 ;  /* 0x0000000000007941 */ /* 0x000fea0003800000 */
.L_x_22244:
        /* <DEDUP_REMOVED lines=18> */
.L_x_22250:
[----:B------:R-:W-:Y:S05]  /*8af0*/  BSYNC B1 ;  /* 0x0000000000017941 */ /* 0x000fea0003800000 */
.L_x_22249:
        /* <DEDUP_REMOVED lines=44> */
.L_x_22248:
[----:B------:R-:W-:Y:S05]  /*8dc0*/  BSYNC B0 ;  /* 0x0000000000007941 */ /* 0x000fea0003800000 */
.L_x_22247:
[----:B------:R0:W1:Y:S01]  /*8dd0*/  I2F.U32 R135, R171 ;  /* 0x000000ab00877306 */ /* 0x0000620000201000 */
[----:B------:R-:W-:Y:S01]  /*8de0*/  SEL R176, RZ, 0x10000, P5 ;  /* 0x00010000ffb07807 */ /* 0x000fe20002800000 */
[----:B------:R-:W-:Y:S01]  /*8df0*/  HADD2.F32 R134, -RZ, R131.H1_H1 ;  /* 0x30000083ff867230 */ /* 0x000fe20000004100 */
[----:B------:R-:W-:Y:S02]  /*8e00*/  ISETP.NE.AND P5, PT, R136, RZ, PT ;  /* 0x000000ff8800720c */ /* 0x000fe40003fa5270 */
[----:B------:R-:W-:Y:S02]  /*8e10*/  SEL R136, RZ, 0x1, P2 ;  /* 0x00000001ff887807 */ /* 0x000fe40001000000 */
[----:B------:R-:W-:Y:S01]  /*8e20*/  ISETP.NE.AND P2, PT, R137, RZ, PT ;  /* 0x000000ff8900720c */ /* 0x000fe20003f45270 */
[----:B------:R-:W-:Y:S01]  /*8e30*/  FMUL.FTZ R131, R134, R169 ;  /* 0x000000a986837220 */ /* 0x000fe20000410000 */
[----:B------:R-:W-:-:S02]  /*8e40*/  SEL R137, RZ, 0x1, P1 ;  /* 0x00000001ff897807 */ /* 0x000fc40000800000 */
[----:B------:R-:W-:Y:S01]  /*8e50*/  SEL R138, RZ, 0x1, P0 ;  /* 0x00000001ff8a7807 */ /* 0x000fe20000000000 */
[----:B------:R-:W-:Y:S01]  /*8e60*/  FMUL.FTZ R131, R131, c[0x0][0x1e8] ;  /* 0x00007a0083837a20 */ /* 0x000fe20000410000 */
[----:B------:R-:W-:Y:S02]  /*8e70*/  ISETP.NE.AND P6, PT, R182, RZ, PT ;  /* 0x000000ffb600720c */ /* 0x000fe40003fc5270 */
[----:B0-----:R-:W-:Y:S01]  /*8e80*/  SEL R171, RZ, 0x100, P4 ;  /* 0x00000100ffab7807 */ /* 0x001fe20002000000 */
[----:B-1----:R-:W-:Y:S01]  /*8e90*/  FFMA.FTZ R135, R135, R170, 1.1641532182693481445e-10 ;  /* 0x2f00000087877423 */ /* 0x002fe200000100aa */
[----:B------:R-:W-:Y:S01]  /*8ea0*/  SEL R181, RZ, 0x1, P2 ;  /* 0x00000001ffb57807 */ /* 0x000fe20001000000 */
[----:B------:R-:W-:-:S03]  /*8eb0*/  IMAD.WIDE.U32 R138, R138, 0x100, RZ ;  /* 0x000001008a8a7825 */ /* 0x000fc600078e00ff */
        /* <DEDUP_REMOVED lines=36> */
.L_x_22252:
[----:B0-----:R-:W-:Y:S02]  /*9100*/  IMAD.MOV.U32 R175, RZ, RZ, R168 ;  /* 0x000000ffffaf7224 */ /* 0x001fe400078e00a8 */
.L_x_22253:
[----:B------:R-:W-:Y:S05]  /*9110*/  BSYNC B0 ;  /* 0x0000000000007941 */ /* 0x000fea0003800000 */
.L_x_22251:
        /* <DEDUP_REMOVED lines=16> */
.L_x_22257:
[----:B------:R-:W-:Y:S05]  /*9220*/  BSYNC B1 ;  /* 0x0000000000017941 */ /* 0x000fea0003800000 */
.L_x_22256:
        /* <DEDUP_REMOVED lines=44> */
.L_x_22255:
[----:B------:R-:W-:Y:S05]  /*94f0*/  BSYNC B0 ;  /* 0x0000000000007941 */ /* 0x000fea0003800000 */
.L_x_22254:
        /* <DEDUP_REMOVED lines=22> */
.L_x_22259:
[----:B------:R-:W-:Y:S02]  /*9660*/  IMAD.MOV.U32 R173, RZ, RZ, R168 ;  /* 0x000000ffffad7224 */ /* 0x000fe400078e00a8 */
.L_x_22260:
[----:B------:R-:W-:Y:S05]  /*9670*/  BSYNC B0 ;  /* 0x0000000000007941 */ /* 0x000fea0003800000 */
.L_x_22258:
        /* <DEDUP_REMOVED lines=16> */
.L_x_22264:
[----:B------:R-:W-:Y:S05]  /*9780*/  BSYNC B1 ;  /* 0x0000000000017941 */ /* 0x000fea0003800000 */
.L_x_22263:
        /* <DEDUP_REMOVED lines=44> */
.L_x_22262:
[----:B------:R-:W-:Y:S05]  /*9a50*/  BSYNC B0 ;  /* 0x0000000000007941 */ /* 0x000fea0003800000 */
.L_x_22261:
        /* <DEDUP_REMOVED lines=21> */
.L_x_22266:
[----:B------:R-:W-:Y:S02]  /*9bb0*/  IMAD.MOV.U32 R136, RZ, RZ, R168 ;  /* 0x000000ffff887224 */ /* 0x000fe400078e00a8 */
.L_x_22267:
[----:B------:R-:W-:Y:S05]  /*9bc0*/  BSYNC B0 ;  /* 0x0000000000007941 */ /* 0x000fea0003800000 */
.L_x_22265:
        /* <DEDUP_REMOVED lines=16> */
.L_x_22271:
[----:B------:R-:W-:Y:S05]  /*9cd0*/  BSYNC B1 ;  /* 0x0000000000017941 */ /* 0x000fea0003800000 */
.L_x_22270:
        /* <DEDUP_REMOVED lines=44> */
.L_x_22269:
[----:B------:R-:W-:Y:S05]  /*9fa0*/  BSYNC B0 ;  /* 0x0000000000007941 */ /* 0x000fea0003800000 */
.L_x_22268:
        /* <DEDUP_REMOVED lines=21> */
.L_x_22273:
[----:B------:R-:W-:Y:S02]  /*a100*/  IMAD.MOV.U32 R136, RZ, RZ, R168 ;  /* 0x000000ffff887224 */ /* 0x000fe400078e00a8 */
.L_x_22274:
[----:B------:R-:W-:Y:S05]  /*a110*/  BSYNC B0 ;  /* 0x0000000000007941 */ /* 0x000fea0003800000 */
.L_x_22272:
        /* <DEDUP_REMOVED lines=16> */
.L_x_22278:
[----:B------:R-:W-:Y:S05]  /*a220*/  BSYNC B1 ;  /* 0x0000000000017941 */ /* 0x000fea0003800000 */
.L_x_22277:
        /* <DEDUP_REMOVED lines=44> */
.L_x_22276:
[----:B------:R-:W-:Y:S05]  /*a4f0*/  BSYNC B0 ;  /* 0x0000000000007941 */ /* 0x000fea0003800000 */
.L_x_22275:
        /* <DEDUP_REMOVED lines=21> */
.L_x_22280:
[----:B------:R-:W-:Y:S02]  /*a650*/  IMAD.MOV.U32 R175, RZ, RZ, R168 ;  /* 0x000000ffffaf7224 */ /* 0x000fe400078e00a8 */
.L_x_22281:
[----:B------:R-:W-:Y:S05]  /*a660*/  BSYNC B0 ;  /* 0x0000000000007941 */ /* 0x000fea0003800000 */
.L_x_22279:
        /* <DEDUP_REMOVED lines=16> */
.L_x_22285:
[----:B------:R-:W-:Y:S05]  /*a770*/  BSYNC B1 ;  /* 0x0000000000017941 */ /* 0x000fea0003800000 */
.L_x_22284:
        /* <DEDUP_REMOVED lines=44> */
.L_x_22283:
[----:B------:R-:W-:Y:S05]  /*aa40*/  BSYNC B0 ;  /* 0x0000000000007941 */ /* 0x000fea0003800000 */
.L_x_22282:
        /* <DEDUP_REMOVED lines=21> */
.L_x_22287:
[----:B------:R-:W-:Y:S02]  /*aba0*/  IMAD.MOV.U32 R175, RZ, RZ, R168 ;  /* 0x000000ffffaf7224 */ /* 0x000fe400078e00a8 */
.L_x_22288:
[----:B------:R-:W-:Y:S05]  /*abb0*/  BSYNC B0 ;  /* 0x0000000000007941 */ /* 0x000fea0003800000 */
.L_x_22286:
        /* <DEDUP_REMOVED lines=16> */
.L_x_22292:
[----:B------:R-:W-:Y:S05]  /*acc0*/  BSYNC B1 ;  /* 0x0000000000017941 */ /* 0x000fea0003800000 */
.L_x_22291:
        /* <DEDUP_REMOVED lines=44> */
.L_x_22290:
[----:B------:R-:W-:Y:S05]  /*af90*/  BSYNC B0 ;  /* 0x0000000000007941 */ /* 0x000fea0003800000 */
.L_x_22289:
        /* <DEDUP_REMOVED lines=21> */
.L_x_22294:
[----:B------:R-:W-:Y:S02]  /*b0f0*/  IMAD.MOV.U32 R175, RZ, RZ, R168 ;  /* 0x000000ffffaf7224 */ /* 0x000fe400078e00a8 */
.L_x_22295:
[----:B------:R-:W-:Y:S05]  /*b100*/  BSYNC B0 ;  /* 0x0000000000007941 */ /* 0x000fea0003800000 */
.L_x_22293:
        /* <DEDUP_REMOVED lines=16> */
.L_x_22299:
[----:B------:R-:W-:Y:S05]  /*b210*/  BSYNC B1 ;  /* 0x0000000000017941 */ /* 0x000fea0003800000 */
.L_x_22298:
        /* <DEDUP_REMOVED lines=44> */
.L_x_22297:
[----:B------:R-:W-:Y:S05]  /*b4e0*/  BSYNC B0 ;  /* 0x0000000000007941 */ /* 0x000fea0003800000 */
.L_x_22296:
        /* <DEDUP_REMOVED lines=22> */
.L_x_22301:
[----:B------:R-:W-:Y:S02]  /*b650*/  IMAD.MOV.U32 R175, RZ, RZ, R168 ;  /* 0x000000ffffaf7224 */ /* 0x000fe400078e00a8 */
.L_x_22302:
[----:B------:R-:W-:Y:S05]  /*b660*/  BSYNC B0 ;  /* 0x0000000000007941 */ /* 0x000fea0003800000 */
.L_x_22300:
        /* <DEDUP_REMOVED lines=18> */
.L_x_22306:
[----:B------:R-:W-:Y:S05]  /*b790*/  BSYNC B1 ;  /* 0x0000000000017941 */ /* 0x000fea0003800000 */
.L_x_22305:
        /* <DEDUP_REMOVED lines=44> */
.L_x_22304:
[----:B------:R-:W-:Y:S05]  /*ba60*/  BSYNC B0 ;  /* 0x0000000000007941 */ /* 0x000fea0003800000 */
.L_x_22303:
[----:B------:R-:W-:Y:S01]  /*ba70*/  FADD.FTZ R176, RZ, R108 ;  /* 0x0000006cffb07221 */ /* 0x000fe20000010000 */
[----:B------:R-:W0:Y:S01]  /*ba80*/  I2F.U32 R175, R175 ;  /* 0x000000af00af7306 */ /* 0x000e220000201000 */
[----:B------:R-:W-:Y:S02]  /*ba90*/  ISETP.NE.AND P6, PT, R182, RZ, PT ;  /* 0x000000ffb600720c */ /* 0x000fe40003fc5270 */
[----:B------:R-:W-:Y:S01]  /*baa0*/  FADD.FTZ R177, R109, R176 ;  /* 0x000000b06db17221 */ /* 0x000fe20000010000 */
[----:B------:R-:W-:Y:S02]  /*bab0*/  SEL R182, RZ, 0x10000, P5 ;  /* 0x00010000ffb67807 */ /* 0x000fe40002800000 */
[----:B------:R-:W-:Y:S01]  /*bac0*/  SEL R185, RZ, 0x100, P4 ;  /* 0x00000100ffb97807 */ /* 0x000fe20002000000 */
[----:B------:R-:W-:Y:S01]  /*bad0*/  FADD.FTZ R176, R110, R177 ;  /* 0x000000b16eb07221 */ /* 0x000fe20000010000 */
[----:B------:R-:W-:-:S03]  /*bae0*/  ISETP.NE.AND P5, PT, R183, RZ, PT ;  /* 0x000000ffb700720c */ /* 0x000fc60003fa5270 */
[----:B------:R-:W-:Y:S01]  /*baf0*/  FADD.FTZ R177, R111, R176 ;  /* 0x000000b06fb17221 */ /* 0x000fe20000010000 */
[----:B------:R-:W-:-:S03]  /*bb00*/  SEL R183, RZ, 0x1, P5 ;  /* 0x00000001ffb77807 */ /* 0x000fc60002800000 */
[----:B------:R-:W-:Y:S02]  /*bb10*/  FADD.FTZ R176, R112, R177 ;  /* 0x000000b170b07221 */ /* 0x000fe40000010000 */
[----:B0-----:R-:W-:Y:S02]  /*bb20*/  FFMA.FTZ R170, R175, R170, 1.1641532182693481445e-10 ;  /* 0x2f000000afaa7423 */ /* 0x001fe400000100aa */
        /* <DEDUP_REMOVED lines=13> */
[----:B------:R-:W-:Y:S01]  /*bc00*/  FMUL.FTZ R169, R176, R169 ;  /* 0x000000a9b0a97220 */ /* 0x000fe20000410000 */
[----:B------:R-:W-:Y:S01]  /*bc10*/  SEL R176, RZ, 0x1, P1 ;  /* 0x00000001ffb07807 */ /* 0x000fe20000800000 */
[----:B------:R-:W-:Y:S01]  /*bc20*/  FADD.FTZ R139, R125, R178 ;  /* 0x000000b27d8b7221 */ /* 0x000fe20000010000 */
[----:B------:R-:W-:Y:S01]  /*bc30*/  SEL R178, RZ, 0x1, P2 ;  /* 0x00000001ffb27807 */ /* 0x000fe20001000000 */
[----:B------:R-:W-:Y:S01]  /*bc40*/  FMUL.FTZ R169, R169, c[0x0][0x1e8] ;  /* 0x00007a00a9a97a20 */ /* 0x000fe20000410000 */
[----:B------:R-:W-:Y:S01]  /*bc50*/  FSETP.GTU.FTZ.AND P2, PT, R170, c[0x0][0x1e4], PT ;  /* 0x00007900aa007a0b */ /* 0x000fe20003f5c000 */
[----:B------:R-:W-:Y:S01]  /*bc60*/  FADD.FTZ R180, R126, R139 ;  /* 0x0000008b7eb47221 */ /* 0x000fe20000010000 */
[----:B------:R-:W-:Y:S01]  /*bc70*/  LOP3.LUT P1, RZ, R164, 0xff, RZ, 0xc0, !PT ;  /* 0x000000ffa4ff7812 */ /* 0x000fe2000782c0ff */
[----:B------:R-:W-:Y:S01]  /*bc80*/  IMAD.WIDE.U32 R178, R178, 0x1000000, RZ ;  /* 0x01000000b2b27825 */ /* 0x000fe200078e00ff */
[----:B------:R-:W-:-:S03]  /*bc90*/  SEL R175, RZ, 0x1000000, P2 ;  /* 0x01000000ffaf7807 */ /* 0x000fc60001000000 */
[----:B------:R-:W-:Y:S01]  /*bca0*/  FADD.FTZ R139, R127, R180 ;  /* 0x000000b47f8b7221 */ /* 0x000fe20000010000 */
[----:B------:R-:W-:Y:S01]  /*bcb0*/  SEL R180, RZ, 0x1, P0 ;  /* 0x00000001ffb47807 */ /* 0x000fe20000000000 */
[----:B------:R-:W-:Y:S01]  /*bcc0*/  IMAD.WIDE.U32 R176, R176, 0x10000, RZ ;  /* 0x00010000b0b07825 */ /* 0x000fe200078e00ff */
[----:B------:R-:W-:-:S03]  /*bcd0*/  LOP3.LUT R185, R185, R175, R182, 0xfe, !PT ;  /* 0x000000afb9b97212 */ /* 0x000fc600078efeb6 */
[----:B------:R-:W-:Y:S02]  /*bce0*/  FADD.FTZ R170, R128, R139 ;  /* 0x0000008b80aa7221 */ /* 0x000fe40000010000 */
[----:B------:R-:W-:-:S04]  /*bcf0*/  IMAD.WIDE.U32 R180, R180, 0x100, RZ ;  /* 0x00000100b4b47825 */ /* 0x000fc800078e00ff */
[----:B------:R-:W-:Y:S01]  /*bd00*/  FADD.FTZ R139, R129, R170 ;  /* 0x000000aa818b7221 */ /* 0x000fe20000010000 */
[----:B------:R-:W-:Y:S02]  /*bd10*/  FSEL R170, R169, RZ, !P2 ;  /* 0x000000ffa9aa7208 */ /* 0x000fe40005000000 */
[----:B------:R-:W-:Y:S01]  /*bd20*/  LOP3.LUT R176, R180, R178, R176, 0xfe, !PT ;  /* 0x000000b2b4b07212 */ /* 0x000fe200078efeb0 */
[----:B------:R-:W-:Y:S01]  /*bd30*/  FADD.FTZ R182, R130, R139 ;  /* 0x0000008b82b67221 */ /* 0x000fe20000010000 */
[----:B------:R-:W-:Y:S01]  /*bd40*/  SEL R178, RZ, 0x1, P3 ;  /* 0x00000001ffb27807 */ /* 0x000fe20001800000 */
[----:B------:R-:W0:Y:S01]  /*bd50*/  S2R R169, SR_TID.X ;  /* 0x0000000000a97919 */ /* 0x000e220000002100 */
[----:B------:R-:W-:Y:S01]  /*bd60*/  FMUL.FTZ R139, R7, R170 ;  /* 0x000000aa078b7220 */ /* 0x000fe20000410000 */
[----:B------:R-:W-:Y:S01]  /*bd70*/  LOP3.LUT R176, R176, R183, RZ, 0xfc, !PT ;  /* 0x000000b7b0b07212 */ /* 0x000fe200078efcff */
[----:B------:R-:W-:Y:S02]  /*bd80*/  FADD.FTZ R175, R131, R182 ;  /* 0x000000b683af7221 */ /* 0x000fe40000010000 */
        /* <DEDUP_REMOVED lines=8> */
[----:B------:R1:W-:Y:S03]  /*be10*/  STG.E.128 [R178.64+0x10], R136 ;  /* 0x00001088b2007986 */ /* 0x0003e6000c101d04 */
[----:B------:R-:W-:Y:S01]  /*be20*/  FADD.FTZ R170, R134, R183 ;  /* 0x000000b786aa7221 */ /* 0x000fe20000010000 */
[----:B------:R2:W-:Y:S01]  /*be30*/  STG.E.64 [R174.64], R176 ;  /* 0x000000b0ae007986 */ /* 0x0005e2000c101b04 */
[----:B0-----:R-:W-:-:S02]  /*be40*/  LOP3.LUT P0, RZ, R169, 0x1f, RZ, 0xc0, !PT ;  /* 0x0000001fa9ff7812 */ /* 0x001fc4000780c0ff */
        /* <DEDUP_REMOVED lines=9> */
[----:B--2---:R0:W1:Y:S02]  /*bee0*/  SHFL.BFLY PT, R172, R179, 0x1, 0x1f ;  /* 0x0c201f00b3ac7f89 */ /* 0x00406400000e0000 */
.L_x_22311:
        /* <DEDUP_REMOVED lines=84> */
.L_x_22312:
        /* <DEDUP_REMOVED lines=121> */
[----:B------:R-:W-:Y:S01]  /*cbc0*/  F2FP.PACK_AB R110, R114, R117 ;  /* 0x00000075726e723e */ /* 0x000fe200000000ff */
[----:B------:R-:W-:Y:S01]  /*cbd0*/  FADD.FTZ R182, R129, -R170 ;  /* 0x800000aa81b67221 */ /* 0x000fe20000010000 */
[----:B------:R-:W-:Y:S01]  /*cbe0*/  F2FP.PACK_AB R109, R112, R109 ;  /* 0x0000006d706d723e */ /* 0x000fe200000000ff */
[----:B------:R-:W-:Y:S02]  /*cbf0*/  FMUL.FTZ R125, R187, R120 ;  /* 0x00000078bb7d7220 */ /* 0x000fe40000410000 */
        /* <DEDUP_REMOVED lines=38> */
[----:B------:R-:W-:Y:S01]  /*ce60*/  FMUL.FTZ R123, R187, R118 ;  /* 0x00000076bb7b7220 */ /* 0x000fe20000410000 */
[----:B------:R-:W-:Y:S01]  /*ce70*/  IADD3 R124, R167, 0x100, RZ ;  /* 0x00000100a77c7810 */ /* 0x000fe20007ffe0ff */
[----:B------:R-:W-:Y:S01]  /*ce80*/  FMUL.FTZ R137, R187, R132 ;  /* 0x00000084bb897220 */ /* 0x000fe20000410000 */
[----:B------:R-:W-:Y:S01]  /*ce90*/  F2FP.PACK_AB R116, R121, R116 ;  /* 0x000000747974723e */ /* 0x000fe200000000ff */
[----:B------:R-:W-:-:S02]  /*cea0*/  FMUL.FTZ R184, R187, R184 ;  /* 0x000000b8bbb87220 */ /* 0x000fc40000410000 */
[----:B------:R-:W-:Y:S02]  /*ceb0*/  FFMA.FTZ R117, R57, R174, R89 ;  /* 0x000000ae39757223 */ /* 0x000fe40000010059 */
[----:B------:R-:W-:Y:S02]  /*cec0*/  FFMA.FTZ R139, R42, R139, R74 ;  /* 0x0000008b2a8b7223 */ /* 0x000fe4000001004a */
[----:B------:R-:W-:Y:S01]  /*ced0*/  FFMA.FTZ R126, R43, R126, R75 ;  /* 0x0000007e2b7e7223 */ /* 0x000fe2000001004b */
[----:B------:R-:W-:Y:S01]  /*cee0*/  F2FP.PACK_AB R112, R117, R112 ;  /* 0x000000707570723e */ /* 0x000fe200000000ff */
[C---:B------:R-:W-:Y:S02]  /*cef0*/  FMUL.FTZ R118, R187.reuse, R175 ;  /* 0x000000afbb767220 */ /* 0x040fe40000410000 */
[C---:B------:R-:W-:Y:S01]  /*cf00*/  FMUL.FTZ R122, R187.reuse, R181 ;  /* 0x000000b5bb7a7220 */ /* 0x040fe20000410000 */
[----:B------:R-:W-:Y:S01]  /*cf10*/  F2FP.PACK_AB R121, R126, R139 ;  /* 0x0000008b7e79723e */ /* 0x000fe200000000ff */
        /* <DEDUP_REMOVED lines=24> */
[----:B------:R-:W-:Y:S01]  /*d0a0*/  LOP3.LUT P1, RZ, R164, 0xff, RZ, 0xc0, !PT ;  /* 0x000000ffa4ff7812 */ /* 0x000fe2000782c0ff */
[----:B------:R-:W-:Y:S01]  /*d0b0*/  FFMA.FTZ R123, R38, R175, R70 ;  /* 0x000000af267b7223 */ /* 0x000fe20000010046 */
[----:B------:R-:W-:Y:S01]  /*d0c0*/  F2FP.PACK_AB R117, R122, R117 ;  /* 0x000000757a75723e */ /* 0x000fe200000000ff */
[----:B------:R-:W-:Y:S01]  /*d0d0*/  FFMA.FTZ R170, R39, R170, R71 ;  /* 0x000000aa27aa7223 */ /* 0x000fe20000010047 */
[----:B------:R-:W-:Y:S01]  /*d0e0*/  SEL R164, RZ, 0x1, P1 ;  /* 0x00000001ffa47807 */ /* 0x000fe20000800000 */
[----:B------:R-:W-:-:S02]  /*d0f0*/  FFMA.FTZ R186, R37, R186, R69 ;  /* 0x000000ba25ba7223 */ /* 0x000fc40000010045 */
[----:B------:R-:W-:Y:S01]  /*d100*/  IMAD.WIDE.U32 R124, R124, R127, c[0x0][0x208] ;  /* 0x000082007c7c7625 */ /* 0x000fe200078e007f */
        /* <DEDUP_REMOVED lines=8> */
.L_x_22309:
[----:B------:R-:W-:Y:S05]  /*d190*/  EXIT ;  /* 0x000000000000794d */ /* 0x000fea0003800000 */
.L_x_22307:
[----:B--2---:R-:W-:Y:S01]  /*d1a0*/  IMAD.MOV.U32 R172, RZ, RZ, 0x1 ;  /* 0x00000001ffac7424 */ /* 0x004fe200078e00ff */
[----:B------:R-:W-:Y:S01]  /*d1b0*/  MOV R175, 0x1f ;  /* 0x0000001f00af7802 */ /* 0x000fe20000000f00 */
[----:B------:R-:W-:Y:S01]  /*d1c0*/  IMAD.MOV.U32 R178, RZ, RZ, -0x1 ;  /* 0xffffffffffb27424 */ /* 0x000fe200078e00ff */
[----:B------:R-:W-:-:S02]  /*d1d0*/  MOV R176, 0xd1f0 ;  /* 0x0000d1f000b07802 */ /* 0x000fc40000000f00 */
[----:B------:R-:W-:Y:S05]  /*d1e0*/  CALL.REL.NOINC `($__internal_125_$__cuda_sm70_shflsync_bfly_p) ;  /* 0x0000079000007944 */ /* 0x000fea0003c00000 */
[----:B01----:R-:W-:Y:S05]  /*d1f0*/  BRA `(.L_x_22311) ;  /* 0xffffecf000007947 */ /* 0x003fea000383ffff */
.L_x_22308:
[----:B------:R-:W-:Y:S01]  /*d200*/  HFMA2.MMA R172, -RZ, RZ, 0, 1.1920928955078125e-07 ;  /* 0x00000002ffac7435 */ /* 0x000fe200000001ff */
[----:B------:R-:W-:Y:S01]  /*d210*/  IMAD.MOV.U32 R175, RZ, RZ, 0x1f ;  /* 0x0000001fffaf7424 */ /* 0x000fe200078e00ff */
[----:B------:R-:W-:-:S02]  /*d220*/  MOV R178, 0xffffffff ;  /* 0xffffffff00b27802 */ /* 0x000fc40000000f00 */
[----:B------:R-:W-:Y:S02]  /*d230*/  MOV R176, 0xd250 ;  /* 0x0000d25000b07802 */ /* 0x000fe40000000f00 */
[----:B------:R-:W-:Y:S05]  /*d240*/  CALL.REL.NOINC `($__internal_125_$__cuda_sm70_shflsync_bfly_p) ;  /* 0x0000073000007944 */ /* 0x000fea0003c00000 */
[----:B0-----:R-:W-:Y:S01]  /*d250*/  HFMA2.MMA R175, -RZ, RZ, 0, 1.847743988037109375e-06 ;  /* 0x0000001fffaf7435 */ /* 0x001fe200000001ff */
[----:B-1----:R-:W-:Y:S01]  /*d260*/  FADD.FTZ R179, R179, R172 ;  /* 0x000000acb3b37221 */ /* 0x002fe20000010000 */
[----:B------:R-:W-:Y:S01]  /*d270*/  MOV R176, 0xd2b0 ;  /* 0x0000d2b000b07802 */ /* 0x000fe20000000f00 */
[----:B------:R-:W-:Y:S02]  /*d280*/  IMAD.MOV.U32 R172, RZ, RZ, 0x4 ;  /* 0x00000004ffac7424 */ /* 0x000fe400078e00ff */
[----:B------:R-:W-:Y:S02]  /*d290*/  IMAD.MOV.U32 R178, RZ, RZ, -0x1 ;  /* 0xffffffffffb27424 */ /* 0x000fe400078e00ff */
[----:B------:R-:W-:Y:S05]  /*d2a0*/  CALL.REL.NOINC `($__internal_125_$__cuda_sm70_shflsync_bfly_p) ;  /* 0x000006d000007944 */ /* 0x000fea0003c00000 */
[----:B01----:R-:W-:Y:S01]  /*d2b0*/  FADD.FTZ R179, R179, R172 ;  /* 0x000000acb3b37221 */ /* 0x003fe20000010000 */
[----:B------:R-:W-:Y:S01]  /*d2c0*/  MOV R172, 0x8 ;  /* 0x0000000800ac7802 */ /* 0x000fe20000000f00 */
[----:B------:R-:W-:Y:S01]  /*d2d0*/  IMAD.MOV.U32 R175, RZ, RZ, 0x1f ;  /* 0x0000001fffaf7424 */ /* 0x000fe200078e00ff */
[----:B------:R-:W-:Y:S02]  /*d2e0*/  MOV R178, 0xffffffff ;  /* 0xffffffff00b27802 */ /* 0x000fe40000000f00 */
[----:B------:R-:W-:-:S02]  /*d2f0*/  MOV R176, 0xd310 ;  /* 0x0000d31000b07802 */ /* 0x000fc40000000f00 */
[----:B------:R-:W-:Y:S05]  /*d300*/  CALL.REL.NOINC `($__internal_125_$__cuda_sm70_shflsync_bfly_p) ;  /* 0x0000067000007944 */ /* 0x000fea0003c00000 */
[----:B0-----:R-:W-:Y:S01]  /*d310*/  HFMA2.MMA R175, -RZ, RZ, 0, 1.847743988037109375e-06 ;  /* 0x0000001fffaf7435 */ /* 0x001fe200000001ff */
[----:B-1----:R-:W-:Y:S01]  /*d320*/  FADD.FTZ R179, R179, R172 ;  /* 0x000000acb3b37221 */ /* 0x002fe20000010000 */
[----:B------:R-:W-:Y:S01]  /*d330*/  MOV R176, 0xd370 ;  /* 0x0000d37000b07802 */ /* 0x000fe20000000f00 */
[----:B------:R-:W-:-:S02]  /*d340*/  IMAD.MOV.U32 R172, RZ, RZ, 0x10 ;  /* 0x00000010ffac7424 */ /* 0x000fc400078e00ff */
[----:B------:R-:W-:Y:S02]  /*d350*/  IMAD.MOV.U32 R178, RZ, RZ, -0x1 ;  /* 0xffffffffffb27424 */ /* 0x000fe400078e00ff */
[----:B------:R-:W-:Y:S05]  /*d360*/  CALL.REL.NOINC `($__internal_125_$__cuda_sm70_shflsync_bfly_p) ;  /* 0x0000061000007944 */ /* 0x000fea0003c00000 */
        /* <DEDUP_REMOVED lines=95> */
[----:B01----:R-:W-:Y:S01]  /*d960*/  IMAD.MOV.U32 R178, RZ, RZ, R172 ;  /* 0x000000ffffb27224 */ /* 0x003fe200078e00ac */
[----:B------:R-:W-:Y:S05]  /*d970*/  BRA `(.L_x_22312) ;  /* 0xffffeab000007947 */ /* 0x000fea000383ffff */
        .weak           $__internal_125_$__cuda_sm70_shflsync_bfly_p
        .type           $__internal_125_$__cuda_sm70_shflsync_bfly_p,@function
        .size           $__internal_125_$__cuda_sm70_shflsync_bfly_p,(.L_x_29189 - $__internal_125_$__cuda_sm70_shflsync_bfly_p)
$__internal_125_$__cuda_sm70_shflsync_bfly_p:
[----:B------:R-:W-:Y:S01]  /*d980*/  HFMA2.MMA R177, -RZ, RZ, 0, 0 ;  /* 0x00000000ffb17435 */ /* 0x000fe200000001ff */
[----:B------:R-:W-:Y:S04]  /*d990*/  WARPSYNC R178 ;  /* 0x000000b200007348 */ /* 0x000fe80003800000 */
[----:B------:R0:W1:Y:S01]  /*d9a0*/  SHFL.BFLY PT, R172, R179, R172, R175 ;  /* 0x0c0000acb3ac7389 */ /* 0x00006200000e00af */
[----:B------:R-:W-:Y:S05]  /*d9b0*/  RET.REL.NODEC R176 `(_ZN10layer_norm13ln_fwd_kernelINS_13Kernel_traitsIf6__halffS2_fjLj8192ELj1ELj1ELj8ELj16ENS_18Kernel_traits_baseILj8192EfS2_fS2_fjLj256EEEEELb1ELb1ELb0ELb1EEEvNS_9FwdParamsE) ;  /* 0xffff2640b0007950 */ /* 0x000fea0003c3ffff */
.L_x_22313:
        /* <DEDUP_REMOVED lines=12> */
.L_x_29189:


//--------------------- .text._ZN10layer_norm13ln_fwd_kernelINS_13Kernel_traitsIf6__halffS2_fjLj8192ELj1ELj1ELj8ELj16ENS_18Kernel_traits_baseILj8192EfS2_fS2_fjLj256EEEEELb1ELb1ELb1ELb0EEEvNS_9FwdParamsE --------------------------
	.section	.text._ZN10layer_norm13ln_fwd_kernelINS_13Kernel_traitsIf6__halffS2_fjLj8192ELj1ELj1ELj8ELj16ENS_18Kernel_traits_baseILj8192EfS2_fS2_fjLj256EEEEELb1ELb1ELb1ELb0EEEvNS_9FwdParamsE,"ax",@progbits
	.sectioninfo	@"SHI_REGISTERS=206"
	.align	128
        .global         _ZN10layer_norm13ln_fwd_kernelINS_13Kernel_traitsIf6__halffS2_fjLj8192ELj1ELj1ELj8ELj16ENS_18Kernel_traits_baseILj8192EfS2_fS2_fjLj256EEEEELb1ELb1ELb1ELb0EEEvNS_9FwdParamsE
        .type           _ZN10layer_norm13ln_fwd_kernelINS_13Kernel_traitsIf6__halffS2_fjLj8192ELj1ELj1ELj8ELj16ENS_18Kernel_traits_baseILj8192EfS2_fS2_fjLj256EEEEELb1ELb1ELb1ELb0EEEvNS_9FwdParamsE,@function
        .size           _ZN10layer_norm13ln_fwd_kernelINS_13Kernel_traitsIf6__halffS2_fjLj8192ELj1ELj1ELj8ELj16ENS_18Kernel_traits_baseILj8192EfS2_fS2_fjLj256EEEEELb1ELb1ELb1ELb0EEEvNS_9FwdParamsE,(.L_x_29190 - _ZN10layer_norm13ln_fwd_kernelINS_13Kernel_traitsIf6__halffS2_fjLj8192ELj1ELj1ELj8ELj16ENS_18Kernel_traits_baseILj8192EfS2_fS2_fjLj256EEEEELb1ELb1ELb1ELb0EEEvNS_9FwdParamsE)
        .other          _ZN10layer_norm13ln_fwd_kernelINS_13Kernel_traitsIf6__halffS2_fjLj8192ELj1ELj1ELj8ELj16ENS_18Kernel_traits_baseILj8192EfS2_fS2_fjLj256EEEEELb1ELb1ELb1ELb0EEEvNS_9FwdParamsE,@"STO_CUDA_ENTRY STV_DEFAULT"
_ZN10layer_norm13ln_fwd_kernelINS_13Kernel_traitsIf6__halffS2_fjLj8192ELj1ELj1ELj8ELj16ENS_18Kernel_traits_baseILj8192EfS2_fS2_fjLj256EEEEELb1ELb1ELb1ELb0EEEvNS_9FwdParamsE:
.text._ZN10layer_norm13ln_fwd_kernelINS_13Kernel_traitsIf6__halffS2_fjLj8192ELj1ELj1ELj8ELj16ENS_18Kernel_traits_baseILj8192EfS2_fS2_fjLj256EEEEELb1ELb1ELb1ELb0EEEvNS_9FwdParamsE:
        /* <DEDUP_REMOVED lines=27> */
[----:B------:R-:W-:Y:S01]  /*01b0*/  IADD3 R152, R2, -0x61c88647, RZ ;  /* 0x9e3779b902987810 */ /* 0x000fe20007ffe0ff */
[----:B------:R-:W-:Y:S01]  /*01c0*/  IMAD.MOV.U32 R7, RZ, RZ, c[0x0][0x168] ;  /* 0x00005a00ff077624 */ /* 0x000fe200078e00ff */
[----:B------:R-:W-:Y:S01]  /*01d0*/  LOP3.LUT R5, R5, R3, RZ, 0x3c, !PT ;  /* 0x0000000305057212 */ /* 0x000fe200078e3cff */
[----:B------:R-:W-:Y:S01]  /*01e0*/  IMAD.WIDE.U32 R8, R8, -0x2daee0ad, RZ ;  /* 0xd2511f5308087825 */ /* 0x000fe200078e00ff */
[----:B------:R-:W-:-:S02]  /*01f0*/  IADD3 R153, R2, 0x3c6ef372, RZ ;  /* 0x3c6ef37202997810 */ /* 0x000fc40007ffe0ff */
[----:B------:R-:W-:Y:S02]  /*0200*/  IADD3 R154, R3, 0x76cf5d0a, RZ ;  /* 0x76cf5d0a039a7810 */ /* 0x000fe40007ffe0ff */
[----:B------:R-:W-:Y:S01]  /*0210*/  LOP3.LUT R10, R9, R4, R150, 0x96, !PT ;  /* 0x00000004090a7212 */ /* 0x000fe200078e9696 */
[----:B------:R-:W-:Y:S01]  /*0220*/  IMAD.WIDE.U32 R4, R5, -0x326172a9, RZ ;  /* 0xcd9e8d5705047825 */ /* 0x000fe200078e00ff */
[----:B------:R-:W-:Y:S02]  /*0230*/  SHF.R.S32.HI R7, RZ, 0x1f, R7 ;  /* 0x0000001fff077819 */ /* 0x000fe40000011407 */
[----:B------:R-:W-:Y:S01]  /*0240*/  IADD3 R155, R3, 0x32370b8f, RZ ;  /* 0x32370b8f039b7810 */ /* 0x000fe20007ffe0ff */
[----:B------:R-:W-:Y:S01]  /*0250*/  IMAD.WIDE.U32 R10, R10, -0x326172a9, RZ ;  /* 0xcd9e8d570a0a7825 */ /* 0x000fe200078e00ff */
[----:B------:R-:W-:Y:S02]  /*0260*/  LOP3.LUT R5, R5, R152, R6, 0x96, !PT ;  /* 0x0000009805057212 */ /* 0x000fe400078e9606 */
[----:B------:R-:W-:-:S02]  /*0270*/  LEA.HI R112, R7, c[0x0][0x168], RZ, 0x3 ;  /* 0x00005a0007707a11 */ /* 0x000fc400078f18ff */
[----:B------:R-:W-:Y:S01]  /*0280*/  LOP3.LUT R6, R11, R4, R153, 0x96, !PT ;  /* 0x000000040b067212 */ /* 0x000fe200078e9699 */
[----:B------:R-:W-:Y:S01]  /*0290*/  IMAD.WIDE.U32 R4, R5, -0x2daee0ad, RZ ;  /* 0xd2511f5305047825 */ /* 0x000fe200078e00ff */
[C---:B------:R-:W-:Y:S02]  /*02a0*/  IADD3 R156, R2.reuse, -0x255992d5, RZ ;  /* 0xdaa66d2b029c7810 */ /* 0x040fe40007ffe0ff */
[----:B------:R-:W-:Y:S01]  /*02b0*/  IADD3 R159, R2, 0x78dde6e4, RZ ;  /* 0x78dde6e4029f7810 */ /* 0x000fe20007ffe0ff */
[----:B------:R-:W-:Y:S01]  /*02c0*/  IMAD.WIDE.U32 R6, R6, -0x2daee0ad, RZ ;  /* 0xd2511f5306067825 */ /* 0x000fe200078e00ff */
[----:B------:R-:W-:Y:S02]  /*02d0*/  LOP3.LUT R8, R5, R8, R154, 0x96, !PT ;  /* 0x0000000805087212 */ /* 0x000fe400078e969a */
[----:B------:R-:W-:Y:S02]  /*02e0*/  LOP3.LUT R5, R100, 0xff, RZ, 0x3c, !PT ;  /* 0x000000ff64057812 */ /* 0x000fe400078e3cff */
[----:B------:R-:W-:Y:S01]  /*02f0*/  LOP3.LUT R108, R7, R4, R155, 0x96, !PT ;  /* 0x00000004076c7212 */ /* 0x000fe200078e969b */
[----:B------:R-:W-:Y:S01]  /*0300*/  IMAD.WIDE.U32 R8, R8, -0x326172a9, RZ ;  /* 0xcd9e8d5708087825 */ /* 0x000fe200078e00ff */
[----:B------:R-:W-:-:S02]  /*0310*/  LEA.HI.SX32 R158, R112, R5, 0x1d ;  /* 0x00000005709e7211 */ /* 0x000fc400078feaff */
[----:B------:R-:W-:Y:S01]  /*0320*/  IADD3 R160, R3, -0x126145ec, RZ ;  /* 0xed9eba1403a07810 */ /* 0x000fe20007ffe0ff */
[----:B------:R-:W-:Y:S01]  /*0330*/  IMAD.WIDE.U32 R108, R108, -0x326172a9, RZ ;  /* 0xcd9e8d576c6c7825 */ /* 0x000fe200078e00ff */
[C---:B------:R-:W-:Y:S02]  /*0340*/  LOP3.LUT P0, RZ, R158.reuse, 0xffffff00, RZ, 0xc0, !PT ;  /* 0xffffff009eff7812 */ /* 0x040fe4000780c0ff */
[----:B------:R-:W-:Y:S02]  /*0350*/  LOP3.LUT R106, R9, R10, R156, 0x96, !PT ;  /* 0x0000000a096a7212 */ /* 0x000fe400078e969c */
[C---:B------:R-:W-:Y:S02]  /*0360*/  ISETP.GE.U32.AND P6, PT, R158.reuse, 0x200, PT ;  /* 0x000002009e00780c */ /* 0x040fe40003fc6070 */
[----:B------:R-:W-:Y:S01]  /*0370*/  ISETP.GE.U32.AND P5, PT, R158, 0x300, PT ;  /* 0x000003009e00780c */ /* 0x000fe20003fa6070 */
        /* <DEDUP_REMOVED lines=26> */
.L_x_22315:
[----:B------:R-:W-:Y:S05]  /*0520*/  BSYNC B0 ;  /* 0x0000000000007941 */ /* 0x000fea0003800000 */
.L_x_22314:
        /* <DEDUP_REMOVED lines=21> */
.L_x_22317:
[----:B------:R-:W-:Y:S05]  /*0680*/  BSYNC B0 ;  /* 0x0000000000007941 */ /* 0x000fea0003800000 */
.L_x_22316:
        /* <DEDUP_REMOVED lines=21> */
.L_x_22319:
[----:B------:R-:W-:Y:S05]  /*07e0*/  BSYNC B0 ;  /* 0x0000000000007941 */ /* 0x000fea0003800000 */
.L_x_22318:
        /* <DEDUP_REMOVED lines=20> */
.L_x_22321:
[----:B------:R-:W-:Y:S05]  /*0930*/  BSYNC B0 ;  /* 0x0000000000007941 */ /* 0x000fea0003800000 */
.L_x_22320:
        /* <DEDUP_REMOVED lines=58> */
.L_x_22635:
        /* <DEDUP_REMOVED lines=14> */
[----:B------:R-:W-:Y:S01]  /*0dc0*/  HFMA2.MMA R145, -RZ, RZ, 0, 0 ;  /* 0x00000000ff917435 */ /* 0x000fe200000001ff */
[----:B------:R-:W-:Y:S02]  /*0dd0*/  @P2 LEA.HI R192, R192, R191, RZ, 0x3 ;  /* 0x000000bfc0c02211 */ /* 0x000fe400078f18ff */
[----:B------:R-:W-:-:S04]  /*0de0*/  LOP3.LUT R191, R0, 0xff, RZ, 0xc0, !PT ;  /* 0x000000ff00bf7812 */ /* 0x000fc800078ec0ff */
[-C--:B----4-:R-:W-:Y:S02]  /*0df0*/  LEA.HI.SX32 R188, R190, R191.reuse, 0x1d ;  /* 0x000000bfbebc7211 */ /* 0x090fe400078feaff */
[----:B------:R-:W-:Y:S01]  /*0e00*/  @P2 LEA.HI.SX32 R145, R192, R191, 0x1d ;  /* 0x000000bfc0912211 */ /* 0x000fe200078feaff */
        /* <DEDUP_REMOVED lines=29> */
.L_x_22327:
[----:B------:R-:W-:Y:S02]  /*0fe0*/  IMAD.MOV.U32 R189, RZ, RZ, R180 ;  /* 0x000000ffffbd7224 */ /* 0x000fe400078e00b4 */
.L_x_22328:
[----:B------:R-:W-:Y:S05]  /*0ff0*/  BSYNC B2 ;  /* 0x0000000000027941 */ /* 0x000fea0003800000 */
.L_x_22326:
        /* <DEDUP_REMOVED lines=16> */
.L_x_22332:
[----:B------:R-:W-:Y:S05]  /*1100*/  BSYNC B3 ;  /* 0x0000000000037941 */ /* 0x000fea0003800000 */
.L_x_22331:
        /* <DEDUP_REMOVED lines=43> */
.L_x_22330:
[----:B------:R-:W-:Y:S05]  /*13c0*/  BSYNC B2 ;  /* 0x0000000000027941 */ /* 0x000fea0003800000 */
.L_x_22329:
[----:B------:R-:W1:Y:S01]  /*13d0*/  I2F.U32 R112, R189 ;  /* 0x000000bd00707306 */ /* 0x000e620000201000 */
[----:B-----5:R-:W-:Y:S01]  /*13e0*/  HADD2.F32 R113, -RZ, R104.H0_H0 ;  /* 0x20000068ff717230 */ /* 0x020fe20000004100 */
        /* <DEDUP_REMOVED lines=9> */
.L_x_22325:
[----:B-1----:R-:W-:Y:S05]  /*1480*/  BSYNC B1 ;  /* 0x0000000000017941 */ /* 0x002fea0003800000 */
.L_x_22324:
        /* <DEDUP_REMOVED lines=18> */
.L_x_22336:
[----:B------:R-:W-:Y:S02]  /*15b0*/  IMAD.MOV.U32 R174, RZ, RZ, R180 ;  /* 0x000000ffffae7224 */ /* 0x000fe400078e00b4 */
.L_x_22337:
[----:B------:R-:W-:Y:S05]  /*15c0*/  BSYNC B2 ;  /* 0x0000000000027941 */ /* 0x000fea0003800000 */
.L_x_22335:
        /* <DEDUP_REMOVED lines=16> */
.L_x_22341:
[----:B------:R-:W-:Y:S05]  /*16d0*/  BSYNC B3 ;  /* 0x0000000000037941 */ /* 0x000fea0003800000 */
.L_x_22340:
        /* <DEDUP_REMOVED lines=43> */
.L_x_22339:
[----:B------:R-:W-:Y:S05]  /*1990*/  BSYNC B2 ;  /* 0x0000000000027941 */ /* 0x000fea0003800000 */
.L_x_22338:
[----:B------:R-:W1:Y:S01]  /*19a0*/  I2F.U32 R113, R174 ;  /* 0x000000ae00717306 */ /* 0x000e620000201000 */
[----:B------:R-:W-:Y:S01]  /*19b0*/  HFMA2.MMA R116, -RZ, RZ, 0.1171875, 0 ;  /* 0x2f800000ff747435 */ /* 0x000fe200000001ff */
[----:B-----5:R-:W-:-:S05]  /*19c0*/  HADD2.F32 R114, -RZ, R104.H1_H1 ;  /* 0x30000068ff727230 */ /* 0x020fca0000004100 */
        /* <DEDUP_REMOVED lines=8> */
.L_x_22334:
[----:B------:R-:W-:Y:S05]  /*1a50*/  BSYNC B1 ;  /* 0x0000000000017941 */ /* 0x000fea0003800000 */
.L_x_22333:
        /* <DEDUP_REMOVED lines=18> */
.L_x_22345:
[----:B------:R-:W-:Y:S02]  /*1b80*/  IMAD.MOV.U32 R174, RZ, RZ, R180 ;  /* 0x000000ffffae7224 */ /* 0x000fe400078e00b4 */
.L_x_22346:
[----:B------:R-:W-:Y:S05]  /*1b90*/  BSYNC B2 ;  /* 0x0000000000027941 */ /* 0x000fea0003800000 */
.L_x_22344:
        /* <DEDUP_REMOVED lines=16> */
.L_x_22350:
[----:B------:R-:W-:Y:S05]  /*1ca0*/  BSYNC B3 ;  /* 0x0000000000037941 */ /* 0x000fea0003800000 */
.L_x_22349:
        /* <DEDUP_REMOVED lines=44> */
.L_x_22348:
[----:B------:R-:W-:Y:S05]  /*1f70*/  BSYNC B2 ;  /* 0x0000000000027941 */ /* 0x000fea0003800000 */
.L_x_22347:
[----:B------:R-:W1:Y:S01]  /*1f80*/  I2F.U32 R114, R174 ;  /* 0x000000ae00727306 */ /* 0x000e620000201000 */
[----:B------:R-:W-:Y:S01]  /*1f90*/  HFMA2.MMA R117, -RZ, RZ, 0.1171875, 0 ;  /* 0x2f800000ff757435 */ /* 0x000fe200000001ff */
[----:B-----5:R-:W-:-:S05]  /*1fa0*/  HADD2.F32 R115, -RZ, R105.H0_H0 ;  /* 0x20000069ff737230 */ /* 0x020fca0000004100 */
        /* <DEDUP_REMOVED lines=8> */
.L_x_22343:
[----:B------:R-:W-:Y:S05]  /*2030*/  BSYNC B1 ;  /* 0x0000000000017941 */ /* 0x000fea0003800000 */
.L_x_22342:
        /* <DEDUP_REMOVED lines=18> */
.L_x_22354:
[----:B------:R-:W-:Y:S02]  /*2160*/  IMAD.MOV.U32 R174, RZ, RZ, R180 ;  /* 0x000000ffffae7224 */ /* 0x000fe400078e00b4 */
.L_x_22355:
[----:B------:R-:W-:Y:S05]  /*2170*/  BSYNC B2 ;  /* 0x0000000000027941 */ /* 0x000fea0003800000 */
.L_x_22353:
        /* <DEDUP_REMOVED lines=16> */
.L_x_22359:
[----:B------:R-:W-:Y:S05]  /*2280*/  BSYNC B3 ;  /* 0x0000000000037941 */ /* 0x000fea0003800000 */
.L_x_22358:
        /* <DEDUP_REMOVED lines=44> */
.L_x_22357:
[----:B------:R-:W-:Y:S05]  /*2550*/  BSYNC B2 ;  /* 0x0000000000027941 */ /* 0x000fea0003800000 */
.L_x_22356:
        /* <DEDUP_REMOVED lines=11> */
.L_x_22352:
[----:B------:R-:W-:Y:S05]  /*2610*/  BSYNC B1 ;  /* 0x0000000000017941 */ /* 0x000fea0003800000 */
.L_x_22351:
        /* <DEDUP_REMOVED lines=18> */
.L_x_22363:
[----:B------:R-:W-:Y:S02]  /*2740*/  IMAD.MOV.U32 R174, RZ, RZ, R180 ;  /* 0x000000ffffae7224 */ /* 0x000fe400078e00b4 */
.L_x_22364:
[----:B------:R-:W-:Y:S05]  /*2750*/  BSYNC B2 ;  /* 0x0000000000027941 */ /* 0x000fea0003800000 */
.L_x_22362:
        /* <DEDUP_REMOVED lines=16> */
.L_x_22368:
[----:B------:R-:W-:Y:S05]  /*2860*/  BSYNC B3 ;  /* 0x0000000000037941 */ /* 0x000fea0003800000 */
.L_x_22367:
        /* <DEDUP_REMOVED lines=44> */
.L_x_22366:
[----:B------:R-:W-:Y:S05]  /*2b30*/  BSYNC B2 ;  /* 0x0000000000027941 */ /* 0x000fea0003800000 */
.L_x_22365:
[----:B------:R-:W1:Y:S01]  /*2b40*/  I2F.U32 R116, R174 ;  /* 0x000000ae00747306 */ /* 0x000e620000201000 */
[----:B------:R-:W-:Y:S01]  /*2b50*/  HFMA2.MMA R119, -RZ, RZ, 0.1171875, 0 ;  /* 0x2f800000ff777435 */ /* 0x000fe200000001ff */
[----:B------:R-:W-:-:S05]  /*2b60*/  HADD2.F32 R117, -RZ, R106.H0_H0 ;  /* 0x2000006aff757230 */ /* 0x000fca0000004100 */
        /* <DEDUP_REMOVED lines=8> */
.L_x_22361:
[----:B------:R-:W-:Y:S05]  /*2bf0*/  BSYNC B1 ;  /* 0x0000000000017941 */ /* 0x000fea0003800000 */
.L_x_22360:
        /* <DEDUP_REMOVED lines=18> */
.L_x_22372:
[----:B------:R-:W-:Y:S02]  /*2d20*/  IMAD.MOV.U32 R174, RZ, RZ, R180 ;  /* 0x000000ffffae7224 */ /* 0x000fe400078e00b4 */
.L_x_22373:
[----:B------:R-:W-:Y:S05]  /*2d30*/  BSYNC B2 ;  /* 0x0000000000027941 */ /* 0x000fea0003800000 */
.L_x_22371:
        /* <DEDUP_REMOVED lines=16> */
.L_x_22377:
[----:B------:R-:W-:Y:S05]  /*2e40*/  BSYNC B3 ;  /* 0x0000000000037941 */ /* 0x000fea0003800000 */
.L_x_22376:
        /* <DEDUP_REMOVED lines=44> */
.L_x_22375:
[----:B------:R-:W-:Y:S05]  /*3110*/  BSYNC B2 ;  /* 0x0000000000027941 */ /* 0x000fea0003800000 */
.L_x_22374:
[----:B------:R-:W1:Y:S01]  /*3120*/  I2F.U32 R117, R174 ;  /* 0x000000ae00757306 */ /* 0x000e620000201000 */
[----:B------:R-:W-:Y:S01]  /*3130*/  HFMA2.MMA R190, -RZ, RZ, 0.1171875, 0 ;  /* 0x2f800000ffbe7435 */ /* 0x000fe200000001ff */
[----:B------:R-:W-:-:S05]  /*3140*/  HADD2.F32 R118, -RZ, R106.H1_H1 ;  /* 0x3000006aff767230 */ /* 0x000fca0000004100 */
        /* <DEDUP_REMOVED lines=8> */
.L_x_22370:
[----:B------:R-:W-:Y:S05]  /*31d0*/  BSYNC B1 ;  /* 0x0000000000017941 */ /* 0x000fea0003800000 */
.L_x_22369:
        /* <DEDUP_REMOVED lines=18> */
.L_x_22381:
[----:B------:R-:W-:Y:S02]  /*3300*/  IMAD.MOV.U32 R174, RZ, RZ, R180 ;  /* 0x000000ffffae7224 */ /* 0x000fe400078e00b4 */
.L_x_22382:
[----:B------:R-:W-:Y:S05]  /*3310*/  BSYNC B2 ;  /* 0x0000000000027941 */ /* 0x000fea0003800000 */
.L_x_22380:
        /* <DEDUP_REMOVED lines=16> */
.L_x_22386:
[----:B------:R-:W-:Y:S05]  /*3420*/  BSYNC B3 ;  /* 0x0000000000037941 */ /* 0x000fea0003800000 */
.L_x_22385:
        /* <DEDUP_REMOVED lines=44> */
.L_x_22384:
[----:B------:R-:W-:Y:S05]  /*36f0*/  BSYNC B2 ;  /* 0x0000000000027941 */ /* 0x000fea0003800000 */
.L_x_22383:
        /* <DEDUP_REMOVED lines=11> */
.L_x_22379:
[----:B------:R-:W-:Y:S05]  /*37b0*/  BSYNC B1 ;  /* 0x0000000000017941 */ /* 0x000fea0003800000 */
.L_x_22378:
        /* <DEDUP_REMOVED lines=18> */
.L_x_22390:
[----:B------:R-:W-:Y:S02]  /*38e0*/  IMAD.MOV.U32 R198, RZ, RZ, R180 ;  /* 0x000000ffffc67224 */ /* 0x000fe400078e00b4 */
.L_x_22391:
[----:B------:R-:W-:Y:S05]  /*38f0*/  BSYNC B2 ;  /* 0x0000000000027941 */ /* 0x000fea0003800000 */
.L_x_22389:
        /* <DEDUP_REMOVED lines=16> */
.L_x_22395:
[----:B------:R-:W-:Y:S05]  /*3a00*/  BSYNC B3 ;  /* 0x0000000000037941 */ /* 0x000fea0003800000 */
.L_x_22394:
        /* <DEDUP_REMOVED lines=44> */
.L_x_22393:
[----:B------:R-:W-:Y:S05]  /*3cd0*/  BSYNC B2 ;  /* 0x0000000000027941 */ /* 0x000fea0003800000 */
.L_x_22392:
        /* <DEDUP_REMOVED lines=11> */
.L_x_22388:
[----:B------:R-:W-:Y:S05]  /*3d90*/  BSYNC B1 ;  /* 0x0000000000017941 */ /* 0x000fea0003800000 */
.L_x_22387:
        /* <DEDUP_REMOVED lines=26> */
.L_x_22397:
[----:B------:R-:W-:Y:S05]  /*3f40*/  BSYNC B1 ;  /* 0x0000000000017941 */ /* 0x000fea0003800000 */
.L_x_22396:
[----:B------:R-:W-:Y:S02]  /*3f50*/  IADD3 R188, R188, 0x100, RZ ;  /* 0x00000100bcbc7810 */ /* 0x000fe40007ffe0ff */
[----:B------:R-:W-:Y:S02]  /*3f60*/  IADD3 R145, R145, 0x100, RZ ;  /* 0x0000010091917810 */ /* 0x000fe40007ffe0ff */
.L_x_22323:
[----:B------:R-:W-:Y:S05]  /*3f70*/  BSYNC B0 ;  /* 0x0000000000007941 */ /* 0x000fea0003800000 */
.L_x_22322:
        /* <DEDUP_REMOVED lines=10> */
[----:B------:R-:W4:Y:S01]  /*4020*/  @P3 LDG.E.128 R100, [R124.64] ;  /* 0x000000047c643981 */ /* 0x000f22000c1e1d00 */
[----:B------:R-:W-:-:S03]  /*4030*/  ISETP.GT.AND P4, PT, R147, RZ, PT ;  /* 0x000000ff9300720c */ /* 0x000fc60003f84270 */
[----:B------:R3:W5:Y:S01]  /*4040*/  @P3 LDG.E.128 R108, [R124.64+0x10] ;  /* 0x000010047c6c3981 */ /* 0x000762000c1e1d00 */
[----:B------:R-:W-:Y:S09]  /*4050*/  BSSY B1, `(.L_x_22400) ;  /* 0x000005c000017945 */ /* 0x000ff20003800000 */
[----:B------:R-:W-:-:S04]  /*4060*/  @!P4 ISETP.NE.U32.AND P5, PT, RZ, c[0x0][0x180], PT ;  /* 0x00006000ff00ca0c */ /* 0x000fc80003fa5070 */
[----:B------:R-:W-:Y:S01]  /*4070*/  @!P4 ISETP.NE.AND.EX P5, PT, RZ, c[0x0][0x184], PT, P5 ;  /* 0x00006100ff00ca0c */ /* 0x000fe20003fa5350 */
[----:B------:R-:W-:-:S03]  /*4080*/  @!P4 IMAD.MOV.U32 R126, RZ, RZ, R174 ;  /* 0x000000ffff7ec224 */ /* 0x000fc600078e00ae */
        /* <DEDUP_REMOVED lines=14> */
.L_x_22403:
[----:B------:R-:W-:Y:S02]  /*4170*/  IMAD.MOV.U32 R189, RZ, RZ, R180 ;  /* 0x000000ffffbd7224 */ /* 0x000fe400078e00b4 */
.L_x_22404:
[----:B------:R-:W-:Y:S05]  /*4180*/  BSYNC B2 ;  /* 0x0000000000027941 */ /* 0x000fea0003800000 */
.L_x_22402:
        /* <DEDUP_REMOVED lines=16> */
.L_x_22408:
[----:B------:R-:W-:Y:S05]  /*4290*/  BSYNC B3 ;  /* 0x0000000000037941 */ /* 0x000fea0003800000 */
.L_x_22407:
        /* <DEDUP_REMOVED lines=43> */
.L_x_22406:
[----:B------:R-:W-:Y:S05]  /*4550*/  BSYNC B2 ;  /* 0x0000000000027941 */ /* 0x000fea0003800000 */
.L_x_22405:
[----:B------:R-:W3:Y:S01]  /*4560*/  I2F.U32 R120, R189 ;  /* 0x000000bd00787306 */ /* 0x000ee20000201000 */
[----:B------:R-:W-:Y:S01]  /*4570*/  HFMA2.MMA R121, -RZ, RZ, 0.1171875, 0 ;  /* 0x2f800000ff797435 */ /* 0x000fe200000001ff */
[----:B-----5:R-:W-:-:S05]  /*4580*/  HADD2.F32 R122, -RZ, R104.H0_H0 ;  /* 0x20000068ff7a7230 */ /* 0x020fca0000004100 */
[----:B------:R-:W-:-:S04]  /*4590*/  FMUL.FTZ R122, R122, c[0x0][0x1ec] ;  /* 0x00007b007a7a7a20 */ /* 0x000fc80000410000 */
[----:B---3--:R-:W-:Y:S02]  /*45a0*/  FFMA.FTZ R120, R120, R121, 1.1641532182693481445e-10 ;  /* 0x2f00000078787423 */ /* 0x008fe40000010079 */
[----:B------:R-:W-:-:S03]  /*45b0*/  FMUL.FTZ R121, R122, c[0x0][0x1e8] ;  /* 0x00007a007a797a20 */ /* 0x000fc60000410000 */
[----:B------:R-:W-:-:S04]  /*45c0*/  FSETP.GTU.FTZ.AND P5, PT, R120, c[0x0][0x1e4], PT ;  /* 0x0000790078007a0b */ /* 0x000fc80003fbc000 */
[----:B------:R-:W-:Y:S02]  /*45d0*/  FSEL R121, R121, RZ, !P5 ;  /* 0x000000ff79797208 */ /* 0x000fe40006800000 */
[----:B------:R-:W-:-:S03]  /*45e0*/  SEL R179, RZ, 0x1, P5 ;  /* 0x00000001ffb37807 */ /* 0x000fc60002800000 */
[----:B------:R-:W-:-:S04]  /*45f0*/  FMUL.FTZ R120, R52, R121 ;  /* 0x0000007934787220 */ /* 0x000fc80000410000 */
[----:B------:R-:W-:Y:S02]  /*4600*/  @P3 FADD.FTZ R120, R100, R120 ;  /* 0x0000007864783221 */ /* 0x000fe40000010000 */
.L_x_22401:
[----:B---3--:R-:W-:Y:S05]  /*4610*/  BSYNC B1 ;  /* 0x0000000000017941 */ /* 0x008fea0003800000 */
.L_x_22400:
        /* <DEDUP_REMOVED lines=18> */
.L_x_22412:
[----:B------:R-:W-:Y:S02]  /*4740*/  IMAD.MOV.U32 R174, RZ, RZ, R180 ;  /* 0x000000ffffae7224 */ /* 0x000fe400078e00b4 */
.L_x_22413:
[----:B------:R-:W-:Y:S05]  /*4750*/  BSYNC B2 ;  /* 0x0000000000027941 */ /* 0x000fea0003800000 */
.L_x_22411:
        /* <DEDUP_REMOVED lines=16> */
.L_x_22417:
[----:B------:R-:W-:Y:S05]  /*4860*/  BSYNC B3 ;  /* 0x0000000000037941 */ /* 0x000fea0003800000 */
.L_x_22416:
        /* <DEDUP_REMOVED lines=43> */
.L_x_22415:
[----:B------:R-:W-:Y:S05]  /*4b20*/  BSYNC B2 ;  /* 0x0000000000027941 */ /* 0x000fea0003800000 */
.L_x_22414:
[----:B------:R-:W3:Y:S01]  /*4b30*/  I2F.U32 R121, R174 ;  /* 0x000000ae00797306 */ /* 0x000ee20000201000 */
[----:B-----5:R-:W-:Y:S01]  /*4b40*/  HADD2.F32 R124, -RZ, R104.H1_H1 ;  /* 0x30000068ff7c7230 */ /* 0x020fe20000004100 */
        /* <DEDUP_REMOVED lines=9> */
.L_x_22410:
[----:B------:R-:W-:Y:S05]  /*4be0*/  BSYNC B1 ;  /* 0x0000000000017941 */ /* 0x000fea0003800000 */
.L_x_22409:
        /* <DEDUP_REMOVED lines=18> */
.L_x_22421:
[----:B------:R-:W-:Y:S02]  /*4d10*/  MOV R174, R180 ;  /* 0x000000b400ae7202 */ /* 0x000fe40000000f00 */
.L_x_22422:
[----:B------:R-:W-:Y:S05]  /*4d20*/  BSYNC B2 ;  /* 0x0000000000027941 */ /* 0x000fea0003800000 */
.L_x_22420:
        /* <DEDUP_REMOVED lines=16> */
.L_x_22426:
[----:B------:R-:W-:Y:S05]  /*4e30*/  BSYNC B3 ;  /* 0x0000000000037941 */ /* 0x000fea0003800000 */
.L_x_22425:
        /* <DEDUP_REMOVED lines=44> */
.L_x_22424:
[----:B------:R-:W-:Y:S05]  /*5100*/  BSYNC B2 ;  /* 0x0000000000027941 */ /* 0x000fea0003800000 */
.L_x_22423:
[----:B------:R-:W3:Y:S01]  /*5110*/  I2F.U32 R122, R174 ;  /* 0x000000ae007a7306 */ /* 0x000ee20000201000 */
[----:B-----5:R-:W-:Y:S01]  /*5120*/  HADD2.F32 R125, -RZ, R105.H0_H0 ;  /* 0x20000069ff7d7230 */ /* 0x020fe20000004100 */
        /* <DEDUP_REMOVED lines=9> */
.L_x_22419:
[----:B------:R-:W-:Y:S05]  /*51c0*/  BSYNC B1 ;  /* 0x0000000000017941 */ /* 0x000fea0003800000 */
.L_x_22418:
        /* <DEDUP_REMOVED lines=18> */
.L_x_22430:
[----:B------:R-:W-:Y:S02]  /*52f0*/  MOV R174, R180 ;  /* 0x000000b400ae7202 */ /* 0x000fe40000000f00 */
.L_x_22431:
[----:B------:R-:W-:Y:S05]  /*5300*/  BSYNC B2 ;  /* 0x0000000000027941 */ /* 0x000fea0003800000 */
.L_x_22429:
        /* <DEDUP_REMOVED lines=16> */
.L_x_22435:
[----:B------:R-:W-:Y:S05]  /*5410*/  BSYNC B3 ;  /* 0x0000000000037941 */ /* 0x000fea0003800000 */
.L_x_22434:
        /* <DEDUP_REMOVED lines=44> */
.L_x_22433:
[----:B------:R-:W-:Y:S05]  /*56e0*/  BSYNC B2 ;  /* 0x0000000000027941 */ /* 0x000fea0003800000 */
.L_x_22432:
        /* <DEDUP_REMOVED lines=11> */
.L_x_22428:
[----:B------:R-:W-:Y:S05]  /*57a0*/  BSYNC B1 ;  /* 0x0000000000017941 */ /* 0x000fea0003800000 */
.L_x_22427:
        /* <DEDUP_REMOVED lines=18> */
.L_x_22439:
[----:B------:R-:W-:Y:S02]  /*58d0*/  MOV R174, R180 ;  /* 0x000000b400ae7202 */ /* 0x000fe40000000f00 */
.L_x_22440:
[----:B------:R-:W-:Y:S05]  /*58e0*/  BSYNC B2 ;  /* 0x0000000000027941 */ /* 0x000fea0003800000 */
.L_x_22438:
        /* <DEDUP_REMOVED lines=16> */
.L_x_22444:
[----:B------:R-:W-:Y:S05]  /*59f0*/  BSYNC B3 ;  /* 0x0000000000037941 */ /* 0x000fea0003800000 */
.L_x_22443:
        /* <DEDUP_REMOVED lines=44> */
.L_x_22442:
[----:B------:R-:W-:Y:S05]  /*5cc0*/  BSYNC B2 ;  /* 0x0000000000027941 */ /* 0x000fea0003800000 */
.L_x_22441:
[----:B------:R-:W3:Y:S01]  /*5cd0*/  I2F.U32 R124, R174 ;  /* 0x000000ae007c7306 */ /* 0x000ee20000201000 */
[----:B------:R-:W-:Y:S01]  /*5ce0*/  HADD2.F32 R127, -RZ, R106.H0_H0 ;  /* 0x2000006aff7f7230 */ /* 0x000fe20000004100 */
        /* <DEDUP_REMOVED lines=9> */
.L_x_22437:
[----:B------:R-:W-:Y:S05]  /*5d80*/  BSYNC B1 ;  /* 0x0000000000017941 */ /* 0x000fea0003800000 */
.L_x_22436:
        /* <DEDUP_REMOVED lines=18> */
.L_x_22448:
[----:B------:R-:W-:Y:S02]  /*5eb0*/  MOV R174, R180 ;  /* 0x000000b400ae7202 */ /* 0x000fe40000000f00 */
.L_x_22449:
[----:B------:R-:W-:Y:S05]  /*5ec0*/  BSYNC B2 ;  /* 0x0000000000027941 */ /* 0x000fea0003800000 */
.L_x_22447:
        /* <DEDUP_REMOVED lines=16> */
.L_x_22453:
[----:B------:R-:W-:Y:S05]  /*5fd0*/  BSYNC B3 ;  /* 0x0000000000037941 */ /* 0x000fea0003800000 */
.L_x_22452:
        /* <DEDUP_REMOVED lines=44> */
.L_x_22451:
[----:B------:R-:W-:Y:S05]  /*62a0*/  BSYNC B2 ;  /* 0x0000000000027941 */ /* 0x000fea0003800000 */
.L_x_22450:
[----:B------:R-:W3:Y:S01]  /*62b0*/  I2F.U32 R125, R174 ;  /* 0x000000ae007d7306 */ /* 0x000ee20000201000 */
[----:B------:R-:W-:Y:S01]  /*62c0*/  HADD2.F32 R185, -RZ, R106.H1_H1 ;  /* 0x3000006affb97230 */ /* 0x000fe20000004100 */
        /* <DEDUP_REMOVED lines=9> */
.L_x_22446:
[----:B------:R-:W-:Y:S05]  /*6360*/  BSYNC B1 ;  /* 0x0000000000017941 */ /* 0x000fea0003800000 */
.L_x_22445:
        /* <DEDUP_REMOVED lines=18> */
.L_x_22457:
[----:B------:R-:W-:Y:S02]  /*6490*/  MOV R174, R180 ;  /* 0x000000b400ae7202 */ /* 0x000fe40000000f00 */
.L_x_22458:
[----:B------:R-:W-:Y:S05]  /*64a0*/  BSYNC B2 ;  /* 0x0000000000027941 */ /* 0x000fea0003800000 */
.L_x_22456:
        /* <DEDUP_REMOVED lines=16> */
.L_x_22462:
[----:B------:R-:W-:Y:S05]  /*65b0*/  BSYNC B3 ;  /* 0x0000000000037941 */ /* 0x000fea0003800000 */
.L_x_22461:
        /* <DEDUP_REMOVED lines=44> */
.L_x_22460:
[----:B------:R-:W-:Y:S05]  /*6880*/  BSYNC B2 ;  /* 0x0000000000027941 */ /* 0x000fea0003800000 */
.L_x_22459:
        /* <DEDUP_REMOVED lines=11> */
.L_x_22455:
[----:B------:R-:W-:Y:S05]  /*6940*/  BSYNC B1 ;  /* 0x0000000000017941 */ /* 0x000fea0003800000 */
.L_x_22454:
        /* <DEDUP_REMOVED lines=18> */
.L_x_22466:
[----:B------:R-:W-:Y:S02]  /*6a70*/  MOV R198, R180 ;  /* 0x000000b400c67202 */ /* 0x000fe40000000f00 */
.L_x_22467:
[----:B------:R-:W-:Y:S05]  /*6a80*/  BSYNC B2 ;  /* 0x0000000000027941 */ /* 0x000fea0003800000 */
.L_x_22465:
        /* <DEDUP_REMOVED lines=16> */
.L_x_22471:
[----:B------:R-:W-:Y:S05]  /*6b90*/  BSYNC B3 ;  /* 0x0000000000037941 */ /* 0x000fea0003800000 */
.L_x_22470:
        /* <DEDUP_REMOVED lines=44> */
.L_x_22469:
[----:B------:R-:W-:Y:S05]  /*6e60*/  BSYNC B2 ;  /* 0x0000000000027941 */ /* 0x000fea0003800000 */
.L_x_22468:
[----:B------:R-:W3:Y:S01]  /*6e70*/  I2F.U32 R127, R198 ;  /* 0x000000c6007f7306 */ /* 0x000ee20000201000 */
[----:B------:R-:W-:Y:S01]  /*6e80*/  HADD2.F32 R187, -RZ, R107.H1_H1 ;  /* 0x3000006bffbb7230 */ /* 0x000fe20000004100 */
        /* <DEDUP_REMOVED lines=9> */
.L_x_22464:
[----:B------:R-:W-:Y:S05]  /*6f20*/  BSYNC B1 ;  /* 0x0000000000017941 */ /* 0x000fea0003800000 */
.L_x_22463:
        /* <DEDUP_REMOVED lines=26> */
.L_x_22473:
[----:B------:R-:W-:Y:S05]  /*70d0*/  BSYNC B1 ;  /* 0x0000000000017941 */ /* 0x000fea0003800000 */
.L_x_22472:
[----:B------:R-:W-:Y:S02]  /*70e0*/  IADD3 R188, R188, 0x100, RZ ;  /* 0x00000100bcbc7810 */ /* 0x000fe40007ffe0ff */
[----:B------:R-:W-:Y:S02]  /*70f0*/  IADD3 R145, R145, 0x100, RZ ;  /* 0x0000010091917810 */ /* 0x000fe40007ffe0ff */
.L_x_22399:
[----:B------:R-:W-:Y:S05]  /*7100*/  BSYNC B0 ;  /* 0x0000000000007941 */ /* 0x000fea0003800000 */
.L_x_22398:
        /* <DEDUP_REMOVED lines=31> */
.L_x_22479:
[----:B------:R-:W-:Y:S02]  /*7300*/  IMAD.MOV.U32 R189, RZ, RZ, R180 ;  /* 0x000000ffffbd7224 */ /* 0x000fe400078e00b4 */
.L_x_22480:
[----:B------:R-:W-:Y:S05]  /*7310*/  BSYNC B2 ;  /* 0x0000000000027941 */ /* 0x000fea0003800000 */
.L_x_22478:
        /* <DEDUP_REMOVED lines=16> */
.L_x_22484:
[----:B------:R-:W-:Y:S05]  /*7420*/  BSYNC B3 ;  /* 0x0000000000037941 */ /* 0x000fea0003800000 */
.L_x_22483:
        /* <DEDUP_REMOVED lines=43> */
.L_x_22482:
[----:B------:R-:W-:Y:S05]  /*76e0*/  BSYNC B2 ;  /* 0x0000000000027941 */ /* 0x000fea0003800000 */
.L_x_22481:
        /* <DEDUP_REMOVED lines=11> */
.L_x_22477:
[----:B----4-:R-:W-:Y:S05]  /*77a0*/  BSYNC B1 ;  /* 0x0000000000017941 */ /* 0x010fea0003800000 */
.L_x_22476:
        /* <DEDUP_REMOVED lines=18> */
.L_x_22488:
[----:B------:R-:W-:Y:S02]  /*78d0*/  MOV R174, R180 ;  /* 0x000000b400ae7202 */ /* 0x000fe40000000f00 */
.L_x_22489:
[----:B------:R-:W-:Y:S05]  /*78e0*/  BSYNC B2 ;  /* 0x0000000000027941 */ /* 0x000fea0003800000 */
.L_x_22487:
        /* <DEDUP_REMOVED lines=16> */
.L_x_22493:
[----:B------:R-:W-:Y:S05]  /*79f0*/  BSYNC B3 ;  /* 0x0000000000037941 */ /* 0x000fea0003800000 */
.L_x_22492:
        /* <DEDUP_REMOVED lines=43> */
.L_x_22491:
[----:B------:R-:W-:Y:S05]  /*7cb0*/  BSYNC B2 ;  /* 0x0000000000027941 */ /* 0x000fea0003800000 */
.L_x_22490:
        /* <DEDUP_REMOVED lines=11> */
.L_x_22486:
[----:B------:R-:W-:Y:S05]  /*7d70*/  BSYNC B1 ;  /* 0x0000000000017941 */ /* 0x000fea0003800000 */
.L_x_22485:
        /* <DEDUP_REMOVED lines=18> */
.L_x_22497:
[----:B------:R-:W-:Y:S02]  /*7ea0*/  IMAD.MOV.U32 R174, RZ, RZ, R180 ;  /* 0x000000ffffae7224 */ /* 0x000fe400078e00b4 */
.L_x_22498:
[----:B------:R-:W-:Y:S05]  /*7eb0*/  BSYNC B2 ;  /* 0x0000000000027941 */ /* 0x000fea0003800000 */
.L_x_22496:
        /* <DEDUP_REMOVED lines=16> */
.L_x_22502:
[----:B------:R-:W-:Y:S05]  /*7fc0*/  BSYNC B3 ;  /* 0x0000000000037941 */ /* 0x000fea0003800000 */
.L_x_22501:
        /* <DEDUP_REMOVED lines=44> */
.L_x_22500:
[----:B------:R-:W-:Y:S05]  /*8290*/  BSYNC B2 ;  /* 0x0000000000027941 */ /* 0x000fea0003800000 */
.L_x_22499:
        /* <DEDUP_REMOVED lines=11> */
.L_x_22495:
[----:B------:R-:W-:Y:S05]  /*8350*/  BSYNC B1 ;  /* 0x0000000000017941 */ /* 0x000fea0003800000 */
.L_x_22494:
        /* <DEDUP_REMOVED lines=18> */
.L_x_22506:
[----:B------:R-:W-:Y:S02]  /*8480*/  IMAD.MOV.U32 R174, RZ, RZ, R180 ;  /* 0x000000ffffae7224 */ /* 0x000fe400078e00b4 */
.L_x_22507:
[----:B------:R-:W-:Y:S05]  /*8490*/  BSYNC B2 ;  /* 0x0000000000027941 */ /* 0x000fea0003800000 */
.L_x_22505:
        /* <DEDUP_REMOVED lines=16> */
.L_x_22511:
[----:B------:R-:W-:Y:S05]  /*85a0*/  BSYNC B3 ;  /* 0x0000000000037941 */ /* 0x000fea0003800000 */
.L_x_22510:
        /* <DEDUP_REMOVED lines=44> */
.L_x_22509:
[----:B------:R-:W-:Y:S05]  /*8870*/  BSYNC B2 ;  /* 0x0000000000027941 */ /* 0x000fea0003800000 */
.L_x_22508:
        /* <DEDUP_REMOVED lines=11> */
.L_x_22504:
[----:B------:R-:W-:Y:S05]  /*8930*/  BSYNC B1 ;  /* 0x0000000000017941 */ /* 0x000fea0003800000 */
.L_x_22503:
        /* <DEDUP_REMOVED lines=18> */
.L_x_22515:
[----:B------:R-:W-:Y:S02]  /*8a60*/  IMAD.MOV.U32 R174, RZ, RZ, R180 ;  /* 0x000000ffffae7224 */ /* 0x000fe400078e00b4 */
.L_x_22516:
[----:B------:R-:W-:Y:S05]  /*8a70*/  BSYNC B2 ;  /* 0x0000000000027941 */ /* 0x000fea0003800000 */
.L_x_22514:
        /* <DEDUP_REMOVED lines=16> */
.L_x_22520:
[----:B------:R-:W-:Y:S05]  /*8b80*/  BSYNC B3 ;  /* 0x0000000000037941 */ /* 0x000fea0003800000 */
.L_x_22519:
        /* <DEDUP_REMOVED lines=44> */
.L_x_22518:
[----:B------:R-:W-:Y:S05]  /*8e50*/  BSYNC B2 ;  /* 0x0000000000027941 */ /* 0x000fea0003800000 */
.L_x_22517:
        /* <DEDUP_REMOVED lines=11> */
.L_x_22513:
[----:B------:R-:W-:Y:S05]  /*8f10*/  BSYNC B1 ;  /* 0x0000000000017941 */ /* 0x000fea0003800000 */
.L_x_22512:
        /* <DEDUP_REMOVED lines=18> */
.L_x_22524:
[----:B------:R-:W-:Y:S02]  /*9040*/  IMAD.MOV.U32 R174, RZ, RZ, R180 ;  /* 0x000000ffffae7224 */ /* 0x000fe400078e00b4 */
.L_x_22525:
[----:B------:R-:W-:Y:S05]  /*9050*/  BSYNC B2 ;  /* 0x0000000000027941 */ /* 0x000fea0003800000 */
.L_x_22523:
        /* <DEDUP_REMOVED lines=16> */
.L_x_22529:
[----:B------:R-:W-:Y:S05]  /*9160*/  BSYNC B3 ;  /* 0x0000000000037941 */ /* 0x000fea0003800000 */
.L_x_22528:
        /* <DEDUP_REMOVED lines=44> */
.L_x_22527:
[----:B------:R-:W-:Y:S05]  /*9430*/  BSYNC B2 ;  /* 0x0000000000027941 */ /* 0x000fea0003800000 */
.L_x_22526:
        /* <DEDUP_REMOVED lines=11> */
.L_x_22522:
[----:B------:R-:W-:Y:S05]  /*94f0*/  BSYNC B1 ;  /* 0x0000000000017941 */ /* 0x000fea0003800000 */
.L_x_22521:
        /* <DEDUP_REMOVED lines=18> */
.L_x_22533:
[----:B------:R-:W-:Y:S02]  /*9620*/  IMAD.MOV.U32 R174, RZ, RZ, R180 ;  /* 0x000000ffffae7224 */ /* 0x000fe400078e00b4 */
.L_x_22534:
[----:B------:R-:W-:Y:S05]  /*9630*/  BSYNC B2 ;  /* 0x0000000000027941 */ /* 0x000fea0003800000 */
.L_x_22532:
        /* <DEDUP_REMOVED lines=16> */
.L_x_22538:
[----:B------:R-:W-:Y:S05]  /*9740*/  BSYNC B3 ;  /* 0x0000000000037941 */ /* 0x000fea0003800000 */
.L_x_22537:
        /* <DEDUP_REMOVED lines=44> */
.L_x_22536:
[----:B------:R-:W-:Y:S05]  /*9a10*/  BSYNC B2 ;  /* 0x0000000000027941 */ /* 0x000fea0003800000 */
.L_x_22535:
        /* <DEDUP_REMOVED lines=11> */
.L_x_22531:
[----:B------:R-:W-:Y:S05]  /*9ad0*/  BSYNC B1 ;  /* 0x0000000000017941 */ /* 0x000fea0003800000 */
.L_x_22530:
        /* <DEDUP_REMOVED lines=18> */
.L_x_22542:
[----:B------:R-:W-:Y:S02]  /*9c00*/  IMAD.MOV.U32 R198, RZ, RZ, R180 ;  /* 0x000000ffffc67224 */ /* 0x000fe400078e00b4 */
.L_x_22543:
[----:B------:R-:W-:Y:S05]  /*9c10*/  BSYNC B2 ;  /* 0x0000000000027941 */ /* 0x000fea0003800000 */
.L_x_22541:
        /* <DEDUP_REMOVED lines=16> */
.L_x_22547:
[----:B------:R-:W-:Y:S05]  /*9d20*/  BSYNC B3 ;  /* 0x0000000000037941 */ /* 0x000fea0003800000 */
.L_x_22546:
        /* <DEDUP_REMOVED lines=44> */
.L_x_22545:
[----:B------:R-:W-:Y:S05]  /*9ff0*/  BSYNC B2 ;  /* 0x0000000000027941 */ /* 0x000fea0003800000 */
.L_x_22544:
        /* <DEDUP_REMOVED lines=11> */
.L_x_22540:
[----:B------:R-:W-:Y:S05]  /*a0b0*/  BSYNC B1 ;  /* 0x0000000000017941 */ /* 0x000fea0003800000 */
.L_x_22539:
        /* <DEDUP_REMOVED lines=26> */
.L_x_22549:
[----:B------:R-:W-:Y:S05]  /*a260*/  BSYNC B1 ;  /* 0x0000000000017941 */ /* 0x000fea0003800000 */
.L_x_22548:
[----:B------:R-:W-:Y:S02]  /*a270*/  IADD3 R188, R188, 0x100, RZ ;  /* 0x00000100bcbc7810 */ /* 0x000fe40007ffe0ff */
[----:B------:R-:W-:Y:S02]  /*a280*/  IADD3 R145, R145, 0x100, RZ ;  /* 0x0000010091917810 */ /* 0x000fe40007ffe0ff */
.L_x_22475:
[----:B------:R-:W-:Y:S05]  /*a290*/  BSYNC B0 ;  /* 0x0000000000007941 */ /* 0x000fea0003800000 */
.L_x_22474:
        /* <DEDUP_REMOVED lines=30> */
.L_x_22555:
[----:B------:R-:W-:Y:S02]  /*a480*/  MOV R147, R180 ;  /* 0x000000b400937202 */ /* 0x000fe40000000f00 */
.L_x_22556:
[----:B------:R-:W-:Y:S05]  /*a490*/  BSYNC B2 ;  /* 0x0000000000027941 */ /* 0x000fea0003800000 */
.L_x_22554:
        /* <DEDUP_REMOVED lines=16> */
.L_x_22560:
[----:B------:R-:W-:Y:S05]  /*a5a0*/  BSYNC B3 ;  /* 0x0000000000037941 */ /* 0x000fea0003800000 */
.L_x_22559:
        /* <DEDUP_REMOVED lines=43> */
.L_x_22558:
[----:B------:R-:W-:Y:S05]  /*a860*/  BSYNC B2 ;  /* 0x0000000000027941 */ /* 0x000fea0003800000 */
.L_x_22557:
        /* <DEDUP_REMOVED lines=11> */
.L_x_22553:
[----:B---3--:R-:W-:Y:S05]  /*a920*/  BSYNC B1 ;  /* 0x0000000000017941 */ /* 0x008fea0003800000 */
.L_x_22552:
        /* <DEDUP_REMOVED lines=18> */
.L_x_22564:
[----:B------:R-:W-:Y:S02]  /*aa50*/  IMAD.MOV.U32 R147, RZ, RZ, R180 ;  /* 0x000000ffff937224 */ /* 0x000fe400078e00b4 */
.L_x_22565:
[----:B------:R-:W-:Y:S05]  /*aa60*/  BSYNC B2 ;  /* 0x0000000000027941 */ /* 0x000fea0003800000 */
.L_x_22563:
        /* <DEDUP_REMOVED lines=16> */
.L_x_22569:
[----:B------:R-:W-:Y:S05]  /*ab70*/  BSYNC B3 ;  /* 0x0000000000037941 */ /* 0x000fea0003800000 */
.L_x_22568:
        /* <DEDUP_REMOVED lines=43> */
.L_x_22567:
[----:B------:R-:W-:Y:S05]  /*ae30*/  BSYNC B2 ;  /* 0x0000000000027941 */ /* 0x000fea0003800000 */
.L_x_22566:
        /* <DEDUP_REMOVED lines=11> */
.L_x_22562:
[----:B------:R-:W-:Y:S05]  /*aef0*/  BSYNC B1 ;  /* 0x0000000000017941 */ /* 0x000fea0003800000 */
.L_x_22561:
        /* <DEDUP_REMOVED lines=18> */
.L_x_22573:
[----:B------:R-:W-:Y:S02]  /*b020*/  IMAD.MOV.U32 R147, RZ, RZ, R180 ;  /* 0x000000ffff937224 */ /* 0x000fe400078e00b4 */
.L_x_22574:
[----:B------:R-:W-:Y:S05]  /*b030*/  BSYNC B2 ;  /* 0x0000000000027941 */ /* 0x000fea0003800000 */
.L_x_22572:
        /* <DEDUP_REMOVED lines=16> */
.L_x_22578:
[----:B------:R-:W-:Y:S05]  /*b140*/  BSYNC B3 ;  /* 0x0000000000037941 */ /* 0x000fea0003800000 */
.L_x_22577:
        /* <DEDUP_REMOVED lines=44> */
.L_x_22576:
[----:B------:R-:W-:Y:S05]  /*b410*/  BSYNC B2 ;  /* 0x0000000000027941 */ /* 0x000fea0003800000 */
.L_x_22575:
        /* <DEDUP_REMOVED lines=11> */
.L_x_22571:
[----:B------:R-:W-:Y:S05]  /*b4d0*/  BSYNC B1 ;  /* 0x0000000000017941 */ /* 0x000fea0003800000 */
.L_x_22570:
        /* <DEDUP_REMOVED lines=18> */
.L_x_22582:
[----:B------:R-:W-:Y:S02]  /*b600*/  IMAD.MOV.U32 R147, RZ, RZ, R180 ;  /* 0x000000ffff937224 */ /* 0x000fe400078e00b4 */
.L_x_22583:
[----:B------:R-:W-:Y:S05]  /*b610*/  BSYNC B2 ;  /* 0x0000000000027941 */ /* 0x000fea0003800000 */
.L_x_22581:
        /* <DEDUP_REMOVED lines=16> */
.L_x_22587:
[----:B------:R-:W-:Y:S05]  /*b720*/  BSYNC B3 ;  /* 0x0000000000037941 */ /* 0x000fea0003800000 */
.L_x_22586:
        /* <DEDUP_REMOVED lines=44> */
.L_x_22585:
[----:B------:R-:W-:Y:S05]  /*b9f0*/  BSYNC B2 ;  /* 0x0000000000027941 */ /* 0x000fea0003800000 */
.L_x_22584:
[----:B------:R-:W3:Y:S01]  /*ba00*/  I2F.U32 R139, R147 ;  /* 0x00000093008b7306 */ /* 0x000ee20000201000 */
[----:B------:R-:W-:Y:S01]  /*ba10*/  HFMA2.MMA R140, -RZ, RZ, 0.1171875, 0 ;  /* 0x2f800000ff8c7435 */ /* 0x000fe200000001ff */
[----:B-----5:R-:W-:-:S05]  /*ba20*/  HADD2.F32 R142, -RZ, R105.H1_H1 ;  /* 0x30000069ff8e7230 */ /* 0x020fca0000004100 */
        /* <DEDUP_REMOVED lines=8> */
.L_x_22580:
[----:B------:R-:W-:Y:S05]  /*bab0*/  BSYNC B1 ;  /* 0x0000000000017941 */ /* 0x000fea0003800000 */
.L_x_22579:
        /* <DEDUP_REMOVED lines=18> */
.L_x_22591:
[----:B------:R-:W-:Y:S02]  /*bbe0*/  IMAD.MOV.U32 R147, RZ, RZ, R180 ;  /* 0x000000ffff937224 */ /* 0x000fe400078e00b4 */
.L_x_22592:
[----:B------:R-:W-:Y:S05]  /*bbf0*/  BSYNC B2 ;  /* 0x0000000000027941 */ /* 0x000fea0003800000 */
.L_x_22590:
        /* <DEDUP_REMOVED lines=16> */
.L_x_22596:
[----:B------:R-:W-:Y:S05]  /*bd00*/  BSYNC B3 ;  /* 0x0000000000037941 */ /* 0x000fea0003800000 */
.L_x_22595:
        /* <DEDUP_REMOVED lines=44> */
.L_x_22594:
[----:B------:R-:W-:Y:S05]  /*bfd0*/  BSYNC B2 ;  /* 0x0000000000027941 */ /* 0x000fea0003800000 */
.L_x_22593:
[----:B------:R-:W3:Y:S01]  /*bfe0*/  I2F.U32 R140, R147 ;  /* 0x00000093008c7306 */ /* 0x000ee20000201000 */
[----:B------:R-:W-:Y:S01]  /*bff0*/  HFMA2.MMA R141, -RZ, RZ, 0.1171875, 0 ;  /* 0x2f800000ff8d7435 */ /* 0x000fe200000001ff */
[----:B------:R-:W-:-:S05]  /*c000*/  HADD2.F32 R143, -RZ, R106.H0_H0 ;  /* 0x2000006aff8f7230 */ /* 0x000fca0000004100 */
        /* <DEDUP_REMOVED lines=8> */
.L_x_22589:
[----:B------:R-:W-:Y:S05]  /*c090*/  BSYNC B1 ;  /* 0x0000000000017941 */ /* 0x000fea0003800000 */
.L_x_22588:
        /* <DEDUP_REMOVED lines=18> */
.L_x_22600:
[----:B------:R-:W-:Y:S02]  /*c1c0*/  IMAD.MOV.U32 R147, RZ, RZ, R180 ;  /* 0x000000ffff937224 */ /* 0x000fe400078e00b4 */
.L_x_22601:
[----:B------:R-:W-:Y:S05]  /*c1d0*/  BSYNC B2 ;  /* 0x0000000000027941 */ /* 0x000fea0003800000 */
.L_x_22599:
        /* <DEDUP_REMOVED lines=16> */
.L_x_22605:
[----:B------:R-:W-:Y:S05]  /*c2e0*/  BSYNC B3 ;  /* 0x0000000000037941 */ /* 0x000fea0003800000 */
.L_x_22604:
        /* <DEDUP_REMOVED lines=44> */
.L_x_22603:
[----:B------:R-:W-:Y:S05]  /*c5b0*/  BSYNC B2 ;  /* 0x0000000000027941 */ /* 0x000fea0003800000 */
.L_x_22602:
[----:B------:R-:W3:Y:S01]  /*c5c0*/  I2F.U32 R141, R147 ;  /* 0x00000093008d7306 */ /* 0x000ee20000201000 */
[----:B------:R-:W-:Y:S01]  /*c5d0*/  HFMA2.MMA R142, -RZ, RZ, 0.1171875, 0 ;  /* 0x2f800000ff8e7435 */ /* 0x000fe200000001ff */
[----:B------:R-:W-:-:S05]  /*c5e0*/  HADD2.F32 R174, -RZ, R106.H1_H1 ;  /* 0x3000006affae7230 */ /* 0x000fca0000004100 */
        /* <DEDUP_REMOVED lines=8> */
.L_x_22598:
[----:B------:R-:W-:Y:S05]  /*c670*/  BSYNC B1 ;  /* 0x0000000000017941 */ /* 0x000fea0003800000 */
.L_x_22597:
        /* <DEDUP_REMOVED lines=18> */
.L_x_22609:
[----:B------:R-:W-:Y:S02]  /*c7a0*/  IMAD.MOV.U32 R174, RZ, RZ, R180 ;  /* 0x000000ffffae7224 */ /* 0x000fe400078e00b4 */
.L_x_22610:
[----:B------:R-:W-:Y:S05]  /*c7b0*/  BSYNC B2 ;  /* 0x0000000000027941 */ /* 0x000fea0003800000 */
.L_x_22608:
        /* <DEDUP_REMOVED lines=16> */
.L_x_22614:
[----:B------:R-:W-:Y:S05]  /*c8c0*/  BSYNC B3 ;  /* 0x0000000000037941 */ /* 0x000fea0003800000 */
.L_x_22613:
        /* <DEDUP_REMOVED lines=44> */
.L_x_22612:
[----:B------:R-:W-:Y:S05]  /*cb90*/  BSYNC B2 ;  /* 0x0000000000027941 */ /* 0x000fea0003800000 */
.L_x_22611:
        /* <DEDUP_REMOVED lines=11> */
.L_x_22607:
[----:B------:R-:W-:Y:S05]  /*cc50*/  BSYNC B1 ;  /* 0x0000000000017941 */ /* 0x000fea0003800000 */
.L_x_22606:
        /* <DEDUP_REMOVED lines=18> */
.L_x_22618:
[----:B------:R-:W-:Y:S02]  /*cd80*/  IMAD.MOV.U32 R189, RZ, RZ, R180 ;  /* 0x000000ffffbd7224 */ /* 0x000fe400078e00b4 */
.L_x_22619:
[----:B------:R-:W-:Y:S05]  /*cd90*/  BSYNC B2 ;  /* 0x0000000000027941 */ /* 0x000fea0003800000 */
.L_x_22617:
        /* <DEDUP_REMOVED lines=16> */
.L_x_22623:
[----:B------:R-:W-:Y:S05]  /*cea0*/  BSYNC B3 ;  /* 0x0000000000037941 */ /* 0x000fea0003800000 */
.L_x_22622:
        /* <DEDUP_REMOVED lines=44> */
.L_x_22621:
[----:B------:R-:W-:Y:S05]  /*d170*/  BSYNC B2 ;  /* 0x0000000000027941 */ /* 0x000fea0003800000 */
.L_x_22620:
[----:B------:R-:W3:Y:S01]  /*d180*/  I2F.U32 R143, R189 ;  /* 0x000000bd008f7306 */ /* 0x000ee20000201000 */
[----:B-1----:R-:W-:Y:S01]  /*d190*/  HFMA2.MMA R190, -RZ, RZ, 0.1171875, 0 ;  /* 0x2f800000ffbe7435 */ /* 0x002fe200000001ff */
[----:B------:R-:W-:-:S05]  /*d1a0*/  HADD2.F32 R147, -RZ, R107.H1_H1 ;  /* 0x3000006bff937230 */ /* 0x000fca0000004100 */
        /* <DEDUP_REMOVED lines=8> */
.L_x_22616:
[----:B------:R-:W-:Y:S05]  /*d230*/  BSYNC B1 ;  /* 0x0000000000017941 */ /* 0x000fea0003800000 */
.L_x_22615:
        /* <DEDUP_REMOVED lines=25> */
.L_x_22551:
[----:B------:R-:W-:Y:S05]  /*d3d0*/  BSYNC B0 ;  /* 0x0000000000007941 */ /* 0x000fea0003800000 */
.L_x_22550:
        /* <DEDUP_REMOVED lines=42> */
.L_x_22636:
        /* <DEDUP_REMOVED lines=85> */
.L_x_22637:
        /* <DEDUP_REMOVED lines=20> */
[----:B-1----:R-:W-:Y:S02]  /*dd10*/  IMAD.IADD R193, R190, 0x1, R145 ;  /* 0x00000001bec17824 */ /* 0x002fe400078e0291 */
[----:B------:R-:W-:Y:S03]  /*dd20*/  I2F R190, R190 ;  /* 0x000000be00be7306 */ /* 0x000fe60000201400 */
[----:B------:R-:W1:Y:S05]  /*dd30*/  SHFL.DOWN PT, R200, R193, 0x2, 0x1f ;  /* 0x08401f00c1c87f89 */ /* 0x000e6a00000e0000 */
[----:B------:R-:W3:Y:S01]  /*dd40*/  I2F R195, R193 ;  /* 0x000000c100c37306 */ /* 0x000ee20000201400 */
[----:B--2---:R-:W2:Y:S07]  /*dd50*/  SHFL.DOWN PT, R191, R188, 0x4, 0x1f ;  /* 0x08801f00bcbf7f89 */ /* 0x004eae00000e0000 */
[----:B---3--:R-:W3:Y:S01]  /*dd60*/  MUFU.RCP R192, R195 ;  /* 0x000000c300c07308 */ /* 0x008ee20000001000 */
[----:B-1----:R-:W-:Y:S01]  /*dd70*/  IADD3 R201, R193, R200, RZ ;  /* 0x000000c8c1c97210 */ /* 0x002fe20007ffe0ff */
[----:B------:R-:W1:Y:S06]  /*dd80*/  SHFL.DOWN PT, R194, R189, 0x4, 0x1f ;  /* 0x08801f00bdc27f89 */ /* 0x000e6c00000e0000 */
[----:B------:R-:W4:Y:S08]  /*dd90*/  I2F R193, R201 ;  /* 0x000000c900c17306 */ /* 0x000f300000201400 */
[----:B------:R-:W0:Y:S01]  /*dda0*/  I2F R200, R200 ;  /* 0x000000c800c87306 */ /* 0x000e220000201400 */
[----:B--2---:R-:W-:-:S02]  /*ddb0*/  FMUL.FTZ R199, R191, R190 ;  /* 0x000000bebfc77220 */ /* 0x004fc40000410000 */
[----:B------:R-:W-:Y:S02]  /*ddc0*/  FADD.FTZ R191, -R191, R188 ;  /* 0x000000bcbfbf7221 */ /* 0x000fe40000010100 */
[----:B------:R-:W-:Y:S02]  /*ddd0*/  FFMA.FTZ R199, R198, R188, R199 ;  /* 0x000000bcc6c77223 */ /* 0x000fe400000100c7 */
[----:B------:R-:W-:Y:S02]  /*dde0*/  FMUL.FTZ R191, R191, R191 ;  /* 0x000000bfbfbf7220 */ /* 0x000fe40000410000 */
[----:B---3--:R-:W-:Y:S02]  /*ddf0*/  FMUL.FTZ R188, R192, R199 ;  /* 0x000000c7c0bc7220 */ /* 0x008fe40000410000 */
[----:B------:R-:W-:Y:S02]  /*de00*/  FMUL.FTZ R191, R191, R198 ;  /* 0x000000c6bfbf7220 */ /* 0x000fe40000410000 */
[----:B-1----:R-:W-:Y:S01]  /*de10*/  FADD.FTZ R189, R194, R189 ;  /* 0x000000bdc2bd7221 */ /* 0x002fe20000010000 */
        /* <DEDUP_REMOVED lines=87> */
.L_x_22629:
[----:B------:R-:W-:Y:S05]  /*e390*/  BSYNC B1 ;  /* 0x0000000000017941 */ /* 0x000fea0003800000 */
.L_x_22628:
        /* <DEDUP_REMOVED lines=35> */
.L_x_22631:
[----:B------:R-:W-:Y:S05]  /*e5d0*/  BSYNC B1 ;  /* 0x0000000000017941 */ /* 0x000fea0003800000 */
.L_x_22630:
        /* <DEDUP_REMOVED lines=35> */
.L_x_22633:
[----:B------:R-:W-:Y:S05]  /*e810*/  BSYNC B1 ;  /* 0x0000000000017941 */ /* 0x000fea0003800000 */
.L_x_22632:
        /* <DEDUP_REMOVED lines=32> */
.L_x_22627:
[----:B-1----:R-:W-:Y:S05]  /*ea20*/  BSYNC B0 ;  /* 0x0000000000007941 */ /* 0x002fea0003800000 */
.L_x_22626:
[----:B------:R-:W-:Y:S02]  /*ea30*/  IADD3 R157, R157, c[0x0][0x160], RZ ;  /* 0x000058009d9d7a10 */ /* 0x000fe40007ffe0ff */
[----:B------:R-:W-:Y:S02]  /*ea40*/  LOP3.LUT P3, RZ, R176, 0xff, RZ, 0xc0, !PT ;  /* 0x000000ffb0ff7812 */ /* 0x000fe4000786c0ff */
[----:B------:R-:W-:Y:S02]  /*ea50*/  ISETP.GE.AND P2, PT, R157, c[0x0][0x164], PT ;  /* 0x000059009d007a0c */ /* 0x000fe40003f46270 */
[----:B------:R-:W-:-:S11]  /*ea60*/  SEL R176, RZ, 0x1, P3 ;  /* 0x00000001ffb07807 */ /* 0x000fd60001800000 */
[----:B0-----:R-:W-:Y:S01]  /*ea70*/  @P2 CALL.REL.NOINC `(.L_x_22634) ;  /* 0x0000001000002944 */ /* 0x001fe20003c00000 */
[----:B------:R-:W-:Y:S05]  /*ea80*/  BRA `(.L_x_22635) ;  /* 0xffff225000007947 */ /* 0x000fea000383ffff */
.L_x_22634:
[----:B------:R-:W-:Y:S05]  /*ea90*/  EXIT ;  /* 0x000000000000794d */ /* 0x000fea0003800000 */
.L_x_22624:
[----:B------:R-:W-:Y:S01]  /*eaa0*/  IMAD.MOV.U32 R194, RZ, RZ, 0x1 ;  /* 0x00000001ffc27424 */ /* 0x000fe200078e00ff */
[----:B------:R-:W-:Y:S01]  /*eab0*/  MOV R193, 0xffffffff ;  /* 0xffffffff00c17802 */ /* 0x000fe20000000f00 */
[----:B------:R-:W-:Y:S01]  /*eac0*/  IMAD.MOV.U32 R192, RZ, RZ, 0x1f ;  /* 0x0000001fffc07424 */ /* 0x000fe200078e00ff */
[----:B------:R-:W-:Y:S02]  /*ead0*/  MOV R190, 0xeaf0 ;  /* 0x0000eaf000be7802 */ /* 0x000fe40000000f00 */
[----:B0-2--5:R-:W-:Y:S05]  /*eae0*/  CALL.REL.NOINC `($__internal_126_$__cuda_sm70_shflsync_bfly_p) ;  /* 0x000007c000007944 */ /* 0x025fea0003c00000 */
[----:B-1----:R-:W-:Y:S01]  /*eaf0*/  IMAD.MOV.U32 R188, RZ, RZ, R194 ;  /* 0x000000ffffbc7224 */ /* 0x002fe200078e00c2 */
[----:B0-----:R-:W-:Y:S05]  /*eb00*/  BRA `(.L_x_22636) ;  /* 0xffffeb7000007947 */ /* 0x001fea000383ffff */
.L_x_22625:
[----:B------:R-:W-:Y:S01]  /*eb10*/  HFMA2.MMA R194, -RZ, RZ, 0, 1.1920928955078125e-07 ;  /* 0x00000002ffc27435 */ /* 0x000fe200000001ff */
[----:B-1----:R-:W-:Y:S01]  /*eb20*/  IMAD.MOV.U32 R147, RZ, RZ, R195 ;  /* 0x000000ffff937224 */ /* 0x002fe200078e00c3 */
[----:B------:R-:W-:Y:S01]  /*eb30*/  MOV R190, 0xeb70 ;  /* 0x0000eb7000be7802 */ /* 0x000fe20000000f00 */
[----:B------:R-:W-:Y:S02]  /*eb40*/  IMAD.MOV.U32 R192, RZ, RZ, 0x1f ;  /* 0x0000001fffc07424 */ /* 0x000fe400078e00ff */
[----:B------:R-:W-:Y:S02]  /*eb50*/  IMAD.MOV.U32 R193, RZ, RZ, -0x1 ;  /* 0xffffffffffc17424 */ /* 0x000fe400078e00ff */
[----:B0-2--5:R-:W-:Y:S05]  /*eb60*/  CALL.REL.NOINC `($__internal_126_$__cuda_sm70_shflsync_bfly_p) ;  /* 0x0000074000007944 */ /* 0x025fea0003c00000 */
[----:B01----:R-:W-:Y:S01]  /*eb70*/  FADD.FTZ R147, R195, R194 ;  /* 0x000000c2c3937221 */ /* 0x003fe20000010000 */
[----:B------:R-:W-:Y:S01]  /*eb80*/  MOV R194, 0x4 ;  /* 0x0000000400c27802 */ /* 0x000fe20000000f00 */
[----:B------:R-:W-:Y:S01]  /*eb90*/  IMAD.MOV.U32 R192, RZ, RZ, 0x1f ;  /* 0x0000001fffc07424 */ /* 0x000fe200078e00ff */
[----:B------:R-:W-:Y:S01]  /*eba0*/  MOV R190, 0xebd0 ;  /* 0x0000ebd000be7802 */ /* 0x000fe20000000f00 */
[----:B------:R-:W-:-:S02]  /*ebb0*/  IMAD.MOV.U32 R193, RZ, RZ, -0x1 ;  /* 0xffffffffffc17424 */ /* 0x000fc400078e00ff */
[----:B------:R-:W-:Y:S05]  /*ebc0*/  CALL.REL.NOINC `($__internal_126_$__cuda_sm70_shflsync_bfly_p) ;  /* 0x000006e000007944 */ /* 0x000fea0003c00000 */
[----:B01----:R-:W-:Y:S01]  /*ebd0*/  FADD.FTZ R147, R147, R194 ;  /* 0x000000c293937221 */ /* 0x003fe20000010000 */
[----:B------:R-:W-:Y:S01]  /*ebe0*/  HFMA2.MMA R194, -RZ, RZ, 0, 4.76837158203125e-07 ;  /* 0x00000008ffc27435 */ /* 0x000fe200000001ff */
[----:B------:R-:W-:Y:S01]  /*ebf0*/  IMAD.MOV.U32 R192, RZ, RZ, 0x1f ;  /* 0x0000001fffc07424 */ /* 0x000fe200078e00ff */
[----:B------:R-:W-:Y:S01]  /*ec00*/  MOV R190, 0xec30 ;  /* 0x0000ec3000be7802 */ /* 0x000fe20000000f00 */
[----:B------:R-:W-:-:S03]  /*ec10*/  IMAD.MOV.U32 R193, RZ, RZ, -0x1 ;  /* 0xffffffffffc17424 */ /* 0x000fc600078e00ff */
[----:B------:R-:W-:Y:S05]  /*ec20*/  CALL.REL.NOINC `($__internal_126_$__cuda_sm70_shflsync_bfly_p) ;  /* 0x0000068000007944 */ /* 0x000fea0003c00000 */
[----:B01----:R-:W-:Y:S01]  /*ec30*/  FADD.FTZ R147, R147, R194 ;  /* 0x000000c293937221 */ /* 0x003fe20000010000 */
[----:B------:R-:W-:Y:S01]  /*ec40*/  MOV R194, 0x10 ;  /* 0x0000001000c27802 */ /* 0x000fe20000000f00 */
[----:B------:R-:W-:Y:S01]  /*ec50*/  IMAD.MOV.U32 R192, RZ, RZ, 0x1f ;  /* 0x0000001fffc07424 */ /* 0x000fe200078e00ff */
[----:B------:R-:W-:Y:S01]  /*ec60*/  MOV R190, 0xec90 ;  /* 0x0000ec9000be7802 */ /* 0x000fe20000000f00 */
[----:B------:R-:W-:-:S02]  /*ec70*/  IMAD.MOV.U32 R193, RZ, RZ, -0x1 ;  /* 0xffffffffffc17424 */ /* 0x000fc400078e00ff */
[----:B------:R-:W-:Y:S05]  /*ec80*/  CALL.REL.NOINC `($__internal_126_$__cuda_sm70_shflsync_bfly_p) ;  /* 0x0000062000007944 */ /* 0x000fea0003c00000 */
[----:B-1----:R-:W-:Y:S01]  /*ec90*/  FADD.FTZ R188, R147, R194 ;  /* 0x000000c293bc7221 */ /* 0x002fe20000010000 */
        /* <DEDUP_REMOVED lines=70> */
[----:B------:R-:W-:Y:S05]  /*f100*/  CALL.REL.NOINC `($__internal_126_$__cuda_sm70_shflsync_bfly_p) ;  /* 0x000001a000007944 */ /* 0x000fea0003c00000 */
[----:B01----:R-:W-:Y:S01]  /*f110*/  FADD.FTZ R147, R147, R194 ;  /* 0x000000c293937221 */ /* 0x003fe20000010000 */
[----:B------:R-:W-:Y:S01]  /*f120*/  MOV R194, 0x2 ;  /* 0x0000000200c27802 */ /* 0x000fe20000000f00 */
[----:B------:R-:W-:Y:S01]  /*f130*/  IMAD.MOV.U32 R192, RZ, RZ, 0x1f ;  /* 0x0000001fffc07424 */ /* 0x000fe200078e00ff */
[----:B------:R-:W-:Y:S01]  /*f140*/  MOV R190, 0xf170 ;  /* 0x0000f17000be7802 */ /* 0x000fe20000000f00 */
[----:B------:R-:W-:Y:S02]  /*f150*/  IMAD.MOV.U32 R193, RZ, RZ, -0x1 ;  /* 0xffffffffffc17424 */ /* 0x000fe400078e00ff */
[----:B------:R-:W-:Y:S05]  /*f160*/  CALL.REL.NOINC `($__internal_126_$__cuda_sm70_shflsync_bfly_p) ;  /* 0x0000014000007944 */ /* 0x000fea0003c00000 */
[----:B01----:R-:W-:Y:S01]  /*f170*/  FADD.FTZ R147, R147, R194 ;  /* 0x000000c293937221 */ /* 0x003fe20000010000 */
[----:B------:R-:W-:Y:S01]  /*f180*/  HFMA2.MMA R194, -RZ, RZ, 0, 2.384185791015625e-07 ;  /* 0x00000004ffc27435 */ /* 0x000fe200000001ff */
        /* <DEDUP_REMOVED lines=11> */
[----:B------:R-:W-:Y:S01]  /*f240*/  HFMA2.MMA R194, -RZ, RZ, 0, 9.5367431640625e-07 ;  /* 0x00000010ffc27435 */ /* 0x000fe200000001ff */
[----:B0-----:R-:W-:Y:S01]  /*f250*/  IMAD.MOV.U32 R192, RZ, RZ, 0x1f ;  /* 0x0000001fffc07424 */ /* 0x001fe200078e00ff */
[----:B------:R-:W-:Y:S01]  /*f260*/  MOV R190, 0xf2a0 ;  /* 0x0000f2a000be7802 */ /* 0x000fe20000000f00 */
[----:B------:R-:W-:Y:S01]  /*f270*/  IMAD.MOV.U32 R193, RZ, RZ, -0x1 ;  /* 0xffffffffffc17424 */ /* 0x000fe200078e00ff */
[----:B------:R-:W-:-:S02]  /*f280*/  MOV R147, R189 ;  /* 0x000000bd00937202 */ /* 0x000fc40000000f00 */
[----:B------:R-:W-:Y:S05]  /*f290*/  CALL.REL.NOINC `($__internal_126_$__cuda_sm70_shflsync_bfly_p) ;  /* 0x0000001000007944 */ /* 0x000fea0003c00000 */
[----:B01----:R-:W-:Y:S05]  /*f2a0*/  BRA `(.L_x_22637) ;  /* 0xffffe92000007947 */ /* 0x003fea000383ffff */
        .weak           $__internal_126_$__cuda_sm70_shflsync_bfly_p
        .type           $__internal_126_$__cuda_sm70_shflsync_bfly_p,@function
        .size           $__internal_126_$__cuda_sm70_shflsync_bfly_p,(.L_x_29190 - $__internal_126_$__cuda_sm70_shflsync_bfly_p)
$__internal_126_$__cuda_sm70_shflsync_bfly_p:
[----:B------:R-:W-:Y:S01]  /*f2b0*/  IMAD.MOV.U32 R191, RZ, RZ, 0x0 ;  /* 0x00000000ffbf7424 */ /* 0x000fe200078e00ff */
[----:B------:R-:W-:Y:S04]  /*f2c0*/  WARPSYNC R193 ;  /* 0x000000c100007348 */ /* 0x000fe80003800000 */
[----:B------:R0:W1:Y:S01]  /*f2d0*/  SHFL.BFLY PT, R194, R147, R194, R192 ;  /* 0x0c0000c293c27389 */ /* 0x00006200000e00c0 */
[----:B------:R-:W-:Y:S05]  /*f2e0*/  RET.REL.NODEC R190 `(_ZN10layer_norm13ln_fwd_kernelINS_13Kernel_traitsIf6__halffS2_fjLj8192ELj1ELj1ELj8ELj16ENS_18Kernel_traits_baseILj8192EfS2_fS2_fjLj256EEEEELb1ELb1ELb1ELb0EEEvNS_9FwdParamsE) ;  /* 0xffff0d10be007950 */ /* 0x000fea0003c3ffff */
.L_x_22638:
        /* <DEDUP_REMOVED lines=9> */
.L_x_29190:


//--------------------- .text._ZN10layer_norm13ln_fwd_kernelINS_13Kernel_traitsIf6__halffS2_fjLj8192ELj1ELj1ELj8ELj16ENS_18Kernel_traits_baseILj8192EfS2_fS2_fjLj256EEEEELb1ELb1ELb1ELb1EEEvNS_9FwdParamsE --------------------------
	.section	.text._ZN10layer_norm13ln_fwd_kernelINS_13Kernel_traitsIf6__halffS2_fjLj8192ELj1ELj1ELj8ELj16ENS_18Kernel_traits_baseILj8192EfS2_fS2_fjLj256EEEEELb1ELb1ELb1ELb1EEEvNS_9FwdParamsE,"ax",@progbits
	.sectioninfo	@"SHI_REGISTERS=218"
	.align	128
        .global         _ZN10layer_norm13ln_fwd_kernelINS_13Kernel_traitsIf6__halffS2_fjLj8192ELj1ELj1ELj8ELj16ENS_18Kernel_traits_baseILj8192EfS2_fS2_fjLj256EEEEELb1ELb1ELb1ELb1EEEvNS_9FwdParamsE
        .type           _ZN10layer_norm13ln_fwd_kernelINS_13Kernel_traitsIf6__halffS2_fjLj8192ELj1ELj1ELj8ELj16ENS_18Kernel_traits_baseILj8192EfS2_fS2_fjLj256EEEEELb1ELb1ELb1ELb1EEEvNS_9FwdParamsE,@function
        .size           _ZN10layer_norm13ln_fwd_kernelINS_13Kernel_traitsIf6__halffS2_fjLj8192ELj1ELj1ELj8ELj16ENS_18Kernel_traits_baseILj8192EfS2_fS2_fjLj256EEEEELb1ELb1ELb1ELb1EEEvNS_9FwdParamsE,(.L_x_29191 - _ZN10layer_norm13ln_fwd_kernelINS_13Kernel_traitsIf6__halffS2_fjLj8192ELj1ELj1ELj8ELj16ENS_18Kernel_traits_baseILj8192EfS2_fS2_fjLj256EEEEELb1ELb1ELb1ELb1EEEvNS_9FwdParamsE)
        .other          _ZN10layer_norm13ln_fwd_kernelINS_13Kernel_traitsIf6__halffS2_fjLj8192ELj1ELj1ELj8ELj16ENS_18Kernel_traits_baseILj8192EfS2_fS2_fjLj256EEEEELb1ELb1ELb1ELb1EEEvNS_9FwdParamsE,@"STO_CUDA_ENTRY STV_DEFAULT"
_ZN10layer_norm13ln_fwd_kernelINS_13Kernel_traitsIf6__halffS2_fjLj8192ELj1ELj1ELj8ELj16ENS_18Kernel_traits_baseILj8192EfS2_fS2_fjLj256EEEEELb1ELb1ELb1ELb1EEEvNS_9FwdParamsE:
.text._ZN10layer_norm13ln_fwd_kernelINS_13Kernel_traitsIf6__halffS2_fjLj8192ELj1ELj1ELj8ELj16ENS_18Kernel_traits_baseILj8192EfS2_fS2_fjLj256EEEEELb1ELb1ELb1ELb1EEEvNS_9FwdParamsE:
        /* <DEDUP_REMOVED lines=139> */
.L_x_22940:
        /* <DEDUP_REMOVED lines=45> */
.L_x_22642:
[----:B------:R-:W-:Y:S02]  /*0b80*/  IMAD.MOV.U32 R121, RZ, RZ, R172 ;  /* 0x000000ffff797224 */ /* 0x000fe400078e00ac */
.L_x_22643:
[----:B------:R-:W-:Y:S05]  /*0b90*/  BSYNC B1 ;  /* 0x0000000000017941 */ /* 0x000fea0003800000 */
.L_x_22641:
        /* <DEDUP_REMOVED lines=16> */
.L_x_22647:
[----:B------:R-:W-:Y:S05]  /*0ca0*/  BSYNC B2 ;  /* 0x0000000000027941 */ /* 0x000fea0003800000 */
.L_x_22646:
        /* <DEDUP_REMOVED lines=43> */
.L_x_22645:
[----:B------:R-:W-:Y:S05]  /*0f60*/  BSYNC B1 ;  /* 0x0000000000017941 */ /* 0x000fea0003800000 */
.L_x_22644:
        /* <DEDUP_REMOVED lines=11> */
.L_x_22640:
[----:B0-----:R-:W-:Y:S05]  /*1020*/  BSYNC B0 ;  /* 0x0000000000007941 */ /* 0x001fea0003800000 */
.L_x_22639:
        /* <DEDUP_REMOVED lines=18> */
.L_x_22651:
[----:B------:R-:W-:Y:S02]  /*1150*/  IMAD.MOV.U32 R122, RZ, RZ, R172 ;  /* 0x000000ffff7a7224 */ /* 0x000fe400078e00ac */
.L_x_22652:
[----:B------:R-:W-:Y:S05]  /*1160*/  BSYNC B1 ;  /* 0x0000000000017941 */ /* 0x000fea0003800000 */
.L_x_22650:
        /* <DEDUP_REMOVED lines=16> */
.L_x_22656:
[----:B------:R-:W-:Y:S05]  /*1270*/  BSYNC B2 ;  /* 0x0000000000027941 */ /* 0x000fea0003800000 */
.L_x_22655:
        /* <DEDUP_REMOVED lines=43> */
.L_x_22654:
[----:B------:R-:W-:Y:S05]  /*1530*/  BSYNC B1 ;  /* 0x0000000000017941 */ /* 0x000fea0003800000 */
.L_x_22653:
        /* <DEDUP_REMOVED lines=11> */
.L_x_22649:
[----:B------:R-:W-:Y:S05]  /*15f0*/  BSYNC B0 ;  /* 0x0000000000007941 */ /* 0x000fea0003800000 */
.L_x_22648:
        /* <DEDUP_REMOVED lines=18> */
.L_x_22660:
[----:B------:R-:W-:Y:S02]  /*1720*/  IMAD.MOV.U32 R122, RZ, RZ, R172 ;  /* 0x000000ffff7a7224 */ /* 0x000fe400078e00ac */
.L_x_22661:
[----:B------:R-:W-:Y:S05]  /*1730*/  BSYNC B1 ;  /* 0x0000000000017941 */ /* 0x000fea0003800000 */
.L_x_22659:
        /* <DEDUP_REMOVED lines=16> */
.L_x_22665:
[----:B------:R-:W-:Y:S05]  /*1840*/  BSYNC B2 ;  /* 0x0000000000027941 */ /* 0x000fea0003800000 */
.L_x_22664:
        /* <DEDUP_REMOVED lines=44> */
.L_x_22663:
[----:B------:R-:W-:Y:S05]  /*1b10*/  BSYNC B1 ;  /* 0x0000000000017941 */ /* 0x000fea0003800000 */
.L_x_22662:
        /* <DEDUP_REMOVED lines=11> */
.L_x_22658:
[----:B------:R-:W-:Y:S05]  /*1bd0*/  BSYNC B0 ;  /* 0x0000000000007941 */ /* 0x000fea0003800000 */
.L_x_22657:
        /* <DEDUP_REMOVED lines=18> */
.L_x_22669:
[----:B------:R-:W-:Y:S02]  /*1d00*/  IMAD.MOV.U32 R124, RZ, RZ, R172 ;  /* 0x000000ffff7c7224 */ /* 0x000fe400078e00ac */
.L_x_22670:
[----:B------:R-:W-:Y:S05]  /*1d10*/  BSYNC B1 ;  /* 0x0000000000017941 */ /* 0x000fea0003800000 */
.L_x_22668:
        /* <DEDUP_REMOVED lines=16> */
.L_x_22674:
[----:B------:R-:W-:Y:S05]  /*1e20*/  BSYNC B2 ;  /* 0x0000000000027941 */ /* 0x000fea0003800000 */
.L_x_22673:
        /* <DEDUP_REMOVED lines=44> */
.L_x_22672:
[----:B------:R-:W-:Y:S05]  /*20f0*/  BSYNC B1 ;  /* 0x0000000000017941 */ /* 0x000fea0003800000 */
.L_x_22671:
        /* <DEDUP_REMOVED lines=11> */
.L_x_22667:
[----:B------:R-:W-:Y:S05]  /*21b0*/  BSYNC B0 ;  /* 0x0000000000007941 */ /* 0x000fea0003800000 */
.L_x_22666:
        /* <DEDUP_REMOVED lines=18> */
.L_x_22678:
[----:B------:R-:W-:Y:S02]  /*22e0*/  MOV R124, R172 ;  /* 0x000000ac007c7202 */ /* 0x000fe40000000f00 */
.L_x_22679:
[----:B------:R-:W-:Y:S05]  /*22f0*/  BSYNC B1 ;  /* 0x0000000000017941 */ /* 0x000fea0003800000 */
.L_x_22677:
        /* <DEDUP_REMOVED lines=16> */
.L_x_22683:
[----:B------:R-:W-:Y:S05]  /*2400*/  BSYNC B2 ;  /* 0x0000000000027941 */ /* 0x000fea0003800000 */
.L_x_22682:
        /* <DEDUP_REMOVED lines=44> */
.L_x_22681:
[----:B------:R-:W-:Y:S05]  /*26d0*/  BSYNC B1 ;  /* 0x0000000000017941 */ /* 0x000fea0003800000 */
.L_x_22680:
        /* <DEDUP_REMOVED lines=11> */
.L_x_22676:
[----:B------:R-:W-:Y:S05]  /*2790*/  BSYNC B0 ;  /* 0x0000000000007941 */ /* 0x000fea0003800000 */
.L_x_22675:
        /* <DEDUP_REMOVED lines=18> */
.L_x_22687:
[----:B------:R-:W-:Y:S02]  /*28c0*/  MOV R126, R172 ;  /* 0x000000ac007e7202 */ /* 0x000fe40000000f00 */
.L_x_22688:
[----:B------:R-:W-:Y:S05]  /*28d0*/  BSYNC B1 ;  /* 0x0000000000017941 */ /* 0x000fea0003800000 */
.L_x_22686:
        /* <DEDUP_REMOVED lines=16> */
.L_x_22692:
[----:B------:R-:W-:Y:S05]  /*29e0*/  BSYNC B2 ;  /* 0x0000000000027941 */ /* 0x000fea0003800000 */
.L_x_22691:
        /* <DEDUP_REMOVED lines=44> */
.L_x_22690:
[----:B------:R-:W-:Y:S05]  /*2cb0*/  BSYNC B1 ;  /* 0x0000000000017941 */ /* 0x000fea0003800000 */
.L_x_22689:
        /* <DEDUP_REMOVED lines=11> */
.L_x_22685:
[----:B------:R-:W-:Y:S05]  /*2d70*/  BSYNC B0 ;  /* 0x0000000000007941 */ /* 0x000fea0003800000 */
.L_x_22684:
        /* <DEDUP_REMOVED lines=18> */
.L_x_22696:
[----:B------:R-:W-:Y:S02]  /*2ea0*/  MOV R126, R172 ;  /* 0x000000ac007e7202 */ /* 0x000fe40000000f00 */
.L_x_22697:
[----:B------:R-:W-:Y:S05]  /*2eb0*/  BSYNC B1 ;  /* 0x0000000000017941 */ /* 0x000fea0003800000 */
.L_x_22695:
        /* <DEDUP_REMOVED lines=16> */
.L_x_22701:
[----:B------:R-:W-:Y:S05]  /*2fc0*/  BSYNC B2 ;  /* 0x0000000000027941 */ /* 0x000fea0003800000 */
.L_x_22700:
        /* <DEDUP_REMOVED lines=44> */
.L_x_22699:
[----:B------:R-:W-:Y:S05]  /*3290*/  BSYNC B1 ;  /* 0x0000000000017941 */ /* 0x000fea0003800000 */
.L_x_22698:
        /* <DEDUP_REMOVED lines=11> */
.L_x_22694:
[----:B------:R-:W-:Y:S05]  /*3350*/  BSYNC B0 ;  /* 0x0000000000007941 */ /* 0x000fea0003800000 */
.L_x_22693:
        /* <DEDUP_REMOVED lines=18> */
.L_x_22705:
[----:B------:R-:W-:Y:S02]  /*3480*/  MOV R128, R172 ;  /* 0x000000ac00807202 */ /* 0x000fe40000000f00 */
.L_x_22706:
[----:B------:R-:W-:Y:S05]  /*3490*/  BSYNC B1 ;  /* 0x0000000000017941 */ /* 0x000fea0003800000 */
.L_x_22704:
        /* <DEDUP_REMOVED lines=16> */
.L_x_22710:
[----:B------:R-:W-:Y:S05]  /*35a0*/  BSYNC B2 ;  /* 0x0000000000027941 */ /* 0x000fea0003800000 */
.L_x_22709:
        /* <DEDUP_REMOVED lines=44> */
.L_x_22708:
[----:B------:R-:W-:Y:S05]  /*3870*/  BSYNC B1 ;  /* 0x0000000000017941 */ /* 0x000fea0003800000 */
.L_x_22707:
        /* <DEDUP_REMOVED lines=11> */
.L_x_22703:
[----:B------:R-:W-:Y:S05]  /*3930*/  BSYNC B0 ;  /* 0x0000000000007941 */ /* 0x000fea0003800000 */
.L_x_22702:
        /* <DEDUP_REMOVED lines=30> */
.L_x_22712:
[----:B------:R-:W-:Y:S05]  /*3b20*/  BSYNC B0 ;  /* 0x0000000000007941 */ /* 0x000fea0003800000 */
.L_x_22711:
        /* <DEDUP_REMOVED lines=22> */
.L_x_22716:
[----:B------:R-:W-:Y:S02]  /*3c90*/  IMAD.MOV.U32 R131, RZ, RZ, R172 ;  /* 0x000000ffff837224 */ /* 0x000fe400078e00ac */
.L_x_22717:
[----:B------:R-:W-:Y:S05]  /*3ca0*/  BSYNC B1 ;  /* 0x0000000000017941 */ /* 0x000fea0003800000 */
.L_x_22715:
        /* <DEDUP_REMOVED lines=16> */
.L_x_22721:
[----:B------:R-:W-:Y:S05]  /*3db0*/  BSYNC B2 ;  /* 0x0000000000027941 */ /* 0x000fea0003800000 */
.L_x_22720:
        /* <DEDUP_REMOVED lines=43> */
.L_x_22719:
[----:B------:R-:W-:Y:S05]  /*4070*/  BSYNC B1 ;  /* 0x0000000000017941 */ /* 0x000fea0003800000 */
.L_x_22718:
[----:B------:R-:W0:Y:S01]  /*4080*/  I2F.U32 R120, R131 ;  /* 0x0000008300787306 */ /* 0x000e220000201000 */
[----:B-----5:R-:W-:Y:S01]  /*4090*/  HADD2.F32 R122, -RZ, R108.H0_H0 ;  /* 0x2000006cff7a7230 */ /* 0x020fe20000004100 */
        /* <DEDUP_REMOVED lines=9> */
.L_x_22714:
[----:B0-----:R-:W-:Y:S05]  /*4130*/  BSYNC B0 ;  /* 0x0000000000007941 */ /* 0x001fea0003800000 */
.L_x_22713:
        /* <DEDUP_REMOVED lines=18> */
.L_x_22725:
[----:B------:R-:W-:Y:S02]  /*4260*/  MOV R129, R172 ;  /* 0x000000ac00817202 */ /* 0x000fe40000000f00 */
.L_x_22726:
[----:B------:R-:W-:Y:S05]  /*4270*/  BSYNC B1 ;  /* 0x0000000000017941 */ /* 0x000fea0003800000 */
.L_x_22724:
        /* <DEDUP_REMOVED lines=16> */
.L_x_22730:
[----:B------:R-:W-:Y:S05]  /*4380*/  BSYNC B2 ;  /* 0x0000000000027941 */ /* 0x000fea0003800000 */
.L_x_22729:
        /* <DEDUP_REMOVED lines=43> */
.L_x_22728:
[----:B------:R-:W-:Y:S05]  /*4640*/  BSYNC B1 ;  /* 0x0000000000017941 */ /* 0x000fea0003800000 */
.L_x_22727:
[----:B------:R-:W0:Y:S01]  /*4650*/  I2F.U32 R121, R129 ;  /* 0x0000008100797306 */ /* 0x000e220000201000 */
[----:B------:R-:W-:Y:S01]  /*4660*/  HFMA2.MMA R122, -RZ, RZ, 0.1171875, 0 ;  /* 0x2f800000ff7a7435 */ /* 0x000fe200000001ff */
[----:B-----5:R-:W-:-:S05]  /*4670*/  HADD2.F32 R124, -RZ, R108.H1_H1 ;  /* 0x3000006cff7c7230 */ /* 0x020fca0000004100 */
        /* <DEDUP_REMOVED lines=8> */
.L_x_22723:
[----:B------:R-:W-:Y:S05]  /*4700*/  BSYNC B0 ;  /* 0x0000000000007941 */ /* 0x000fea0003800000 */
.L_x_22722:
        /* <DEDUP_REMOVED lines=18> */
.L_x_22734:
[----:B------:R-:W-:Y:S02]  /*4830*/  IMAD.MOV.U32 R129, RZ, RZ, R172 ;  /* 0x000000ffff817224 */ /* 0x000fe400078e00ac */
.L_x_22735:
[----:B------:R-:W-:Y:S05]  /*4840*/  BSYNC B1 ;  /* 0x0000000000017941 */ /* 0x000fea0003800000 */
.L_x_22733:
        /* <DEDUP_REMOVED lines=16> */
.L_x_22739:
[----:B------:R-:W-:Y:S05]  /*4950*/  BSYNC B2 ;  /* 0x0000000000027941 */ /* 0x000fea0003800000 */
.L_x_22738:
        /* <DEDUP_REMOVED lines=44> */
.L_x_22737:
[----:B------:R-:W-:Y:S05]  /*4c20*/  BSYNC B1 ;  /* 0x0000000000017941 */ /* 0x000fea0003800000 */
.L_x_22736:
[----:B------:R-:W0:Y:S01]  /*4c30*/  I2F.U32 R122, R129 ;  /* 0x00000081007a7306 */ /* 0x000e220000201000 */
[----:B------:R-:W-:Y:S01]  /*4c40*/  HFMA2.MMA R123, -RZ, RZ, 0.1171875, 0 ;  /* 0x2f800000ff7b7435 */ /* 0x000fe200000001ff */
[----:B-----5:R-:W-:-:S05]  /*4c50*/  HADD2.F32 R125, -RZ, R109.H0_H0 ;  /* 0x2000006dff7d7230 */ /* 0x020fca0000004100 */
        /* <DEDUP_REMOVED lines=8> */
.L_x_22732:
[----:B------:R-:W-:Y:S05]  /*4ce0*/  BSYNC B0 ;  /* 0x0000000000007941 */ /* 0x000fea0003800000 */
.L_x_22731:
        /* <DEDUP_REMOVED lines=18> */
.L_x_22743:
[----:B------:R-:W-:Y:S02]  /*4e10*/  IMAD.MOV.U32 R129, RZ, RZ, R172 ;  /* 0x000000ffff817224 */ /* 0x000fe400078e00ac */
.L_x_22744:
[----:B------:R-:W-:Y:S05]  /*4e20*/  BSYNC B1 ;  /* 0x0000000000017941 */ /* 0x000fea0003800000 */
.L_x_22742:
        /* <DEDUP_REMOVED lines=16> */
.L_x_22748:
[----:B------:R-:W-:Y:S05]  /*4f30*/  BSYNC B2 ;  /* 0x0000000000027941 */ /* 0x000fea0003800000 */
.L_x_22747:
        /* <DEDUP_REMOVED lines=44> */
.L_x_22746:
[----:B------:R-:W-:Y:S05]  /*5200*/  BSYNC B1 ;  /* 0x0000000000017941 */ /* 0x000fea0003800000 */
.L_x_22745:
        /* <DEDUP_REMOVED lines=11> */
.L_x_22741:
[----:B------:R-:W-:Y:S05]  /*52c0*/  BSYNC B0 ;  /* 0x0000000000007941 */ /* 0x000fea0003800000 */
.L_x_22740:
        /* <DEDUP_REMOVED lines=18> */
.L_x_22752:
[----:B------:R-:W-:Y:S02]  /*53f0*/  IMAD.MOV.U32 R129, RZ, RZ, R172 ;  /* 0x000000ffff817224 */ /* 0x000fe400078e00ac */
.L_x_22753:
[----:B------:R-:W-:Y:S05]  /*5400*/  BSYNC B1 ;  /* 0x0000000000017941 */ /* 0x000fea0003800000 */
.L_x_22751:
        /* <DEDUP_REMOVED lines=16> */
.L_x_22757:
[----:B------:R-:W-:Y:S05]  /*5510*/  BSYNC B2 ;  /* 0x0000000000027941 */ /* 0x000fea0003800000 */
.L_x_22756:
        /* <DEDUP_REMOVED lines=44> */
.L_x_22755:
[----:B------:R-:W-:Y:S05]  /*57e0*/  BSYNC B1 ;  /* 0x0000000000017941 */ /* 0x000fea0003800000 */
.L_x_22754:
[----:B------:R-:W0:Y:S01]  /*57f0*/  I2F.U32 R124, R129 ;  /* 0x00000081007c7306 */ /* 0x000e220000201000 */
[----:B------:R-:W-:Y:S01]  /*5800*/  HFMA2.MMA R125, -RZ, RZ, 0.1171875, 0 ;  /* 0x2f800000ff7d7435 */ /* 0x000fe200000001ff */
[----:B------:R-:W-:-:S05]  /*5810*/  HADD2.F32 R127, -RZ, R110.H0_H0 ;  /* 0x2000006eff7f7230 */ /* 0x000fca0000004100 */
        /* <DEDUP_REMOVED lines=8> */
.L_x_22750:
[----:B------:R-:W-:Y:S05]  /*58a0*/  BSYNC B0 ;  /* 0x0000000000007941 */ /* 0x000fea0003800000 */
.L_x_22749:
        /* <DEDUP_REMOVED lines=18> */
.L_x_22761:
[----:B------:R-:W-:Y:S02]  /*59d0*/  IMAD.MOV.U32 R129, RZ, RZ, R172 ;  /* 0x000000ffff817224 */ /* 0x000fe400078e00ac */
.L_x_22762:
[----:B------:R-:W-:Y:S05]  /*59e0*/  BSYNC B1 ;  /* 0x0000000000017941 */ /* 0x000fea0003800000 */
.L_x_22760:
        /* <DEDUP_REMOVED lines=16> */
.L_x_22766:
[----:B------:R-:W-:Y:S05]  /*5af0*/  BSYNC B2 ;  /* 0x0000000000027941 */ /* 0x000fea0003800000 */
.L_x_22765:
        /* <DEDUP_REMOVED lines=44> */
.L_x_22764:
[----:B------:R-:W-:Y:S05]  /*5dc0*/  BSYNC B1 ;  /* 0x0000000000017941 */ /* 0x000fea0003800000 */
.L_x_22763:
[----:B------:R-:W0:Y:S01]  /*5dd0*/  I2F.U32 R125, R129 ;  /* 0x00000081007d7306 */ /* 0x000e220000201000 */
[----:B------:R-:W-:Y:S01]  /*5de0*/  HFMA2.MMA R126, -RZ, RZ, 0.1171875, 0 ;  /* 0x2f800000ff7e7435 */ /* 0x000fe200000001ff */
[----:B------:R-:W-:-:S05]  /*5df0*/  HADD2.F32 R131, -RZ, R110.H1_H1 ;  /* 0x3000006eff837230 */ /* 0x000fca0000004100 */
        /* <DEDUP_REMOVED lines=8> */
.L_x_22759:
[----:B------:R-:W-:Y:S05]  /*5e80*/  BSYNC B0 ;  /* 0x0000000000007941 */ /* 0x000fea0003800000 */
.L_x_22758:
        /* <DEDUP_REMOVED lines=18> */
.L_x_22770:
[----:B------:R-:W-:Y:S02]  /*5fb0*/  IMAD.MOV.U32 R131, RZ, RZ, R172 ;  /* 0x000000ffff837224 */ /* 0x000fe400078e00ac */
.L_x_22771:
[----:B------:R-:W-:Y:S05]  /*5fc0*/  BSYNC B1 ;  /* 0x0000000000017941 */ /* 0x000fea0003800000 */
.L_x_22769:
        /* <DEDUP_REMOVED lines=16> */
.L_x_22775:
[----:B------:R-:W-:Y:S05]  /*60d0*/  BSYNC B2 ;  /* 0x0000000000027941 */ /* 0x000fea0003800000 */
.L_x_22774:
        /* <DEDUP_REMOVED lines=44> */
.L_x_22773:
[----:B------:R-:W-:Y:S05]  /*63a0*/  BSYNC B1 ;  /* 0x0000000000017941 */ /* 0x000fea0003800000 */
.L_x_22772:
        /* <DEDUP_REMOVED lines=11> */
.L_x_22768:
[----:B------:R-:W-:Y:S05]  /*6460*/  BSYNC B0 ;  /* 0x0000000000007941 */ /* 0x000fea0003800000 */
.L_x_22767:
        /* <DEDUP_REMOVED lines=18> */
.L_x_22779:
[----:B------:R-:W-:Y:S02]  /*6590*/  IMAD.MOV.U32 R131, RZ, RZ, R172 ;  /* 0x000000ffff837224 */ /* 0x000fe400078e00ac */
.L_x_22780:
[----:B------:R-:W-:Y:S05]  /*65a0*/  BSYNC B1 ;  /* 0x0000000000017941 */ /* 0x000fea0003800000 */
.L_x_22778:
        /* <DEDUP_REMOVED lines=16> */
.L_x_22784:
[----:B------:R-:W-:Y:S05]  /*66b0*/  BSYNC B2 ;  /* 0x0000000000027941 */ /* 0x000fea0003800000 */
.L_x_22783:
        /* <DEDUP_REMOVED lines=44> */
.L_x_22782:
[----:B------:R-:W-:Y:S05]  /*6980*/  BSYNC B1 ;  /* 0x0000000000017941 */ /* 0x000fea0003800000 */
.L_x_22781:
        /* <DEDUP_REMOVED lines=11> */
.L_x_22777:
[----:B------:R-:W-:Y:S05]  /*6a40*/  BSYNC B0 ;  /* 0x0000000000007941 */ /* 0x000fea0003800000 */
.L_x_22776:
        /* <DEDUP_REMOVED lines=29> */
.L_x_22786:
[----:B------:R-:W-:Y:S05]  /*6c20*/  BSYNC B0 ;  /* 0x0000000000007941 */ /* 0x000fea0003800000 */
.L_x_22785:
        /* <DEDUP_REMOVED lines=22> */
.L_x_22790:
[----:B------:R-:W-:Y:S02]  /*6d90*/  IMAD.MOV.U32 R141, RZ, RZ, R172 ;  /* 0x000000ffff8d7224 */ /* 0x000fe400078e00ac */
.L_x_22791:
[----:B------:R-:W-:Y:S05]  /*6da0*/  BSYNC B1 ;  /* 0x0000000000017941 */ /* 0x000fea0003800000 */
.L_x_22789:
        /* <DEDUP_REMOVED lines=16> */
.L_x_22795:
[----:B------:R-:W-:Y:S05]  /*6eb0*/  BSYNC B2 ;  /* 0x0000000000027941 */ /* 0x000fea0003800000 */
.L_x_22794:
        /* <DEDUP_REMOVED lines=43> */
.L_x_22793:
[----:B------:R-:W-:Y:S05]  /*7170*/  BSYNC B1 ;  /* 0x0000000000017941 */ /* 0x000fea0003800000 */
.L_x_22792:
        /* <DEDUP_REMOVED lines=11> */
.L_x_22788:
[----:B0-----:R-:W-:Y:S05]  /*7230*/  BSYNC B0 ;  /* 0x0000000000007941 */ /* 0x001fea0003800000 */
.L_x_22787:
        /* <DEDUP_REMOVED lines=18> */
.L_x_22799:
[----:B------:R-:W-:Y:S02]  /*7360*/  IMAD.MOV.U32 R139, RZ, RZ, R172 ;  /* 0x000000ffff8b7224 */ /* 0x000fe400078e00ac */
.L_x_22800:
[----:B------:R-:W-:Y:S05]  /*7370*/  BSYNC B1 ;  /* 0x0000000000017941 */ /* 0x000fea0003800000 */
.L_x_22798:
        /* <DEDUP_REMOVED lines=16> */
.L_x_22804:
[----:B------:R-:W-:Y:S05]  /*7480*/  BSYNC B2 ;  /* 0x0000000000027941 */ /* 0x000fea0003800000 */
.L_x_22803:
        /* <DEDUP_REMOVED lines=43> */
.L_x_22802:
[----:B------:R-:W-:Y:S05]  /*7740*/  BSYNC B1 ;  /* 0x0000000000017941 */ /* 0x000fea0003800000 */
.L_x_22801:
[----:B------:R-:W0:Y:S01]  /*7750*/  I2F.U32 R129, R139 ;  /* 0x0000008b00817306 */ /* 0x000e220000201000 */
[----:B-----5:R-:W-:Y:S01]  /*7760*/  HADD2.F32 R132, -RZ, R108.H1_H1 ;  /* 0x3000006cff847230 */ /* 0x020fe20000004100 */
        /* <DEDUP_REMOVED lines=9> */
.L_x_22797:
[----:B------:R-:W-:Y:S05]  /*7800*/  BSYNC B0 ;  /* 0x0000000000007941 */ /* 0x000fea0003800000 */
.L_x_22796:
        /* <DEDUP_REMOVED lines=18> */
.L_x_22808:
[----:B------:R-:W-:Y:S02]  /*7930*/  MOV R139, R172 ;  /* 0x000000ac008b7202 */ /* 0x000fe40000000f00 */
.L_x_22809:
[----:B------:R-:W-:Y:S05]  /*7940*/  BSYNC B1 ;  /* 0x0000000000017941 */ /* 0x000fea0003800000 */
.L_x_22807:
        /* <DEDUP_REMOVED lines=16> */
.L_x_22813:
[----:B------:R-:W-:Y:S05]  /*7a50*/  BSYNC B2 ;  /* 0x0000000000027941 */ /* 0x000fea0003800000 */
.L_x_22812:
        /* <DEDUP_REMOVED lines=44> */
.L_x_22811:
[----:B------:R-:W-:Y:S05]  /*7d20*/  BSYNC B1 ;  /* 0x0000000000017941 */ /* 0x000fea0003800000 */
.L_x_22810:
        /* <DEDUP_REMOVED lines=11> */
.L_x_22806:
[----:B------:R-:W-:Y:S05]  /*7de0*/  BSYNC B0 ;  /* 0x0000000000007941 */ /* 0x000fea0003800000 */
.L_x_22805:
        /* <DEDUP_REMOVED lines=18> */
.L_x_22817:
[----:B------:R-:W-:Y:S02]  /*7f10*/  MOV R139, R172 ;  /* 0x000000ac008b7202 */ /* 0x000fe40000000f00 */
.L_x_22818:
[----:B------:R-:W-:Y:S05]  /*7f20*/  BSYNC B1 ;  /* 0x0000000000017941 */ /* 0x000fea0003800000 */
.L_x_22816:
        /* <DEDUP_REMOVED lines=16> */
.L_x_22822:
[----:B------:R-:W-:Y:S05]  /*8030*/  BSYNC B2 ;  /* 0x0000000000027941 */ /* 0x000fea0003800000 */
.L_x_22821:
        /* <DEDUP_REMOVED lines=44> */
.L_x_22820:
[----:B------:R-:W-:Y:S05]  /*8300*/  BSYNC B1 ;  /* 0x0000000000017941 */ /* 0x000fea0003800000 */
.L_x_22819:
        /* <DEDUP_REMOVED lines=11> */
.L_x_22815:
[----:B------:R-:W-:Y:S05]  /*83c0*/  BSYNC B0 ;  /* 0x0000000000007941 */ /* 0x000fea0003800000 */
.L_x_22814:
        /* <DEDUP_REMOVED lines=18> */
.L_x_22826:
[----:B------:R-:W-:Y:S02]  /*84f0*/  MOV R139, R172 ;  /* 0x000000ac008b7202 */ /* 0x000fe40000000f00 */
.L_x_22827:
[----:B------:R-:W-:Y:S05]  /*8500*/  BSYNC B1 ;  /* 0x0000000000017941 */ /* 0x000fea0003800000 */
.L_x_22825:
        /* <DEDUP_REMOVED lines=16> */
.L_x_22831:
[----:B------:R-:W-:Y:S05]  /*8610*/  BSYNC B2 ;  /* 0x0000000000027941 */ /* 0x000fea0003800000 */
.L_x_22830:
        /* <DEDUP_REMOVED lines=44> */
.L_x_22829:
[----:B------:R-:W-:Y:S05]  /*88e0*/  BSYNC B1 ;  /* 0x0000000000017941 */ /* 0x000fea0003800000 */
.L_x_22828:
[----:B------:R-:W0:Y:S01]  /*88f0*/  I2F.U32 R132, R139 ;  /* 0x0000008b00847306 */ /* 0x000e220000201000 */
[----:B------:R-:W-:Y:S01]  /*8900*/  HADD2.F32 R135, -RZ, R110.H0_H0 ;  /* 0x2000006eff877230 */ /* 0x000fe20000004100 */
        /* <DEDUP_REMOVED lines=9> */
.L_x_22824:
[----:B------:R-:W-:Y:S05]  /*89a0*/  BSYNC B0 ;  /* 0x0000000000007941 */ /* 0x000fea0003800000 */
.L_x_22823:
        /* <DEDUP_REMOVED lines=18> */
.L_x_22835:
[----:B------:R-:W-:Y:S02]  /*8ad0*/  MOV R139, R172 ;  /* 0x000000ac008b7202 */ /* 0x000fe40000000f00 */
.L_x_22836:
[----:B------:R-:W-:Y:S05]  /*8ae0*/  BSYNC B1 ;  /* 0x0000000000017941 */ /* 0x000fea0003800000 */
.L_x_22834:
        /* <DEDUP_REMOVED lines=16> */
.L_x_22840:
[----:B------:R-:W-:Y:S05]  /*8bf0*/  BSYNC B2 ;  /* 0x0000000000027941 */ /* 0x000fea0003800000 */
.L_x_22839:
        /* <DEDUP_REMOVED lines=44> */
.L_x_22838:
[----:B------:R-:W-:Y:S05]  /*8ec0*/  BSYNC B1 ;  /* 0x0000000000017941 */ /* 0x000fea0003800000 */
.L_x_22837:
[----:B------:R-:W0:Y:S01]  /*8ed0*/  I2F.U32 R133, R139 ;  /* 0x0000008b00857306 */ /* 0x000e220000201000 */
[----:B------:R-:W-:Y:S01]  /*8ee0*/  HADD2.F32 R141, -RZ, R110.H1_H1 ;  /* 0x3000006eff8d7230 */ /* 0x000fe20000004100 */
        /* <DEDUP_REMOVED lines=9> */
.L_x_22833:
[----:B------:R-:W-:Y:S05]  /*8f80*/  BSYNC B0 ;  /* 0x0000000000007941 */ /* 0x000fea0003800000 */
.L_x_22832:
        /* <DEDUP_REMOVED lines=18> */
.L_x_22844:
[----:B------:R-:W-:Y:S02]  /*90b0*/  MOV R141, R172 ;  /* 0x000000ac008d7202 */ /* 0x000fe40000000f00 */
.L_x_22845:
[----:B------:R-:W-:Y:S05]  /*90c0*/  BSYNC B1 ;  /* 0x0000000000017941 */ /* 0x000fea0003800000 */
.L_x_22843:
        /* <DEDUP_REMOVED lines=16> */
.L_x_22849:
[----:B------:R-:W-:Y:S05]  /*91d0*/  BSYNC B2 ;  /* 0x0000000000027941 */ /* 0x000fea0003800000 */
.L_x_22848:
        /* <DEDUP_REMOVED lines=44> */
.L_x_22847:
[----:B------:R-:W-:Y:S05]  /*94a0*/  BSYNC B1 ;  /* 0x0000000000017941 */ /* 0x000fea0003800000 */
.L_x_22846:
        /* <DEDUP_REMOVED lines=11> */
.L_x_22842:
[----:B------:R-:W-:Y:S05]  /*9560*/  BSYNC B0 ;  /* 0x0000000000007941 */ /* 0x000fea0003800000 */
.L_x_22841:
        /* <DEDUP_REMOVED lines=18> */
.L_x_22853:
[----:B------:R-:W-:Y:S02]  /*9690*/  MOV R141, R172 ;  /* 0x000000ac008d7202 */ /* 0x000fe40000000f00 */
.L_x_22854:
[----:B------:R-:W-:Y:S05]  /*96a0*/  BSYNC B1 ;  /* 0x0000000000017941 */ /* 0x000fea0003800000 */
.L_x_22852:
        /* <DEDUP_REMOVED lines=16> */
.L_x_22858:
[----:B------:R-:W-:Y:S05]  /*97b0*/  BSYNC B2 ;  /* 0x0000000000027941 */ /* 0x000fea0003800000 */
.L_x_22857:
        /* <DEDUP_REMOVED lines=44> */
.L_x_22856:
[----:B------:R-:W-:Y:S05]  /*9a80*/  BSYNC B1 ;  /* 0x0000000000017941 */ /* 0x000fea0003800000 */
.L_x_22855:
        /* <DEDUP_REMOVED lines=11> */
.L_x_22851:
[----:B------:R-:W-:Y:S05]  /*9b40*/  BSYNC B0 ;  /* 0x0000000000007941 */ /* 0x000fea0003800000 */
.L_x_22850:
        /* <DEDUP_REMOVED lines=29> */
.L_x_22860:
[----:B------:R-:W-:Y:S05]  /*9d20*/  BSYNC B0 ;  /* 0x0000000000007941 */ /* 0x000fea0003800000 */
.L_x_22859:
        /* <DEDUP_REMOVED lines=22> */
.L_x_22864:
[----:B------:R-:W-:Y:S02]  /*9e90*/  MOV R186, R172 ;  /* 0x000000ac00ba7202 */ /* 0x000fe40000000f00 */
.L_x_22865:
[----:B------:R-:W-:Y:S05]  /*9ea0*/  BSYNC B1 ;  /* 0x0000000000017941 */ /* 0x000fea0003800000 */
.L_x_22863:
        /* <DEDUP_REMOVED lines=16> */
.L_x_22869:
[----:B------:R-:W-:Y:S05]  /*9fb0*/  BSYNC B2 ;  /* 0x0000000000027941 */ /* 0x000fea0003800000 */
.L_x_22868:
        /* <DEDUP_REMOVED lines=43> */
.L_x_22867:
[----:B------:R-:W-:Y:S05]  /*a270*/  BSYNC B1 ;  /* 0x0000000000017941 */ /* 0x000fea0003800000 */
.L_x_22866:
        /* <DEDUP_REMOVED lines=11> */
.L_x_22862:
[----:B0-----:R-:W-:Y:S05]  /*a330*/  BSYNC B0 ;  /* 0x0000000000007941 */ /* 0x001fea0003800000 */
.L_x_22861:
        /* <DEDUP_REMOVED lines=18> */
.L_x_22873:
[----:B------:R-:W-:Y:S02]  /*a460*/  IMAD.MOV.U32 R185, RZ, RZ, R172 ;  /* 0x000000ffffb97224 */ /* 0x000fe400078e00ac */
.L_x_22874:
[----:B------:R-:W-:Y:S05]  /*a470*/  BSYNC B1 ;  /* 0x0000000000017941 */ /* 0x000fea0003800000 */
.L_x_22872:
        /* <DEDUP_REMOVED lines=16> */
.L_x_22878:
[----:B------:R-:W-:Y:S05]  /*a580*/  BSYNC B2 ;  /* 0x0000000000027941 */ /* 0x000fea0003800000 */
.L_x_22877:
        /* <DEDUP_REMOVED lines=44> */
.L_x_22876:
[----:B------:R-:W-:Y:S05]  /*a850*/  BSYNC B1 ;  /* 0x0000000000017941 */ /* 0x000fea0003800000 */
.L_x_22875:
        /* <DEDUP_REMOVED lines=11> */
.L_x_22871:
[----:B------:R-:W-:Y:S05]  /*a910*/  BSYNC B0 ;  /* 0x0000000000007941 */ /* 0x000fea0003800000 */
.L_x_22870:
        /* <DEDUP_REMOVED lines=18> */
.L_x_22882:
[----:B------:R-:W-:Y:S02]  /*aa40*/  IMAD.MOV.U32 R185, RZ, RZ, R172 ;  /* 0x000000ffffb97224 */ /* 0x000fe400078e00ac */
.L_x_22883:
[----:B------:R-:W-:Y:S05]  /*aa50*/  BSYNC B1 ;  /* 0x0000000000017941 */ /* 0x000fea0003800000 */
.L_x_22881:
        /* <DEDUP_REMOVED lines=16> */
.L_x_22887:
[----:B------:R-:W-:Y:S05]  /*ab60*/  BSYNC B2 ;  /* 0x0000000000027941 */ /* 0x000fea0003800000 */
.L_x_22886:
        /* <DEDUP_REMOVED lines=44> */
.L_x_22885:
[----:B------:R-:W-:Y:S05]  /*ae30*/  BSYNC B1 ;  /* 0x0000000000017941 */ /* 0x000fea0003800000 */
.L_x_22884:
        /* <DEDUP_REMOVED lines=11> */
.L_x_22880:
[----:B------:R-:W-:Y:S05]  /*aef0*/  BSYNC B0 ;  /* 0x0000000000007941 */ /* 0x000fea0003800000 */
.L_x_22879:
        /* <DEDUP_REMOVED lines=18> */
.L_x_22891:
[----:B------:R-:W-:Y:S02]  /*b020*/  IMAD.MOV.U32 R185, RZ, RZ, R172 ;  /* 0x000000ffffb97224 */ /* 0x000fe400078e00ac */
.L_x_22892:
[----:B------:R-:W-:Y:S05]  /*b030*/  BSYNC B1 ;  /* 0x0000000000017941 */ /* 0x000fea0003800000 */
.L_x_22890:
        /* <DEDUP_REMOVED lines=16> */
.L_x_22896:
[----:B------:R-:W-:Y:S05]  /*b140*/  BSYNC B2 ;  /* 0x0000000000027941 */ /* 0x000fea0003800000 */
.L_x_22895:
        /* <DEDUP_REMOVED lines=44> */
.L_x_22894:
[----:B------:R-:W-:Y:S05]  /*b410*/  BSYNC B1 ;  /* 0x0000000000017941 */ /* 0x000fea0003800000 */
.L_x_22893:
        /* <DEDUP_REMOVED lines=11> */
.L_x_22889:
[----:B------:R-:W-:Y:S05]  /*b4d0*/  BSYNC B0 ;  /* 0x0000000000007941 */ /* 0x000fea0003800000 */
.L_x_22888:
        /* <DEDUP_REMOVED lines=18> */
.L_x_22900:
[----:B------:R-:W-:Y:S02]  /*b600*/  IMAD.MOV.U32 R185, RZ, RZ, R172 ;  /* 0x000000ffffb97224 */ /* 0x000fe400078e00ac */
.L_x_22901:
[----:B------:R-:W-:Y:S05]  /*b610*/  BSYNC B1 ;  /* 0x0000000000017941 */ /* 0x000fea0003800000 */
.L_x_22899:
        /* <DEDUP_REMOVED lines=16> */
.L_x_22905:
[----:B------:R-:W-:Y:S05]  /*b720*/  BSYNC B2 ;  /* 0x0000000000027941 */ /* 0x000fea0003800000 */
.L_x_22904:
        /* <DEDUP_REMOVED lines=44> */
.L_x_22903:
[----:B------:R-:W-:Y:S05]  /*b9f0*/  BSYNC B1 ;  /* 0x0000000000017941 */ /* 0x000fea0003800000 */
.L_x_22902:
        /* <DEDUP_REMOVED lines=11> */
.L_x_22898:
[----:B------:R-:W-:Y:S05]  /*bab0*/  BSYNC B0 ;  /* 0x0000000000007941 */ /* 0x000fea0003800000 */
.L_x_22897:
        /* <DEDUP_REMOVED lines=18> */
.L_x_22909:
[----:B------:R-:W-:Y:S02]  /*bbe0*/  IMAD.MOV.U32 R185, RZ, RZ, R172 ;  /* 0x000000ffffb97224 */ /* 0x000fe400078e00ac */
.L_x_22910:
[----:B------:R-:W-:Y:S05]  /*bbf0*/  BSYNC B1 ;  /* 0x0000000000017941 */ /* 0x000fea0003800000 */
.L_x_22908:
        /* <DEDUP_REMOVED lines=16> */
.L_x_22914:
[----:B------:R-:W-:Y:S05]  /*bd00*/  BSYNC B2 ;  /* 0x0000000000027941 */ /* 0x000fea0003800000 */
.L_x_22913:
        /* <DEDUP_REMOVED lines=44> */
.L_x_22912:
[----:B------:R-:W-:Y:S05]  /*bfd0*/  BSYNC B1 ;  /* 0x0000000000017941 */ /* 0x000fea0003800000 */
.L_x_22911:
        /* <DEDUP_REMOVED lines=11> */
.L_x_22907:
[----:B------:R-:W-:Y:S05]  /*c090*/  BSYNC B0 ;  /* 0x0000000000007941 */ /* 0x000fea0003800000 */
.L_x_22906:
        /* <DEDUP_REMOVED lines=18> */
.L_x_22918:
[----:B------:R-:W-:Y:S02]  /*c1c0*/  IMAD.MOV.U32 R185, RZ, RZ, R172 ;  /* 0x000000ffffb97224 */ /* 0x000fe400078e00ac */
.L_x_22919:
[----:B------:R-:W-:Y:S05]  /*c1d0*/  BSYNC B1 ;  /* 0x0000000000017941 */ /* 0x000fea0003800000 */
.L_x_22917:
        /* <DEDUP_REMOVED lines=16> */
.L_x_22923:
[----:B------:R-:W-:Y:S05]  /*c2e0*/  BSYNC B2 ;  /* 0x0000000000027941 */ /* 0x000fea0003800000 */
.L_x_22922:
        /* <DEDUP_REMOVED lines=44> */
.L_x_22921:
[----:B------:R-:W-:Y:S05]  /*c5b0*/  BSYNC B1 ;  /* 0x0000000000017941 */ /* 0x000fea0003800000 */
.L_x_22920:
        /* <DEDUP_REMOVED lines=11> */
.L_x_22916:
[----:B------:R-:W-:Y:S05]  /*c670*/  BSYNC B0 ;  /* 0x0000000000007941 */ /* 0x000fea0003800000 */
.L_x_22915:
        /* <DEDUP_REMOVED lines=18> */
.L_x_22927:
[----:B------:R-:W-:Y:S02]  /*c7a0*/  IMAD.MOV.U32 R194, RZ, RZ, R172 ;  /* 0x000000ffffc27224 */ /* 0x000fe400078e00ac */
.L_x_22928:
[----:B------:R-:W-:Y:S05]  /*c7b0*/  BSYNC B1 ;  /* 0x0000000000017941 */ /* 0x000fea0003800000 */
.L_x_22926:
        /* <DEDUP_REMOVED lines=16> */
.L_x_22932:
[----:B------:R-:W-:Y:S05]  /*c8c0*/  BSYNC B2 ;  /* 0x0000000000027941 */ /* 0x000fea0003800000 */
.L_x_22931:
        /* <DEDUP_REMOVED lines=44> */
.L_x_22930:
[----:B------:R-:W-:Y:S05]  /*cb90*/  BSYNC B1 ;  /* 0x0000000000017941 */ /* 0x000fea0003800000 */
.L_x_22929:
        /* <DEDUP_REMOVED lines=11> */
.L_x_22925:
[----:B------:R-:W-:Y:S05]  /*cc50*/  BSYNC B0 ;  /* 0x0000000000007941 */ /* 0x000fea0003800000 */
.L_x_22924:
        /* <DEDUP_REMOVED lines=61> */
.L_x_22934:
[----:B------:R-:W-:Y:S05]  /*d030*/  BSYNC B0 ;  /* 0x0000000000007941 */ /* 0x000fea0003800000 */
.L_x_22933:
[----:B------:R-:W-:Y:S01]  /*d040*/  @!P1 IADD3 R184, R184, 0x8, RZ ;  /* 0x00000008b8b89810 */ /* 0x000fe20007ffe0ff */
[----:B------:R-:W-:Y:S01]  /*d050*/  FADD.FTZ R187, R194, R143 ;  /* 0x0000008fc2bb7221 */ /* 0x000fe20000010000 */
[----:B------:R-:W-:Y:S05]  /*d060*/  BRA.DIV ~URZ, `(.L_x_22935) ;  /* 0x000013427f007947 */ /* 0x000fea000b800000 */
[----:B0-----:R0:W2:Y:S02]  /*d070*/  SHFL.BFLY PT, R182, R187, 0x1, 0x1f ;  /* 0x0c201f00bbb67f89 */ /* 0x0010a400000e0000 */
.L_x_22941:
        /* <DEDUP_REMOVED lines=84> */
.L_x_22942:
        /* <DEDUP_REMOVED lines=110> */
[----:B------:R-:W-:Y:S01]  /*dca0*/  F2FP.PACK_AB R113, R116, R113 ;  /* 0x000000717471723e */ /* 0x000fe200000000ff */
        /* <DEDUP_REMOVED lines=16> */
[----:B------:R-:W-:Y:S01]  /*ddb0*/  F2FP.PACK_AB R112, R117, R112 ;  /* 0x000000707570723e */ /* 0x000fe200000000ff */
        /* <DEDUP_REMOVED lines=28> */
[----:B------:R-:W-:Y:S01]  /*df80*/  F2FP.PACK_AB R117, R124, R117 ;  /* 0x000000757c75723e */ /* 0x000fe200000000ff */
[----:B------:R-:W-:Y:S01]  /*df90*/  FFMA.FTZ R126, R36, R213, R68 ;  /* 0x000000d5247e7223 */ /* 0x000fe20000010044 */
[----:B------:R-:W-:Y:S01]  /*dfa0*/  IADD3 R134, R129, 0x300, RZ ;  /* 0x0000030081867810 */ /* 0x000fe20007ffe0ff */
[----:B------:R-:W-:Y:S01]  /*dfb0*/  FFMA.FTZ R131, R37, R142, R69 ;  /* 0x0000008e25837223 */ /* 0x000fe20000010045 */
[----:B------:R-:W-:Y:S01]  /*dfc0*/  F2FP.PACK_AB R122, R125, R122 ;  /* 0x0000007a7d7a723e */ /* 0x000fe200000000ff */
[----:B------:R-:W-:Y:S02]  /*dfd0*/  FADD.FTZ R143, -R181, R143 ;  /* 0x0000008fb58f7221 */ /* 0x000fe40000010100 */
        /* <DEDUP_REMOVED lines=10> */
[----:B------:R-:W-:-:S02]  /*e080*/  FMUL.FTZ R197, R182, R197 ;  /* 0x000000c5b6c57220 */ /* 0x000fc40000410000 */
[----:B------:R-:W-:Y:S01]  /*e090*/  FMUL.FTZ R201, R182, R201 ;  /* 0x000000c9b6c97220 */ /* 0x000fe20000410000 */
[----:B------:R-:W-:Y:S01]  /*e0a0*/  F2FP.PACK_AB R121, R132, R121 ;  /* 0x000000798479723e */ /* 0x000fe200000000ff */
        /* <DEDUP_REMOVED lines=10> */
[----:B------:R-:W-:Y:S01]  /*e150*/  F2FP.PACK_AB R114, R119, R114 ;  /* 0x000000727772723e */ /* 0x000fe200000000ff */
[----:B------:R-:W-:Y:S02]  /*e160*/  FFMA.FTZ R128, R55, R128, R87 ;  /* 0x0000008037807223 */ /* 0x000fe40000010057 */
[----:B------:R-:W-:Y:S01]  /*e170*/  FFMA.FTZ R125, R49, R130, R81 ;  /* 0x00000082317d7223 */ /* 0x000fe20000010051 */
[----:B------:R-:W-:Y:S01]  /*e180*/  IADD3 R130, R129, 0x100, RZ ;  /* 0x0000010081827810 */ /* 0x000fe20007ffe0ff */
[----:B------:R-:W-:Y:S01]  /*e190*/  FFMA.FTZ R124, R40, R209, R72 ;  /* 0x000000d1287c7223 */ /* 0x000fe20000010048 */
[----:B------:R-:W-:Y:S01]  /*e1a0*/  F2FP.PACK_AB R119, R128, R199 ;  /* 0x000000c78077723e */ /* 0x000fe200000000ff */
[----:B------:R-:W-:-:S02]  /*e1b0*/  FFMA.FTZ R131, R41, R138, R73 ;  /* 0x0000008a29837223 */ /* 0x000fc40000010049 */
[----:B------:R-:W-:Y:S02]  /*e1c0*/  FFMA.FTZ R118, R52, R197, R84 ;  /* 0x000000c534767223 */ /* 0x000fe40000010054 */
[----:B------:R-:W-:Y:S01]  /*e1d0*/  IMAD.MOV.U32 R135, RZ, RZ, 0x10 ;  /* 0x00000010ff877424 */ /* 0x000fe200078e00ff */
[----:B------:R-:W-:Y:S01]  /*e1e0*/  F2FP.PACK_AB R124, R131, R124 ;  /* 0x0000007c837c723e */ /* 0x000fe200000000ff */
        /* <DEDUP_REMOVED lines=20> */
.L_x_22938:
[----:B-1----:R-:W-:Y:S05]  /*e330*/  BSYNC B0 ;  /* 0x0000000000007941 */ /* 0x002fea0003800000 */
.L_x_22937:
[----:B------:R-:W-:Y:S02]  /*e340*/  IADD3 R144, R144, c[0x0][0x160], RZ ;  /* 0x0000580090907a10 */ /* 0x000fe40007ffe0ff */
[----:B------:R-:W-:-:S02]  /*e350*/  LOP3.LUT P1, RZ, R168, 0xff, RZ, 0xc0, !PT ;  /* 0x000000ffa8ff7812 */ /* 0x000fc4000782c0ff */
[----:B------:R-:W-:Y:S02]  /*e360*/  ISETP.GE.AND P0, PT, R144, c[0x0][0x164], PT ;  /* 0x0000590090007a0c */ /* 0x000fe40003f06270 */
[----:B------:R-:W-:-:S11]  /*e370*/  SEL R168, RZ, 0x1, P1 ;  /* 0x00000001ffa87807 */ /* 0x000fd60000800000 */
[----:B0-----:R-:W-:Y:S01]  /*e380*/  @P0 CALL.REL.NOINC `(.L_x_22939) ;  /* 0x0000001000000944 */ /* 0x001fe20003c00000 */
[----:B------:R-:W-:Y:S05]  /*e390*/  BRA `(.L_x_22940) ;  /* 0xffff251000007947 */ /* 0x000fea000383ffff */
.L_x_22939:
[----:B------:R-:W-:Y:S05]  /*e3a0*/  EXIT ;  /* 0x000000000000794d */ /* 0x000fea0003800000 */
.L_x_22935:
[----:B------:R-:W-:Y:S01]  /*e3b0*/  HFMA2.MMA R192, -RZ, RZ, 0, 5.9604644775390625e-08 ;  /* 0x00000001ffc07435 */ /* 0x000fe200000001ff */
[----:B0-----:R-:W-:Y:S01]  /*e3c0*/  IMAD.MOV.U32 R183, RZ, RZ, 0x1f ;  /* 0x0000001fffb77424 */ /* 0x001fe200078e00ff */
[----:B-1----:R-:W-:Y:S01]  /*e3d0*/  MOV R188, 0xe400 ;  /* 0x0000e40000bc7802 */ /* 0x002fe20000000f00 */
[----:B------:R-:W-:-:S03]  /*e3e0*/  IMAD.MOV.U32 R190, RZ, RZ, -0x1 ;  /* 0xffffffffffbe7424 */ /* 0x000fc600078e00ff */
[----:B------:R-:W-:Y:S05]  /*e3f0*/  CALL.REL.NOINC `($__internal_127_$__cuda_sm70_shflsync_bfly_p) ;  /* 0x0000079000007944 */ /* 0x000fea0003c00000 */
[----:B-1----:R-:W-:Y:S01]  /*e400*/  MOV R182, R192 ;  /* 0x000000c000b67202 */ /* 0x002fe20000000f00 */
[----:B0-----:R-:W-:Y:S05]  /*e410*/  BRA `(.L_x_22941) ;  /* 0xffffec6000007947 */ /* 0x001fea000383ffff */
.L_x_22936:
[----:B------:R-:W-:Y:S01]  /*e420*/  IMAD.MOV.U32 R192, RZ, RZ, 0x2 ;  /* 0x00000002ffc07424 */ /* 0x000fe200078e00ff */
[----:B------:R-:W-:Y:S01]  /*e430*/  MOV R190, 0xffffffff ;  /* 0xffffffff00be7802 */ /* 0x000fe20000000f00 */
[----:B------:R-:W-:Y:S01]  /*e440*/  IMAD.MOV.U32 R183, RZ, RZ, 0x1f ;  /* 0x0000001fffb77424 */ /* 0x000fe200078e00ff */
[----:B-1----:R-:W-:Y:S02]  /*e450*/  MOV R188, 0xe470 ;  /* 0x0000e47000bc7802 */ /* 0x002fe40000000f00 */
[----:B------:R-:W-:Y:S05]  /*e460*/  CALL.REL.NOINC `($__internal_127_$__cuda_sm70_shflsync_bfly_p) ;  /* 0x0000072000007944 */ /* 0x000fea0003c00000 */
[----:B01----:R-:W-:Y:S01]  /*e470*/  FADD.FTZ R187, R187, R192 ;  /* 0x000000c0bbbb7221 */ /* 0x003fe20000010000 */
[----:B------:R-:W-:Y:S01]  /*e480*/  MOV R190, 0xffffffff ;  /* 0xffffffff00be7802 */ /* 0x000fe20000000f00 */
[----:B------:R-:W-:Y:S01]  /*e490*/  IMAD.MOV.U32 R192, RZ, RZ, 0x4 ;  /* 0x00000004ffc07424 */ /* 0x000fe200078e00ff */
[----:B------:R-:W-:Y:S01]  /*e4a0*/  MOV R188, 0xe4d0 ;  /* 0x0000e4d000bc7802 */ /* 0x000fe20000000f00 */
[----:B------:R-:W-:-:S02]  /*e4b0*/  IMAD.MOV.U32 R183, RZ, RZ, 0x1f ;  /* 0x0000001fffb77424 */ /* 0x000fc400078e00ff */
        /* <DEDUP_REMOVED lines=83> */
[----:B------:R-:W-:Y:S05]  /*e9f0*/  CALL.REL.NOINC `($__internal_127_$__cuda_sm70_shflsync_bfly_p) ;  /* 0x0000019000007944 */ /* 0x000fea0003c00000 */
[----:B01----:R-:W-:Y:S01]  /*ea00*/  FADD.FTZ R187, R187, R192 ;  /* 0x000000c0bbbb7221 */ /* 0x003fe20000010000 */
[----:B------:R-:W-:Y:S01]  /*ea10*/  MOV R190, 0xffffffff ;  /* 0xffffffff00be7802 */ /* 0x000fe20000000f00 */
[----:B------:R-:W-:Y:S01]  /*ea20*/  IMAD.MOV.U32 R192, RZ, RZ, 0x2 ;  /* 0x00000002ffc07424 */ /* 0x000fe200078e00ff */
[----:B------:R-:W-:Y:S01]  /*ea30*/  MOV R188, 0xea60 ;  /* 0x0000ea6000bc7802 */ /* 0x000fe20000000f00 */
[----:B------:R-:W-:Y:S02]  /*ea40*/  IMAD.MOV.U32 R183, RZ, RZ, 0x1f ;  /* 0x0000001fffb77424 */ /* 0x000fe400078e00ff */
        /* <DEDUP_REMOVED lines=19> */
[----:B01----:R-:W-:Y:S05]  /*eb80*/  BRA `(.L_x_22942) ;  /* 0xffffea3000007947 */ /* 0x003fea000383ffff */
        .weak           $__internal_127_$__cuda_sm70_shflsync_bfly_p
        .type           $__internal_127_$__cuda_sm70_shflsync_bfly_p,@function
        .size           $__internal_127_$__cuda_sm70_shflsync_bfly_p,(.L_x_29191 - $__internal_127_$__cuda_sm70_shflsync_bfly_p)
$__internal_127_$__cuda_sm70_shflsync_bfly_p:
[----:B------:R-:W-:Y:S01]  /*eb90*/  IMAD.MOV.U32 R189, RZ, RZ, 0x0 ;  /* 0x00000000ffbd7424 */ /* 0x000fe200078e00ff */
[----:B------:R-:W-:Y:S04]  /*eba0*/  WARPSYNC R190 ;  /* 0x000000be00007348 */ /* 0x000fe80003800000 */
[----:B------:R0:W1:Y:S01]  /*ebb0*/  SHFL.BFLY PT, R192, R187, R192, R183 ;  /* 0x0c0000c0bbc07389 */ /* 0x00006200000e00b7 */
[----:B------:R-:W-:Y:S05]  /*ebc0*/  RET.REL.NODEC R188 `(_ZN10layer_norm13ln_fwd_kernelINS_13Kernel_traitsIf6__halffS2_fjLj8192ELj1ELj1ELj8ELj16ENS_18Kernel_traits_baseILj8192EfS2_fS2_fjLj256EEEEELb1ELb1ELb1ELb1EEEvNS_9FwdParamsE) ;  /* 0xffff1430bc007950 */ /* 0x000fea0003c3ffff */
.L_x_22943:
        /* <DEDUP_REMOVED lines=11> */
.L_x_29191:


//--------------------- .text._ZN10layer_norm13ln_fwd_kernelINS_13Kernel_traitsI6__halfffffjLj8192ELj1ELj1ELj8ELj16ENS_18Kernel_traits_baseILj8192ES2_ffffjLj256EEEEELb0ELb0ELb0ELb0EEEvNS_9FwdParamsE --------------------------
	.section	.text._ZN10layer_norm13ln_fwd_kernelINS_13Kernel_traitsI6__halfffffjLj8192ELj1ELj1ELj8ELj16ENS_18Kernel_traits_baseILj8192ES2_ffffjLj256EEEEELb0ELb0ELb0ELb0EEEvNS_9FwdParamsE,"ax",@progbits
	.sectioninfo	@"SHI_REGISTERS=128"
	.align	128
        .global         _ZN10layer_norm13ln_fwd_kernelINS_13Kernel_traitsI6__halfffffjLj8192ELj1ELj1ELj8ELj16ENS_18Kernel_traits_baseILj8192ES2_ffffjLj256EEEEELb0ELb0ELb0ELb0EEEvNS_9FwdParamsE
        .type           _ZN10layer_norm13ln_fwd_kernelINS_13Kernel_traitsI6__halfffffjLj8192ELj1ELj1ELj8ELj16ENS_18Kernel_traits_baseILj8192ES2_ffffjLj256EEEEELb0ELb0ELb0ELb0EEEvNS_9FwdParamsE,@function
        .size           _ZN10layer_norm13ln_fwd_kernelINS_13Kernel_traitsI6__halfffffjLj8192ELj1ELj1ELj8ELj16ENS_18Kernel_traits_baseILj8192ES2_ffffjLj256EEEEELb0ELb0ELb0ELb0EEEvNS_9FwdParamsE,(.L_x_29192 - _ZN10layer_norm13ln_fwd_kernelINS_13Kernel_traitsI6__halfffffjLj8192ELj1ELj1ELj8ELj16ENS_18Kernel_traits_baseILj8192ES2_ffffjLj256EEEEELb0ELb0ELb0ELb0EEEvNS_9FwdParamsE)
        .other          _ZN10layer_norm13ln_fwd_kernelINS_13Kernel_traitsI6__halfffffjLj8192ELj1ELj1ELj8ELj16ENS_18Kernel_traits_baseILj8192ES2_ffffjLj256EEEEELb0ELb0ELb0ELb0EEEvNS_9FwdParamsE,@"STO_CUDA_ENTRY STV_DEFAULT"
_ZN10layer_norm13ln_fwd_kernelINS_13Kernel_traitsI6__halfffffjLj8192ELj1ELj1ELj8ELj16ENS_18Kernel_traits_baseILj8192ES2_ffffjLj256EEEEELb0ELb0ELb0ELb0EEEvNS_9FwdParamsE:
.text._ZN10layer_norm13ln_fwd_kernelINS_13Kernel_traitsI6__halfffffjLj8192ELj1ELj1ELj8ELj16ENS_18Kernel_traits_baseILj8192ES2_ffffjLj256EEEEELb0ELb0ELb0ELb0EEEvNS_9FwdParamsE:
        /* <DEDUP_REMOVED lines=13> */
[C---:B------:R-:W-:Y:S02]  /*00d0*/  ISETP.GE.U32.AND P4, PT, R82.reuse, 0x400, PT ;  /* 0x000004005200780c */ /* 0x040fe40003f86070 */
[----:B------:R-:W-:Y:S02]  /*00e0*/  ISETP.GE.U32.AND P3, PT, R82, 0x500, PT ;  /* 0x000005005200780c */ /* 0x000fe40003f66070 */
[----:B------:R-:W-:-:S02]  /*00f0*/  P2R R2, PR, RZ, 0x40 ;  /* 0x00000040ff027803 */ /* 0x000fc40000000000 */
[----:B------:R-:W-:Y:S02]  /*0100*/  P2R R2, PR, RZ, 0x20 ;  /* 0x00000020ff027803 */ /* 0x000fe40000000000 */
[----:B------:R-:W-:Y:S02]  /*0110*/  P2R R2, PR, RZ, 0x10 ;  /* 0x00000010ff027803 */ /* 0x000fe40000000000 */
[----:B------:R-:W-:Y:S01]  /*0120*/  P2R R2, PR, RZ, 0x8 ;  /* 0x00000008ff027803 */ /* 0x000fe20000000000 */
[----:B------:R-:W-:Y:S05]  /*0130*/  @!P1 BRA `(.L_x_22945) ;  /* 0x000000a000009947 */ /* 0x000fea0003800000 */
[----:B------:R-:W-:Y:S01]  /*0140*/  ISETP.NE.U32.AND P0, PT, RZ, c[0x0][0x218], PT ;  /* 0x00008600ff007a0c */ /* 0x000fe20003f05070 */
[----:B------:R-:W-:-:S03]  /*0150*/  HFMA2.MMA R3, -RZ, RZ, 0, 4.76837158203125e-07 ;  /* 0x00000008ff037435 */ /* 0x000fc600000001ff */
[----:B------:R-:W-:-:S13]  /*0160*/  ISETP.NE.AND.EX P0, PT, RZ, c[0x0][0x21c], PT, P0 ;  /* 0x00008700ff007a0c */ /* 0x000fda0003f05300 */
[----:B------:R-:W-:-:S04]  /*0170*/  @P0 LEA R4, P2, R30, c[0x0][0x218], 0x3 ;  /* 0x000086001e040a11 */ /* 0x000fc800078418ff */
[C---:B------:R-:W-:Y:S01]  /*0180*/  @P0 LEA.HI.X R5, R30.reuse, c[0x0][0x21c], RZ, 0x3, P2 ;  /* 0x000087001e050a11 */ /* 0x040fe200010f1cff */
[----:B------:R-:W-:-:S04]  /*0190*/  IMAD.WIDE.U32 R2, R30, R3, c[0x0][0x1b0] ;  /* 0x00006c001e027625 */ /* 0x000fc800078e0003 */
[----:B------:R0:W5:Y:S04]  /*01a0*/  @P0 LDG.E.64 R70, [R4.64] ;  /* 0x0000000404460981 */ /* 0x000168000c1e1b00 */
[----:B------:R0:W5:Y:S01]  /*01b0*/  LDG.E.64 R20, [R2.64] ;  /* 0x0000000402147981 */ /* 0x000162000c1e1b00 */
[----:B------:R-:W-:Y:S01]  /*01c0*/  LOP3.LUT R30, R30, 0x100, RZ, 0xfc, !PT ;  /* 0x000001001e1e7812 */ /* 0x000fe200078efcff */
[----:B------:R-:W-:Y:S02]  /*01d0*/  @!P0 CS2R R70, SRZ ;  /* 0x0000000000468805 */ /* 0x000fe4000001ff00 */
.L_x_22945:
[----:B0-----:R-:W-:Y:S05]  /*01e0*/  BSYNC B0 ;  /* 0x0000000000007941 */ /* 0x001fea0003800000 */
.L_x_22944:
[----:B------:R-:W-:Y:S01]  /*01f0*/  BSSY B0, `(.L_x_22946) ;  /* 0x000000c000007945 */ /* 0x000fe20003800000 */
[----:B------:R-:W-:Y:S05]  /*0200*/  @!P6 BRA `(.L_x_22947) ;  /* 0x000000a00000e947 */ /* 0x000fea0003800000 */
[----:B------:R-:W-:Y:S02]  /*0210*/  ISETP.NE.U32.AND P0, PT, RZ, c[0x0][0x218], PT ;  /* 0x00008600ff007a0c */ /* 0x000fe40003f05070 */
[----:B------:R-:W-:Y:S02]  /*0220*/  MOV R5, 0x8 ;  /* 0x0000000800057802 */ /* 0x000fe40000000f00 */
[----:B------:R-:W-:-:S03]  /*0230*/  ISETP.NE.AND.EX P0, PT, RZ, c[0x0][0x21c], PT, P0 ;  /* 0x00008700ff007a0c */ /* 0x000fc60003f05300 */
[----:B------:R-:W-:-:S05]  /*0240*/  IMAD.WIDE.U32 R4, R30, R5, c[0x0][0x1b0] ;  /* 0x00006c001e047625 */ /* 0x000fca00078e0005 */
[----:B------:R0:W5:Y:S05]  /*0250*/  LDG.E.64 R22, [R4.64] ;  /* 0x0000000404167981 */ /* 0x00016a000c1e1b00 */
[----:B------:R-:W-:-:S04]  /*0260*/  @P0 LEA R2, P2, R30, c[0x0][0x218], 0x3 ;  /* 0x000086001e020a11 */ /* 0x000fc800078418ff */
[----:B------:R-:W-:-:S05]  /*0270*/  @P0 LEA.HI.X R3, R30, c[0x0][0x21c], RZ, 0x3, P2 ;  /* 0x000087001e030a11 */ /* 0x000fca00010f1cff */
[----:B------:R0:W5:Y:S01]  /*0280*/  @P0 LDG.E.64 R12, [R2.64] ;  /* 0x00000004020c0981 */ /* 0x000162000c1e1b00 */
[----:B------:R-:W-:Y:S01]  /*0290*/  IADD3 R30, R30, 0x100, RZ ;  /* 0x000001001e1e7810 */ /* 0x000fe20007ffe0ff */
[----:B------:R-:W-:Y:S02]  /*02a0*/  @!P0 CS2R R12, SRZ ;  /* 0x00000000000c8805 */ /* 0x000fe4000001ff00 */
.L_x_22947:
[----:B0-----:R-:W-:Y:S05]  /*02b0*/  BSYNC B0 ;  /* 0x0000000000007941 */ /* 0x001fea0003800000 */
.L_x_22946:
[----:B------:R-:W-:Y:S01]  /*02c0*/  BSSY B0, `(.L_x_22948) ;  /* 0x000000c000007945 */ /* 0x000fe20003800000 */
        /* <DEDUP_REMOVED lines=9> */
[----:B------:R-:W-:Y:S01]  /*0360*/  IADD3 R30, R30, 0x100, RZ ;  /* 0x000001001e1e7810 */ /* 0x000fe20007ffe0ff */
[----:B------:R-:W-:Y:S02]  /*0370*/  @!P0 CS2R R10, SRZ ;  /* 0x00000000000a8805 */ /* 0x000fe4000001ff00 */
.L_x_22949:
[----:B0-----:R-:W-:Y:S05]  /*0380*/  BSYNC B0 ;  /* 0x0000000000007941 */ /* 0x001fea0003800000 */
.L_x_22948:
        /* <DEDUP_REMOVED lines=12> */
.L_x_22951:
[----:B0-----:R-:W-:Y:S05]  /*0450*/  BSYNC B0 ;  /* 0x0000000000007941 */ /* 0x001fea0003800000 */
.L_x_22950:
        /* <DEDUP_REMOVED lines=12> */
.L_x_22953:
[----:B0-----:R-:W-:Y:S05]  /*0520*/  BSYNC B0 ;  /* 0x0000000000007941 */ /* 0x001fea0003800000 */
.L_x_22952:
[----:B------:R-:W-:Y:S01]  /*0530*/  ISETP.GE.U32.AND P0, PT, R82, 0x600, PT ;  /* 0x000006005200780c */ /* 0x000fe20003f06070 */
[----:B------:R-:W-:Y:S03]  /*0540*/  BSSY B0, `(.L_x_22954) ;  /* 0x000000d000007945 */ /* 0x000fe60003800000 */
[----:B------:R-:W-:-:S09]  /*0550*/  P2R R2, PR, RZ, 0x1 ;  /* 0x00000001ff027803 */ /* 0x000fd20000000000 */
        /* <DEDUP_REMOVED lines=11> */
.L_x_22955:
[----:B0-----:R-:W-:Y:S05]  /*0610*/  BSYNC B0 ;  /* 0x0000000000007941 */ /* 0x001fea0003800000 */
.L_x_22954:
[----:B------:R-:W-:Y:S01]  /*0620*/  ISETP.GE.U32.AND P0, PT, R82, 0x700, PT ;  /* 0x000007005200780c */ /* 0x000fe20003f06070 */
[----:B------:R-:W-:Y:S03]  /*0630*/  BSSY B0, `(.L_x_22956) ;  /* 0x000000d000007945 */ /* 0x000fe60003800000 */
[----:B------:R-:W-:-:S09]  /*0640*/  P2R R2, PR, RZ, 0x1 ;  /* 0x00000001ff027803 */ /* 0x000fd20000000000 */
[----:B------:R-:W-:Y:S05]  /*0650*/  @!P0 BRA `(.L_x_22957) ;  /* 0x000000a000008947 */ /* 0x000fea0003800000 */
[----:B------:R-:W-:-:S04]  /*0660*/  ISETP.NE.U32.AND P0, PT, RZ, c[0x0][0x218], PT ;  /* 0x00008600ff007a0c */ /* 0x000fc80003f05070 */
[----:B------:R-:W-:Y:S01]  /*0670*/  ISETP.NE.AND.EX P0, PT, RZ, c[0x0][0x21c], PT, P0 ;  /* 0x00008700ff007a0c */ /* 0x000fe20003f05300 */
[----:B------:R-:W-:-:S12]  /*0680*/  HFMA2.MMA R17, -RZ, RZ, 0, 4.76837158203125e-07 ;  /* 0x00000008ff117435 */ /* 0x000fd800000001ff */
[----:B------:R-:W-:-:S04]  /*0690*/  @P0 LEA R14, P2, R30, c[0x0][0x218], 0x3 ;  /* 0x000086001e0e0a11 */ /* 0x000fc800078418ff */
[C---:B------:R-:W-:Y:S01]  /*06a0*/  @P0 LEA.HI.X R15, R30.reuse, c[0x0][0x21c], RZ, 0x3, P2 ;  /* 0x000087001e0f0a11 */ /* 0x040fe200010f1cff */
[----:B------:R-:W-:-:S04]  /*06b0*/  IMAD.WIDE.U32 R16, R30, R17, c[0x0][0x1b0] ;  /* 0x00006c001e107625 */ /* 0x000fc800078e0011 */
[----:B------:R0:W5:Y:S04]  /*06c0*/  @P0 LDG.E.64 R2, [R14.64] ;  /* 0x000000040e020981 */ /* 0x000168000c1e1b00 */
[----:B------:R0:W5:Y:S01]  /*06d0*/  LDG.E.64 R34, [R16.64] ;  /* 0x0000000410227981 */ /* 0x000162000c1e1b00 */
[----:B------:R-:W-:Y:S01]  /*06e0*/  IADD3 R30, R30, 0x100, RZ ;  /* 0x000001001e1e7810 */ /* 0x000fe20007ffe0ff */
[----:B------:R-:W-:Y:S02]  /*06f0*/  @!P0 CS2R R2, SRZ ;  /* 0x0000000000028805 */ /* 0x000fe4000001ff00 */
.L_x_22957:
[----:B0-----:R-:W-:Y:S05]  /*0700*/  BSYNC B0 ;  /* 0x0000000000007941 */ /* 0x001fea0003800000 */
.L_x_22956:
[----:B------:R-:W-:Y:S01]  /*0710*/  ISETP.GE.U32.AND P0, PT, R82, 0x800, PT ;  /* 0x000008005200780c */ /* 0x000fe20003f06070 */
[----:B------:R-:W-:Y:S03]  /*0720*/  BSSY B0, `(.L_x_22958) ;  /* 0x000000c000007945 */ /* 0x000fe60003800000 */
[----:B------:R-:W-:-:S09]  /*0730*/  P2R R14, PR, RZ, 0x1 ;  /* 0x00000001ff0e7803 */ /* 0x000fd20000000000 */
[----:B------:R-:W-:Y:S05]  /*0740*/  @!P0 BRA `(.L_x_22959) ;  /* 0x0000009000008947 */ /* 0x000fea0003800000 */
[----:B------:R-:W-:-:S04]  /*0750*/  ISETP.NE.U32.AND P0, PT, RZ, c[0x0][0x218], PT ;  /* 0x00008600ff007a0c */ /* 0x000fc80003f05070 */
[----:B------:R-:W-:Y:S02]  /*0760*/  ISETP.NE.AND.EX P0, PT, RZ, c[0x0][0x21c], PT, P0 ;  /* 0x00008700ff007a0c */ /* 0x000fe40003f05300 */
[----:B------:R-:W-:-:S11]  /*0770*/  MOV R17, 0x8 ;  /* 0x0000000800117802 */ /* 0x000fd60000000f00 */
[C---:B------:R-:W-:Y:S01]  /*0780*/  @P0 LEA R18, P2, R30.reuse, c[0x0][0x218], 0x3 ;  /* 0x000086001e120a11 */ /* 0x040fe200078418ff */
[----:B------:R-:W-:-:S03]  /*0790*/  IMAD.WIDE.U32 R16, R30, R17, c[0x0][0x1b0] ;  /* 0x00006c001e107625 */ /* 0x000fc600078e0011 */
[----:B------:R-:W-:-:S03]  /*07a0*/  @P0 LEA.HI.X R19, R30, c[0x0][0x21c], RZ, 0x3, P2 ;  /* 0x000087001e130a11 */ /* 0x000fc600010f1cff */
[----:B------:R-:W5:Y:S04]  /*07b0*/  LDG.E.64 R16, [R16.64] ;  /* 0x0000000410107981 */ /* 0x000f68000c1e1b00 */
[----:B------:R0:W5:Y:S01]  /*07c0*/  @P0 LDG.E.64 R14, [R18.64] ;  /* 0x00000004120e0981 */ /* 0x000162000c1e1b00 */
[----:B------:R-:W-:-:S03]  /*07d0*/  @!P0 CS2R R14, SRZ ;  /* 0x00000000000e8805 */ /* 0x000fc6000001ff00 */
.L_x_22959:
[----:B0-----:R-:W-:Y:S05]  /*07e0*/  BSYNC B0 ;  /* 0x0000000000007941 */ /* 0x001fea0003800000 */
.L_x_22958:
        /* <DEDUP_REMOVED lines=8> */
[----:B------:R-:W-:Y:S01]  /*0870*/  SHF.R.S32.HI R0, RZ, 0x2, R0 ;  /* 0x00000002ff007819 */ /* 0x000fe20000011400 */
[----:B-----5:R-:W-:Y:S01]  /*0880*/  HADD2.F32 R67, -RZ, R12.H0_H0 ;  /* 0x2000000cff437230 */ /* 0x020fe20000004100 */
[----:B------:R-:W-:Y:S01]  /*0890*/  LOP3.LUT R19, R77, 0xe0, RZ, 0xc0, !PT ;  /* 0x000000e04d137812 */ /* 0x000fe200078ec0ff */
[----:B------:R-:W-:Y:S01]  /*08a0*/  HADD2.F32 R75, -RZ, R70.H0_H0 ;  /* 0x20000046ff4b7230 */ /* 0x000fe20000004100 */
[----:B------:R-:W-:Y:S01]  /*08b0*/  LOP3.LUT R18, R0, 0xff, RZ, 0xc0, !PT ;  /* 0x000000ff00127812 */ /* 0x000fe200078ec0ff */
[----:B------:R-:W-:Y:S01]  /*08c0*/  HFMA2.MMA R78, -RZ, RZ, 0, 5.9604644775390625e-08 ;  /* 0x00000001ff4e7435 */ /* 0x000fe200000001ff */
[----:B------:R-:W-:Y:S01]  /*08d0*/  SHF.R.U32.HI R0, RZ, 0x3, R0 ;  /* 0x00000003ff007819 */ /* 0x000fe20000011600 */
[----:B------:R-:W-:Y:S01]  /*08e0*/  ULDC.U8 UR6, c[0x0][0x1f0] ;  /* 0x00007c0000067ab9 */ /* 0x000fe20000000000 */
[----:B------:R-:W-:Y:S02]  /*08f0*/  IADD3 R19, R18, -R19, RZ ;  /* 0x8000001312137210 */ /* 0x000fe40007ffe0ff */
[----:B------:R-:W-:-:S02]  /*0900*/  LOP3.LUT R0, R0, 0x1fffffe0, RZ, 0xc0, !PT ;  /* 0x1fffffe000007812 */ /* 0x000fc400078ec0ff */
[----:B------:R-:W-:Y:S02]  /*0910*/  IMNMX R19, RZ, R19, !PT ;  /* 0x00000013ff137217 */ /* 0x000fe40007800200 */
[----:B------:R-:W-:Y:S02]  /*0920*/  MOV R76, R20 ;  /* 0x00000014004c7202 */ /* 0x000fe40000000f00 */
[----:B------:R-:W-:Y:S02]  /*0930*/  IMNMX R19, R19, 0x20, PT ;  /* 0x0000002013137817 */ /* 0x000fe40003800200 */
[----:B------:R-:W-:Y:S01]  /*0940*/  SHF.R.U64 R74, R20, 0x10, R21 ;  /* 0x00000010144a7819 */ /* 0x000fe20000001215 */
[----:B------:R-:W-:Y:S01]  /*0950*/  HADD2.F32 R76, -RZ, R76.H0_H0 ;  /* 0x2000004cff4c7230 */ /* 0x000fe20000004100 */
[----:B------:R-:W-:Y:S02]  /*0960*/  IADD3 R30, R19, R0, RZ ;  /* 0x00000000131e7210 */ /* 0x000fe40007ffe0ff */
[----:B------:R-:W-:Y:S01]  /*0970*/  SHF.L.U32 R20, R77, 0x5, RZ ;  /* 0x000000054d147819 */ /* 0x000fe200000006ff */
[----:B------:R-:W-:Y:S01]  /*0980*/  HADD2.F32 R74, -RZ, R74.H0_H0 ;  /* 0x2000004aff4a7230 */ /* 0x000fe20000004100 */
[----:B------:R-:W-:-:S02]  /*0990*/  SHF.L.U32 R30, R30, 0x2, RZ ;  /* 0x000000021e1e7819 */ /* 0x000fc400000006ff */
[----:B------:R-:W-:Y:S02]  /*09a0*/  MOV R72, R21 ;  /* 0x0000001500487202 */ /* 0x000fe40000000f00 */
[----:B------:R-:W-:Y:S02]  /*09b0*/  SHF.R.U32.HI R73, RZ, 0x10, R21 ;  /* 0x00000010ff497819 */ /* 0x000fe40000011615 */
[----:B------:R-:W0:Y:S01]  /*09c0*/  I2F.U32 R30, R30 ;  /* 0x0000001e001e7306 */ /* 0x000e220000201000 */
[----:B------:R-:W-:Y:S01]  /*09d0*/  LOP3.LUT R21, R20, 0x3e0, RZ, 0xc0, !PT ;  /* 0x000003e014157812 */ /* 0x000fe200078ec0ff */
[----:B------:R-:W-:Y:S01]  /*09e0*/  HADD2.F32 R72, -RZ, R72.H0_H0 ;  /* 0x20000048ff487230 */ /* 0x000fe20000004100 */
[----:B------:R-:W-:Y:S02]  /*09f0*/  MOV R68, R22 ;  /* 0x0000001600447202 */ /* 0x000fe40000000f00 */
[----:B------:R-:W-:Y:S02]  /*0a00*/  IADD3 R21, R18, -R21, RZ ;  /* 0x8000001512157210 */ /* 0x000fe40007ffe0ff */
[----:B------:R-:W-:Y:S01]  /*0a10*/  SHF.R.U64 R66, R22, 0x10, R23 ;  /* 0x0000001016427819 */ /* 0x000fe20000001217 */
[----:B------:R-:W-:Y:S01]  /*0a20*/  HADD2.F32 R68, -RZ, R68.H0_H0 ;  /* 0x20000044ff447230 */ /* 0x000fe20000004100 */
[----:B------:R-:W-:-:S02]  /*0a30*/  IMNMX R21, RZ, R21, !PT ;  /* 0x00000015ff157217 */ /* 0x000fc40007800200 */
[----:B------:R-:W-:Y:S01]  /*0a40*/  MOV R36, R23 ;  /* 0x0000001700247202 */ /* 0x000fe20000000f00 */
[----:B------:R-:W-:Y:S01]  /*0a50*/  HADD2.F32 R66, -RZ, R66.H0_H0 ;  /* 0x20000042ff427230 */ /* 0x000fe20000004100 */
[----:B------:R-:W-:Y:S02]  /*0a60*/  SHF.R.U32.HI R52, RZ, 0x10, R23 ;  /* 0x00000010ff347819 */ /* 0x000fe40000011617 */
[----:B------:R-:W-:Y:S01]  /*0a70*/  MOV R22, R24 ;  /* 0x0000001800167202 */ /* 0x000fe20000000f00 */
[----:B0-----:R0:W1:Y:S01]  /*0a80*/  MUFU.RCP R80, R30 ;  /* 0x0000001e00507308 */ /* 0x0010620000001000 */
[--C-:B------:R-:W-:Y:S02]  /*0a90*/  SHF.R.U64 R46, R24, 0x10, R25.reuse ;  /* 0x00000010182e7819 */ /* 0x100fe40000001219 */
[----:B------:R-:W-:Y:S02]  /*0aa0*/  MOV R23, R25 ;  /* 0x0000001900177202 */ /* 0x000fe40000000f00 */
[----:B------:R-:W-:-:S02]  /*0ab0*/  SHF.R.U32.HI R42, RZ, 0x10, R25 ;  /* 0x00000010ff2a7819 */ /* 0x000fc40000011619 */
[----:B------:R-:W-:Y:S01]  /*0ac0*/  MOV R24, R26 ;  /* 0x0000001a00187202 */ /* 0x000fe20000000f00 */
[----:B------:R-:W-:Y:S01]  /*0ad0*/  HADD2.F32 R18, -RZ, R23.H0_H0 ;  /* 0x20000017ff127230 */ /* 0x000fe20000004100 */
[----:B------:R-:W-:Y:S01]  /*0ae0*/  SHF.R.U64 R39, R26, 0x10, R27 ;  /* 0x000000101a277819 */ /* 0x000fe2000000121b */
[----:B------:R-:W-:Y:S01]  /*0af0*/  HADD2.F32 R19, -RZ, R42.H0_H0 ;  /* 0x2000002aff137230 */ /* 0x000fe20000004100 */
[----:B------:R-:W-:Y:S01]  /*0b00*/  MOV R40, R32 ;  /* 0x0000002000287202 */ /* 0x000fe20000000f00 */
[----:B------:R-:W-:Y:S01]  /*0b10*/  HADD2.F32 R20, -RZ, R24.H0_H0 ;  /* 0x20000018ff147230 */ /* 0x000fe20000004100 */
[----:B------:R-:W-:Y:S02]  /*0b20*/  SHF.R.U64 R41, R32, 0x10, R33 ;  /* 0x0000001020297819 */ /* 0x000fe40000001221 */
[----:B------:R-:W-:Y:S01]  /*0b30*/  IMNMX R21, R21, 0x20, PT ;  /* 0x0000002015157817 */ /* 0x000fe20003800200 */
[----:B------:R-:W-:Y:S01]  /*0b40*/  HADD2.F32 R40, -RZ, R40.H0_H0 ;  /* 0x20000028ff287230 */ /* 0x000fe20000004100 */
[----:B------:R-:W-:Y:S01]  /*0b50*/  MOV R37, R27 ;  /* 0x0000001b00257202 */ /* 0x000fe20000000f00 */
[----:B------:R-:W-:Y:S01]  /*0b60*/  HADD2.F32 R41, -RZ, R41.H0_H0 ;  /* 0x20000029ff297230 */ /* 0x000fe20000004100 */
[----:B------:R-:W-:-:S02]  /*0b70*/  SHF.R.U32.HI R38, RZ, 0x10, R27 ;  /* 0x00000010ff267819 */ /* 0x000fc4000001161b */
[----:B------:R-:W-:Y:S02]  /*0b80*/  MOV R26, R28 ;  /* 0x0000001c001a7202 */ /* 0x000fe40000000f00 */
[----:B------:R-:W-:Y:S01]  /*0b90*/  SHF.R.U64 R25, R28, 0x10, R29 ;  /* 0x000000101c197819 */ /* 0x000fe2000000121d */
[----:B------:R-:W-:Y:S01]  /*0ba0*/  HADD2.F32 R23, -RZ, R38.H0_H0 ;  /* 0x20000026ff177230 */ /* 0x000fe20000004100 */
[----:B------:R-:W-:Y:S01]  /*0bb0*/  SHF.R.U64 R32, R12, 0x10, R13 ;  /* 0x000000100c207819 */ /* 0x000fe2000000120d */
[----:B------:R-:W-:Y:S01]  /*0bc0*/  HADD2.F32 R12, -RZ, R10.H0_H0 ;  /* 0x2000000aff0c7230 */ /* 0x000fe20000004100 */
[----:B------:R-:W-:Y:S01]  /*0bd0*/  MOV R27, R29 ;  /* 0x0000001d001b7202 */ /* 0x000fe20000000f00 */
[----:B------:R-:W-:Y:S01]  /*0be0*/  HADD2.F32 R24, -RZ, R26.H0_H0 ;  /* 0x2000001aff187230 */ /* 0x000fe20000004100 */
[----:B------:R-:W-:Y:S01]  /*0bf0*/  SHF.R.U32.HI R28, RZ, 0x10, R29 ;  /* 0x00000010ff1c7819 */ /* 0x000fe2000001161d */
[----:B------:R-:W-:Y:S01]  /*0c00*/  HADD2.F32 R25, -RZ, R25.H0_H0 ;  /* 0x20000019ff197230 */ /* 0x000fe20000004100 */
[----:B------:R-:W-:Y:S01]  /*0c10*/  MOV R31, R33 ;  /* 0x00000021001f7202 */ /* 0x000fe20000000f00 */
[----:B------:R-:W-:Y:S01]  /*0c20*/  HADD2.F32 R26, -RZ, R27.H0_H0 ;  /* 0x2000001bff1a7230 */ /* 0x000fe20000004100 */
[----:B------:R-:W-:Y:S01]  /*0c30*/  SHF.R.U32.HI R43, RZ, 0x10, R33 ;  /* 0x00000010ff2b7819 */ /* 0x000fe20000011621 */
[----:B------:R-:W-:Y:S01]  /*0c40*/  HADD2.F32 R27, -RZ, R28.H0_H0 ;  /* 0x2000001cff1b7230 */ /* 0x000fe20000004100 */
[----:B------:R-:W-:Y:S01]  /*0c50*/  SHF.R.U64 R54, R10, 0x10, R11 ;  /* 0x000000100a367819 */ /* 0x000fe2000000120b */
[----:B------:R-:W-:Y:S01]  /*0c60*/  HADD2.F32 R10, -RZ, R8.H0_H0 ;  /* 0x20000008ff0a7230 */ /* 0x000fe20000004100 */
[----:B------:R-:W-:Y:S01]  /*0c70*/  MOV R44, R34 ;  /* 0x00000022002c7202 */ /* 0x000fe20000000f00 */
[----:B------:R-:W-:Y:S01]  /*0c80*/  HADD2.F32 R42, -RZ, R31.H0_H0 ;  /* 0x2000001fff2a7230 */ /* 0x000fe20000004100 */
[--C-:B------:R-:W-:Y:S01]  /*0c90*/  SHF.R.U64 R45, R34, 0x10, R35.reuse ;  /* 0x00000010222d7819 */ /* 0x100fe20000001223 */
[----:B------:R-:W-:Y:S01]  /*0ca0*/  HADD2.F32 R43, -RZ, R43.H0_H0 ;  /* 0x2000002bff2b7230 */ /* 0x000fe20000004100 */
[----:B------:R-:W-:Y:S01]  /*0cb0*/  MOV R29, R35 ;  /* 0x00000023001d7202 */ /* 0x000fe20000000f00 */
[----:B------:R-:W-:Y:S01]  /*0cc0*/  HADD2.F32 R44, -RZ, R44.H0_H0 ;  /* 0x2000002cff2c7230 */ /* 0x000fe20000004100 */
[----:B------:R-:W-:Y:S01]  /*0cd0*/  SHF.R.U32.HI R47, RZ, 0x10, R35 ;  /* 0x00000010ff2f7819 */ /* 0x000fe20000011623 */
        /* <DEDUP_REMOVED lines=9> */
[--C-:B------:R-:W-:Y:S01]  /*0d70*/  SHF.R.U64 R33, R70, 0x10, R71.reuse ;  /* 0x0000001046217819 */ /* 0x100fe20000001247 */
[----:B------:R-:W-:Y:S01]  /*0d80*/  HADD2.F32 R70, -RZ, R73.H0_H0 ;  /* 0x20000049ff467230 */ /* 0x000fe20000004100 */
[----:B------:R-:W-:Y:S01]  /*0d90*/  SHF.R.U32.HI R69, RZ, 0x10, R71 ;  /* 0x00000010ff457819 */ /* 0x000fe20000011647 */
[----:B------:R-:W-:Y:S01]  /*0da0*/  HADD2.F32 R71, -RZ, R71.H0_H0 ;  /* 0x20000047ff477230 */ /* 0x000fe20000004100 */
[----:B------:R-:W-:Y:S01]  /*0db0*/  SHF.R.U32.HI R53, RZ, 0x10, R13 ;  /* 0x00000010ff357819 */ /* 0x000fe2000001160d */
[----:B------:R-:W-:Y:S01]  /*0dc0*/  HADD2.F32 R13, -RZ, R13.H0_H0 ;  /* 0x2000000dff0d7230 */ /* 0x000fe20000004100 */
[----:B------:R-:W-:Y:S01]  /*0dd0*/  SHF.R.U32.HI R55, RZ, 0x10, R11 ;  /* 0x00000010ff377819 */ /* 0x000fe2000001160b */
[----:B------:R-:W-:Y:S01]  /*0de0*/  HADD2.F32 R11, -RZ, R11.H0_H0 ;  /* 0x2000000bff0b7230 */ /* 0x000fe20000004100 */
[--C-:B------:R-:W-:Y:S01]  /*0df0*/  SHF.R.U64 R56, R8, 0x10, R9.reuse ;  /* 0x0000001008387819 */ /* 0x100fe20000001209 */
        /* <DEDUP_REMOVED lines=19> */
[----:B------:R-:W-:Y:S01]  /*0f30*/  IADD3 R79, R0, R21, RZ ;  /* 0x00000015004f7210 */ /* 0x000fe20007ffe0ff */
[----:B------:R-:W-:-:S02]  /*0f40*/  HADD2.F32 R0, -RZ, R15.H0_H0 ;  /* 0x2000000fff007230 */ /* 0x000fc40000004100 */
[----:B------:R-:W-:Y:S01]  /*0f50*/  HADD2.F32 R15, -RZ, R52.H0_H0 ;  /* 0x20000034ff0f7230 */ /* 0x000fe20000004100 */
[----:B------:R-:W-:Y:S01]  /*0f60*/  SHF.L.U32 R79, R79, 0x2, RZ ;  /* 0x000000024f4f7819 */ /* 0x000fe200000006ff */
[----:B------:R-:W-:Y:S02]  /*0f70*/  HADD2.F32 R21, -RZ, R39.H0_H0 ;  /* 0x20000027ff157230 */ /* 0x000fe40000004100 */
[----:B------:R-:W-:Y:S02]  /*0f80*/  HADD2.F32 R47, -RZ, R47.H0_H0 ;  /* 0x2000002fff2f7230 */ /* 0x000fe40000004100 */
[----:B------:R-:W-:Y:S02]  /*0f90*/  HADD2.F32 R48, -RZ, R48.H0_H0 ;  /* 0x20000030ff307230 */ /* 0x000fe40000004100 */
[----:B------:R-:W-:Y:S02]  /*0fa0*/  HADD2.F32 R49, -RZ, R49.H0_H0 ;  /* 0x20000031ff317230 */ /* 0x000fe40000004100 */
[----:B------:R-:W-:-:S02]  /*0fb0*/  HADD2.F32 R50, -RZ, R50.H0_H0 ;  /* 0x20000032ff327230 */ /* 0x000fc40000004100 */
        /* <DEDUP_REMOVED lines=15> */
[----:B01----:R-:W-:Y:S02]  /*10b0*/  HADD2.F32 R65, -RZ, R65.H0_H0 ;  /* 0x20000041ff417230 */ /* 0x003fe40000004100 */
.L_x_23091:
[----:B------:R-:W-:Y:S02]  /*10c0*/  ISETP.NE.U32.AND P2, PT, RZ, c[0x0][0x1c0], PT ;  /* 0x00007000ff007a0c */ /* 0x000fe40003f45070 */
[----:B------:R-:W-:Y:S02]  /*10d0*/  MOV R116, 0x3f800000 ;  /* 0x3f80000000747802 */ /* 0x000fe40000000f00 */
[----:B------:R-:W-:-:S13]  /*10e0*/  ISETP.NE.AND.EX P2, PT, RZ, c[0x0][0x1c4], PT, P2 ;  /* 0x00007100ff007a0c */ /* 0x000fda0003f45320 */
[----:B------:R-:W-:-:S05]  /*10f0*/  @P2 MOV R36, 0x4 ;  /* 0x0000000400242802 */ /* 0x000fca0000000f00 */
[----:B------:R-:W-:-:S05]  /*1100*/  @P2 IMAD.WIDE R36, R81, R36, c[0x0][0x1c0] ;  /* 0x0000700051242625 */ /* 0x000fca00078e0224 */
[----:B------:R0:W5:Y:S01]  /*1110*/  @P2 LDG.E R116, [R36.64] ;  /* 0x0000000424742981 */ /* 0x000162000c1e1900 */
[----:B------:R-:W-:Y:S01]  /*1120*/  IMAD R38, R81, c[0x0][0x168], RZ ;  /* 0x00005a0051267a24 */ /* 0x000fe200078e02ff */
[----:B------:R-:W-:Y:S04]  /*1130*/  BSSY B0, `(.L_x_22960) ;  /* 0x000002d000007945 */ /* 0x000fe80003800000 */
[----:B------:R-:W-:-:S04]  /*1140*/  SHF.R.S32.HI R39, RZ, 0x1f, R38 ;  /* 0x0000001fff277819 */ /* 0x000fc80000011426 */
[----:B------:R-:W-:Y:S02]  /*1150*/  LEA.HI R39, R39, R38, RZ, 0x2 ;  /* 0x0000002627277211 */ /* 0x000fe400078f10ff */
[----:B------:R-:W-:-:S04]  /*1160*/  LOP3.LUT R38, R77, 0xff, RZ, 0xc0, !PT ;  /* 0x000000ff4d267812 */ /* 0x000fc800078ec0ff */
[----:B------:R-:W-:-:S04]  /*1170*/  LEA.HI.SX32 R115, R39, R38, 0x1e ;  /* 0x0000002627737211 */ /* 0x000fc800078ff2ff */
[----:B------:R-:W-:Y:S01]  /*1180*/  MOV R117, R115 ;  /* 0x0000007300757202 */ /* 0x000fe20000000f00 */
[----:B------:R-:W-:Y:S05]  /*1190*/  @!P1 BRA `(.L_x_22961) ;  /* 0x0000026000009947 */ /* 0x000fea0003800000 */
[----:B0-----:R-:W-:-:S04]  /*11a0*/  ISETP.NE.U32.AND P2, PT, RZ, c[0x0][0x180], PT ;  /* 0x00006000ff007a0c */ /* 0x001fc80003f45070 */
[----:B------:R-:W-:Y:S01]  /*11b0*/  ISETP.NE.AND.EX P2, PT, RZ, c[0x0][0x184], PT, P2 ;  /* 0x00006100ff007a0c */ /* 0x000fe20003f45320 */
[----:B------:R-:W-:-:S12]  /*11c0*/  HFMA2.MMA R38, -RZ, RZ, 0, 9.5367431640625e-07 ;  /* 0x00000010ff267435 */ /* 0x000fd800000001ff */
[C---:B------:R-:W-:Y:S01]  /*11d0*/  @P2 LEA R36, P3, R115.reuse, c[0x0][0x180], 0x4 ;  /* 0x0000600073242a11 */ /* 0x040fe200078620ff */
[----:B------:R-:W-:-:S03]  /*11e0*/  IMAD.WIDE.U32 R38, R115, R38, c[0x0][0x170] ;  /* 0x00005c0073267625 */ /* 0x000fc600078e0026 */
[----:B------:R-:W-:-:S05]  /*11f0*/  @P2 LEA.HI.X R37, R115, c[0x0][0x184], RZ, 0x4, P3 ;  /* 0x0000610073252a11 */ /* 0x000fca00018f24ff */
[----:B------:R0:W5:Y:S04]  /*1200*/  @P2 LDG.E.128 R28, [R36.64] ;  /* 0x00000004241c2981 */ /* 0x000168000c1e1d00 */
[----:B0-----:R-:W2:Y:S01]  /*1210*/  LDG.E.128 R36, [R38.64] ;  /* 0x0000000426247981 */ /* 0x001ea2000c1e1d00 */
[----:B------:R-:W-:-:S04]  /*1220*/  ISETP.NE.U32.AND P2, PT, RZ, c[0x0][0x180], PT ;  /* 0x00006000ff007a0c */ /* 0x000fc80003f45070 */
[----:B------:R-:W-:Y:S01]  /*1230*/  ISETP.NE.AND.EX P2, PT, RZ, c[0x0][0x184], PT, P2 ;  /* 0x00006100ff007a0c */ /* 0x000fe20003f45320 */
[----:B--2--5:R-:W-:-:S12]  /*1240*/  FMUL.FTZ R83, R36, R116 ;  /* 0x0000007424537220 */ /* 0x024fd80000410000 */
[----:B------:R-:W-:Y:S05]  /*1250*/  @P2 BRA `(.L_x_22962) ;  /* 0x0000002000002947 */ /* 0x000fea0003800000 */
[----:B------:R-:W-:Y:S05]  /*1260*/  @P0 BRA `(.L_x_22963) ;  /* 0x0000002000000947 */ /* 0x000fea0003800000 */
[----:B------:R-:W-:Y:S05]  /*1270*/  BRA `(.L_x_22964) ;  /* 0x0000002000007947 */ /* 0x000fea0003800000 */
.L_x_22962:
[----:B------:R-:W-:-:S05]  /*1280*/  FADD.FTZ R83, R28, R83 ;  /* 0x000000531c537221 */ /* 0x000fca0000010000 */
.L_x_22963:
[----:B------:R-:W-:Y:S02]  /*1290*/  MOV R32, R83 ;  /* 0x0000005300207202 */ /* 0x000fe40000000f00 */
.L_x_22964:
[----:B------:R-:W-:Y:S01]  /*12a0*/  FMUL.FTZ R91, R37, R116 ;  /* 0x00000074255b7220 */ /* 0x000fe20000410000 */
[----:B------:R-:W-:Y:S05]  /*12b0*/  @P2 BRA `(.L_x_22965) ;  /* 0x0000002000002947 */ /* 0x000fea0003800000 */
[----:B------:R-:W-:Y:S05]  /*12c0*/  @P0 BRA `(.L_x_22966) ;  /* 0x0000002000000947 */ /* 0x000fea0003800000 */
[----:B------:R-:W-:Y:S05]  /*12d0*/  BRA `(.L_x_22967) ;  /* 0x0000002000007947 */ /* 0x000fea0003800000 */
.L_x_22965:
[----:B------:R-:W-:-:S05]  /*12e0*/  FADD.FTZ R91, R29, R91 ;  /* 0x0000005b1d5b7221 */ /* 0x000fca0000010000 */
.L_x_22966:
[----:B------:R-:W-:Y:S02]  /*12f0*/  MOV R33, R91 ;  /* 0x0000005b00217202 */ /* 0x000fe40000000f00 */
.L_x_22967:
[----:B------:R-:W-:Y:S01]  /*1300*/  FMUL.FTZ R99, R38, R116 ;  /* 0x0000007426637220 */ /* 0x000fe20000410000 */
[----:B------:R-:W-:Y:S05]  /*1310*/  @P2 BRA `(.L_x_22968) ;  /* 0x0000002000002947 */ /* 0x000fea0003800000 */
[----:B------:R-:W-:Y:S05]  /*1320*/  @P0 BRA `(.L_x_22969) ;  /* 0x0000002000000947 */ /* 0x000fea0003800000 */
[----:B------:R-:W-:Y:S05]  /*1330*/  BRA `(.L_x_22970) ;  /* 0x0000002000007947 */ /* 0x000fea0003800000 */
.L_x_22968:
[----:B------:R-:W-:-:S05]  /*1340*/  FADD.FTZ R99, R30, R99 ;  /* 0x000000631e637221 */ /* 0x000fca0000010000 */
.L_x_22969:
[----:B------:R-:W-:Y:S02]  /*1350*/  MOV R34, R99 ;  /* 0x0000006300227202 */ /* 0x000fe40000000f00 */
.L_x_22970:
[----:B------:R-:W-:Y:S01]  /*1360*/  FMUL.FTZ R107, R39, R116 ;  /* 0x00000074276b7220 */ /* 0x000fe20000410000 */
[----:B------:R-:W-:Y:S05]  /*1370*/  @P2 BRA `(.L_x_22971) ;  /* 0x0000002000002947 */ /* 0x000fea0003800000 */
[----:B------:R-:W-:Y:S05]  /*1380*/  @P0 BRA `(.L_x_22972) ;  /* 0x0000002000000947 */ /* 0x000fea0003800000 */
[----:B------:R-:W-:Y:S05]  /*1390*/  BRA `(.L_x_22973) ;  /* 0x0000002000007947 */ /* 0x000fea0003800000 */
.L_x_22971:
[----:B------:R-:W-:-:S05]  /*13a0*/  FADD.FTZ R107, R31, R107 ;  /* 0x0000006b1f6b7221 */ /* 0x000fca0000010000 */
.L_x_22972:
[----:B------:R-:W-:Y:S02]  /*13b0*/  MOV R35, R107 ;  /* 0x0000006b00237202 */ /* 0x000fe40000000f00 */
.L_x_22973:
[C---:B------:R-:W-:Y:S02]  /*13c0*/  @P0 LEA R36, P2, R115.reuse, c[0x0][0x188], 0x4 ;  /* 0x0000620073240a11 */ /* 0x040fe400078420ff */
[C---:B------:R-:W-:Y:S02]  /*13d0*/  IADD3 R117, R115.reuse, 0x100, RZ ;  /* 0x0000010073757810 */ /* 0x040fe40007ffe0ff */
[----:B------:R-:W-:-:S05]  /*13e0*/  @P0 LEA.HI.X R37, R115, c[0x0][0x18c], RZ, 0x4, P2 ;  /* 0x0000630073250a11 */ /* 0x000fca00010f24ff */
[----:B------:R0:W-:Y:S04]  /*13f0*/  @P0 STG.E.128 [R36.64], R32 ;  /* 0x0000002024000986 */ /* 0x0001e8000c101d04 */
.L_x_22961:
[----:B0-----:R-:W-:Y:S05]  /*1400*/  BSYNC B0 ;  /* 0x0000000000007941 */ /* 0x001fea0003800000 */
.L_x_22960:
[----:B------:R-:W-:Y:S01]  /*1410*/  ISETP.GE.U32.AND P2, PT, R82, 0x200, PT ;  /* 0x000002005200780c */ /* 0x000fe20003f46070 */
[----:B------:R-:W-:-:S12]  /*1420*/  BSSY B0, `(.L_x_22974) ;  /* 0x0000028000007945 */ /* 0x000fd80003800000 */
[----:B------:R-:W-:Y:S05]  /*1430*/  @!P2 BRA `(.L_x_22975) ;  /* 0x000002600000a947 */ /* 0x000fea0003800000 */
[----:B------:R-:W-:-:S04]  /*1440*/  ISETP.NE.U32.AND P2, PT, RZ, c[0x0][0x180], PT ;  /* 0x00006000ff007a0c */ /* 0x000fc80003f45070 */
[----:B------:R-:W-:Y:S01]  /*1450*/  ISETP.NE.AND.EX P2, PT, RZ, c[0x0][0x184], PT, P2 ;  /* 0x00006100ff007a0c */ /* 0x000fe20003f45320 */
[----:B------:R-:W-:-:S12]  /*1460*/  HFMA2.MMA R38, -RZ, RZ, 0, 9.5367431640625e-07 ;  /* 0x00000010ff267435 */ /* 0x000fd800000001ff */
[----:B------:R-:W-:-:S04]  /*1470*/  @P2 LEA R36, P3, R117, c[0x0][0x180], 0x4 ;  /* 0x0000600075242a11 */ /* 0x000fc800078620ff */
[----:B------:R-:W-:-:S05]  /*1480*/  @P2 LEA.HI.X R37, R117, c[0x0][0x184], RZ, 0x4, P3 ;  /* 0x0000610075252a11 */ /* 0x000fca00018f24ff */
[----:B------:R0:W5:Y:S02]  /*1490*/  @P2 LDG.E.128 R28, [R36.64] ;  /* 0x00000004241c2981 */ /* 0x000164000c1e1d00 */
[----:B0-----:R-:W-:-:S06]  /*14a0*/  IMAD.WIDE.U32 R36, R117, R38, c[0x0][0x170] ;  /* 0x00005c0075247625 */ /* 0x001fcc00078e0026 */
[----:B------:R-:W2:Y:S01]  /*14b0*/  LDG.E.128 R36, [R36.64] ;  /* 0x0000000424247981 */ /* 0x000ea2000c1e1d00 */
[----:B------:R-:W-:-:S04]  /*14c0*/  ISETP.NE.U32.AND P2, PT, RZ, c[0x0][0x180], PT ;  /* 0x00006000ff007a0c */ /* 0x000fc80003f45070 */
[----:B------:R-:W-:Y:S01]  /*14d0*/  ISETP.NE.AND.EX P2, PT, RZ, c[0x0][0x184], PT, P2 ;  /* 0x00006100ff007a0c */ /* 0x000fe20003f45320 */
[----:B--2--5:R-:W-:-:S12]  /*14e0*/  FMUL.FTZ R84, R36, R116 ;  /* 0x0000007424547220 */ /* 0x024fd80000410000 */
[----:B------:R-:W-:Y:S05]  /*14f0*/  @P2 BRA `(.L_x_22976) ;  /* 0x0000002000002947 */ /* 0x000fea0003800000 */
[----:B------:R-:W-:Y:S05]  /*1500*/  @P0 BRA `(.L_x_22977) ;  /* 0x0000002000000947 */ /* 0x000fea0003800000 */
[----:B------:R-:W-:Y:S05]  /*1510*/  BRA `(.L_x_22978) ;  /* 0x0000002000007947 */ /* 0x000fea0003800000 */
.L_x_22976:
[----:B------:R-:W-:-:S05]  /*1520*/  FADD.FTZ R84, R28, R84 ;  /* 0x000000541c547221 */ /* 0x000fca0000010000 */
.L_x_22977:
[----:B------:R-:W-:Y:S02]  /*1530*/  MOV R32, R84 ;  /* 0x0000005400207202 */ /* 0x000fe40000000f00 */
.L_x_22978:
[----:B------:R-:W-:Y:S01]  /*1540*/  FMUL.FTZ R92, R37, R116 ;  /* 0x00000074255c7220 */ /* 0x000fe20000410000 */
[----:B------:R-:W-:Y:S05]  /*1550*/  @P2 BRA `(.L_x_22979) ;  /* 0x0000002000002947 */ /* 0x000fea0003800000 */
[----:B------:R-:W-:Y:S05]  /*1560*/  @P0 BRA `(.L_x_22980) ;  /* 0x0000002000000947 */ /* 0x000fea0003800000 */
[----:B------:R-:W-:Y:S05]  /*1570*/  BRA `(.L_x_22981) ;  /* 0x0000002000007947 */ /* 0x000fea0003800000 */
.L_x_22979:
[----:B------:R-:W-:-:S05]  /*1580*/  FADD.FTZ R92, R29, R92 ;  /* 0x0000005c1d5c7221 */ /* 0x000fca0000010000 */
.L_x_22980:
[----:B------:R-:W-:Y:S02]  /*1590*/  MOV R33, R92 ;  /* 0x0000005c00217202 */ /* 0x000fe40000000f00 */
.L_x_22981:
[----:B------:R-:W-:Y:S01]  /*15a0*/  FMUL.FTZ R100, R38, R116 ;  /* 0x0000007426647220 */ /* 0x000fe20000410000 */
[----:B------:R-:W-:Y:S05]  /*15b0*/  @P2 BRA `(.L_x_22982) ;  /* 0x0000002000002947 */ /* 0x000fea0003800000 */
[----:B------:R-:W-:Y:S05]  /*15c0*/  @P0 BRA `(.L_x_22983) ;  /* 0x0000002000000947 */ /* 0x000fea0003800000 */
[----:B------:R-:W-:Y:S05]  /*15d0*/  BRA `(.L_x_22984) ;  /* 0x0000002000007947 */ /* 0x000fea0003800000 */
.L_x_22982:
[----:B------:R-:W-:-:S05]  /*15e0*/  FADD.FTZ R100, R30, R100 ;  /* 0x000000641e647221 */ /* 0x000fca0000010000 */
.L_x_22983:
[----:B------:R-:W-:Y:S02]  /*15f0*/  MOV R34, R100 ;  /* 0x0000006400227202 */ /* 0x000fe40000000f00 */
.L_x_22984:
[----:B------:R-:W-:Y:S01]  /*1600*/  FMUL.FTZ R108, R39, R116 ;  /* 0x00000074276c7220 */ /* 0x000fe20000410000 */
[----:B------:R-:W-:Y:S05]  /*1610*/  @P2 BRA `(.L_x_22985) ;  /* 0x0000002000002947 */ /* 0x000fea0003800000 */
[----:B------:R-:W-:Y:S05]  /*1620*/  @P0 BRA `(.L_x_22986) ;  /* 0x0000002000000947 */ /* 0x000fea0003800000 */
[----:B------:R-:W-:Y:S05]  /*1630*/  BRA `(.L_x_22987) ;  /* 0x0000002000007947 */ /* 0x000fea0003800000 */
.L_x_22985:
[----:B------:R-:W-:-:S05]  /*1640*/  FADD.FTZ R108, R31, R108 ;  /* 0x0000006c1f6c7221 */ /* 0x000fca0000010000 */
.L_x_22986:
[----:B------:R-:W-:Y:S02]  /*1650*/  MOV R35, R108 ;  /* 0x0000006c00237202 */ /* 0x000fe40000000f00 */
.L_x_22987:
[----:B------:R-:W-:-:S04]  /*1660*/  @P0 LEA R36, P2, R117, c[0x0][0x188], 0x4 ;  /* 0x0000620075240a11 */ /* 0x000fc800078420ff */
[C---:B------:R-:W-:Y:S02]  /*1670*/  @P0 LEA.HI.X R37, R117.reuse, c[0x0][0x18c], RZ, 0x4, P2 ;  /* 0x0000630075250a11 */ /* 0x040fe400010f24ff */
[----:B------:R-:W-:-:S03]  /*1680*/  IADD3 R117, R117, 0x100, RZ ;  /* 0x0000010075757810 */ /* 0x000fc60007ffe0ff */
[----:B------:R0:W-:Y:S04]  /*1690*/  @P0 STG.E.128 [R36.64], R32 ;  /* 0x0000002024000986 */ /* 0x0001e8000c101d04 */
.L_x_22975:
[----:B------:R-:W-:Y:S05]  /*16a0*/  BSYNC B0 ;  /* 0x0000000000007941 */ /* 0x000fea0003800000 */
.L_x_22974:
[----:B------:R-:W-:Y:S01]  /*16b0*/  ISETP.GE.U32.AND P2, PT, R82, 0x300, PT ;  /* 0x000003005200780c */ /* 0x000fe20003f46070 */
[----:B------:R-:W-:-:S12]  /*16c0*/  BSSY B0, `(.L_x_22988) ;  /* 0x0000028000007945 */ /* 0x000fd80003800000 */
[----:B------:R-:W-:Y:S05]  /*16d0*/  @!P2 BRA `(.L_x_22989) ;  /* 0x000002600000a947 */ /* 0x000fea0003800000 */
[----:B------:R-:W-:-:S04]  /*16e0*/  ISETP.NE.U32.AND P2, PT, RZ, c[0x0][0x180], PT ;  /* 0x00006000ff007a0c */ /* 0x000fc80003f45070 */
[----:B------:R-:W-:Y:S01]  /*16f0*/  ISETP.NE.AND.EX P2, PT, RZ, c[0x0][0x184], PT, P2 ;  /* 0x00006100ff007a0c */ /* 0x000fe20003f45320 */
[----:B------:R-:W-:-:S12]  /*1700*/  HFMA2.MMA R38, -RZ, RZ, 0, 9.5367431640625e-07 ;  /* 0x00000010ff267435 */ /* 0x000fd800000001ff */
[----:B0-----:R-:W-:-:S04]  /*1710*/  @P2 LEA R36, P3, R117, c[0x0][0x180], 0x4 ;  /* 0x0000600075242a11 */ /* 0x001fc800078620ff */
        /* <DEDUP_REMOVED lines=10> */
.L_x_22990:
[----:B------:R-:W-:-:S05]  /*17c0*/  FADD.FTZ R85, R28, R85 ;  /* 0x000000551c557221 */ /* 0x000fca0000010000 */
.L_x_22991:
[----:B------:R-:W-:Y:S02]  /*17d0*/  MOV R32, R85 ;  /* 0x0000005500207202 */ /* 0x000fe40000000f00 */
.L_x_22992:
[----:B------:R-:W-:Y:S01]  /*17e0*/  FMUL.FTZ R93, R37, R116 ;  /* 0x00000074255d7220 */ /* 0x000fe20000410000 */
[----:B------:R-:W-:Y:S05]  /*17f0*/  @P2 BRA `(.L_x_22993) ;  /* 0x0000002000002947 */ /* 0x000fea0003800000 */
[----:B------:R-:W-:Y:S05]  /*1800*/  @P0 BRA `(.L_x_22994) ;  /* 0x0000002000000947 */ /* 0x000fea0003800000 */
[----:B------:R-:W-:Y:S05]  /*1810*/  BRA `(.L_x_22995) ;  /* 0x0000002000007947 */ /* 0x000fea0003800000 */
.L_x_22993:
[----:B------:R-:W-:-:S05]  /*1820*/  FADD.FTZ R93, R29, R93 ;  /* 0x0000005d1d5d7221 */ /* 0x000fca0000010000 */
.L_x_22994:
[----:B------:R-:W-:Y:S02]  /*1830*/  MOV R33, R93 ;  /* 0x0000005d00217202 */ /* 0x000fe40000000f00 */
.L_x_22995:
[----:B------:R-:W-:Y:S01]  /*1840*/  FMUL.FTZ R101, R38, R116 ;  /* 0x0000007426657220 */ /* 0x000fe20000410000 */
[----:B------:R-:W-:Y:S05]  /*1850*/  @P2 BRA `(.L_x_22996) ;  /* 0x0000002000002947 */ /* 0x000fea0003800000 */
[----:B------:R-:W-:Y:S05]  /*1860*/  @P0 BRA `(.L_x_22997) ;  /* 0x0000002000000947 */ /* 0x000fea0003800000 */
[----:B------:R-:W-:Y:S05]  /*1870*/  BRA `(.L_x_22998) ;  /* 0x0000002000007947 */ /* 0x000fea0003800000 */
.L_x_22996:
[----:B------:R-:W-:-:S05]  /*1880*/  FADD.FTZ R101, R30, R101 ;  /* 0x000000651e657221 */ /* 0x000fca0000010000 */
.L_x_22997:
[----:B------:R-:W-:Y:S02]  /*1890*/  MOV R34, R101 ;  /* 0x0000006500227202 */ /* 0x000fe40000000f00 */
.L_x_22998:
[----:B------:R-:W-:Y:S01]  /*18a0*/  FMUL.FTZ R109, R39, R116 ;  /* 0x00000074276d7220 */ /* 0x000fe20000410000 */
[----:B------:R-:W-:Y:S05]  /*18b0*/  @P2 BRA `(.L_x_22999) ;  /* 0x0000002000002947 */ /* 0x000fea0003800000 */
[----:B------:R-:W-:Y:S05]  /*18c0*/  @P0 BRA `(.L_x_23000) ;  /* 0x0000002000000947 */ /* 0x000fea0003800000 */
[----:B------:R-:W-:Y:S05]  /*18d0*/  BRA `(.L_x_23001) ;  /* 0x0000002000007947 */ /* 0x000fea0003800000 */
.L_x_22999:
[----:B------:R-:W-:-:S05]  /*18e0*/  FADD.FTZ R109, R31, R109 ;  /* 0x0000006d1f6d7221 */ /* 0x000fca0000010000 */
.L_x_23000:
[----:B------:R-:W-:Y:S02]  /*18f0*/  MOV R35, R109 ;  /* 0x0000006d00237202 */ /* 0x000fe40000000f00 */
.L_x_23001:
[----:B------:R-:W-:-:S04]  /*1900*/  @P0 LEA R36, P2, R117, c[0x0][0x188], 0x4 ;  /* 0x0000620075240a11 */ /* 0x000fc800078420ff */
[C---:B------:R-:W-:Y:S02]  /*1910*/  @P0 LEA.HI.X R37, R117.reuse, c[0x0][0x18c], RZ, 0x4, P2 ;  /* 0x0000630075250a11 */ /* 0x040fe400010f24ff */
[----:B------:R-:W-:-:S03]  /*1920*/  IADD3 R117, R117, 0x100, RZ ;  /* 0x0000010075757810 */ /* 0x000fc60007ffe0ff */
[----:B------:R0:W-:Y:S04]  /*1930*/  @P0 STG.E.128 [R36.64], R32 ;  /* 0x0000002024000986 */ /* 0x0001e8000c101d04 */
.L_x_22989:
[----:B------:R-:W-:Y:S05]  /*1940*/  BSYNC B0 ;  /* 0x0000000000007941 */ /* 0x000fea0003800000 */
.L_x_22988:
        /* <DEDUP_REMOVED lines=17> */
.L_x_23004:
[----:B------:R-:W-:-:S05]  /*1a60*/  FADD.FTZ R86, R28, R86 ;  /* 0x000000561c567221 */ /* 0x000fca0000010000 */
.L_x_23005:
[----:B------:R-:W-:Y:S02]  /*1a70*/  MOV R32, R86 ;  /* 0x0000005600207202 */ /* 0x000fe40000000f00 */
.L_x_23006:
[----:B------:R-:W-:Y:S01]  /*1a80*/  FMUL.FTZ R94, R37, R116 ;  /* 0x00000074255e7220 */ /* 0x000fe20000410000 */
[----:B------:R-:W-:Y:S05]  /*1a90*/  @P2 BRA `(.L_x_23007) ;  /* 0x0000002000002947 */ /* 0x000fea0003800000 */
[----:B------:R-:W-:Y:S05]  /*1aa0*/  @P0 BRA `(.L_x_23008) ;  /* 0x0000002000000947 */ /* 0x000fea0003800000 */
[----:B------:R-:W-:Y:S05]  /*1ab0*/  BRA `(.L_x_23009) ;  /* 0x0000002000007947 */ /* 0x000fea0003800000 */
.L_x_23007:
[----:B------:R-:W-:-:S05]  /*1ac0*/  FADD.FTZ R94, R29, R94 ;  /* 0x0000005e1d5e7221 */ /* 0x000fca0000010000 */
.L_x_23008:
[----:B------:R-:W-:Y:S02]  /*1ad0*/  MOV R33, R94 ;  /* 0x0000005e00217202 */ /* 0x000fe40000000f00 */
.L_x_23009:
[----:B------:R-:W-:Y:S01]  /*1ae0*/  FMUL.FTZ R102, R38, R116 ;  /* 0x0000007426667220 */ /* 0x000fe20000410000 */
[----:B------:R-:W-:Y:S05]  /*1af0*/  @P2 BRA `(.L_x_23010) ;  /* 0x0000002000002947 */ /* 0x000fea0003800000 */
[----:B------:R-:W-:Y:S05]  /*1b00*/  @P0 BRA `(.L_x_23011) ;  /* 0x0000002000000947 */ /* 0x000fea0003800000 */
[----:B------:R-:W-:Y:S05]  /*1b10*/  BRA `(.L_x_23012) ;  /* 0x0000002000007947 */ /* 0x000fea0003800000 */
.L_x_23010:
[----:B------:R-:W-:-:S05]  /*1b20*/  FADD.FTZ R102, R30, R102 ;  /* 0x000000661e667221 */ /* 0x000fca0000010000 */
.L_x_23011:
[----:B------:R-:W-:Y:S02]  /*1b30*/  MOV R34, R102 ;  /* 0x0000006600227202 */ /* 0x000fe40000000f00 */
.L_x_23012:
[----:B------:R-:W-:Y:S01]  /*1b40*/  FMUL.FTZ R110, R39, R116 ;  /* 0x00000074276e7220 */ /* 0x000fe20000410000 */
[----:B------:R-:W-:Y:S05]  /*1b50*/  @P2 BRA `(.L_x_23013) ;  /* 0x0000002000002947 */ /* 0x000fea0003800000 */
[----:B------:R-:W-:Y:S05]  /*1b60*/  @P0 BRA `(.L_x_23014) ;  /* 0x0000002000000947 */ /* 0x000fea0003800000 */
[----:B------:R-:W-:Y:S05]  /*1b70*/  BRA `(.L_x_23015) ;  /* 0x0000002000007947 */ /* 0x000fea0003800000 */
.L_x_23013:
[----:B------:R-:W-:-:S05]  /*1b80*/  FADD.FTZ R110, R31, R110 ;  /* 0x0000006e1f6e7221 */ /* 0x000fca0000010000 */
.L_x_23014:
[----:B------:R-:W-:Y:S02]  /*1b90*/  MOV R35, R110 ;  /* 0x0000006e00237202 */ /* 0x000fe40000000f00 */
.L_x_23015:
[----:B------:R-:W-:-:S04]  /*1ba0*/  @P0 LEA R36, P2, R117, c[0x0][0x188], 0x4 ;  /* 0x0000620075240a11 */ /* 0x000fc800078420ff */
[C---:B------:R-:W-:Y:S02]  /*1bb0*/  @P0 LEA.HI.X R37, R117.reuse, c[0x0][0x18c], RZ, 0x4, P2 ;  /* 0x0000630075250a11 */ /* 0x040fe400010f24ff */
[----:B------:R-:W-:-:S03]  /*1bc0*/  IADD3 R117, R117, 0x100, RZ ;  /* 0x0000010075757810 */ /* 0x000fc60007ffe0ff */
[----:B------:R0:W-:Y:S04]  /*1bd0*/  @P0 STG.E.128 [R36.64], R32 ;  /* 0x0000002024000986 */ /* 0x0001e8000c101d04 */
.L_x_23003:
[----:B------:R-:W-:Y:S05]  /*1be0*/  BSYNC B0 ;  /* 0x0000000000007941 */ /* 0x000fea0003800000 */
.L_x_23002:
        /* <DEDUP_REMOVED lines=17> */
.L_x_23018:
[----:B------:R-:W-:-:S05]  /*1d00*/  FADD.FTZ R87, R28, R87 ;  /* 0x000000571c577221 */ /* 0x000fca0000010000 */
.L_x_23019:
[----:B------:R-:W-:Y:S02]  /*1d10*/  MOV R32, R87 ;  /* 0x0000005700207202 */ /* 0x000fe40000000f00 */
.L_x_23020:
[----:B------:R-:W-:Y:S01]  /*1d20*/  FMUL.FTZ R95, R37, R116 ;  /* 0x00000074255f7220 */ /* 0x000fe20000410000 */
[----:B------:R-:W-:Y:S05]  /*1d30*/  @P2 BRA `(.L_x_23021) ;  /* 0x0000002000002947 */ /* 0x000fea0003800000 */
[----:B------:R-:W-:Y:S05]  /*1d40*/  @P0 BRA `(.L_x_23022) ;  /* 0x0000002000000947 */ /* 0x000fea0003800000 */
[----:B------:R-:W-:Y:S05]  /*1d50*/  BRA `(.L_x_23023) ;  /* 0x0000002000007947 */ /* 0x000fea0003800000 */
.L_x_23021:
[----:B------:R-:W-:-:S05]  /*1d60*/  FADD.FTZ R95, R29, R95 ;  /* 0x0000005f1d5f7221 */ /* 0x000fca0000010000 */
.L_x_23022:
[----:B------:R-:W-:Y:S02]  /*1d70*/  MOV R33, R95 ;  /* 0x0000005f00217202 */ /* 0x000fe40000000f00 */
.L_x_23023:
[----:B------:R-:W-:Y:S01]  /*1d80*/  FMUL.FTZ R103, R38, R116 ;  /* 0x0000007426677220 */ /* 0x000fe20000410000 */
[----:B------:R-:W-:Y:S05]  /*1d90*/  @P2 BRA `(.L_x_23024) ;  /* 0x0000002000002947 */ /* 0x000fea0003800000 */
[----:B------:R-:W-:Y:S05]  /*1da0*/  @P0 BRA `(.L_x_23025) ;  /* 0x0000002000000947 */ /* 0x000fea0003800000 */
[----:B------:R-:W-:Y:S05]  /*1db0*/  BRA `(.L_x_23026) ;  /* 0x0000002000007947 */ /* 0x000fea0003800000 */
.L_x_23024:
[----:B------:R-:W-:-:S05]  /*1dc0*/  FADD.FTZ R103, R30, R103 ;  /* 0x000000671e677221 */ /* 0x000fca0000010000 */
.L_x_23025:
[----:B------:R-:W-:Y:S02]  /*1dd0*/  MOV R34, R103 ;  /* 0x0000006700227202 */ /* 0x000fe40000000f00 */
.L_x_23026:
[----:B------:R-:W-:Y:S01]  /*1de0*/  FMUL.FTZ R111, R39, R116 ;  /* 0x00000074276f7220 */ /* 0x000fe20000410000 */
[----:B------:R-:W-:Y:S05]  /*1df0*/  @P2 BRA `(.L_x_23027) ;  /* 0x0000002000002947 */ /* 0x000fea0003800000 */
[----:B------:R-:W-:Y:S05]  /*1e00*/  @P0 BRA `(.L_x_23028) ;  /* 0x0000002000000947 */ /* 0x000fea0003800000 */
[----:B------:R-:W-:Y:S05]  /*1e10*/  BRA `(.L_x_23029) ;  /* 0x0000002000007947 */ /* 0x000fea0003800000 */
.L_x_23027:
[----:B------:R-:W-:-:S05]  /*1e20*/  FADD.FTZ R111, R31, R111 ;  /* 0x0000006f1f6f7221 */ /* 0x000fca0000010000 */
.L_x_23028:
[----:B------:R-:W-:Y:S02]  /*1e30*/  MOV R35, R111 ;  /* 0x0000006f00237202 */ /* 0x000fe40000000f00 */
.L_x_23029:
[----:B------:R-:W-:-:S04]  /*1e40*/  @P0 LEA R36, P2, R117, c[0x0][0x188], 0x4 ;  /* 0x0000620075240a11 */ /* 0x000fc800078420ff */
[C---:B------:R-:W-:Y:S02]  /*1e50*/  @P0 LEA.HI.X R37, R117.reuse, c[0x0][0x18c], RZ, 0x4, P2 ;  /* 0x0000630075250a11 */ /* 0x040fe400010f24ff */
[----:B------:R-:W-:-:S03]  /*1e60*/  IADD3 R117, R117, 0x100, RZ ;  /* 0x0000010075757810 */ /* 0x000fc60007ffe0ff */
[----:B------:R0:W-:Y:S04]  /*1e70*/  @P0 STG.E.128 [R36.64], R32 ;  /* 0x0000002024000986 */ /* 0x0001e8000c101d04 */
.L_x_23017:
[----:B------:R-:W-:Y:S05]  /*1e80*/  BSYNC B0 ;  /* 0x0000000000007941 */ /* 0x000fea0003800000 */
.L_x_23016:
        /* <DEDUP_REMOVED lines=17> */
.L_x_23032:
[----:B------:R-:W-:-:S05]  /*1fa0*/  FADD.FTZ R88, R28, R88 ;  /* 0x000000581c587221 */ /* 0x000fca0000010000 */
.L_x_23033:
[----:B------:R-:W-:Y:S02]  /*1fb0*/  MOV R32, R88 ;  /* 0x0000005800207202 */ /* 0x000fe40000000f00 */
.L_x_23034:
[----:B------:R-:W-:Y:S01]  /*1fc0*/  FMUL.FTZ R96, R37, R116 ;  /* 0x0000007425607220 */ /* 0x000fe20000410000 */
[----:B------:R-:W-:Y:S05]  /*1fd0*/  @P2 BRA `(.L_x_23035) ;  /* 0x0000002000002947 */ /* 0x000fea0003800000 */
[----:B------:R-:W-:Y:S05]  /*1fe0*/  @P0 BRA `(.L_x_23036) ;  /* 0x0000002000000947 */ /* 0x000fea0003800000 */
[----:B------:R-:W-:Y:S05]  /*1ff0*/  BRA `(.L_x_23037) ;  /* 0x0000002000007947 */ /* 0x000fea0003800000 */
.L_x_23035:
[----:B------:R-:W-:-:S05]  /*2000*/  FADD.FTZ R96, R29, R96 ;  /* 0x000000601d607221 */ /* 0x000fca0000010000 */
.L_x_23036:
[----:B------:R-:W-:Y:S02]  /*2010*/  MOV R33, R96 ;  /* 0x0000006000217202 */ /* 0x000fe40000000f00 */
.L_x_23037:
[----:B------:R-:W-:Y:S01]  /*2020*/  FMUL.FTZ R104, R38, R116 ;  /* 0x0000007426687220 */ /* 0x000fe20000410000 */
[----:B------:R-:W-:Y:S05]  /*2030*/  @P2 BRA `(.L_x_23038) ;  /* 0x0000002000002947 */ /* 0x000fea0003800000 */
[----:B------:R-:W-:Y:S05]  /*2040*/  @P0 BRA `(.L_x_23039) ;  /* 0x0000002000000947 */ /* 0x000fea0003800000 */
[----:B------:R-:W-:Y:S05]  /*2050*/  BRA `(.L_x_23040) ;  /* 0x0000002000007947 */ /* 0x000fea0003800000 */
.L_x_23038:
[----:B------:R-:W-:-:S05]  /*2060*/  FADD.FTZ R104, R30, R104 ;  /* 0x000000681e687221 */ /* 0x000fca0000010000 */
.L_x_23039:
[----:B------:R-:W-:Y:S02]  /*2070*/  MOV R34, R104 ;  /* 0x0000006800227202 */ /* 0x000fe40000000f00 */
.L_x_23040:
[----:B------:R-:W-:Y:S01]  /*2080*/  FMUL.FTZ R112, R39, R116 ;  /* 0x0000007427707220 */ /* 0x000fe20000410000 */
[----:B------:R-:W-:Y:S05]  /*2090*/  @P2 BRA `(.L_x_23041) ;  /* 0x0000002000002947 */ /* 0x000fea0003800000 */
[----:B------:R-:W-:Y:S05]  /*20a0*/  @P0 BRA `(.L_x_23042) ;  /* 0x0000002000000947 */ /* 0x000fea0003800000 */
[----:B------:R-:W-:Y:S05]  /*20b0*/  BRA `(.L_x_23043) ;  /* 0x0000002000007947 */ /* 0x000fea0003800000 */
.L_x_23041:
[----:B------:R-:W-:-:S05]  /*20c0*/  FADD.FTZ R112, R31, R112 ;  /* 0x000000701f707221 */ /* 0x000fca0000010000 */
.L_x_23042:
[----:B------:R-:W-:Y:S02]  /*20d0*/  MOV R35, R112 ;  /* 0x0000007000237202 */ /* 0x000fe40000000f00 */
.L_x_23043:
[----:B------:R-:W-:-:S04]  /*20e0*/  @P0 LEA R36, P2, R117, c[0x0][0x188], 0x4 ;  /* 0x0000620075240a11 */ /* 0x000fc800078420ff */
[C---:B------:R-:W-:Y:S02]  /*20f0*/  @P0 LEA.HI.X R37, R117.reuse, c[0x0][0x18c], RZ, 0x4, P2 ;  /* 0x0000630075250a11 */ /* 0x040fe400010f24ff */
[----:B------:R-:W-:-:S03]  /*2100*/  IADD3 R117, R117, 0x100, RZ ;  /* 0x0000010075757810 */ /* 0x000fc60007ffe0ff */
[----:B------:R0:W-:Y:S04]  /*2110*/  @P0 STG.E.128 [R36.64], R32 ;  /* 0x0000002024000986 */ /* 0x0001e8000c101d04 */
.L_x_23031:
[----:B------:R-:W-:Y:S05]  /*2120*/  BSYNC B0 ;  /* 0x0000000000007941 */ /* 0x000fea0003800000 */
.L_x_23030:
        /* <DEDUP_REMOVED lines=17> */
.L_x_23046:
[----:B------:R-:W-:-:S05]  /*2240*/  FADD.FTZ R89, R28, R89 ;  /* 0x000000591c597221 */ /* 0x000fca0000010000 */
.L_x_23047:
[----:B------:R-:W-:Y:S02]  /*2250*/  MOV R32, R89 ;  /* 0x0000005900207202 */ /* 0x000fe40000000f00 */
.L_x_23048:
[----:B------:R-:W-:Y:S01]  /*2260*/  FMUL.FTZ R97, R37, R116 ;  /* 0x0000007425617220 */ /* 0x000fe20000410000 */
[----:B------:R-:W-:Y:S05]  /*2270*/  @P2 BRA `(.L_x_23049) ;  /* 0x0000002000002947 */ /* 0x000fea0003800000 */
[----:B------:R-:W-:Y:S05]  /*2280*/  @P0 BRA `(.L_x_23050) ;  /* 0x0000002000000947 */ /* 0x000fea0003800000 */
[----:B------:R-:W-:Y:S05]  /*2290*/  BRA `(.L_x_23051) ;  /* 0x0000002000007947 */ /* 0x000fea0003800000 */
.L_x_23049:
[----:B------:R-:W-:-:S05]  /*22a0*/  FADD.FTZ R97, R29, R97 ;  /* 0x000000611d617221 */ /* 0x000fca0000010000 */
.L_x_23050:
[----:B------:R-:W-:Y:S02]  /*22b0*/  MOV R33, R97 ;  /* 0x0000006100217202 */ /* 0x000fe40000000f00 */
.L_x_23051:
[----:B------:R-:W-:Y:S01]  /*22c0*/  FMUL.FTZ R105, R38, R116 ;  /* 0x0000007426697220 */ /* 0x000fe20000410000 */
[----:B------:R-:W-:Y:S05]  /*22d0*/  @P2 BRA `(.L_x_23052) ;  /* 0x0000002000002947 */ /* 0x000fea0003800000 */
[----:B------:R-:W-:Y:S05]  /*22e0*/  @P0 BRA `(.L_x_23053) ;  /* 0x0000002000000947 */ /* 0x000fea0003800000 */
[----:B------:R-:W-:Y:S05]  /*22f0*/  BRA `(.L_x_23054) ;  /* 0x0000002000007947 */ /* 0x000fea0003800000 */
.L_x_23052:
[----:B------:R-:W-:-:S05]  /*2300*/  FADD.FTZ R105, R30, R105 ;  /* 0x000000691e697221 */ /* 0x000fca0000010000 */
.L_x_23053:
[----:B------:R-:W-:Y:S02]  /*2310*/  MOV R34, R105 ;  /* 0x0000006900227202 */ /* 0x000fe40000000f00 */
.L_x_23054:
[----:B------:R-:W-:Y:S01]  /*2320*/  FMUL.FTZ R113, R39, R116 ;  /* 0x0000007427717220 */ /* 0x000fe20000410000 */
[----:B------:R-:W-:Y:S05]  /*2330*/  @P2 BRA `(.L_x_23055) ;  /* 0x0000002000002947 */ /* 0x000fea0003800000 */
[----:B------:R-:W-:Y:S05]  /*2340*/  @P0 BRA `(.L_x_23056) ;  /* 0x0000002000000947 */ /* 0x000fea0003800000 */
[----:B------:R-:W-:Y:S05]  /*2350*/  BRA `(.L_x_23057) ;  /* 0x0000002000007947 */ /* 0x000fea0003800000 */
.L_x_23055:
[----:B------:R-:W-:-:S05]  /*2360*/  FADD.FTZ R113, R31, R113 ;  /* 0x000000711f717221 */ /* 0x000fca0000010000 */
.L_x_23056:
[----:B------:R-:W-:Y:S02]  /*2370*/  MOV R35, R113 ;  /* 0x0000007100237202 */ /* 0x000fe40000000f00 */
.L_x_23057:
[----:B------:R-:W-:-:S04]  /*2380*/  @P0 LEA R36, P2, R117, c[0x0][0x188], 0x4 ;  /* 0x0000620075240a11 */ /* 0x000fc800078420ff */
[C---:B------:R-:W-:Y:S02]  /*2390*/  @P0 LEA.HI.X R37, R117.reuse, c[0x0][0x18c], RZ, 0x4, P2 ;  /* 0x0000630075250a11 */ /* 0x040fe400010f24ff */
[----:B------:R-:W-:-:S03]  /*23a0*/  IADD3 R117, R117, 0x100, RZ ;  /* 0x0000010075757810 */ /* 0x000fc60007ffe0ff */
[----:B------:R0:W-:Y:S04]  /*23b0*/  @P0 STG.E.128 [R36.64], R32 ;  /* 0x0000002024000986 */ /* 0x0001e8000c101d04 */
.L_x_23045:
[----:B------:R-:W-:Y:S05]  /*23c0*/  BSYNC B0 ;  /* 0x0000000000007941 */ /* 0x000fea0003800000 */
.L_x_23044:
        /* <DEDUP_REMOVED lines=17> */
.L_x_23060:
[----:B------:R-:W-:-:S05]  /*24e0*/  FADD.FTZ R90, R28, R90 ;  /* 0x0000005a1c5a7221 */ /* 0x000fca0000010000 */
.L_x_23061:
[----:B------:R-:W-:Y:S02]  /*24f0*/  MOV R32, R90 ;  /* 0x0000005a00207202 */ /* 0x000fe40000000f00 */
.L_x_23062:
[----:B------:R-:W-:Y:S01]  /*2500*/  FMUL.FTZ R98, R37, R116 ;  /* 0x0000007425627220 */ /* 0x000fe20000410000 */
[----:B------:R-:W-:Y:S05]  /*2510*/  @P2 BRA `(.L_x_23063) ;  /* 0x0000002000002947 */ /* 0x000fea0003800000 */
[----:B------:R-:W-:Y:S05]  /*2520*/  @P0 BRA `(.L_x_23064) ;  /* 0x0000002000000947 */ /* 0x000fea0003800000 */
[----:B------:R-:W-:Y:S05]  /*2530*/  BRA `(.L_x_23065) ;  /* 0x0000002000007947 */ /* 0x000fea0003800000 */
.L_x_23063:
[----:B------:R-:W-:-:S05]  /*2540*/  FADD.FTZ R98, R29, R98 ;  /* 0x000000621d627221 */ /* 0x000fca0000010000 */
.L_x_23064:
[----:B------:R-:W-:Y:S02]  /*2550*/  MOV R33, R98 ;  /* 0x0000006200217202 */ /* 0x000fe40000000f00 */
.L_x_23065:
[----:B------:R-:W-:Y:S01]  /*2560*/  FMUL.FTZ R106, R38, R116 ;  /* 0x00000074266a7220 */ /* 0x000fe20000410000 */
[----:B------:R-:W-:Y:S05]  /*2570*/  @P2 BRA `(.L_x_23066) ;  /* 0x0000002000002947 */ /* 0x000fea0003800000 */
[----:B------:R-:W-:Y:S05]  /*2580*/  @P0 BRA `(.L_x_23067) ;  /* 0x0000002000000947 */ /* 0x000fea0003800000 */
[----:B------:R-:W-:Y:S05]  /*2590*/  BRA `(.L_x_23068) ;  /* 0x0000002000007947 */ /* 0x000fea0003800000 */
.L_x_23066:
[----:B------:R-:W-:-:S05]  /*25a0*/  FADD.FTZ R106, R30, R106 ;  /* 0x0000006a1e6a7221 */ /* 0x000fca0000010000 */
.L_x_23067:
[----:B------:R-:W-:Y:S02]  /*25b0*/  MOV R34, R106 ;  /* 0x0000006a00227202 */ /* 0x000fe40000000f00 */
.L_x_23068:
[----:B------:R-:W-:Y:S01]  /*25c0*/  FMUL.FTZ R114, R39, R116 ;  /* 0x0000007427727220 */ /* 0x000fe20000410000 */
[----:B------:R-:W-:Y:S05]  /*25d0*/  @P2 BRA `(.L_x_23069) ;  /* 0x0000002000002947 */ /* 0x000fea0003800000 */
[----:B------:R-:W-:Y:S05]  /*25e0*/  @P0 BRA `(.L_x_23070) ;  /* 0x0000002000000947 */ /* 0x000fea0003800000 */
[----:B------:R-:W-:Y:S05]  /*25f0*/  BRA `(.L_x_23071) ;  /* 0x0000002000007947 */ /* 0x000fea0003800000 */
.L_x_23069:
[----:B------:R-:W-:-:S05]  /*2600*/  FADD.FTZ R114, R31, R114 ;  /* 0x000000721f727221 */ /* 0x000fca0000010000 */
.L_x_23070:
[----:B------:R-:W-:Y:S02]  /*2610*/  MOV R35, R114 ;  /* 0x0000007200237202 */ /* 0x000fe40000000f00 */
.L_x_23071:
[----:B------:R-:W-:-:S04]  /*2620*/  @P0 LEA R36, P2, R117, c[0x0][0x188], 0x4 ;  /* 0x0000620075240a11 */ /* 0x000fc800078420ff */
[----:B------:R-:W-:-:S05]  /*2630*/  @P0 LEA.HI.X R37, R117, c[0x0][0x18c], RZ, 0x4, P2 ;  /* 0x0000630075250a11 */ /* 0x000fca00010f24ff */
[----:B------:R0:W-:Y:S04]  /*2640*/  @P0 STG.E.128 [R36.64], R32 ;  /* 0x0000002024000986 */ /* 0x0001e8000c101d04 */
.L_x_23059:
[----:B------:R-:W-:Y:S05]  /*2650*/  BSYNC B0 ;  /* 0x0000000000007941 */ /* 0x000fea0003800000 */
.L_x_23058:
[----:B0-----:R-:W-:Y:S01]  /*2660*/  FADD.FTZ R36, RZ, R83 ;  /* 0x00000053ff247221 */ /* 0x001fe20000010000 */
[----:B------:R-:W-:Y:S02]  /*2670*/  ISETP.GT.U32.AND P3, PT, R82, 0x1ff, PT ;  /* 0x000001ff5200780c */ /* 0x000fe40003f64070 */
[----:B------:R-:W-:Y:S01]  /*2680*/  LOP3.LUT P2, RZ, R78, 0xff, RZ, 0xc0, !PT ;  /* 0x000000ff4eff7812 */ /* 0x000fe2000784c0ff */
[----:B------:R-:W-:Y:S01]  /*2690*/  FADD.FTZ R36, R91, R36 ;  /* 0x000000245b247221 */ /* 0x000fe20000010000 */
[----:B------:R-:W-:Y:S02]  /*26a0*/  SHF.R.U32.HI R117, RZ, 0x5, R77 ;  /* 0x00000005ff757819 */ /* 0x000fe4000001164d */
[C---:B------:R-:W-:Y:S01]  /*26b0*/  ISETP.GT.U32.AND P4, PT, R82.reuse, 0x5ff, PT ;  /* 0x000005ff5200780c */ /* 0x040fe20003f84070 */
[----:B------:R-:W-:Y:S01]  /*26c0*/  FADD.FTZ R36, R99, R36 ;  /* 0x0000002463247221 */ /* 0x000fe20000010000 */
[----:B------:R-:W-:Y:S02]  /*26d0*/  LOP3.LUT R117, R117, 0x7fffff8, RZ, 0xc0, !PT ;  /* 0x07fffff875757812 */ /* 0x000fe400078ec0ff */
[C---:B------:R-:W-:Y:S01]  /*26e0*/  ISETP.GT.U32.AND P5, PT, R82.reuse, 0x6ff, PT ;  /* 0x000006ff5200780c */ /* 0x040fe20003fa4070 */
[----:B------:R-:W-:Y:S01]  /*26f0*/  FADD.FTZ R36, R107, R36 ;  /* 0x000000246b247221 */ /* 0x000fe20000010000 */
[----:B------:R-:W-:-:S03]  /*2700*/  ISETP.GT.U32.AND P6, PT, R82, 0x7ff, PT ;  /* 0x000007ff5200780c */ /* 0x000fc60003fc4070 */
[----:B------:R-:W-:Y:S02]  /*2710*/  @!P2 IADD3 R117, R117, 0x8, RZ ;  /* 0x000000087575a810 */ /* 0x000fe40007ffe0ff */
[----:B------:R-:W-:Y:S02]  /*2720*/  FSEL R37, R36, RZ, P1 ;  /* 0x000000ff24257208 */ /* 0x000fe40000800000 */
[----:B------:R-:W-:Y:S02]  /*2730*/  P2R R36, PR, RZ, 0x8 ;  /* 0x00000008ff247803 */ /* 0x000fe40000000000 */
[----:B------:R-:W-:Y:S01]  /*2740*/  ISETP.GT.U32.AND P2, PT, R82, 0x2ff, PT ;  /* 0x000002ff5200780c */ /* 0x000fe20003f44070 */
[----:B------:R-:W-:-:S03]  /*2750*/  FADD.FTZ R39, R84, R37 ;  /* 0x0000002554277221 */ /* 0x000fc60000010000 */
[----:B------:R-:W-:Y:S01]  /*2760*/  P2R R38, PR, RZ, 0x4 ;  /* 0x00000004ff267803 */ /* 0x000fe20000000000 */
[----:B------:R-:W-:-:S04]  /*2770*/  FADD.FTZ R39, R92, R39 ;  /* 0x000000275c277221 */ /* 0x000fc80000010000 */
[----:B------:R-:W-:-:S04]  /*2780*/  FADD.FTZ R39, R100, R39 ;  /* 0x0000002764277221 */ /* 0x000fc80000010000 */
[----:B------:R-:W-:Y:S01]  /*2790*/  @P3 FADD.FTZ R37, R108, R39 ;  /* 0x000000276c253221 */ /* 0x000fe20000010000 */
[----:B------:R-:W-:-:S03]  /*27a0*/  ISETP.GT.U32.AND P3, PT, R82, 0x4ff, PT ;  /* 0x000004ff5200780c */ /* 0x000fc60003f64070 */
[----:B------:R-:W-:-:S04]  /*27b0*/  FADD.FTZ R36, R85, R37 ;  /* 0x0000002555247221 */ /* 0x000fc80000010000 */
[----:B------:R-:W-:-:S04]  /*27c0*/  FADD.FTZ R36, R93, R36 ;  /* 0x000000245d247221 */ /* 0x000fc80000010000 */
[----:B------:R-:W-:-:S04]  /*27d0*/  FADD.FTZ R36, R101, R36 ;  /* 0x0000002465247221 */ /* 0x000fc80000010000 */
[----:B------:R-:W-:Y:S01]  /*27e0*/  @P2 FADD.FTZ R37, R109, R36 ;  /* 0x000000246d252221 */ /* 0x000fe20000010000 */
[----:B------:R-:W-:-:S03]  /*27f0*/  ISETP.GT.U32.AND P2, PT, R82, 0x3ff, PT ;  /* 0x000003ff5200780c */ /* 0x000fc60003f44070 */
[----:B------:R-:W-:-:S04]  /*2800*/  FADD.FTZ R39, R86, R37 ;  /* 0x0000002556277221 */ /* 0x000fc80000010000 */
[----:B------:R-:W-:-:S04]  /*2810*/  FADD.FTZ R39, R94, R39 ;  /* 0x000000275e277221 */ /* 0x000fc80000010000 */
[----:B------:R-:W-:-:S04]  /*2820*/  FADD.FTZ R39, R102, R39 ;  /* 0x0000002766277221 */ /* 0x000fc80000010000 */
[----:B------:R-:W-:-:S04]  /*2830*/  @P2 FADD.FTZ R37, R110, R39 ;  /* 0x000000276e252221 */ /* 0x000fc80000010000 */
        /* <DEDUP_REMOVED lines=15> */
[----:B------:R-:W-:Y:S01]  /*2930*/  @P6 FADD.FTZ R37, R114, R39 ;  /* 0x0000002772256221 */ /* 0x000fe20000010000 */
[----:B------:R-:W-:Y:S05]  /*2940*/  BRA.DIV ~URZ, `(.L_x_23072) ;  /* 0x000015027f007947 */ /* 0x000fea000b800000 */
[----:B-----5:R0:W1:Y:S02]  /*2950*/  SHFL.BFLY PT, R116, R37, 0x1, 0x1f ;  /* 0x0c201f0025747f89 */ /* 0x02006400000e0000 */
.L_x_23092:
[----:B01----:R-:W-:Y:S01]  /*2960*/  FADD.FTZ R37, R37, R116 ;  /* 0x0000007425257221 */ /* 0x003fe20000010000 */
[----:B------:R-:W-:Y:S05]  /*2970*/  BRA.DIV ~URZ, `(.L_x_23073) ;  /* 0x000015327f007947 */ /* 0x000fea000b800000 */
[----:B------:R-:W0:Y:S01]  /*2980*/  SHFL.BFLY PT, R36, R37, 0x2, 0x1f ;  /* 0x0c401f0025247f89 */ /* 0x000e2200000e0000 */
[----:B------:R-:W-:Y:S02]  /*2990*/  P2R R118, PR, RZ, 0x1 ;  /* 0x00000001ff767803 */ /* 0x000fe40000000000 */
[----:B------:R-:W-:Y:S01]  /*29a0*/  ISETP.GT.U32.AND P0, PT, R82, 0x1ff, PT ;  /* 0x000001ff5200780c */ /* 0x000fe20003f04070 */
        /* <DEDUP_REMOVED lines=17> */
[----:B------:R-:W-:-:S05]  /*2ac0*/  FFMA.FTZ R37, R37, R37, R116 ;  /* 0x0000002525257223 */ /* 0x000fca0000010074 */
[----:B------:R-:W-:-:S05]  /*2ad0*/  FSEL R37, R37, RZ, P1 ;  /* 0x000000ff25257208 */ /* 0x000fca0000800000 */
[----:B------:R-:W-:-:S04]  /*2ae0*/  FFMA.FTZ R38, R38, R38, R37 ;  /* 0x0000002626267223 */ /* 0x000fc80000010025 */
[----:B------:R-:W-:Y:S02]  /*2af0*/  FFMA.FTZ R38, R39, R39, R38 ;  /* 0x0000002727267223 */ /* 0x000fe40000010026 */
[----:B------:R-:W-:-:S04]  /*2b00*/  FADD.FTZ R39, R100, -R36 ;  /* 0x8000002464277221 */ /* 0x000fc80000010000 */
[----:B------:R-:W-:Y:S02]  /*2b10*/  FFMA.FTZ R38, R39, R39, R38 ;  /* 0x0000002727267223 */ /* 0x000fe40000010026 */
[----:B------:R-:W-:-:S04]  /*2b20*/  FADD.FTZ R39, R108, -R36 ;  /* 0x800000246c277221 */ /* 0x000fc80000010000 */
[----:B------:R-:W-:Y:S01]  /*2b30*/  @P0 FFMA.FTZ R37, R39, R39, R38 ;  /* 0x0000002727250223 */ /* 0x000fe20000010026 */
[----:B------:R-:W-:Y:S01]  /*2b40*/  ISETP.GT.U32.AND P0, PT, R82, 0x2ff, PT ;  /* 0x000002ff5200780c */ /* 0x000fe20003f04070 */
[--C-:B------:R-:W-:Y:S02]  /*2b50*/  FADD.FTZ R38, R85, -R36.reuse ;  /* 0x8000002455267221 */ /* 0x100fe40000010000 */
[----:B------:R-:W-:Y:S02]  /*2b60*/  FADD.FTZ R39, R93, -R36 ;  /* 0x800000245d277221 */ /* 0x000fe40000010000 */
[----:B------:R-:W-:-:S04]  /*2b70*/  FFMA.FTZ R38, R38, R38, R37 ;  /* 0x0000002626267223 */ /* 0x000fc80000010025 */
[----:B------:R-:W-:Y:S02]  /*2b80*/  FFMA.FTZ R38, R39, R39, R38 ;  /* 0x0000002727267223 */ /* 0x000fe40000010026 */
[----:B------:R-:W-:-:S04]  /*2b90*/  FADD.FTZ R39, R101, -R36 ;  /* 0x8000002465277221 */ /* 0x000fc80000010000 */
[----:B------:R-:W-:Y:S02]  /*2ba0*/  FFMA.FTZ R38, R39, R39, R38 ;  /* 0x0000002727267223 */ /* 0x000fe40000010026 */
[----:B------:R-:W-:-:S04]  /*2bb0*/  FADD.FTZ R39, R109, -R36 ;  /* 0x800000246d277221 */ /* 0x000fc80000010000 */
[----:B------:R-:W-:Y:S01]  /*2bc0*/  @P0 FFMA.FTZ R37, R39, R39, R38 ;  /* 0x0000002727250223 */ /* 0x000fe20000010026 */
[----:B------:R-:W-:Y:S01]  /*2bd0*/  ISETP.NE.AND P0, PT, R118, RZ, PT ;  /* 0x000000ff7600720c */ /* 0x000fe20003f05270 */
[--C-:B------:R-:W-:Y:S02]  /*2be0*/  FADD.FTZ R38, R86, -R36.reuse ;  /* 0x8000002456267221 */ /* 0x100fe40000010000 */
[----:B------:R-:W-:Y:S02]  /*2bf0*/  FADD.FTZ R39, R94, -R36 ;  /* 0x800000245e277221 */ /* 0x000fe40000010000 */
[----:B------:R-:W-:-:S04]  /*2c00*/  FFMA.FTZ R38, R38, R38, R37 ;  /* 0x0000002626267223 */ /* 0x000fc80000010025 */
        /* <DEDUP_REMOVED lines=46> */
.L_x_23093:
        /* <DEDUP_REMOVED lines=15> */
[----:B------:R-:W-:-:S04]  /*2fe0*/  @!P2 MOV R119, R79 ;  /* 0x0000004f0077a202 */ /* 0x000fc80000000f00 */
[----:B------:R-:W-:Y:S01]  /*2ff0*/  I2F R123, R119 ;  /* 0x00000077007b7306 */ /* 0x000fe20000201400 */
[----:B0-----:R-:W0:Y:S03]  /*3000*/  SHFL.DOWN PT, R120, R119, 0x4, 0x1f ;  /* 0x08801f0077787f89 */ /* 0x001e2600000e0000 */
[----:B------:R-:W-:Y:S01]  /*3010*/  @!P3 MOV R38, 0x4 ;  /* 0x000000040026b802 */ /* 0x000fe20000000f00 */
[----:B------:R1:W2:Y:S01]  /*3020*/  @!P2 LDS.64 R36, [R118.X8] ;  /* 0x000000007624a984 */ /* 0x0002a20000008a00 */
[----:B------:R-:W-:Y:S02]  /*3030*/  ISETP.NE.AND P2, PT, RZ, UR6, PT ;  /* 0x00000006ff007c0c */ /* 0x000fe4000bf45270 */
        /* <DEDUP_REMOVED lines=47> */
[----:B------:R-:W-:-:S04]  /*3330*/  FFMA.FTZ R37, R116, R119, R37 ;  /* 0x0000007774257223 */ /* 0x000fc80000010025 */
[----:B------:R-:W0:Y:S04]  /*3340*/  SHFL.IDX PT, R39, R39, RZ, 0x1f ;  /* 0x00001fff27277589 */ /* 0x000e2800000e0000 */
[----:B------:R-:W1:Y:S01]  /*3350*/  SHFL.IDX PT, R37, R37, RZ, 0x1f ;  /* 0x00001fff25257589 */ /* 0x000e6200000e0000 */
[----:B0-----:R-:W-:Y:S02]  /*3360*/  FMUL.FTZ R116, R39, R39 ;  /* 0x0000002727747220 */ /* 0x001fe40000410000 */
[----:B-1----:R-:W-:-:S03]  /*3370*/  FFMA.FTZ R36, R37, R36, c[0x0][0x228] ;  /* 0x00008a0025247623 */ /* 0x002fc60000010024 */
[----:B------:R-:W-:Y:S02]  /*3380*/  FSEL R117, R116, RZ, P2 ;  /* 0x000000ff74757208 */ /* 0x000fe40001000000 */
[----:B------:R-:W-:-:S03]  /*3390*/  FSEL R116, R39, RZ, !P2 ;  /* 0x000000ff27747208 */ /* 0x000fc60005000000 */
        /* <DEDUP_REMOVED lines=8> */
[--C-:B------:R-:W-:Y:S02]  /*3420*/  FADD.FTZ R38, R91, -R116.reuse ;  /* 0x800000745b267221 */ /* 0x100fe40000010000 */
[--C-:B------:R-:W-:Y:S02]  /*3430*/  FADD.FTZ R118, R99, -R116.reuse ;  /* 0x8000007463767221 */ /* 0x100fe40000010000 */
[--C-:B0-----:R-:W-:Y:S02]  /*3440*/  FADD.FTZ R36, R83, -R116.reuse ;  /* 0x8000007453247221 */ /* 0x101fe40000010000 */
[----:B------:R-:W-:Y:S02]  /*3450*/  FADD.FTZ R120, R107, -R116 ;  /* 0x800000746b787221 */ /* 0x000fe40000010000 */
[C---:B------:R-:W-:Y:S02]  /*3460*/  FMUL.FTZ R37, R117.reuse, R38 ;  /* 0x0000002675257220 */ /* 0x040fe40000410000 */
[C---:B------:R-:W-:Y:S01]  /*3470*/  FMUL.FTZ R38, R117.reuse, R118 ;  /* 0x0000007675267220 */ /* 0x040fe20000410000 */
[----:B------:R-:W-:Y:S01]  /*3480*/  MOV R118, 0x10 ;  /* 0x0000001000767802 */ /* 0x000fe20000000f00 */
[----:B------:R-:W-:-:S02]  /*3490*/  FMUL.FTZ R36, R117, R36 ;  /* 0x0000002475247220 */ /* 0x000fc40000410000 */
[----:B------:R-:W-:Y:S02]  /*34a0*/  FMUL.FTZ R39, R117, R120 ;  /* 0x0000007875277220 */ /* 0x000fe40000410000 */
[----:B------:R-:W-:Y:S02]  /*34b0*/  FFMA.FTZ R36, R76, R36, R75 ;  /* 0x000000244c247223 */ /* 0x000fe4000001004b */
[----:B------:R-:W-:Y:S02]  /*34c0*/  FFMA.FTZ R37, R74, R37, R73 ;  /* 0x000000254a257223 */ /* 0x000fe40000010049 */
[----:B------:R-:W-:Y:S02]  /*34d0*/  FFMA.FTZ R38, R72, R38, R71 ;  /* 0x0000002648267223 */ /* 0x000fe40000010047 */
[----:B------:R-:W-:Y:S02]  /*34e0*/  FFMA.FTZ R39, R70, R39, R69 ;  /* 0x0000002746277223 */ /* 0x000fe40000010045 */
[C---:B------:R-:W-:Y:S01]  /*34f0*/  IMAD.WIDE.U32 R118, R115.reuse, R118, c[0x0][0x208] ;  /* 0x0000820073767625 */ /* 0x040fe200078e0076 */
[----:B------:R-:W-:-:S04]  /*3500*/  IADD3 R115, R115, 0x100, RZ ;  /* 0x0000010073737810 */ /* 0x000fc80007ffe0ff */
[----:B------:R0:W-:Y:S03]  /*3510*/  STG.E.128 [R118.64], R36 ;  /* 0x0000002476007986 */ /* 0x0001e6000c101d04 */
.L_x_23075:
[----:B------:R-:W-:Y:S05]  /*3520*/  BSYNC B0 ;  /* 0x0000000000007941 */ /* 0x000fea0003800000 */
.L_x_23074:
[----:B------:R-:W-:Y:S01]  /*3530*/  ISETP.GE.U32.AND P2, PT, R82, 0x200, PT ;  /* 0x000002005200780c */ /* 0x000fe20003f46070 */
[----:B------:R-:W-:-:S12]  /*3540*/  BSSY B0, `(.L_x_23076) ;  /* 0x0000012000007945 */ /* 0x000fd80003800000 */
[----:B------:R-:W-:Y:S05]  /*3550*/  @!P2 BRA `(.L_x_23077) ;  /* 0x000001000000a947 */ /* 0x000fea0003800000 */
[--C-:B0-----:R-:W-:Y:S02]  /*3560*/  FADD.FTZ R38, R92, -R116.reuse ;  /* 0x800000745c267221 */ /* 0x101fe40000010000 */
[--C-:B------:R-:W-:Y:S02]  /*3570*/  FADD.FTZ R118, R100, -R116.reuse ;  /* 0x8000007464767221 */ /* 0x100fe40000010000 */
[C---:B------:R-:W-:Y:S02]  /*3580*/  FMUL.FTZ R37, R117.reuse, R38 ;  /* 0x0000002675257220 */ /* 0x040fe40000410000 */
[----:B------:R-:W-:Y:S01]  /*3590*/  FMUL.FTZ R38, R117, R118 ;  /* 0x0000007675267220 */ /* 0x000fe20000410000 */
[----:B------:R-:W-:Y:S01]  /*35a0*/  HFMA2.MMA R118, -RZ, RZ, 0, 9.5367431640625e-07 ;  /* 0x00000010ff767435 */ /* 0x000fe200000001ff */
[--C-:B------:R-:W-:Y:S02]  /*35b0*/  FADD.FTZ R36, R84, -R116.reuse ;  /* 0x8000007454247221 */ /* 0x100fe40000010000 */
[----:B------:R-:W-:-:S02]  /*35c0*/  FADD.FTZ R120, R108, -R116 ;  /* 0x800000746c787221 */ /* 0x000fc40000010000 */
[C---:B------:R-:W-:Y:S02]  /*35d0*/  FMUL.FTZ R36, R117.reuse, R36 ;  /* 0x0000002475247220 */ /* 0x040fe40000410000 */
[----:B------:R-:W-:Y:S02]  /*35e0*/  FMUL.FTZ R120, R117, R120 ;  /* 0x0000007875787220 */ /* 0x000fe40000410000 */
[----:B------:R-:W-:Y:S02]  /*35f0*/  FFMA.FTZ R36, R68, R36, R67 ;  /* 0x0000002444247223 */ /* 0x000fe40000010043 */
[----:B------:R-:W-:Y:S02]  /*3600*/  FFMA.FTZ R37, R66, R37, R52 ;  /* 0x0000002542257223 */ /* 0x000fe40000010034 */
[----:B------:R-:W-:Y:S02]  /*3610*/  FFMA.FTZ R38, R14, R38, R13 ;  /* 0x000000260e267223 */ /* 0x000fe4000001000d */
[----:B------:R-:W-:-:S02]  /*3620*/  FFMA.FTZ R39, R15, R120, R53 ;  /* 0x000000780f277223 */ /* 0x000fc40000010035 */
[C---:B------:R-:W-:Y:S01]  /*3630*/  IMAD.WIDE.U32 R118, R115.reuse, R118, c[0x0][0x208] ;  /* 0x0000820073767625 */ /* 0x040fe200078e0076 */
[----:B------:R-:W-:-:S04]  /*3640*/  IADD3 R115, R115, 0x100, RZ ;  /* 0x0000010073737810 */ /* 0x000fc80007ffe0ff */
[----:B------:R0:W-:Y:S03]  /*3650*/  STG.E.128 [R118.64], R36 ;  /* 0x0000002476007986 */ /* 0x0001e6000c101d04 */
.L_x_23077:
[----:B------:R-:W-:Y:S05]  /*3660*/  BSYNC B0 ;  /* 0x0000000000007941 */ /* 0x000fea0003800000 */
.L_x_23076:
        /* <DEDUP_REMOVED lines=19> */
.L_x_23079:
[----:B------:R-:W-:Y:S05]  /*37a0*/  BSYNC B0 ;  /* 0x0000000000007941 */ /* 0x000fea0003800000 */
.L_x_23078:
[----:B------:R-:W-:Y:S01]  /*37b0*/  ISETP.GE.U32.AND P2, PT, R82, 0x400, PT ;  /* 0x000004005200780c */ /* 0x000fe20003f46070 */
[----:B------:R-:W-:-:S12]  /*37c0*/  BSSY B0, `(.L_x_23080) ;  /* 0x0000012000007945 */ /* 0x000fd80003800000 */
[----:B------:R-:W-:Y:S05]  /*37d0*/  @!P2 BRA `(.L_x_23081) ;  /* 0x000001000000a947 */ /* 0x000fea0003800000 */
[--C-:B0-----:R-:W-:Y:S01]  /*37e0*/  FADD.FTZ R36, R86, -R116.reuse ;  /* 0x8000007456247221 */ /* 0x101fe20000010000 */
[----:B------:R-:W-:Y:S01]  /*37f0*/  HFMA2.MMA R122, -RZ, RZ, 0, 9.5367431640625e-07 ;  /* 0x00000010ff7a7435 */ /* 0x000fe200000001ff */
[--C-:B------:R-:W-:Y:S02]  /*3800*/  FADD.FTZ R118, R102, -R116.reuse ;  /* 0x8000007466767221 */ /* 0x100fe40000010000 */
[C---:B------:R-:W-:Y:S02]  /*3810*/  FMUL.FTZ R37, R117.reuse, R36 ;  /* 0x0000002475257220 */ /* 0x040fe40000410000 */
        /* <DEDUP_REMOVED lines=12> */
.L_x_23081:
[----:B------:R-:W-:Y:S05]  /*38e0*/  BSYNC B0 ;  /* 0x0000000000007941 */ /* 0x000fea0003800000 */
.L_x_23080:
        /* <DEDUP_REMOVED lines=19> */
.L_x_23083:
[----:B------:R-:W-:Y:S05]  /*3a20*/  BSYNC B0 ;  /* 0x0000000000007941 */ /* 0x000fea0003800000 */
.L_x_23082:
        /* <DEDUP_REMOVED lines=19> */
.L_x_23085:
[----:B------:R-:W-:Y:S05]  /*3b60*/  BSYNC B0 ;  /* 0x0000000000007941 */ /* 0x000fea0003800000 */
.L_x_23084:
        /* <DEDUP_REMOVED lines=19> */
.L_x_23087:
[----:B------:R-:W-:Y:S05]  /*3ca0*/  BSYNC B0 ;  /* 0x0000000000007941 */ /* 0x000fea0003800000 */
.L_x_23086:
        /* <DEDUP_REMOVED lines=8> */
[C---:B------:R-:W-:Y:S01]  /*3d30*/  FMUL.FTZ R118, R117.reuse, R116 ;  /* 0x0000007475767220 */ /* 0x040fe20000410000 */
[----:B------:R-:W-:Y:S01]  /*3d40*/  HFMA2.MMA R116, -RZ, RZ, 0, 9.5367431640625e-07 ;  /* 0x00000010ff747435 */ /* 0x000fe200000001ff */
[----:B------:R-:W-:-:S02]  /*3d50*/  FMUL.FTZ R37, R117, R36 ;  /* 0x0000002475257220 */ /* 0x000fc40000410000 */
[----:B------:R-:W-:Y:S02]  /*3d60*/  FMUL.FTZ R38, R117, R38 ;  /* 0x0000002675267220 */ /* 0x000fe40000410000 */
[----:B------:R-:W-:Y:S02]  /*3d70*/  FFMA.FTZ R36, R48, R37, R2 ;  /* 0x0000002530247223 */ /* 0x000fe40000010002 */
[----:B------:R-:W-:Y:S02]  /*3d80*/  FFMA.FTZ R37, R49, R38, R64 ;  /* 0x0000002631257223 */ /* 0x000fe40000010040 */
[----:B------:R-:W-:Y:S02]  /*3d90*/  FFMA.FTZ R39, R51, R118, R65 ;  /* 0x0000007633277223 */ /* 0x000fe40000010041 */
[----:B------:R-:W-:-:S04]  /*3da0*/  IMAD.WIDE.U32 R116, R115, R116, c[0x0][0x208] ;  /* 0x0000820073747625 */ /* 0x000fc800078e0074 */
[----:B------:R-:W-:-:S05]  /*3db0*/  FFMA.FTZ R38, R50, R119, R0 ;  /* 0x0000007732267223 */ /* 0x000fca0000010000 */
[----:B------:R0:W-:Y:S02]  /*3dc0*/  STG.E.128 [R116.64], R36 ;  /* 0x0000002474007986 */ /* 0x0001e4000c101d04 */
.L_x_23089:
[----:B------:R-:W-:Y:S05]  /*3dd0*/  BSYNC B0 ;  /* 0x0000000000007941 */ /* 0x000fea0003800000 */
.L_x_23088:
[----:B------:R-:W-:Y:S02]  /*3de0*/  LOP3.LUT P2, RZ, R78, 0xff, RZ, 0xc0, !PT ;  /* 0x000000ff4eff7812 */ /* 0x000fe4000784c0ff */
[----:B------:R-:W-:Y:S02]  /*3df0*/  IADD3 R81, R81, c[0x0][0x160], RZ ;  /* 0x0000580051517a10 */ /* 0x000fe40007ffe0ff */
[----:B------:R-:W-:Y:S02]  /*3e00*/  SEL R78, RZ, 0x1, P2 ;  /* 0x00000001ff4e7807 */ /* 0x000fe40001000000 */
[----:B------:R-:W-:-:S13]  /*3e10*/  ISETP.GE.AND P2, PT, R81, c[0x0][0x164], PT ;  /* 0x0000590051007a0c */ /* 0x000fda0003f46270 */
[----:B0-----:R-:W-:Y:S01]  /*3e20*/  @P2 CALL.REL.NOINC `(.L_x_23090) ;  /* 0x0000001000002944 */ /* 0x001fe20003c00000 */
[----:B------:R-:W-:Y:S05]  /*3e30*/  BRA `(.L_x_23091) ;  /* 0xffffd28000007947 */ /* 0x000fea000383ffff */
.L_x_23090:
[----:B------:R-:W-:Y:S05]  /*3e40*/  EXIT ;  /* 0x000000000000794d */ /* 0x000fea0003800000 */
.L_x_23072:
[----:B------:R-:W-:Y:S01]  /*3e50*/  HFMA2.MMA R119, -RZ, RZ, 0, 1.847743988037109375e-06 ;  /* 0x0000001fff777435 */ /* 0x000fe200000001ff */
[----:B------:R-:W-:Y:S02]  /*3e60*/  MOV R118, 0x1 ;  /* 0x0000000100767802 */ /* 0x000fe40000000f00 */
[----:B-----5:R-:W-:Y:S02]  /*3e70*/  MOV R116, 0xffffffff ;  /* 0xffffffff00747802 */ /* 0x020fe40000000f00 */
[----:B------:R-:W-:Y:S02]  /*3e80*/  MOV R38, 0x3ea0 ;  /* 0x00003ea000267802 */ /* 0x000fe40000000f00 */
[----:B------:R-:W-:Y:S05]  /*3e90*/  CALL.REL.NOINC `($__internal_128_$__cuda_sm70_shflsync_bfly_p) ;  /* 0x000007f000007944 */ /* 0x000fea0003c00000 */
[----:B01----:R-:W-:Y:S05]  /*3ea0*/  BRA `(.L_x_23092) ;  /* 0xffffeab000007947 */ /* 0x003fea000383ffff */
.L_x_23073:
[----:B------:R-:W-:Y:S01]  /*3eb0*/  HFMA2.MMA R118, -RZ, RZ, 0, 1.1920928955078125e-07 ;  /* 0x00000002ff767435 */ /* 0x000fe200000001ff */
[----:B------:R-:W-:Y:S02]  /*3ec0*/  MOV R119, 0x1f ;  /* 0x0000001f00777802 */ /* 0x000fe40000000f00 */
[----:B------:R-:W-:Y:S02]  /*3ed0*/  MOV R116, 0xffffffff ;  /* 0xffffffff00747802 */ /* 0x000fe40000000f00 */
[----:B------:R-:W-:-:S02]  /*3ee0*/  MOV R38, 0x3f00 ;  /* 0x00003f0000267802 */ /* 0x000fc40000000f00 */
[----:B------:R-:W-:Y:S05]  /*3ef0*/  CALL.REL.NOINC `($__internal_128_$__cuda_sm70_shflsync_bfly_p) ;  /* 0x0000079000007944 */ /* 0x000fea0003c00000 */
[----:B0-----:R-:W-:Y:S01]  /*3f00*/  HFMA2.MMA R118, -RZ, RZ, 0, 2.384185791015625e-07 ;  /* 0x00000004ff767435 */ /* 0x001fe200000001ff */
[----:B-1----:R-:W-:Y:S01]  /*3f10*/  FADD.FTZ R37, R37, R116 ;  /* 0x0000007425257221 */ /* 0x002fe20000010000 */
[----:B------:R-:W-:-:S02]  /*3f20*/  MOV R119, 0x1f ;  /* 0x0000001f00777802 */ /* 0x000fc40000000f00 */
[----:B------:R-:W-:Y:S02]  /*3f30*/  MOV R116, 0xffffffff ;  /* 0xffffffff00747802 */ /* 0x000fe40000000f00 */
[----:B------:R-:W-:Y:S02]  /*3f40*/  MOV R38, 0x3f60 ;  /* 0x00003f6000267802 */ /* 0x000fe40000000f00 */
[----:B------:R-:W-:Y:S05]  /*3f50*/  CALL.REL.NOINC `($__internal_128_$__cuda_sm70_shflsync_bfly_p) ;  /* 0x0000073000007944 */ /* 0x000fea0003c00000 */
[----:B0-----:R-:W-:Y:S01]  /*3f60*/  HFMA2.MMA R118, -RZ, RZ, 0, 4.76837158203125e-07 ;  /* 0x00000008ff767435 */ /* 0x001fe200000001ff */
[----:B-1----:R-:W-:Y:S01]  /*3f70*/  FADD.FTZ R37, R37, R116 ;  /* 0x0000007425257221 */ /* 0x002fe20000010000 */
[----:B------:R-:W-:Y:S02]  /*3f80*/  MOV R119, 0x1f ;  /* 0x0000001f00777802 */ /* 0x000fe40000000f00 */
[----:B------:R-:W-:Y:S02]  /*3f90*/  MOV R116, 0xffffffff ;  /* 0xffffffff00747802 */ /* 0x000fe40000000f00 */
[----:B------:R-:W-:Y:S02]  /*3fa0*/  MOV R38, 0x3fc0 ;  /* 0x00003fc000267802 */ /* 0x000fe40000000f00 */
[----:B------:R-:W-:Y:S05]  /*3fb0*/  CALL.REL.NOINC `($__internal_128_$__cuda_sm70_shflsync_bfly_p) ;  /* 0x000006d000007944 */ /* 0x000fea0003c00000 */
[----:B0-----:R-:W-:Y:S01]  /*3fc0*/  HFMA2.MMA R118, -RZ, RZ, 0, 9.5367431640625e-07 ;  /* 0x00000010ff767435 */ /* 0x001fe200000001ff */
[----:B-1----:R-:W-:Y:S01]  /*3fd0*/  FADD.FTZ R37, R37, R116 ;  /* 0x0000007425257221 */ /* 0x002fe20000010000 */
[----:B------:R-:W-:-:S02]  /*3fe0*/  MOV R119, 0x1f ;  /* 0x0000001f00777802 */ /* 0x000fc40000000f00 */
[----:B------:R-:W-:Y:S02]  /*3ff0*/  MOV R116, 0xffffffff ;  /* 0xffffffff00747802 */ /* 0x000fe40000000f00 */
[----:B------:R-:W-:Y:S02]  /*4000*/  MOV R38, 0x4020 ;  /* 0x0000402000267802 */ /* 0x000fe40000000f00 */
[----:B------:R-:W-:Y:S05]  /*4010*/  CALL.REL.NOINC `($__internal_128_$__cuda_sm70_shflsync_bfly_p) ;  /* 0x0000067000007944 */ /* 0x000fea0003c00000 */
[----:B01----:R-:W-:Y:S01]  /*4020*/  FADD.FTZ R37, R37, R116 ;  /* 0x0000007425257221 */ /* 0x003fe20000010000 */
[----:B------:R-:W-:Y:S01]  /*4030*/  P2R R39, PR, RZ, 0x1 ;  /* 0x00000001ff277803 */ /* 0x000fe20000000000 */
[----:B------:R-:W-:Y:S01]  /*4040*/  HFMA2.MMA R118, -RZ, RZ, 0, 5.9604644775390625e-08 ;  /* 0x00000001ff767435 */ /* 0x000fe200000001ff */
[----:B------:R-:W-:Y:S01]  /*4050*/  ISETP.GT.U32.AND P0, PT, R82, 0x1ff, PT ;  /* 0x000001ff5200780c */ /* 0x000fe20003f04070 */
        /* <DEDUP_REMOVED lines=29> */
[--C-:B------:R-:W-:Y:S01]  /*4230*/  FADD.FTZ R38, R86, -R36.reuse ;  /* 0x8000002456267221 */ /* 0x100fe20000010000 */
[----:B------:R-:W-:Y:S01]  /*4240*/  MOV R119, 0x1f ;  /* 0x0000001f00777802 */ /* 0x000fe20000000f00 */
        /* <DEDUP_REMOVED lines=39> */
[----:B------:R-:W-:Y:S02]  /*44c0*/  MOV R38, 0x44e0 ;  /* 0x000044e000267802 */ /* 0x000fe40000000f00 */
[----:B------:R-:W-:Y:S05]  /*44d0*/  CALL.REL.NOINC `($__internal_128_$__cuda_sm70_shflsync_bfly_p) ;  /* 0x000001b000007944 */ /* 0x000fea0003c00000 */
[----:B0-----:R-:W-:Y:S01]  /*44e0*/  HFMA2.MMA R118, -RZ, RZ, 0, 1.1920928955078125e-07 ;  /* 0x00000002ff767435 */ /* 0x001fe200000001ff */
[----:B-1----:R-:W-:Y:S01]  /*44f0*/  FADD.FTZ R37, R37, R116 ;  /* 0x0000007425257221 */ /* 0x002fe20000010000 */
[----:B------:R-:W-:Y:S02]  /*4500*/  MOV R119, 0x1f ;  /* 0x0000001f00777802 */ /* 0x000fe40000000f00 */
[----:B------:R-:W-:Y:S02]  /*4510*/  MOV R116, 0xffffffff ;  /* 0xffffffff00747802 */ /* 0x000fe40000000f00 */
[----:B------:R-:W-:Y:S02]  /*4520*/  MOV R38, 0x4540 ;  /* 0x0000454000267802 */ /* 0x000fe40000000f00 */
[----:B------:R-:W-:Y:S05]  /*4530*/  CALL.REL.NOINC `($__internal_128_$__cuda_sm70_shflsync_bfly_p) ;  /* 0x0000015000007944 */ /* 0x000fea0003c00000 */
[----:B0-----:R-:W-:Y:S01]  /*4540*/  HFMA2.MMA R118, -RZ, RZ, 0, 2.384185791015625e-07 ;  /* 0x00000004ff767435 */ /* 0x001fe200000001ff */
[----:B-1----:R-:W-:Y:S01]  /*4550*/  FADD.FTZ R37, R37, R116 ;  /* 0x0000007425257221 */ /* 0x002fe20000010000 */
[----:B------:R-:W-:Y:S02]  /*4560*/  MOV R119, 0x1f ;  /* 0x0000001f00777802 */ /* 0x000fe40000000f00 */
[----:B------:R-:W-:-:S02]  /*4570*/  MOV R116, 0xffffffff ;  /* 0xffffffff00747802 */ /* 0x000fc40000000f00 */
        /* <DEDUP_REMOVED lines=8> */
[----:B-1----:R-:W-:Y:S01]  /*4600*/  FADD.FTZ R120, R37, R116 ;  /* 0x0000007425787221 */ /* 0x002fe20000010000 */
[----:B0-----:R-:W-:Y:S01]  /*4610*/  HFMA2.MMA R118, -RZ, RZ, 0, 9.5367431640625e-07 ;  /* 0x00000010ff767435 */ /* 0x001fe200000001ff */
[----:B------:R-:W-:Y:S02]  /*4620*/  MOV R119, 0x1f ;  /* 0x0000001f00777802 */ /* 0x000fe40000000f00 */
[----:B------:R-:W-:-:S02]  /*4630*/  MOV R116, 0xffffffff ;  /* 0xffffffff00747802 */ /* 0x000fc40000000f00 */
[----:B------:R-:W-:Y:S02]  /*4640*/  MOV R37, R120 ;  /* 0x0000007800257202 */ /* 0x000fe40000000f00 */
[----:B------:R-:W-:Y:S02]  /*4650*/  MOV R38, 0x4670 ;  /* 0x0000467000267802 */ /* 0x000fe40000000f00 */
[----:B------:R-:W-:Y:S05]  /*4660*/  CALL.REL.NOINC `($__internal_128_$__cuda_sm70_shflsync_bfly_p) ;  /* 0x0000002000007944 */ /* 0x000fea0003c00000 */
[----:B01----:R-:W-:Y:S01]  /*4670*/  MOV R119, R116 ;  /* 0x0000007400777202 */ /* 0x003fe20000000f00 */
[----:B------:R-:W-:Y:S05]  /*4680*/  BRA `(.L_x_23093) ;  /* 0xffffe86000007947 */ /* 0x000fea000383ffff */
        .weak           $__internal_128_$__cuda_sm70_shflsync_bfly_p
        .type           $__internal_128_$__cuda_sm70_shflsync_bfly_p,@function
        .size           $__internal_128_$__cuda_sm70_shflsync_bfly_p,(.L_x_29192 - $__internal_128_$__cuda_sm70_shflsync_bfly_p)
$__internal_128_$__cuda_sm70_shflsync_bfly_p:
[----:B------:R-:W-:Y:S01]  /*4690*/  HFMA2.MMA R39, -RZ, RZ, 0, 0 ;  /* 0x00000000ff277435 */ /* 0x000fe200000001ff */
[----:B------:R-:W-:Y:S04]  /*46a0*/  WARPSYNC R116 ;  /* 0x0000007400007348 */ /* 0x000fe80003800000 */
[----:B------:R0:W1:Y:S01]  /*46b0*/  SHFL.BFLY PT, R116, R37, R118, R119 ;  /* 0x0c00007625747389 */ /* 0x00006200000e0077 */
[----:B------:R-:W-:Y:S05]  /*46c0*/  RET.REL.NODEC R38 `(_ZN10layer_norm13ln_fwd_kernelINS_13Kernel_traitsI6__halfffffjLj8192ELj1ELj1ELj8ELj16ENS_18Kernel_traits_baseILj8192ES2_ffffjLj256EEEEELb0ELb0ELb0ELb0EEEvNS_9FwdParamsE) ;  /* 0xffffb93026007950 */ /* 0x000fea0003c3ffff */
.L_x_23094:
        /* <DEDUP_REMOVED lines=11> */
.L_x_29192:


//--------------------- .text._ZN10layer_norm13ln_fwd_kernelINS_13Kernel_traitsI6__halfffffjLj8192ELj1ELj1ELj8ELj16ENS_18Kernel_traits_baseILj8192ES2_ffffjLj256EEEEELb0ELb0ELb0ELb1EEEvNS_9FwdParamsE --------------------------
	.section	.text._ZN10layer_norm13ln_fwd_kernelINS_13Kernel_traitsI6__halfffffjLj8192ELj1ELj1ELj8ELj16ENS_18Kernel_traits_baseILj8192ES2_ffffjLj256EEEEELb0ELb0ELb0ELb1EEEvNS_9FwdParamsE,"ax",@progbits
	.sectioninfo	@"SHI_REGISTERS=128"
	.align	128
        .global         _ZN10layer_norm13ln_fwd_kernelINS_13Kernel_traitsI6__halfffffjLj8192ELj1ELj1ELj8ELj16ENS_18Kernel_traits_baseILj8192ES2_ffffjLj256EEEEELb0ELb0ELb0ELb1EEEvNS_9FwdParamsE
        .type           _ZN10layer_norm13ln_fwd_kernelINS_13Kernel_traitsI6__halfffffjLj8192ELj1ELj1ELj8ELj16ENS_18Kernel_traits_baseILj8192ES2_ffffjLj256EEEEELb0ELb0ELb0ELb1EEEvNS_9FwdParamsE,@function
        .size           _ZN10layer_norm13ln_fwd_kernelINS_13Kernel_traitsI6__halfffffjLj8192ELj1ELj1ELj8ELj16ENS_18Kernel_traits_baseILj8192ES2_ffffjLj256EEEEELb0ELb0ELb0ELb1EEEvNS_9FwdParamsE,(.L_x_29193 - _ZN10layer_norm13ln_fwd_kernelINS_13Kernel_traitsI6__halfffffjLj8192ELj1ELj1ELj8ELj16ENS_18Kernel_traits_baseILj8192ES2_ffffjLj256EEEEELb0ELb0ELb0ELb1EEEvNS_9FwdParamsE)
        .other          _ZN10layer_norm13ln_fwd_kernelINS_13Kernel_traitsI6__halfffffjLj8192ELj1ELj1ELj8ELj16ENS_18Kernel_traits_baseILj8192ES2_ffffjLj256EEEEELb0ELb0ELb0ELb1EEEvNS_9FwdParamsE,@"STO_CUDA_ENTRY STV_DEFAULT"
_ZN10layer_norm13ln_fwd_kernelINS_13Kernel_traitsI6__halfffffjLj8192ELj1ELj1ELj8ELj16ENS_18Kernel_traits_baseILj8192ES2_ffffjLj256EEEEELb0ELb0ELb0ELb1EEEvNS_9FwdParamsE:
.text._ZN10layer_norm13ln_fwd_kernelINS_13Kernel_traitsI6__halfffffjLj8192ELj1ELj1ELj8ELj16ENS_18Kernel_traits_baseILj8192ES2_ffffjLj256EEEEELb0ELb0ELb0ELb1EEEvNS_9FwdParamsE:
        /* <DEDUP_REMOVED lines=9> */
[----:B------:R0:W5:Y:S04]  /*0090*/  @P1 LDG.E.64 R68, [R4.64] ;  /* 0x0000000404441981 */ /* 0x000168000c1e1b00 */
[----:B------:R0:W5:Y:S01]  /*00a0*/  @P1 LDG.E.64 R66, [R4.64+0x800] ;  /* 0x0008000404421981 */ /* 0x000162000c1e1b00 */
[----:B------:R-:W1:Y:S03]  /*00b0*/  S2UR UR6, SR_CTAID.X ;  /* 0x00000000000679c3 */ /* 0x000e660000002500 */
[----:B------:R0:W5:Y:S04]  /*00c0*/  @P1 LDG.E.64 R64, [R4.64+0x1000] ;  /* 0x0010000404401981 */ /* 0x000168000c1e1b00 */
[----:B------:R0:W5:Y:S04]  /*00d0*/  @P1 LDG.E.64 R62, [R4.64+0x1800] ;  /* 0x00180004043e1981 */ /* 0x000168000c1e1b00 */
[----:B------:R0:W5:Y:S04]  /*00e0*/  @P1 LDG.E.64 R60, [R4.64+0x2000] ;  /* 0x00200004043c1981 */ /* 0x000168000c1e1b00 */
[----:B------:R0:W5:Y:S01]  /*00f0*/  @P1 LDG.E.64 R58, [R4.64+0x2800] ;  /* 0x00280004043a1981 */ /* 0x000162000c1e1b00 */
[----:B------:R-:W-:-:S03]  /*0100*/  IADD3 R2, P2, R0, c[0x0][0x1b0], RZ ;  /* 0x00006c0000027a10 */ /* 0x000fc60007f5e0ff */
[----:B------:R0:W5:Y:S04]  /*0110*/  @P1 LDG.E.64 R56, [R4.64+0x3000] ;  /* 0x0030000404381981 */ /* 0x000168000c1e1b00 */
[----:B------:R0:W5:Y:S01]  /*0120*/  @P1 LDG.E.64 R54, [R4.64+0x3800] ;  /* 0x0038000404361981 */ /* 0x000162000c1e1b00 */
[----:B-1----:R-:W-:-:S04]  /*0130*/  LEA.HI R94, R71, UR6, RZ, 0x18 ;  /* 0x00000006475e7c11 */ /* 0x002fc8000f8fc0ff */
[----:B------:R-:W-:Y:S02]  /*0140*/  ISETP.GE.AND P0, PT, R94, c[0x0][0x164], PT ;  /* 0x000059005e007a0c */ /* 0x000fe40003f06270 */
[----:B------:R-:W-:-:S11]  /*0150*/  IADD3.X R3, RZ, c[0x0][0x1b4], RZ, P2, !PT ;  /* 0x00006d00ff037a10 */ /* 0x000fd600017fe4ff */
[----:B------:R-:W-:Y:S05]  /*0160*/  @P0 EXIT ;  /* 0x000000000000094d */ /* 0x000fea0003800000 */
[----:B0-----:R0:W2:Y:S04]  /*0170*/  LDG.E.64 R90, [R2.64] ;  /* 0x00000004025a7981 */ /* 0x0010a8000c1e1b00 */
[----:B------:R0:W3:Y:S04]  /*0180*/  LDG.E.64 R86, [R2.64+0x800] ;  /* 0x0008000402567981 */ /* 0x0000e8000c1e1b00 */
[----:B------:R0:W4:Y:S04]  /*0190*/  LDG.E.64 R82, [R2.64+0x1000] ;  /* 0x0010000402527981 */ /* 0x000128000c1e1b00 */
[----:B------:R0:W4:Y:S04]  /*01a0*/  LDG.E.64 R52, [R2.64+0x1800] ;  /* 0x0018000402347981 */ /* 0x000128000c1e1b00 */
[----:B------:R0:W4:Y:S04]  /*01b0*/  LDG.E.64 R22, [R2.64+0x2000] ;  /* 0x0020000402167981 */ /* 0x000128000c1e1b00 */
[----:B------:R0:W4:Y:S04]  /*01c0*/  LDG.E.64 R20, [R2.64+0x2800] ;  /* 0x0028000402147981 */ /* 0x000128000c1e1b00 */
[----:B------:R0:W4:Y:S04]  /*01d0*/  LDG.E.64 R18, [R2.64+0x3000] ;  /* 0x0030000402127981 */ /* 0x000128000c1e1b00 */
[----:B------:R0:W4:Y:S01]  /*01e0*/  LDG.E.64 R16, [R2.64+0x3800] ;  /* 0x0038000402107981 */ /* 0x000122000c1e1b00 */
[----:B-----5:R-:W-:Y:S01]  /*01f0*/  @!P1 CS2R R68, SRZ ;  /* 0x0000000000449805 */ /* 0x020fe2000001ff00 */
[----:B------:R-:W-:Y:S01]  /*0200*/  @!P1 CS2R R66, SRZ ;  /* 0x0000000000429805 */ /* 0x000fe2000001ff00 */
[----:B------:R-:W-:Y:S01]  /*0210*/  @!P1 CS2R R64, SRZ ;  /* 0x0000000000409805 */ /* 0x000fe2000001ff00 */
[----:B------:R-:W-:Y:S01]  /*0220*/  @!P1 CS2R R62, SRZ ;  /* 0x00000000003e9805 */ /* 0x000fe2000001ff00 */
[----:B------:R-:W-:Y:S01]  /*0230*/  MOV R0, c[0x0][0x180] ;  /* 0x0000600000007a02 */ /* 0x000fe20000000f00 */
[----:B------:R-:W-:Y:S01]  /*0240*/  @!P1 CS2R R60, SRZ ;  /* 0x00000000003c9805 */ /* 0x000fe2000001ff00 */
[----:B------:R-:W-:Y:S01]  /*0250*/  @!P1 CS2R R58, SRZ ;  /* 0x00000000003a9805 */ /* 0x000fe2000001ff00 */
[----:B------:R-:W-:Y:S01]  /*0260*/  SHF.R.U64 R24, R68, 0x10, R69 ;  /* 0x0000001044187819 */ /* 0x000fe20000001245 */
[----:B------:R-:W-:Y:S01]  /*0270*/  HADD2.F32 R70, -RZ, R68.H0_H0 ;  /* 0x20000044ff467230 */ /* 0x000fe20000004100 */
[----:B------:R-:W-:Y:S01]  /*0280*/  @!P1 CS2R R56, SRZ ;  /* 0x0000000000389805 */ /* 0x000fe2000001ff00 */
[----:B------:R-:W-:Y:S01]  /*0290*/  SHF.R.U64 R14, R66, 0x10, R67 ;  /* 0x00000010420e7819 */ /* 0x000fe20000001243 */
[----:B------:R-:W-:Y:S01]  /*02a0*/  HADD2.F32 R68, -RZ, R66.H0_H0 ;  /* 0x20000042ff447230 */ /* 0x000fe20000004100 */
[----:B------:R-:W-:Y:S01]  /*02b0*/  @!P1 CS2R R54, SRZ ;  /* 0x0000000000369805 */ /* 0x000fe2000001ff00 */
[----:B------:R-:W-:Y:S01]  /*02c0*/  LOP3.LUT P0, RZ, R0, c[0x0][0x1c0], RZ, 0xfc, !PT ;  /* 0x0000700000ff7a12 */ /* 0x000fe2000780fcff */
[----:B------:R-:W-:Y:S01]  /*02d0*/  HADD2.F32 R66, -RZ, R64.H0_H0 ;  /* 0x20000040ff427230 */ /* 0x000fe20000004100 */
[----:B------:R-:W-:Y:S01]  /*02e0*/  SHF.R.U64 R12, R64, 0x10, R65 ;  /* 0x00000010400c7819 */ /* 0x000fe20000001241 */
[----:B------:R-:W-:Y:S01]  /*02f0*/  HADD2.F32 R64, -RZ, R62.H0_H0 ;  /* 0x2000003eff407230 */ /* 0x000fe20000004100 */
[----:B------:R-:W-:Y:S01]  /*0300*/  MOV R0, c[0x0][0x184] ;  /* 0x0000610000007a02 */ /* 0x000fe20000000f00 */
[----:B------:R-:W-:Y:S01]  /*0310*/  HFMA2.MMA R38, -RZ, RZ, 0, 5.9604644775390625e-08 ;  /* 0x00000001ff267435 */ /* 0x000fe200000001ff */
[----:B------:R-:W-:Y:S01]  /*0320*/  SHF.R.U64 R10, R62, 0x10, R63 ;  /* 0x000000103e0a7819 */ /* 0x000fe2000000123f */
[----:B------:R-:W-:Y:S01]  /*0330*/  HADD2.F32 R62, -RZ, R60.H0_H0 ;  /* 0x2000003cff3e7230 */ /* 0x000fe20000004100 */
[----:B------:R-:W-:Y:S01]  /*0340*/  SHF.R.U64 R8, R60, 0x10, R61 ;  /* 0x000000103c087819 */ /* 0x000fe2000000123d */
[----:B------:R-:W-:Y:S01]  /*0350*/  HADD2.F32 R60, -RZ, R58.H0_H0 ;  /* 0x2000003aff3c7230 */ /* 0x000fe20000004100 */
[----:B------:R-:W-:Y:S01]  /*0360*/  SHF.R.U64 R6, R58, 0x10, R59 ;  /* 0x000000103a067819 */ /* 0x000fe2000000123b */
[----:B------:R-:W-:Y:S01]  /*0370*/  HADD2.F32 R58, -RZ, R56.H0_H0 ;  /* 0x20000038ff3a7230 */ /* 0x000fe20000004100 */
[----:B------:R-:W-:Y:S01]  /*0380*/  SHF.R.U64 R4, R56, 0x10, R57 ;  /* 0x0000001038047819 */ /* 0x000fe20000001239 */
[----:B------:R-:W-:Y:S01]  /*0390*/  HADD2.F32 R56, -RZ, R54.H0_H0 ;  /* 0x20000036ff387230 */ /* 0x000fe20000004100 */
[----:B------:R-:W-:Y:S01]  /*03a0*/  LOP3.LUT P0, RZ, R0, c[0x0][0x1c4], RZ, 0xfc, P0 ;  /* 0x0000710000ff7a12 */ /* 0x000fe2000000fcff */
[----:B------:R-:W-:Y:S01]  /*03b0*/  HADD2.F32 R14, -RZ, R14.H0_H0 ;  /* 0x2000000eff0e7230 */ /* 0x000fe20000004100 */
[----:B0-----:R-:W-:Y:S01]  /*03c0*/  SHF.R.U64 R2, R54, 0x10, R55 ;  /* 0x0000001036027819 */ /* 0x001fe20000001237 */
[----:B------:R-:W-:Y:S01]  /*03d0*/  HADD2.F32 R12, -RZ, R12.H0_H0 ;  /* 0x2000000cff0c7230 */ /* 0x000fe20000004100 */
[----:B------:R-:W-:Y:S01]  /*03e0*/  SHF.R.U32.HI R15, RZ, 0x10, R69 ;  /* 0x00000010ff0f7819 */ /* 0x000fe20000011645 */
        /* <DEDUP_REMOVED lines=15> */
[----:B------:R-:W-:Y:S01]  /*04e0*/  ULDC.U8 UR6, c[0x0][0x1f0] ;  /* 0x00007c0000067ab9 */ /* 0x000fe20000000000 */
        /* <DEDUP_REMOVED lines=12> */
[----:B------:R-:W-:Y:S01]  /*05b0*/  HADD2.F32 R0, -RZ, R0.H0_H0 ;  /* 0x20000000ff007230 */ /* 0x000fe20000004100 */
[--C-:B--2---:R-:W-:Y:S01]  /*05c0*/  SHF.R.U64 R92, R90, 0x10, R91.reuse ;  /* 0x000000105a5c7819 */ /* 0x104fe2000000125b */
[----:B------:R-:W-:Y:S01]  /*05d0*/  HADD2.F32 R93, -RZ, R90.H0_H0 ;  /* 0x2000005aff5d7230 */ /* 0x000fe20000004100 */
[----:B------:R-:W-:Y:S01]  /*05e0*/  SHF.R.U32.HI R90, RZ, 0x10, R91 ;  /* 0x00000010ff5a7819 */ /* 0x000fe2000001165b */
[----:B------:R-:W-:Y:S01]  /*05f0*/  HADD2.F32 R91, -RZ, R91.H0_H0 ;  /* 0x2000005bff5b7230 */ /* 0x000fe20000004100 */
[--C-:B---3--:R-:W-:Y:S01]  /*0600*/  SHF.R.U64 R88, R86, 0x10, R87.reuse ;  /* 0x0000001056587819 */ /* 0x108fe20000001257 */
[----:B------:R-:W-:Y:S01]  /*0610*/  HADD2.F32 R89, -RZ, R86.H0_H0 ;  /* 0x20000056ff597230 */ /* 0x000fe20000004100 */
[----:B------:R-:W-:Y:S01]  /*0620*/  SHF.R.U32.HI R86, RZ, 0x10, R87 ;  /* 0x00000010ff567819 */ /* 0x000fe20000011657 */
[----:B------:R-:W-:Y:S01]  /*0630*/  HADD2.F32 R87, -RZ, R87.H0_H0 ;  /* 0x20000057ff577230 */ /* 0x000fe20000004100 */
[--C-:B----4-:R-:W-:Y:S01]  /*0640*/  SHF.R.U64 R84, R82, 0x10, R83.reuse ;  /* 0x0000001052547819 */ /* 0x110fe20000001253 */
        /* <DEDUP_REMOVED lines=40> */
.L_x_23194:
[----:B------:R-:W-:Y:S01]  /*08d0*/  ISETP.NE.U32.AND P2, PT, RZ, c[0x0][0x1c0], PT ;  /* 0x00007000ff007a0c */ /* 0x000fe20003f45070 */
[----:B------:R-:W-:Y:S01]  /*08e0*/  IMAD R32, R94, c[0x0][0x168], RZ ;  /* 0x00005a005e207a24 */ /* 0x000fe200078e02ff */
[----:B------:R-:W-:-:S02]  /*08f0*/  LOP3.LUT R37, R71, 0xff, RZ, 0xc0, !PT ;  /* 0x000000ff47257812 */ /* 0x000fc400078ec0ff */
[----:B------:R-:W-:Y:S02]  /*0900*/  ISETP.NE.AND.EX P2, PT, RZ, c[0x0][0x1c4], PT, P2 ;  /* 0x00007100ff007a0c */ /* 0x000fe40003f45320 */
[----:B------:R-:W-:Y:S02]  /*0910*/  SHF.R.S32.HI R33, RZ, 0x1f, R32 ;  /* 0x0000001fff217819 */ /* 0x000fe40000011420 */
[----:B------:R-:W-:Y:S02]  /*0920*/  MOV R50, 0x10 ;  /* 0x0000001000327802 */ /* 0x000fe40000000f00 */
[----:B------:R-:W-:Y:S02]  /*0930*/  LEA.HI R32, R33, R32, RZ, 0x2 ;  /* 0x0000002021207211 */ /* 0x000fe400078f10ff */
[----:B------:R-:W-:Y:S02]  /*0940*/  MOV R49, 0x3f800000 ;  /* 0x3f80000000317802 */ /* 0x000fe40000000f00 */
[----:B------:R-:W-:-:S02]  /*0950*/  LEA.HI.SX32 R37, R32, R37, 0x1e ;  /* 0x0000002520257211 */ /* 0x000fc400078ff2ff */
[----:B------:R-:W-:Y:S02]  /*0960*/  ISETP.NE.U32.AND P1, PT, RZ, c[0x0][0x180], PT ;  /* 0x00006000ff007a0c */ /* 0x000fe40003f25070 */
[----:B------:R-:W-:Y:S01]  /*0970*/  @P2 MOV R43, 0x4 ;  /* 0x00000004002b2802 */ /* 0x000fe20000000f00 */
[----:B------:R-:W-:Y:S01]  /*0980*/  IMAD.WIDE.U32 R32, R37, R50, c[0x0][0x170] ;  /* 0x00005c0025207625 */ /* 0x000fe200078e0032 */
[----:B------:R-:W-:-:S03]  /*0990*/  ISETP.NE.AND.EX P1, PT, RZ, c[0x0][0x184], PT, P1 ;  /* 0x00006100ff007a0c */ /* 0x000fc60003f25310 */
[----:B------:R-:W-:Y:S02]  /*09a0*/  @P2 IMAD.WIDE R42, R94, R43, c[0x0][0x1c0] ;  /* 0x000070005e2a2625 */ /* 0x000fe400078e022b */
[----:B------:R-:W2:Y:S04]  /*09b0*/  LDG.E.128 R32, [R32.64] ;  /* 0x0000000420207981 */ /* 0x000ea8000c1e1d00 */
[----:B------:R-:W2:Y:S01]  /*09c0*/  @P2 LDG.E R49, [R42.64] ;  /* 0x000000042a312981 */ /* 0x000ea2000c1e1900 */
[----:B------:R-:W-:-:S03]  /*09d0*/  ISETP.NE.U32.AND P2, PT, RZ, c[0x0][0x180], PT ;  /* 0x00006000ff007a0c */ /* 0x000fc60003f45070 */
[C---:B------:R-:W-:Y:S02]  /*09e0*/  @P1 LEA R40, P3, R37.reuse, c[0x0][0x180], 0x4 ;  /* 0x0000600025281a11 */ /* 0x040fe400078620ff */
[----:B------:R-:W-:Y:S02]  /*09f0*/  ISETP.NE.AND.EX P2, PT, RZ, c[0x0][0x184], PT, P2 ;  /* 0x00006100ff007a0c */ /* 0x000fe40003f45320 */
[----:B------:R-:W-:-:S05]  /*0a00*/  @P1 LEA.HI.X R41, R37, c[0x0][0x184], RZ, 0x4, P3 ;  /* 0x0000610025291a11 */ /* 0x000fca00018f24ff */
[----:B------:R2:W5:Y:S02]  /*0a10*/  @P1 LDG.E.128 R24, [R40.64] ;  /* 0x0000000428181981 */ /* 0x000564000c1e1d00 */
[----:B--2---:R-:W-:-:S04]  /*0a20*/  FMUL.FTZ R41, R32, R49 ;  /* 0x0000003120297220 */ /* 0x004fc80000410000 */
[----:B------:R-:W-:Y:S05]  /*0a30*/  @P2 BRA `(.L_x_23095) ;  /* 0x0000002000002947 */ /* 0x000fea0003800000 */
[----:B------:R-:W-:Y:S05]  /*0a40*/  @P0 BRA `(.L_x_23096) ;  /* 0x0000002000000947 */ /* 0x000fea0003800000 */
[----:B------:R-:W-:Y:S05]  /*0a50*/  BRA `(.L_x_23097) ;  /* 0x0000002000007947 */ /* 0x000fea0003800000 */
.L_x_23095:
[----:B-----5:R-:W-:-:S05]  /*0a60*/  FADD.FTZ R41, R24, R41 ;  /* 0x0000002918297221 */ /* 0x020fca0000010000 */
.L_x_23096:
[----:B------:R-:W-:Y:S02]  /*0a70*/  MOV R28, R41 ;  /* 0x00000029001c7202 */ /* 0x000fe40000000f00 */
.L_x_23097:
[----:B------:R-:W-:Y:S01]  /*0a80*/  FMUL.FTZ R43, R33, R49 ;  /* 0x00000031212b7220 */ /* 0x000fe20000410000 */
[----:B------:R-:W-:Y:S05]  /*0a90*/  @P2 BRA `(.L_x_23098) ;  /* 0x0000002000002947 */ /* 0x000fea0003800000 */
[----:B------:R-:W-:Y:S05]  /*0aa0*/  @P0 BRA `(.L_x_23099) ;  /* 0x0000002000000947 */ /* 0x000fea0003800000 */
[----:B------:R-:W-:Y:S05]  /*0ab0*/  BRA `(.L_x_23100) ;  /* 0x0000002000007947 */ /* 0x000fea0003800000 */
.L_x_23098:
[----:B-----5:R-:W-:-:S05]  /*0ac0*/  FADD.FTZ R43, R25, R43 ;  /* 0x0000002b192b7221 */ /* 0x020fca0000010000 */
.L_x_23099:
[----:B------:R-:W-:Y:S02]  /*0ad0*/  MOV R29, R43 ;  /* 0x0000002b001d7202 */ /* 0x000fe40000000f00 */
.L_x_23100:
[----:B------:R-:W-:Y:S01]  /*0ae0*/  FMUL.FTZ R45, R34, R49 ;  /* 0x00000031222d7220 */ /* 0x000fe20000410000 */
[----:B------:R-:W-:Y:S05]  /*0af0*/  @P2 BRA `(.L_x_23101) ;  /* 0x0000002000002947 */ /* 0x000fea0003800000 */
[----:B------:R-:W-:Y:S05]  /*0b00*/  @P0 BRA `(.L_x_23102) ;  /* 0x0000002000000947 */ /* 0x000fea0003800000 */
[----:B------:R-:W-:Y:S05]  /*0b10*/  BRA `(.L_x_23103) ;  /* 0x0000002000007947 */ /* 0x000fea0003800000 */
.L_x_23101:
[----:B-----5:R-:W-:-:S05]  /*0b20*/  FADD.FTZ R45, R26, R45 ;  /* 0x0000002d1a2d7221 */ /* 0x020fca0000010000 */
.L_x_23102:
[----:B------:R-:W-:Y:S02]  /*0b30*/  MOV R30, R45 ;  /* 0x0000002d001e7202 */ /* 0x000fe40000000f00 */
.L_x_23103:
[----:B------:R-:W-:Y:S01]  /*0b40*/  FMUL.FTZ R48, R35, R49 ;  /* 0x0000003123307220 */ /* 0x000fe20000410000 */
[----:B------:R-:W-:Y:S05]  /*0b50*/  @P2 BRA `(.L_x_23104) ;  /* 0x0000002000002947 */ /* 0x000fea0003800000 */
[----:B------:R-:W-:Y:S05]  /*0b60*/  @P0 BRA `(.L_x_23105) ;  /* 0x0000002000000947 */ /* 0x000fea0003800000 */
[----:B------:R-:W-:Y:S05]  /*0b70*/  BRA `(.L_x_23106) ;  /* 0x0000002000007947 */ /* 0x000fea0003800000 */
.L_x_23104:
[----:B-----5:R-:W-:-:S05]  /*0b80*/  FADD.FTZ R48, R27, R48 ;  /* 0x000000301b307221 */ /* 0x020fca0000010000 */
.L_x_23105:
[----:B------:R-:W-:Y:S02]  /*0b90*/  MOV R31, R48 ;  /* 0x00000030001f7202 */ /* 0x000fe40000000f00 */
.L_x_23106:
[C---:B------:R-:W-:Y:S02]  /*0ba0*/  IADD3 R36, R37.reuse, 0x100, RZ ;  /* 0x0000010025247810 */ /* 0x040fe40007ffe0ff */
[----:B------:R-:W-:-:S03]  /*0bb0*/  @P0 LEA R32, P3, R37, c[0x0][0x188], 0x4 ;  /* 0x0000620025200a11 */ /* 0x000fc600078620ff */
[----:B------:R-:W-:Y:S01]  /*0bc0*/  IMAD.WIDE.U32 R34, R36, R50, c[0x0][0x170] ;  /* 0x00005c0024227625 */ /* 0x000fe200078e0032 */
[----:B------:R-:W-:-:S03]  /*0bd0*/  @P0 LEA.HI.X R33, R37, c[0x0][0x18c], RZ, 0x4, P3 ;  /* 0x0000630025210a11 */ /* 0x000fc600018f24ff */
[----:B------:R-:W-:Y:S02]  /*0be0*/  @P1 IMAD.WIDE.U32 R46, R36, R50, c[0x0][0x180] ;  /* 0x00006000242e1625 */ /* 0x000fe400078e0032 */
[----:B------:R0:W-:Y:S04]  /*0bf0*/  @P0 STG.E.128 [R32.64], R28 ;  /* 0x0000001c20000986 */ /* 0x0001e8000c101d04 */
[----:B-----5:R1:W5:Y:S04]  /*0c00*/  @P1 LDG.E.128 R24, [R46.64] ;  /* 0x000000042e181981 */ /* 0x020368000c1e1d00 */
[----:B0-----:R-:W2:Y:S02]  /*0c10*/  LDG.E.128 R32, [R34.64] ;  /* 0x0000000422207981 */ /* 0x001ea4000c1e1d00 */
[----:B--2---:R-:W-:Y:S01]  /*0c20*/  FMUL.FTZ R39, R32, R49 ;  /* 0x0000003120277220 */ /* 0x004fe20000410000 */
[----:B------:R-:W-:Y:S05]  /*0c30*/  @P2 BRA `(.L_x_23107) ;  /* 0x0000002000002947 */ /* 0x000fea0003800000 */
[----:B-1----:R-:W-:Y:S05]  /*0c40*/  @P0 BRA `(.L_x_23108) ;  /* 0x0000002000000947 */ /* 0x002fea0003800000 */
[----:B------:R-:W-:Y:S05]  /*0c50*/  BRA `(.L_x_23109) ;  /* 0x0000002000007947 */ /* 0x000fea0003800000 */
.L_x_23107:
[----:B-1---5:R-:W-:-:S05]  /*0c60*/  FADD.FTZ R39, R24, R39 ;  /* 0x0000002718277221 */ /* 0x022fca0000010000 */
.L_x_23108:
[----:B------:R-:W-:Y:S02]  /*0c70*/  MOV R28, R39 ;  /* 0x00000027001c7202 */ /* 0x000fe40000000f00 */
.L_x_23109:
[----:B------:R-:W-:Y:S01]  /*0c80*/  FMUL.FTZ R42, R33, R49 ;  /* 0x00000031212a7220 */ /* 0x000fe20000410000 */
[----:B------:R-:W-:Y:S05]  /*0c90*/  @P2 BRA `(.L_x_23110) ;  /* 0x0000002000002947 */ /* 0x000fea0003800000 */
[----:B------:R-:W-:Y:S05]  /*0ca0*/  @P0 BRA `(.L_x_23111) ;  /* 0x0000002000000947 */ /* 0x000fea0003800000 */
[----:B------:R-:W-:Y:S05]  /*0cb0*/  BRA `(.L_x_23112) ;  /* 0x0000002000007947 */ /* 0x000fea0003800000 */
.L_x_23110:
[----:B-----5:R-:W-:-:S05]  /*0cc0*/  FADD.FTZ R42, R25, R42 ;  /* 0x0000002a192a7221 */ /* 0x020fca0000010000 */
.L_x_23111:
[----:B------:R-:W-:Y:S02]  /*0cd0*/  MOV R29, R42 ;  /* 0x0000002a001d7202 */ /* 0x000fe40000000f00 */
.L_x_23112:
[----:B------:R-:W-:Y:S01]  /*0ce0*/  FMUL.FTZ R44, R34, R49 ;  /* 0x00000031222c7220 */ /* 0x000fe20000410000 */
[----:B------:R-:W-:Y:S05]  /*0cf0*/  @P2 BRA `(.L_x_23113) ;  /* 0x0000002000002947 */ /* 0x000fea0003800000 */
[----:B------:R-:W-:Y:S05]  /*0d00*/  @P0 BRA `(.L_x_23114) ;  /* 0x0000002000000947 */ /* 0x000fea0003800000 */
[----:B------:R-:W-:Y:S05]  /*0d10*/  BRA `(.L_x_23115) ;  /* 0x0000002000007947 */ /* 0x000fea0003800000 */
.L_x_23113:
[----:B-----5:R-:W-:-:S05]  /*0d20*/  FADD.FTZ R44, R26, R44 ;  /* 0x0000002c1a2c7221 */ /* 0x020fca0000010000 */
.L_x_23114:
[----:B------:R-:W-:Y:S02]  /*0d30*/  MOV R30, R44 ;  /* 0x0000002c001e7202 */ /* 0x000fe40000000f00 */
.L_x_23115:
[----:B------:R-:W-:Y:S01]  /*0d40*/  FMUL.FTZ R47, R35, R49 ;  /* 0x00000031232f7220 */ /* 0x000fe20000410000 */
[----:B------:R-:W-:Y:S05]  /*0d50*/  @P2 BRA `(.L_x_23116) ;  /* 0x0000002000002947 */ /* 0x000fea0003800000 */
[----:B------:R-:W-:Y:S05]  /*0d60*/  @P0 BRA `(.L_x_23117) ;  /* 0x0000002000000947 */ /* 0x000fea0003800000 */
[----:B------:R-:W-:Y:S05]  /*0d70*/  BRA `(.L_x_23118) ;  /* 0x0000002000007947 */ /* 0x000fea0003800000 */
.L_x_23116:
[----:B-----5:R-:W-:-:S05]  /*0d80*/  FADD.FTZ R47, R27, R47 ;  /* 0x0000002f1b2f7221 */ /* 0x020fca0000010000 */
.L_x_23117:
[----:B------:R-:W-:Y:S02]  /*0d90*/  MOV R31, R47 ;  /* 0x0000002f001f7202 */ /* 0x000fe40000000f00 */
.L_x_23118:
[----:B------:R-:W-:Y:S01]  /*0da0*/  IADD3 R46, R37, 0x200, RZ ;  /* 0x00000200252e7810 */ /* 0x000fe20007ffe0ff */
[----:B------:R-:W-:-:S04]  /*0db0*/  @P0 IMAD.WIDE.U32 R34, R36, R50, c[0x0][0x188] ;  /* 0x0000620024220625 */ /* 0x000fc800078e0032 */
[CC--:B------:R-:W-:Y:S01]  /*0dc0*/  IMAD.WIDE.U32 R32, R46.reuse, R50.reuse, c[0x0][0x170] ;  /* 0x00005c002e207625 */ /* 0x0c0fe200078e0032 */
[----:B------:R0:W-:Y:S03]  /*0dd0*/  @P0 STG.E.128 [R34.64], R28 ;  /* 0x0000001c22000986 */ /* 0x0001e6000c101d04 */
[----:B------:R-:W-:-:S05]  /*0de0*/  @P1 IMAD.WIDE.U32 R96, R46, R50, c[0x0][0x180] ;  /* 0x000060002e601625 */ /* 0x000fca00078e0032 */
[----:B-----5:R1:W5:Y:S04]  /*0df0*/  @P1 LDG.E.128 R24, [R96.64] ;  /* 0x0000000460181981 */ /* 0x020368000c1e1d00 */
[----:B0-----:R-:W2:Y:S02]  /*0e00*/  LDG.E.128 R32, [R32.64] ;  /* 0x0000000420207981 */ /* 0x001ea4000c1e1d00 */
[----:B--2---:R-:W-:Y:S01]  /*0e10*/  FMUL.FTZ R95, R32, R49 ;  /* 0x00000031205f7220 */ /* 0x004fe20000410000 */
[----:B------:R-:W-:Y:S05]  /*0e20*/  @P2 BRA `(.L_x_23119) ;  /* 0x0000002000002947 */ /* 0x000fea0003800000 */
[----:B-1----:R-:W-:Y:S05]  /*0e30*/  @P0 BRA `(.L_x_23120) ;  /* 0x0000002000000947 */ /* 0x002fea0003800000 */
[----:B------:R-:W-:Y:S05]  /*0e40*/  BRA `(.L_x_23121) ;  /* 0x0000002000007947 */ /* 0x000fea0003800000 */
.L_x_23119:
[----:B-1---5:R-:W-:-:S05]  /*0e50*/  FADD.FTZ R95, R24, R95 ;  /* 0x0000005f185f7221 */ /* 0x022fca0000010000 */
.L_x_23120:
[----:B------:R-:W-:Y:S02]  /*0e60*/  MOV R28, R95 ;  /* 0x0000005f001c7202 */ /* 0x000fe40000000f00 */
.L_x_23121:
[----:B------:R-:W-:Y:S01]  /*0e70*/  FMUL.FTZ R96, R33, R49 ;  /* 0x0000003121607220 */ /* 0x000fe20000410000 */
[----:B------:R-:W-:Y:S05]  /*0e80*/  @P2 BRA `(.L_x_23122) ;  /* 0x0000002000002947 */ /* 0x000fea0003800000 */
[----:B------:R-:W-:Y:S05]  /*0e90*/  @P0 BRA `(.L_x_23123) ;  /* 0x0000002000000947 */ /* 0x000fea0003800000 */
[----:B------:R-:W-:Y:S05]  /*0ea0*/  BRA `(.L_x_23124) ;  /* 0x0000002000007947 */ /* 0x000fea0003800000 */
.L_x_23122:
[----:B-----5:R-:W-:-:S05]  /*0eb0*/  FADD.FTZ R96, R25, R96 ;  /* 0x0000006019607221 */ /* 0x020fca0000010000 */
.L_x_23123:
[----:B------:R-:W-:Y:S02]  /*0ec0*/  MOV R29, R96 ;  /* 0x00000060001d7202 */ /* 0x000fe40000000f00 */
.L_x_23124:
[----:B------:R-:W-:Y:S01]  /*0ed0*/  FMUL.FTZ R97, R34, R49 ;  /* 0x0000003122617220 */ /* 0x000fe20000410000 */
[----:B------:R-:W-:Y:S05]  /*0ee0*/  @P2 BRA `(.L_x_23125) ;  /* 0x0000002000002947 */ /* 0x000fea0003800000 */
[----:B------:R-:W-:Y:S05]  /*0ef0*/  @P0 BRA `(.L_x_23126) ;  /* 0x0000002000000947 */ /* 0x000fea0003800000 */
[----:B------:R-:W-:Y:S05]  /*0f00*/  BRA `(.L_x_23127) ;  /* 0x0000002000007947 */ /* 0x000fea0003800000 */
.L_x_23125:
[----:B-----5:R-:W-:-:S05]  /*0f10*/  FADD.FTZ R97, R26, R97 ;  /* 0x000000611a617221 */ /* 0x020fca0000010000 */
.L_x_23126:
[----:B------:R-:W-:Y:S02]  /*0f20*/  MOV R30, R97 ;  /* 0x00000061001e7202 */ /* 0x000fe40000000f00 */
.L_x_23127:
[----:B------:R-:W-:Y:S01]  /*0f30*/  FMUL.FTZ R98, R35, R49 ;  /* 0x0000003123627220 */ /* 0x000fe20000410000 */
[----:B------:R-:W-:Y:S05]  /*0f40*/  @P2 BRA `(.L_x_23128) ;  /* 0x0000002000002947 */ /* 0x000fea0003800000 */
[----:B------:R-:W-:Y:S05]  /*0f50*/  @P0 BRA `(.L_x_23129) ;  /* 0x0000002000000947 */ /* 0x000fea0003800000 */
[----:B------:R-:W-:Y:S05]  /*0f60*/  BRA `(.L_x_23130) ;  /* 0x0000002000007947 */ /* 0x000fea0003800000 */
.L_x_23128:
[----:B-----5:R-:W-:-:S05]  /*0f70*/  FADD.FTZ R98, R27, R98 ;  /* 0x000000621b627221 */ /* 0x020fca0000010000 */
.L_x_23129:
[----:B------:R-:W-:Y:S02]  /*0f80*/  MOV R31, R98 ;  /* 0x00000062001f7202 */ /* 0x000fe40000000f00 */
.L_x_23130:
[----:B------:R-:W-:Y:S01]  /*0f90*/  IADD3 R40, R37, 0x300, RZ ;  /* 0x0000030025287810 */ /* 0x000fe20007ffe0ff */
[----:B------:R-:W-:-:S04]  /*0fa0*/  @P0 IMAD.WIDE.U32 R34, R46, R50, c[0x0][0x188] ;  /* 0x000062002e220625 */ /* 0x000fc800078e0032 */
[CC--:B------:R-:W-:Y:S01]  /*0fb0*/  IMAD.WIDE.U32 R32, R40.reuse, R50.reuse, c[0x0][0x170] ;  /* 0x00005c0028207625 */ /* 0x0c0fe200078e0032 */
[----:B------:R0:W-:Y:S05]  /*0fc0*/  @P0 STG.E.128 [R34.64], R28 ;  /* 0x0000001c22000986 */ /* 0x0001ea000c101d04 */
[----:B0-----:R-:W2:Y:S01]  /*0fd0*/  LDG.E.128 R32, [R32.64] ;  /* 0x0000000420207981 */ /* 0x001ea2000c1e1d00 */
[----:B------:R-:W-:-:S05]  /*0fe0*/  @P1 IMAD.WIDE.U32 R100, R40, R50, c[0x0][0x180] ;  /* 0x0000600028641625 */ /* 0x000fca00078e0032 */
[----:B-----5:R2:W5:Y:S02]  /*0ff0*/  @P1 LDG.E.128 R24, [R100.64] ;  /* 0x0000000464181981 */ /* 0x020564000c1e1d00 */
[----:B--2---:R-:W-:Y:S01]  /*1000*/  FMUL.FTZ R100, R32, R49 ;  /* 0x0000003120647220 */ /* 0x004fe20000410000 */
[----:B------:R-:W-:Y:S05]  /*1010*/  @P2 BRA `(.L_x_23131) ;  /* 0x0000002000002947 */ /* 0x000fea0003800000 */
[----:B------:R-:W-:Y:S05]  /*1020*/  @P0 BRA `(.L_x_23132) ;  /* 0x0000002000000947 */ /* 0x000fea0003800000 */
[----:B------:R-:W-:Y:S05]  /*1030*/  BRA `(.L_x_23133) ;  /* 0x0000002000007947 */ /* 0x000fea0003800000 */
.L_x_23131:
[----:B-----5:R-:W-:-:S05]  /*1040*/  FADD.FTZ R100, R24, R100 ;  /* 0x0000006418647221 */ /* 0x020fca0000010000 */
.L_x_23132:
[----:B------:R-:W-:Y:S02]  /*1050*/  MOV R28, R100 ;  /* 0x00000064001c7202 */ /* 0x000fe40000000f00 */
.L_x_23133:
[----:B------:R-:W-:Y:S01]  /*1060*/  FMUL.FTZ R101, R33, R49 ;  /* 0x0000003121657220 */ /* 0x000fe20000410000 */
[----:B------:R-:W-:Y:S05]  /*1070*/  @P2 BRA `(.L_x_23134) ;  /* 0x0000002000002947 */ /* 0x000fea0003800000 */
[----:B------:R-:W-:Y:S05]  /*1080*/  @P0 BRA `(.L_x_23135) ;  /* 0x0000002000000947 */ /* 0x000fea0003800000 */
[----:B------:R-:W-:Y:S05]  /*1090*/  BRA `(.L_x_23136) ;  /* 0x0000002000007947 */ /* 0x000fea0003800000 */
.L_x_23134:
[----:B-----5:R-:W-:-:S05]  /*10a0*/  FADD.FTZ R101, R25, R101 ;  /* 0x0000006519657221 */ /* 0x020fca0000010000 */
.L_x_23135:
[----:B------:R-:W-:Y:S02]  /*10b0*/  MOV R29, R101 ;  /* 0x00000065001d7202 */ /* 0x000fe40000000f00 */
.L_x_23136:
[----:B------:R-:W-:Y:S01]  /*10c0*/  FMUL.FTZ R102, R34, R49 ;  /* 0x0000003122667220 */ /* 0x000fe20000410000 */
[----:B------:R-:W-:Y:S05]  /*10d0*/  @P2 BRA `(.L_x_23137) ;  /* 0x0000002000002947 */ /* 0x000fea0003800000 */
[----:B------:R-:W-:Y:S05]  /*10e0*/  @P0 BRA `(.L_x_23138) ;  /* 0x0000002000000947 */ /* 0x000fea0003800000 */
[----:B------:R-:W-:Y:S05]  /*10f0*/  BRA `(.L_x_23139) ;  /* 0x0000002000007947 */ /* 0x000fea0003800000 */
.L_x_23137:
[----:B-----5:R-:W-:-:S05]  /*1100*/  FADD.FTZ R102, R26, R102 ;  /* 0x000000661a667221 */ /* 0x020fca0000010000 */
.L_x_23138:
[----:B------:R-:W-:Y:S02]  /*1110*/  MOV R30, R102 ;  /* 0x00000066001e7202 */ /* 0x000fe40000000f00 */
.L_x_23139:
[----:B------:R-:W-:Y:S01]  /*1120*/  FMUL.FTZ R103, R35, R49 ;  /* 0x0000003123677220 */ /* 0x000fe20000410000 */
[----:B------:R-:W-:Y:S05]  /*1130*/  @P2 BRA `(.L_x_23140) ;  /* 0x0000002000002947 */ /* 0x000fea0003800000 */
[----:B------:R-:W-:Y:S05]  /*1140*/  @P0 BRA `(.L_x_23141) ;  /* 0x0000002000000947 */ /* 0x000fea0003800000 */
[----:B------:R-:W-:Y:S05]  /*1150*/  BRA `(.L_x_23142) ;  /* 0x0000002000007947 */ /* 0x000fea0003800000 */
.L_x_23140:
[----:B-----5:R-:W-:-:S05]  /*1160*/  FADD.FTZ R103, R27, R103 ;  /* 0x000000671b677221 */ /* 0x020fca0000010000 */
.L_x_23141:
[----:B------:R-:W-:Y:S02]  /*1170*/  MOV R31, R103 ;  /* 0x00000067001f7202 */ /* 0x000fe40000000f00 */
.L_x_23142:
        /* <DEDUP_REMOVED lines=11> */
.L_x_23143:
[----:B-----5:R-:W-:-:S05]  /*1230*/  FADD.FTZ R105, R24, R105 ;  /* 0x0000006918697221 */ /* 0x020fca0000010000 */
.L_x_23144:
[----:B------:R-:W-:Y:S02]  /*1240*/  MOV R28, R105 ;  /* 0x00000069001c7202 */ /* 0x000fe40000000f00 */
.L_x_23145:
[----:B------:R-:W-:Y:S01]  /*1250*/  FMUL.FTZ R106, R33, R49 ;  /* 0x00000031216a7220 */ /* 0x000fe20000410000 */
[----:B------:R-:W-:Y:S05]  /*1260*/  @P2 BRA `(.L_x_23146) ;  /* 0x0000002000002947 */ /* 0x000fea0003800000 */
[----:B------:R-:W-:Y:S05]  /*1270*/  @P0 BRA `(.L_x_23147) ;  /* 0x0000002000000947 */ /* 0x000fea0003800000 */
[----:B------:R-:W-:Y:S05]  /*1280*/  BRA `(.L_x_23148) ;  /* 0x0000002000007947 */ /* 0x000fea0003800000 */
.L_x_23146:
[----:B-----5:R-:W-:-:S05]  /*1290*/  FADD.FTZ R106, R25, R106 ;  /* 0x0000006a196a7221 */ /* 0x020fca0000010000 */
.L_x_23147:
[----:B------:R-:W-:Y:S02]  /*12a0*/  MOV R29, R106 ;  /* 0x0000006a001d7202 */ /* 0x000fe40000000f00 */
.L_x_23148:
[----:B------:R-:W-:Y:S01]  /*12b0*/  FMUL.FTZ R107, R34, R49 ;  /* 0x00000031226b7220 */ /* 0x000fe20000410000 */
[----:B------:R-:W-:Y:S05]  /*12c0*/  @P2 BRA `(.L_x_23149) ;  /* 0x0000002000002947 */ /* 0x000fea0003800000 */
[----:B------:R-:W-:Y:S05]  /*12d0*/  @P0 BRA `(.L_x_23150) ;  /* 0x0000002000000947 */ /* 0x000fea0003800000 */
[----:B------:R-:W-:Y:S05]  /*12e0*/  BRA `(.L_x_23151) ;  /* 0x0000002000007947 */ /* 0x000fea0003800000 */
.L_x_23149:
[----:B-----5:R-:W-:-:S05]  /*12f0*/  FADD.FTZ R107, R26, R107 ;  /* 0x0000006b1a6b7221 */ /* 0x020fca0000010000 */
.L_x_23150:
[----:B------:R-:W-:Y:S02]  /*1300*/  MOV R30, R107 ;  /* 0x0000006b001e7202 */ /* 0x000fe40000000f00 */
.L_x_23151:
[----:B------:R-:W-:Y:S01]  /*1310*/  FMUL.FTZ R108, R35, R49 ;  /* 0x00000031236c7220 */ /* 0x000fe20000410000 */
[----:B------:R-:W-:Y:S05]  /*1320*/  @P2 BRA `(.L_x_23152) ;  /* 0x0000002000002947 */ /* 0x000fea0003800000 */
[----:B------:R-:W-:Y:S05]  /*1330*/  @P0 BRA `(.L_x_23153) ;  /* 0x0000002000000947 */ /* 0x000fea0003800000 */
[----:B------:R-:W-:Y:S05]  /*1340*/  BRA `(.L_x_23154) ;  /* 0x0000002000007947 */ /* 0x000fea0003800000 */
.L_x_23152:
[----:B-----5:R-:W-:-:S05]  /*1350*/  FADD.FTZ R108, R27, R108 ;  /* 0x0000006c1b6c7221 */ /* 0x020fca0000010000 */
.L_x_23153:
[----:B------:R-:W-:Y:S02]  /*1360*/  MOV R31, R108 ;  /* 0x0000006c001f7202 */ /* 0x000fe40000000f00 */
.L_x_23154:
        /* <DEDUP_REMOVED lines=11> */
.L_x_23155:
[----:B-----5:R-:W-:-:S05]  /*1420*/  FADD.FTZ R110, R24, R110 ;  /* 0x0000006e186e7221 */ /* 0x020fca0000010000 */
.L_x_23156:
[----:B------:R-:W-:Y:S02]  /*1430*/  MOV R28, R110 ;  /* 0x0000006e001c7202 */ /* 0x000fe40000000f00 */
.L_x_23157:
[----:B------:R-:W-:Y:S01]  /*1440*/  FMUL.FTZ R111, R33, R49 ;  /* 0x00000031216f7220 */ /* 0x000fe20000410000 */
[----:B------:R-:W-:Y:S05]  /*1450*/  @P2 BRA `(.L_x_23158) ;  /* 0x0000002000002947 */ /* 0x000fea0003800000 */
[----:B------:R-:W-:Y:S05]  /*1460*/  @P0 BRA `(.L_x_23159) ;  /* 0x0000002000000947 */ /* 0x000fea0003800000 */
[----:B------:R-:W-:Y:S05]  /*1470*/  BRA `(.L_x_23160) ;  /* 0x0000002000007947 */ /* 0x000fea0003800000 */
.L_x_23158:
[----:B-----5:R-:W-:-:S05]  /*1480*/  FADD.FTZ R111, R25, R111 ;  /* 0x0000006f196f7221 */ /* 0x020fca0000010000 */
.L_x_23159:
[----:B------:R-:W-:Y:S02]  /*1490*/  MOV R29, R111 ;  /* 0x0000006f001d7202 */ /* 0x000fe40000000f00 */
.L_x_23160:
[----:B------:R-:W-:Y:S01]  /*14a0*/  FMUL.FTZ R112, R34, R49 ;  /* 0x0000003122707220 */ /* 0x000fe20000410000 */
[----:B------:R-:W-:Y:S05]  /*14b0*/  @P2 BRA `(.L_x_23161) ;  /* 0x0000002000002947 */ /* 0x000fea0003800000 */
[----:B------:R-:W-:Y:S05]  /*14c0*/  @P0 BRA `(.L_x_23162) ;  /* 0x0000002000000947 */ /* 0x000fea0003800000 */
[----:B------:R-:W-:Y:S05]  /*14d0*/  BRA `(.L_x_23163) ;  /* 0x0000002000007947 */ /* 0x000fea0003800000 */
.L_x_23161:
[----:B-----5:R-:W-:-:S05]  /*14e0*/  FADD.FTZ R112, R26, R112 ;  /* 0x000000701a707221 */ /* 0x020fca0000010000 */
.L_x_23162:
[----:B------:R-:W-:Y:S02]  /*14f0*/  MOV R30, R112 ;  /* 0x00000070001e7202 */ /* 0x000fe40000000f00 */
.L_x_23163:
[----:B------:R-:W-:Y:S01]  /*1500*/  FMUL.FTZ R113, R35, R49 ;  /* 0x0000003123717220 */ /* 0x000fe20000410000 */
[----:B------:R-:W-:Y:S05]  /*1510*/  @P2 BRA `(.L_x_23164) ;  /* 0x0000002000002947 */ /* 0x000fea0003800000 */
[----:B------:R-:W-:Y:S05]  /*1520*/  @P0 BRA `(.L_x_23165) ;  /* 0x0000002000000947 */ /* 0x000fea0003800000 */
[----:B------:R-:W-:Y:S05]  /*1530*/  BRA `(.L_x_23166) ;  /* 0x0000002000007947 */ /* 0x000fea0003800000 */
.L_x_23164:
[----:B-----5:R-:W-:-:S05]  /*1540*/  FADD.FTZ R113, R27, R113 ;  /* 0x000000711b717221 */ /* 0x020fca0000010000 */
.L_x_23165:
[----:B------:R-:W-:Y:S02]  /*1550*/  MOV R31, R113 ;  /* 0x00000071001f7202 */ /* 0x000fe40000000f00 */
.L_x_23166:
        /* <DEDUP_REMOVED lines=11> */
.L_x_23167:
[----:B-----5:R-:W-:-:S05]  /*1610*/  FADD.FTZ R114, R24, R114 ;  /* 0x0000007218727221 */ /* 0x020fca0000010000 */
.L_x_23168:
[----:B------:R-:W-:Y:S02]  /*1620*/  MOV R28, R114 ;  /* 0x00000072001c7202 */ /* 0x000fe40000000f00 */
.L_x_23169:
[----:B------:R-:W-:Y:S01]  /*1630*/  FMUL.FTZ R115, R33, R49 ;  /* 0x0000003121737220 */ /* 0x000fe20000410000 */
[----:B------:R-:W-:Y:S05]  /*1640*/  @P2 BRA `(.L_x_23170) ;  /* 0x0000002000002947 */ /* 0x000fea0003800000 */
[----:B------:R-:W-:Y:S05]  /*1650*/  @P0 BRA `(.L_x_23171) ;  /* 0x0000002000000947 */ /* 0x000fea0003800000 */
[----:B------:R-:W-:Y:S05]  /*1660*/  BRA `(.L_x_23172) ;  /* 0x0000002000007947 */ /* 0x000fea0003800000 */
.L_x_23170:
[----:B-----5:R-:W-:-:S05]  /*1670*/  FADD.FTZ R115, R25, R115 ;  /* 0x0000007319737221 */ /* 0x020fca0000010000 */
.L_x_23171:
[----:B------:R-:W-:Y:S02]  /*1680*/  MOV R29, R115 ;  /* 0x00000073001d7202 */ /* 0x000fe40000000f00 */
.L_x_23172:
[----:B------:R-:W-:Y:S01]  /*1690*/  FMUL.FTZ R116, R34, R49 ;  /* 0x0000003122747220 */ /* 0x000fe20000410000 */
[----:B------:R-:W-:Y:S05]  /*16a0*/  @P2 BRA `(.L_x_23173) ;  /* 0x0000002000002947 */ /* 0x000fea0003800000 */
[----:B------:R-:W-:Y:S05]  /*16b0*/  @P0 BRA `(.L_x_23174) ;  /* 0x0000002000000947 */ /* 0x000fea0003800000 */
[----:B------:R-:W-:Y:S05]  /*16c0*/  BRA `(.L_x_23175) ;  /* 0x0000002000007947 */ /* 0x000fea0003800000 */
.L_x_23173:
[----:B-----5:R-:W-:-:S05]  /*16d0*/  FADD.FTZ R116, R26, R116 ;  /* 0x000000741a747221 */ /* 0x020fca0000010000 */
.L_x_23174:
[----:B------:R-:W-:Y:S02]  /*16e0*/  MOV R30, R116 ;  /* 0x00000074001e7202 */ /* 0x000fe40000000f00 */
.L_x_23175:
[----:B------:R-:W-:Y:S01]  /*16f0*/  FMUL.FTZ R117, R35, R49 ;  /* 0x0000003123757220 */ /* 0x000fe20000410000 */
[----:B------:R-:W-:Y:S05]  /*1700*/  @P2 BRA `(.L_x_23176) ;  /* 0x0000002000002947 */ /* 0x000fea0003800000 */
[----:B------:R-:W-:Y:S05]  /*1710*/  @P0 BRA `(.L_x_23177) ;  /* 0x0000002000000947 */ /* 0x000fea0003800000 */
[----:B------:R-:W-:Y:S05]  /*1720*/  BRA `(.L_x_23178) ;  /* 0x0000002000007947 */ /* 0x000fea0003800000 */
.L_x_23176:
[----:B-----5:R-:W-:-:S05]  /*1730*/  FADD.FTZ R117, R27, R117 ;  /* 0x000000751b757221 */ /* 0x020fca0000010000 */
.L_x_23177:
[----:B------:R-:W-:Y:S02]  /*1740*/  MOV R31, R117 ;  /* 0x00000075001f7202 */ /* 0x000fe40000000f00 */
.L_x_23178:
[----:B------:R-:W-:Y:S01]  /*1750*/  @P0 IMAD.WIDE.U32 R32, R104, R50, c[0x0][0x188] ;  /* 0x0000620068200625 */ /* 0x000fe200078e0032 */
[----:B------:R-:W-:-:S04]  /*1760*/  IADD3 R109, R37, 0x700, RZ ;  /* 0x00000700256d7810 */ /* 0x000fc80007ffe0ff */
[----:B------:R0:W-:Y:S02]  /*1770*/  @P0 STG.E.128 [R32.64], R28 ;  /* 0x0000001c20000986 */ /* 0x0001e4000c101d04 */
[----:B0-----:R-:W-:-:S05]  /*1780*/  @P1 IMAD.WIDE.U32 R32, R109, R50, c[0x0][0x180] ;  /* 0x000060006d201625 */ /* 0x001fca00078e0032 */
[----:B-----5:R0:W5:Y:S02]  /*1790*/  @P1 LDG.E.128 R24, [R32.64] ;  /* 0x0000000420181981 */ /* 0x020164000c1e1d00 */
[----:B0-----:R-:W-:-:S06]  /*17a0*/  IMAD.WIDE.U32 R32, R109, R50, c[0x0][0x170] ;  /* 0x00005c006d207625 */ /* 0x001fcc00078e0032 */
[----:B------:R-:W2:Y:S02]  /*17b0*/  LDG.E.128 R32, [R32.64] ;  /* 0x0000000420207981 */ /* 0x000ea4000c1e1d00 */
[----:B--2---:R-:W-:Y:S01]  /*17c0*/  FMUL.FTZ R118, R32, R49 ;  /* 0x0000003120767220 */ /* 0x004fe20000410000 */
[----:B------:R-:W-:Y:S05]  /*17d0*/  @P2 BRA `(.L_x_23179) ;  /* 0x0000002000002947 */ /* 0x000fea0003800000 */
[----:B------:R-:W-:Y:S05]  /*17e0*/  @P0 BRA `(.L_x_23180) ;  /* 0x0000002000000947 */ /* 0x000fea0003800000 */
[----:B------:R-:W-:Y:S05]  /*17f0*/  BRA `(.L_x_23181) ;  /* 0x0000002000007947 */ /* 0x000fea0003800000 */
.L_x_23179:
[----:B-----5:R-:W-:-:S05]  /*1800*/  FADD.FTZ R118, R24, R118 ;  /* 0x0000007618767221 */ /* 0x020fca0000010000 */
.L_x_23180:
[----:B------:R-:W-:Y:S02]  /*1810*/  MOV R28, R118 ;  /* 0x00000076001c7202 */ /* 0x000fe40000000f00 */
.L_x_23181:
[----:B------:R-:W-:Y:S01]  /*1820*/  FMUL.FTZ R119, R33, R49 ;  /* 0x0000003121777220 */ /* 0x000fe20000410000 */
[----:B------:R-:W-:Y:S05]  /*1830*/  @P2 BRA `(.L_x_23182) ;  /* 0x0000002000002947 */ /* 0x000fea0003800000 */
[----:B------:R-:W-:Y:S05]  /*1840*/  @P0 BRA `(.L_x_23183) ;  /* 0x0000002000000947 */ /* 0x000fea0003800000 */
[----:B------:R-:W-:Y:S05]  /*1850*/  BRA `(.L_x_23184) ;  /* 0x0000002000007947 */ /* 0x000fea0003800000 */
.L_x_23182:
[----:B-----5:R-:W-:-:S05]  /*1860*/  FADD.FTZ R119, R25, R119 ;  /* 0x0000007719777221 */ /* 0x020fca0000010000 */
.L_x_23183:
[----:B------:R-:W-:Y:S02]  /*1870*/  MOV R29, R119 ;  /* 0x00000077001d7202 */ /* 0x000fe40000000f00 */
.L_x_23184:
[----:B------:R-:W-:Y:S01]  /*1880*/  FMUL.FTZ R120, R34, R49 ;  /* 0x0000003122787220 */ /* 0x000fe20000410000 */
[----:B------:R-:W-:Y:S05]  /*1890*/  @P2 BRA `(.L_x_23185) ;  /* 0x0000002000002947 */ /* 0x000fea0003800000 */
[----:B------:R-:W-:Y:S05]  /*18a0*/  @P0 BRA `(.L_x_23186) ;  /* 0x0000002000000947 */ /* 0x000fea0003800000 */
[----:B------:R-:W-:Y:S05]  /*18b0*/  BRA `(.L_x_23187) ;  /* 0x0000002000007947 */ /* 0x000fea0003800000 */
.L_x_23185:
[----:B-----5:R-:W-:-:S05]  /*18c0*/  FADD.FTZ R120, R26, R120 ;  /* 0x000000781a787221 */ /* 0x020fca0000010000 */
.L_x_23186:
[----:B------:R-:W-:Y:S02]  /*18d0*/  MOV R30, R120 ;  /* 0x00000078001e7202 */ /* 0x000fe40000000f00 */
.L_x_23187:
[----:B------:R-:W-:Y:S01]  /*18e0*/  FMUL.FTZ R121, R35, R49 ;  /* 0x0000003123797220 */ /* 0x000fe20000410000 */
[----:B------:R-:W-:Y:S05]  /*18f0*/  @P2 BRA `(.L_x_23188) ;  /* 0x0000002000002947 */ /* 0x000fea0003800000 */
[----:B------:R-:W-:Y:S05]  /*1900*/  @P0 BRA `(.L_x_23189) ;  /* 0x0000002000000947 */ /* 0x000fea0003800000 */
[----:B------:R-:W-:Y:S05]  /*1910*/  BRA `(.L_x_23190) ;  /* 0x0000002000007947 */ /* 0x000fea0003800000 */
.L_x_23188:
[----:B-----5:R-:W-:-:S05]  /*1920*/  FADD.FTZ R121, R27, R121 ;  /* 0x000000791b797221 */ /* 0x020fca0000010000 */
.L_x_23189:
[----:B------:R-:W-:Y:S02]  /*1930*/  MOV R31, R121 ;  /* 0x00000079001f7202 */ /* 0x000fe40000000f00 */
.L_x_23190:
[----:B------:R-:W-:Y:S01]  /*1940*/  FADD.FTZ R34, RZ, R41 ;  /* 0x00000029ff227221 */ /* 0x000fe20000010000 */
[----:B------:R-:W-:Y:S01]  /*1950*/  LOP3.LUT P2, RZ, R38, 0xff, RZ, 0xc0, !PT ;  /* 0x000000ff26ff7812 */ /* 0x000fe2000784c0ff */
[----:B------:R-:W-:Y:S01]  /*1960*/  @P0 IMAD.WIDE.U32 R32, R109, R50, c[0x0][0x188] ;  /* 0x000062006d200625 */ /* 0x000fe200078e0032 */
[----:B------:R-:W-:Y:S02]  /*1970*/  SHF.R.U32.HI R49, RZ, 0x5, R71 ;  /* 0x00000005ff317819 */ /* 0x000fe40000011647 */
[----:B------:R-:W-:Y:S01]  /*1980*/  LOP3.LUT P1, RZ, R71, 0x1f, RZ, 0xc0, !PT ;  /* 0x0000001f47ff7812 */ /* 0x000fe2000782c0ff */
[----:B------:R-:W-:Y:S01]  /*1990*/  FADD.FTZ R34, R34, R43 ;  /* 0x0000002b22227221 */ /* 0x000fe20000010000 */
[----:B------:R0:W-:Y:S01]  /*19a0*/  @P0 STG.E.128 [R32.64], R28 ;  /* 0x0000001c20000986 */ /* 0x0001e2000c101d04 */
[----:B------:R-:W-:-:S02]  /*19b0*/  LOP3.LUT R49, R49, 0x7fffff8, RZ, 0xc0, !PT ;  /* 0x07fffff831317812 */ /* 0x000fc400078ec0ff */
[----:B------:R-:W-:-:S04]  /*19c0*/  FADD.FTZ R35, R34, R45 ;  /* 0x0000002d22237221 */ /* 0x000fc80000010000 */
        /* <DEDUP_REMOVED lines=32> */
.L_x_23195:
        /* <DEDUP_REMOVED lines=84> */
.L_x_23196:
[----:B------:R-:W-:Y:S01]  /*2110*/  SHF.R.U32.HI R34, RZ, 0x5, R71 ;  /* 0x00000005ff227819 */ /* 0x000fe20000011647 */
[----:B-1----:R-:W-:Y:S01]  /*2120*/  FADD.FTZ R33, R33, R50 ;  /* 0x0000003221217221 */ /* 0x002fe20000010000 */
[----:B------:R-:W-:Y:S01]  /*2130*/  WARPSYNC 0xffffffff ;  /* 0xffffffff00007948 */ /* 0x000fe20003800000 */
[----:B------:R-:W-:Y:S01]  /*2140*/  LOP3.LUT R122, R71, 0x1f, RZ, 0xc0, !PT ;  /* 0x0000001f477a7812 */ /* 0x000fe200078ec0ff */
[----:B0-----:R-:W-:Y:S01]  /*2150*/  HFMA2.MMA R50, -RZ, RZ, 0, 0 ;  /* 0x00000000ff327435 */ /* 0x001fe200000001ff */
[----:B------:R-:W-:Y:S02]  /*2160*/  LOP3.LUT R34, R34, 0x7, RZ, 0xc0, !PT ;  /* 0x0000000722227812 */ /* 0x000fe400078ec0ff */
[----:B------:R-:W-:Y:S02]  /*2170*/  ISETP.GT.U32.AND P2, PT, R122, 0x7, PT ;  /* 0x000000077a00780c */ /* 0x000fe40003f44070 */
[----:B------:R-:W-:Y:S02]  /*2180*/  @!P1 IADD3 R35, R49, R34, RZ ;  /* 0x0000002231239210 */ /* 0x000fe40007ffe0ff */
[----:B------:R-:W-:-:S03]  /*2190*/  ISETP.NE.AND P3, PT, RZ, UR6, PT ;  /* 0x00000006ff007c0c */ /* 0x000fc6000bf65270 */
[----:B------:R0:W-:Y:S04]  /*21a0*/  @!P1 STS.64 [R35.X8], R32 ;  /* 0x0000002023009388 */ /* 0x0001e80000008a00 */
[----:B------:R-:W-:Y:S01]  /*21b0*/  BAR.SYNC.DEFER_BLOCKING 0x0 ;  /* 0x0000000000007b1d */ /* 0x000fe20000010000 */
[----:B------:R-:W-:Y:S02]  /*21c0*/  LOP3.LUT P1, RZ, R38, 0xff, RZ, 0xc0, !PT ;  /* 0x000000ff26ff7812 */ /* 0x000fe4000782c0ff */
[----:B------:R-:W-:Y:S02]  /*21d0*/  @!P2 IADD3 R122, R49, R122, RZ ;  /* 0x0000007a317aa210 */ /* 0x000fe40007ffe0ff */
[----:B------:R-:W-:Y:S01]  /*21e0*/  @!P2 MOV R50, 0x400 ;  /* 0x000004000032a802 */ /* 0x000fe20000000f00 */
[----:B0-----:R-:W-:-:S03]  /*21f0*/  CS2R R32, SRZ ;  /* 0x0000000000207805 */ /* 0x001fc6000001ff00 */
[----:B------:R-:W-:Y:S01]  /*2200*/  I2F R49, R50 ;  /* 0x0000003200317306 */ /* 0x000fe20000201400 */
[----:B------:R-:W0:Y:S04]  /*2210*/  SHFL.DOWN PT, R123, R50, 0x4, 0x1f ;  /* 0x08801f00327b7f89 */ /* 0x000e2800000e0000 */
[----:B------:R-:W1:Y:S01]  /*2220*/  @!P2 LDS.64 R32, [R122.X8] ;  /* 0x000000007a20a984 */ /* 0x000e620000008a00 */
[----:B------:R-:W-:Y:S02]  /*2230*/  LOP3.LUT P2, RZ, R34, 0x1f, R71, 0xf8, !PT ;  /* 0x0000001f22ff7812 */ /* 0x000fe4000784f847 */
        /* <DEDUP_REMOVED lines=9> */
[----:B------:R-:W-:Y:S02]  /*22d0*/  FMUL.FTZ R124, R122, R49 ;  /* 0x000000317a7c7220 */ /* 0x000fe40000410000 */
[----:B------:R-:W1:Y:S02]  /*22e0*/  SHFL.DOWN PT, R122, R33, 0x4, 0x1f ;  /* 0x08801f00217a7f89 */ /* 0x000e6400000e0000 */
[----:B------:R-:W-:-:S03]  /*22f0*/  FMUL.FTZ R124, R124, R35 ;  /* 0x000000237c7c7220 */ /* 0x000fc60000410000 */
[----:B------:R-:W-:Y:S08]  /*2300*/  I2F R49, R125 ;  /* 0x0000007d00317306 */ /* 0x000ff00000201400 */
[----:B0-----:R-:W0:Y:S01]  /*2310*/  MUFU.RCP R35, R32 ;  /* 0x0000002000237308 */ /* 0x001e220000001000 */
[----:B-1----:R-:W-:Y:S02]  /*2320*/  FADD.FTZ R122, R122, R33 ;  /* 0x000000217a7a7221 */ /* 0x002fe40000010000 */
[----:B0-----:R-:W-:-:S02]  /*2330*/  FMUL.FTZ R123, R35, R38 ;  /* 0x00000026237b7220 */ /* 0x001fc40000410000 */
[----:B------:R-:W-:Y:S01]  /*2340*/  FFMA.FTZ R38, R35, R124, R122 ;  /* 0x0000007c23267223 */ /* 0x000fe2000001007a */
[----:B------:R-:W-:Y:S02]  /*2350*/  IADD3 R35, R34, R125, RZ ;  /* 0x0000007d22237210 */ /* 0x000fe40007ffe0ff */
        /* <DEDUP_REMOVED lines=24> */
[----:B------:R-:W-:Y:S01]  /*24e0*/  FMUL.FTZ R123, R32, R123 ;  /* 0x0000007b207b7220 */ /* 0x000fe20000410000 */
[----:B------:R-:W-:Y:S01]  /*24f0*/  MOV R32, c[0x0][0x1e0] ;  /* 0x0000780000207a02 */ /* 0x000fe20000000f00 */
[----:B-1----:R-:W-:Y:S02]  /*2500*/  FMUL.FTZ R38, R35, R38 ;  /* 0x0000002623267220 */ /* 0x002fe40000410000 */
[----:B------:R-:W-:Y:S02]  /*2510*/  FMUL.FTZ R123, R123, R34 ;  /* 0x000000227b7b7220 */ /* 0x000fe40000410000 */
[----:B0-----:R-:W-:-:S04]  /*2520*/  FADD.FTZ R50, R33, R50 ;  /* 0x0000003221327221 */ /* 0x001fc80000010000 */
[----:B------:R-:W-:Y:S01]  /*2530*/  FFMA.FTZ R50, R35, R123, R50 ;  /* 0x0000007b23327223 */ /* 0x000fe20000010032 */
[----:B------:R-:W-:Y:S01]  /*2540*/  @!P2 MOV R123, 0x4 ;  /* 0x00000004007ba802 */ /* 0x000fe20000000f00 */
[----:B------:R-:W0:Y:S04]  /*2550*/  SHFL.IDX PT, R35, R38, RZ, 0x1f ;  /* 0x00001fff26237589 */ /* 0x000e2800000e0000 */
[----:B------:R-:W1:Y:S01]  /*2560*/  SHFL.IDX PT, R49, R50, RZ, 0x1f ;  /* 0x00001fff32317589 */ /* 0x000e6200000e0000 */
[C---:B0-----:R-:W-:Y:S01]  /*2570*/  FMUL.FTZ R33, R35.reuse, R35 ;  /* 0x0000002323217220 */ /* 0x041fe20000410000 */
[----:B------:R-:W-:Y:S01]  /*2580*/  FSEL R38, R35, RZ, !P3 ;  /* 0x000000ff23267208 */ /* 0x000fe20005800000 */
[----:B-1----:R-:W-:-:S03]  /*2590*/  FFMA.FTZ R32, R49, R32, c[0x0][0x228] ;  /* 0x00008a0031207623 */ /* 0x002fc60000010020 */
[----:B------:R-:W-:Y:S01]  /*25a0*/  FSEL R33, R33, RZ, P3 ;  /* 0x000000ff21217208 */ /* 0x000fe20001800000 */
[C---:B------:R-:W-:Y:S02]  /*25b0*/  FADD.FTZ R124, -R38.reuse, R48 ;  /* 0x00000030267c7221 */ /* 0x040fe40000010100 */
[----:B------:R-:W-:Y:S02]  /*25c0*/  FADD.FTZ R50, -R38, R45 ;  /* 0x0000002d26327221 */ /* 0x000fe40000010100 */
[----:B------:R-:W-:Y:S01]  /*25d0*/  FADD.FTZ R49, R32, R33 ;  /* 0x0000002120317221 */ /* 0x000fe20000010000 */
[----:B------:R-:W-:Y:S01]  /*25e0*/  @!P2 MOV R33, 0x4 ;  /* 0x000000040021a802 */ /* 0x000fe20000000f00 */
[C---:B------:R-:W-:Y:S02]  /*25f0*/  FADD.FTZ R48, -R38.reuse, R43 ;  /* 0x0000002b26307221 */ /* 0x040fe40000010100 */
[----:B------:R-:W-:Y:S01]  /*2600*/  FADD.FTZ R34, -R38, R41 ;  /* 0x0000002926227221 */ /* 0x000fe20000010100 */
[----:B------:R-:W-:Y:S01]  /*2610*/  HFMA2.MMA R41, -RZ, RZ, 0, 9.5367431640625e-07 ;  /* 0x00000010ff297435 */ /* 0x000fe200000001ff */
[----:B------:R-:W0:Y:S01]  /*2620*/  MUFU.RSQ R49, R49 ;  /* 0x0000003100317308 */ /* 0x000e220000001400 */
[----:B------:R-:W-:-:S04]  /*2630*/  @!P2 IMAD.WIDE R32, R94, R33, c[0x0][0x1a0] ;  /* 0x000068005e20a625 */ /* 0x000fc800078e0221 */
[C---:B------:R-:W-:Y:S01]  /*2640*/  FADD.FTZ R45, -R38.reuse, R98 ;  /* 0x00000062262d7221 */ /* 0x040fe20000010100 */
[----:B------:R1:W-:Y:S01]  /*2650*/  @!P2 STG.E [R32.64], R35 ;  /* 0x000000232000a986 */ /* 0x0003e2000c101904 */
[C---:B------:R-:W-:Y:S02]  /*2660*/  FADD.FTZ R98, -R38.reuse, R107 ;  /* 0x0000006b26627221 */ /* 0x040fe40000010100 */
[C---:B------:R-:W-:Y:S02]  /*2670*/  FADD.FTZ R107, -R38.reuse, R113 ;  /* 0x00000071266b7221 */ /* 0x040fe40000010100 */
[----:B------:R-:W-:Y:S02]  /*2680*/  FADD.FTZ R113, -R38, R117 ;  /* 0x0000007526717221 */ /* 0x000fe40000010100 */
[----:B0-----:R-:W-:Y:S02]  /*2690*/  FMUL.FTZ R50, R49, R50 ;  /* 0x0000003231327220 */ /* 0x001fe40000410000 */
[C---:B-1----:R-:W-:Y:S01]  /*26a0*/  @!P2 IMAD.WIDE R32, R94.reuse, R123, c[0x0][0x1a8] ;  /* 0x00006a005e20a625 */ /* 0x042fe200078e027b */
[----:B------:R-:W-:-:S03]  /*26b0*/  IADD3 R94, R94, c[0x0][0x160], RZ ;  /* 0x000058005e5e7a10 */ /* 0x000fc60007ffe0ff */
[----:B------:R-:W-:Y:S01]  /*26c0*/  FMUL.FTZ R35, R49, R124 ;  /* 0x0000007c31237220 */ /* 0x000fe20000410000 */
[----:B------:R0:W-:Y:S01]  /*26d0*/  @!P2 STG.E [R32.64], R49 ;  /* 0x000000312000a986 */ /* 0x0001e2000c101904 */
[----:B------:R-:W-:Y:S01]  /*26e0*/  LEA R122, P2, R37, c[0x0][0x208], 0x4 ;  /* 0x00008200257a7a11 */ /* 0x000fe200078420ff */
[----:B------:R-:W-:Y:S02]  /*26f0*/  FMUL.FTZ R98, R49, R98 ;  /* 0x0000006231627220 */ /* 0x000fe40000410000 */
[----:B------:R-:W-:Y:S01]  /*2700*/  FFMA.FTZ R35, R90, R35, R15 ;  /* 0x000000235a237223 */ /* 0x000fe2000001000f */
[----:B------:R-:W-:Y:S01]  /*2710*/  LEA.HI.X R123, R37, c[0x0][0x20c], RZ, 0x4, P2 ;  /* 0x00008300257b7a11 */ /* 0x000fe200010f24ff */
[----:B------:R-:W-:Y:S01]  /*2720*/  FMUL.FTZ R37, R49, R48 ;  /* 0x0000003031257220 */ /* 0x000fe20000410000 */
[----:B------:R-:W-:Y:S01]  /*2730*/  ISETP.GE.AND P2, PT, R94, c[0x0][0x164], PT ;  /* 0x000059005e007a0c */ /* 0x000fe20003f46270 */
[C---:B------:R-:W-:Y:S02]  /*2740*/  FADD.FTZ R48, -R38.reuse, R101 ;  /* 0x0000006526307221 */ /* 0x040fe40000010100 */
[----:B------:R-:W-:-:S02]  /*2750*/  FADD.FTZ R101, -R38, R110 ;  /* 0x0000006e26657221 */ /* 0x000fc40000010100 */
[----:B0-----:R-:W-:Y:S02]  /*2760*/  FMUL.FTZ R32, R49, R34 ;  /* 0x0000002231207220 */ /* 0x001fe40000410000 */
[----:B------:R-:W-:Y:S02]  /*2770*/  FFMA.FTZ R34, R91, R50, R69 ;  /* 0x000000325b227223 */ /* 0x000fe40000010045 */
[----:B------:R-:W-:Y:S02]  /*2780*/  FFMA.FTZ R33, R92, R37, R16 ;  /* 0x000000255c217223 */ /* 0x000fe40000010010 */
[----:B------:R-:W-:Y:S02]  /*2790*/  FFMA.FTZ R32, R93, R32, R70 ;  /* 0x000000205d207223 */ /* 0x000fe40000010046 */
[C---:B------:R-:W-:Y:S02]  /*27a0*/  FADD.FTZ R37, -R38.reuse, R95 ;  /* 0x0000005f26257221 */ /* 0x040fe40000010100 */
[C---:B------:R-:W-:Y:S01]  /*27b0*/  FADD.FTZ R95, -R38.reuse, R103 ;  /* 0x00000067265f7221 */ /* 0x040fe20000010100 */
[----:B------:R0:W-:Y:S01]  /*27c0*/  STG.E.128 [R122.64], R32 ;  /* 0x000000207a007986 */ /* 0x0001e2000c101d04 */
        /* <DEDUP_REMOVED lines=8> */
[----:B------:R-:W-:Y:S02]  /*2850*/  FMUL.FTZ R101, R49, R101 ;  /* 0x0000006531657220 */ /* 0x000fe40000410000 */
[C---:B0-----:R-:W-:Y:S02]  /*2860*/  FADD.FTZ R32, -R38.reuse, R39 ;  /* 0x0000002726207221 */ /* 0x041fe40000010100 */
[C---:B------:R-:W-:Y:S02]  /*2870*/  FADD.FTZ R33, -R38.reuse, R42 ;  /* 0x0000002a26217221 */ /* 0x040fe40000010100 */
[C---:B------:R-:W-:Y:S02]  /*2880*/  FADD.FTZ R34, -R38.reuse, R44 ;  /* 0x0000002c26227221 */ /* 0x040fe40000010100 */
[----:B------:R-:W-:-:S02]  /*2890*/  FADD.FTZ R35, -R38, R47 ;  /* 0x0000002f26237221 */ /* 0x000fc40000010100 */
[C---:B------:R-:W-:Y:S02]  /*28a0*/  FADD.FTZ R39, -R38.reuse, R96 ;  /* 0x0000006026277221 */ /* 0x040fe40000010100 */
[C---:B------:R-:W-:Y:S02]  /*28b0*/  FADD.FTZ R44, -R38.reuse, R97 ;  /* 0x00000061262c7221 */ /* 0x040fe40000010100 */
[C---:B------:R-:W-:Y:S02]  /*28c0*/  FADD.FTZ R47, -R38.reuse, R100 ;  /* 0x00000064262f7221 */ /* 0x040fe40000010100 */
[----:B------:R-:W-:Y:S02]  /*28d0*/  FADD.FTZ R97, -R38, R106 ;  /* 0x0000006a26617221 */ /* 0x000fe40000010100 */
[----:B------:R-:W-:-:S04]  /*28e0*/  IMAD.WIDE.U32 R42, R36, R41, c[0x0][0x208] ;  /* 0x00008200242a7625 */ /* 0x000fc800078e0029 */
[C---:B------:R-:W-:Y:S02]  /*28f0*/  FADD.FTZ R96, -R38.reuse, R105 ;  /* 0x0000006926607221 */ /* 0x040fe40000010100 */
[C---:B------:R-:W-:Y:S02]  /*2900*/  FADD.FTZ R100, -R38.reuse, R108 ;  /* 0x0000006c26647221 */ /* 0x040fe40000010100 */
[C---:B------:R-:W-:Y:S02]  /*2910*/  FADD.FTZ R106, -R38.reuse, R112 ;  /* 0x00000070266a7221 */ /* 0x040fe40000010100 */
[----:B------:R-:W-:Y:S02]  /*2920*/  FMUL.FTZ R36, R49, R37 ;  /* 0x0000002531247220 */ /* 0x000fe40000410000 */
[C---:B------:R-:W-:Y:S02]  /*2930*/  FADD.FTZ R112, -R38.reuse, R116 ;  /* 0x0000007426707221 */ /* 0x040fe40000010100 */
[----:B------:R-:W-:-:S02]  /*2940*/  FADD.FTZ R105, -R38, R120 ;  /* 0x0000007826697221 */ /* 0x000fc40000010100 */
[----:B------:R-:W-:Y:S02]  /*2950*/  FADD.FTZ R108, -R38, R121 ;  /* 0x00000079266c7221 */ /* 0x000fe40000010100 */
        /* <DEDUP_REMOVED lines=10> */
[----:B------:R-:W-:-:S02]  /*2a00*/  FFMA.FTZ R32, R89, R32, R68 ;  /* 0x0000002059207223 */ /* 0x000fc40000010044 */
[----:B------:R-:W-:-:S03]  /*2a10*/  IMAD.WIDE.U32 R116, R46, R41, c[0x0][0x208] ;  /* 0x000082002e747625 */ /* 0x000fc600078e0029 */
[----:B------:R0:W-:Y:S01]  /*2a20*/  STG.E.128 [R42.64], R32 ;  /* 0x000000202a007986 */ /* 0x0001e2000c101d04 */
[----:B------:R-:W-:Y:S02]  /*2a30*/  FFMA.FTZ R39, R82, R39, R11 ;  /* 0x0000002752277223 */ /* 0x000fe4000001000b */
[----:B------:R-:W-:Y:S02]  /*2a40*/  FFMA.FTZ R38, R83, R38, R65 ;  /* 0x0000002653267223 */ /* 0x000fe40000010041 */
[----:B------:R-:W-:Y:S02]  /*2a50*/  FFMA.FTZ R37, R84, R37, R12 ;  /* 0x0000002554257223 */ /* 0x000fe4000001000c */
[----:B------:R-:W-:Y:S02]  /*2a60*/  FFMA.FTZ R36, R85, R36, R66 ;  /* 0x0000002455247223 */ /* 0x000fe40000010042 */
[C---:B------:R-:W-:Y:S02]  /*2a70*/  FMUL.FTZ R47, R49.reuse, R47 ;  /* 0x0000002f312f7220 */ /* 0x040fe40000410000 */
[C---:B------:R-:W-:Y:S01]  /*2a80*/  FMUL.FTZ R45, R49.reuse, R48 ;  /* 0x00000030312d7220 */ /* 0x040fe20000410000 */
[----:B------:R1:W-:Y:S01]  /*2a90*/  STG.E.128 [R116.64], R36 ;  /* 0x0000002474007986 */ /* 0x0003e2000c101d04 */
        /* <DEDUP_REMOVED lines=14> */
[----:B------:R-:W-:-:S04]  /*2b80*/  IMAD.WIDE.U32 R114, R40, R41, c[0x0][0x208] ;  /* 0x0000820028727625 */ /* 0x000fc800078e0029 */
[----:B0-----:R-:W-:Y:S01]  /*2b90*/  FFMA.FTZ R35, R73, R95, R9 ;  /* 0x0000005f49237223 */ /* 0x001fe20000010009 */
[----:B------:R-:W-:Y:S01]  /*2ba0*/  SEL R95, RZ, 0x1, P1 ;  /* 0x00000001ff5f7807 */ /* 0x000fe20000800000 */
[----:B------:R-:W-:Y:S02]  /*2bb0*/  FFMA.FTZ R34, R53, R50, R63 ;  /* 0x0000003235227223 */ /* 0x000fe4000001003f */
[----:B------:R-:W-:Y:S02]  /*2bc0*/  FFMA.FTZ R33, R72, R45, R10 ;  /* 0x0000002d48217223 */ /* 0x000fe4000001000a */
[----:B------:R-:W-:Y:S02]  /*2bd0*/  FFMA.FTZ R32, R54, R47, R64 ;  /* 0x0000002f36207223 */ /* 0x000fe40000010040 */
[----:B-1----:R-:W-:-:S03]  /*2be0*/  IMAD.WIDE.U32 R116, R51, R41, c[0x0][0x208] ;  /* 0x0000820033747625 */ /* 0x002fc600078e0029 */
[----:B------:R-:W-:Y:S01]  /*2bf0*/  STG.E.128 [R114.64], R32 ;  /* 0x0000002072007986 */ /* 0x000fe2000c101d04 */
[----:B------:R-:W-:-:S04]  /*2c00*/  IMAD.WIDE.U32 R118, R99, R41, c[0x0][0x208] ;  /* 0x0000820063767625 */ /* 0x000fc800078e0029 */
[----:B------:R-:W-:-:S04]  /*2c10*/  IMAD.WIDE.U32 R120, R104, R41, c[0x0][0x208] ;  /* 0x0000820068787625 */ /* 0x000fc800078e0029 */
[----:B------:R-:W-:-:S04]  /*2c20*/  IMAD.WIDE.U32 R122, R109, R41, c[0x0][0x208] ;  /* 0x000082006d7a7625 */ /* 0x000fc800078e0029 */
[----:B------:R-:W-:Y:S02]  /*2c30*/  FFMA.FTZ R39, R75, R100, R7 ;  /* 0x000000644b277223 */ /* 0x000fe40000010007 */
[----:B------:R-:W-:Y:S02]  /*2c40*/  FFMA.FTZ R38, R23, R98, R61 ;  /* 0x0000006217267223 */ /* 0x000fe4000001003d */
[----:B------:R-:W-:Y:S02]  /*2c50*/  FFMA.FTZ R37, R74, R97, R8 ;  /* 0x000000614a257223 */ /* 0x000fe40000010008 */
[----:B------:R-:W-:Y:S02]  /*2c60*/  FFMA.FTZ R36, R52, R96, R62 ;  /* 0x0000006034247223 */ /* 0x000fe4000001003e */
[----:B------:R-:W-:Y:S02]  /*2c70*/  FFMA.FTZ R43, R77, R107, R5 ;  /* 0x0000006b4d2b7223 */ /* 0x000fe40000010005 */
[----:B------:R-:W-:Y:S01]  /*2c80*/  FFMA.FTZ R42, R21, R106, R59 ;  /* 0x0000006a152a7223 */ /* 0x000fe2000001003b */
[----:B------:R0:W-:Y:S01]  /*2c90*/  STG.E.128 [R116.64], R36 ;  /* 0x0000002474007986 */ /* 0x0001e2000c101d04 */
[----:B------:R-:W-:-:S02]  /*2ca0*/  FFMA.FTZ R41, R76, R103, R6 ;  /* 0x000000674c297223 */ /* 0x000fc40000010006 */
[----:B------:R-:W-:Y:S02]  /*2cb0*/  FFMA.FTZ R40, R22, R101, R60 ;  /* 0x0000006516287223 */ /* 0x000fe4000001003c */
[----:B------:R-:W-:Y:S02]  /*2cc0*/  FFMA.FTZ R47, R79, R113, R3 ;  /* 0x000000714f2f7223 */ /* 0x000fe40000010003 */
[----:B------:R-:W-:Y:S01]  /*2cd0*/  FFMA.FTZ R46, R19, R46, R57 ;  /* 0x0000002e132e7223 */ /* 0x000fe20000010039 */
[----:B------:R1:W-:Y:S01]  /*2ce0*/  STG.E.128 [R118.64], R40 ;  /* 0x0000002876007986 */ /* 0x0003e2000c101d04 */
[----:B------:R-:W-:Y:S02]  /*2cf0*/  FFMA.FTZ R45, R78, R111, R4 ;  /* 0x0000006f4e2d7223 */ /* 0x000fe40000010004 */
[----:B------:R-:W-:Y:S02]  /*2d00*/  FFMA.FTZ R44, R20, R44, R58 ;  /* 0x0000002c142c7223 */ /* 0x000fe4000001003a */
[----:B------:R-:W-:-:S02]  /*2d10*/  FFMA.FTZ R51, R81, R108, R0 ;  /* 0x0000006c51337223 */ /* 0x000fc40000010000 */
[----:B------:R-:W-:Y:S01]  /*2d20*/  FFMA.FTZ R50, R17, R105, R55 ;  /* 0x0000006911327223 */ /* 0x000fe20000010037 */
[----:B------:R1:W-:Y:S01]  /*2d30*/  STG.E.128 [R120.64], R44 ;  /* 0x0000002c78007986 */ /* 0x0003e2000c101d04 */
[----:B------:R-:W-:Y:S01]  /*2d40*/  FFMA.FTZ R49, R80, R102, R2 ;  /* 0x0000006650317223 */ /* 0x000fe20000010002 */
[----:B0-----:R-:W-:Y:S01]  /*2d50*/  PRMT R38, R95, 0x7610, R38 ;  /* 0x000076105f267816 */ /* 0x001fe20000000026 */
[----:B------:R-:W-:-:S05]  /*2d60*/  FFMA.FTZ R48, R18, R48, R56 ;  /* 0x0000003012307223 */ /* 0x000fca0000010038 */
[----:B------:R1:W-:Y:S02]  /*2d70*/  STG.E.128 [R122.64], R48 ;  /* 0x000000307a007986 */ /* 0x0003e4000c101d04 */
[----:B-1---5:R-:W-:Y:S01]  /*2d80*/  @P2 CALL.REL.NOINC `(.L_x_23193) ;  /* 0x0000001000002944 */ /* 0x022fe20003c00000 */
[----:B------:R-:W-:Y:S05]  /*2d90*/  BRA `(.L_x_23194) ;  /* 0xffffdb3000007947 */ /* 0x000fea000383ffff */
.L_x_23193:
[----:B------:R-:W-:Y:S05]  /*2da0*/  EXIT ;  /* 0x000000000000794d */ /* 0x000fea0003800000 */
.L_x_23191:
[----:B------:R-:W-:Y:S01]  /*2db0*/  HFMA2.MMA R122, -RZ, RZ, 0, 5.9604644775390625e-08 ;  /* 0x00000001ff7a7435 */ /* 0x000fe200000001ff */
[----:B------:R-:W-:Y:S02]  /*2dc0*/  MOV R50, R32 ;  /* 0x0000002000327202 */ /* 0x000fe40000000f00 */
[----:B------:R-:W-:Y:S02]  /*2dd0*/  MOV R35, 0x1f ;  /* 0x0000001f00237802 */ /* 0x000fe40000000f00 */
[----:B------:R-:W-:Y:S02]  /*2de0*/  MOV R33, 0xffffffff ;  /* 0xffffffff00217802 */ /* 0x000fe40000000f00 */
[----:B------:R-:W-:Y:S02]  /*2df0*/  MOV R34, 0x2e10 ;  /* 0x00002e1000227802 */ /* 0x000fe40000000f00 */
[----:B-----5:R-:W-:Y:S05]  /*2e00*/  CALL.REL.NOINC `($__internal_129_$__cuda_sm70_shflsync_bfly_p) ;  /* 0x000007c000007944 */ /* 0x020fea0003c00000 */
[----:B-1----:R-:W-:Y:S05]  /*2e10*/  BRA `(.L_x_23195) ;  /* 0xffffedb000007947 */ /* 0x002fea000383ffff */
.L_x_23192:
[----:B------:R-:W-:Y:S01]  /*2e20*/  HFMA2.MMA R122, -RZ, RZ, 0, 1.1920928955078125e-07 ;  /* 0x00000002ff7a7435 */ /* 0x000fe200000001ff */
[----:B------:R-:W-:-:S02]  /*2e30*/  MOV R50, R32 ;  /* 0x0000002000327202 */ /* 0x000fc40000000f00 */
[----:B------:R-:W-:Y:S02]  /*2e40*/  MOV R35, 0x1f ;  /* 0x0000001f00237802 */ /* 0x000fe40000000f00 */
[----:B------:R-:W-:Y:S02]  /*2e50*/  MOV R33, 0xffffffff ;  /* 0xffffffff00217802 */ /* 0x000fe40000000f00 */
[----:B------:R-:W-:Y:S02]  /*2e60*/  MOV R34, 0x2e80 ;  /* 0x00002e8000227802 */ /* 0x000fe40000000f00 */
[----:B-----5:R-:W-:Y:S05]  /*2e70*/  CALL.REL.NOINC `($__internal_129_$__cuda_sm70_shflsync_bfly_p) ;  /* 0x0000075000007944 */ /* 0x020fea0003c00000 */
[----:B-1----:R-:W-:Y:S01]  /*2e80*/  FADD.FTZ R32, R32, R33 ;  /* 0x0000002120207221 */ /* 0x002fe20000010000 */
[----:B------:R-:W-:Y:S01]  /*2e90*/  HFMA2.MMA R122, -RZ, RZ, 0, 2.384185791015625e-07 ;  /* 0x00000004ff7a7435 */ /* 0x000fe200000001ff */
[----:B------:R-:W-:Y:S02]  /*2ea0*/  MOV R35, 0x1f ;  /* 0x0000001f00237802 */ /* 0x000fe40000000f00 */
[----:B------:R-:W-:Y:S02]  /*2eb0*/  MOV R33, 0xffffffff ;  /* 0xffffffff00217802 */ /* 0x000fe40000000f00 */
[----:B------:R-:W-:-:S02]  /*2ec0*/  MOV R50, R32 ;  /* 0x0000002000327202 */ /* 0x000fc40000000f00 */
[----:B------:R-:W-:Y:S02]  /*2ed0*/  MOV R34, 0x2ef0 ;  /* 0x00002ef000227802 */ /* 0x000fe40000000f00 */
[----:B------:R-:W-:Y:S05]  /*2ee0*/  CALL.REL.NOINC `($__internal_129_$__cuda_sm70_shflsync_bfly_p) ;  /* 0x000006e000007944 */ /* 0x000fea0003c00000 */
[----:B-1----:R-:W-:Y:S01]  /*2ef0*/  FADD.FTZ R32, R32, R33 ;  /* 0x0000002120207221 */ /* 0x002fe20000010000 */
[----:B------:R-:W-:Y:S01]  /*2f00*/  HFMA2.MMA R122, -RZ, RZ, 0, 4.76837158203125e-07 ;  /* 0x00000008ff7a7435 */ /* 0x000fe200000001ff */
[----:B------:R-:W-:Y:S02]  /*2f10*/  MOV R35, 0x1f ;  /* 0x0000001f00237802 */ /* 0x000fe40000000f00 */
[----:B------:R-:W-:Y:S02]  /*2f20*/  MOV R33, 0xffffffff ;  /* 0xffffffff00217802 */ /* 0x000fe40000000f00 */
[----:B------:R-:W-:Y:S02]  /*2f30*/  MOV R50, R32 ;  /* 0x0000002000327202 */ /* 0x000fe40000000f00 */
[----:B------:R-:W-:Y:S02]  /*2f40*/  MOV R34, 0x2f60 ;  /* 0x00002f6000227802 */ /* 0x000fe40000000f00 */
[----:B------:R-:W-:Y:S05]  /*2f50*/  CALL.REL.NOINC `($__internal_129_$__cuda_sm70_shflsync_bfly_p) ;  /* 0x0000067000007944 */ /* 0x000fea0003c00000 */
[----:B-1----:R-:W-:Y:S01]  /*2f60*/  FADD.FTZ R32, R32, R33 ;  /* 0x0000002120207221 */ /* 0x002fe20000010000 */
[----:B------:R-:W-:Y:S01]  /*2f70*/  HFMA2.MMA R122, -RZ, RZ, 0, 9.5367431640625e-07 ;  /* 0x00000010ff7a7435 */ /* 0x000fe200000001ff */
[----:B------:R-:W-:-:S02]  /*2f80*/  MOV R35, 0x1f ;  /* 0x0000001f00237802 */ /* 0x000fc40000000f00 */
[----:B------:R-:W-:Y:S02]  /*2f90*/  MOV R33, 0xffffffff ;  /* 0xffffffff00217802 */ /* 0x000fe40000000f00 */
[----:B------:R-:W-:Y:S02]  /*2fa0*/  MOV R50, R32 ;  /* 0x0000002000327202 */ /* 0x000fe40000000f00 */
[----:B------:R-:W-:Y:S02]  /*2fb0*/  MOV R34, 0x2fd0 ;  /* 0x00002fd000227802 */ /* 0x000fe40000000f00 */
[----:B------:R-:W-:Y:S05]  /*2fc0*/  CALL.REL.NOINC `($__internal_129_$__cuda_sm70_shflsync_bfly_p) ;  /* 0x0000060000007944 */ /* 0x000fea0003c00000 */
[----:B-1----:R-:W-:Y:S01]  /*2fd0*/  FADD.FTZ R32, R32, R33 ;  /* 0x0000002120207221 */ /* 0x002fe20000010000 */
[----:B------:R-:W-:Y:S01]  /*2fe0*/  HFMA2.MMA R122, -RZ, RZ, 0, 5.9604644775390625e-08 ;  /* 0x00000001ff7a7435 */ /* 0x000fe200000001ff */
[----:B------:R-:W-:Y:S02]  /*2ff0*/  MOV R35, 0x1f ;  /* 0x0000001f00237802 */ /* 0x000fe40000000f00 */
        /* <DEDUP_REMOVED lines=65> */
[----:B------:R-:W-:Y:S01]  /*3410*/  FFMA.FTZ R50, R50, R50, R33 ;  /* 0x0000003232327223 */ /* 0x000fe20000010021 */
[----:B------:R-:W-:Y:S02]  /*3420*/  MOV R33, 0xffffffff ;  /* 0xffffffff00217802 */ /* 0x000fe40000000f00 */
[----:B------:R-:W-:Y:S05]  /*3430*/  CALL.REL.NOINC `($__internal_129_$__cuda_sm70_shflsync_bfly_p) ;  /* 0x0000019000007944 */ /* 0x000fea0003c00000 */
[----:B------:R-:W-:Y:S01]  /*3440*/  HFMA2.MMA R122, -RZ, RZ, 0, 1.1920928955078125e-07 ;  /* 0x00000002ff7a7435 */ /* 0x000fe200000001ff */
[----:B-1----:R-:W-:Y:S01]  /*3450*/  FADD.FTZ R50, R50, R33 ;  /* 0x0000002132327221 */ /* 0x002fe20000010000 */
[----:B------:R-:W-:Y:S02]  /*3460*/  MOV R35, 0x1f ;  /* 0x0000001f00237802 */ /* 0x000fe40000000f00 */
[----:B------:R-:W-:Y:S02]  /*3470*/  MOV R33, 0xffffffff ;  /* 0xffffffff00217802 */ /* 0x000fe40000000f00 */
[----:B------:R-:W-:Y:S02]  /*3480*/  MOV R34, 0x34a0 ;  /* 0x000034a000227802 */ /* 0x000fe40000000f00 */
[----:B------:R-:W-:Y:S05]  /*3490*/  CALL.REL.NOINC `($__internal_129_$__cuda_sm70_shflsync_bfly_p) ;  /* 0x0000013000007944 */ /* 0x000fea0003c00000 */
[----:B------:R-:W-:Y:S01]  /*34a0*/  HFMA2.MMA R122, -RZ, RZ, 0, 2.384185791015625e-07 ;  /* 0x00000004ff7a7435 */ /* 0x000fe200000001ff */
[----:B-1----:R-:W-:Y:S01]  /*34b0*/  FADD.FTZ R50, R50, R33 ;  /* 0x0000002132327221 */ /* 0x002fe20000010000 */
[----:B------:R-:W-:Y:S02]  /*34c0*/  MOV R35, 0x1f ;  /* 0x0000001f00237802 */ /* 0x000fe40000000f00 */
[----:B------:R-:W-:-:S02]  /*34d0*/  MOV R33, 0xffffffff ;  /* 0xffffffff00217802 */ /* 0x000fc40000000f00 */
[----:B------:R-:W-:Y:S02]  /*34e0*/  MOV R34, 0x3500 ;  /* 0x0000350000227802 */ /* 0x000fe40000000f00 */
[----:B------:R-:W-:Y:S05]  /*34f0*/  CALL.REL.NOINC `($__internal_129_$__cuda_sm70_shflsync_bfly_p) ;  /* 0x000000d000007944 */ /* 0x000fea0003c00000 */
[----:B------:R-:W-:Y:S01]  /*3500*/  HFMA2.MMA R122, -RZ, RZ, 0, 4.76837158203125e-07 ;  /* 0x00000008ff7a7435 */ /* 0x000fe200000001ff */
[----:B-1----:R-:W-:Y:S01]  /*3510*/  FADD.FTZ R50, R50, R33 ;  /* 0x0000002132327221 */ /* 0x002fe20000010000 */
[----:B------:R-:W-:Y:S02]  /*3520*/  MOV R35, 0x1f ;  /* 0x0000001f00237802 */ /* 0x000fe40000000f00 */
[----:B------:R-:W-:Y:S02]  /*3530*/  MOV R33, 0xffffffff ;  /* 0xffffffff00217802 */ /* 0x000fe40000000f00 */
[----:B------:R-:W-:Y:S02]  /*3540*/  MOV R34, 0x3560 ;  /* 0x0000356000227802 */ /* 0x000fe40000000f00 */
[----:B------:R-:W-:Y:S05]  /*3550*/  CALL.REL.NOINC `($__internal_129_$__cuda_sm70_shflsync_bfly_p) ;  /* 0x0000007000007944 */ /* 0x000fea0003c00000 */
[----:B------:R-:W-:Y:S01]  /*3560*/  HFMA2.MMA R122, -RZ, RZ, 0, 9.5367431640625e-07 ;  /* 0x00000010ff7a7435 */ /* 0x000fe200000001ff */
[----:B-1----:R-:W-:Y:S01]  /*3570*/  FADD.FTZ R50, R50, R33 ;  /* 0x0000002132327221 */ /* 0x002fe20000010000 */
[----:B------:R-:W-:Y:S02]  /*3580*/  MOV R35, 0x1f ;  /* 0x0000001f00237802 */ /* 0x000fe40000000f00 */
[----:B------:R-:W-:-:S02]  /*3590*/  MOV R33, 0xffffffff ;  /* 0xffffffff00217802 */ /* 0x000fc40000000f00 */
[----:B------:R-:W-:Y:S02]  /*35a0*/  MOV R34, 0x35c0 ;  /* 0x000035c000227802 */ /* 0x000fe40000000f00 */
[----:B------:R-:W-:Y:S05]  /*35b0*/  CALL.REL.NOINC `($__internal_129_$__cuda_sm70_shflsync_bfly_p) ;  /* 0x0000001000007944 */ /* 0x000fea0003c00000 */
[----:B-1----:R-:W-:Y:S05]  /*35c0*/  BRA `(.L_x_23196) ;  /* 0xffffeb4000007947 */ /* 0x002fea000383ffff */
        .weak           $__internal_129_$__cuda_sm70_shflsync_bfly_p
        .type           $__internal_129_$__cuda_sm70_shflsync_bfly_p,@function
        .size           $__internal_129_$__cuda_sm70_shflsync_bfly_p,(.L_x_29193 - $__internal_129_$__cuda_sm70_shflsync_bfly_p)
$__internal_129_$__cuda_sm70_shflsync_bfly_p:
[----:B------:R-:W-:Y:S04]  /*35d0*/  WARPSYNC R33 ;  /* 0x0000002100007348 */ /* 0x000fe80003800000 */
[----:B------:R0:W1:Y:S02]  /*35e0*/  SHFL.BFLY PT, R33, R50, R122, R35 ;  /* 0x0c00007a32217389 */ /* 0x00006400000e0023 */
[----:B0-----:R-:W-:-:S06]  /*35f0*/  HFMA2.MMA R35, -RZ, RZ, 0, 0 ;  /* 0x00000000ff237435 */ /* 0x001fcc00000001ff */
[----:B------:R-:W-:Y:S05]  /*3600*/  RET.REL.NODEC R34 `(_ZN10layer_norm13ln_fwd_kernelINS_13Kernel_traitsI6__halfffffjLj8192ELj1ELj1ELj8ELj16ENS_18Kernel_traits_baseILj8192ES2_ffffjLj256EEEEELb0ELb0ELb0ELb1EEEvNS_9FwdParamsE) ;  /* 0xffffc9f022007950 */ /* 0x000fea0003c3ffff */
.L_x_23197:
        /* <DEDUP_REMOVED lines=15> */
.L_x_29193:


//--------------------- .text._ZN10layer_norm13ln_fwd_kernelINS_13Kernel_traitsI6__halfffffjLj8192ELj1ELj1ELj8ELj16ENS_18Kernel_traits_baseILj8192ES2_ffffjLj256EEEEELb0ELb0ELb1ELb0EEEvNS_9FwdParamsE --------------------------
	.section	.text._ZN10layer_norm13ln_fwd_kernelINS_13Kernel_traitsI6__halfffffjLj8192ELj1ELj1ELj8ELj16ENS_18Kernel_traits_baseILj8192ES2_ffffjLj256EEEEELb0ELb0ELb1ELb0EEEvNS_9FwdParamsE,"ax",@progbits
	.sectioninfo	@"SHI_REGISTERS=128"
	.align	128
        .global         _ZN10layer_norm13ln_fwd_kernelINS_13Kernel_traitsI6__halfffffjLj8192ELj1ELj1ELj8ELj16ENS_18Kernel_traits_baseILj8192ES2_ffffjLj256EEEEELb0ELb0ELb1ELb0EEEvNS_9FwdParamsE
        .type           _ZN10layer_norm13ln_fwd_kernelINS_13Kernel_traitsI6__halfffffjLj8192ELj1ELj1ELj8ELj16ENS_18Kernel_traits_baseILj8192ES2_ffffjLj256EEEEELb0ELb0ELb1ELb0EEEvNS_9FwdParamsE,@function
        .size           _ZN10layer_norm13ln_fwd_kernelINS_13Kernel_traitsI6__halfffffjLj8192ELj1ELj1ELj8ELj16ENS_18Kernel_traits_baseILj8192ES2_ffffjLj256EEEEELb0ELb0ELb1ELb0EEEvNS_9FwdParamsE,(.L_x_29194 - _ZN10layer_norm13ln_fwd_kernelINS_13Kernel_traitsI6__halfffffjLj8192ELj1ELj1ELj8ELj16ENS_18Kernel_traits_baseILj8192ES2_ffffjLj256EEEEELb0ELb0ELb1ELb0EEEvNS_9FwdParamsE)
        .other          _ZN10layer_norm13ln_fwd_kernelINS_13Kernel_traitsI6__halfffffjLj8192ELj1ELj1ELj8ELj16ENS_18Kernel_traits_baseILj8192ES2_ffffjLj256EEEEELb0ELb0ELb1ELb0EEEvNS_9FwdParamsE,@"STO_CUDA_ENTRY STV_DEFAULT"
_ZN10layer_norm13ln_fwd_kernelINS_13Kernel_traitsI6__halfffffjLj8192ELj1ELj1ELj8ELj16ENS_18Kernel_traits_baseILj8192ES2_ffffjLj256EEEEELb0ELb0ELb1ELb0EEEvNS_9FwdParamsE:
.text._ZN10layer_norm13ln_fwd_kernelINS_13Kernel_traitsI6__halfffffjLj8192ELj1ELj1ELj8ELj16ENS_18Kernel_traits_baseILj8192ES2_ffffjLj256EEEEELb0ELb0ELb1ELb0EEEvNS_9FwdParamsE:
        /* <DEDUP_REMOVED lines=30> */
.L_x_23199:
[----:B0-----:R-:W-:Y:S05]  /*01e0*/  BSYNC B0 ;  /* 0x0000000000007941 */ /* 0x001fea0003800000 */
.L_x_23198:
        /* <DEDUP_REMOVED lines=12> */
.L_x_23201:
[----:B0-----:R-:W-:Y:S05]  /*02b0*/  BSYNC B0 ;  /* 0x0000000000007941 */ /* 0x001fea0003800000 */
.L_x_23200:
        /* <DEDUP_REMOVED lines=12> */
.L_x_23203:
[----:B0-----:R-:W-:Y:S05]  /*0380*/  BSYNC B0 ;  /* 0x0000000000007941 */ /* 0x001fea0003800000 */
.L_x_23202:
        /* <DEDUP_REMOVED lines=12> */
.L_x_23205:
[----:B0-----:R-:W-:Y:S05]  /*0450*/  BSYNC B0 ;  /* 0x0000000000007941 */ /* 0x001fea0003800000 */
.L_x_23204:
        /* <DEDUP_REMOVED lines=12> */
.L_x_23207:
[----:B0-----:R-:W-:Y:S05]  /*0520*/  BSYNC B0 ;  /* 0x0000000000007941 */ /* 0x001fea0003800000 */
.L_x_23206:
        /* <DEDUP_REMOVED lines=14> */
.L_x_23209:
[----:B0-----:R-:W-:Y:S05]  /*0610*/  BSYNC B0 ;  /* 0x0000000000007941 */ /* 0x001fea0003800000 */
.L_x_23208:
        /* <DEDUP_REMOVED lines=14> */
.L_x_23211:
[----:B0-----:R-:W-:Y:S05]  /*0700*/  BSYNC B0 ;  /* 0x0000000000007941 */ /* 0x001fea0003800000 */
.L_x_23210:
        /* <DEDUP_REMOVED lines=13> */
.L_x_23213:
[----:B0-----:R-:W-:Y:S05]  /*07e0*/  BSYNC B0 ;  /* 0x0000000000007941 */ /* 0x001fea0003800000 */
.L_x_23212:
[----:B------:R-:W0:Y:S02]  /*07f0*/  S2UR UR6, SR_CTAID.X ;  /* 0x00000000000679c3 */ /* 0x000e240000002500 */
[----:B0-----:R-:W-:-:S04]  /*0800*/  LEA.HI R113, R108, UR6, RZ, 0x18 ;  /* 0x000000066c717c11 */ /* 0x001fc8000f8fc0ff */
[----:B------:R-:W-:-:S13]  /*0810*/  ISETP.GE.AND P1, PT, R113, c[0x0][0x164], PT ;  /* 0x0000590071007a0c */ /* 0x000fda0003f26270 */
[----:B------:R-:W-:Y:S05]  /*0820*/  @P1 EXIT ;  /* 0x000000000000194d */ /* 0x000fea0003800000 */
[----:B------:R-:W-:Y:S01]  /*0830*/  SHF.R.S32.HI R0, RZ, 0x2, R0 ;  /* 0x00000002ff007819 */ /* 0x000fe20000011400 */
[----:B-----5:R-:W-:Y:S01]  /*0840*/  IMAD.MOV.U32 R77, RZ, RZ, R12 ;  /* 0x000000ffff4d7224 */ /* 0x020fe200078e000c */
[----:B------:R-:W-:Y:S01]  /*0850*/  LOP3.LUT R17, R108, 0xe0, RZ, 0xc0, !PT ;  /* 0x000000e06c117812 */ /* 0x000fe200078ec0ff */
[----:B------:R-:W-:Y:S01]  /*0860*/  HFMA2.MMA R110, -RZ, RZ, 0, 5.9604644775390625e-08 ;  /* 0x00000001ff6e7435 */ /* 0x000fe200000001ff */
[----:B------:R-:W-:Y:S01]  /*0870*/  LOP3.LUT R16, R0, 0xff, RZ, 0xc0, !PT ;  /* 0x000000ff00107812 */ /* 0x000fe200078ec0ff */
[----:B------:R-:W-:Y:S01]  /*0880*/  HADD2.F32 R102, -RZ, R107.H0_H0 ;  /* 0x2000006bff667230 */ /* 0x000fe20000004100 */
[----:B------:R-:W-:Y:S01]  /*0890*/  SHF.R.U32.HI R0, RZ, 0x3, R0 ;  /* 0x00000003ff007819 */ /* 0x000fe20000011600 */
[----:B------:R-:W-:Y:S01]  /*08a0*/  HADD2.F32 R94, -RZ, R99.H0_H0 ;  /* 0x20000063ff5e7230 */ /* 0x000fe20000004100 */
[----:B------:R-:W-:Y:S01]  /*08b0*/  IADD3 R17, R16, -R17, RZ ;  /* 0x8000001110117210 */ /* 0x000fe20007ffe0ff */
[----:B------:R-:W-:Y:S01]  /*08c0*/  HADD2.F32 R77, -RZ, R77.H0_H0 ;  /* 0x2000004dff4d7230 */ /* 0x000fe20000004100 */
[----:B------:R-:W-:Y:S01]  /*08d0*/  LOP3.LUT R0, R0, 0x1fffffe0, RZ, 0xc0, !PT ;  /* 0x1fffffe000007812 */ /* 0x000fe200078ec0ff */
[----:B------:R-:W-:Y:S01]  /*08e0*/  ULDC.U8 UR6, c[0x0][0x1f0] ;  /* 0x00007c0000067ab9 */ /* 0x000fe20000000000 */
[----:B------:R-:W-:-:S02]  /*08f0*/  IMNMX R17, RZ, R17, !PT ;  /* 0x00000011ff117217 */ /* 0x000fc40007800200 */
[----:B------:R-:W-:Y:S02]  /*0900*/  MOV R109, R18 ;  /* 0x00000012006d7202 */ /* 0x000fe40000000f00 */
[----:B------:R-:W-:Y:S02]  /*0910*/  IMNMX R17, R17, 0x20, PT ;  /* 0x0000002011117817 */ /* 0x000fe40003800200 */
[----:B------:R-:W-:Y:S01]  /*0920*/  SHF.R.U64 R42, R18, 0x10, R19 ;  /* 0x00000010122a7819 */ /* 0x000fe20000001213 */
[----:B------:R-:W-:Y:S01]  /*0930*/  HADD2.F32 R109, -RZ, R109.H0_H0 ;  /* 0x2000006dff6d7230 */ /* 0x000fe20000004100 */
[----:B------:R-:W-:Y:S02]  /*0940*/  IADD3 R29, R17, R0, RZ ;  /* 0x00000000111d7210 */ /* 0x000fe40007ffe0ff */
[----:B------:R-:W-:Y:S02]  /*0950*/  SHF.L.U32 R18, R108, 0x5, RZ ;  /* 0x000000056c127819 */ /* 0x000fe400000006ff */
[----:B------:R-:W-:-:S02]  /*0960*/  SHF.L.U32 R29, R29, 0x2, RZ ;  /* 0x000000021d1d7819 */ /* 0x000fc400000006ff */
[----:B------:R-:W-:Y:S02]  /*0970*/  MOV R105, R19 ;  /* 0x0000001300697202 */ /* 0x000fe40000000f00 */
[----:B------:R-:W-:Y:S02]  /*0980*/  SHF.R.U32.HI R103, RZ, 0x10, R19 ;  /* 0x00000010ff677819 */ /* 0x000fe40000011613 */
[----:B------:R-:W0:Y:S01]  /*0990*/  I2F.U32 R29, R29 ;  /* 0x0000001d001d7306 */ /* 0x000e220000201000 */
[----:B------:R-:W-:Y:S01]  /*09a0*/  LOP3.LUT R19, R18, 0x3e0, RZ, 0xc0, !PT ;  /* 0x000003e012137812 */ /* 0x000fe200078ec0ff */
[----:B------:R-:W-:Y:S01]  /*09b0*/  HADD2.F32 R105, -RZ, R105.H0_H0 ;  /* 0x20000069ff697230 */ /* 0x000fe20000004100 */
[----:B------:R-:W-:Y:S01]  /*09c0*/  MOV R101, R20 ;  /* 0x0000001400657202 */ /* 0x000fe20000000f00 */
[----:B------:R-:W-:Y:S01]  /*09d0*/  HADD2.F32 R103, -RZ, R103.H0_H0 ;  /* 0x20000067ff677230 */ /* 0x000fe20000004100 */
[----:B------:R-:W-:Y:S02]  /*09e0*/  IADD3 R19, R16, -R19, RZ ;  /* 0x8000001310137210 */ /* 0x000fe40007ffe0ff */
[----:B------:R-:W-:Y:S01]  /*09f0*/  SHF.R.U64 R41, R20, 0x10, R21 ;  /* 0x0000001014297819 */ /* 0x000fe20000001215 */
[----:B------:R-:W-:Y:S01]  /*0a00*/  IMAD.MOV.U32 R20, RZ, RZ, R22 ;  /* 0x000000ffff147224 */ /* 0x000fe200078e0016 */
[----:B------:R-:W-:Y:S01]  /*0a10*/  IMNMX R19, RZ, R19, !PT ;  /* 0x00000013ff137217 */ /* 0x000fe20007800200 */
[----:B------:R-:W-:Y:S01]  /*0a20*/  HADD2.F32 R101, -RZ, R101.H0_H0 ;  /* 0x20000065ff657230 */ /* 0x000fe20000004100 */
[----:B------:R-:W-:-:S02]  /*0a30*/  MOV R97, R21 ;  /* 0x0000001500617202 */ /* 0x000fc40000000f00 */
[----:B------:R-:W-:Y:S02]  /*0a40*/  SHF.R.U32.HI R92, RZ, 0x10, R21 ;  /* 0x00000010ff5c7819 */ /* 0x000fe40000011615 */
[----:B------:R-:W-:Y:S01]  /*0a50*/  IMNMX R19, R19, 0x20, PT ;  /* 0x0000002013137817 */ /* 0x000fe20003800200 */
[----:B0-----:R0:W1:Y:S01]  /*0a60*/  MUFU.RCP R112, R29 ;  /* 0x0000001d00707308 */ /* 0x0010620000001000 */
[--C-:B------:R-:W-:Y:S01]  /*0a70*/  SHF.R.U64 R40, R22, 0x10, R23.reuse ;  /* 0x0000001016287819 */ /* 0x100fe20000001217 */
[----:B------:R-:W-:Y:S01]  /*0a80*/  HADD2.F32 R97, -RZ, R97.H0_H0 ;  /* 0x20000061ff617230 */ /* 0x000fe20000004100 */
[----:B------:R-:W-:Y:S01]  /*0a90*/  MOV R21, R23 ;  /* 0x0000001700157202 */ /* 0x000fe20000000f00 */
[----:B------:R-:W-:Y:S01]  /*0aa0*/  HADD2.F32 R92, -RZ, R92.H0_H0 ;  /* 0x2000005cff5c7230 */ /* 0x000fe20000004100 */
[----:B------:R-:W-:Y:S02]  /*0ab0*/  SHF.R.U32.HI R39, RZ, 0x10, R23 ;  /* 0x00000010ff277819 */ /* 0x000fe40000011617 */
        /* <DEDUP_REMOVED lines=10> */
[----:B------:R-:W-:-:S02]  /*0b60*/  MOV R36, R26 ;  /* 0x0000001a00247202 */ /* 0x000fc40000000f00 */
[--C-:B------:R-:W-:Y:S02]  /*0b70*/  SHF.R.U64 R22, R26, 0x10, R27.reuse ;  /* 0x000000101a167819 */ /* 0x100fe4000000121b */
        /* <DEDUP_REMOVED lines=79> */
[----:B01----:R-:W-:Y:S02]  /*1070*/  HADD2.F32 R95, -RZ, R95.H0_H0 ;  /* 0x2000005fff5f7230 */ /* 0x003fe40000004100 */
.L_x_23313:
[----:B------:R-:W-:-:S05]  /*1080*/  MOV R64, 0x4 ;  /* 0x0000000400407802 */ /* 0x000fca0000000f00 */
[----:B------:R-:W-:-:S05]  /*1090*/  IMAD.WIDE R116, R113, R64, c[0x0][0x1d0] ;  /* 0x0000740071747625 */ /* 0x000fca00078e0240 */
[----:B------:R0:W2:Y:S01]  /*10a0*/  LDG.E R67, [R116.64] ;  /* 0x0000000474437981 */ /* 0x0000a2000c1e1900 */
[----:B------:R-:W-:-:S05]  /*10b0*/  IMAD.WIDE R64, R113, R64, c[0x0][0x1d8] ;  /* 0x0000760071407625 */ /* 0x000fca00078e0240 */
[----:B------:R1:W5:Y:S01]  /*10c0*/  LDG.E R66, [R64.64] ;  /* 0x0000000440427981 */ /* 0x000362000c1e1900 */
[----:B------:R-:W-:Y:S01]  /*10d0*/  IMAD R115, R113, c[0x0][0x168], RZ ;  /* 0x00005a0071737a24 */ /* 0x000fe200078e02ff */
[----:B------:R-:W-:Y:S01]  /*10e0*/  BSSY B0, `(.L_x_23214) ;  /* 0x000003c000007945 */ /* 0x000fe20003800000 */
[----:B0-----:R-:W-:Y:S02]  /*10f0*/  LOP3.LUT R117, R108, 0xff, RZ, 0xc0, !PT ;  /* 0x000000ff6c757812 */ /* 0x001fe400078ec0ff */
        /* <DEDUP_REMOVED lines=12> */
[----:B-1----:R-:W-:-:S04]  /*11c0*/  ISETP.NE.U32.AND P2, PT, RZ, c[0x0][0x180], PT ;  /* 0x00006000ff007a0c */ /* 0x002fc80003f45070 */
[----:B------:R-:W-:-:S13]  /*11d0*/  ISETP.NE.AND.EX P2, PT, RZ, c[0x0][0x184], PT, P2 ;  /* 0x00006100ff007a0c */ /* 0x000fda0003f45320 */
[----:B------:R-:W-:-:S05]  /*11e0*/  @P2 MOV R64, 0x10 ;  /* 0x0000001000402802 */ /* 0x000fca0000000f00 */
[----:B------:R-:W-:-:S05]  /*11f0*/  @P2 IMAD.WIDE.U32 R64, R117, R64, c[0x0][0x180] ;  /* 0x0000600075402625 */ /* 0x000fca00078e0040 */
[----:B------:R0:W2:Y:S01]  /*1200*/  @P2 LDG.E.128 R24, [R64.64] ;  /* 0x0000000440182981 */ /* 0x0000a2000c1e1d00 */
[----:B------:R-:W-:Y:S02]  /*1210*/  ISETP.GT.AND P3, PT, R67, RZ, PT ;  /* 0x000000ff4300720c */ /* 0x000fe40003f64270 */
[----:B0-----:R-:W-:-:S11]  /*1220*/  @P1 MOV R64, 0x10 ;  /* 0x0000001000401802 */ /* 0x001fd60000000f00 */
        /* <DEDUP_REMOVED lines=16> */
[----:B0----5:R-:W-:-:S04]  /*1330*/  FMUL.FTZ R28, R32, c[0x0][0x1ec] ;  /* 0x00007b00201c7a20 */ /* 0x021fc80000410000 */
[----:B------:R-:W-:Y:S02]  /*1340*/  @P2 FADD.FTZ R28, R24, R28 ;  /* 0x0000001c181c2221 */ /* 0x000fe40000010000 */
.L_x_23217:
[----:B0-----:R-:W-:Y:S05]  /*1350*/  BSYNC B1 ;  /* 0x0000000000017941 */ /* 0x001fea0003800000 */
.L_x_23216:
[----:B------:R-:W-:Y:S01]  /*1360*/  BSSY B1, `(.L_x_23218) ;  /* 0x0000004000017945 */ /* 0x000fe20003800000 */
[----:B------:R-:W-:Y:S05]  /*1370*/  @!P3 BRA `(.L_x_23219) ;  /* 0x000000200000b947 */ /* 0x000fea0003800000 */
[----:B-----5:R-:W-:-:S04]  /*1380*/  FMUL.FTZ R29, R33, c[0x0][0x1ec] ;  /* 0x00007b00211d7a20 */ /* 0x020fc80000410000 */
[----:B------:R-:W-:Y:S02]  /*1390*/  @P2 FADD.FTZ R29, R25, R29 ;  /* 0x0000001d191d2221 */ /* 0x000fe40000010000 */
.L_x_23219:
[----:B------:R-:W-:Y:S05]  /*13a0*/  BSYNC B1 ;  /* 0x0000000000017941 */ /* 0x000fea0003800000 */
.L_x_23218:
[----:B------:R-:W-:Y:S01]  /*13b0*/  BSSY B1, `(.L_x_23220) ;  /* 0x0000004000017945 */ /* 0x000fe20003800000 */
[----:B------:R-:W-:Y:S05]  /*13c0*/  @!P3 BRA `(.L_x_23221) ;  /* 0x000000200000b947 */ /* 0x000fea0003800000 */
[----:B-----5:R-:W-:-:S04]  /*13d0*/  FMUL.FTZ R30, R34, c[0x0][0x1ec] ;  /* 0x00007b00221e7a20 */ /* 0x020fc80000410000 */
[----:B------:R-:W-:Y:S02]  /*13e0*/  @P2 FADD.FTZ R30, R26, R30 ;  /* 0x0000001e1a1e2221 */ /* 0x000fe40000010000 */
.L_x_23221:
[----:B------:R-:W-:Y:S05]  /*13f0*/  BSYNC B1 ;  /* 0x0000000000017941 */ /* 0x000fea0003800000 */
.L_x_23220:
[----:B------:R-:W-:Y:S01]  /*1400*/  BSSY B1, `(.L_x_23222) ;  /* 0x0000004000017945 */ /* 0x000fe20003800000 */
[----:B------:R-:W-:Y:S05]  /*1410*/  @!P3 BRA `(.L_x_23223) ;  /* 0x000000200000b947 */ /* 0x000fea0003800000 */
[----:B-----5:R-:W-:-:S04]  /*1420*/  FMUL.FTZ R31, R35, c[0x0][0x1ec] ;  /* 0x00007b00231f7a20 */ /* 0x020fc80000410000 */
[----:B------:R-:W-:Y:S02]  /*1430*/  @P2 FADD.FTZ R31, R27, R31 ;  /* 0x0000001f1b1f2221 */ /* 0x000fe40000010000 */
.L_x_23223:
[----:B------:R-:W-:Y:S05]  /*1440*/  BSYNC B1 ;  /* 0x0000000000017941 */ /* 0x000fea0003800000 */
.L_x_23222:
[----:B------:R-:W-:Y:S01]  /*1450*/  HFMA2.MMA R64, -RZ, RZ, 0, 9.5367431640625e-07 ;  /* 0x00000010ff407435 */ /* 0x000fe200000001ff */
[----:B------:R-:W-:-:S09]  /*1460*/  IADD3 R115, R115, 0x100, RZ ;  /* 0x0000010073737810 */ /* 0x000fd20007ffe0ff */
[C---:B------:R-:W-:Y:S01]  /*1470*/  IMAD.WIDE.U32 R64, R117.reuse, R64, c[0x0][0x188] ;  /* 0x0000620075407625 */ /* 0x040fe200078e0040 */
[----:B------:R-:W-:-:S04]  /*1480*/  IADD3 R117, R117, 0x100, RZ ;  /* 0x0000010075757810 */ /* 0x000fc80007ffe0ff */
[----:B------:R0:W-:Y:S03]  /*1490*/  STG.E.128 [R64.64], R28 ;  /* 0x0000001c40007986 */ /* 0x0001e6000c101d04 */
.L_x_23215:
[----:B-1----:R-:W-:Y:S05]  /*14a0*/  BSYNC B0 ;  /* 0x0000000000007941 */ /* 0x002fea0003800000 */
.L_x_23214:
        /* <DEDUP_REMOVED lines=8> */
[----:B------:R-:W-:Y:S01]  /*1530*/  ISETP.GT.AND P3, PT, R67, RZ, PT ;  /* 0x000000ff4300720c */ /* 0x000fe20003f64270 */
[----:B0-----:R-:W-:-:S04]  /*1540*/  @P1 IMAD.MOV.U32 R64, RZ, RZ, 0x10 ;  /* 0x00000010ff401424 */ /* 0x001fc800078e00ff */
[----:B------:R-:W-:-:S08]  /*1550*/  @P1 IMAD.WIDE.U32 R64, R115, R64, c[0x0][0x170] ;  /* 0x00005c0073401625 */ /* 0x000fd000078e0040 */
[----:B------:R-:W-:Y:S01]  /*1560*/  @!P3 ISETP.NE.U32.AND P4, PT, RZ, c[0x0][0x180], PT ;  /* 0x00006000ff00ba0c */ /* 0x000fe20003f85070 */
[----:B-----5:R0:W5:Y:S03]  /*1570*/  @P1 LDG.E.128 R32, [R64.64] ;  /* 0x0000000440201981 */ /* 0x020166000c1e1d00 */
[----:B------:R-:W-:Y:S01]  /*1580*/  @!P3 ISETP.NE.AND.EX P4, PT, RZ, c[0x0][0x184], PT, P4 ;  /* 0x00006100ff00ba0c */ /* 0x000fe20003f85340 */
[----:B------:R-:W-:Y:S03]  /*1590*/  BSSY B1, `(.L_x_23226) ;  /* 0x000000e000017945 */ /* 0x000fe60003800000 */
        /* <DEDUP_REMOVED lines=13> */
.L_x_23227:
[----:B0-----:R-:W-:Y:S05]  /*1670*/  BSYNC B1 ;  /* 0x0000000000017941 */ /* 0x001fea0003800000 */
.L_x_23226:
[----:B------:R-:W-:Y:S01]  /*1680*/  BSSY B1, `(.L_x_23228) ;  /* 0x0000004000017945 */ /* 0x000fe20003800000 */
[----:B------:R-:W-:Y:S05]  /*1690*/  @!P3 BRA `(.L_x_23229) ;  /* 0x000000200000b947 */ /* 0x000fea0003800000 */
[----:B-----5:R-:W-:-:S04]  /*16a0*/  FMUL.FTZ R37, R33, c[0x0][0x1ec] ;  /* 0x00007b0021257a20 */ /* 0x020fc80000410000 */
[----:B------:R-:W-:Y:S02]  /*16b0*/  @P2 FADD.FTZ R37, R25, R37 ;  /* 0x0000002519252221 */ /* 0x000fe40000010000 */
.L_x_23229:
[----:B------:R-:W-:Y:S05]  /*16c0*/  BSYNC B1 ;  /* 0x0000000000017941 */ /* 0x000fea0003800000 */
.L_x_23228:
[----:B------:R-:W-:Y:S01]  /*16d0*/  BSSY B1, `(.L_x_23230) ;  /* 0x0000004000017945 */ /* 0x000fe20003800000 */
[----:B------:R-:W-:Y:S05]  /*16e0*/  @!P3 BRA `(.L_x_23231) ;  /* 0x000000200000b947 */ /* 0x000fea0003800000 */
[----:B-----5:R-:W-:-:S04]  /*16f0*/  FMUL.FTZ R38, R34, c[0x0][0x1ec] ;  /* 0x00007b0022267a20 */ /* 0x020fc80000410000 */
[----:B------:R-:W-:Y:S02]  /*1700*/  @P2 FADD.FTZ R38, R26, R38 ;  /* 0x000000261a262221 */ /* 0x000fe40000010000 */
.L_x_23231:
[----:B------:R-:W-:Y:S05]  /*1710*/  BSYNC B1 ;  /* 0x0000000000017941 */ /* 0x000fea0003800000 */
.L_x_23230:
[----:B------:R-:W-:Y:S01]  /*1720*/  BSSY B1, `(.L_x_23232) ;  /* 0x0000004000017945 */ /* 0x000fe20003800000 */
[----:B------:R-:W-:Y:S05]  /*1730*/  @!P3 BRA `(.L_x_23233) ;  /* 0x000000200000b947 */ /* 0x000fea0003800000 */
[----:B-----5:R-:W-:-:S04]  /*1740*/  FMUL.FTZ R39, R35, c[0x0][0x1ec] ;  /* 0x00007b0023277a20 */ /* 0x020fc80000410000 */
[----:B------:R-:W-:Y:S02]  /*1750*/  @P2 FADD.FTZ R39, R27, R39 ;  /* 0x000000271b272221 */ /* 0x000fe40000010000 */
.L_x_23233:
[----:B------:R-:W-:Y:S05]  /*1760*/  BSYNC B1 ;  /* 0x0000000000017941 */ /* 0x000fea0003800000 */
.L_x_23232:
[----:B------:R-:W-:Y:S01]  /*1770*/  HFMA2.MMA R64, -RZ, RZ, 0, 9.5367431640625e-07 ;  /* 0x00000010ff407435 */ /* 0x000fe200000001ff */
[----:B------:R-:W-:-:S09]  /*1780*/  IADD3 R115, R115, 0x100, RZ ;  /* 0x0000010073737810 */ /* 0x000fd20007ffe0ff */
[C---:B------:R-:W-:Y:S01]  /*1790*/  IMAD.WIDE.U32 R64, R117.reuse, R64, c[0x0][0x188] ;  /* 0x0000620075407625 */ /* 0x040fe200078e0040 */
[----:B------:R-:W-:-:S04]  /*17a0*/  IADD3 R117, R117, 0x100, RZ ;  /* 0x0000010075757810 */ /* 0x000fc80007ffe0ff */
[----:B------:R0:W-:Y:S03]  /*17b0*/  STG.E.128 [R64.64], R36 ;  /* 0x0000002440007986 */ /* 0x0001e6000c101d04 */
.L_x_23225:
[----:B------:R-:W-:Y:S05]  /*17c0*/  BSYNC B0 ;  /* 0x0000000000007941 */ /* 0x000fea0003800000 */
.L_x_23224:
        /* <DEDUP_REMOVED lines=8> */
[----:B------:R-:W-:Y:S02]  /*1850*/  ISETP.GT.AND P3, PT, R67, RZ, PT ;  /* 0x000000ff4300720c */ /* 0x000fe40003f64270 */
[----:B0-----:R-:W-:-:S11]  /*1860*/  @P1 MOV R64, 0x10 ;  /* 0x0000001000401802 */ /* 0x001fd60000000f00 */
        /* <DEDUP_REMOVED lines=18> */
.L_x_23237:
[----:B0-----:R-:W-:Y:S05]  /*1990*/  BSYNC B1 ;  /* 0x0000000000017941 */ /* 0x001fea0003800000 */
.L_x_23236:
[----:B------:R-:W-:Y:S01]  /*19a0*/  BSSY B1, `(.L_x_23238) ;  /* 0x0000004000017945 */ /* 0x000fe20003800000 */
[----:B------:R-:W-:Y:S05]  /*19b0*/  @!P3 BRA `(.L_x_23239) ;  /* 0x000000200000b947 */ /* 0x000fea0003800000 */
[----:B-----5:R-:W-:-:S04]  /*19c0*/  FMUL.FTZ R41, R33, c[0x0][0x1ec] ;  /* 0x00007b0021297a20 */ /* 0x020fc80000410000 */
[----:B------:R-:W-:Y:S02]  /*19d0*/  @P2 FADD.FTZ R41, R25, R41 ;  /* 0x0000002919292221 */ /* 0x000fe40000010000 */
.L_x_23239:
[----:B------:R-:W-:Y:S05]  /*19e0*/  BSYNC B1 ;  /* 0x0000000000017941 */ /* 0x000fea0003800000 */
.L_x_23238:
[----:B------:R-:W-:Y:S01]  /*19f0*/  BSSY B1, `(.L_x_23240) ;  /* 0x0000004000017945 */ /* 0x000fe20003800000 */
[----:B------:R-:W-:Y:S05]  /*1a00*/  @!P3 BRA `(.L_x_23241) ;  /* 0x000000200000b947 */ /* 0x000fea0003800000 */
[----:B-----5:R-:W-:-:S04]  /*1a10*/  FMUL.FTZ R42, R34, c[0x0][0x1ec] ;  /* 0x00007b00222a7a20 */ /* 0x020fc80000410000 */
[----:B------:R-:W-:Y:S02]  /*1a20*/  @P2 FADD.FTZ R42, R26, R42 ;  /* 0x0000002a1a2a2221 */ /* 0x000fe40000010000 */
.L_x_23241:
[----:B------:R-:W-:Y:S05]  /*1a30*/  BSYNC B1 ;  /* 0x0000000000017941 */ /* 0x000fea0003800000 */
.L_x_23240:
[----:B------:R-:W-:Y:S01]  /*1a40*/  BSSY B1, `(.L_x_23242) ;  /* 0x0000004000017945 */ /* 0x000fe20003800000 */
[----:B------:R-:W-:Y:S05]  /*1a50*/  @!P3 BRA `(.L_x_23243) ;  /* 0x000000200000b947 */ /* 0x000fea0003800000 */
[----:B-----5:R-:W-:-:S04]  /*1a60*/  FMUL.FTZ R43, R35, c[0x0][0x1ec] ;  /* 0x00007b00232b7a20 */ /* 0x020fc80000410000 */
[----:B------:R-:W-:Y:S02]  /*1a70*/  @P2 FADD.FTZ R43, R27, R43 ;  /* 0x0000002b1b2b2221 */ /* 0x000fe40000010000 */
.L_x_23243:
[----:B------:R-:W-:Y:S05]  /*1a80*/  BSYNC B1 ;  /* 0x0000000000017941 */ /* 0x000fea0003800000 */
.L_x_23242:
[----:B------:R-:W-:Y:S01]  /*1a90*/  HFMA2.MMA R64, -RZ, RZ, 0, 9.5367431640625e-07 ;  /* 0x00000010ff407435 */ /* 0x000fe200000001ff */
[----:B------:R-:W-:-:S09]  /*1aa0*/  IADD3 R115, R115, 0x100, RZ ;  /* 0x0000010073737810 */ /* 0x000fd20007ffe0ff */
[C---:B------:R-:W-:Y:S01]  /*1ab0*/  IMAD.WIDE.U32 R64, R117.reuse, R64, c[0x0][0x188] ;  /* 0x0000620075407625 */ /* 0x040fe200078e0040 */
[----:B------:R-:W-:-:S04]  /*1ac0*/  IADD3 R117, R117, 0x100, RZ ;  /* 0x0000010075757810 */ /* 0x000fc80007ffe0ff */
[----:B------:R0:W-:Y:S03]  /*1ad0*/  STG.E.128 [R64.64], R40 ;  /* 0x0000002840007986 */ /* 0x0001e6000c101d04 */
.L_x_23235:
[----:B------:R-:W-:Y:S05]  /*1ae0*/  BSYNC B0 ;  /* 0x0000000000007941 */ /* 0x000fea0003800000 */
.L_x_23234:
        /* <DEDUP_REMOVED lines=28> */
.L_x_23247:
[----:B0-----:R-:W-:Y:S05]  /*1cb0*/  BSYNC B1 ;  /* 0x0000000000017941 */ /* 0x001fea0003800000 */
.L_x_23246:
[----:B------:R-:W-:Y:S01]  /*1cc0*/  BSSY B1, `(.L_x_23248) ;  /* 0x0000004000017945 */ /* 0x000fe20003800000 */
[----:B------:R-:W-:Y:S05]  /*1cd0*/  @!P3 BRA `(.L_x_23249) ;  /* 0x000000200000b947 */ /* 0x000fea0003800000 */
[----:B-----5:R-:W-:-:S04]  /*1ce0*/  FMUL.FTZ R45, R33, c[0x0][0x1ec] ;  /* 0x00007b00212d7a20 */ /* 0x020fc80000410000 */
[----:B------:R-:W-:Y:S02]  /*1cf0*/  @P2 FADD.FTZ R45, R25, R45 ;  /* 0x0000002d192d2221 */ /* 0x000fe40000010000 */
.L_x_23249:
[----:B------:R-:W-:Y:S05]  /*1d00*/  BSYNC B1 ;  /* 0x0000000000017941 */ /* 0x000fea0003800000 */
.L_x_23248:
[----:B------:R-:W-:Y:S01]  /*1d10*/  BSSY B1, `(.L_x_23250) ;  /* 0x0000004000017945 */ /* 0x000fe20003800000 */
[----:B------:R-:W-:Y:S05]  /*1d20*/  @!P3 BRA `(.L_x_23251) ;  /* 0x000000200000b947 */ /* 0x000fea0003800000 */
[----:B-----5:R-:W-:-:S04]  /*1d30*/  FMUL.FTZ R46, R34, c[0x0][0x1ec] ;  /* 0x00007b00222e7a20 */ /* 0x020fc80000410000 */
[----:B------:R-:W-:Y:S02]  /*1d40*/  @P2 FADD.FTZ R46, R26, R46 ;  /* 0x0000002e1a2e2221 */ /* 0x000fe40000010000 */
.L_x_23251:
[----:B------:R-:W-:Y:S05]  /*1d50*/  BSYNC B1 ;  /* 0x0000000000017941 */ /* 0x000fea0003800000 */
.L_x_23250:
[----:B------:R-:W-:Y:S01]  /*1d60*/  BSSY B1, `(.L_x_23252) ;  /* 0x0000004000017945 */ /* 0x000fe20003800000 */
[----:B------:R-:W-:Y:S05]  /*1d70*/  @!P3 BRA `(.L_x_23253) ;  /* 0x000000200000b947 */ /* 0x000fea0003800000 */
[----:B-----5:R-:W-:-:S04]  /*1d80*/  FMUL.FTZ R47, R35, c[0x0][0x1ec] ;  /* 0x00007b00232f7a20 */ /* 0x020fc80000410000 */
[----:B------:R-:W-:Y:S02]  /*1d90*/  @P2 FADD.FTZ R47, R27, R47 ;  /* 0x0000002f1b2f2221 */ /* 0x000fe40000010000 */
.L_x_23253:
[----:B------:R-:W-:Y:S05]  /*1da0*/  BSYNC B1 ;  /* 0x0000000000017941 */ /* 0x000fea0003800000 */
.L_x_23252:
[----:B------:R-:W-:Y:S01]  /*1db0*/  HFMA2.MMA R64, -RZ, RZ, 0, 9.5367431640625e-07 ;  /* 0x00000010ff407435 */ /* 0x000fe200000001ff */
[----:B------:R-:W-:-:S09]  /*1dc0*/  IADD3 R115, R115, 0x100, RZ ;  /* 0x0000010073737810 */ /* 0x000fd20007ffe0ff */
[C---:B------:R-:W-:Y:S01]  /*1dd0*/  IMAD.WIDE.U32 R64, R117.reuse, R64, c[0x0][0x188] ;  /* 0x0000620075407625 */ /* 0x040fe200078e0040 */
[----:B------:R-:W-:-:S04]  /*1de0*/  IADD3 R117, R117, 0x100, RZ ;  /* 0x0000010075757810 */ /* 0x000fc80007ffe0ff */
[----:B------:R0:W-:Y:S03]  /*1df0*/  STG.E.128 [R64.64], R44 ;  /* 0x0000002c40007986 */ /* 0x0001e6000c101d04 */
.L_x_23245:
[----:B------:R-:W-:Y:S05]  /*1e00*/  BSYNC B0 ;  /* 0x0000000000007941 */ /* 0x000fea0003800000 */
.L_x_23244:
        /* <DEDUP_REMOVED lines=28> */
.L_x_23257:
[----:B0-----:R-:W-:Y:S05]  /*1fd0*/  BSYNC B1 ;  /* 0x0000000000017941 */ /* 0x001fea0003800000 */
.L_x_23256:
[----:B------:R-:W-:Y:S01]  /*1fe0*/  BSSY B1, `(.L_x_23258) ;  /* 0x0000004000017945 */ /* 0x000fe20003800000 */
[----:B------:R-:W-:Y:S05]  /*1ff0*/  @!P3 BRA `(.L_x_23259) ;  /* 0x000000200000b947 */ /* 0x000fea0003800000 */
[----:B-----5:R-:W-:-:S04]  /*2000*/  FMUL.FTZ R49, R33, c[0x0][0x1ec] ;  /* 0x00007b0021317a20 */ /* 0x020fc80000410000 */
[----:B------:R-:W-:Y:S02]  /*2010*/  @P2 FADD.FTZ R49, R25, R49 ;  /* 0x0000003119312221 */ /* 0x000fe40000010000 */
.L_x_23259:
[----:B------:R-:W-:Y:S05]  /*2020*/  BSYNC B1 ;  /* 0x0000000000017941 */ /* 0x000fea0003800000 */
.L_x_23258:
[----:B------:R-:W-:Y:S01]  /*2030*/  BSSY B1, `(.L_x_23260) ;  /* 0x0000004000017945 */ /* 0x000fe20003800000 */
[----:B------:R-:W-:Y:S05]  /*2040*/  @!P3 BRA `(.L_x_23261) ;  /* 0x000000200000b947 */ /* 0x000fea0003800000 */
[----:B-----5:R-:W-:-:S04]  /*2050*/  FMUL.FTZ R50, R34, c[0x0][0x1ec] ;  /* 0x00007b0022327a20 */ /* 0x020fc80000410000 */
[----:B------:R-:W-:Y:S02]  /*2060*/  @P2 FADD.FTZ R50, R26, R50 ;  /* 0x000000321a322221 */ /* 0x000fe40000010000 */
.L_x_23261:
[----:B------:R-:W-:Y:S05]  /*2070*/  BSYNC B1 ;  /* 0x0000000000017941 */ /* 0x000fea0003800000 */
.L_x_23260:
[----:B------:R-:W-:Y:S01]  /*2080*/  BSSY B1, `(.L_x_23262) ;  /* 0x0000004000017945 */ /* 0x000fe20003800000 */
[----:B------:R-:W-:Y:S05]  /*2090*/  @!P3 BRA `(.L_x_23263) ;  /* 0x000000200000b947 */ /* 0x000fea0003800000 */
[----:B-----5:R-:W-:-:S04]  /*20a0*/  FMUL.FTZ R51, R35, c[0x0][0x1ec] ;  /* 0x00007b0023337a20 */ /* 0x020fc80000410000 */
[----:B------:R-:W-:Y:S02]  /*20b0*/  @P2 FADD.FTZ R51, R27, R51 ;  /* 0x000000331b332221 */ /* 0x000fe40000010000 */
.L_x_23263:
[----:B------:R-:W-:Y:S05]  /*20c0*/  BSYNC B1 ;  /* 0x0000000000017941 */ /* 0x000fea0003800000 */
.L_x_23262:
[----:B------:R-:W-:Y:S01]  /*20d0*/  HFMA2.MMA R64, -RZ, RZ, 0, 9.5367431640625e-07 ;  /* 0x00000010ff407435 */ /* 0x000fe200000001ff */
[----:B------:R-:W-:-:S09]  /*20e0*/  IADD3 R115, R115, 0x100, RZ ;  /* 0x0000010073737810 */ /* 0x000fd20007ffe0ff */
[C---:B------:R-:W-:Y:S01]  /*20f0*/  IMAD.WIDE.U32 R64, R117.reuse, R64, c[0x0][0x188] ;  /* 0x0000620075407625 */ /* 0x040fe200078e0040 */
[----:B------:R-:W-:-:S04]  /*2100*/  IADD3 R117, R117, 0x100, RZ ;  /* 0x0000010075757810 */ /* 0x000fc80007ffe0ff */
[----:B------:R0:W-:Y:S03]  /*2110*/  STG.E.128 [R64.64], R48 ;  /* 0x0000003040007986 */ /* 0x0001e6000c101d04 */
.L_x_23255:
[----:B------:R-:W-:Y:S05]  /*2120*/  BSYNC B0 ;  /* 0x0000000000007941 */ /* 0x000fea0003800000 */
.L_x_23254:
        /* <DEDUP_REMOVED lines=28> */
.L_x_23267:
[----:B0-----:R-:W-:Y:S05]  /*22f0*/  BSYNC B1 ;  /* 0x0000000000017941 */ /* 0x001fea0003800000 */
.L_x_23266:
[----:B------:R-:W-:Y:S01]  /*2300*/  BSSY B1, `(.L_x_23268) ;  /* 0x0000004000017945 */ /* 0x000fe20003800000 */
[----:B------:R-:W-:Y:S05]  /*2310*/  @!P3 BRA `(.L_x_23269) ;  /* 0x000000200000b947 */ /* 0x000fea0003800000 */
[----:B-----5:R-:W-:-:S04]  /*2320*/  FMUL.FTZ R53, R33, c[0x0][0x1ec] ;  /* 0x00007b0021357a20 */ /* 0x020fc80000410000 */
[----:B------:R-:W-:Y:S02]  /*2330*/  @P2 FADD.FTZ R53, R25, R53 ;  /* 0x0000003519352221 */ /* 0x000fe40000010000 */
.L_x_23269:
[----:B------:R-:W-:Y:S05]  /*2340*/  BSYNC B1 ;  /* 0x0000000000017941 */ /* 0x000fea0003800000 */
.L_x_23268:
[----:B------:R-:W-:Y:S01]  /*2350*/  BSSY B1, `(.L_x_23270) ;  /* 0x0000004000017945 */ /* 0x000fe20003800000 */
[----:B------:R-:W-:Y:S05]  /*2360*/  @!P3 BRA `(.L_x_23271) ;  /* 0x000000200000b947 */ /* 0x000fea0003800000 */
[----:B-----5:R-:W-:-:S04]  /*2370*/  FMUL.FTZ R54, R34, c[0x0][0x1ec] ;  /* 0x00007b0022367a20 */ /* 0x020fc80000410000 */
[----:B------:R-:W-:Y:S02]  /*2380*/  @P2 FADD.FTZ R54, R26, R54 ;  /* 0x000000361a362221 */ /* 0x000fe40000010000 */
.L_x_23271:
[----:B------:R-:W-:Y:S05]  /*2390*/  BSYNC B1 ;  /* 0x0000000000017941 */ /* 0x000fea0003800000 */
.L_x_23270:
[----:B------:R-:W-:Y:S01]  /*23a0*/  BSSY B1, `(.L_x_23272) ;  /* 0x0000004000017945 */ /* 0x000fe20003800000 */
[----:B------:R-:W-:Y:S05]  /*23b0*/  @!P3 BRA `(.L_x_23273) ;  /* 0x000000200000b947 */ /* 0x000fea0003800000 */
[----:B-----5:R-:W-:-:S04]  /*23c0*/  FMUL.FTZ R55, R35, c[0x0][0x1ec] ;  /* 0x00007b0023377a20 */ /* 0x020fc80000410000 */
[----:B------:R-:W-:Y:S02]  /*23d0*/  @P2 FADD.FTZ R55, R27, R55 ;  /* 0x000000371b372221 */ /* 0x000fe40000010000 */
.L_x_23273:
[----:B------:R-:W-:Y:S05]  /*23e0*/  BSYNC B1 ;  /* 0x0000000000017941 */ /* 0x000fea0003800000 */
.L_x_23272:
[----:B------:R-:W-:Y:S01]  /*23f0*/  IMAD.MOV.U32 R64, RZ, RZ, 0x10 ;  /* 0x00000010ff407424 */ /* 0x000fe200078e00ff */
[----:B------:R-:W-:-:S03]  /*2400*/  IADD3 R115, R115, 0x100, RZ ;  /* 0x0000010073737810 */ /* 0x000fc60007ffe0ff */
[C---:B------:R-:W-:Y:S01]  /*2410*/  IMAD.WIDE.U32 R64, R117.reuse, R64, c[0x0][0x188] ;  /* 0x0000620075407625 */ /* 0x040fe200078e0040 */
[----:B------:R-:W-:-:S04]  /*2420*/  IADD3 R117, R117, 0x100, RZ ;  /* 0x0000010075757810 */ /* 0x000fc80007ffe0ff */
[----:B------:R0:W-:Y:S03]  /*2430*/  STG.E.128 [R64.64], R52 ;  /* 0x0000003440007986 */ /* 0x0001e6000c101d04 */
.L_x_23265:
[----:B------:R-:W-:Y:S05]  /*2440*/  BSYNC B0 ;  /* 0x0000000000007941 */ /* 0x000fea0003800000 */
.L_x_23264:
        /* <DEDUP_REMOVED lines=28> */
.L_x_23277:
[----:B0-----:R-:W-:Y:S05]  /*2610*/  BSYNC B1 ;  /* 0x0000000000017941 */ /* 0x001fea0003800000 */
.L_x_23276:
[----:B------:R-:W-:Y:S01]  /*2620*/  BSSY B1, `(.L_x_23278) ;  /* 0x0000004000017945 */ /* 0x000fe20003800000 */
[----:B------:R-:W-:Y:S05]  /*2630*/  @!P3 BRA `(.L_x_23279) ;  /* 0x000000200000b947 */ /* 0x000fea0003800000 */
[----:B-----5:R-:W-:-:S04]  /*2640*/  FMUL.FTZ R57, R33, c[0x0][0x1ec] ;  /* 0x00007b0021397a20 */ /* 0x020fc80000410000 */
[----:B------:R-:W-:Y:S02]  /*2650*/  @P2 FADD.FTZ R57, R25, R57 ;  /* 0x0000003919392221 */ /* 0x000fe40000010000 */
.L_x_23279:
[----:B------:R-:W-:Y:S05]  /*2660*/  BSYNC B1 ;  /* 0x0000000000017941 */ /* 0x000fea0003800000 */
.L_x_23278:
[----:B------:R-:W-:Y:S01]  /*2670*/  BSSY B1, `(.L_x_23280) ;  /* 0x0000004000017945 */ /* 0x000fe20003800000 */
[----:B------:R-:W-:Y:S05]  /*2680*/  @!P3 BRA `(.L_x_23281) ;  /* 0x000000200000b947 */ /* 0x000fea0003800000 */
[----:B-----5:R-:W-:-:S04]  /*2690*/  FMUL.FTZ R58, R34, c[0x0][0x1ec] ;  /* 0x00007b00223a7a20 */ /* 0x020fc80000410000 */
[----:B------:R-:W-:Y:S02]  /*26a0*/  @P2 FADD.FTZ R58, R26, R58 ;  /* 0x0000003a1a3a2221 */ /* 0x000fe40000010000 */
.L_x_23281:
[----:B------:R-:W-:Y:S05]  /*26b0*/  BSYNC B1 ;  /* 0x0000000000017941 */ /* 0x000fea0003800000 */
.L_x_23280:
[----:B------:R-:W-:Y:S01]  /*26c0*/  BSSY B1, `(.L_x_23282) ;  /* 0x0000004000017945 */ /* 0x000fe20003800000 */
[----:B------:R-:W-:Y:S05]  /*26d0*/  @!P3 BRA `(.L_x_23283) ;  /* 0x000000200000b947 */ /* 0x000fea0003800000 */
[----:B-----5:R-:W-:-:S04]  /*26e0*/  FMUL.FTZ R59, R35, c[0x0][0x1ec] ;  /* 0x00007b00233b7a20 */ /* 0x020fc80000410000 */
[----:B------:R-:W-:Y:S02]  /*26f0*/  @P2 FADD.FTZ R59, R27, R59 ;  /* 0x0000003b1b3b2221 */ /* 0x000fe40000010000 */
.L_x_23283:
[----:B------:R-:W-:Y:S05]  /*2700*/  BSYNC B1 ;  /* 0x0000000000017941 */ /* 0x000fea0003800000 */
.L_x_23282:
[----:B------:R-:W-:Y:S01]  /*2710*/  HFMA2.MMA R64, -RZ, RZ, 0, 9.5367431640625e-07 ;  /* 0x00000010ff407435 */ /* 0x000fe200000001ff */
[----:B------:R-:W-:-:S09]  /*2720*/  IADD3 R115, R115, 0x100, RZ ;  /* 0x0000010073737810 */ /* 0x000fd20007ffe0ff */
[C---:B------:R-:W-:Y:S01]  /*2730*/  IMAD.WIDE.U32 R64, R117.reuse, R64, c[0x0][0x188] ;  /* 0x0000620075407625 */ /* 0x040fe200078e0040 */
[----:B------:R-:W-:-:S04]  /*2740*/  IADD3 R117, R117, 0x100, RZ ;  /* 0x0000010075757810 */ /* 0x000fc80007ffe0ff */
[----:B------:R0:W-:Y:S03]  /*2750*/  STG.E.128 [R64.64], R56 ;  /* 0x0000003840007986 */ /* 0x0001e6000c101d04 */
.L_x_23275:
[----:B------:R-:W-:Y:S05]  /*2760*/  BSYNC B0 ;  /* 0x0000000000007941 */ /* 0x000fea0003800000 */
.L_x_23274:
[----:B------:R-:W-:Y:S01]  /*2770*/  ISETP.GE.U32.AND P2, PT, R114, 0x800, PT ;  /* 0x000008007200780c */ /* 0x000fe20003f46070 */
[----:B------:R-:W-:-:S12]  /*2780*/  BSSY B0, `(.L_x_23284) ;  /* 0x000002e000007945 */ /* 0x000fd80003800000 */
[----:B------:R-:W-:Y:S05]  /*2790*/  @!P2 BRA `(.L_x_23285) ;  /* 0x000002c00000a947 */ /* 0x000fea0003800000 */
[----:B------:R-:W-:-:S05]  /*27a0*/  @P1 MOV R62, 0x10 ;  /* 0x00000010003e1802 */ /* 0x000fca0000000f00 */
[----:B------:R-:W-:-:S05]  /*27b0*/  @P1 IMAD.WIDE.U32 R62, R115, R62, c[0x0][0x170] ;  /* 0x00005c00733e1625 */ /* 0x000fca00078e003e */
[----:B-----5:R1:W5:Y:S01]  /*27c0*/  @P1 LDG.E.128 R32, [R62.64] ;  /* 0x000000043e201981 */ /* 0x020362000c1e1d00 */
[----:B------:R-:W-:-:S04]  /*27d0*/  ISETP.NE.U32.AND P1, PT, RZ, c[0x0][0x180], PT ;  /* 0x00006000ff007a0c */ /* 0x000fc80003f25070 */
[----:B------:R-:W-:-:S13]  /*27e0*/  ISETP.NE.AND.EX P1, PT, RZ, c[0x0][0x184], PT, P1 ;  /* 0x00006100ff007a0c */ /* 0x000fda0003f25310 */
[----:B0-----:R-:W-:-:S05]  /*27f0*/  @P1 MOV R64, 0x10 ;  /* 0x0000001000401802 */ /* 0x001fca0000000f00 */
[----:B------:R-:W-:-:S05]  /*2800*/  @P1 IMAD.WIDE.U32 R64, R117, R64, c[0x0][0x180] ;  /* 0x0000600075401625 */ /* 0x000fca00078e0040 */
[----:B------:R-:W2:Y:S01]  /*2810*/  @P1 LDG.E.128 R24, [R64.64] ;  /* 0x0000000440181981 */ /* 0x000ea2000c1e1d00 */
[----:B------:R-:W-:Y:S01]  /*2820*/  ISETP.GT.AND P2, PT, R67, RZ, PT ;  /* 0x000000ff4300720c */ /* 0x000fe20003f44270 */
[----:B------:R-:W-:-:S12]  /*2830*/  BSSY B1, `(.L_x_23286) ;  /* 0x0000010000017945 */ /* 0x000fd80003800000 */
[----:B------:R-:W-:-:S04]  /*2840*/  @!P2 ISETP.NE.U32.AND P3, PT, RZ, c[0x0][0x180], PT ;  /* 0x00006000ff00aa0c */ /* 0x000fc80003f65070 */
[----:B------:R-:W-:-:S04]  /*2850*/  @!P2 ISETP.NE.AND.EX P3, PT, RZ, c[0x0][0x184], PT, P3 ;  /* 0x00006100ff00aa0c */ /* 0x000fc80003f65330 */
[----:B--2---:R-:W-:Y:S02]  /*2860*/  @!P2 FSEL R61, R25, RZ, P3 ;  /* 0x000000ff193da208 */ /* 0x004fe40001800000 */
        /* <DEDUP_REMOVED lines=8> */
[----:B------:R-:W-:Y:S01]  /*28f0*/  @!P2 FSEL R60, R24, RZ, P3 ;  /* 0x000000ff183ca208 */ /* 0x000fe20001800000 */
[----:B------:R-:W-:Y:S05]  /*2900*/  @!P2 BRA `(.L_x_23287) ;  /* 0x000000200000a947 */ /* 0x000fea0003800000 */
[----:B-----5:R-:W-:-:S04]  /*2910*/  FMUL.FTZ R60, R32, c[0x0][0x1ec] ;  /* 0x00007b00203c7a20 */ /* 0x020fc80000410000 */
[----:B------:R-:W-:Y:S02]  /*2920*/  @P1 FADD.FTZ R60, R24, R60 ;  /* 0x0000003c183c1221 */ /* 0x000fe40000010000 */
.L_x_23287:
[----:B------:R-:W-:Y:S05]  /*2930*/  BSYNC B1 ;  /* 0x0000000000017941 */ /* 0x000fea0003800000 */
.L_x_23286:
[----:B------:R-:W-:Y:S01]  /*2940*/  BSSY B1, `(.L_x_23288) ;  /* 0x0000004000017945 */ /* 0x000fe20003800000 */
[----:B------:R-:W-:Y:S05]  /*2950*/  @!P2 BRA `(.L_x_23289) ;  /* 0x000000200000a947 */ /* 0x000fea0003800000 */
[----:B-----5:R-:W-:-:S04]  /*2960*/  FMUL.FTZ R61, R33, c[0x0][0x1ec] ;  /* 0x00007b00213d7a20 */ /* 0x020fc80000410000 */
[----:B------:R-:W-:Y:S02]  /*2970*/  @P1 FADD.FTZ R61, R25, R61 ;  /* 0x0000003d193d1221 */ /* 0x000fe40000010000 */
.L_x_23289:
[----:B------:R-:W-:Y:S05]  /*2980*/  BSYNC B1 ;  /* 0x0000000000017941 */ /* 0x000fea0003800000 */
.L_x_23288:
[----:B------:R-:W-:Y:S01]  /*2990*/  BSSY B1, `(.L_x_23290) ;  /* 0x0000004000017945 */ /* 0x000fe20003800000 */
[----:B------:R-:W-:Y:S05]  /*29a0*/  @!P2 BRA `(.L_x_23291) ;  /* 0x000000200000a947 */ /* 0x000fea0003800000 */
[----:B-----5:R-:W-:-:S04]  /*29b0*/  FMUL.FTZ R62, R34, c[0x0][0x1ec] ;  /* 0x00007b00223e7a20 */ /* 0x020fc80000410000 */
[----:B------:R-:W-:Y:S02]  /*29c0*/  @P1 FADD.FTZ R62, R26, R62 ;  /* 0x0000003e1a3e1221 */ /* 0x000fe40000010000 */
.L_x_23291:
[----:B------:R-:W-:Y:S05]  /*29d0*/  BSYNC B1 ;  /* 0x0000000000017941 */ /* 0x000fea0003800000 */
.L_x_23290:
[----:B------:R-:W-:Y:S01]  /*29e0*/  BSSY B1, `(.L_x_23292) ;  /* 0x0000004000017945 */ /* 0x000fe20003800000 */
[----:B------:R-:W-:Y:S05]  /*29f0*/  @!P2 BRA `(.L_x_23293) ;  /* 0x000000200000a947 */ /* 0x000fea0003800000 */
[----:B-----5:R-:W-:-:S04]  /*2a00*/  FMUL.FTZ R63, R35, c[0x0][0x1ec] ;  /* 0x00007b00233f7a20 */ /* 0x020fc80000410000 */
[----:B------:R-:W-:Y:S02]  /*2a10*/  @P1 FADD.FTZ R63, R27, R63 ;  /* 0x0000003f1b3f1221 */ /* 0x000fe40000010000 */
.L_x_23293:
[----:B------:R-:W-:Y:S05]  /*2a20*/  BSYNC B1 ;  /* 0x0000000000017941 */ /* 0x000fea0003800000 */
.L_x_23292:
[----:B------:R-:W-:-:S10]  /*2a30*/  HFMA2.MMA R64, -RZ, RZ, 0, 9.5367431640625e-07 ;  /* 0x00000010ff407435 */ /* 0x000fd400000001ff */
[----:B------:R-:W-:-:S05]  /*2a40*/  IMAD.WIDE.U32 R64, R117, R64, c[0x0][0x188] ;  /* 0x0000620075407625 */ /* 0x000fca00078e0040 */
[----:B------:R0:W-:Y:S02]  /*2a50*/  STG.E.128 [R64.64], R60 ;  /* 0x0000003c40007986 */ /* 0x0001e4000c101d04 */
.L_x_23285:
[----:B------:R-:W-:Y:S05]  /*2a60*/  BSYNC B0 ;  /* 0x0000000000007941 */ /* 0x000fea0003800000 */
.L_x_23284:
[----:B0-----:R-:W-:Y:S01]  /*2a70*/  FADD.FTZ R64, RZ, R28 ;  /* 0x0000001cff407221 */ /* 0x001fe20000010000 */
[----:B------:R-:W-:Y:S02]  /*2a80*/  ISETP.GT.U32.AND P2, PT, R114, 0x1ff, PT ;  /* 0x000001ff7200780c */ /* 0x000fe40003f44070 */
[----:B------:R-:W-:Y:S01]  /*2a90*/  LOP3.LUT P1, RZ, R110, 0xff, RZ, 0xc0, !PT ;  /* 0x000000ff6eff7812 */ /* 0x000fe2000782c0ff */
[----:B------:R-:W-:Y:S01]  /*2aa0*/  FADD.FTZ R65, R29, R64 ;  /* 0x000000401d417221 */ /* 0x000fe20000010000 */
[----:B------:R-:W-:Y:S02]  /*2ab0*/  SHF.R.U32.HI R67, RZ, 0x5, R108 ;  /* 0x00000005ff437819 */ /* 0x000fe4000001166c */
[----:B------:R-:W-:Y:S01]  /*2ac0*/  ISETP.GT.U32.AND P3, PT, R114, 0x4ff, PT ;  /* 0x000004ff7200780c */ /* 0x000fe20003f64070 */
[----:B------:R-:W-:Y:S01]  /*2ad0*/  FADD.FTZ R64, R30, R65 ;  /* 0x000000411e407221 */ /* 0x000fe20000010000 */
[----:B------:R-:W-:Y:S02]  /*2ae0*/  LOP3.LUT R67, R67, 0x7fffff8, RZ, 0xc0, !PT ;  /* 0x07fffff843437812 */ /* 0x000fe400078ec0ff */
[C---:B------:R-:W-:Y:S01]  /*2af0*/  ISETP.GT.U32.AND P4, PT, R114.reuse, 0x5ff, PT ;  /* 0x000005ff7200780c */ /* 0x040fe20003f84070 */
[----:B------:R-:W-:Y:S01]  /*2b00*/  FADD.FTZ R64, R31, R64 ;  /* 0x000000401f407221 */ /* 0x000fe20000010000 */
[----:B------:R-:W-:-:S02]  /*2b10*/  ISETP.GT.U32.AND P5, PT, R114, 0x6ff, PT ;  /* 0x000006ff7200780c */ /* 0x000fc40003fa4070 */
[----:B------:R-:W-:Y:S02]  /*2b20*/  ISETP.GT.U32.AND P6, PT, R114, 0x7ff, PT ;  /* 0x000007ff7200780c */ /* 0x000fe40003fc4070 */
[----:B------:R-:W-:Y:S02]  /*2b30*/  FSEL R65, R64, RZ, P0 ;  /* 0x000000ff40417208 */ /* 0x000fe40000000000 */
[----:B------:R-:W-:Y:S02]  /*2b40*/  @!P1 IADD3 R67, R67, 0x8, RZ ;  /* 0x0000000843439810 */ /* 0x000fe40007ffe0ff */
[----:B------:R-:W-:Y:S01]  /*2b50*/  ISETP.GT.U32.AND P1, PT, R114, 0x2ff, PT ;  /* 0x000002ff7200780c */ /* 0x000fe20003f24070 */
[----:B------:R-:W-:-:S04]  /*2b60*/  FADD.FTZ R64, R36, R65 ;  /* 0x0000004124407221 */ /* 0x000fc80000010000 */
[----:B------:R-:W-:-:S04]  /*2b70*/  FADD.FTZ R115, R37, R64 ;  /* 0x0000004025737221 */ /* 0x000fc80000010000 */
[----:B------:R-:W-:Y:S01]  /*2b80*/  FADD.FTZ R64, R38, R115 ;  /* 0x0000007326407221 */ /* 0x000fe20000010000 */
[----:B------:R-:W-:-:S03]  /*2b90*/  P2R R115, PR, RZ, 0x4 ;  /* 0x00000004ff737803 */ /* 0x000fc60000000000 */
        /* <DEDUP_REMOVED lines=27> */
[----:B------:R0:W1:Y:S02]  /*2d50*/  SHFL.BFLY PT, R120, R65, 0x1, 0x1f ;  /* 0x0c201f0041787f89 */ /* 0x00006400000e0000 */
.L_x_23314:
        /* <DEDUP_REMOVED lines=88> */
.L_x_23315:
        /* <DEDUP_REMOVED lines=14> */
[----:B------:R-:W-:Y:S03]  /*33c0*/  BSSY B0, `(.L_x_23296) ;  /* 0x00000e8000007945 */ /* 0x000fe60003800000 */
[----:B------:R-:W-:Y:S01]  /*33d0*/  I2F R124, R117 ;  /* 0x00000075007c7306 */ /* 0x000fe20000201400 */
[----:B------:R-:W1:Y:S04]  /*33e0*/  SHFL.DOWN PT, R122, R117, 0x4, 0x1f ;  /* 0x08801f00757a7f89 */ /* 0x000e6800000e0000 */
[----:B------:R1:W2:Y:S01]  /*33f0*/  @!P1 LDS.64 R64, [R67.X8] ;  /* 0x0000000043409984 */ /* 0x0002a20000008a00 */
[----:B------:R-:W-:-:S02]  /*3400*/  LOP3.LUT P1, RZ, R115, 0x1f, R108, 0xf8, !PT ;  /* 0x0000001f73ff7812 */ /* 0x000fc4000782f86c */
[----:B-1----:R-:W-:-:S11]  /*3410*/  IADD3 R67, R122, R117, RZ ;  /* 0x000000757a437210 */ /* 0x002fd60007ffe0ff */
[----:B------:R-:W-:-:S04]  /*3420*/  @!P1 LEA R120, P2, R113, c[0x0][0x1a0], 0x2 ;  /* 0x0000680071789a11 */ /* 0x000fc800078410ff */
[C---:B0-----:R-:W-:Y:S02]  /*3430*/  @!P1 LEA.HI.X R121, R113.reuse, c[0x0][0x1a4], R116, 0x2, P2 ;  /* 0x0000690071799a11 */ /* 0x041fe400010f1474 */
[----:B------:R-:W-:-:S04]  /*3440*/  @!P1 LEA R118, P2, R113, c[0x0][0x1a8], 0x2 ;  /* 0x00006a0071769a11 */ /* 0x000fc800078410ff */
[----:B------:R-:W-:Y:S02]  /*3450*/  @!P1 LEA.HI.X R119, R113, c[0x0][0x1ac], R116, 0x2, P2 ;  /* 0x00006b0071779a11 */ /* 0x000fe400010f1474 */
[----:B------:R-:W0:Y:S01]  /*3460*/  I2F R116, R122 ;  /* 0x0000007a00747306 */ /* 0x000e220000201400 */
[----:B------:R-:W-:Y:S01]  /*3470*/  ISETP.NE.AND P2, PT, RZ, UR6, PT ;  /* 0x00000006ff007c0c */ /* 0x000fe2000bf45270 */
[----:B--2---:R-:W1:Y:S02]  /*3480*/  SHFL.DOWN PT, R115, R64, 0x4, 0x1f ;  /* 0x08801f0040737f89 */ /* 0x004e6400000e0000 */
[C---:B-1----:R-:W-:Y:S02]  /*3490*/  FADD.FTZ R123, -R115.reuse, R64 ;  /* 0x00000040737b7221 */ /* 0x042fe40000010100 */
[----:B0-----:R-:W-:Y:S02]  /*34a0*/  FMUL.FTZ R125, R115, R116 ;  /* 0x00000074737d7220 */ /* 0x001fe40000410000 */
[----:B------:R-:W-:-:S02]  /*34b0*/  FMUL.FTZ R123, R123, R123 ;  /* 0x0000007b7b7b7220 */ /* 0x000fc40000410000 */
[----:B------:R-:W-:Y:S02]  /*34c0*/  FFMA.FTZ R115, R124, R64, R125 ;  /* 0x000000407c737223 */ /* 0x000fe4000001007d */
[----:B------:R-:W-:Y:S01]  /*34d0*/  FMUL.FTZ R123, R123, R124 ;  /* 0x0000007c7b7b7220 */ /* 0x000fe20000410000 */
[----:B------:R-:W0:Y:S01]  /*34e0*/  I2F R64, R67 ;  /* 0x0000004300407306 */ /* 0x000e220000201400 */
[----:B------:R-:W1:Y:S02]  /*34f0*/  SHFL.DOWN PT, R124, R65, 0x4, 0x1f ;  /* 0x08801f00417c7f89 */ /* 0x000e6400000e0000 */
[----:B------:R-:W-:-:S05]  /*3500*/  FMUL.FTZ R116, R123, R116 ;  /* 0x000000747b747220 */ /* 0x000fca0000410000 */
[----:B0-----:R-:W0:Y:S01]  /*3510*/  MUFU.RCP R122, R64 ;  /* 0x00000040007a7308 */ /* 0x001e220000001000 */
[----:B-1----:R-:W-:Y:S02]  /*3520*/  FADD.FTZ R123, R124, R65 ;  /* 0x000000417c7b7221 */ /* 0x002fe40000010000 */
[----:B------:R-:W1:Y:S02]  /*3530*/  SHFL.DOWN PT, R124, R67, 0x2, 0x1f ;  /* 0x08401f00437c7f89 */ /* 0x000e6400000e0000 */
[C---:B0-----:R-:W-:Y:S02]  /*3540*/  FFMA.FTZ R116, R122.reuse, R116, R123 ;  /* 0x000000747a747223 */ /* 0x041fe4000001007b */
[----:B------:R-:W-:-:S05]  /*3550*/  FMUL.FTZ R123, R122, R115 ;  /* 0x000000737a7b7220 */ /* 0x000fca0000410000 */
[----:B------:R-:W0:Y:S01]  /*3560*/  SHFL.DOWN PT, R122, R123, 0x2, 0x1f ;  /* 0x08401f007b7a7f89 */ /* 0x000e2200000e0000 */
[----:B-1----:R1:W0:Y:S01]  /*3570*/  I2F R117, R124 ;  /* 0x0000007c00757306 */ /* 0x0022220000201400 */
[----:B------:R-:W-:-:S05]  /*3580*/  IADD3 R115, R67, R124, RZ ;  /* 0x0000007c43737210 */ /* 0x000fca0007ffe0ff */
[----:B-1----:R-:W-:Y:S01]  /*3590*/  SHFL.DOWN PT, R124, R115, 0x1, 0x1f ;  /* 0x08201f00737c7f89 */ /* 0x002fe200000e0000 */
[----:B0-----:R-:W-:Y:S02]  /*35a0*/  FMUL.FTZ R65, R122, R117 ;  /* 0x000000757a417220 */ /* 0x001fe40000410000 */
[----:B------:R-:W-:Y:S02]  /*35b0*/  FADD.FTZ R122, R123, -R122 ;  /* 0x8000007a7b7a7221 */ /* 0x000fe40000010000 */
[----:B------:R-:W-:Y:S02]  /*35c0*/  FFMA.FTZ R65, R64, R123, R65 ;  /* 0x0000007b40417223 */ /* 0x000fe40000010041 */
[----:B------:R-:W-:-:S04]  /*35d0*/  FMUL.FTZ R125, R122, R122 ;  /* 0x0000007a7a7d7220 */ /* 0x000fc80000410000 */
[----:B------:R-:W-:Y:S02]  /*35e0*/  FMUL.FTZ R64, R64, R125 ;  /* 0x0000007d40407220 */ /* 0x000fe40000410000 */
[----:B------:R-:W0:Y:S02]  /*35f0*/  SHFL.DOWN PT, R125, R116, 0x2, 0x1f ;  /* 0x08401f00747d7f89 */ /* 0x000e2400000e0000 */
[----:B------:R-:W-:Y:S02]  /*3600*/  FMUL.FTZ R117, R64, R117 ;  /* 0x0000007540757220 */ /* 0x000fe40000410000 */
[----:B------:R-:W1:Y:S08]  /*3610*/  I2F R64, R115 ;  /* 0x0000007300407306 */ /* 0x000e700000201400 */
[----:B-1----:R-:W1:Y:S01]  /*3620*/  MUFU.RCP R122, R64 ;  /* 0x00000040007a7308 */ /* 0x002e620000001000 */
[----:B0-----:R-:W-:-:S02]  /*3630*/  FADD.FTZ R67, R116, R125 ;  /* 0x0000007d74437221 */ /* 0x001fc40000010000 */
[C---:B-1----:R-:W-:Y:S02]  /*3640*/  FMUL.FTZ R123, R122.reuse, R65 ;  /* 0x000000417a7b7220 */ /* 0x042fe40000410000 */
[----:B------:R-:W-:-:S03]  /*3650*/  FFMA.FTZ R67, R122, R117, R67 ;  /* 0x000000757a437223 */ /* 0x000fc60000010043 */
[----:B------:R-:W-:Y:S01]  /*3660*/  I2F R65, R124 ;  /* 0x0000007c00417306 */ /* 0x000fe20000201400 */
[----:B------:R-:W-:Y:S01]  /*3670*/  IMAD.IADD R117, R115, 0x1, R124 ;  /* 0x0000000173757824 */ /* 0x000fe200078e027c */
[----:B------:R-:W0:Y:S06]  /*3680*/  SHFL.DOWN PT, R122, R123, 0x1, 0x1f ;  /* 0x08201f007b7a7f89 */ /* 0x000e2c00000e0000 */
[----:B------:R-:W1:Y:S08]  /*3690*/  I2F R117, R117 ;  /* 0x0000007500757306 */ /* 0x000e700000201400 */
[----:B-1----:R-:W1:Y:S01]  /*36a0*/  MUFU.RCP R115, R117 ;  /* 0x0000007500737308 */ /* 0x002e620000001000 */
[----:B0-----:R-:W-:-:S02]  /*36b0*/  FMUL.FTZ R116, R122, R65 ;  /* 0x000000417a747220 */ /* 0x001fc40000410000 */
[----:B------:R-:W-:Y:S02]  /*36c0*/  FADD.FTZ R122, R123, -R122 ;  /* 0x8000007a7b7a7221 */ /* 0x000fe40000010000 */
[----:B------:R-:W-:Y:S02]  /*36d0*/  FFMA.FTZ R116, R64, R123, R116 ;  /* 0x0000007b40747223 */ /* 0x000fe40000010074 */
[----:B------:R-:W-:-:S04]  /*36e0*/  FMUL.FTZ R125, R122, R122 ;  /* 0x0000007a7a7d7220 */ /* 0x000fc80000410000 */
[----:B------:R-:W-:Y:S02]  /*36f0*/  FMUL.FTZ R122, R64, R125 ;  /* 0x0000007d407a7220 */ /* 0x000fe40000410000 */
[----:B------:R-:W0:Y:S02]  /*3700*/  SHFL.DOWN PT, R64, R67, 0x1, 0x1f ;  /* 0x08201f0043407f89 */ /* 0x000e2400000e0000 */
[----:B------:R-:W-:Y:S01]  /*3710*/  FMUL.FTZ R122, R122, R65 ;  /* 0x000000417a7a7220 */ /* 0x000fe20000410000 */
[----:B------:R-:W-:Y:S01]  /*3720*/  MOV R65, c[0x0][0x1e0] ;  /* 0x0000780000417a02 */ /* 0x000fe20000000f00 */
[----:B0-----:R-:W-:-:S04]  /*3730*/  FADD.FTZ R64, R67, R64 ;  /* 0x0000004043407221 */ /* 0x001fc80000010000 */
[C---:B-1----:R-:W-:Y:S02]  /*3740*/  FFMA.FTZ R64, R115.reuse, R122, R64 ;  /* 0x0000007a73407223 */ /* 0x042fe40000010040 */
[----:B------:R-:W-:-:S04]  /*3750*/  FMUL.FTZ R115, R115, R116 ;  /* 0x0000007473737220 */ /* 0x000fc80000410000 */
[----:B------:R-:W0:Y:S04]  /*3760*/  SHFL.IDX PT, R64, R64, RZ, 0x1f ;  /* 0x00001fff40407589 */ /* 0x000e2800000e0000 */
[----:B------:R-:W1:Y:S01]  /*3770*/  SHFL.IDX PT, R115, R115, RZ, 0x1f ;  /* 0x00001fff73737589 */ /* 0x000e6200000e0000 */
[----:B0-----:R-:W-:Y:S02]  /*3780*/  FFMA.FTZ R65, R64, R65, c[0x0][0x228] ;  /* 0x00008a0040417623 */ /* 0x001fe40000010041 */
[----:B-1----:R-:W-:Y:S01]  /*3790*/  FMUL.FTZ R116, R115, R115 ;  /* 0x0000007373747220 */ /* 0x002fe20000410000 */
[----:B------:R0:W-:Y:S04]  /*37a0*/  @!P1 STG.E [R120.64], R115 ;  /* 0x0000007378009986 */ /* 0x0001e8000c101904 */
[----:B------:R-:W-:-:S05]  /*37b0*/  FSEL R116, R116, RZ, P2 ;  /* 0x000000ff74747208 */ /* 0x000fca0001000000 */
[----:B------:R-:W-:-:S06]  /*37c0*/  FADD.FTZ R116, R65, R116 ;  /* 0x0000007441747221 */ /* 0x000fcc0000010000 */
[----:B------:R-:W1:Y:S02]  /*37d0*/  MUFU.RSQ R116, R116 ;  /* 0x0000007400747308 */ /* 0x000e640000001400 */
[----:B-1----:R0:W-:Y:S01]  /*37e0*/  @!P1 STG.E [R118.64], R116 ;  /* 0x0000007476009986 */ /* 0x0021e2000c101904 */
[----:B-----5:R-:W-:-:S13]  /*37f0*/  ISETP.GE.AND P1, PT, R66, 0x1, PT ;  /* 0x000000014200780c */ /* 0x020fda0003f26270 */
[----:B------:R-:W-:Y:S05]  /*3800*/  @!P1 BRA `(.L_x_23297) ;  /* 0x00000a3000009947 */ /* 0x000fea0003800000 */
[----:B0-----:R-:W-:Y:S01]  /*3810*/  IADD3 R66, R66, -0x1, RZ ;  /* 0xffffffff42427810 */ /* 0x001fe20007ffe0ff */
        /* <DEDUP_REMOVED lines=24> */
.L_x_23299:
[----:B------:R-:W-:Y:S05]  /*39a0*/  BSYNC B1 ;  /* 0x0000000000017941 */ /* 0x000fea0003800000 */
.L_x_23298:
[----:B------:R-:W-:Y:S01]  /*39b0*/  ISETP.GE.U32.AND P1, PT, R114, 0x200, PT ;  /* 0x000002007200780c */ /* 0x000fe20003f26070 */
[----:B------:R-:W-:-:S12]  /*39c0*/  BSSY B1, `(.L_x_23300) ;  /* 0x0000012000017945 */ /* 0x000fd80003800000 */
[----:B------:R-:W-:Y:S05]  /*39d0*/  @!P1 BRA `(.L_x_23301) ;  /* 0x0000010000009947 */ /* 0x000fea0003800000 */
[--C-:B0-----:R-:W-:Y:S01]  /*39e0*/  FADD.FTZ R65, R36, -R115.reuse ;  /* 0x8000007324417221 */ /* 0x101fe20000010000 */
[----:B------:R-:W-:Y:S01]  /*39f0*/  MOV R118, 0x10 ;  /* 0x0000001000767802 */ /* 0x000fe20000000f00 */
        /* <DEDUP_REMOVED lines=14> */
.L_x_23301:
[----:B------:R-:W-:Y:S05]  /*3ae0*/  BSYNC B1 ;  /* 0x0000000000017941 */ /* 0x000fea0003800000 */
.L_x_23300:
        /* <DEDUP_REMOVED lines=19> */
.L_x_23303:
[----:B------:R-:W-:Y:S05]  /*3c20*/  BSYNC B1 ;  /* 0x0000000000017941 */ /* 0x000fea0003800000 */
.L_x_23302:
        /* <DEDUP_REMOVED lines=19> */
.L_x_23305:
[----:B------:R-:W-:Y:S05]  /*3d60*/  BSYNC B1 ;  /* 0x0000000000017941 */ /* 0x000fea0003800000 */
.L_x_23304:
        /* <DEDUP_REMOVED lines=19> */
.L_x_23307:
[----:B------:R-:W-:Y:S05]  /*3ea0*/  BSYNC B1 ;  /* 0x0000000000017941 */ /* 0x000fea0003800000 */
.L_x_23306:
        /* <DEDUP_REMOVED lines=19> */
.L_x_23309:
[----:B------:R-:W-:Y:S05]  /*3fe0*/  BSYNC B1 ;  /* 0x0000000000017941 */ /* 0x000fea0003800000 */
.L_x_23308:
        /* <DEDUP_REMOVED lines=19> */
.L_x_23311:
[----:B------:R-:W-:Y:S05]  /*4120*/  BSYNC B1 ;  /* 0x0000000000017941 */ /* 0x000fea0003800000 */
.L_x_23310:
[----:B------:R-:W-:-:S13]  /*4130*/  ISETP.GE.U32.AND P1, PT, R114, 0x800, PT ;  /* 0x000008007200780c */ /* 0x000fda0003f26070 */
        /* <DEDUP_REMOVED lines=8> */
[----:B------:R-:W-:Y:S01]  /*41c0*/  FMUL.FTZ R67, R116, R115 ;  /* 0x0000007374437220 */ /* 0x000fe20000410000 */
[----:B------:R-:W-:Y:S01]  /*41d0*/  MOV R116, 0x10 ;  /* 0x0000001000747802 */ /* 0x000fe20000000f00 */
[----:B------:R-:W-:Y:S02]  /*41e0*/  FFMA.FTZ R64, R77, R64, R2 ;  /* 0x000000404d407223 */ /* 0x000fe40000010002 */
[----:B------:R-:W-:Y:S02]  /*41f0*/  FFMA.FTZ R65, R78, R65, R93 ;  /* 0x000000414e417223 */ /* 0x000fe4000001005d */
[----:B------:R-:W-:-:S04]  /*4200*/  IMAD.WIDE.U32 R116, R117, R116, c[0x0][0x208] ;  /* 0x0000820075747625 */ /* 0x000fc800078e0074 */
[----:B------:R-:W-:Y:S02]  /*4210*/  FFMA.FTZ R67, R80, R67, R95 ;  /* 0x0000004350437223 */ /* 0x000fe4000001005f */
[----:B------:R-:W-:-:S05]  /*4220*/  FFMA.FTZ R66, R79, R66, R0 ;  /* 0x000000424f427223 */ /* 0x000fca0000010000 */
[----:B------:R0:W-:Y:S02]  /*4230*/  STG.E.128 [R116.64], R64 ;  /* 0x0000004074007986 */ /* 0x0001e4000c101d04 */
.L_x_23297:
[----:B0-----:R-:W-:Y:S05]  /*4240*/  BSYNC B0 ;  /* 0x0000000000007941 */ /* 0x001fea0003800000 */
.L_x_23296:
[----:B------:R-:W-:Y:S02]  /*4250*/  LOP3.LUT P1, RZ, R110, 0xff, RZ, 0xc0, !PT ;  /* 0x000000ff6eff7812 */ /* 0x000fe4000782c0ff */
[----:B------:R-:W-:Y:S02]  /*4260*/  IADD3 R113, R113, c[0x0][0x160], RZ ;  /* 0x0000580071717a10 */ /* 0x000fe40007ffe0ff */
[----:B------:R-:W-:Y:S02]  /*4270*/  SEL R110, RZ, 0x1, P1 ;  /* 0x00000001ff6e7807 */ /* 0x000fe40000800000 */
[----:B------:R-:W-:-:S13]  /*4280*/  ISETP.GE.AND P1, PT, R113, c[0x0][0x164], PT ;  /* 0x0000590071007a0c */ /* 0x000fda0003f26270 */
[----:B------:R-:W-:Y:S01]  /*4290*/  @P1 CALL.REL.NOINC `(.L_x_23312) ;  /* 0x0000001000001944 */ /* 0x000fe20003c00000 */
[----:B------:R-:W-:Y:S05]  /*42a0*/  BRA `(.L_x_23313) ;  /* 0xffffcdd000007947 */ /* 0x000fea000383ffff */
.L_x_23312:
[----:B------:R-:W-:Y:S05]  /*42b0*/  EXIT ;  /* 0x000000000000794d */ /* 0x000fea0003800000 */
.L_x_23294:
[----:B------:R-:W-:Y:S01]  /*42c0*/  HFMA2.MMA R117, -RZ, RZ, 0, 5.9604644775390625e-08 ;  /* 0x00000001ff757435 */ /* 0x000fe200000001ff */
[----:B------:R-:W-:Y:S02]  /*42d0*/  MOV R115, 0x1f ;  /* 0x0000001f00737802 */ /* 0x000fe40000000f00 */
[----:B------:R-:W-:Y:S02]  /*42e0*/  MOV R120, 0xffffffff ;  /* 0xffffffff00787802 */ /* 0x000fe40000000f00 */
[----:B------:R-:W-:Y:S02]  /*42f0*/  MOV R118, 0x4310 ;  /* 0x0000431000767802 */ /* 0x000fe40000000f00 */
[----:B-----5:R-:W-:Y:S05]  /*4300*/  CALL.REL.NOINC `($__internal_130_$__cuda_sm70_shflsync_bfly_p) ;  /* 0x000007d000007944 */ /* 0x020fea0003c00000 */
[----:B01----:R-:W-:Y:S05]  /*4310*/  BRA `(.L_x_23314) ;  /* 0xffffea4000007947 */ /* 0x003fea000383ffff */
.L_x_23295:
[----:B------:R-:W-:Y:S01]  /*4320*/  HFMA2.MMA R117, -RZ, RZ, 0, 1.1920928955078125e-07 ;  /* 0x00000002ff757435 */ /* 0x000fe200000001ff */
[----:B------:R-:W-:Y:S01]  /*4330*/  IMAD.MOV.U32 R115, RZ, RZ, 0x1f ;  /* 0x0000001fff737424 */ /* 0x000fe200078e00ff */
[----:B------:R-:W-:Y:S02]  /*4340*/  MOV R120, 0xffffffff ;  /* 0xffffffff00787802 */ /* 0x000fe40000000f00 */
[----:B------:R-:W-:Y:S02]  /*4350*/  MOV R118, 0x4370 ;  /* 0x0000437000767802 */ /* 0x000fe40000000f00 */
[----:B-----5:R-:W-:Y:S05]  /*4360*/  CALL.REL.NOINC `($__internal_130_$__cuda_sm70_shflsync_bfly_p) ;  /* 0x0000077000007944 */ /* 0x020fea0003c00000 */
[----:B0-----:R-:W-:Y:S01]  /*4370*/  HFMA2.MMA R117, -RZ, RZ, 0, 2.384185791015625e-07 ;  /* 0x00000004ff757435 */ /* 0x001fe200000001ff */
[----:B-1----:R-:W-:Y:S01]  /*4380*/  FADD.FTZ R65, R65, R120 ;  /* 0x0000007841417221 */ /* 0x002fe20000010000 */
[----:B------:R-:W-:-:S02]  /*4390*/  MOV R115, 0x1f ;  /* 0x0000001f00737802 */ /* 0x000fc40000000f00 */
[----:B------:R-:W-:Y:S02]  /*43a0*/  MOV R120, 0xffffffff ;  /* 0xffffffff00787802 */ /* 0x000fe40000000f00 */
[----:B------:R-:W-:Y:S02]  /*43b0*/  MOV R118, 0x43d0 ;  /* 0x000043d000767802 */ /* 0x000fe40000000f00 */
[----:B------:R-:W-:Y:S05]  /*43c0*/  CALL.REL.NOINC `($__internal_130_$__cuda_sm70_shflsync_bfly_p) ;  /* 0x0000071000007944 */ /* 0x000fea0003c00000 */
[----:B0-----:R-:W-:Y:S01]  /*43d0*/  HFMA2.MMA R117, -RZ, RZ, 0, 4.76837158203125e-07 ;  /* 0x00000008ff757435 */ /* 0x001fe200000001ff */
[----:B-1----:R-:W-:Y:S01]  /*43e0*/  FADD.FTZ R65, R65, R120 ;  /* 0x0000007841417221 */ /* 0x002fe20000010000 */
[----:B------:R-:W-:Y:S02]  /*43f0*/  MOV R115, 0x1f ;  /* 0x0000001f00737802 */ /* 0x000fe40000000f00 */
[----:B------:R-:W-:Y:S02]  /*4400*/  MOV R120, 0xffffffff ;  /* 0xffffffff00787802 */ /* 0x000fe40000000f00 */
[----:B------:R-:W-:Y:S02]  /*4410*/  MOV R118, 0x4430 ;  /* 0x0000443000767802 */ /* 0x000fe40000000f00 */
[----:B------:R-:W-:Y:S05]  /*4420*/  CALL.REL.NOINC `($__internal_130_$__cuda_sm70_shflsync_bfly_p) ;  /* 0x000006b000007944 */ /* 0x000fea0003c00000 */
[----:B0-----:R-:W-:Y:S01]  /*4430*/  HFMA2.MMA R117, -RZ, RZ, 0, 9.5367431640625e-07 ;  /* 0x00000010ff757435 */ /* 0x001fe200000001ff */
[----:B-1----:R-:W-:Y:S01]  /*4440*/  FADD.FTZ R65, R65, R120 ;  /* 0x0000007841417221 */ /* 0x002fe20000010000 */
[----:B------:R-:W-:-:S02]  /*4450*/  MOV R115, 0x1f ;  /* 0x0000001f00737802 */ /* 0x000fc40000000f00 */
[----:B------:R-:W-:Y:S02]  /*4460*/  MOV R120, 0xffffffff ;  /* 0xffffffff00787802 */ /* 0x000fe40000000f00 */
[----:B------:R-:W-:Y:S02]  /*4470*/  MOV R118, 0x4490 ;  /* 0x0000449000767802 */ /* 0x000fe40000000f00 */
[----:B------:R-:W-:Y:S05]  /*4480*/  CALL.REL.NOINC `($__internal_130_$__cuda_sm70_shflsync_bfly_p) ;  /* 0x0000065000007944 */ /* 0x000fea0003c00000 */
[----:B01----:R-:W-:Y:S01]  /*4490*/  FADD.FTZ R65, R65, R120 ;  /* 0x0000007841417221 */ /* 0x003fe20000010000 */
[----:B------:R-:W-:Y:S02]  /*44a0*/  P2R R115, PR, RZ, 0x40 ;  /* 0x00000040ff737803 */ /* 0x000fe40000000000 */
        /* <DEDUP_REMOVED lines=22> */
[----:B------:R-:W-:Y:S01]  /*4610*/  HFMA2.MMA R117, -RZ, RZ, 0, 5.9604644775390625e-08 ;  /* 0x00000001ff757435 */ /* 0x000fe200000001ff */
        /* <DEDUP_REMOVED lines=48> */
[----:B------:R-:W-:Y:S02]  /*4920*/  MOV R118, 0x4940 ;  /* 0x0000494000767802 */ /* 0x000fe40000000f00 */
[----:B------:R-:W-:Y:S05]  /*4930*/  CALL.REL.NOINC `($__internal_130_$__cuda_sm70_shflsync_bfly_p) ;  /* 0x000001a000007944 */ /* 0x000fea0003c00000 */
[----:B0-----:R-:W-:Y:S01]  /*4940*/  HFMA2.MMA R115, -RZ, RZ, 0, 1.847743988037109375e-06 ;  /* 0x0000001fff737435 */ /* 0x001fe200000001ff */
[----:B-1----:R-:W-:Y:S01]  /*4950*/  FADD.FTZ R65, R65, R120 ;  /* 0x0000007841417221 */ /* 0x002fe20000010000 */
[----:B------:R-:W-:Y:S01]  /*4960*/  MOV R120, 0xffffffff ;  /* 0xffffffff00787802 */ /* 0x000fe20000000f00 */
[----:B------:R-:W-:Y:S01]  /*4970*/  IMAD.MOV.U32 R117, RZ, RZ, 0x2 ;  /* 0x00000002ff757424 */ /* 0x000fe200078e00ff */
[----:B------:R-:W-:Y:S02]  /*4980*/  MOV R118, 0x49a0 ;  /* 0x000049a000767802 */ /* 0x000fe40000000f00 */
[----:B------:R-:W-:Y:S05]  /*4990*/  CALL.REL.NOINC `($__internal_130_$__cuda_sm70_shflsync_bfly_p) ;  /* 0x0000014000007944 */ /* 0x000fea0003c00000 */
[----:B0-----:R-:W-:Y:S01]  /*49a0*/  HFMA2.MMA R117, -RZ, RZ, 0, 2.384185791015625e-07 ;  /* 0x00000004ff757435 */ /* 0x001fe200000001ff */
[----:B-1----:R-:W-:Y:S01]  /*49b0*/  FADD.FTZ R65, R65, R120 ;  /* 0x0000007841417221 */ /* 0x002fe20000010000 */
[----:B------:R-:W-:Y:S02]  /*49c0*/  MOV R115, 0x1f ;  /* 0x0000001f00737802 */ /* 0x000fe40000000f00 */
[----:B------:R-:W-:-:S02]  /*49d0*/  MOV R120, 0xffffffff ;  /* 0xffffffff00787802 */ /* 0x000fc40000000f00 */
        /* <DEDUP_REMOVED lines=8> */
[----:B-1----:R-:W-:Y:S01]  /*4a60*/  FADD.FTZ R121, R65, R120 ;  /* 0x0000007841797221 */ /* 0x002fe20000010000 */
[----:B0-----:R-:W-:Y:S01]  /*4a70*/  HFMA2.MMA R117, -RZ, RZ, 0, 9.5367431640625e-07 ;  /* 0x00000010ff757435 */ /* 0x001fe200000001ff */
[----:B------:R-:W-:Y:S02]  /*4a80*/  MOV R115, 0x1f ;  /* 0x0000001f00737802 */ /* 0x000fe40000000f00 */
[----:B------:R-:W-:-:S02]  /*4a90*/  MOV R120, 0xffffffff ;  /* 0xffffffff00787802 */ /* 0x000fc40000000f00 */
[----:B------:R-:W-:Y:S02]  /*4aa0*/  MOV R65, R121 ;  /* 0x0000007900417202 */ /* 0x000fe40000000f00 */
[----:B------:R-:W-:Y:S02]  /*4ab0*/  MOV R118, 0x4ad0 ;  /* 0x00004ad000767802 */ /* 0x000fe40000000f00 */
[----:B------:R-:W-:Y:S05]  /*4ac0*/  CALL.REL.NOINC `($__internal_130_$__cuda_sm70_shflsync_bfly_p) ;  /* 0x0000001000007944 */ /* 0x000fea0003c00000 */
[----:B01----:R-:W-:Y:S05]  /*4ad0*/  BRA `(.L_x_23315) ;  /* 0xffffe80000007947 */ /* 0x003fea000383ffff */
        .weak           $__internal_130_$__cuda_sm70_shflsync_bfly_p
        .type           $__internal_130_$__cuda_sm70_shflsync_bfly_p,@function
        .size           $__internal_130_$__cuda_sm70_shflsync_bfly_p,(.L_x_29194 - $__internal_130_$__cuda_sm70_shflsync_bfly_p)
$__internal_130_$__cuda_sm70_shflsync_bfly_p:
[----:B------:R-:W-:Y:S01]  /*4ae0*/  HFMA2.MMA R119, -RZ, RZ, 0, 0 ;  /* 0x00000000ff777435 */ /* 0x000fe200000001ff */
[----:B------:R-:W-:Y:S04]  /*4af0*/  WARPSYNC R120 ;  /* 0x0000007800007348 */ /* 0x000fe80003800000 */
[----:B------:R0:W1:Y:S01]  /*4b00*/  SHFL.BFLY PT, R120, R65, R117, R115 ;  /* 0x0c00007541787389 */ /* 0x00006200000e0073 */
[----:B------:R-:W-:Y:S05]  /*4b10*/  RET.REL.NODEC R118 `(_ZN10layer_norm13ln_fwd_kernelINS_13Kernel_traitsI6__halfffffjLj8192ELj1ELj1ELj8ELj16ENS_18Kernel_traits_baseILj8192ES2_ffffjLj256EEEEELb0ELb0ELb1ELb0EEEvNS_9FwdParamsE) ;  /* 0xffffb4e076007950 */ /* 0x000fea0003c3ffff */
.L_x_23316:
        /* <DEDUP_REMOVED lines=14> */
.L_x_29194:


//--------------------- .text._ZN10layer_norm13ln_fwd_kernelINS_13Kernel_traitsI6__halfffffjLj8192ELj1ELj1ELj8ELj16ENS_18Kernel_traits_baseILj8192ES2_ffffjLj256EEEEELb0ELb0ELb1ELb1EEEvNS_9FwdParamsE --------------------------
	.section	.text._ZN10layer_norm13ln_fwd_kernelINS_13Kernel_traitsI6__halfffffjLj8192ELj1ELj1ELj8ELj16ENS_18Kernel_traits_baseILj8192ES2_ffffjLj256EEEEELb0ELb0ELb1ELb1EEEvNS_9FwdParamsE,"ax",@progbits
	.sectioninfo	@"SHI_REGISTERS=128"
	.align	128
        .global         _ZN10layer_norm13ln_fwd_kernelINS_13Kernel_traitsI6__halfffffjLj8192ELj1ELj1ELj8ELj16ENS_18Kernel_traits_baseILj8192ES2_ffffjLj256EEEEELb0ELb0ELb1ELb1EEEvNS_9FwdParamsE
        .type           _ZN10layer_norm13ln_fwd_kernelINS_13Kernel_traitsI6__halfffffjLj8192ELj1ELj1ELj8ELj16ENS_18Kernel_traits_baseILj8192ES2_ffffjLj256EEEEELb0ELb0ELb1ELb1EEEvNS_9FwdParamsE,@function
        .size           _ZN10layer_norm13ln_fwd_kernelINS_13Kernel_traitsI6__halfffffjLj8192ELj1ELj1ELj8ELj16ENS_18Kernel_traits_baseILj8192ES2_ffffjLj256EEEEELb0ELb0ELb1ELb1EEEvNS_9FwdParamsE,(.L_x_29195 - _ZN10layer_norm13ln_fwd_kernelINS_13Kernel_traitsI6__halfffffjLj8192ELj1ELj1ELj8ELj16ENS_18Kernel_traits_baseILj8192ES2_ffffjLj256EEEEELb0ELb0ELb1ELb1EEEvNS_9FwdParamsE)
        .other          _ZN10layer_norm13ln_fwd_kernelINS_13Kernel_traitsI6__halfffffjLj8192ELj1ELj1ELj8ELj16ENS_18Kernel_traits_baseILj8192ES2_ffffjLj256EEEEELb0ELb0ELb1ELb1EEEvNS_9FwdParamsE,@"STO_CUDA_ENTRY STV_DEFAULT"
_ZN10layer_norm13ln_fwd_kernelINS_13Kernel_traitsI6__halfffffjLj8192ELj1ELj1ELj8ELj16ENS_18Kernel_traits_baseILj8192ES2_ffffjLj256EEEEELb0ELb0ELb1ELb1EEEvNS_9FwdParamsE:
.text._ZN10layer_norm13ln_fwd_kernelINS_13Kernel_traitsI6__halfffffjLj8192ELj1ELj1ELj8ELj16ENS_18Kernel_traits_baseILj8192ES2_ffffjLj256EEEEELb0ELb0ELb1ELb1EEEvNS_9FwdParamsE:
        /* <DEDUP_REMOVED lines=23> */
[----:B0-----:R0:W2:Y:S04]  /*0170*/  LDG.E.64 R18, [R2.64+0x2000] ;  /* 0x0020000402127981 */ /* 0x0010a8000c1e1b00 */
[----:B------:R0:W3:Y:S04]  /*0180*/  LDG.E.64 R34, [R2.64] ;  /* 0x0000000402227981 */ /* 0x0000e8000c1e1b00 */
        /* <DEDUP_REMOVED lines=14> */
[--C-:B------:R-:W-:Y:S01]  /*0270*/  SHF.R.U64 R26, R14, 0x10, R15.reuse ;  /* 0x000000100e1a7819 */ /* 0x100fe2000000120f */
[----:B------:R-:W-:Y:S01]  /*0280*/  HADD2.F32 R16, -RZ, R14.H0_H0 ;  /* 0x2000000eff107230 */ /* 0x000fe20000004100 */
[----:B------:R-:W-:Y:S01]  /*0290*/  SHF.R.U32.HI R66, RZ, 0x10, R15 ;  /* 0x00000010ff427819 */ /* 0x000fe2000001160f */
[----:B------:R-:W-:Y:S01]  /*02a0*/  HADD2.F32 R14, -RZ, R12.H0_H0 ;  /* 0x2000000cff0e7230 */ /* 0x000fe20000004100 */
[----:B------:R-:W-:-:S02]  /*02b0*/  SHF.R.U64 R67, R12, 0x10, R13 ;  /* 0x000000100c437819 */ /* 0x000fc4000000120d */
[----:B------:R-:W-:Y:S02]  /*02c0*/  SHF.R.U32.HI R68, RZ, 0x10, R13 ;  /* 0x00000010ff447819 */ /* 0x000fe4000001160d */
[--C-:B------:R-:W-:Y:S02]  /*02d0*/  SHF.R.U64 R69, R10, 0x10, R11.reuse ;  /* 0x000000100a457819 */ /* 0x100fe4000000120b */
[----:B------:R-:W-:Y:S02]  /*02e0*/  SHF.R.U32.HI R70, RZ, 0x10, R11 ;  /* 0x00000010ff467819 */ /* 0x000fe4000001160b */
[--C-:B------:R-:W-:Y:S02]  /*02f0*/  SHF.R.U64 R71, R8, 0x10, R9.reuse ;  /* 0x0000001008477819 */ /* 0x100fe40000001209 */
[----:B------:R-:W-:Y:S02]  /*0300*/  SHF.R.U32.HI R72, RZ, 0x10, R9 ;  /* 0x00000010ff487819 */ /* 0x000fe40000011609 */
[----:B------:R-:W-:-:S02]  /*0310*/  SHF.R.U64 R73, R6, 0x10, R7 ;  /* 0x0000001006497819 */ /* 0x000fc40000001207 */
[----:B------:R-:W-:Y:S02]  /*0320*/  SHF.R.U32.HI R74, RZ, 0x10, R7 ;  /* 0x00000010ff4a7819 */ /* 0x000fe40000011607 */
[--C-:B------:R-:W-:Y:S02]  /*0330*/  SHF.R.U64 R75, R32, 0x10, R33.reuse ;  /* 0x00000010204b7819 */ /* 0x100fe40000001221 */
[----:B------:R-:W-:Y:S02]  /*0340*/  SHF.R.U32.HI R76, RZ, 0x10, R33 ;  /* 0x00000010ff4c7819 */ /* 0x000fe40000011621 */
[--C-:B------:R-:W-:Y:S02]  /*0350*/  SHF.R.U64 R77, R30, 0x10, R31.reuse ;  /* 0x000000101e4d7819 */ /* 0x100fe4000000121f */
[----:B------:R-:W-:Y:S02]  /*0360*/  SHF.R.U32.HI R78, RZ, 0x10, R31 ;  /* 0x00000010ff4e7819 */ /* 0x000fe4000001161f */
[----:B------:R-:W-:-:S02]  /*0370*/  SHF.R.U64 R79, R28, 0x10, R29 ;  /* 0x000000101c4f7819 */ /* 0x000fc4000000121d */
[----:B------:R-:W-:Y:S01]  /*0380*/  SHF.R.U32.HI R80, RZ, 0x10, R29 ;  /* 0x00000010ff507819 */ /* 0x000fe2000001161d */
[----:B------:R-:W-:Y:S01]  /*0390*/  HADD2.F32 R12, -RZ, R10.H0_H0 ;  /* 0x2000000aff0c7230 */ /* 0x000fe20000004100 */
[----:B------:R-:W-:Y:S01]  /*03a0*/  HFMA2.MMA R81, -RZ, RZ, 0, 5.9604644775390625e-08 ;  /* 0x00000001ff517435 */ /* 0x000fe200000001ff */
        /* <DEDUP_REMOVED lines=10> */
[----:B0-----:R-:W-:-:S02]  /*0450*/  HADD2.F32 R3, -RZ, R31.H0_H0 ;  /* 0x2000001fff037230 */ /* 0x001fc40000004100 */
        /* <DEDUP_REMOVED lines=16> */
[----:B------:R-:W-:Y:S01]  /*0560*/  HADD2.F32 R80, -RZ, R80.H0_H0 ;  /* 0x20000050ff507230 */ /* 0x000fe20000004100 */
[----:B------:R-:W-:Y:S01]  /*0570*/  ULDC.U8 UR6, c[0x0][0x1f0] ;  /* 0x00007c0000067ab9 */ /* 0x000fe20000000000 */
[--C-:B--2---:R-:W-:Y:S01]  /*0580*/  SHF.R.U64 R84, R18, 0x10, R19.reuse ;  /* 0x0000001012547819 */ /* 0x104fe20000001213 */
[----:B------:R-:W-:Y:S01]  /*0590*/  HADD2.F32 R93, -RZ, R18.H0_H0 ;  /* 0x20000012ff5d7230 */ /* 0x000fe20000004100 */
[----:B------:R-:W-:Y:S01]  /*05a0*/  SHF.R.U32.HI R85, RZ, 0x10, R19 ;  /* 0x00000010ff557819 */ /* 0x000fe20000011613 */
[----:B------:R-:W-:Y:S01]  /*05b0*/  HADD2.F32 R18, -RZ, R19.H0_H0 ;  /* 0x20000013ff127230 */ /* 0x000fe20000004100 */
[----:B---3--:R-:W-:-:S02]  /*05c0*/  SHF.R.U64 R109, R34, 0x10, R35 ;  /* 0x00000010226d7819 */ /* 0x008fc40000001223 */
[----:B------:R-:W-:Y:S02]  /*05d0*/  SHF.R.U32.HI R107, RZ, 0x10, R35 ;  /* 0x00000010ff6b7819 */ /* 0x000fe40000011623 */
[--C-:B----4-:R-:W-:Y:S02]  /*05e0*/  SHF.R.U64 R102, R36, 0x10, R37.reuse ;  /* 0x0000001024667819 */ /* 0x110fe40000001225 */
[----:B------:R-:W-:Y:S02]  /*05f0*/  SHF.R.U32.HI R103, RZ, 0x10, R37 ;  /* 0x00000010ff677819 */ /* 0x000fe40000011625 */
[--C-:B------:R-:W-:Y:S02]  /*0600*/  SHF.R.U64 R98, R38, 0x10, R39.reuse ;  /* 0x0000001026627819 */ /* 0x100fe40000001227 */
[----:B------:R-:W-:Y:S02]  /*0610*/  SHF.R.U32.HI R99, RZ, 0x10, R39 ;  /* 0x00000010ff637819 */ /* 0x000fe40000011627 */
[----:B------:R-:W-:-:S02]  /*0620*/  SHF.R.U64 R94, R24, 0x10, R25 ;  /* 0x00000010185e7819 */ /* 0x000fc40000001219 */
[----:B------:R-:W-:Y:S02]  /*0630*/  SHF.R.U32.HI R95, RZ, 0x10, R25 ;  /* 0x00000010ff5f7819 */ /* 0x000fe40000011619 */
[--C-:B------:R-:W-:Y:S01]  /*0640*/  SHF.R.U64 R86, R20, 0x10, R21.reuse ;  /* 0x0000001014567819 */ /* 0x100fe20000001215 */
[----:B------:R-:W-:Y:S01]  /*0650*/  HADD2.F32 R19, -RZ, R20.H0_H0 ;  /* 0x20000014ff137230 */ /* 0x000fe20000004100 */
[----:B------:R-:W-:Y:S01]  /*0660*/  SHF.R.U32.HI R87, RZ, 0x10, R21 ;  /* 0x00000010ff577819 */ /* 0x000fe20000011615 */
[----:B------:R-:W-:Y:S01]  /*0670*/  HADD2.F32 R20, -RZ, R21.H0_H0 ;  /* 0x20000015ff147230 */ /* 0x000fe20000004100 */
[--C-:B------:R-:W-:Y:S02]  /*0680*/  SHF.R.U64 R88, R22, 0x10, R23.reuse ;  /* 0x0000001016587819 */ /* 0x100fe40000001217 */
[----:B------:R-:W-:Y:S02]  /*0690*/  SHF.R.U32.HI R89, RZ, 0x10, R23 ;  /* 0x00000010ff597819 */ /* 0x000fe40000011617 */
[----:B------:R-:W-:-:S02]  /*06a0*/  SHF.R.U64 R90, R64, 0x10, R65 ;  /* 0x00000010405a7819 */ /* 0x000fc40000001241 */
[----:B------:R-:W-:Y:S01]  /*06b0*/  SHF.R.U32.HI R91, RZ, 0x10, R65 ;  /* 0x00000010ff5b7819 */ /* 0x000fe20000011641 */
        /* <DEDUP_REMOVED lines=29> */
.L_x_23386:
[----:B------:R-:W-:-:S05]  /*0890*/  MOV R37, 0x4 ;  /* 0x0000000400257802 */ /* 0x000fca0000000f00 */
[----:B------:R-:W-:-:S05]  /*08a0*/  IMAD.WIDE R34, R106, R37, c[0x0][0x1d0] ;  /* 0x000074006a227625 */ /* 0x000fca00078e0225 */
[----:B------:R0:W2:Y:S01]  /*08b0*/  LDG.E R39, [R34.64] ;  /* 0x0000000422277981 */ /* 0x0000a2000c1e1900 */
        /* <DEDUP_REMOVED lines=9> */
[----:B------:R1:W3:Y:S01]  /*0950*/  @P0 LDG.E.128 R24, [R32.64] ;  /* 0x0000000420180981 */ /* 0x0002e2000c1e1d00 */
[----:B0-----:R-:W-:Y:S01]  /*0960*/  IMAD.WIDE R34, R106, R37, c[0x0][0x1d8] ;  /* 0x000076006a227625 */ /* 0x001fe200078e0225 */
[----:B------:R-:W-:Y:S02]  /*0970*/  MOV R112, RZ ;  /* 0x000000ff00707202 */ /* 0x000fe40000000f00 */
[----:B------:R-:W-:Y:S02]  /*0980*/  MOV R110, 0x10 ;  /* 0x00000010006e7802 */ /* 0x000fe40000000f00 */
[----:B------:R-:W-:Y:S01]  /*0990*/  IADD3 R43, R63, 0x100, RZ ;  /* 0x000001003f2b7810 */ /* 0x000fe20007ffe0ff */
[----:B------:R-:W-:Y:S01]  /*09a0*/  BSSY B0, `(.L_x_23317) ;  /* 0x000001d000007945 */ /* 0x000fe20003800000 */
[----:B------:R3:W5:Y:S01]  /*09b0*/  LDG.E R108, [R34.64] ;  /* 0x00000004226c7981 */ /* 0x000762000c1e1900 */
        /* <DEDUP_REMOVED lines=18> */
[----:B------:R-:W-:Y:S01]  /*0ae0*/  @!P6 ISETP.NE.AND.EX P3, PT, RZ, c[0x0][0x184], PT, P3 ;  /* 0x00006100ff00ea0c */ /* 0x000fe20003f65330 */
[----:B------:R-:W-:Y:S01]  /*0af0*/  @P0 IMAD.WIDE.U32 R36, R43, R110, c[0x0][0x180] ;  /* 0x000060002b240625 */ /* 0x000fe200078e006e */
[----:B---3--:R-:W-:Y:S02]  /*0b00*/  @!P6 FSEL R34, R26, RZ, P2 ;  /* 0x000000ff1a22e208 */ /* 0x008fe40001000000 */
[----:B------:R-:W-:Y:S02]  /*0b10*/  @!P6 FSEL R35, R27, RZ, P4 ;  /* 0x000000ff1b23e208 */ /* 0x000fe40002000000 */
[----:B0-----:R-:W-:Y:S02]  /*0b20*/  @!P6 FSEL R33, R25, RZ, P1 ;  /* 0x000000ff1921e208 */ /* 0x001fe40000800000 */
[----:B------:R-:W-:Y:S01]  /*0b30*/  @!P6 FSEL R32, R24, RZ, P3 ;  /* 0x000000ff1820e208 */ /* 0x000fe20001800000 */
[----:B------:R-:W-:Y:S05]  /*0b40*/  @!P6 BRA `(.L_x_23318) ;  /* 0x000000200000e947 */ /* 0x000fea0003800000 */
[----:B-----5:R-:W-:-:S04]  /*0b50*/  FMUL.FTZ R32, R28, c[0x0][0x1ec] ;  /* 0x00007b001c207a20 */ /* 0x020fc80000410000 */
[----:B------:R-:W-:Y:S02]  /*0b60*/  @P0 FADD.FTZ R32, R24, R32 ;  /* 0x0000002018200221 */ /* 0x000fe40000010000 */
.L_x_23318:
[----:B------:R-:W-:Y:S05]  /*0b70*/  BSYNC B0 ;  /* 0x0000000000007941 */ /* 0x000fea0003800000 */
.L_x_23317:
[----:B------:R-:W-:Y:S01]  /*0b80*/  BSSY B0, `(.L_x_23319) ;  /* 0x0000004000007945 */ /* 0x000fe20003800000 */
[----:B------:R-:W-:Y:S05]  /*0b90*/  @!P6 BRA `(.L_x_23320) ;  /* 0x000000200000e947 */ /* 0x000fea0003800000 */
[----:B-----5:R-:W-:-:S04]  /*0ba0*/  FMUL.FTZ R33, R29, c[0x0][0x1ec] ;  /* 0x00007b001d217a20 */ /* 0x020fc80000410000 */
[----:B------:R-:W-:Y:S02]  /*0bb0*/  @P0 FADD.FTZ R33, R25, R33 ;  /* 0x0000002119210221 */ /* 0x000fe40000010000 */
.L_x_23320:
[----:B------:R-:W-:Y:S05]  /*0bc0*/  BSYNC B0 ;  /* 0x0000000000007941 */ /* 0x000fea0003800000 */
.L_x_23319:
[----:B------:R-:W-:Y:S01]  /*0bd0*/  BSSY B0, `(.L_x_23321) ;  /* 0x0000004000007945 */ /* 0x000fe20003800000 */
[----:B------:R-:W-:Y:S05]  /*0be0*/  @!P6 BRA `(.L_x_23322) ;  /* 0x000000200000e947 */ /* 0x000fea0003800000 */
[----:B-----5:R-:W-:-:S04]  /*0bf0*/  FMUL.FTZ R34, R30, c[0x0][0x1ec] ;  /* 0x00007b001e227a20 */ /* 0x020fc80000410000 */
[----:B------:R-:W-:Y:S02]  /*0c00*/  @P0 FADD.FTZ R34, R26, R34 ;  /* 0x000000221a220221 */ /* 0x000fe40000010000 */
.L_x_23322:
[----:B------:R-:W-:Y:S05]  /*0c10*/  BSYNC B0 ;  /* 0x0000000000007941 */ /* 0x000fea0003800000 */
.L_x_23321:
[----:B------:R-:W-:Y:S01]  /*0c20*/  BSSY B0, `(.L_x_23323) ;  /* 0x0000004000007945 */ /* 0x000fe20003800000 */
[----:B------:R-:W-:Y:S05]  /*0c30*/  @!P6 BRA `(.L_x_23324) ;  /* 0x000000200000e947 */ /* 0x000fea0003800000 */
[----:B-----5:R-:W-:-:S04]  /*0c40*/  FMUL.FTZ R35, R31, c[0x0][0x1ec] ;  /* 0x00007b001f237a20 */ /* 0x020fc80000410000 */
[----:B------:R-:W-:Y:S02]  /*0c50*/  @P0 FADD.FTZ R35, R27, R35 ;  /* 0x000000231b230221 */ /* 0x000fe40000010000 */
.L_x_23324:
[----:B------:R-:W-:Y:S05]  /*0c60*/  BSYNC B0 ;  /* 0x0000000000007941 */ /* 0x000fea0003800000 */
.L_x_23323:
[----:B------:R-:W-:Y:S01]  /*0c70*/  @P5 IADD3 R45, R112, 0x100, RZ ;  /* 0x00000100702d5810 */ /* 0x000fe20007ffe0ff */
[----:B------:R0:W-:Y:S04]  /*0c80*/  STG.E.128 [R38.64], R32 ;  /* 0x0000002026007986 */ /* 0x0001e8000c101d04 */
[----:B------:R-:W-:Y:S01]  /*0c90*/  @P5 IMAD.WIDE.U32 R44, R45, R110, c[0x0][0x170] ;  /* 0x00005c002d2c5625 */ /* 0x000fe200078e006e */
[----:B------:R-:W2:Y:S01]  /*0ca0*/  @P0 LDG.E.128 R24, [R36.64] ;  /* 0x0000000424180981 */ /* 0x000ea2000c1e1d00 */
[----:B------:R-:W-:-:S03]  /*0cb0*/  IADD3 R47, R63, 0x200, RZ ;  /* 0x000002003f2f7810 */ /* 0x000fc60007ffe0ff */
[----:B-----5:R1:W5:Y:S01]  /*0cc0*/  @P5 LDG.E.128 R28, [R44.64] ;  /* 0x000000042c1c5981 */ /* 0x020362000c1e1d00 */
[----:B------:R-:W-:Y:S01]  /*0cd0*/  @!P6 ISETP.NE.U32.AND P3, PT, RZ, c[0x0][0x180], PT ;  /* 0x00006000ff00ea0c */ /* 0x000fe20003f65070 */
[----:B------:R-:W-:Y:S01]  /*0ce0*/  BSSY B0, `(.L_x_23325) ;  /* 0x0000011000007945 */ /* 0x000fe20003800000 */
[----:B------:R-:W-:Y:S01]  /*0cf0*/  @!P6 ISETP.NE.U32.AND P1, PT, RZ, c[0x0][0x180], PT ;  /* 0x00006000ff00ea0c */ /* 0x000fe20003f25070 */
[-C--:B------:R-:W-:Y:S01]  /*0d00*/  IMAD.WIDE.U32 R42, R43, R110.reuse, c[0x0][0x188] ;  /* 0x000062002b2a7625 */ /* 0x080fe200078e006e */
[----:B------:R-:W-:Y:S02]  /*0d10*/  @!P6 ISETP.NE.U32.AND P2, PT, RZ, c[0x0][0x180], PT ;  /* 0x00006000ff00ea0c */ /* 0x000fe40003f45070 */
[----:B------:R-:W-:Y:S01]  /*0d20*/  @!P6 ISETP.NE.U32.AND P4, PT, RZ, c[0x0][0x180], PT ;  /* 0x00006000ff00ea0c */ /* 0x000fe20003f85070 */
[----:B------:R-:W-:Y:S01]  /*0d30*/  @P0 IMAD.WIDE.U32 R40, R47, R110, c[0x0][0x180] ;  /* 0x000060002f280625 */ /* 0x000fe200078e006e */
[----:B------:R-:W-:Y:S02]  /*0d40*/  @!P6 ISETP.NE.AND.EX P1, PT, RZ, c[0x0][0x184], PT, P1 ;  /* 0x00006100ff00ea0c */ /* 0x000fe40003f25310 */
[----:B------:R-:W-:-:S02]  /*0d50*/  @!P6 ISETP.NE.AND.EX P2, PT, RZ, c[0x0][0x184], PT, P2 ;  /* 0x00006100ff00ea0c */ /* 0x000fc40003f45320 */
[----:B------:R-:W-:Y:S02]  /*0d60*/  @!P6 ISETP.NE.AND.EX P4, PT, RZ, c[0x0][0x184], PT, P4 ;  /* 0x00006100ff00ea0c */ /* 0x000fe40003f85340 */
[----:B------:R-:W-:Y:S02]  /*0d70*/  @!P6 ISETP.NE.AND.EX P3, PT, RZ, c[0x0][0x184], PT, P3 ;  /* 0x00006100ff00ea0c */ /* 0x000fe40003f65330 */
[----:B--2---:R-:W-:Y:S02]  /*0d80*/  @!P6 FSEL R37, R25, RZ, P1 ;  /* 0x000000ff1925e208 */ /* 0x004fe40000800000 */
[----:B0-----:R-:W-:Y:S02]  /*0d90*/  @!P6 FSEL R38, R26, RZ, P2 ;  /* 0x000000ff1a26e208 */ /* 0x001fe40001000000 */
[----:B------:R-:W-:Y:S02]  /*0da0*/  @!P6 FSEL R39, R27, RZ, P4 ;  /* 0x000000ff1b27e208 */ /* 0x000fe40002000000 */
[----:B------:R-:W-:Y:S01]  /*0db0*/  @!P6 FSEL R36, R24, RZ, P3 ;  /* 0x000000ff1824e208 */ /* 0x000fe20001800000 */
[----:B------:R-:W-:Y:S05]  /*0dc0*/  @!P6 BRA `(.L_x_23326) ;  /* 0x000000200000e947 */ /* 0x000fea0003800000 */
[----:B-1---5:R-:W-:-:S04]  /*0dd0*/  FMUL.FTZ R36, R28, c[0x0][0x1ec] ;  /* 0x00007b001c247a20 */ /* 0x022fc80000410000 */
[----:B------:R-:W-:Y:S02]  /*0de0*/  @P0 FADD.FTZ R36, R24, R36 ;  /* 0x0000002418240221 */ /* 0x000fe40000010000 */
.L_x_23326:
[----:B-1----:R-:W-:Y:S05]  /*0df0*/  BSYNC B0 ;  /* 0x0000000000007941 */ /* 0x002fea0003800000 */
.L_x_23325:
[----:B------:R-:W-:Y:S01]  /*0e00*/  BSSY B0, `(.L_x_23327) ;  /* 0x0000004000007945 */ /* 0x000fe20003800000 */
[----:B------:R-:W-:Y:S05]  /*0e10*/  @!P6 BRA `(.L_x_23328) ;  /* 0x000000200000e947 */ /* 0x000fea0003800000 */
[----:B-----5:R-:W-:-:S04]  /*0e20*/  FMUL.FTZ R37, R29, c[0x0][0x1ec] ;  /* 0x00007b001d257a20 */ /* 0x020fc80000410000 */
[----:B------:R-:W-:Y:S02]  /*0e30*/  @P0 FADD.FTZ R37, R25, R37 ;  /* 0x0000002519250221 */ /* 0x000fe40000010000 */
.L_x_23328:
[----:B------:R-:W-:Y:S05]  /*0e40*/  BSYNC B0 ;  /* 0x0000000000007941 */ /* 0x000fea0003800000 */
.L_x_23327:
[----:B------:R-:W-:Y:S01]  /*0e50*/  BSSY B0, `(.L_x_23329) ;  /* 0x0000004000007945 */ /* 0x000fe20003800000 */
[----:B------:R-:W-:Y:S05]  /*0e60*/  @!P6 BRA `(.L_x_23330) ;  /* 0x000000200000e947 */ /* 0x000fea0003800000 */
[----:B-----5:R-:W-:-:S04]  /*0e70*/  FMUL.FTZ R38, R30, c[0x0][0x1ec] ;  /* 0x00007b001e267a20 */ /* 0x020fc80000410000 */
[----:B------:R-:W-:Y:S02]  /*0e80*/  @P0 FADD.FTZ R38, R26, R38 ;  /* 0x000000261a260221 */ /* 0x000fe40000010000 */
.L_x_23330:
[----:B------:R-:W-:Y:S05]  /*0e90*/  BSYNC B0 ;  /* 0x0000000000007941 */ /* 0x000fea0003800000 */
.L_x_23329:
[----:B------:R-:W-:Y:S01]  /*0ea0*/  BSSY B0, `(.L_x_23331) ;  /* 0x0000004000007945 */ /* 0x000fe20003800000 */
[----:B------:R-:W-:Y:S05]  /*0eb0*/  @!P6 BRA `(.L_x_23332) ;  /* 0x000000200000e947 */ /* 0x000fea0003800000 */
[----:B-----5:R-:W-:-:S04]  /*0ec0*/  FMUL.FTZ R39, R31, c[0x0][0x1ec] ;  /* 0x00007b001f277a20 */ /* 0x020fc80000410000 */
[----:B------:R-:W-:Y:S02]  /*0ed0*/  @P0 FADD.FTZ R39, R27, R39 ;  /* 0x000000271b270221 */ /* 0x000fe40000010000 */
.L_x_23332:
[----:B------:R-:W-:Y:S05]  /*0ee0*/  BSYNC B0 ;  /* 0x0000000000007941 */ /* 0x000fea0003800000 */
.L_x_23331:
        /* <DEDUP_REMOVED lines=24> */
.L_x_23334:
[----:B-1----:R-:W-:Y:S05]  /*1070*/  BSYNC B0 ;  /* 0x0000000000007941 */ /* 0x002fea0003800000 */
.L_x_23333:
[----:B------:R-:W-:Y:S01]  /*1080*/  BSSY B0, `(.L_x_23335) ;  /* 0x0000004000007945 */ /* 0x000fe20003800000 */
[----:B------:R-:W-:Y:S05]  /*1090*/  @!P6 BRA `(.L_x_23336) ;  /* 0x000000200000e947 */ /* 0x000fea0003800000 */
[----:B-----5:R-:W-:-:S04]  /*10a0*/  FMUL.FTZ R41, R29, c[0x0][0x1ec] ;  /* 0x00007b001d297a20 */ /* 0x020fc80000410000 */
[----:B------:R-:W-:Y:S02]  /*10b0*/  @P0 FADD.FTZ R41, R25, R41 ;  /* 0x0000002919290221 */ /* 0x000fe40000010000 */
.L_x_23336:
[----:B------:R-:W-:Y:S05]  /*10c0*/  BSYNC B0 ;  /* 0x0000000000007941 */ /* 0x000fea0003800000 */
.L_x_23335:
[----:B------:R-:W-:Y:S01]  /*10d0*/  BSSY B0, `(.L_x_23337) ;  /* 0x0000004000007945 */ /* 0x000fe20003800000 */
[----:B------:R-:W-:Y:S05]  /*10e0*/  @!P6 BRA `(.L_x_23338) ;  /* 0x000000200000e947 */ /* 0x000fea0003800000 */
[----:B-----5:R-:W-:-:S04]  /*10f0*/  FMUL.FTZ R42, R30, c[0x0][0x1ec] ;  /* 0x00007b001e2a7a20 */ /* 0x020fc80000410000 */
[----:B------:R-:W-:Y:S02]  /*1100*/  @P0 FADD.FTZ R42, R26, R42 ;  /* 0x0000002a1a2a0221 */ /* 0x000fe40000010000 */
.L_x_23338:
[----:B------:R-:W-:Y:S05]  /*1110*/  BSYNC B0 ;  /* 0x0000000000007941 */ /* 0x000fea0003800000 */
.L_x_23337:
[----:B------:R-:W-:Y:S01]  /*1120*/  BSSY B0, `(.L_x_23339) ;  /* 0x0000004000007945 */ /* 0x000fe20003800000 */
[----:B------:R-:W-:Y:S05]  /*1130*/  @!P6 BRA `(.L_x_23340) ;  /* 0x000000200000e947 */ /* 0x000fea0003800000 */
[----:B-----5:R-:W-:-:S04]  /*1140*/  FMUL.FTZ R43, R31, c[0x0][0x1ec] ;  /* 0x00007b001f2b7a20 */ /* 0x020fc80000410000 */
[----:B------:R-:W-:Y:S02]  /*1150*/  @P0 FADD.FTZ R43, R27, R43 ;  /* 0x0000002b1b2b0221 */ /* 0x000fe40000010000 */
.L_x_23340:
[----:B------:R-:W-:Y:S05]  /*1160*/  BSYNC B0 ;  /* 0x0000000000007941 */ /* 0x000fea0003800000 */
.L_x_23339:
[----:B------:R-:W-:Y:S01]  /*1170*/  @P5 IADD3 R53, R112, 0x300, RZ ;  /* 0x0000030070355810 */ /* 0x000fe20007ffe0ff */
[----:B------:R0:W-:Y:S04]  /*1180*/  STG.E.128 [R46.64], R40 ;  /* 0x000000282e007986 */ /* 0x0001e8000c101d04 */
[-C--:B------:R-:W-:Y:S01]  /*1190*/  @P5 IMAD.WIDE.U32 R52, R53, R110.reuse, c[0x0][0x170] ;  /* 0x00005c0035345625 */ /* 0x080fe200078e006e */
[----:B------:R-:W2:Y:S04]  /*11a0*/  @P0 LDG.E.128 R24, [R44.64] ;  /* 0x000000042c180981 */ /* 0x000ea8000c1e1d00 */
[----:B-----5:R1:W5:Y:S01]  /*11b0*/  @P5 LDG.E.128 R28, [R52.64] ;  /* 0x00000004341c5981 */ /* 0x020362000c1e1d00 */
[----:B------:R-:W-:Y:S01]  /*11c0*/  @!P6 ISETP.NE.U32.AND P3, PT, RZ, c[0x0][0x180], PT ;  /* 0x00006000ff00ea0c */ /* 0x000fe20003f65070 */
[----:B------:R-:W-:Y:S01]  /*11d0*/  BSSY B0, `(.L_x_23341) ;  /* 0x0000012000007945 */ /* 0x000fe20003800000 */
[----:B------:R-:W-:Y:S01]  /*11e0*/  @!P6 ISETP.NE.U32.AND P1, PT, RZ, c[0x0][0x180], PT ;  /* 0x00006000ff00ea0c */ /* 0x000fe20003f25070 */
[----:B------:R-:W-:Y:S01]  /*11f0*/  IMAD.WIDE.U32 R50, R51, R110, c[0x0][0x188] ;  /* 0x0000620033327625 */ /* 0x000fe200078e006e */
[----:B------:R-:W-:-:S02]  /*1200*/  @!P6 ISETP.NE.U32.AND P2, PT, RZ, c[0x0][0x180], PT ;  /* 0x00006000ff00ea0c */ /* 0x000fc40003f45070 */
[----:B------:R-:W-:Y:S02]  /*1210*/  @!P6 ISETP.NE.U32.AND P4, PT, RZ, c[0x0][0x180], PT ;  /* 0x00006000ff00ea0c */ /* 0x000fe40003f85070 */
[----:B------:R-:W-:Y:S02]  /*1220*/  IADD3 R55, R63, 0x400, RZ ;  /* 0x000004003f377810 */ /* 0x000fe40007ffe0ff */
[----:B------:R-:W-:Y:S02]  /*1230*/  @!P6 ISETP.NE.AND.EX P1, PT, RZ, c[0x0][0x184], PT, P1 ;  /* 0x00006100ff00ea0c */ /* 0x000fe40003f25310 */
[----:B------:R-:W-:Y:S01]  /*1240*/  @!P6 ISETP.NE.AND.EX P2, PT, RZ, c[0x0][0x184], PT, P2 ;  /* 0x00006100ff00ea0c */ /* 0x000fe20003f45320 */
[----:B------:R-:W-:Y:S01]  /*1250*/  @P0 IMAD.WIDE.U32 R48, R55, R110, c[0x0][0x180] ;  /* 0x0000600037300625 */ /* 0x000fe200078e006e */
[----:B------:R-:W-:Y:S02]  /*1260*/  @!P6 ISETP.NE.AND.EX P4, PT, RZ, c[0x0][0x184], PT, P4 ;  /* 0x00006100ff00ea0c */ /* 0x000fe40003f85340 */
[----:B------:R-:W-:-:S02]  /*1270*/  @!P6 ISETP.NE.AND.EX P3, PT, RZ, c[0x0][0x184], PT, P3 ;  /* 0x00006100ff00ea0c */ /* 0x000fc40003f65330 */
[----:B--2---:R-:W-:Y:S02]  /*1280*/  @!P6 FSEL R45, R25, RZ, P1 ;  /* 0x000000ff192de208 */ /* 0x004fe40000800000 */
[----:B0-----:R-:W-:Y:S02]  /*1290*/  @!P6 FSEL R46, R26, RZ, P2 ;  /* 0x000000ff1a2ee208 */ /* 0x001fe40001000000 */
[----:B------:R-:W-:Y:S02]  /*12a0*/  @!P6 FSEL R47, R27, RZ, P4 ;  /* 0x000000ff1b2fe208 */ /* 0x000fe40002000000 */
[----:B------:R-:W-:Y:S01]  /*12b0*/  @!P6 FSEL R44, R24, RZ, P3 ;  /* 0x000000ff182ce208 */ /* 0x000fe20001800000 */
[----:B------:R-:W-:Y:S05]  /*12c0*/  @!P6 BRA `(.L_x_23342) ;  /* 0x000000200000e947 */ /* 0x000fea0003800000 */
[----:B-1---5:R-:W-:-:S04]  /*12d0*/  FMUL.FTZ R44, R28, c[0x0][0x1ec] ;  /* 0x00007b001c2c7a20 */ /* 0x022fc80000410000 */
[----:B------:R-:W-:Y:S02]  /*12e0*/  @P0 FADD.FTZ R44, R24, R44 ;  /* 0x0000002c182c0221 */ /* 0x000fe40000010000 */
.L_x_23342:
[----:B-1----:R-:W-:Y:S05]  /*12f0*/  BSYNC B0 ;  /* 0x0000000000007941 */ /* 0x002fea0003800000 */
.L_x_23341:
[----:B------:R-:W-:Y:S01]  /*1300*/  BSSY B0, `(.L_x_23343) ;  /* 0x0000004000007945 */ /* 0x000fe20003800000 */
[----:B------:R-:W-:Y:S05]  /*1310*/  @!P6 BRA `(.L_x_23344) ;  /* 0x000000200000e947 */ /* 0x000fea0003800000 */
[----:B-----5:R-:W-:-:S04]  /*1320*/  FMUL.FTZ R45, R29, c[0x0][0x1ec] ;  /* 0x00007b001d2d7a20 */ /* 0x020fc80000410000 */
[----:B------:R-:W-:Y:S02]  /*1330*/  @P0 FADD.FTZ R45, R25, R45 ;  /* 0x0000002d192d0221 */ /* 0x000fe40000010000 */
.L_x_23344:
[----:B------:R-:W-:Y:S05]  /*1340*/  BSYNC B0 ;  /* 0x0000000000007941 */ /* 0x000fea0003800000 */
.L_x_23343:
[----:B------:R-:W-:Y:S01]  /*1350*/  BSSY B0, `(.L_x_23345) ;  /* 0x0000004000007945 */ /* 0x000fe20003800000 */
[----:B------:R-:W-:Y:S05]  /*1360*/  @!P6 BRA `(.L_x_23346) ;  /* 0x000000200000e947 */ /* 0x000fea0003800000 */
[----:B-----5:R-:W-:-:S04]  /*1370*/  FMUL.FTZ R46, R30, c[0x0][0x1ec] ;  /* 0x00007b001e2e7a20 */ /* 0x020fc80000410000 */
[----:B------:R-:W-:Y:S02]  /*1380*/  @P0 FADD.FTZ R46, R26, R46 ;  /* 0x0000002e1a2e0221 */ /* 0x000fe40000010000 */
.L_x_23346:
[----:B------:R-:W-:Y:S05]  /*1390*/  BSYNC B0 ;  /* 0x0000000000007941 */ /* 0x000fea0003800000 */
.L_x_23345:
[----:B------:R-:W-:Y:S01]  /*13a0*/  BSSY B0, `(.L_x_23347) ;  /* 0x0000004000007945 */ /* 0x000fe20003800000 */
[----:B------:R-:W-:Y:S05]  /*13b0*/  @!P6 BRA `(.L_x_23348) ;  /* 0x000000200000e947 */ /* 0x000fea0003800000 */
[----:B-----5:R-:W-:-:S04]  /*13c0*/  FMUL.FTZ R47, R31, c[0x0][0x1ec] ;  /* 0x00007b001f2f7a20 */ /* 0x020fc80000410000 */
[----:B------:R-:W-:Y:S02]  /*13d0*/  @P0 FADD.FTZ R47, R27, R47 ;  /* 0x0000002f1b2f0221 */ /* 0x000fe40000010000 */
.L_x_23348:
[----:B------:R-:W-:Y:S05]  /*13e0*/  BSYNC B0 ;  /* 0x0000000000007941 */ /* 0x000fea0003800000 */
.L_x_23347:
        /* <DEDUP_REMOVED lines=24> */
.L_x_23350:
[----:B-1----:R-:W-:Y:S05]  /*1570*/  BSYNC B0 ;  /* 0x0000000000007941 */ /* 0x002fea0003800000 */
.L_x_23349:
[----:B------:R-:W-:Y:S01]  /*1580*/  BSSY B0, `(.L_x_23351) ;  /* 0x0000004000007945 */ /* 0x000fe20003800000 */
[----:B------:R-:W-:Y:S05]  /*1590*/  @!P6 BRA `(.L_x_23352) ;  /* 0x000000200000e947 */ /* 0x000fea0003800000 */
[----:B-----5:R-:W-:-:S04]  /*15a0*/  FMUL.FTZ R49, R29, c[0x0][0x1ec] ;  /* 0x00007b001d317a20 */ /* 0x020fc80000410000 */
[----:B------:R-:W-:Y:S02]  /*15b0*/  @P0 FADD.FTZ R49, R25, R49 ;  /* 0x0000003119310221 */ /* 0x000fe40000010000 */
.L_x_23352:
[----:B------:R-:W-:Y:S05]  /*15c0*/  BSYNC B0 ;  /* 0x0000000000007941 */ /* 0x000fea0003800000 */
.L_x_23351:
[----:B------:R-:W-:Y:S01]  /*15d0*/  BSSY B0, `(.L_x_23353) ;  /* 0x0000004000007945 */ /* 0x000fe20003800000 */
[----:B------:R-:W-:Y:S05]  /*15e0*/  @!P6 BRA `(.L_x_23354) ;  /* 0x000000200000e947 */ /* 0x000fea0003800000 */
[----:B-----5:R-:W-:-:S04]  /*15f0*/  FMUL.FTZ R50, R30, c[0x0][0x1ec] ;  /* 0x00007b001e327a20 */ /* 0x020fc80000410000 */
[----:B------:R-:W-:Y:S02]  /*1600*/  @P0 FADD.FTZ R50, R26, R50 ;  /* 0x000000321a320221 */ /* 0x000fe40000010000 */
.L_x_23354:
[----:B------:R-:W-:Y:S05]  /*1610*/  BSYNC B0 ;  /* 0x0000000000007941 */ /* 0x000fea0003800000 */
.L_x_23353:
[----:B------:R-:W-:Y:S01]  /*1620*/  BSSY B0, `(.L_x_23355) ;  /* 0x0000004000007945 */ /* 0x000fe20003800000 */
[----:B------:R-:W-:Y:S05]  /*1630*/  @!P6 BRA `(.L_x_23356) ;  /* 0x000000200000e947 */ /* 0x000fea0003800000 */
[----:B-----5:R-:W-:-:S04]  /*1640*/  FMUL.FTZ R51, R31, c[0x0][0x1ec] ;  /* 0x00007b001f337a20 */ /* 0x020fc80000410000 */
[----:B------:R-:W-:Y:S02]  /*1650*/  @P0 FADD.FTZ R51, R27, R51 ;  /* 0x000000331b330221 */ /* 0x000fe40000010000 */
.L_x_23356:
[----:B------:R-:W-:Y:S05]  /*1660*/  BSYNC B0 ;  /* 0x0000000000007941 */ /* 0x000fea0003800000 */
.L_x_23355:
        /* <DEDUP_REMOVED lines=24> */
.L_x_23358:
[----:B-1----:R-:W-:Y:S05]  /*17f0*/  BSYNC B0 ;  /* 0x0000000000007941 */ /* 0x002fea0003800000 */
.L_x_23357:
[----:B------:R-:W-:Y:S01]  /*1800*/  BSSY B0, `(.L_x_23359) ;  /* 0x0000004000007945 */ /* 0x000fe20003800000 */
[----:B------:R-:W-:Y:S05]  /*1810*/  @!P6 BRA `(.L_x_23360) ;  /* 0x000000200000e947 */ /* 0x000fea0003800000 */
[----:B-----5:R-:W-:-:S04]  /*1820*/  FMUL.FTZ R53, R29, c[0x0][0x1ec] ;  /* 0x00007b001d357a20 */ /* 0x020fc80000410000 */
[----:B------:R-:W-:Y:S02]  /*1830*/  @P0 FADD.FTZ R53, R25, R53 ;  /* 0x0000003519350221 */ /* 0x000fe40000010000 */
.L_x_23360:
[----:B------:R-:W-:Y:S05]  /*1840*/  BSYNC B0 ;  /* 0x0000000000007941 */ /* 0x000fea0003800000 */
.L_x_23359:
[----:B------:R-:W-:Y:S01]  /*1850*/  BSSY B0, `(.L_x_23361) ;  /* 0x0000004000007945 */ /* 0x000fe20003800000 */
[----:B------:R-:W-:Y:S05]  /*1860*/  @!P6 BRA `(.L_x_23362) ;  /* 0x000000200000e947 */ /* 0x000fea0003800000 */
[----:B-----5:R-:W-:-:S04]  /*1870*/  FMUL.FTZ R54, R30, c[0x0][0x1ec] ;  /* 0x00007b001e367a20 */ /* 0x020fc80000410000 */
[----:B------:R-:W-:Y:S02]  /*1880*/  @P0 FADD.FTZ R54, R26, R54 ;  /* 0x000000361a360221 */ /* 0x000fe40000010000 */
.L_x_23362:
[----:B------:R-:W-:Y:S05]  /*1890*/  BSYNC B0 ;  /* 0x0000000000007941 */ /* 0x000fea0003800000 */
.L_x_23361:
[----:B------:R-:W-:Y:S01]  /*18a0*/  BSSY B0, `(.L_x_23363) ;  /* 0x0000004000007945 */ /* 0x000fe20003800000 */
[----:B------:R-:W-:Y:S05]  /*18b0*/  @!P6 BRA `(.L_x_23364) ;  /* 0x000000200000e947 */ /* 0x000fea0003800000 */
[----:B-----5:R-:W-:-:S04]  /*18c0*/  FMUL.FTZ R55, R31, c[0x0][0x1ec] ;  /* 0x00007b001f377a20 */ /* 0x020fc80000410000 */
[----:B------:R-:W-:Y:S02]  /*18d0*/  @P0 FADD.FTZ R55, R27, R55 ;  /* 0x000000371b370221 */ /* 0x000fe40000010000 */
.L_x_23364:
[----:B------:R-:W-:Y:S05]  /*18e0*/  BSYNC B0 ;  /* 0x0000000000007941 */ /* 0x000fea0003800000 */
.L_x_23363:
[----:B------:R-:W-:Y:S01]  /*18f0*/  @P5 IADD3 R83, R112, 0x600, RZ ;  /* 0x0000060070535810 */ /* 0x000fe20007ffe0ff */
[----:B------:R0:W-:Y:S04]  /*1900*/  STG.E.128 [R58.64], R52 ;  /* 0x000000343a007986 */ /* 0x0001e8000c101d04 */
[----:B------:R-:W-:Y:S01]  /*1910*/  @P5 IMAD.WIDE.U32 R82, R83, R110, c[0x0][0x170] ;  /* 0x00005c0053525625 */ /* 0x000fe200078e006e */
[----:B------:R-:W2:Y:S04]  /*1920*/  @P0 LDG.E.128 R24, [R56.64] ;  /* 0x0000000438180981 */ /* 0x000ea8000c1e1d00 */
[----:B-----5:R1:W5:Y:S01]  /*1930*/  @P5 LDG.E.128 R28, [R82.64] ;  /* 0x00000004521c5981 */ /* 0x020362000c1e1d00 */
[----:B------:R-:W-:Y:S01]  /*1940*/  @!P6 ISETP.NE.U32.AND P3, PT, RZ, c[0x0][0x180], PT ;  /* 0x00006000ff00ea0c */ /* 0x000fe20003f65070 */
[----:B------:R-:W-:Y:S01]  /*1950*/  BSSY B0, `(.L_x_23365) ;  /* 0x0000012000007945 */ /* 0x000fe20003800000 */
[----:B------:R-:W-:-:S02]  /*1960*/  @!P6 ISETP.NE.U32.AND P1, PT, RZ, c[0x0][0x180], PT ;  /* 0x00006000ff00ea0c */ /* 0x000fc40003f25070 */
[----:B------:R-:W-:Y:S02]  /*1970*/  @!P6 ISETP.NE.U32.AND P2, PT, RZ, c[0x0][0x180], PT ;  /* 0x00006000ff00ea0c */ /* 0x000fe40003f45070 */
[----:B------:R-:W-:Y:S02]  /*1980*/  @!P6 ISETP.NE.U32.AND P4, PT, RZ, c[0x0][0x180], PT ;  /* 0x00006000ff00ea0c */ /* 0x000fe40003f85070 */
[----:B------:R-:W-:Y:S01]  /*1990*/  IADD3 R113, R63, 0x700, RZ ;  /* 0x000007003f717810 */ /* 0x000fe20007ffe0ff */
[-C--:B------:R-:W-:Y:S01]  /*19a0*/  IMAD.WIDE.U32 R62, R115, R110.reuse, c[0x0][0x188] ;  /* 0x00006200733e7625 */ /* 0x080fe200078e006e */
[----:B------:R-:W-:Y:S02]  /*19b0*/  @!P6 ISETP.NE.AND.EX P1, PT, RZ, c[0x0][0x184], PT, P1 ;  /* 0x00006100ff00ea0c */ /* 0x000fe40003f25310 */
[----:B------:R-:W-:Y:S01]  /*19c0*/  @!P6 ISETP.NE.AND.EX P2, PT, RZ, c[0x0][0x184], PT, P2 ;  /* 0x00006100ff00ea0c */ /* 0x000fe20003f45320 */
[----:B------:R-:W-:Y:S01]  /*19d0*/  @P0 IMAD.WIDE.U32 R60, R113, R110, c[0x0][0x180] ;  /* 0x00006000713c0625 */ /* 0x000fe200078e006e */
[----:B------:R-:W-:-:S02]  /*19e0*/  @!P6 ISETP.NE.AND.EX P4, PT, RZ, c[0x0][0x184], PT, P4 ;  /* 0x00006100ff00ea0c */ /* 0x000fc40003f85340 */
        /* <DEDUP_REMOVED lines=8> */
.L_x_23366:
[----:B-1----:R-:W-:Y:S05]  /*1a70*/  BSYNC B0 ;  /* 0x0000000000007941 */ /* 0x002fea0003800000 */
.L_x_23365:
[----:B------:R-:W-:Y:S01]  /*1a80*/  BSSY B0, `(.L_x_23367) ;  /* 0x0000004000007945 */ /* 0x000fe20003800000 */
[----:B------:R-:W-:Y:S05]  /*1a90*/  @!P6 BRA `(.L_x_23368) ;  /* 0x000000200000e947 */ /* 0x000fea0003800000 */
[----:B-----5:R-:W-:-:S04]  /*1aa0*/  FMUL.FTZ R57, R29, c[0x0][0x1ec] ;  /* 0x00007b001d397a20 */ /* 0x020fc80000410000 */
[----:B------:R-:W-:Y:S02]  /*1ab0*/  @P0 FADD.FTZ R57, R25, R57 ;  /* 0x0000003919390221 */ /* 0x000fe40000010000 */
.L_x_23368:
[----:B------:R-:W-:Y:S05]  /*1ac0*/  BSYNC B0 ;  /* 0x0000000000007941 */ /* 0x000fea0003800000 */
.L_x_23367:
[----:B------:R-:W-:Y:S01]  /*1ad0*/  BSSY B0, `(.L_x_23369) ;  /* 0x0000004000007945 */ /* 0x000fe20003800000 */
[----:B------:R-:W-:Y:S05]  /*1ae0*/  @!P6 BRA `(.L_x_23370) ;  /* 0x000000200000e947 */ /* 0x000fea0003800000 */
[----:B-----5:R-:W-:-:S04]  /*1af0*/  FMUL.FTZ R58, R30, c[0x0][0x1ec] ;  /* 0x00007b001e3a7a20 */ /* 0x020fc80000410000 */
[----:B------:R-:W-:Y:S02]  /*1b00*/  @P0 FADD.FTZ R58, R26, R58 ;  /* 0x0000003a1a3a0221 */ /* 0x000fe40000010000 */
.L_x_23370:
[----:B------:R-:W-:Y:S05]  /*1b10*/  BSYNC B0 ;  /* 0x0000000000007941 */ /* 0x000fea0003800000 */
.L_x_23369:
[----:B------:R-:W-:Y:S01]  /*1b20*/  BSSY B0, `(.L_x_23371) ;  /* 0x0000004000007945 */ /* 0x000fe20003800000 */
[----:B------:R-:W-:Y:S05]  /*1b30*/  @!P6 BRA `(.L_x_23372) ;  /* 0x000000200000e947 */ /* 0x000fea0003800000 */
[----:B-----5:R-:W-:-:S04]  /*1b40*/  FMUL.FTZ R59, R31, c[0x0][0x1ec] ;  /* 0x00007b001f3b7a20 */ /* 0x020fc80000410000 */
[----:B------:R-:W-:Y:S02]  /*1b50*/  @P0 FADD.FTZ R59, R27, R59 ;  /* 0x0000003b1b3b0221 */ /* 0x000fe40000010000 */
.L_x_23372:
[----:B------:R-:W-:Y:S05]  /*1b60*/  BSYNC B0 ;  /* 0x0000000000007941 */ /* 0x000fea0003800000 */
.L_x_23371:
        /* <DEDUP_REMOVED lines=10> */
[----:B------:R-:W-:Y:S02]  /*1c10*/  @!P6 ISETP.NE.AND.EX P3, PT, RZ, c[0x0][0x184], PT, P3 ;  /* 0x00006100ff00ea0c */ /* 0x000fe40003f65330 */
[----:B------:R-:W-:Y:S02]  /*1c20*/  @!P6 ISETP.NE.AND.EX P4, PT, RZ, c[0x0][0x184], PT, P4 ;  /* 0x00006100ff00ea0c */ /* 0x000fe40003f85340 */
        /* <DEDUP_REMOVED lines=9> */
.L_x_23374:
[----:B-1----:R-:W-:Y:S05]  /*1cc0*/  BSYNC B0 ;  /* 0x0000000000007941 */ /* 0x002fea0003800000 */
.L_x_23373:
[----:B------:R-:W-:Y:S01]  /*1cd0*/  BSSY B0, `(.L_x_23375) ;  /* 0x0000004000007945 */ /* 0x000fe20003800000 */
[----:B------:R-:W-:Y:S05]  /*1ce0*/  @!P6 BRA `(.L_x_23376) ;  /* 0x000000200000e947 */ /* 0x000fea0003800000 */
[----:B-----5:R-:W-:-:S04]  /*1cf0*/  FMUL.FTZ R61, R29, c[0x0][0x1ec] ;  /* 0x00007b001d3d7a20 */ /* 0x020fc80000410000 */
[----:B------:R-:W-:Y:S02]  /*1d00*/  @P0 FADD.FTZ R61, R25, R61 ;  /* 0x0000003d193d0221 */ /* 0x000fe40000010000 */
.L_x_23376:
[----:B------:R-:W-:Y:S05]  /*1d10*/  BSYNC B0 ;  /* 0x0000000000007941 */ /* 0x000fea0003800000 */
.L_x_23375:
[----:B------:R-:W-:Y:S01]  /*1d20*/  BSSY B0, `(.L_x_23377) ;  /* 0x0000004000007945 */ /* 0x000fe20003800000 */
[----:B------:R-:W-:Y:S05]  /*1d30*/  @!P6 BRA `(.L_x_23378) ;  /* 0x000000200000e947 */ /* 0x000fea0003800000 */
[----:B-----5:R-:W-:-:S04]  /*1d40*/  FMUL.FTZ R62, R30, c[0x0][0x1ec] ;  /* 0x00007b001e3e7a20 */ /* 0x020fc80000410000 */
[----:B------:R-:W-:Y:S02]  /*1d50*/  @P0 FADD.FTZ R62, R26, R62 ;  /* 0x0000003e1a3e0221 */ /* 0x000fe40000010000 */
.L_x_23378:
[----:B------:R-:W-:Y:S05]  /*1d60*/  BSYNC B0 ;  /* 0x0000000000007941 */ /* 0x000fea0003800000 */
.L_x_23377:
[----:B------:R-:W-:Y:S01]  /*1d70*/  BSSY B0, `(.L_x_23379) ;  /* 0x0000004000007945 */ /* 0x000fe20003800000 */
[----:B------:R-:W-:Y:S05]  /*1d80*/  @!P6 BRA `(.L_x_23380) ;  /* 0x000000200000e947 */ /* 0x000fea0003800000 */
[----:B-----5:R-:W-:-:S04]  /*1d90*/  FMUL.FTZ R63, R31, c[0x0][0x1ec] ;  /* 0x00007b001f3f7a20 */ /* 0x020fc80000410000 */
[----:B------:R-:W-:Y:S02]  /*1da0*/  @P0 FADD.FTZ R63, R27, R63 ;  /* 0x0000003f1b3f0221 */ /* 0x000fe40000010000 */
.L_x_23380:
[----:B------:R-:W-:Y:S05]  /*1db0*/  BSYNC B0 ;  /* 0x0000000000007941 */ /* 0x000fea0003800000 */
.L_x_23379:
        /* <DEDUP_REMOVED lines=33> */
[----:B------:R-:W-:Y:S02]  /*1fd0*/  FADD.FTZ R113, R110, R59 ;  /* 0x0000003b6e717221 */ /* 0x000fe40000010000 */
        /* <DEDUP_REMOVED lines=8> */
.L_x_23387:
        /* <DEDUP_REMOVED lines=84> */
.L_x_23388:
        /* <DEDUP_REMOVED lines=19> */
[----:B-1----:R-:W-:Y:S02]  /*26d0*/  IADD3 R114, R121, R118, RZ ;  /* 0x0000007679727210 */ /* 0x002fe40007ffe0ff */
[----:B------:R-:W-:Y:S03]  /*26e0*/  I2F R121, R121 ;  /* 0x0000007900797306 */ /* 0x000fe60000201400 */
[----:B------:R-:W1:Y:S05]  /*26f0*/  SHFL.DOWN PT, R113, R114, 0x2, 0x1f ;  /* 0x08401f0072717f89 */ /* 0x000e6a00000e0000 */
[----:B------:R-:W3:Y:S01]  /*2700*/  I2F R112, R114 ;  /* 0x0000007200707306 */ /* 0x000ee20000201400 */
[----:B--2---:R-:W2:Y:S07]  /*2710*/  SHFL.DOWN PT, R123, R82, 0x4, 0x1f ;  /* 0x08801f00527b7f89 */ /* 0x004eae00000e0000 */
[----:B---3--:R-:W3:Y:S01]  /*2720*/  MUFU.RCP R115, R112 ;  /* 0x0000007000737308 */ /* 0x008ee20000001000 */
[----:B-1----:R-:W-:Y:S01]  /*2730*/  IADD3 R114, R114, R113, RZ ;  /* 0x0000007172727210 */ /* 0x002fe20007ffe0ff */
[----:B0-----:R-:W0:Y:S06]  /*2740*/  SHFL.DOWN PT, R116, R83, 0x4, 0x1f ;  /* 0x08801f0053747f89 */ /* 0x001e2c00000e0000 */
[----:B------:R-:W-:Y:S01]  /*2750*/  I2F R113, R113 ;  /* 0x0000007100717306 */ /* 0x000fe20000201400 */
[----:B--2---:R-:W-:-:S02]  /*2760*/  FADD.FTZ R120, -R123, R82 ;  /* 0x000000527b787221 */ /* 0x004fc40000010100 */
[----:B------:R-:W-:Y:S02]  /*2770*/  FMUL.FTZ R123, R123, R121 ;  /* 0x000000797b7b7220 */ /* 0x000fe40000410000 */
[----:B------:R-:W-:Y:S02]  /*2780*/  FMUL.FTZ R120, R120, R120 ;  /* 0x0000007878787220 */ /* 0x000fe40000410000 */
[----:B------:R-:W-:Y:S02]  /*2790*/  FFMA.FTZ R82, R119, R82, R123 ;  /* 0x0000005277527223 */ /* 0x000fe4000001007b */
[----:B------:R-:W-:Y:S02]  /*27a0*/  FMUL.FTZ R120, R120, R119 ;  /* 0x0000007778787220 */ /* 0x000fe40000410000 */
[C---:B---3--:R-:W-:Y:S02]  /*27b0*/  FMUL.FTZ R119, R115.reuse, R82 ;  /* 0x0000005273777220 */ /* 0x048fe40000410000 */
[----:B------:R-:W-:Y:S01]  /*27c0*/  FMUL.FTZ R120, R120, R121 ;  /* 0x0000007978787220 */ /* 0x000fe20000410000 */
[----:B------:R-:W1:Y:S01]  /*27d0*/  I2F R82, R114 ;  /* 0x0000007200527306 */ /* 0x000e620000201400 */
[----:B0-----:R-:W-:Y:S01]  /*27e0*/  FADD.FTZ R116, R116, R83 ;  /* 0x0000005374747221 */ /* 0x001fe20000010000 */
[----:B------:R-:W0:Y:S03]  /*27f0*/  SHFL.DOWN PT, R118, R119, 0x2, 0x1f ;  /* 0x08401f0077767f89 */ /* 0x000e2600000e0000 */
[----:B------:R-:W-:Y:S01]  /*2800*/  FFMA.FTZ R116, R115, R120, R116 ;  /* 0x0000007873747223 */ /* 0x000fe20000010074 */
[----:B------:R-:W-:Y:S04]  /*2810*/  SHFL.DOWN PT, R83, R114, 0x1, 0x1f ;  /* 0x08201f0072537f89 */ /* 0x000fe800000e0000 */
[----:B------:R-:W2:Y:S01]  /*2820*/  SHFL.DOWN PT, R121, R116, 0x2, 0x1f ;  /* 0x08401f0074797f89 */ /* 0x000ea200000e0000 */
[----:B-1----:R-:W1:Y:S01]  /*2830*/  MUFU.RCP R115, R82 ;  /* 0x0000005200737308 */ /* 0x002e620000001000 */
[----:B0-----:R-:W-:-:S02]  /*2840*/  FADD.FTZ R120, R119, -R118 ;  /* 0x8000007677787221 */ /* 0x001fc40000010000 */
[----:B------:R-:W-:Y:S02]  /*2850*/  FMUL.FTZ R118, R118, R113 ;  /* 0x0000007176767220 */ /* 0x000fe40000410000 */
[----:B------:R-:W-:Y:S02]  /*2860*/  FMUL.FTZ R123, R120, R120 ;  /* 0x00000078787b7220 */ /* 0x000fe40000410000 */
[C---:B------:R-:W-:Y:S02]  /*2870*/  FFMA.FTZ R118, R112.reuse, R119, R118 ;  /* 0x0000007770767223 */ /* 0x040fe40000010076 */
[----:B------:R-:W-:Y:S02]  /*2880*/  FMUL.FTZ R123, R112, R123 ;  /* 0x0000007b707b7220 */ /* 0x000fe40000410000 */
[----:B--2---:R-:W-:Y:S01]  /*2890*/  FADD.FTZ R112, R116, R121 ;  /* 0x0000007974707221 */ /* 0x004fe20000010000 */
[----:B------:R-:W-:Y:S01]  /*28a0*/  IADD3 R116, R114, R83, RZ ;  /* 0x0000005372747210 */ /* 0x000fe20007ffe0ff */
[----:B------:R-:W-:Y:S01]  /*28b0*/  FMUL.FTZ R123, R123, R113 ;  /* 0x000000717b7b7220 */ /* 0x000fe20000410000 */
[----:B------:R-:W-:Y:S01]  /*28c0*/  I2F R83, R83 ;  /* 0x0000005300537306 */ /* 0x000fe20000201400 */
[----:B-1----:R-:W-:-:S02]  /*28d0*/  FMUL.FTZ R113, R115, R118 ;  /* 0x0000007673717220 */ /* 0x002fc40000410000 */
[----:B------:R-:W-:-:S03]  /*28e0*/  FFMA.FTZ R115, R115, R123, R112 ;  /* 0x0000007b73737223 */ /* 0x000fc60000010070 */
[----:B------:R-:W0:Y:S02]  /*28f0*/  SHFL.DOWN PT, R112, R113, 0x1, 0x1f ;  /* 0x08201f0071707f89 */ /* 0x000e2400000e0000 */
[----:B------:R-:W1:Y:S02]  /*2900*/  I2F R116, R116 ;  /* 0x0000007400747306 */ /* 0x000e640000201400 */
[----:B------:R-:W2:Y:S06]  /*2910*/  SHFL.DOWN PT, R114, R115, 0x1, 0x1f ;  /* 0x08201f0073727f89 */ /* 0x000eac00000e0000 */
[----:B-1----:R-:W1:Y:S01]  /*2920*/  MUFU.RCP R118, R116 ;  /* 0x0000007400767308 */ /* 0x002e620000001000 */
[----:B0-----:R-:W-:-:S02]  /*2930*/  FADD.FTZ R119, R113, -R112 ;  /* 0x8000007071777221 */ /* 0x001fc40000010000 */
[----:B------:R-:W-:Y:S02]  /*2940*/  FMUL.FTZ R112, R112, R83 ;  /* 0x0000005370707220 */ /* 0x000fe40000410000 */
[----:B------:R-:W-:Y:S02]  /*2950*/  FMUL.FTZ R119, R119, R119 ;  /* 0x0000007777777220 */ /* 0x000fe40000410000 */
[C---:B------:R-:W-:Y:S01]  /*2960*/  FFMA.FTZ R121, R82.reuse, R113, R112 ;  /* 0x0000007152797223 */ /* 0x040fe20000010070 */
[----:B------:R-:W-:Y:S01]  /*2970*/  MOV R112, c[0x0][0x1e0] ;  /* 0x0000780000707a02 */ /* 0x000fe20000000f00 */
[----:B------:R-:W-:Y:S02]  /*2980*/  FMUL.FTZ R119, R82, R119 ;  /* 0x0000007752777220 */ /* 0x000fe40000410000 */
[----:B-1----:R-:W-:Y:S02]  /*2990*/  FMUL.FTZ R121, R118, R121 ;  /* 0x0000007976797220 */ /* 0x002fe40000410000 */
[----:B------:R-:W-:-:S02]  /*29a0*/  FMUL.FTZ R119, R119, R83 ;  /* 0x0000005377777220 */ /* 0x000fc40000410000 */
[----:B--2---:R-:W-:Y:S01]  /*29b0*/  FADD.FTZ R113, R115, R114 ;  /* 0x0000007273717221 */ /* 0x004fe20000010000 */
[----:B------:R-:W-:Y:S01]  /*29c0*/  @!P0 LEA R114, P2, R106, c[0x0][0x1a0], 0x2 ;  /* 0x000068006a728a11 */ /* 0x000fe200078410ff */
[----:B------:R-:W0:Y:S02]  /*29d0*/  SHFL.IDX PT, R121, R121, RZ, 0x1f ;  /* 0x00001fff79797589 */ /* 0x000e2400000e0000 */
[----:B------:R-:W-:Y:S01]  /*29e0*/  FFMA.FTZ R119, R118, R119, R113 ;  /* 0x0000007776777223 */ /* 0x000fe20000010071 */
[----:B------:R-:W-:-:S05]  /*29f0*/  @!P0 LEA.HI.X R115, R106, c[0x0][0x1a4], R117, 0x2, P2 ;  /* 0x000069006a738a11 */ /* 0x000fca00010f1475 */
[----:B------:R-:W1:Y:S01]  /*2a00*/  SHFL.IDX PT, R119, R119, RZ, 0x1f ;  /* 0x00001fff77777589 */ /* 0x000e6200000e0000 */
[----:B0-----:R-:W-:-:S03]  /*2a10*/  FMUL.FTZ R82, R121, R121 ;  /* 0x0000007979527220 */ /* 0x001fc60000410000 */
[----:B------:R0:W-:Y:S02]  /*2a20*/  @!P0 STG.E [R114.64], R121 ;  /* 0x0000007972008986 */ /* 0x0001e4000c101904 */
[----:B------:R-:W-:Y:S01]  /*2a30*/  FSEL R83, R82, RZ, P1 ;  /* 0x000000ff52537208 */ /* 0x000fe20000800000 */
[----:B-1----:R-:W-:Y:S01]  /*2a40*/  FFMA.FTZ R82, R119, R112, c[0x0][0x228] ;  /* 0x00008a0077527623 */ /* 0x002fe20000010070 */
[----:B------:R-:W-:-:S03]  /*2a50*/  @!P0 LEA R112, P3, R106, c[0x0][0x1a8], 0x2 ;  /* 0x00006a006a708a11 */ /* 0x000fc600078610ff */
[----:B------:R-:W-:Y:S01]  /*2a60*/  FADD.FTZ R82, R82, R83 ;  /* 0x0000005352527221 */ /* 0x000fe20000010000 */
[----:B------:R-:W-:-:S05]  /*2a70*/  @!P0 LEA.HI.X R113, R106, c[0x0][0x1ac], R117, 0x2, P3 ;  /* 0x00006b006a718a11 */ /* 0x000fca00018f1475 */
[----:B------:R-:W1:Y:S02]  /*2a80*/  MUFU.RSQ R82, R82 ;  /* 0x0000005200527308 */ /* 0x000e640000001400 */
[----:B-1----:R0:W-:Y:S01]  /*2a90*/  @!P0 STG.E [R112.64], R82 ;  /* 0x0000005270008986 */ /* 0x0021e2000c101904 */
[----:B------:R-:W-:-:S13]  /*2aa0*/  ISETP.GE.AND P0, PT, R108, 0x1, PT ;  /* 0x000000016c00780c */ /* 0x000fda0003f06270 */
[----:B------:R-:W-:Y:S05]  /*2ab0*/  @!P0 BRA `(.L_x_23384) ;  /* 0x000007f000008947 */ /* 0x000fea0003800000 */
[----:B0-----:R-:W-:Y:S02]  /*2ac0*/  IADD3 R108, R108, -0x1, RZ ;  /* 0xffffffff6c6c7810 */ /* 0x001fe40007ffe0ff */
[----:B------:R-:W-:-:S03]  /*2ad0*/  FSEL R83, R121, RZ, !P1 ;  /* 0x000000ff79537208 */ /* 0x000fc60004800000 */
[----:B------:R-:W-:Y:S02]  /*2ae0*/  IMAD R108, R108, c[0x0][0x168], RZ ;  /* 0x00005a006c6c7a24 */ /* 0x000fe400078e02ff */
[C---:B------:R-:W-:Y:S02]  /*2af0*/  FADD.FTZ R115, -R83.reuse, R32 ;  /* 0x0000002053737221 */ /* 0x040fe40000010100 */
[C---:B------:R-:W-:Y:S01]  /*2b00*/  FADD.FTZ R117, -R83.reuse, R38 ;  /* 0x0000002653757221 */ /* 0x040fe20000010100 */
[----:B------:R-:W-:Y:S01]  /*2b10*/  SHF.R.S32.HI R32, RZ, 0x1f, R108 ;  /* 0x0000001fff207819 */ /* 0x000fe2000001146c */
[----:B------:R-:W-:Y:S01]  /*2b20*/  FADD.FTZ R38, -R83, R53 ;  /* 0x0000003553267221 */ /* 0x000fe20000010100 */
[----:B------:R-:W-:Y:S01]  /*2b30*/  LOP3.LUT R53, R17, 0xff, RZ, 0xc0, !PT ;  /* 0x000000ff11357812 */ /* 0x000fe200078ec0ff */
[C---:B------:R-:W-:Y:S01]  /*2b40*/  FADD.FTZ R33, -R83.reuse, R33 ;  /* 0x0000002153217221 */ /* 0x040fe20000010100 */
[----:B------:R-:W-:Y:S01]  /*2b50*/  LEA.HI R32, R32, R108, RZ, 0x2 ;  /* 0x0000006c20207211 */ /* 0x000fe200078f10ff */
[----:B------:R-:W-:-:S02]  /*2b60*/  FADD.FTZ R119, -R83, R34 ;  /* 0x0000002253777221 */ /* 0x000fc40000010100 */
[C---:B------:R-:W-:Y:S02]  /*2b70*/  FADD.FTZ R35, -R83.reuse, R35 ;  /* 0x0000002353237221 */ /* 0x040fe40000010100 */
[C---:B------:R-:W-:Y:S02]  /*2b80*/  FADD.FTZ R113, -R83.reuse, R36 ;  /* 0x0000002453717221 */ /* 0x040fe40000010100 */
[----:B------:R-:W-:Y:S01]  /*2b90*/  FADD.FTZ R36, -R83, R52 ;  /* 0x0000003453247221 */ /* 0x000fe20000010100 */
[----:B------:R-:W-:Y:S01]  /*2ba0*/  LEA.HI.SX32 R52, R32, R53, 0x1e ;  /* 0x0000003520347211 */ /* 0x000fe200078ff2ff */
[C---:B------:R-:W-:Y:S01]  /*2bb0*/  FMUL.FTZ R35, R82.reuse, R35 ;  /* 0x0000002352237220 */ /* 0x040fe20000410000 */
[----:B------:R-:W-:Y:S01]  /*2bc0*/  MOV R53, 0x10 ;  /* 0x0000001000357802 */ /* 0x000fe20000000f00 */
[----:B------:R-:W-:Y:S01]  /*2bd0*/  FMUL.FTZ R34, R82, R119 ;  /* 0x0000007752227220 */ /* 0x000fe20000410000 */
[----:B------:R-:W-:Y:S01]  /*2be0*/  IADD3 R116, R52, 0x100, RZ ;  /* 0x0000010034747810 */ /* 0x000fe20007ffe0ff */
[----:B------:R-:W-:-:S02]  /*2bf0*/  FMUL.FTZ R33, R82, R33 ;  /* 0x0000002152217220 */ /* 0x000fc40000410000 */
[----:B------:R-:W-:Y:S02]  /*2c00*/  FMUL.FTZ R32, R82, R115 ;  /* 0x0000007352207220 */ /* 0x000fe40000410000 */
[C---:B------:R-:W-:Y:S02]  /*2c10*/  FADD.FTZ R43, -R83.reuse, R43 ;  /* 0x0000002b532b7221 */ /* 0x040fe40000010100 */
[C---:B------:R-:W-:Y:S02]  /*2c20*/  FADD.FTZ R37, -R83.reuse, R37 ;  /* 0x0000002553257221 */ /* 0x040fe40000010100 */
[----:B------:R-:W-:Y:S02]  /*2c30*/  FADD.FTZ R39, -R83, R39 ;  /* 0x0000002753277221 */ /* 0x000fe40000010100 */
[----:B------:R-:W-:Y:S02]  /*2c40*/  FFMA.FTZ R35, R107, R35, R66 ;  /* 0x000000236b237223 */ /* 0x000fe40000010042 */
[----:B------:R-:W-:-:S02]  /*2c50*/  FFMA.FTZ R34, R104, R34, R15 ;  /* 0x0000002268227223 */ /* 0x000fc4000001000f */
[----:B------:R-:W-:Y:S02]  /*2c60*/  FFMA.FTZ R33, R109, R33, R64 ;  /* 0x000000216d217223 */ /* 0x000fe40000010040 */
[----:B------:R-:W-:Y:S02]  /*2c70*/  FFMA.FTZ R32, R111, R32, R16 ;  /* 0x000000206f207223 */ /* 0x000fe40000010010 */
[----:B------:R-:W-:-:S04]  /*2c80*/  IMAD.WIDE.U32 R118, R52, R53, c[0x0][0x208] ;  /* 0x0000820034767625 */ /* 0x000fc800078e0035 */
[C---:B------:R-:W-:Y:S01]  /*2c90*/  FADD.FTZ R51, -R83.reuse, R51 ;  /* 0x0000003353337221 */ /* 0x040fe20000010100 */
[----:B------:R0:W-:Y:S01]  /*2ca0*/  STG.E.128 [R118.64], R32 ;  /* 0x0000002076007986 */ /* 0x0001e2000c101d04 */
[C---:B------:R-:W-:Y:S02]  /*2cb0*/  FADD.FTZ R125, -R83.reuse, R44 ;  /* 0x0000002c537d7221 */ /* 0x040fe40000010100 */
[C---:B------:R-:W-:Y:S02]  /*2cc0*/  FADD.FTZ R46, -R83.reuse, R46 ;  /* 0x0000002e532e7221 */ /* 0x040fe40000010100 */
[----:B------:R-:W-:Y:S02]  /*2cd0*/  FMUL.FTZ R112, R82, R43 ;  /* 0x0000002b52707220 */ /* 0x000fe40000410000 */
[C---:B------:R-:W-:Y:S02]  /*2ce0*/  FADD.FTZ R123, -R83.reuse, R42 ;  /* 0x0000002a537b7221 */ /* 0x040fe40000010100 */
[----:B------:R-:W-:-:S02]  /*2cf0*/  FADD.FTZ R45, -R83, R45 ;  /* 0x0000002d532d7221 */ /* 0x000fc40000010100 */
[C---:B------:R-:W-:Y:S02]  /*2d00*/  FADD.FTZ R47, -R83.reuse, R47 ;  /* 0x0000002f532f7221 */ /* 0x040fe40000010100 */
[C---:B------:R-:W-:Y:S02]  /*2d10*/  FMUL.FTZ R44, R82.reuse, R113 ;  /* 0x00000071522c7220 */ /* 0x040fe40000410000 */
[C---:B------:R-:W-:Y:S02]  /*2d20*/  FMUL.FTZ R117, R82.reuse, R117 ;  /* 0x0000007552757220 */ /* 0x040fe40000410000 */
[C---:B------:R-:W-:Y:S02]  /*2d30*/  FADD.FTZ R121, -R83.reuse, R40 ;  /* 0x0000002853797221 */ /* 0x040fe40000010100 */
[----:B------:R-:W-:Y:S02]  /*2d40*/  FADD.FTZ R41, -R83, R41 ;  /* 0x0000002953297221 */ /* 0x000fe40000010100 */
[----:B------:R-:W-:-:S02]  /*2d50*/  FMUL.FTZ R42, R82, R37 ;  /* 0x00000025522a7220 */ /* 0x000fc40000410000 */
[C---:B------:R-:W-:Y:S02]  /*2d60*/  FMUL.FTZ R113, R82.reuse, R39 ;  /* 0x0000002752717220 */ /* 0x040fe40000410000 */
[C---:B------:R-:W-:Y:S02]  /*2d70*/  FMUL.FTZ R108, R82.reuse, R51 ;  /* 0x00000033526c7220 */ /* 0x040fe40000410000 */
[----:B------:R-:W-:Y:S02]  /*2d80*/  FADD.FTZ R58, -R83, R58 ;  /* 0x0000003a533a7221 */ /* 0x000fe40000010100 */
[----:B0-----:R-:W-:Y:S02]  /*2d90*/  FMUL.FTZ R34, R82, R46 ;  /* 0x0000002e52227220 */ /* 0x001fe40000410000 */
[----:B------:R-:W-:Y:S01]  /*2da0*/  FFMA.FTZ R51, R99, R112, R70 ;  /* 0x0000007063337223 */ /* 0x000fe20000010046 */
[----:B------:R-:W-:Y:S01]  /*2db0*/  IADD3 R112, R52, 0x200, RZ ;  /* 0x0000020034707810 */ /* 0x000fe20007ffe0ff */
[----:B------:R-:W-:-:S02]  /*2dc0*/  FADD.FTZ R48, -R83, R48 ;  /* 0x0000003053307221 */ /* 0x000fc40000010100 */
[C---:B------:R-:W-:Y:S02]  /*2dd0*/  FADD.FTZ R49, -R83.reuse, R49 ;  /* 0x0000003153317221 */ /* 0x040fe40000010100 */
[C---:B------:R-:W-:Y:S02]  /*2de0*/  FADD.FTZ R50, -R83.reuse, R50 ;  /* 0x0000003253327221 */ /* 0x040fe40000010100 */
[----:B------:R-:W-:Y:S02]  /*2df0*/  FADD.FTZ R56, -R83, R56 ;  /* 0x0000003853387221 */ /* 0x000fe40000010100 */
[C---:B------:R-:W-:Y:S02]  /*2e00*/  FMUL.FTZ R37, R82.reuse, R45 ;  /* 0x0000002d52257220 */ /* 0x040fe40000410000 */
[----:B------:R-:W-:Y:S02]  /*2e10*/  FMUL.FTZ R35, R82, R47 ;  /* 0x0000002f52237220 */ /* 0x000fe40000410000 */
[----:B------:R-:W-:-:S02]  /*2e20*/  FFMA.FTZ R46, R100, R117, R13 ;  /* 0x00000075642e7223 */ /* 0x000fc4000001000d */
[C---:B------:R-:W-:Y:S02]  /*2e30*/  FADD.FTZ R54, -R83.reuse, R54 ;  /* 0x0000003653367221 */ /* 0x040fe40000010100 */
[C---:B------:R-:W-:Y:S02]  /*2e40*/  FADD.FTZ R40, -R83.reuse, R59 ;  /* 0x0000003b53287221 */ /* 0x040fe40000010100 */
[----:B------:R-:W-:Y:S02]  /*2e50*/  FADD.FTZ R115, -R83, R60 ;  /* 0x0000003c53737221 */ /* 0x000fe40000010100 */
[C---:B------:R-:W-:Y:S02]  /*2e60*/  FMUL.FTZ R121, R82.reuse, R121 ;  /* 0x0000007952797220 */ /* 0x040fe40000410000 */
[C---:B------:R-:W-:Y:S02]  /*2e70*/  FMUL.FTZ R39, R82.reuse, R41 ;  /* 0x0000002952277220 */ /* 0x040fe40000410000 */
[----:B------:R-:W-:-:S02]  /*2e80*/  FMUL.FTZ R123, R82, R123 ;  /* 0x0000007b527b7220 */ /* 0x000fc40000410000 */
[----:B------:R-:W-:Y:S02]  /*2e90*/  FFMA.FTZ R47, R103, R113, R68 ;  /* 0x00000071672f7223 */ /* 0x000fe40000010044 */
[----:B------:R-:W-:Y:S02]  /*2ea0*/  FFMA.FTZ R45, R102, R42, R67 ;  /* 0x0000002a662d7223 */ /* 0x000fe40000010043 */
[----:B------:R-:W-:Y:S02]  /*2eb0*/  FFMA.FTZ R44, R105, R44, R14 ;  /* 0x0000002c692c7223 */ /* 0x000fe4000001000e */
[----:B------:R-:W-:-:S04]  /*2ec0*/  IMAD.WIDE.U32 R116, R116, R53, c[0x0][0x208] ;  /* 0x0000820074747625 */ /* 0x000fc800078e0035 */
[----:B------:R-:W-:Y:S01]  /*2ed0*/  FMUL.FTZ R60, R82, R36 ;  /* 0x00000024523c7220 */ /* 0x000fe20000410000 */
[----:B------:R0:W-:Y:S01]  /*2ee0*/  STG.E.128 [R116.64], R44 ;  /* 0x0000002c74007986 */ /* 0x0001e2000c101d04 */
        /* <DEDUP_REMOVED lines=15> */
[----:B------:R-:W-:-:S04]  /*2fe0*/  IMAD.WIDE.U32 R112, R112, R53, c[0x0][0x208] ;  /* 0x0000820070707625 */ /* 0x000fc800078e0035 */
[----:B------:R-:W-:Y:S01]  /*2ff0*/  FFMA.FTZ R40, R19, R60, R6 ;  /* 0x0000003c13287223 */ /* 0x000fe20000010006 */
[----:B------:R-:W-:Y:S01]  /*3000*/  IADD3 R60, R52, 0x300, RZ ;  /* 0x00000300343c7810 */ /* 0x000fe20007ffe0ff */
[----:B------:R-:W-:Y:S01]  /*3010*/  FMUL.FTZ R61, R82, R61 ;  /* 0x0000003d523d7220 */ /* 0x000fe20000410000 */
[----:B------:R1:W-:Y:S01]  /*3020*/  STG.E.128 [R112.64], R48 ;  /* 0x0000003070007986 */ /* 0x0003e2000c101d04 */
[----:B0-----:R-:W-:Y:S01]  /*3030*/  FFMA.FTZ R46, R22, R58, R3 ;  /* 0x0000003a162e7223 */ /* 0x001fe20000010003 */
[----:B------:R-:W-:Y:S01]  /*3040*/  IADD3 R58, R52, 0x400, RZ ;  /* 0x00000400343a7810 */ /* 0x000fe20007ffe0ff */
[C---:B------:R-:W-:Y:S02]  /*3050*/  FMUL.FTZ R125, R82.reuse, R125 ;  /* 0x0000007d527d7220 */ /* 0x040fe40000410000 */
[----:B------:R-:W-:Y:S02]  /*3060*/  FMUL.FTZ R59, R82, R59 ;  /* 0x0000003b523b7220 */ /* 0x000fe40000410000 */
[----:B------:R-:W-:Y:S01]  /*3070*/  FFMA.FTZ R44, R21, R56, R4 ;  /* 0x00000038152c7223 */ /* 0x000fe20000010004 */
[----:B------:R-:W-:Y:S01]  /*3080*/  IADD3 R56, R52, 0x500, RZ ;  /* 0x0000050034387810 */ /* 0x000fe20007ffe0ff */
[----:B------:R-:W-:-:S02]  /*3090*/  FMUL.FTZ R57, R82, R57 ;  /* 0x0000003952397220 */ /* 0x000fc40000410000 */
[----:B------:R-:W-:Y:S01]  /*30a0*/  FFMA.FTZ R42, R20, R54, R5 ;  /* 0x00000036142a7223 */ /* 0x000fe20000010005 */
[----:B------:R-:W-:Y:S01]  /*30b0*/  IADD3 R54, R52, 0x600, RZ ;  /* 0x0000060034367810 */ /* 0x000fe20007ffe0ff */
[----:B------:R-:W-:Y:S01]  /*30c0*/  FMUL.FTZ R62, R82, R38 ;  /* 0x00000026523e7220 */ /* 0x000fe20000410000 */
[----:B------:R-:W-:Y:S01]  /*30d0*/  IADD3 R52, R52, 0x700, RZ ;  /* 0x0000070034347810 */ /* 0x000fe20007ffe0ff */
[C---:B------:R-:W-:Y:S02]  /*30e0*/  FMUL.FTZ R55, R82.reuse, R55 ;  /* 0x0000003752377220 */ /* 0x040fe40000410000 */
[----:B------:R-:W-:Y:S02]  /*30f0*/  FMUL.FTZ R115, R82, R115 ;  /* 0x0000007352737220 */ /* 0x000fe40000410000 */
[----:B-1----:R-:W-:Y:S02]  /*3100*/  FFMA.FTZ R49, R90, R61, R79 ;  /* 0x0000003d5a317223 */ /* 0x002fe4000001004f */
[----:B------:R-:W-:-:S02]  /*3110*/  FMUL.FTZ R63, R82, R63 ;  /* 0x0000003f523f7220 */ /* 0x000fc40000410000 */
[----:B------:R-:W-:Y:S02]  /*3120*/  FFMA.FTZ R35, R95, R35, R72 ;  /* 0x000000235f237223 */ /* 0x000fe40000010048 */
[----:B------:R-:W-:Y:S02]  /*3130*/  FFMA.FTZ R34, R92, R34, R9 ;  /* 0x000000225c227223 */ /* 0x000fe40000010009 */
[----:B------:R-:W-:Y:S02]  /*3140*/  FFMA.FTZ R33, R94, R37, R71 ;  /* 0x000000255e217223 */ /* 0x000fe40000010047 */
[----:B------:R-:W-:Y:S02]  /*3150*/  FFMA.FTZ R32, R97, R125, R10 ;  /* 0x0000007d61207223 */ /* 0x000fe4000001000a */
[----:B------:R-:W-:Y:S02]  /*3160*/  FFMA.FTZ R50, R65, R59, R0 ;  /* 0x0000003b41327223 */ /* 0x000fe40000010000 */
[----:B------:R-:W-:-:S04]  /*3170*/  IMAD.WIDE.U32 R60, R60, R53, c[0x0][0x208] ;  /* 0x000082003c3c7625 */ /* 0x000fc800078e0035 */
[----:B------:R-:W-:Y:S01]  /*3180*/  FFMA.FTZ R39, R85, R108, R74 ;  /* 0x0000006c55277223 */ /* 0x000fe2000001004a */
[----:B------:R0:W-:Y:S01]  /*3190*/  STG.E.128 [R60.64], R32 ;  /* 0x000000203c007986 */ /* 0x0001e2000c101d04 */
        /* <DEDUP_REMOVED lines=8> */
[----:B------:R-:W-:-:S04]  /*3220*/  IMAD.WIDE.U32 R56, R56, R53, c[0x0][0x208] ;  /* 0x0000820038387625 */ /* 0x000fc800078e0035 */
[----:B------:R-:W-:Y:S01]  /*3230*/  FFMA.FTZ R47, R89, R110, R78 ;  /* 0x0000006e592f7223 */ /* 0x000fe2000001004e */
[----:B------:R0:W-:Y:S01]  /*3240*/  STG.E.128 [R56.64], R40 ;  /* 0x0000002838007986 */ /* 0x0001e2000c101d04 */
[----:B------:R-:W-:-:S04]  /*3250*/  IMAD.WIDE.U32 R54, R54, R53, c[0x0][0x208] ;  /* 0x0000820036367625 */ /* 0x000fc800078e0035 */
[----:B------:R-:W-:Y:S01]  /*3260*/  FFMA.FTZ R51, R91, R63, R80 ;  /* 0x0000003f5b337223 */ /* 0x000fe20000010050 */
[----:B------:R0:W-:Y:S01]  /*3270*/  STG.E.128 [R54.64], R44 ;  /* 0x0000002c36007986 */ /* 0x0001e2000c101d04 */
[----:B------:R-:W-:Y:S02]  /*3280*/  FFMA.FTZ R48, R23, R115, R2 ;  /* 0x0000007317307223 */ /* 0x000fe40000010002 */
[----:B------:R-:W-:-:S05]  /*3290*/  IMAD.WIDE.U32 R52, R52, R53, c[0x0][0x208] ;  /* 0x0000820034347625 */ /* 0x000fca00078e0035 */
[----:B------:R0:W-:Y:S02]  /*32a0*/  STG.E.128 [R52.64], R48 ;  /* 0x0000003034007986 */ /* 0x0001e4000c101d04 */
.L_x_23384:
[----:B0-----:R-:W-:Y:S05]  /*32b0*/  BSYNC B0 ;  /* 0x0000000000007941 */ /* 0x001fea0003800000 */
.L_x_23383:
[----:B------:R-:W-:Y:S02]  /*32c0*/  IADD3 R106, R106, c[0x0][0x160], RZ ;  /* 0x000058006a6a7a10 */ /* 0x000fe40007ffe0ff */
[----:B------:R-:W-:Y:S02]  /*32d0*/  LOP3.LUT P1, RZ, R81, 0xff, RZ, 0xc0, !PT ;  /* 0x000000ff51ff7812 */ /* 0x000fe4000782c0ff */
[----:B------:R-:W-:Y:S02]  /*32e0*/  ISETP.GE.AND P0, PT, R106, c[0x0][0x164], PT ;  /* 0x000059006a007a0c */ /* 0x000fe40003f06270 */
[----:B------:R-:W-:-:S11]  /*32f0*/  SEL R81, RZ, 0x1, P1 ;  /* 0x00000001ff517807 */ /* 0x000fd60000800000 */
[----:B-----5:R-:W-:Y:S01]  /*3300*/  @P0 CALL.REL.NOINC `(.L_x_23385) ;  /* 0x0000001000000944 */ /* 0x020fe20003c00000 */
[----:B------:R-:W-:Y:S05]  /*3310*/  BRA `(.L_x_23386) ;  /* 0xffffd57000007947 */ /* 0x000fea000383ffff */
.L_x_23385:
[----:B------:R-:W-:Y:S05]  /*3320*/  EXIT ;  /* 0x000000000000794d */ /* 0x000fea0003800000 */
.L_x_23381:
[----:B0-----:R-:W-:Y:S01]  /*3330*/  HFMA2.MMA R114, -RZ, RZ, 0, 5.9604644775390625e-08 ;  /* 0x00000001ff727435 */ /* 0x001fe200000001ff */
[----:B------:R-:W-:Y:S02]  /*3340*/  MOV R110, 0x1f ;  /* 0x0000001f006e7802 */ /* 0x000fe40000000f00 */
[----:B------:R-:W-:Y:S02]  /*3350*/  MOV R83, 0xffffffff ;  /* 0xffffffff00537802 */ /* 0x000fe40000000f00 */
[----:B------:R-:W-:Y:S02]  /*3360*/  MOV R112, 0x3380 ;  /* 0x0000338000707802 */ /* 0x000fe40000000f00 */
[----:B-----5:R-:W-:Y:S05]  /*3370*/  CALL.REL.NOINC `($__internal_131_$__cuda_sm70_shflsync_bfly_p) ;  /* 0x0000078000007944 */ /* 0x020fea0003c00000 */
[----:B01----:R-:W-:Y:S05]  /*3380*/  BRA `(.L_x_23387) ;  /* 0xffffecd000007947 */ /* 0x003fea000383ffff */
.L_x_23382:
[----:B------:R-:W-:Y:S01]  /*3390*/  HFMA2.MMA R114, -RZ, RZ, 0, 1.1920928955078125e-07 ;  /* 0x00000002ff727435 */ /* 0x000fe200000001ff */
[----:B------:R-:W-:Y:S02]  /*33a0*/  MOV R110, 0x1f ;  /* 0x0000001f006e7802 */ /* 0x000fe40000000f00 */
[----:B------:R-:W-:Y:S02]  /*33b0*/  MOV R83, 0xffffffff ;  /* 0xffffffff00537802 */ /* 0x000fe40000000f00 */
[----:B------:R-:W-:-:S02]  /*33c0*/  MOV R112, 0x33e0 ;  /* 0x000033e000707802 */ /* 0x000fc40000000f00 */
[----:B-----5:R-:W-:Y:S05]  /*33d0*/  CALL.REL.NOINC `($__internal_131_$__cuda_sm70_shflsync_bfly_p) ;  /* 0x0000072000007944 */ /* 0x020fea0003c00000 */
[----:B0-----:R-:W-:Y:S01]  /*33e0*/  HFMA2.MMA R114, -RZ, RZ, 0, 2.384185791015625e-07 ;  /* 0x00000004ff727435 */ /* 0x001fe200000001ff */
[----:B-1----:R-:W-:Y:S01]  /*33f0*/  FADD.FTZ R116, R116, R83 ;  /* 0x0000005374747221 */ /* 0x002fe20000010000 */
[----:B------:R-:W-:-:S02]  /*3400*/  MOV R110, 0x1f ;  /* 0x0000001f006e7802 */ /* 0x000fc40000000f00 */
[----:B------:R-:W-:Y:S02]  /*3410*/  MOV R83, 0xffffffff ;  /* 0xffffffff00537802 */ /* 0x000fe40000000f00 */
[----:B------:R-:W-:Y:S02]  /*3420*/  MOV R112, 0x3440 ;  /* 0x0000344000707802 */ /* 0x000fe40000000f00 */
[----:B------:R-:W-:Y:S05]  /*3430*/  CALL.REL.NOINC `($__internal_131_$__cuda_sm70_shflsync_bfly_p) ;  /* 0x000006c000007944 */ /* 0x000fea0003c00000 */
[----:B0-----:R-:W-:Y:S01]  /*3440*/  HFMA2.MMA R114, -RZ, RZ, 0, 4.76837158203125e-07 ;  /* 0x00000008ff727435 */ /* 0x001fe200000001ff */
[----:B-1----:R-:W-:Y:S01]  /*3450*/  FADD.FTZ R116, R116, R83 ;  /* 0x0000005374747221 */ /* 0x002fe20000010000 */
[----:B------:R-:W-:Y:S02]  /*3460*/  MOV R110, 0x1f ;  /* 0x0000001f006e7802 */ /* 0x000fe40000000f00 */
[----:B------:R-:W-:Y:S02]  /*3470*/  MOV R83, 0xffffffff ;  /* 0xffffffff00537802 */ /* 0x000fe40000000f00 */
[----:B------:R-:W-:Y:S02]  /*3480*/  MOV R112, 0x34a0 ;  /* 0x000034a000707802 */ /* 0x000fe40000000f00 */
[----:B------:R-:W-:Y:S05]  /*3490*/  CALL.REL.NOINC `($__internal_131_$__cuda_sm70_shflsync_bfly_p) ;  /* 0x0000066000007944 */ /* 0x000fea0003c00000 */
[----:B0-----:R-:W-:Y:S01]  /*34a0*/  HFMA2.MMA R114, -RZ, RZ, 0, 9.5367431640625e-07 ;  /* 0x00000010ff727435 */ /* 0x001fe200000001ff */
[----:B-1----:R-:W-:Y:S01]  /*34b0*/  FADD.FTZ R116, R116, R83 ;  /* 0x0000005374747221 */ /* 0x002fe20000010000 */
[----:B------:R-:W-:-:S02]  /*34c0*/  MOV R110, 0x1f ;  /* 0x0000001f006e7802 */ /* 0x000fc40000000f00 */
[----:B------:R-:W-:Y:S02]  /*34d0*/  MOV R83, 0xffffffff ;  /* 0xffffffff00537802 */ /* 0x000fe40000000f00 */
[----:B------:R-:W-:Y:S02]  /*34e0*/  MOV R112, 0x3500 ;  /* 0x0000350000707802 */ /* 0x000fe40000000f00 */
[----:B------:R-:W-:Y:S05]  /*34f0*/  CALL.REL.NOINC `($__internal_131_$__cuda_sm70_shflsync_bfly_p) ;  /* 0x0000060000007944 */ /* 0x000fea0003c00000 */
        /* <DEDUP_REMOVED lines=70> */
[----:B------:R-:W-:Y:S05]  /*3960*/  CALL.REL.NOINC `($__internal_131_$__cuda_sm70_shflsync_bfly_p) ;  /* 0x0000019000007944 */ /* 0x000fea0003c00000 */
[----:B0-----:R-:W-:Y:S01]  /*3970*/  HFMA2.MMA R114, -RZ, RZ, 0, 1.1920928955078125e-07 ;  /* 0x00000002ff727435 */ /* 0x001fe200000001ff */
[----:B-1----:R-:W-:Y:S01]  /*3980*/  FADD.FTZ R116, R116, R83 ;  /* 0x0000005374747221 */ /* 0x002fe20000010000 */
[----:B------:R-:W-:Y:S02]  /*3990*/  MOV R110, 0x1f ;  /* 0x0000001f006e7802 */ /* 0x000fe40000000f00 */
[----:B------:R-:W-:Y:S02]  /*39a0*/  MOV R83, 0xffffffff ;  /* 0xffffffff00537802 */ /* 0x000fe40000000f00 */
[----:B------:R-:W-:Y:S02]  /*39b0*/  MOV R112, 0x39d0 ;  /* 0x000039d000707802 */ /* 0x000fe40000000f00 */
[----:B------:R-:W-:Y:S05]  /*39c0*/  CALL.REL.NOINC `($__internal_131_$__cuda_sm70_shflsync_bfly_p) ;  /* 0x0000013000007944 */ /* 0x000fea0003c00000 */
        /* <DEDUP_REMOVED lines=18> */
[----:B01----:R-:W-:Y:S05]  /*3af0*/  BRA `(.L_x_23388) ;  /* 0xffffeaa000007947 */ /* 0x003fea000383ffff */
        .weak           $__internal_131_$__cuda_sm70_shflsync_bfly_p
        .type           $__internal_131_$__cuda_sm70_shflsync_bfly_p,@function
        .size           $__internal_131_$__cuda_sm70_shflsync_bfly_p,(.L_x_29195 - $__internal_131_$__cuda_sm70_shflsync_bfly_p)
$__internal_131_$__cuda_sm70_shflsync_bfly_p:
[----:B------:R-:W-:Y:S01]  /*3b00*/  HFMA2.MMA R113, -RZ, RZ, 0, 0 ;  /* 0x00000000ff717435 */ /* 0x000fe200000001ff */
[----:B------:R-:W-:Y:S04]  /*3b10*/  WARPSYNC R83 ;  /* 0x0000005300007348 */ /* 0x000fe80003800000 */
[----:B------:R0:W1:Y:S01]  /*3b20*/  SHFL.BFLY PT, R83, R116, R114, R110 ;  /* 0x0c00007274537389 */ /* 0x00006200000e006e */
[----:B------:R-:W-:Y:S05]  /*3b30*/  RET.REL.NODEC R112 `(_ZN10layer_norm13ln_fwd_kernelINS_13Kernel_traitsI6__halfffffjLj8192ELj1ELj1ELj8ELj16ENS_18Kernel_traits_baseILj8192ES2_ffffjLj256EEEEELb0ELb0ELb1ELb1EEEvNS_9FwdParamsE) ;  /* 0xffffc4c070007950 */ /* 0x000fea0003c3ffff */
.L_x_23389:
        /* <DEDUP_REMOVED lines=12> */
.L_x_29195:


//--------------------- .text._ZN10layer_norm13ln_fwd_kernelINS_13Kernel_traitsI6__halfffffjLj8192ELj1ELj1ELj8ELj16ENS_18Kernel_traits_baseILj8192ES2_ffffjLj256EEEEELb0ELb1ELb0ELb0EEEvNS_9FwdParamsE --------------------------
	.section	.text._ZN10layer_norm13ln_fwd_kernelINS_13Kernel_traitsI6__halfffffjLj8192ELj1ELj1ELj8ELj16ENS_18Kernel_traits_baseILj8192ES2_ffffjLj256EEEEELb0ELb1ELb0ELb0EEEvNS_9FwdParamsE,"ax",@progbits
	.sectioninfo	@"SHI_REGISTERS=166"
	.align	128
        .global         _ZN10layer_norm13ln_fwd_kernelINS_13Kernel_traitsI6__halfffffjLj8192ELj1ELj1ELj8ELj16ENS_18Kernel_traits_baseILj8192ES2_ffffjLj256EEEEELb0ELb1ELb0ELb0EEEvNS_9FwdParamsE
        .type           _ZN10layer_norm13ln_fwd_kernelINS_13Kernel_traitsI6__halfffffjLj8192ELj1ELj1ELj8ELj16ENS_18Kernel_traits_baseILj8192ES2_ffffjLj256EEEEELb0ELb1ELb0ELb0EEEvNS_9FwdParamsE,@function
        .size           _ZN10layer_norm13ln_fwd_kernelINS_13Kernel_traitsI6__halfffffjLj8192ELj1ELj1ELj8ELj16ENS_18Kernel_traits_baseILj8192ES2_ffffjLj256EEEEELb0ELb1ELb0ELb0EEEvNS_9FwdParamsE,(.L_x_29196 - _ZN10layer_norm13ln_fwd_kernelINS_13Kernel_traitsI6__halfffffjLj8192ELj1ELj1ELj8ELj16ENS_18Kernel_traits_baseILj8192ES2_ffffjLj256EEEEELb0ELb1ELb0ELb0EEEvNS_9FwdParamsE)
        .other          _ZN10layer_norm13ln_fwd_kernelINS_13Kernel_traitsI6__halfffffjLj8192ELj1ELj1ELj8ELj16ENS_18Kernel_traits_baseILj8192ES2_ffffjLj256EEEEELb0ELb1ELb0ELb0EEEvNS_9FwdParamsE,@"STO_CUDA_ENTRY STV_DEFAULT"
_ZN10layer_norm13ln_fwd_kernelINS_13Kernel_traitsI6__halfffffjLj8192ELj1ELj1ELj8ELj16ENS_18Kernel_traits_baseILj8192ES2_ffffjLj256EEEEELb0ELb1ELb0ELb0EEEvNS_9FwdParamsE:
.text._ZN10layer_norm13ln_fwd_kernelINS_13Kernel_traitsI6__halfffffjLj8192ELj1ELj1ELj8ELj16ENS_18Kernel_traits_baseILj8192ES2_ffffjLj256EEEEELb0ELb1ELb0ELb0EEEvNS_9FwdParamsE:
        /* <DEDUP_REMOVED lines=24> */
[C---:B------:R-:W-:Y:S02]  /*0180*/  @P1 LEA.HI.X R5, R54.reuse, c[0x0][0x21c], RZ, 0x3, P2 ;  /* 0x0000870036051a11 */ /* 0x040fe400010f1cff */
[C---:B------:R-:W-:Y:S01]  /*0190*/  LEA R6, P2, R54.reuse, c[0x0][0x1c8], 0x3 ;  /* 0x0000720036067a11 */ /* 0x040fe200078418ff */
[C---:B------:R-:W-:Y:S02]  /*01a0*/  IMAD.WIDE.U32 R2, R54.reuse, R3, c[0x0][0x1b0] ;  /* 0x00006c0036027625 */ /* 0x040fe400078e0003 */
[----:B------:R0:W5:Y:S01]  /*01b0*/  @P1 LDG.E.64 R16, [R4.64] ;  /* 0x0000000404101981 */ /* 0x000162000c1e1b00 */
[----:B------:R-:W-:-:S03]  /*01c0*/  LEA.HI.X R7, R54, c[0x0][0x1cc], RZ, 0x3, P2 ;  /* 0x0000730036077a11 */ /* 0x000fc600010f1cff */
[----:B------:R0:W5:Y:S04]  /*01d0*/  LDG.E.64 R24, [R2.64] ;  /* 0x0000000402187981 */ /* 0x000168000c1e1b00 */
[----:B------:R0:W5:Y:S01]  /*01e0*/  LDG.E.64 R26, [R6.64] ;  /* 0x00000004061a7981 */ /* 0x000162000c1e1b00 */
[----:B------:R-:W-:Y:S01]  /*01f0*/  LOP3.LUT R54, R54, 0x100, RZ, 0xfc, !PT ;  /* 0x0000010036367812 */ /* 0x000fe200078efcff */
[----:B------:R-:W-:Y:S02]  /*0200*/  @!P1 CS2R R16, SRZ ;  /* 0x0000000000109805 */ /* 0x000fe4000001ff00 */
.L_x_23391:
[----:B0-----:R-:W-:Y:S05]  /*0210*/  BSYNC B0 ;  /* 0x0000000000007941 */ /* 0x001fea0003800000 */
.L_x_23390:
        /* <DEDUP_REMOVED lines=8> */
[C---:B------:R-:W-:Y:S02]  /*02a0*/  @P1 LEA.HI.X R3, R54.reuse, c[0x0][0x21c], RZ, 0x3, P2 ;  /* 0x0000870036031a11 */ /* 0x040fe400010f1cff */
[----:B------:R-:W-:-:S03]  /*02b0*/  LEA R4, P2, R54, c[0x0][0x1c8], 0x3 ;  /* 0x0000720036047a11 */ /* 0x000fc600078418ff */
[----:B------:R0:W5:Y:S01]  /*02c0*/  @P1 LDG.E.64 R14, [R2.64] ;  /* 0x00000004020e1981 */ /* 0x000162000c1e1b00 */
[----:B------:R-:W-:-:S05]  /*02d0*/  LEA.HI.X R5, R54, c[0x0][0x1cc], RZ, 0x3, P2 ;  /* 0x0000730036057a11 */ /* 0x000fca00010f1cff */
[----:B------:R0:W5:Y:S01]  /*02e0*/  LDG.E.64 R28, [R4.64] ;  /* 0x00000004041c7981 */ /* 0x000162000c1e1b00 */
[----:B------:R-:W-:Y:S01]  /*02f0*/  IADD3 R54, R54, 0x100, RZ ;  /* 0x0000010036367810 */ /* 0x000fe20007ffe0ff */
[----:B------:R-:W-:Y:S02]  /*0300*/  @!P1 CS2R R14, SRZ ;  /* 0x00000000000e9805 */ /* 0x000fe4000001ff00 */
.L_x_23393:
[----:B0-----:R-:W-:Y:S05]  /*0310*/  BSYNC B0 ;  /* 0x0000000000007941 */ /* 0x001fea0003800000 */
.L_x_23392:
[----:B------:R-:W-:Y:S01]  /*0320*/  BSSY B0, `(.L_x_23394) ;  /* 0x000000f000007945 */ /* 0x000fe20003800000 */
        /* <DEDUP_REMOVED lines=12> */
[----:B------:R-:W-:Y:S01]  /*03f0*/  IADD3 R54, R54, 0x100, RZ ;  /* 0x0000010036367810 */ /* 0x000fe20007ffe0ff */
[----:B------:R-:W-:Y:S02]  /*0400*/  @!P1 CS2R R12, SRZ ;  /* 0x00000000000c9805 */ /* 0x000fe4000001ff00 */
.L_x_23395:
[----:B0-----:R-:W-:Y:S05]  /*0410*/  BSYNC B0 ;  /* 0x0000000000007941 */ /* 0x001fea0003800000 */
.L_x_23394:
        /* <DEDUP_REMOVED lines=15> */
.L_x_23397:
[----:B0-----:R-:W-:Y:S05]  /*0510*/  BSYNC B0 ;  /* 0x0000000000007941 */ /* 0x001fea0003800000 */
.L_x_23396:
        /* <DEDUP_REMOVED lines=15> */
.L_x_23399:
[----:B0-----:R-:W-:Y:S05]  /*0610*/  BSYNC B0 ;  /* 0x0000000000007941 */ /* 0x001fea0003800000 */
.L_x_23398:
        /* <DEDUP_REMOVED lines=17> */
.L_x_23401:
[----:B0-----:R-:W-:Y:S05]  /*0730*/  BSYNC B0 ;  /* 0x0000000000007941 */ /* 0x001fea0003800000 */
.L_x_23400:
        /* <DEDUP_REMOVED lines=17> */
.L_x_23403:
[----:B0-----:R-:W-:Y:S05]  /*0850*/  BSYNC B0 ;  /* 0x0000000000007941 */ /* 0x001fea0003800000 */
.L_x_23402:
[----:B------:R-:W-:Y:S01]  /*0860*/  ISETP.GE.U32.AND P1, PT, R0, 0x800, PT ;  /* 0x000008000000780c */ /* 0x000fe20003f26070 */
[----:B------:R-:W-:Y:S03]  /*0870*/  BSSY B0, `(.L_x_23404) ;  /* 0x000000f000007945 */ /* 0x000fe60003800000 */
[----:B------:R-:W-:-:S09]  /*0880*/  P2R R2, PR, RZ, 0x2 ;  /* 0x00000002ff027803 */ /* 0x000fd20000000000 */
[----:B------:R-:W-:Y:S05]  /*0890*/  @!P1 BRA `(.L_x_23405) ;  /* 0x000000c000009947 */ /* 0x000fea0003800000 */
[----:B------:R-:W-:-:S04]  /*08a0*/  ISETP.NE.U32.AND P1, PT, RZ, c[0x0][0x218], PT ;  /* 0x00008600ff007a0c */ /* 0x000fc80003f25070 */
[----:B------:R-:W-:Y:S02]  /*08b0*/  ISETP.NE.AND.EX P1, PT, RZ, c[0x0][0x21c], PT, P1 ;  /* 0x00008700ff007a0c */ /* 0x000fe40003f25310 */
[----:B------:R-:W-:-:S11]  /*08c0*/  MOV R19, 0x8 ;  /* 0x0000000800137802 */ /* 0x000fd60000000f00 */
[----:B------:R-:W-:-:S04]  /*08d0*/  @P1 LEA R20, P2, R54, c[0x0][0x218], 0x3 ;  /* 0x0000860036141a11 */ /* 0x000fc800078418ff */
[C---:B------:R-:W-:Y:S02]  /*08e0*/  @P1 LEA.HI.X R21, R54.reuse, c[0x0][0x21c], RZ, 0x3, P2 ;  /* 0x0000870036151a11 */ /* 0x040fe400010f1cff */
[C---:B------:R-:W-:Y:S01]  /*08f0*/  LEA R22, P2, R54.reuse, c[0x0][0x1c8], 0x3 ;  /* 0x0000720036167a11 */ /* 0x040fe200078418ff */
[C---:B------:R-:W-:Y:S02]  /*0900*/  IMAD.WIDE.U32 R18, R54.reuse, R19, c[0x0][0x1b0] ;  /* 0x00006c0036127625 */ /* 0x040fe400078e0013 */
[----:B------:R0:W5:Y:S01]  /*0910*/  @P1 LDG.E.64 R2, [R20.64] ;  /* 0x0000000414021981 */ /* 0x000162000c1e1b00 */
[----:B------:R-:W-:-:S03]  /*0920*/  LEA.HI.X R23, R54, c[0x0][0x1cc], RZ, 0x3, P2 ;  /* 0x0000730036177a11 */ /* 0x000fc600010f1cff */
[----:B------:R-:W5:Y:S04]  /*0930*/  LDG.E.64 R18, [R18.64] ;  /* 0x0000000412127981 */ /* 0x000f68000c1e1b00 */
[----:B------:R-:W5:Y:S01]  /*0940*/  LDG.E.64 R22, [R22.64] ;  /* 0x0000000416167981 */ /* 0x000f62000c1e1b00 */
[----:B------:R-:W-:-:S03]  /*0950*/  @!P1 CS2R R2, SRZ ;  /* 0x0000000000029805 */ /* 0x000fc6000001ff00 */
.L_x_23405:
[----:B0-----:R-:W-:Y:S05]  /*0960*/  BSYNC B0 ;  /* 0x0000000000007941 */ /* 0x001fea0003800000 */
.L_x_23404:
[----:B------:R-:W0:Y:S02]  /*0970*/  S2UR UR6, SR_CTAID.X ;  /* 0x00000000000679c3 */ /* 0x000e240000002500 */
[----:B0-----:R-:W-:-:S04]  /*0980*/  LEA.HI R61, R44, UR6, RZ, 0x18 ;  /* 0x000000062c3d7c11 */ /* 0x001fc8000f8fc0ff */
[----:B------:R-:W-:-:S13]  /*0990*/  ISETP.GE.AND P1, PT, R61, c[0x0][0x164], PT ;  /* 0x000059003d007a0c */ /* 0x000fda0003f26270 */
[----:B------:R-:W-:Y:S05]  /*09a0*/  @P1 EXIT ;  /* 0x000000000000194d */ /* 0x000fea0003800000 */
[----:B------:R-:W-:Y:S01]  /*09b0*/  SHF.R.S32.HI R45, RZ, 0x2, R45 ;  /* 0x00000002ff2d7819 */ /* 0x000fe2000001142d */
[----:B------:R-:W-:Y:S01]  /*09c0*/  HFMA2.MMA R142, -RZ, RZ, 0, 5.9604644775390625e-08 ;  /* 0x00000001ff8e7435 */ /* 0x000fe200000001ff */
[----:B------:R-:W-:Y:S01]  /*09d0*/  LOP3.LUT R21, R44, 0xe0, RZ, 0xc0, !PT ;  /* 0x000000e02c157812 */ /* 0x000fe200078ec0ff */
[----:B-----5:R-:W-:Y:S01]  /*09e0*/  HADD2.F32 R54, -RZ, R9.H0_H0 ;  /* 0x20000009ff367230 */ /* 0x020fe20000004100 */
[----:B------:R-:W-:Y:S01]  /*09f0*/  LOP3.LUT R20, R45, 0xff, RZ, 0xc0, !PT ;  /* 0x000000ff2d147812 */ /* 0x000fe200078ec0ff */
[----:B------:R-:W-:Y:S01]  /*0a00*/  HADD2.F32 R55, -RZ, R6.H0_H0 ;  /* 0x20000006ff377230 */ /* 0x000fe20000004100 */
[----:B------:R-:W-:Y:S01]  /*0a10*/  SHF.R.U32.HI R45, RZ, 0x3, R45 ;  /* 0x00000003ff2d7819 */ /* 0x000fe2000001162d */
[----:B------:R-:W-:Y:S01]  /*0a20*/  HADD2.F32 R56, -RZ, R7.H0_H0 ;  /* 0x20000007ff387230 */ /* 0x000fe20000004100 */
[----:B------:R-:W-:Y:S01]  /*0a30*/  IADD3 R21, R20, -R21, RZ ;  /* 0x8000001514157210 */ /* 0x000fe20007ffe0ff */
[----:B------:R-:W-:Y:S01]  /*0a40*/  HADD2.F32 R57, -RZ, R4.H0_H0 ;  /* 0x20000004ff397230 */ /* 0x000fe20000004100 */
[----:B------:R-:W-:Y:S01]  /*0a50*/  MOV R122, R18 ;  /* 0x00000012007a7202 */ /* 0x000fe20000000f00 */
[----:B------:R-:W-:Y:S01]  /*0a60*/  HADD2.F32 R58, -RZ, R5.H0_H0 ;  /* 0x20000005ff3a7230 */ /* 0x000fe20000004100 */
[----:B------:R-:W-:Y:S01]  /*0a70*/  IMNMX R21, RZ, R21, !PT ;  /* 0x00000015ff157217 */ /* 0x000fe20007800200 */
[----:B------:R-:W-:Y:S01]  /*0a80*/  HADD2.F32 R59, -RZ, R2.H0_H0 ;  /* 0x20000002ff3b7230 */ /* 0x000fe20000004100 */
[----:B------:R-:W-:Y:S01]  /*0a90*/  SHF.R.U64 R123, R18, 0x10, R19 ;  /* 0x00000010127b7819 */ /* 0x000fe20000001213 */
[----:B------:R-:W-:Y:S01]  /*0aa0*/  HADD2.F32 R60, -RZ, R3.H0_H0 ;  /* 0x20000003ff3c7230 */ /* 0x000fe20000004100 */
[----:B------:R-:W-:Y:S01]  /*0ab0*/  LOP3.LUT R18, R45, 0x1fffffe0, RZ, 0xc0, !PT ;  /* 0x1fffffe02d127812 */ /* 0x000fe200078ec0ff */
[----:B------:R-:W-:Y:S01]  /*0ac0*/  HADD2.F32 R45, -RZ, R16.H0_H0 ;  /* 0x20000010ff2d7230 */ /* 0x000fe20000004100 */
[----:B------:R-:W-:Y:S01]  /*0ad0*/  IMNMX R21, R21, 0x20, PT ;  /* 0x0000002015157817 */ /* 0x000fe20003800200 */
[----:B------:R-:W-:Y:S01]  /*0ae0*/  HADD2.F32 R122, -RZ, R122.H0_H0 ;  /* 0x2000007aff7a7230 */ /* 0x000fe20000004100 */
[----:B------:R-:W-:Y:S01]  /*0af0*/  MOV R90, R22 ;  /* 0x00000016005a7202 */ /* 0x000fe20000000f00 */
[----:B------:R-:W-:Y:S01]  /*0b00*/  HADD2.F32 R123, -RZ, R123.H0_H0 ;  /* 0x2000007bff7b7230 */ /* 0x000fe20000004100 */
[----:B------:R-:W-:Y:S01]  /*0b10*/  IADD3 R21, R21, R18, RZ ;  /* 0x0000001215157210 */ /* 0x000fe20007ffe0ff */
[----:B------:R-:W-:Y:S01]  /*0b20*/  ULDC.U8 UR6, c[0x0][0x1f0] ;  /* 0x00007c0000067ab9 */ /* 0x000fe20000000000 */
[----:B------:R-:W-:Y:S01]  /*0b30*/  SHF.R.U64 R91, R22, 0x10, R23 ;  /* 0x00000010165b7819 */ /* 0x000fe20000001217 */
[----:B------:R-:W-:Y:S01]  /*0b40*/  HADD2.F32 R90, -RZ, R90.H0_H0 ;  /* 0x2000005aff5a7230 */ /* 0x000fe20000004100 */
[----:B------:R-:W-:-:S02]  /*0b50*/  SHF.L.U32 R21, R21, 0x2, RZ ;  /* 0x0000000215157819 */ /* 0x000fc400000006ff */
[----:B------:R-:W-:Y:S01]  /*0b60*/  SHF.L.U32 R22, R44, 0x5, RZ ;  /* 0x000000052c167819 */ /* 0x000fe200000006ff */
[----:B------:R-:W-:Y:S01]  /*0b70*/  HADD2.F32 R91, -RZ, R91.H0_H0 ;  /* 0x2000005bff5b7230 */ /* 0x000fe20000004100 */
[----:B------:R-:W-:Y:S02]  /*0b80*/  MOV R92, R23 ;  /* 0x00000017005c7202 */ /* 0x000fe40000000f00 */
[----:B------:R-:W0:Y:S01]  /*0b90*/  I2F.U32 R21, R21 ;  /* 0x0000001500157306 */ /* 0x000e220000201000 */
[----:B------:R-:W-:Y:S02]  /*0ba0*/  SHF.R.U32.HI R93, RZ, 0x10, R23 ;  /* 0x00000010ff5d7819 */ /* 0x000fe40000011617 */
[----:B------:R-:W-:Y:S01]  /*0bb0*/  LOP3.LUT R23, R22, 0x3e0, RZ, 0xc0, !PT ;  /* 0x000003e016177812 */ /* 0x000fe200078ec0ff */
[----:B------:R-:W-:Y:S01]  /*0bc0*/  HADD2.F32 R92, -RZ, R92.H0_H0 ;  /* 0x2000005cff5c7230 */ /* 0x000fe20000004100 */
[----:B------:R-:W-:Y:S01]  /*0bd0*/  MOV R62, R26 ;  /* 0x0000001a003e7202 */ /* 0x000fe20000000f00 */
[----:B------:R-:W-:Y:S01]  /*0be0*/  HADD2.F32 R93, -RZ, R93.H0_H0 ;  /* 0x2000005dff5d7230 */ /* 0x000fe20000004100 */
[----:B------:R-:W-:-:S02]  /*0bf0*/  IADD3 R23, R20, -R23, RZ ;  /* 0x8000001714177210 */ /* 0x000fc40007ffe0ff */
[--C-:B------:R-:W-:Y:S01]  /*0c00*/  SHF.R.U64 R63, R26, 0x10, R27.reuse ;  /* 0x000000101a3f7819 */ /* 0x100fe2000000121b */
[----:B------:R-:W-:Y:S01]  /*0c10*/  HADD2.F32 R62, -RZ, R62.H0_H0 ;  /* 0x2000003eff3e7230 */ /* 0x000fe20000004100 */
[----:B------:R-:W-:Y:S02]  /*0c20*/  IMNMX R23, RZ, R23, !PT ;  /* 0x00000017ff177217 */ /* 0x000fe40007800200 */
[----:B------:R-:W-:Y:S01]  /*0c30*/  MOV R64, R27 ;  /* 0x0000001b00407202 */ /* 0x000fe20000000f00 */
[----:B------:R-:W-:Y:S01]  /*0c40*/  HADD2.F32 R63, -RZ, R63.H0_H0 ;  /* 0x2000003fff3f7230 */ /* 0x000fe20000004100 */
[----:B------:R-:W-:Y:S01]  /*0c50*/  IMNMX R23, R23, 0x20, PT ;  /* 0x0000002017177817 */ /* 0x000fe20003800200 */
[----:B0-----:R0:W1:Y:S01]  /*0c60*/  MUFU.RCP R135, R21 ;  /* 0x0000001500877308 */ /* 0x0010620000001000 */
[----:B------:R-:W-:Y:S01]  /*0c70*/  SHF.R.U32.HI R65, RZ, 0x10, R27 ;  /* 0x00000010ff417819 */ /* 0x000fe2000001161b */
[----:B------:R-:W-:Y:S01]  /*0c80*/  HADD2.F32 R64, -RZ, R64.H0_H0 ;  /* 0x20000040ff407230 */ /* 0x000fe20000004100 */
[----:B------:R-:W-:-:S02]  /*0c90*/  MOV R66, R28 ;  /* 0x0000001c00427202 */ /* 0x000fc40000000f00 */
        /* <DEDUP_REMOVED lines=150> */
.L_x_23441:
[----:B------:R-:W-:Y:S02]  /*1600*/  ISETP.NE.U32.AND P1, PT, RZ, c[0x0][0x1c0], PT ;  /* 0x00007000ff007a0c */ /* 0x000fe40003f25070 */
[----:B------:R-:W-:Y:S02]  /*1610*/  MOV R41, 0x3f800000 ;  /* 0x3f80000000297802 */ /* 0x000fe40000000f00 */
[----:B------:R-:W-:Y:S01]  /*1620*/  ISETP.NE.AND.EX P1, PT, RZ, c[0x0][0x1c4], PT, P1 ;  /* 0x00007100ff007a0c */ /* 0x000fe20003f25310 */
[----:B------:R-:W-:-:S12]  /*1630*/  IMAD R42, R61, c[0x0][0x168], RZ ;  /* 0x00005a003d2a7a24 */ /* 0x000fd800078e02ff */
[----:B------:R-:W-:-:S05]  /*1640*/  @P1 MOV R2, 0x4 ;  /* 0x0000000400021802 */ /* 0x000fca0000000f00 */
[----:B------:R-:W-:Y:S01]  /*1650*/  @P1 IMAD.WIDE R2, R61, R2, c[0x0][0x1c0] ;  /* 0x000070003d021625 */ /* 0x000fe200078e0202 */
[----:B------:R-:W-:-:S04]  /*1660*/  SHF.R.S32.HI R43, RZ, 0x1f, R42 ;  /* 0x0000001fff2b7819 */ /* 0x000fc8000001142a */
[----:B------:R0:W5:Y:S01]  /*1670*/  @P1 LDG.E R41, [R2.64] ;  /* 0x0000000402291981 */ /* 0x000162000c1e1900 */
[----:B------:R-:W-:Y:S01]  /*1680*/  LOP3.LUT P1, RZ, R142, 0xff, RZ, 0xc0, !PT ;  /* 0x000000ff8eff7812 */ /* 0x000fe2000782c0ff */
[----:B------:R-:W-:Y:S01]  /*1690*/  BSSY B0, `(.L_x_23406) ;  /* 0x0000023000007945 */ /* 0x000fe20003800000 */
[----:B------:R-:W-:Y:S02]  /*16a0*/  LEA.HI R43, R43, R42, RZ, 0x2 ;  /* 0x0000002a2b2b7211 */ /* 0x000fe400078f10ff */
[----:B------:R-:W-:Y:S02]  /*16b0*/  SHF.R.U32.HI R40, RZ, 0x5, R44 ;  /* 0x00000005ff287819 */ /* 0x000fe4000001162c */
[----:B------:R-:W-:Y:S02]  /*16c0*/  LOP3.LUT R42, R44, 0xff, RZ, 0xc0, !PT ;  /* 0x000000ff2c2a7812 */ /* 0x000fe400078ec0ff */
[----:B------:R-:W-:Y:S02]  /*16d0*/  LOP3.LUT R40, R40, 0x7fffff8, RZ, 0xc0, !PT ;  /* 0x07fffff828287812 */ /* 0x000fe400078ec0ff */
[----:B------:R-:W-:-:S03]  /*16e0*/  LEA.HI.SX32 R145, R43, R42, 0x1e ;  /* 0x0000002a2b917211 */ /* 0x000fc600078ff2ff */
[----:B------:R-:W-:Y:S02]  /*16f0*/  @!P1 IADD3 R40, R40, 0x8, RZ ;  /* 0x0000000828289810 */ /* 0x000fe40007ffe0ff */
[----:B------:R-:W-:Y:S01]  /*1700*/  MOV R148, R145 ;  /* 0x0000009100947202 */ /* 0x000fe20000000f00 */
[----:B------:R-:W-:Y:S05]  /*1710*/  @!P0 BRA `(.L_x_23407) ;  /* 0x000001a000008947 */ /* 0x000fea0003800000 */
[----:B0-----:R-:W-:Y:S01]  /*1720*/  ISETP.NE.U32.AND P1, PT, RZ, c[0x0][0x180], PT ;  /* 0x00006000ff007a0c */ /* 0x001fe20003f25070 */
[----:B------:R-:W-:-:S03]  /*1730*/  HFMA2.MMA R42, -RZ, RZ, 0, 9.5367431640625e-07 ;  /* 0x00000010ff2a7435 */ /* 0x000fc600000001ff */
[----:B------:R-:W-:-:S07]  /*1740*/  ISETP.NE.AND.EX P1, PT, RZ, c[0x0][0x184], PT, P1 ;  /* 0x00006100ff007a0c */ /* 0x000fce0003f25310 */
[----:B------:R-:W-:-:S05]  /*1750*/  IMAD.WIDE.U32 R42, R145, R42, c[0x0][0x170] ;  /* 0x00005c00912a7625 */ /* 0x000fca00078e002a */
[----:B------:R-:W2:Y:S01]  /*1760*/  LDG.E.128 R8, [R42.64] ;  /* 0x000000042a087981 */ /* 0x000ea2000c1e1d00 */
[----:B------:R-:W-:-:S04]  /*1770*/  @P1 LEA R146, P2, R145, c[0x0][0x180], 0x4 ;  /* 0x0000600091921a11 */ /* 0x000fc800078420ff */
[C---:B------:R-:W-:Y:S02]  /*1780*/  @P1 LEA.HI.X R147, R145.reuse, c[0x0][0x184], RZ, 0x4, P2 ;  /* 0x0000610091931a11 */ /* 0x040fe400010f24ff */
[----:B------:R-:W-:-:S03]  /*1790*/  LEA R2, P2, R145, c[0x0][0x188], 0x4 ;  /* 0x0000620091027a11 */ /* 0x000fc600078420ff */
[----:B------:R-:W3:Y:S01]  /*17a0*/  @P1 LDG.E.128 R4, [R146.64] ;  /* 0x0000000492041981 */ /* 0x000ee2000c1e1d00 */
[----:B------:R-:W-:Y:S02]  /*17b0*/  ISETP.NE.U32.AND P1, PT, RZ, c[0x0][0x180], PT ;  /* 0x00006000ff007a0c */ /* 0x000fe40003f25070 */
[----:B------:R-:W-:Y:S02]  /*17c0*/  LEA.HI.X R3, R145, c[0x0][0x18c], RZ, 0x4, P2 ;  /* 0x0000630091037a11 */ /* 0x000fe400010f24ff */
[----:B------:R-:W-:Y:S01]  /*17d0*/  ISETP.NE.AND.EX P1, PT, RZ, c[0x0][0x184], PT, P1 ;  /* 0x00006100ff007a0c */ /* 0x000fe20003f25310 */
[-C--:B--2--5:R-:W-:Y:S02]  /*17e0*/  FMUL.FTZ R149, R8, R41.reuse ;  /* 0x0000002908957220 */ /* 0x0a4fe40000410000 */
[-C--:B------:R-:W-:Y:S02]  /*17f0*/  FMUL.FTZ R148, R9, R41.reuse ;  /* 0x0000002909947220 */ /* 0x080fe40000410000 */
        /* <DEDUP_REMOVED lines=9> */
[----:B------:R-:W-:-:S05]  /*1890*/  @P1 FADD.FTZ R11, R7, R11 ;  /* 0x0000000b070b1221 */ /* 0x000fca0000010000 */
[----:B------:R0:W-:Y:S01]  /*18a0*/  STG.E.128 [R2.64], R8 ;  /* 0x0000000802007986 */ /* 0x0001e2000c101d04 */
[----:B------:R-:W-:-:S03]  /*18b0*/  IADD3 R148, R145, 0x100, RZ ;  /* 0x0000010091947810 */ /* 0x000fc60007ffe0ff */
.L_x_23407:
[----:B0-----:R-:W-:Y:S05]  /*18c0*/  BSYNC B0 ;  /* 0x0000000000007941 */ /* 0x001fea0003800000 */
.L_x_23406:
[----:B------:R-:W-:Y:S01]  /*18d0*/  ISETP.GE.U32.AND P1, PT, R0, 0x200, PT ;  /* 0x000002000000780c */ /* 0x000fe20003f26070 */
[----:B------:R-:W-:-:S12]  /*18e0*/  BSSY B0, `(.L_x_23408) ;  /* 0x000001c000007945 */ /* 0x000fd80003800000 */
[----:B------:R-:W-:Y:S05]  /*18f0*/  @!P1 BRA `(.L_x_23409) ;  /* 0x000001a000009947 */ /* 0x000fea0003800000 */
[----:B------:R-:W-:-:S04]  /*1900*/  ISETP.NE.U32.AND P1, PT, RZ, c[0x0][0x180], PT ;  /* 0x00006000ff007a0c */ /* 0x000fc80003f25070 */
[----:B------:R-:W-:Y:S02]  /*1910*/  ISETP.NE.AND.EX P1, PT, RZ, c[0x0][0x184], PT, P1 ;  /* 0x00006100ff007a0c */ /* 0x000fe40003f25310 */
[----:B------:R-:W-:-:S05]  /*1920*/  MOV R43, 0x10 ;  /* 0x00000010002b7802 */ /* 0x000fca0000000f00 */
[----:B------:R-:W-:-:S05]  /*1930*/  IMAD.WIDE.U32 R42, R148, R43, c[0x0][0x170] ;  /* 0x00005c00942a7625 */ /* 0x000fca00078e002b */
[----:B------:R-:W2:Y:S01]  /*1940*/  LDG.E.128 R12, [R42.64] ;  /* 0x000000042a0c7981 */ /* 0x000ea2000c1e1d00 */
[----:B------:R-:W-:-:S04]  /*1950*/  @P1 LEA R146, P2, R148, c[0x0][0x180], 0x4 ;  /* 0x0000600094921a11 */ /* 0x000fc800078420ff */
[C---:B------:R-:W-:Y:S02]  /*1960*/  @P1 LEA.HI.X R147, R148.reuse, c[0x0][0x184], RZ, 0x4, P2 ;  /* 0x0000610094931a11 */ /* 0x040fe400010f24ff */
[----:B------:R-:W-:-:S03]  /*1970*/  LEA R2, P2, R148, c[0x0][0x188], 0x4 ;  /* 0x0000620094027a11 */ /* 0x000fc600078420ff */
[----:B------:R-:W3:Y:S01]  /*1980*/  @P1 LDG.E.128 R4, [R146.64] ;  /* 0x0000000492041981 */ /* 0x000ee2000c1e1d00 */
[----:B------:R-:W-:Y:S02]  /*1990*/  ISETP.NE.U32.AND P1, PT, RZ, c[0x0][0x180], PT ;  /* 0x00006000ff007a0c */ /* 0x000fe40003f25070 */
[C---:B------:R-:W-:Y:S02]  /*19a0*/  LEA.HI.X R3, R148.reuse, c[0x0][0x18c], RZ, 0x4, P2 ;  /* 0x0000630094037a11 */ /* 0x040fe400010f24ff */
[----:B------:R-:W-:Y:S02]  /*19b0*/  ISETP.NE.AND.EX P1, PT, RZ, c[0x0][0x184], PT, P1 ;  /* 0x00006100ff007a0c */ /* 0x000fe40003f25310 */
[----:B------:R-:W-:Y:S01]  /*19c0*/  IADD3 R148, R148, 0x100, RZ ;  /* 0x0000010094947810 */ /* 0x000fe20007ffe0ff */
[-C--:B--2--5:R-:W-:Y:S02]  /*19d0*/  FMUL.FTZ R149, R12, R41.reuse ;  /* 0x000000290c957220 */ /* 0x0a4fe40000410000 */
[----:B------:R-:W-:-:S02]  /*19e0*/  FMUL.FTZ R150, R13, R41 ;  /* 0x000000290d967220 */ /* 0x000fc40000410000 */
[-C--:B------:R-:W-:Y:S02]  /*19f0*/  FMUL.FTZ R151, R14, R41.reuse ;  /* 0x000000290e977220 */ /* 0x080fe40000410000 */
[----:B------:R-:W-:Y:S02]  /*1a00*/  FMUL.FTZ R152, R15, R41 ;  /* 0x000000290f987220 */ /* 0x000fe40000410000 */
[----:B------:R-:W-:Y:S02]  /*1a10*/  FMUL.FTZ R12, R66, R149 ;  /* 0x00000095420c7220 */ /* 0x000fe40000410000 */
[----:B------:R-:W-:Y:S02]  /*1a20*/  FMUL.FTZ R13, R67, R150 ;  /* 0x00000096430d7220 */ /* 0x000fe40000410000 */
[----:B------:R-:W-:Y:S02]  /*1a30*/  FMUL.FTZ R14, R68, R151 ;  /* 0x00000097440e7220 */ /* 0x000fe40000410000 */
[----:B------:R-:W-:-:S02]  /*1a40*/  FMUL.FTZ R15, R69, R152 ;  /* 0x00000098450f7220 */ /* 0x000fc40000410000 */
[----:B---3--:R-:W-:Y:S02]  /*1a50*/  @P1 FADD.FTZ R12, R4, R12 ;  /* 0x0000000c040c1221 */ /* 0x008fe40000010000 */
[----:B------:R-:W-:Y:S02]  /*1a60*/  @P1 FADD.FTZ R13, R5, R13 ;  /* 0x0000000d050d1221 */ /* 0x000fe40000010000 */
[----:B------:R-:W-:Y:S02]  /*1a70*/  @P1 FADD.FTZ R14, R6, R14 ;  /* 0x0000000e060e1221 */ /* 0x000fe40000010000 */
[----:B------:R-:W-:-:S05]  /*1a80*/  @P1 FADD.FTZ R15, R7, R15 ;  /* 0x0000000f070f1221 */ /* 0x000fca0000010000 */
[----:B------:R0:W-:Y:S02]  /*1a90*/  STG.E.128 [R2.64], R12 ;  /* 0x0000000c02007986 */ /* 0x0001e4000c101d04 */
.L_x_23409:
[----:B------:R-:W-:Y:S05]  /*1aa0*/  BSYNC B0 ;  /* 0x0000000000007941 */ /* 0x000fea0003800000 */
.L_x_23408:
[----:B------:R-:W-:Y:S01]  /*1ab0*/  ISETP.GE.U32.AND P1, PT, R0, 0x300, PT ;  /* 0x000003000000780c */ /* 0x000fe20003f26070 */
[----:B------:R-:W-:-:S12]  /*1ac0*/  BSSY B0, `(.L_x_23410) ;  /* 0x000001c000007945 */ /* 0x000fd80003800000 */
[----:B------:R-:W-:Y:S05]  /*1ad0*/  @!P1 BRA `(.L_x_23411) ;  /* 0x000001a000009947 */ /* 0x000fea0003800000 */
[----:B------:R-:W-:Y:S01]  /*1ae0*/  ISETP.NE.U32.AND P1, PT, RZ, c[0x0][0x180], PT ;  /* 0x00006000ff007a0c */ /* 0x000fe20003f25070 */
[----:B------:R-:W-:-:S03]  /*1af0*/  HFMA2.MMA R147, -RZ, RZ, 0, 9.5367431640625e-07 ;  /* 0x00000010ff937435 */ /* 0x000fc600000001ff */
[----:B------:R-:W-:-:S07]  /*1b00*/  ISETP.NE.AND.EX P1, PT, RZ, c[0x0][0x184], PT, P1 ;  /* 0x00006100ff007a0c */ /* 0x000fce0003f25310 */
[----:B------:R-:W-:-:S05]  /*1b10*/  IMAD.WIDE.U32 R146, R148, R147, c[0x0][0x170] ;  /* 0x00005c0094927625 */ /* 0x000fca00078e0093 */
[----:B------:R-:W2:Y:S01]  /*1b20*/  LDG.E.128 R16, [R146.64] ;  /* 0x0000000492107981 */ /* 0x000ea2000c1e1d00 */
[----:B------:R-:W-:-:S04]  /*1b30*/  @P1 LEA R42, P2, R148, c[0x0][0x180], 0x4 ;  /* 0x00006000942a1a11 */ /* 0x000fc800078420ff */
[C---:B------:R-:W-:Y:S02]  /*1b40*/  @P1 LEA.HI.X R43, R148.reuse, c[0x0][0x184], RZ, 0x4, P2 ;  /* 0x00006100942b1a11 */ /* 0x040fe400010f24ff */
[----:B0-----:R-:W-:-:S03]  /*1b50*/  LEA R2, P2, R148, c[0x0][0x188], 0x4 ;  /* 0x0000620094027a11 */ /* 0x001fc600078420ff */
        /* <DEDUP_REMOVED lines=18> */
.L_x_23411:
[----:B------:R-:W-:Y:S05]  /*1c80*/  BSYNC B0 ;  /* 0x0000000000007941 */ /* 0x000fea0003800000 */
.L_x_23410:
        /* <DEDUP_REMOVED lines=29> */
.L_x_23413:
[----:B------:R-:W-:Y:S05]  /*1e60*/  BSYNC B0 ;  /* 0x0000000000007941 */ /* 0x000fea0003800000 */
.L_x_23412:
        /* <DEDUP_REMOVED lines=29> */
.L_x_23415:
[----:B------:R-:W-:Y:S05]  /*2040*/  BSYNC B0 ;  /* 0x0000000000007941 */ /* 0x000fea0003800000 */
.L_x_23414:
        /* <DEDUP_REMOVED lines=29> */
.L_x_23417:
[----:B------:R-:W-:Y:S05]  /*2220*/  BSYNC B0 ;  /* 0x0000000000007941 */ /* 0x000fea0003800000 */
.L_x_23416:
        /* <DEDUP_REMOVED lines=29> */
.L_x_23419:
[----:B------:R-:W-:Y:S05]  /*2400*/  BSYNC B0 ;  /* 0x0000000000007941 */ /* 0x000fea0003800000 */
.L_x_23418:
        /* <DEDUP_REMOVED lines=27> */
[----:B------:R0:W-:Y:S02]  /*25c0*/  STG.E.128 [R2.64], R36 ;  /* 0x0000002402007986 */ /* 0x0001e4000c101d04 */
.L_x_23421:
[----:B------:R-:W-:Y:S05]  /*25d0*/  BSYNC B0 ;  /* 0x0000000000007941 */ /* 0x000fea0003800000 */
.L_x_23420:
[----:B0-----:R-:W-:Y:S01]  /*25e0*/  FADD.FTZ R2, RZ, R8 ;  /* 0x00000008ff027221 */ /* 0x001fe20000010000 */
[C---:B------:R-:W-:Y:S02]  /*25f0*/  ISETP.GT.U32.AND P1, PT, R0.reuse, 0x1ff, PT ;  /* 0x000001ff0000780c */ /* 0x040fe40003f24070 */
[C---:B------:R-:W-:Y:S01]  /*2600*/  ISETP.GT.U32.AND P2, PT, R0.reuse, 0x3ff, PT ;  /* 0x000003ff0000780c */ /* 0x040fe20003f44070 */
[----:B------:R-:W-:Y:S01]  /*2610*/  FADD.FTZ R3, R9, R2 ;  /* 0x0000000209037221 */ /* 0x000fe20000010000 */
[C---:B------:R-:W-:Y:S02]  /*2620*/  ISETP.GT.U32.AND P3, PT, R0.reuse, 0x4ff, PT ;  /* 0x000004ff0000780c */ /* 0x040fe40003f64070 */
[----:B------:R-:W-:Y:S01]  /*2630*/  ISETP.GT.U32.AND P4, PT, R0, 0x5ff, PT ;  /* 0x000005ff0000780c */ /* 0x000fe20003f84070 */
[----:B------:R-:W-:Y:S01]  /*2640*/  FADD.FTZ R2, R10, R3 ;  /* 0x000000030a027221 */ /* 0x000fe20000010000 */
[C---:B------:R-:W-:Y:S02]  /*2650*/  ISETP.GT.U32.AND P5, PT, R0.reuse, 0x6ff, PT ;  /* 0x000006ff0000780c */ /* 0x040fe40003fa4070 */
[----:B------:R-:W-:Y:S01]  /*2660*/  ISETP.GT.U32.AND P6, PT, R0, 0x7ff, PT ;  /* 0x000007ff0000780c */ /* 0x000fe20003fc4070 */
[----:B------:R-:W-:-:S05]  /*2670*/  FADD.FTZ R2, R11, R2 ;  /* 0x000000020b027221 */ /* 0x000fca0000010000 */
[----:B------:R-:W-:-:S05]  /*2680*/  FSEL R3, R2, RZ, P0 ;  /* 0x000000ff02037208 */ /* 0x000fca0000000000 */
[----:B------:R-:W-:-:S04]  /*2690*/  FADD.FTZ R2, R12, R3 ;  /* 0x000000030c027221 */ /* 0x000fc80000010000 */
[----:B-----5:R-:W-:-:S04]  /*26a0*/  FADD.FTZ R41, R13, R2 ;  /* 0x000000020d297221 */ /* 0x020fc80000010000 */
        /* <DEDUP_REMOVED lines=30> */
.L_x_23442:
        /* <DEDUP_REMOVED lines=23> */
[----:B------:R-:W-:Y:S01]  /*2a00*/  FADD.FTZ R41, R14, -R2 ;  /* 0x800000020e297221 */ /* 0x000fe20000010000 */
[----:B------:R-:W-:-:S05]  /*2a10*/  FSEL R43, R43, RZ, P0 ;  /* 0x000000ff2b2b7208 */ /* 0x000fca0000000000 */
[----:B------:R-:W-:-:S04]  /*2a20*/  FFMA.FTZ R42, R42, R42, R43 ;  /* 0x0000002a2a2a7223 */ /* 0x000fc8000001002b */
[----:B------:R-:W-:Y:S02]  /*2a30*/  FFMA.FTZ R42, R3, R3, R42 ;  /* 0x00000003032a7223 */ /* 0x000fe4000001002a */
[----:B------:R-:W-:Y:S02]  /*2a40*/  FADD.FTZ R3, R15, -R2 ;  /* 0x800000020f037221 */ /* 0x000fe40000010000 */
[----:B------:R-:W-:Y:S02]  /*2a50*/  FFMA.FTZ R42, R41, R41, R42 ;  /* 0x00000029292a7223 */ /* 0x000fe4000001002a */
[----:B------:R-:W-:Y:S02]  /*2a60*/  FADD.FTZ R41, R18, -R2 ;  /* 0x8000000212297221 */ /* 0x000fe40000010000 */
[----:B------:R-:W-:Y:S01]  /*2a70*/  @P6 FFMA.FTZ R43, R3, R3, R42 ;  /* 0x00000003032b6223 */ /* 0x000fe2000001002a */
[----:B------:R-:W-:Y:S01]  /*2a80*/  ISETP.NE.AND P6, PT, R147, RZ, PT ;  /* 0x000000ff9300720c */ /* 0x000fe20003fc5270 */
[----:B------:R-:W-:-:S02]  /*2a90*/  FADD.FTZ R42, R16, -R2 ;  /* 0x80000002102a7221 */ /* 0x000fc40000010000 */
[----:B------:R-:W-:Y:S02]  /*2aa0*/  FADD.FTZ R3, R17, -R2 ;  /* 0x8000000211037221 */ /* 0x000fe40000010000 */
[----:B------:R-:W-:-:S04]  /*2ab0*/  FFMA.FTZ R42, R42, R42, R43 ;  /* 0x0000002a2a2a7223 */ /* 0x000fc8000001002b */
[----:B------:R-:W-:Y:S02]  /*2ac0*/  FFMA.FTZ R42, R3, R3, R42 ;  /* 0x00000003032a7223 */ /* 0x000fe4000001002a */
[----:B------:R-:W-:Y:S02]  /*2ad0*/  FADD.FTZ R3, R19, -R2 ;  /* 0x8000000213037221 */ /* 0x000fe40000010000 */
[----:B------:R-:W-:Y:S02]  /*2ae0*/  FFMA.FTZ R42, R41, R41, R42 ;  /* 0x00000029292a7223 */ /* 0x000fe4000001002a */
[----:B------:R-:W-:Y:S02]  /*2af0*/  FADD.FTZ R41, R22, -R2 ;  /* 0x8000000216297221 */ /* 0x000fe40000010000 */
[----:B------:R-:W-:Y:S02]  /*2b00*/  @P1 FFMA.FTZ R43, R3, R3, R42 ;  /* 0x00000003032b1223 */ /* 0x000fe4000001002a */
        /* <DEDUP_REMOVED lines=48> */
.L_x_23443:
[----:B------:R-:W-:Y:S01]  /*2e10*/  LOP3.LUT P1, RZ, R44, 0x1f, RZ, 0xc0, !PT ;  /* 0x0000001f2cff7812 */ /* 0x000fe2000782c0ff */
[----:B-1----:R-:W-:Y:S01]  /*2e20*/  FADD.FTZ R3, R148, R41 ;  /* 0x0000002994037221 */ /* 0x002fe20000010000 */
[----:B------:R-:W-:Y:S01]  /*2e30*/  SHF.R.U32.HI R42, RZ, 0x5, R44 ;  /* 0x00000005ff2a7819 */ /* 0x000fe2000001162c */
[----:B------:R-:W-:Y:S01]  /*2e40*/  WARPSYNC 0xffffffff ;  /* 0xffffffff00007948 */ /* 0x000fe20003800000 */
[----:B------:R-:W-:Y:S02]  /*2e50*/  LOP3.LUT R43, R44, 0x1f, RZ, 0xc0, !PT ;  /* 0x0000001f2c2b7812 */ /* 0x000fe400078ec0ff */
[----:B0-----:R-:W-:-:S07]  /*2e60*/  LOP3.LUT R41, R42, 0x7, RZ, 0xc0, !PT ;  /* 0x000000072a297812 */ /* 0x001fce00078ec0ff */
[----:B------:R-:W-:-:S05]  /*2e70*/  @!P1 IADD3 R42, R40, R41, RZ ;  /* 0x00000029282a9210 */ /* 0x000fca0007ffe0ff */
[----:B------:R0:W-:Y:S01]  /*2e80*/  @!P1 STS.64 [R42.X8], R2 ;  /* 0x000000022a009388 */ /* 0x0001e20000008a00 */
[----:B------:R-:W-:-:S11]  /*2e90*/  ISETP.GT.U32.AND P1, PT, R43, 0x7, PT ;  /* 0x000000072b00780c */ /* 0x000fd60003f24070 */
[----:B------:R-:W-:Y:S01]  /*2ea0*/  BAR.SYNC.DEFER_BLOCKING 0x0 ;  /* 0x0000000000007b1d */ /* 0x000fe20000010000 */
[----:B0-----:R-:W-:Y:S01]  /*2eb0*/  CS2R R2, SRZ ;  /* 0x0000000000027805 */ /* 0x001fe2000001ff00 */
[----:B------:R-:W-:Y:S01]  /*2ec0*/  @!P1 IADD3 R43, R40, R43, RZ ;  /* 0x0000002b282b9210 */ /* 0x000fe20007ffe0ff */
[----:B------:R-:W-:-:S03]  /*2ed0*/  HFMA2.MMA R40, -RZ, RZ, 0, 0 ;  /* 0x00000000ff287435 */ /* 0x000fc600000001ff */
[----:B------:R-:W-:Y:S03]  /*2ee0*/  BSSY B0, `(.L_x_23424) ;  /* 0x0000056000007945 */ /* 0x000fe60003800000 */
[----:B------:R-:W-:-:S04]  /*2ef0*/  @!P1 MOV R40, R144 ;  /* 0x0000009000289202 */ /* 0x000fc80000000f00 */
[----:B------:R-:W-:Y:S01]  /*2f00*/  I2F R151, R40 ;  /* 0x0000002800977306 */ /* 0x000fe20000201400 */
        /* <DEDUP_REMOVED lines=8> */
[----:B--2---:R-:W-:Y:S01]  /*2f90*/  MUFU.RCP R150, R148 ;  /* 0x0000009400967308 */ /* 0x004fe20000001000 */
[----:B0-----:R-:W-:-:S05]  /*2fa0*/  IADD3 R146, R42, R155, RZ ;  /* 0x0000009b2a927210 */ /* 0x001fca0007ffe0ff */
[----:B------:R-:W-:Y:S02]  /*2fb0*/  SHFL.DOWN PT, R159, R146, 0x1, 0x1f ;  /* 0x08201f00929f7f89 */ /* 0x000fe400000e0000 */
[----:B------:R-:W0:Y:S08]  /*2fc0*/  I2F R154, R146 ;  /* 0x00000092009a7306 */ /* 0x000e300000201400 */
[----:B------:R-:W2:Y:S01]  /*2fd0*/  I2F R155, R155 ;  /* 0x0000009b009b7306 */ /* 0x000ea20000201400 */
[----:B-1----:R-:W-:-:S07]  /*2fe0*/  FMUL.FTZ R43, R149, R147 ;  /* 0x00000093952b7220 */ /* 0x002fce0000410000 */
[----:B0-----:R-:W0:Y:S01]  /*2ff0*/  MUFU.RCP R42, R154 ;  /* 0x0000009a002a7308 */ /* 0x001e220000001000 */
[----:B------:R-:W-:Y:S02]  /*3000*/  FFMA.FTZ R43, R151, R2, R43 ;  /* 0x00000002972b7223 */ /* 0x000fe4000001002b */
[----:B------:R-:W-:Y:S02]  /*3010*/  FADD.FTZ R2, -R149, R2 ;  /* 0x0000000295027221 */ /* 0x000fe40000010100 */
[----:B------:R-:W-:Y:S02]  /*3020*/  FMUL.FTZ R153, R150, R43 ;  /* 0x0000002b96997220 */ /* 0x000fe40000410000 */
[----:B------:R-:W-:-:S03]  /*3030*/  FMUL.FTZ R2, R2, R2 ;  /* 0x0000000202027220 */ /* 0x000fc60000410000 */
[----:B------:R-:W2:Y:S01]  /*3040*/  SHFL.DOWN PT, R152, R153, 0x2, 0x1f ;  /* 0x08401f0099987f89 */ /* 0x000ea200000e0000 */
[----:B------:R-:W-:-:S04]  /*3050*/  FMUL.FTZ R2, R2, R151 ;  /* 0x0000009702027220 */ /* 0x000fc80000410000 */
[----:B------:R-:W-:Y:S02]  /*3060*/  FMUL.FTZ R2, R2, R147 ;  /* 0x0000009302027220 */ /* 0x000fe40000410000 */
[----:B--2---:R-:W-:Y:S02]  /*3070*/  FMUL.FTZ R40, R152, R155 ;  /* 0x0000009b98287220 */ /* 0x004fe40000410000 */
[----:B------:R-:W-:Y:S02]  /*3080*/  FADD.FTZ R152, R153, -R152 ;  /* 0x8000009899987221 */ /* 0x000fe40000010000 */
[----:B------:R-:W-:Y:S01]  /*3090*/  FFMA.FTZ R43, R148, R153, R40 ;  /* 0x00000099942b7223 */ /* 0x000fe20000010028 */
[----:B------:R-:W-:Y:S01]  /*30a0*/  IADD3 R40, R146, R159, RZ ;  /* 0x0000009f92287210 */ /* 0x000fe20007ffe0ff */
[----:B------:R-:W-:Y:S01]  /*30b0*/  FMUL.FTZ R147, R152, R152 ;  /* 0x0000009898937220 */ /* 0x000fe20000410000 */
[----:B------:R-:W-:Y:S01]  /*30c0*/  I2F R159, R159 ;  /* 0x0000009f009f7306 */ /* 0x000fe20000201400 */
[----:B0-----:R-:W-:-:S02]  /*30d0*/  FMUL.FTZ R157, R42, R43 ;  /* 0x0000002b2a9d7220 */ /* 0x001fc40000410000 */
[----:B------:R-:W-:-:S03]  /*30e0*/  FMUL.FTZ R147, R148, R147 ;  /* 0x0000009394937220 */ /* 0x000fc60000410000 */
[----:B------:R-:W0:Y:S01]  /*30f0*/  SHFL.DOWN PT, R156, R157, 0x1, 0x1f ;  /* 0x08201f009d9c7f89 */ /* 0x000e2200000e0000 */
[----:B------:R-:W-:Y:S01]  /*3100*/  FMUL.FTZ R147, R147, R155 ;  /* 0x0000009b93937220 */ /* 0x000fe20000410000 */
[----:B------:R1:W2:Y:S02]  /*3110*/  I2F R43, R40 ;  /* 0x00000028002b7306 */ /* 0x0002a40000201400 */
[----:B-1----:R-:W1:Y:S06]  /*3120*/  SHFL.DOWN PT, R40, R3, 0x4, 0x1f ;  /* 0x08801f0003287f89 */ /* 0x002e6c00000e0000 */
[----:B--2---:R-:W2:Y:S01]  /*3130*/  MUFU.RCP R158, R43 ;  /* 0x0000002b009e7308 */ /* 0x004ea20000001000 */
[----:B0-----:R-:W-:-:S02]  /*3140*/  FMUL.FTZ R160, R156, R159 ;  /* 0x0000009f9ca07220 */ /* 0x001fc40000410000 */
[----:B------:R-:W-:Y:S02]  /*3150*/  FADD.FTZ R156, R157, -R156 ;  /* 0x8000009c9d9c7221 */ /* 0x000fe40000010000 */
[----:B------:R-:W-:-:S04]  /*3160*/  FFMA.FTZ R161, R154, R157, R160 ;  /* 0x0000009d9aa17223 */ /* 0x000fc800000100a0 */
[----:B--2---:R-:W-:Y:S02]  /*3170*/  FMUL.FTZ R161, R158, R161 ;  /* 0x000000a19ea17220 */ /* 0x004fe40000410000 */
[----:B-1----:R-:W-:Y:S02]  /*3180*/  FADD.FTZ R43, R40, R3 ;  /* 0x00000003282b7221 */ /* 0x002fe40000010000 */
[----:B------:R-:W-:Y:S02]  /*3190*/  FMUL.FTZ R3, R156, R156 ;  /* 0x0000009c9c037220 */ /* 0x000fe40000410000 */
[----:B------:R-:W-:Y:S01]  /*31a0*/  FFMA.FTZ R2, R150, R2, R43 ;  /* 0x0000000296027223 */ /* 0x000fe2000001002b */
[----:B------:R-:W0:Y:S01]  /*31b0*/  SHFL.IDX PT, R161, R161, RZ, 0x1f ;  /* 0x00001fffa1a17589 */ /* 0x000e2200000e0000 */
[----:B------:R-:W-:-:S03]  /*31c0*/  FMUL.FTZ R154, R154, R3 ;  /* 0x000000039a9a7220 */ /* 0x000fc60000410000 */
[----:B------:R-:W1:Y:S01]  /*31d0*/  SHFL.DOWN PT, R43, R2, 0x2, 0x1f ;  /* 0x08401f00022b7f89 */ /* 0x000e6200000e0000 */
[----:B------:R-:W-:Y:S02]  /*31e0*/  FMUL.FTZ R154, R154, R159 ;  /* 0x0000009f9a9a7220 */ /* 0x000fe40000410000 */
[C---:B0-----:R-:W-:Y:S02]  /*31f0*/  FMUL.FTZ R146, R161.reuse, R161 ;  /* 0x000000a1a1927220 */ /* 0x041fe40000410000 */
[----:B-1----:R-:W-:Y:S01]  /*3200*/  FADD.FTZ R43, R2, R43 ;  /* 0x0000002b022b7221 */ /* 0x002fe20000010000 */
[----:B------:R-:W-:Y:S02]  /*3210*/  MOV R2, c[0x0][0x1e0] ;  /* 0x0000780000027a02 */ /* 0x000fe40000000f00 */
[----:B------:R-:W-:Y:S01]  /*3220*/  FSEL R163, R146, RZ, P1 ;  /* 0x000000ff92a37208 */ /* 0x000fe20000800000 */
[----:B------:R-:W-:Y:S01]  /*3230*/  FFMA.FTZ R43, R42, R147, R43 ;  /* 0x000000932a2b7223 */ /* 0x000fe2000001002b */
[----:B------:R-:W-:-:S02]  /*3240*/  FSEL R146, R161, RZ, !P1 ;  /* 0x000000ffa1927208 */ /* 0x000fc40004800000 */
[----:B------:R-:W-:Y:S02]  /*3250*/  LOP3.LUT P1, RZ, R41, 0x1f, R44, 0xf8, !PT ;  /* 0x0000001f29ff7812 */ /* 0x000fe4000782f82c */
[----:B------:R-:W0:Y:S02]  /*3260*/  SHFL.DOWN PT, R40, R43, 0x1, 0x1f ;  /* 0x08201f002b287f89 */ /* 0x000e2400000e0000 */
[----:B0-----:R-:W-:-:S09]  /*3270*/  FADD.FTZ R3, R43, R40 ;  /* 0x000000282b037221 */ /* 0x001fd20000010000 */
[----:B------:R-:W-:Y:S01]  /*3280*/  @!P1 MOV R40, 0x4 ;  /* 0x0000000400289802 */ /* 0x000fe20000000f00 */
[----:B------:R-:W-:-:S04]  /*3290*/  FFMA.FTZ R154, R158, R154, R3 ;  /* 0x0000009a9e9a7223 */ /* 0x000fc80000010003 */
[----:B------:R-:W-:Y:S01]  /*32a0*/  @!P1 IMAD.WIDE R40, R61, R40, c[0x0][0x1a8] ;  /* 0x00006a003d289625 */ /* 0x000fe200078e0228 */
[----:B------:R-:W0:Y:S03]  /*32b0*/  SHFL.IDX PT, R3, R154, RZ, 0x1f ;  /* 0x00001fff9a037589 */ /* 0x000e2600000e0000 */
[----:B0-----:R-:W-:-:S04]  /*32c0*/  FFMA.FTZ R2, R3, R2, c[0x0][0x228] ;  /* 0x00008a0003027623 */ /* 0x001fc80000010002 */
[----:B------:R-:W-:Y:S01]  /*32d0*/  FADD.FTZ R147, R2, R163 ;  /* 0x000000a302937221 */ /* 0x000fe20000010000 */
[----:B------:R-:W-:-:S05]  /*32e0*/  @!P1 MOV R2, 0x4 ;  /* 0x0000000400029802 */ /* 0x000fca0000000f00 */
[----:B------:R-:W0:Y:S01]  /*32f0*/  MUFU.RSQ R147, R147 ;  /* 0x0000009300937308 */ /* 0x000e220000001400 */
[----:B------:R-:W-:-:S05]  /*3300*/  @!P1 IMAD.WIDE R2, R61, R2, c[0x0][0x1a0] ;  /* 0x000068003d029625 */ /* 0x000fca00078e0202 */
[----:B------:R1:W-:Y:S04]  /*3310*/  @!P1 STG.E [R2.64], R161 ;  /* 0x000000a102009986 */ /* 0x0003e8000c101904 */
[----:B0-----:R1:W-:Y:S01]  /*3320*/  @!P1 STG.E [R40.64], R147 ;  /* 0x0000009328009986 */ /* 0x0013e2000c101904 */
[----:B------:R-:W-:Y:S05]  /*3330*/  @!P0 BRA `(.L_x_23425) ;  /* 0x0000010000008947 */ /* 0x000fea0003800000 */
[--C-:B------:R-:W-:Y:S01]  /*3340*/  FADD.FTZ R42, R9, -R146.reuse ;  /* 0x80000092092a7221 */ /* 0x100fe20000010000 */
[----:B------:R-:W-:Y:S01]  /*3350*/  MOV R152, 0x10 ;  /* 0x0000001000987802 */ /* 0x000fe20000000f00 */
[--C-:B-1----:R-:W-:Y:S02]  /*3360*/  FADD.FTZ R2, R8, -R146.reuse ;  /* 0x8000009208027221 */ /* 0x102fe40000010000 */
[--C-:B------:R-:W-:Y:S02]  /*3370*/  FADD.FTZ R148, R10, -R146.reuse ;  /* 0x800000920a947221 */ /* 0x100fe40000010000 */
[----:B------:R-:W-:-:S02]  /*3380*/  FADD.FTZ R150, R11, -R146 ;  /* 0x800000920b967221 */ /* 0x000fc40000010000 */
[C---:B------:R-:W-:Y:S02]  /*3390*/  FMUL.FTZ R41, R147.reuse, R42 ;  /* 0x0000002a93297220 */ /* 0x040fe40000410000 */
[C---:B------:R-:W-:Y:S02]  /*33a0*/  FMUL.FTZ R40, R147.reuse, R2 ;  /* 0x0000000293287220 */ /* 0x040fe40000410000 */
[C---:B------:R-:W-:Y:S02]  /*33b0*/  FMUL.FTZ R42, R147.reuse, R148 ;  /* 0x00000094932a7220 */ /* 0x040fe40000410000 */
[----:B------:R-:W-:Y:S02]  /*33c0*/  FMUL.FTZ R43, R147, R150 ;  /* 0x00000096932b7220 */ /* 0x000fe40000410000 */
[C---:B------:R-:W-:Y:S01]  /*33d0*/  IMAD.WIDE.U32 R2, R145.reuse, R152, c[0x0][0x208] ;  /* 0x0000820091027625 */ /* 0x040fe200078e0098 */
[----:B------:R-:W-:-:S03]  /*33e0*/  IADD3 R145, R145, 0x100, RZ ;  /* 0x0000010091917810 */ /* 0x000fc60007ffe0ff */
[----:B------:R-:W-:Y:S02]  /*33f0*/  FFMA.FTZ R40, R94, R40, R45 ;  /* 0x000000285e287223 */ /* 0x000fe4000001002d */
[----:B------:R-:W-:Y:S02]  /*3400*/  FFMA.FTZ R41, R95, R41, R126 ;  /* 0x000000295f297223 */ /* 0x000fe4000001007e */
[----:B------:R-:W-:Y:S02]  /*3410*/  FFMA.FTZ R42, R97, R42, R46 ;  /* 0x0000002a612a7223 */ /* 0x000fe4000001002e */
[----:B------:R-:W-:-:S05]  /*3420*/  FFMA.FTZ R43, R96, R43, R127 ;  /* 0x0000002b602b7223 */ /* 0x000fca000001007f */
[----:B------:R0:W-:Y:S02]  /*3430*/  STG.E.128 [R2.64], R40 ;  /* 0x0000002802007986 */ /* 0x0001e4000c101d04 */
.L_x_23425:
[----:B------:R-:W-:Y:S05]  /*3440*/  BSYNC B0 ;  /* 0x0000000000007941 */ /* 0x000fea0003800000 */
.L_x_23424:
[----:B------:R-:W-:Y:S01]  /*3450*/  ISETP.GE.U32.AND P1, PT, R0, 0x200, PT ;  /* 0x000002000000780c */ /* 0x000fe20003f26070 */
[----:B------:R-:W-:-:S12]  /*3460*/  BSSY B0, `(.L_x_23426) ;  /* 0x0000012000007945 */ /* 0x000fd80003800000 */
[----:B------:R-:W-:Y:S05]  /*3470*/  @!P1 BRA `(.L_x_23427) ;  /* 0x0000010000009947 */ /* 0x000fea0003800000 */
[----:B------:R-:W-:Y:S01]  /*3480*/  HFMA2.MMA R152, -RZ, RZ, 0, 9.5367431640625e-07 ;  /* 0x00000010ff987435 */ /* 0x000fe200000001ff */
[--C-:B0-----:R-:W-:Y:S02]  /*3490*/  FADD.FTZ R42, R13, -R146.reuse ;  /* 0x800000920d2a7221 */ /* 0x101fe40000010000 */
[--C-:B-1----:R-:W-:Y:S02]  /*34a0*/  FADD.FTZ R2, R12, -R146.reuse ;  /* 0x800000920c027221 */ /* 0x102fe40000010000 */
[--C-:B------:R-:W-:Y:S02]  /*34b0*/  FADD.FTZ R148, R14, -R146.reuse ;  /* 0x800000920e947221 */ /* 0x100fe40000010000 */
[----:B------:R-:W-:Y:S02]  /*34c0*/  FADD.FTZ R150, R15, -R146 ;  /* 0x800000920f967221 */ /* 0x000fe40000010000 */
[C---:B------:R-:W-:Y:S02]  /*34d0*/  FMUL.FTZ R41, R147.reuse, R42 ;  /* 0x0000002a93297220 */ /* 0x040fe40000410000 */
[----:B------:R-:W-:-:S02]  /*34e0*/  FMUL.FTZ R40, R147, R2 ;  /* 0x0000000293287220 */ /* 0x000fc40000410000 */
        /* <DEDUP_REMOVED lines=9> */
.L_x_23427:
[----:B------:R-:W-:Y:S05]  /*3580*/  BSYNC B0 ;  /* 0x0000000000007941 */ /* 0x000fea0003800000 */
.L_x_23426:
[----:B------:R-:W-:Y:S01]  /*3590*/  ISETP.GE.U32.AND P1, PT, R0, 0x300, PT ;  /* 0x000003000000780c */ /* 0x000fe20003f26070 */
[----:B------:R-:W-:-:S12]  /*35a0*/  BSSY B0, `(.L_x_23428) ;  /* 0x0000012000007945 */ /* 0x000fd80003800000 */
[----:B------:R-:W-:Y:S05]  /*35b0*/  @!P1 BRA `(.L_x_23429) ;  /* 0x0000010000009947 */ /* 0x000fea0003800000 */
[--C-:B0-----:R-:W-:Y:S01]  /*35c0*/  FADD.FTZ R42, R17, -R146.reuse ;  /* 0x80000092112a7221 */ /* 0x101fe20000010000 */
[----:B------:R-:W-:Y:S01]  /*35d0*/  MOV R152, 0x10 ;  /* 0x0000001000987802 */ /* 0x000fe20000000f00 */
        /* <DEDUP_REMOVED lines=14> */
.L_x_23429:
[----:B------:R-:W-:Y:S05]  /*36c0*/  BSYNC B0 ;  /* 0x0000000000007941 */ /* 0x000fea0003800000 */
.L_x_23428:
        /* <DEDUP_REMOVED lines=19> */
.L_x_23431:
[----:B------:R-:W-:Y:S05]  /*3800*/  BSYNC B0 ;  /* 0x0000000000007941 */ /* 0x000fea0003800000 */
.L_x_23430:
        /* <DEDUP_REMOVED lines=19> */
.L_x_23433:
[----:B------:R-:W-:Y:S05]  /*3940*/  BSYNC B0 ;  /* 0x0000000000007941 */ /* 0x000fea0003800000 */
.L_x_23432:
        /* <DEDUP_REMOVED lines=19> */
.L_x_23435:
[----:B------:R-:W-:Y:S05]  /*3a80*/  BSYNC B0 ;  /* 0x0000000000007941 */ /* 0x000fea0003800000 */
.L_x_23434:
        /* <DEDUP_REMOVED lines=19> */
.L_x_23437:
[----:B------:R-:W-:Y:S05]  /*3bc0*/  BSYNC B0 ;  /* 0x0000000000007941 */ /* 0x000fea0003800000 */
.L_x_23436:
[----:B------:R-:W-:Y:S01]  /*3bd0*/  ISETP.GE.U32.AND P1, PT, R0, 0x800, PT ;  /* 0x000008000000780c */ /* 0x000fe20003f26070 */
[----:B------:R-:W-:-:S12]  /*3be0*/  BSSY B0, `(.L_x_23438) ;  /* 0x0000011000007945 */ /* 0x000fd80003800000 */
[----:B------:R-:W-:Y:S05]  /*3bf0*/  @!P1 BRA `(.L_x_23439) ;  /* 0x000000f000009947 */ /* 0x000fea0003800000 */
[----:B------:R-:W-:Y:S01]  /*3c00*/  HFMA2.MMA R150, -RZ, RZ, 0, 9.5367431640625e-07 ;  /* 0x00000010ff967435 */ /* 0x000fe200000001ff */
        /* <DEDUP_REMOVED lines=8> */
[----:B------:R-:W-:-:S04]  /*3c90*/  IMAD.WIDE.U32 R2, R145, R150, c[0x0][0x208] ;  /* 0x0000820091027625 */ /* 0x000fc800078e0096 */
[----:B------:R-:W-:Y:S02]  /*3ca0*/  FFMA.FTZ R40, R122, R40, R59 ;  /* 0x000000287a287223 */ /* 0x000fe4000001003b */
[----:B------:R-:W-:Y:S02]  /*3cb0*/  FFMA.FTZ R41, R123, R41, R140 ;  /* 0x000000297b297223 */ /* 0x000fe4000001008c */
[----:B------:R-:W-:Y:S02]  /*3cc0*/  FFMA.FTZ R43, R124, R43, R143 ;  /* 0x0000002b7c2b7223 */ /* 0x000fe4000001008f */
[----:B------:R-:W-:-:S05]  /*3cd0*/  FFMA.FTZ R42, R125, R42, R60 ;  /* 0x0000002a7d2a7223 */ /* 0x000fca000001003c */
[----:B------:R0:W-:Y:S02]  /*3ce0*/  STG.E.128 [R2.64], R40 ;  /* 0x0000002802007986 */ /* 0x0001e4000c101d04 */
.L_x_23439:
[----:B------:R-:W-:Y:S05]  /*3cf0*/  BSYNC B0 ;  /* 0x0000000000007941 */ /* 0x000fea0003800000 */
.L_x_23438:
[----:B------:R-:W-:Y:S02]  /*3d00*/  LOP3.LUT P1, RZ, R142, 0xff, RZ, 0xc0, !PT ;  /* 0x000000ff8eff7812 */ /* 0x000fe4000782c0ff */
[----:B------:R-:W-:Y:S02]  /*3d10*/  IADD3 R61, R61, c[0x0][0x160], RZ ;  /* 0x000058003d3d7a10 */ /* 0x000fe40007ffe0ff */
[----:B------:R-:W-:Y:S02]  /*3d20*/  SEL R142, RZ, 0x1, P1 ;  /* 0x00000001ff8e7807 */ /* 0x000fe40000800000 */
[----:B------:R-:W-:-:S13]  /*3d30*/  ISETP.GE.AND P1, PT, R61, c[0x0][0x164], PT ;  /* 0x000059003d007a0c */ /* 0x000fda0003f26270 */
[----:B01----:R-:W-:Y:S01]  /*3d40*/  @P1 CALL.REL.NOINC `(.L_x_23440) ;  /* 0x0000001000001944 */ /* 0x003fe20003c00000 */
[----:B------:R-:W-:Y:S05]  /*3d50*/  BRA `(.L_x_23441) ;  /* 0xffffd8a000007947 */ /* 0x000fea000383ffff */
.L_x_23440:
[----:B------:R-:W-:Y:S05]  /*3d60*/  EXIT ;  /* 0x000000000000794d */ /* 0x000fea0003800000 */
.L_x_23422:
[----:B------:R-:W-:Y:S01]  /*3d70*/  HFMA2.MMA R146, -RZ, RZ, 0, 1.847743988037109375e-06 ;  /* 0x0000001fff927435 */ /* 0x000fe200000001ff */
[----:B------:R-:W-:Y:S02]  /*3d80*/  MOV R148, 0x1 ;  /* 0x0000000100947802 */ /* 0x000fe40000000f00 */
[----:B------:R-:W-:Y:S02]  /*3d90*/  MOV R147, 0xffffffff ;  /* 0xffffffff00937802 */ /* 0x000fe40000000f00 */
[----:B------:R-:W-:Y:S02]  /*3da0*/  MOV R42, 0x3dc0 ;  /* 0x00003dc0002a7802 */ /* 0x000fe40000000f00 */
[----:B------:R-:W-:Y:S05]  /*3db0*/  CALL.REL.NOINC `($__internal_132_$__cuda_sm70_shflsync_bfly_p) ;  /* 0x000007e000007944 */ /* 0x000fea0003c00000 */
[----:B-1----:R-:W-:Y:S01]  /*3dc0*/  MOV R2, R148 ;  /* 0x0000009400027202 */ /* 0x002fe20000000f00 */
[----:B0-----:R-:W-:Y:S05]  /*3dd0*/  BRA `(.L_x_23442) ;  /* 0xffffeab000007947 */ /* 0x001fea000383ffff */
.L_x_23423:
[----:B------:R-:W-:Y:S01]  /*3de0*/  HFMA2.MMA R148, -RZ, RZ, 0, 1.1920928955078125e-07 ;  /* 0x00000002ff947435 */ /* 0x000fe200000001ff */
[----:B------:R-:W-:Y:S02]  /*3df0*/  MOV R146, 0x1f ;  /* 0x0000001f00927802 */ /* 0x000fe40000000f00 */
[----:B------:R-:W-:Y:S02]  /*3e00*/  MOV R147, 0xffffffff ;  /* 0xffffffff00937802 */ /* 0x000fe40000000f00 */
[----:B------:R-:W-:-:S02]  /*3e10*/  MOV R42, 0x3e30 ;  /* 0x00003e30002a7802 */ /* 0x000fc40000000f00 */
[----:B------:R-:W-:Y:S05]  /*3e20*/  CALL.REL.NOINC `($__internal_132_$__cuda_sm70_shflsync_bfly_p) ;  /* 0x0000077000007944 */ /* 0x000fea0003c00000 */
[----:B01----:R-:W-:Y:S01]  /*3e30*/  FADD.FTZ R3, R3, R148 ;  /* 0x0000009403037221 */ /* 0x003fe20000010000 */
[----:B------:R-:W-:Y:S01]  /*3e40*/  HFMA2.MMA R148, -RZ, RZ, 0, 2.384185791015625e-07 ;  /* 0x00000004ff947435 */ /* 0x000fe200000001ff */
[----:B------:R-:W-:-:S02]  /*3e50*/  MOV R146, 0x1f ;  /* 0x0000001f00927802 */ /* 0x000fc40000000f00 */
[----:B------:R-:W-:Y:S02]  /*3e60*/  MOV R147, 0xffffffff ;  /* 0xffffffff00937802 */ /* 0x000fe40000000f00 */
[----:B------:R-:W-:Y:S02]  /*3e70*/  MOV R42, 0x3e90 ;  /* 0x00003e90002a7802 */ /* 0x000fe40000000f00 */
[----:B------:R-:W-:Y:S05]  /*3e80*/  CALL.REL.NOINC `($__internal_132_$__cuda_sm70_shflsync_bfly_p) ;  /* 0x0000071000007944 */ /* 0x000fea0003c00000 */
[----:B01----:R-:W-:Y:S01]  /*3e90*/  FADD.FTZ R3, R3, R148 ;  /* 0x0000009403037221 */ /* 0x003fe20000010000 */
[----:B------:R-:W-:Y:S01]  /*3ea0*/  HFMA2.MMA R148, -RZ, RZ, 0, 4.76837158203125e-07 ;  /* 0x00000008ff947435 */ /* 0x000fe200000001ff */
[----:B------:R-:W-:Y:S02]  /*3eb0*/  MOV R146, 0x1f ;  /* 0x0000001f00927802 */ /* 0x000fe40000000f00 */
[----:B------:R-:W-:Y:S02]  /*3ec0*/  MOV R147, 0xffffffff ;  /* 0xffffffff00937802 */ /* 0x000fe40000000f00 */
[----:B------:R-:W-:Y:S02]  /*3ed0*/  MOV R42, 0x3ef0 ;  /* 0x00003ef0002a7802 */ /* 0x000fe40000000f00 */
[----:B------:R-:W-:Y:S05]  /*3ee0*/  CALL.REL.NOINC `($__internal_132_$__cuda_sm70_shflsync_bfly_p) ;  /* 0x000006b000007944 */ /* 0x000fea0003c00000 */
[----:B01----:R-:W-:Y:S01]  /*3ef0*/  FADD.FTZ R3, R3, R148 ;  /* 0x0000009403037221 */ /* 0x003fe20000010000 */
[----:B------:R-:W-:Y:S01]  /*3f00*/  HFMA2.MMA R148, -RZ, RZ, 0, 9.5367431640625e-07 ;  /* 0x00000010ff947435 */ /* 0x000fe200000001ff */
[----:B------:R-:W-:-:S02]  /*3f10*/  MOV R146, 0x1f ;  /* 0x0000001f00927802 */ /* 0x000fc40000000f00 */
[----:B------:R-:W-:Y:S02]  /*3f20*/  MOV R147, 0xffffffff ;  /* 0xffffffff00937802 */ /* 0x000fe40000000f00 */
[----:B------:R-:W-:Y:S02]  /*3f30*/  MOV R42, 0x3f50 ;  /* 0x00003f50002a7802 */ /* 0x000fe40000000f00 */
[----:B------:R-:W-:Y:S05]  /*3f40*/  CALL.REL.NOINC `($__internal_132_$__cuda_sm70_shflsync_bfly_p) ;  /* 0x0000065000007944 */ /* 0x000fea0003c00000 */
[----:B-1----:R-:W-:Y:S01]  /*3f50*/  FADD.FTZ R2, R3, R148 ;  /* 0x0000009403027221 */ /* 0x002fe20000010000 */
[----:B0-----:R-:W-:Y:S01]  /*3f60*/  P2R R147, PR, RZ, 0x40 ;  /* 0x00000040ff937803 */ /* 0x001fe20000000000 */
[----:B------:R-:W-:Y:S01]  /*3f70*/  HFMA2.MMA R148, -RZ, RZ, 0, 5.9604644775390625e-08 ;  /* 0x00000001ff947435 */ /* 0x000fe200000001ff */
[----:B------:R-:W-:Y:S01]  /*3f80*/  ISETP.GT.U32.AND P6, PT, R0, 0x1ff, PT ;  /* 0x000001ff0000780c */ /* 0x000fe20003fc4070 */
[----:B------:R-:W-:-:S04]  /*3f90*/  FMUL.FTZ R2, R135, R2 ;  /* 0x0000000287027220 */ /* 0x000fc80000410000 */
[--C-:B------:R-:W-:Y:S02]  /*3fa0*/  FADD.FTZ R3, R8, -R2.reuse ;  /* 0x8000000208037221 */ /* 0x100fe40000010000 */
[--C-:B------:R-:W-:Y:S02]  /*3fb0*/  FADD.FTZ R42, R9, -R2.reuse ;  /* 0x80000002092a7221 */ /* 0x100fe40000010000 */
[----:B------:R-:W-:Y:S02]  /*3fc0*/  FFMA.FTZ R3, R3, R3, RZ ;  /* 0x0000000303037223 */ /* 0x000fe400000100ff */
[--C-:B------:R-:W-:Y:S02]  /*3fd0*/  FADD.FTZ R146, R10, -R2.reuse ;  /* 0x800000020a927221 */ /* 0x100fe40000010000 */
[----:B------:R-:W-:Y:S02]  /*3fe0*/  FFMA.FTZ R3, R42, R42, R3 ;  /* 0x0000002a2a037223 */ /* 0x000fe40000010003 */
[----:B------:R-:W-:-:S02]  /*3ff0*/  FADD.FTZ R42, R11, -R2 ;  /* 0x800000020b2a7221 */ /* 0x000fc40000010000 */
[----:B------:R-:W-:Y:S01]  /*4000*/  FFMA.FTZ R3, R146, R146, R3 ;  /* 0x0000009292037223 */ /* 0x000fe20000010003 */
[----:B------:R-:W-:Y:S01]  /*4010*/  MOV R146, 0x1f ;  /* 0x0000001f00927802 */ /* 0x000fe20000000f00 */
        /* <DEDUP_REMOVED lines=12> */
[--C-:B------:R-:W-:Y:S01]  /*40e0*/  FADD.FTZ R42, R16, -R2.reuse ;  /* 0x80000002102a7221 */ /* 0x100fe20000010000 */
[----:B------:R-:W-:Y:S01]  /*40f0*/  MOV R147, 0xffffffff ;  /* 0xffffffff00937802 */ /* 0x000fe20000000f00 */
[----:B------:R-:W-:-:S02]  /*4100*/  FADD.FTZ R41, R17, -R2 ;  /* 0x8000000211297221 */ /* 0x000fc40000010000 */
        /* <DEDUP_REMOVED lines=44> */
[----:B------:R-:W-:Y:S01]  /*43d0*/  @P6 FFMA.FTZ R3, R41, R41, R42 ;  /* 0x0000002929036223 */ /* 0x000fe2000001002a */
[----:B------:R-:W-:Y:S02]  /*43e0*/  MOV R42, 0x4400 ;  /* 0x00004400002a7802 */ /* 0x000fe40000000f00 */
[----:B------:R-:W-:Y:S05]  /*43f0*/  CALL.REL.NOINC `($__internal_132_$__cuda_sm70_shflsync_bfly_p) ;  /* 0x000001a000007944 */ /* 0x000fea0003c00000 */
[----:B01----:R-:W-:Y:S01]  /*4400*/  FADD.FTZ R3, R3, R148 ;  /* 0x0000009403037221 */ /* 0x003fe20000010000 */
[----:B------:R-:W-:Y:S01]  /*4410*/  HFMA2.MMA R148, -RZ, RZ, 0, 1.1920928955078125e-07 ;  /* 0x00000002ff947435 */ /* 0x000fe200000001ff */
[----:B------:R-:W-:Y:S02]  /*4420*/  MOV R146, 0x1f ;  /* 0x0000001f00927802 */ /* 0x000fe40000000f00 */
[----:B------:R-:W-:Y:S02]  /*4430*/  MOV R147, 0xffffffff ;  /* 0xffffffff00937802 */ /* 0x000fe40000000f00 */
[----:B------:R-:W-:Y:S02]  /*4440*/  MOV R42, 0x4460 ;  /* 0x00004460002a7802 */ /* 0x000fe40000000f00 */
[----:B------:R-:W-:Y:S05]  /*4450*/  CALL.REL.NOINC `($__internal_132_$__cuda_sm70_shflsync_bfly_p) ;  /* 0x0000014000007944 */ /* 0x000fea0003c00000 */
[----:B01----:R-:W-:Y:S01]  /*4460*/  FADD.FTZ R3, R3, R148 ;  /* 0x0000009403037221 */ /* 0x003fe20000010000 */
[----:B------:R-:W-:Y:S01]  /*4470*/  HFMA2.MMA R148, -RZ, RZ, 0, 2.384185791015625e-07 ;  /* 0x00000004ff947435 */ /* 0x000fe200000001ff */
[----:B------:R-:W-:Y:S02]  /*4480*/  MOV R146, 0x1f ;  /* 0x0000001f00927802 */ /* 0x000fe40000000f00 */
[----:B------:R-:W-:-:S02]  /*4490*/  MOV R147, 0xffffffff ;  /* 0xffffffff00937802 */ /* 0x000fc40000000f00 */
        /* <DEDUP_REMOVED lines=8> */
[----:B-1----:R-:W-:Y:S01]  /*4520*/  FADD.FTZ R41, R3, R148 ;  /* 0x0000009403297221 */ /* 0x002fe20000010000 */
[----:B------:R-:W-:Y:S01]  /*4530*/  HFMA2.MMA R148, -RZ, RZ, 0, 9.5367431640625e-07 ;  /* 0x00000010ff947435 */ /* 0x000fe200000001ff */
[----:B0-----:R-:W-:Y:S02]  /*4540*/  MOV R146, 0x1f ;  /* 0x0000001f00927802 */ /* 0x001fe40000000f00 */
[----:B------:R-:W-:-:S02]  /*4550*/  MOV R147, 0xffffffff ;  /* 0xffffffff00937802 */ /* 0x000fc40000000f00 */
[----:B------:R-:W-:Y:S02]  /*4560*/  MOV R3, R41 ;  /* 0x0000002900037202 */ /* 0x000fe40000000f00 */
[----:B------:R-:W-:Y:S02]  /*4570*/  MOV R42, 0x4590 ;  /* 0x00004590002a7802 */ /* 0x000fe40000000f00 */
[----:B------:R-:W-:Y:S05]  /*4580*/  CALL.REL.NOINC `($__internal_132_$__cuda_sm70_shflsync_bfly_p) ;  /* 0x0000001000007944 */ /* 0x000fea0003c00000 */
[----:B01----:R-:W-:Y:S05]  /*4590*/  BRA `(.L_x_23443) ;  /* 0xffffe87000007947 */ /* 0x003fea000383ffff */
        .weak           $__internal_132_$__cuda_sm70_shflsync_bfly_p
        .type           $__internal_132_$__cuda_sm70_shflsync_bfly_p,@function
        .size           $__internal_132_$__cuda_sm70_shflsync_bfly_p,(.L_x_29196 - $__internal_132_$__cuda_sm70_shflsync_bfly_p)
$__internal_132_$__cuda_sm70_shflsync_bfly_p:
[----:B------:R-:W-:Y:S01]  /*45a0*/  HFMA2.MMA R43, -RZ, RZ, 0, 0 ;  /* 0x00000000ff2b7435 */ /* 0x000fe200000001ff */
[----:B------:R-:W-:Y:S04]  /*45b0*/  WARPSYNC R147 ;  /* 0x0000009300007348 */ /* 0x000fe80003800000 */
[----:B------:R0:W1:Y:S01]  /*45c0*/  SHFL.BFLY PT, R148, R3, R148, R146 ;  /* 0x0c00009403947389 */ /* 0x00006200000e0092 */
[----:B------:R-:W-:Y:S05]  /*45d0*/  RET.REL.NODEC R42 `(_ZN10layer_norm13ln_fwd_kernelINS_13Kernel_traitsI6__halfffffjLj8192ELj1ELj1ELj8ELj16ENS_18Kernel_traits_baseILj8192ES2_ffffjLj256EEEEELb0ELb1ELb0ELb0EEEvNS_9FwdParamsE) ;  /* 0xffffba202a007950 */ /* 0x000fea0003c3ffff */
.L_x_23444:
        /* <DEDUP_REMOVED lines=10> */
.L_x_29196:


//--------------------- .text._ZN10layer_norm13ln_fwd_kernelINS_13Kernel_traitsI6__halfffffjLj8192ELj1ELj1ELj8ELj16ENS_18Kernel_traits_baseILj8192ES2_ffffjLj256EEEEELb0ELb1ELb0ELb1EEEvNS_9FwdParamsE --------------------------
	.section	.text._ZN10layer_norm13ln_fwd_kernelINS_13Kernel_traitsI6__halfffffjLj8192ELj1ELj1ELj8ELj16ENS_18Kernel_traits_baseILj8192ES2_ffffjLj256EEEEELb0ELb1ELb0ELb1EEEvNS_9FwdParamsE,"ax",@progbits
	.sectioninfo	@"SHI_REGISTERS=172"
	.align	128
        .global         _ZN10layer_norm13ln_fwd_kernelINS_13Kernel_traitsI6__halfffffjLj8192ELj1ELj1ELj8ELj16ENS_18Kernel_traits_baseILj8192ES2_ffffjLj256EEEEELb0ELb1ELb0ELb1EEEvNS_9FwdParamsE
        .type           _ZN10layer_norm13ln_fwd_kernelINS_13Kernel_traitsI6__halfffffjLj8192ELj1ELj1ELj8ELj16ENS_18Kernel_traits_baseILj8192ES2_ffffjLj256EEEEELb0ELb1ELb0ELb1EEEvNS_9FwdParamsE,@function
        .size           _ZN10layer_norm13ln_fwd_kernelINS_13Kernel_traitsI6__halfffffjLj8192ELj1ELj1ELj8ELj16ENS_18Kernel_traits_baseILj8192ES2_ffffjLj256EEEEELb0ELb1ELb0ELb1EEEvNS_9FwdParamsE,(.L_x_29197 - _ZN10layer_norm13ln_fwd_kernelINS_13Kernel_traitsI6__halfffffjLj8192ELj1ELj1ELj8ELj16ENS_18Kernel_traits_baseILj8192ES2_ffffjLj256EEEEELb0ELb1ELb0ELb1EEEvNS_9FwdParamsE)
        .other          _ZN10layer_norm13ln_fwd_kernelINS_13Kernel_traitsI6__halfffffjLj8192ELj1ELj1ELj8ELj16ENS_18Kernel_traits_baseILj8192ES2_ffffjLj256EEEEELb0ELb1ELb0ELb1EEEvNS_9FwdParamsE,@"STO_CUDA_ENTRY STV_DEFAULT"
_ZN10layer_norm13ln_fwd_kernelINS_13Kernel_traitsI6__halfffffjLj8192ELj1ELj1ELj8ELj16ENS_18Kernel_traits_baseILj8192ES2_ffffjLj256EEEEELb0ELb1ELb0ELb1EEEvNS_9FwdParamsE:
.text._ZN10layer_norm13ln_fwd_kernelINS_13Kernel_traitsI6__halfffffjLj8192ELj1ELj1ELj8ELj16ENS_18Kernel_traits_baseILj8192ES2_ffffjLj256EEEEELb0ELb1ELb0ELb1EEEvNS_9FwdParamsE:
        /* <DEDUP_REMOVED lines=23> */
[----:B0-----:R-:W-:Y:S01]  /*0170*/  LOP3.LUT R0, R6, 0xff, RZ, 0xc0, !PT ;  /* 0x000000ff06007812 */ /* 0x001fe200078ec0ff */
[----:B------:R-:W2:Y:S03]  /*0180*/  LDG.E.64 R8, [R2.64] ;  /* 0x0000000402087981 */ /* 0x000ea6000c1e1b00 */
[----:B------:R-:W-:Y:S01]  /*0190*/  LEA R4, P1, R0, c[0x0][0x1c8], 0x3 ;  /* 0x0000720000047a11 */ /* 0x000fe200078218ff */
[----:B------:R-:W3:Y:S03]  /*01a0*/  LDG.E.64 R10, [R2.64+0x800] ;  /* 0x00080004020a7981 */ /* 0x000ee6000c1e1b00 */
[----:B------:R-:W-:Y:S01]  /*01b0*/  IADD3.X R5, RZ, c[0x0][0x1cc], RZ, P1, !PT ;  /* 0x00007300ff057a10 */ /* 0x000fe20000ffe4ff */
[----:B------:R-:W4:Y:S04]  /*01c0*/  LDG.E.64 R12, [R2.64+0x1000] ;  /* 0x00100004020c7981 */ /* 0x000f28000c1e1b00 */
[----:B------:R-:W4:Y:S04]  /*01d0*/  LDG.E.64 R14, [R2.64+0x1800] ;  /* 0x00180004020e7981 */ /* 0x000f28000c1e1b00 */
[----:B------:R-:W4:Y:S04]  /*01e0*/  LDG.E.64 R16, [R2.64+0x2000] ;  /* 0x0020000402107981 */ /* 0x000f28000c1e1b00 */
[----:B------:R-:W4:Y:S04]  /*01f0*/  LDG.E.64 R6, [R2.64+0x2800] ;  /* 0x0028000402067981 */ /* 0x000f28000c1e1b00 */
[----:B------:R-:W4:Y:S04]  /*0200*/  LDG.E.64 R18, [R2.64+0x3000] ;  /* 0x0030000402127981 */ /* 0x000f28000c1e1b00 */
[----:B------:R-:W4:Y:S04]  /*0210*/  LDG.E.64 R20, [R2.64+0x3800] ;  /* 0x0038000402147981 */ /* 0x000f28000c1e1b00 */
[----:B------:R-:W4:Y:S04]  /*0220*/  LDG.E.64 R78, [R4.64] ;  /* 0x00000004044e7981 */ /* 0x000f28000c1e1b00 */
[----:B------:R-:W4:Y:S04]  /*0230*/  LDG.E.64 R80, [R4.64+0x800] ;  /* 0x0008000404507981 */ /* 0x000f28000c1e1b00 */
[----:B------:R-:W4:Y:S04]  /*0240*/  LDG.E.64 R82, [R4.64+0x1000] ;  /* 0x0010000404527981 */ /* 0x000f28000c1e1b00 */
[----:B------:R-:W4:Y:S04]  /*0250*/  LDG.E.64 R84, [R4.64+0x1800] ;  /* 0x0018000404547981 */ /* 0x000f28000c1e1b00 */
[----:B------:R-:W4:Y:S04]  /*0260*/  LDG.E.64 R86, [R4.64+0x2000] ;  /* 0x0020000404567981 */ /* 0x000f28000c1e1b00 */
[----:B------:R-:W4:Y:S04]  /*0270*/  LDG.E.64 R88, [R4.64+0x2800] ;  /* 0x0028000404587981 */ /* 0x000f28000c1e1b00 */
[----:B------:R-:W4:Y:S04]  /*0280*/  LDG.E.64 R90, [R4.64+0x3000] ;  /* 0x00300004045a7981 */ /* 0x000f28000c1e1b00 */
[----:B------:R-:W4:Y:S01]  /*0290*/  LDG.E.64 R92, [R4.64+0x3800] ;  /* 0x00380004045c7981 */ /* 0x000f22000c1e1b00 */
        /* <DEDUP_REMOVED lines=9> */
[----:B------:R-:W-:Y:S01]  /*0330*/  HFMA2.MMA R94, -RZ, RZ, 0, 5.9604644775390625e-08 ;  /* 0x00000001ff5e7435 */ /* 0x000fe200000001ff */
        /* <DEDUP_REMOVED lines=144> */
.L_x_23448:
[----:B------:R-:W-:Y:S01]  /*0c40*/  ISETP.NE.U32.AND P1, PT, RZ, c[0x0][0x1c0], PT ;  /* 0x00007000ff007a0c */ /* 0x000fe20003f25070 */
[----:B------:R-:W-:Y:S01]  /*0c50*/  IMAD R2, R143, c[0x0][0x168], RZ ;  /* 0x00005a008f027a24 */ /* 0x000fe200078e02ff */
[----:B------:R-:W-:Y:S02]  /*0c60*/  ISETP.NE.U32.AND P0, PT, RZ, c[0x0][0x180], PT ;  /* 0x00006000ff007a0c */ /* 0x000fe40003f05070 */
[----:B------:R-:W-:Y:S02]  /*0c70*/  ISETP.NE.AND.EX P1, PT, RZ, c[0x0][0x1c4], PT, P1 ;  /* 0x00007100ff007a0c */ /* 0x000fe40003f25310 */
[----:B------:R-:W-:Y:S02]  /*0c80*/  SHF.R.S32.HI R3, RZ, 0x1f, R2 ;  /* 0x0000001fff037819 */ /* 0x000fe40000011402 */
[----:B------:R-:W-:-:S02]  /*0c90*/  MOV R146, 0x10 ;  /* 0x0000001000927802 */ /* 0x000fc40000000f00 */
[----:B------:R-:W-:Y:S02]  /*0ca0*/  LEA.HI R3, R3, R2, RZ, 0x2 ;  /* 0x0000000203037211 */ /* 0x000fe400078f10ff */
[----:B------:R-:W-:Y:S02]  /*0cb0*/  ISETP.NE.AND.EX P0, PT, RZ, c[0x0][0x184], PT, P0 ;  /* 0x00006100ff007a0c */ /* 0x000fe40003f05300 */
[----:B------:R-:W-:Y:S02]  /*0cc0*/  LEA.HI.SX32 R144, R3, R0, 0x1e ;  /* 0x0000000003907211 */ /* 0x000fe400078ff2ff */
[----:B------:R-:W-:Y:S02]  /*0cd0*/  MOV R148, 0x3f800000 ;  /* 0x3f80000000947802 */ /* 0x000fe40000000f00 */
[----:B------:R-:W-:Y:S01]  /*0ce0*/  @P1 MOV R2, 0x4 ;  /* 0x0000000400021802 */ /* 0x000fe20000000f00 */
[----:B------:R-:W-:-:S04]  /*0cf0*/  IMAD.WIDE.U32 R8, R144, R146, c[0x0][0x170] ;  /* 0x00005c0090087625 */ /* 0x000fc800078e0092 */
[----:B------:R-:W-:Y:S02]  /*0d00*/  @P1 IMAD.WIDE R2, R143, R2, c[0x0][0x1c0] ;  /* 0x000070008f021625 */ /* 0x000fe400078e0202 */
[----:B------:R-:W2:Y:S04]  /*0d10*/  LDG.E.128 R8, [R8.64] ;  /* 0x0000000408087981 */ /* 0x000ea8000c1e1d00 */
[----:B------:R0:W2:Y:S01]  /*0d20*/  @P1 LDG.E R148, [R2.64] ;  /* 0x0000000402941981 */ /* 0x0000a2000c1e1900 */
[----:B------:R-:W-:-:S05]  /*0d30*/  @P0 IMAD.WIDE.U32 R12, R144, R146, c[0x0][0x180] ;  /* 0x00006000900c0625 */ /* 0x000fca00078e0092 */
[----:B------:R1:W3:Y:S01]  /*0d40*/  @P0 LDG.E.128 R4, [R12.64] ;  /* 0x000000040c040981 */ /* 0x0002e2000c1e1d00 */
[----:B------:R-:W-:-:S04]  /*0d50*/  ISETP.NE.U32.AND P1, PT, RZ, c[0x0][0x180], PT ;  /* 0x00006000ff007a0c */ /* 0x000fc80003f25070 */
[----:B------:R-:W-:Y:S02]  /*0d60*/  ISETP.NE.AND.EX P1, PT, RZ, c[0x0][0x184], PT, P1 ;  /* 0x00006100ff007a0c */ /* 0x000fe40003f25310 */
[C---:B------:R-:W-:Y:S01]  /*0d70*/  IADD3 R145, R144.reuse, 0x100, RZ ;  /* 0x0000010090917810 */ /* 0x040fe20007ffe0ff */
[----:B0-----:R-:W-:-:S04]  /*0d80*/  IMAD.WIDE.U32 R2, R144, R146, c[0x0][0x188] ;  /* 0x0000620090027625 */ /* 0x001fc800078e0092 */
[----:B-1----:R-:W-:-:S04]  /*0d90*/  IMAD.WIDE.U32 R12, R145, R146, c[0x0][0x170] ;  /* 0x00005c00910c7625 */ /* 0x002fc800078e0092 */
[----:B------:R-:W-:-:S04]  /*0da0*/  @P0 IMAD.WIDE.U32 R16, R146, R145, c[0x0][0x180] ;  /* 0x0000600092100625 */ /* 0x000fc800078e0091 */
[-C--:B--2---:R-:W-:Y:S02]  /*0db0*/  FMUL.FTZ R15, R8, R148.reuse ;  /* 0x00000094080f7220 */ /* 0x084fe40000410000 */
[-C--:B------:R-:W-:Y:S02]  /*0dc0*/  FMUL.FTZ R14, R9, R148.reuse ;  /* 0x00000094090e7220 */ /* 0x080fe40000410000 */
[-C--:B------:R-:W-:Y:S02]  /*0dd0*/  FMUL.FTZ R10, R10, R148.reuse ;  /* 0x000000940a0a7220 */ /* 0x080fe40000410000 */
[----:B------:R-:W-:Y:S02]  /*0de0*/  FMUL.FTZ R11, R11, R148 ;  /* 0x000000940b0b7220 */ /* 0x000fe40000410000 */
[----:B------:R-:W-:Y:S02]  /*0df0*/  FMUL.FTZ R8, R78, R15 ;  /* 0x0000000f4e087220 */ /* 0x000fe40000410000 */
[----:B------:R-:W-:-:S02]  /*0e00*/  FMUL.FTZ R9, R127, R14 ;  /* 0x0000000e7f097220 */ /* 0x000fc40000410000 */
[----:B------:R-:W-:Y:S02]  /*0e10*/  FMUL.FTZ R10, R79, R10 ;  /* 0x0000000a4f0a7220 */ /* 0x000fe40000410000 */
[----:B------:R-:W-:Y:S02]  /*0e20*/  FMUL.FTZ R11, R128, R11 ;  /* 0x0000000b800b7220 */ /* 0x000fe40000410000 */
[----:B---3--:R-:W-:Y:S02]  /*0e30*/  @P1 FADD.FTZ R8, R4, R8 ;  /* 0x0000000804081221 */ /* 0x008fe40000010000 */
[----:B------:R-:W-:Y:S02]  /*0e40*/  @P1 FADD.FTZ R9, R5, R9 ;  /* 0x0000000905091221 */ /* 0x000fe40000010000 */
[----:B------:R-:W-:Y:S02]  /*0e50*/  @P1 FADD.FTZ R10, R6, R10 ;  /* 0x0000000a060a1221 */ /* 0x000fe40000010000 */
[----:B------:R-:W-:Y:S01]  /*0e60*/  @P1 FADD.FTZ R11, R7, R11 ;  /* 0x0000000b070b1221 */ /* 0x000fe20000010000 */
[----:B------:R-:W-:-:S04]  /*0e70*/  MOV R28, R4 ;  /* 0x00000004001c7202 */ /* 0x000fc80000000f00 */
[----:B------:R0:W-:Y:S01]  /*0e80*/  STG.E.128 [R2.64], R8 ;  /* 0x0000000802007986 */ /* 0x0001e2000c101d04 */
[----:B------:R-:W-:-:S03]  /*0e90*/  MOV R29, R5 ;  /* 0x00000005001d7202 */ /* 0x000fc60000000f00 */
[----:B------:R-:W2:Y:S01]  /*0ea0*/  LDG.E.128 R12, [R12.64] ;  /* 0x000000040c0c7981 */ /* 0x000ea2000c1e1d00 */
[----:B------:R-:W-:Y:S02]  /*0eb0*/  MOV R30, R6 ;  /* 0x00000006001e7202 */ /* 0x000fe40000000f00 */
[----:B------:R-:W-:-:S06]  /*0ec0*/  MOV R31, R7 ;  /* 0x00000007001f7202 */ /* 0x000fcc0000000f00 */
[----:B------:R1:W3:Y:S01]  /*0ed0*/  @P0 LDG.E.128 R28, [R16.64] ;  /* 0x00000004101c0981 */ /* 0x0002e2000c1e1d00 */
[----:B------:R-:W-:Y:S01]  /*0ee0*/  IADD3 R147, R144, 0x200, RZ ;  /* 0x0000020090937810 */ /* 0x000fe20007ffe0ff */
        /* <DEDUP_REMOVED lines=14> */
[----:B------:R-:W-:-:S05]  /*0fd0*/  @P1 FADD.FTZ R15, R31, R15 ;  /* 0x0000000f1f0f1221 */ /* 0x000fca0000010000 */
[----:B------:R0:W-:Y:S04]  /*0fe0*/  STG.E.128 [R2.64], R12 ;  /* 0x0000000c02007986 */ /* 0x0001e8000c101d04 */
[----:B------:R-:W2:Y:S01]  /*0ff0*/  LDG.E.128 R16, [R16.64] ;  /* 0x0000000410107981 */ /* 0x000ea2000c1e1d00 */
[----:B------:R-:W-:Y:S02]  /*1000*/  @P0 MOV R4, R28 ;  /* 0x0000001c00040202 */ /* 0x000fe40000000f00 */
[----:B------:R-:W-:Y:S02]  /*1010*/  @P0 MOV R5, R29 ;  /* 0x0000001d00050202 */ /* 0x000fe40000000f00 */
[----:B------:R-:W-:Y:S02]  /*1020*/  @P0 MOV R6, R30 ;  /* 0x0000001e00060202 */ /* 0x000fe40000000f00 */
[----:B------:R-:W-:-:S02]  /*1030*/  @P0 MOV R7, R31 ;  /* 0x0000001f00070202 */ /* 0x000fc40000000f00 */
        /* <DEDUP_REMOVED lines=71> */
[----:B------:R-:W-:-:S04]  /*14b0*/  IMAD.WIDE.U32 R40, R146, R153, c[0x0][0x188] ;  /* 0x0000620092287625 */ /* 0x000fc800078e0099 */
[----:B-1----:R-:W-:-:S04]  /*14c0*/  IMAD.WIDE.U32 R36, R155, R146, c[0x0][0x170] ;  /* 0x00005c009b247625 */ /* 0x002fc800078e0092 */
[----:B0-----:R-:W-:-:S04]  /*14d0*/  @P0 IMAD.WIDE.U32 R2, R146, R155, c[0x0][0x180] ;  /* 0x0000600092020625 */ /* 0x001fc800078e009b */
        /* <DEDUP_REMOVED lines=21> */
[----:B0-----:R-:W-:-:S04]  /*1630*/  IMAD.WIDE.U32 R40, R157, R146, c[0x0][0x170] ;  /* 0x00005c009d287625 */ /* 0x001fc800078e0092 */
[----:B-1----:R-:W-:-:S04]  /*1640*/  @P0 IMAD.WIDE.U32 R2, R146, R157, c[0x0][0x180] ;  /* 0x0000600092020625 */ /* 0x002fc800078e009d */
[----:B------:R-:W-:-:S04]  /*1650*/  FADD.FTZ R150, RZ, R8 ;  /* 0x00000008ff967221 */ /* 0x000fc80000010000 */
[----:B------:R-:W-:-:S04]  /*1660*/  FADD.FTZ R159, R9, R150 ;  /* 0x00000096099f7221 */ /* 0x000fc80000010000 */
[----:B------:R-:W-:Y:S02]  /*1670*/  FADD.FTZ R150, R10, R159 ;  /* 0x0000009f0a967221 */ /* 0x000fe40000010000 */
[-C--:B--2---:R-:W-:Y:S02]  /*1680*/  FMUL.FTZ R43, R36, R148.reuse ;  /* 0x00000094242b7220 */ /* 0x084fe40000410000 */
[-C--:B------:R-:W-:Y:S02]  /*1690*/  FMUL.FTZ R42, R37, R148.reuse ;  /* 0x00000094252a7220 */ /* 0x080fe40000410000 */
[-C--:B------:R-:W-:Y:S02]  /*16a0*/  FMUL.FTZ R38, R38, R148.reuse ;  /* 0x0000009426267220 */ /* 0x080fe40000410000 */
[----:B------:R-:W-:Y:S02]  /*16b0*/  FMUL.FTZ R39, R39, R148 ;  /* 0x0000009427277220 */ /* 0x000fe40000410000 */
[----:B------:R-:W-:-:S02]  /*16c0*/  FMUL.FTZ R36, R90, R43 ;  /* 0x0000002b5a247220 */ /* 0x000fc40000410000 */
[----:B------:R-:W-:Y:S02]  /*16d0*/  FMUL.FTZ R37, R139, R42 ;  /* 0x0000002a8b257220 */ /* 0x000fe40000410000 */
[----:B------:R-:W-:Y:S02]  /*16e0*/  FMUL.FTZ R38, R91, R38 ;  /* 0x000000265b267220 */ /* 0x000fe40000410000 */
[----:B------:R-:W-:Y:S02]  /*16f0*/  FMUL.FTZ R39, R140, R39 ;  /* 0x000000278c277220 */ /* 0x000fe40000410000 */
[----:B---3--:R-:W-:Y:S02]  /*1700*/  @P1 FADD.FTZ R36, R28, R36 ;  /* 0x000000241c241221 */ /* 0x008fe40000010000 */
[----:B------:R-:W-:Y:S02]  /*1710*/  @P1 FADD.FTZ R37, R29, R37 ;  /* 0x000000251d251221 */ /* 0x000fe40000010000 */
[----:B------:R-:W-:-:S02]  /*1720*/  @P1 FADD.FTZ R38, R30, R38 ;  /* 0x000000261e261221 */ /* 0x000fc40000010000 */
[----:B------:R-:W-:Y:S01]  /*1730*/  @P1 FADD.FTZ R39, R31, R39 ;  /* 0x000000271f271221 */ /* 0x000fe20000010000 */
[----:B------:R-:W-:Y:S02]  /*1740*/  @P0 MOV R4, R28 ;  /* 0x0000001c00040202 */ /* 0x000fe40000000f00 */
[----:B------:R-:W-:Y:S02]  /*1750*/  @P0 MOV R5, R29 ;  /* 0x0000001d00050202 */ /* 0x000fe40000000f00 */
[----:B------:R-:W-:Y:S01]  /*1760*/  @P0 MOV R6, R30 ;  /* 0x0000001e00060202 */ /* 0x000fe20000000f00 */
[----:B------:R0:W-:Y:S01]  /*1770*/  STG.E.128 [R44.64], R36 ;  /* 0x000000242c007986 */ /* 0x0001e2000c101d04 */
[----:B------:R-:W-:-:S03]  /*1780*/  @P0 MOV R7, R31 ;  /* 0x0000001f00070202 */ /* 0x000fc60000000f00 */
[----:B------:R-:W2:Y:S04]  /*1790*/  LDG.E.128 R40, [R40.64] ;  /* 0x0000000428287981 */ /* 0x000ea8000c1e1d00 */
[----:B------:R1:W3:Y:S01]  /*17a0*/  @P0 LDG.E.128 R4, [R2.64] ;  /* 0x0000000402040981 */ /* 0x0002e2000c1e1d00 */
[----:B0-----:R-:W-:-:S04]  /*17b0*/  FADD.FTZ R45, R11, R150 ;  /* 0x000000960b2d7221 */ /* 0x001fc80000010000 */
        /* <DEDUP_REMOVED lines=19> */
[-C--:B--2---:R-:W-:Y:S02]  /*18f0*/  FMUL.FTZ R3, R40, R148.reuse ;  /* 0x0000009428037220 */ /* 0x084fe40000410000 */
[----:B------:R-:W-:Y:S01]  /*1900*/  FMUL.FTZ R2, R41, R148 ;  /* 0x0000009429027220 */ /* 0x000fe20000410000 */
[----:B---3--:R-:W-:Y:S01]  /*1910*/  @P0 MOV R28, R4 ;  /* 0x00000004001c0202 */ /* 0x008fe20000000f00 */
[----:B------:R-:W-:Y:S02]  /*1920*/  FMUL.FTZ R40, R92, R3 ;  /* 0x000000035c287220 */ /* 0x000fe40000410000 */
[-C--:B------:R-:W-:Y:S02]  /*1930*/  FMUL.FTZ R42, R42, R148.reuse ;  /* 0x000000942a2a7220 */ /* 0x080fe40000410000 */
[----:B------:R-:W-:-:S02]  /*1940*/  FMUL.FTZ R43, R43, R148 ;  /* 0x000000942b2b7220 */ /* 0x000fc40000410000 */
[----:B------:R-:W-:Y:S02]  /*1950*/  FADD.FTZ R3, R35, R44 ;  /* 0x0000002c23037221 */ /* 0x000fe40000010000 */
[----:B------:R-:W0:Y:S01]  /*1960*/  S2R R44, SR_TID.X ;  /* 0x00000000002c7919 */ /* 0x000e220000002100 */
[----:B------:R-:W-:Y:S01]  /*1970*/  @P0 MOV R29, R5 ;  /* 0x00000005001d0202 */ /* 0x000fe20000000f00 */
[----:B------:R-:W-:Y:S01]  /*1980*/  @P1 FADD.FTZ R40, R40, R28 ;  /* 0x0000001c28281221 */ /* 0x000fe20000010000 */
[----:B------:R-:W-:Y:S01]  /*1990*/  @P0 MOV R30, R6 ;  /* 0x00000006001e0202 */ /* 0x000fe20000000f00 */
[----:B------:R-:W-:Y:S01]  /*19a0*/  FMUL.FTZ R41, R141, R2 ;  /* 0x000000028d297220 */ /* 0x000fe20000410000 */
[----:B------:R-:W-:Y:S01]  /*19b0*/  @P0 MOV R31, R7 ;  /* 0x00000007001f0202 */ /* 0x000fe20000000f00 */
[----:B------:R-:W-:Y:S02]  /*19c0*/  FMUL.FTZ R42, R93, R42 ;  /* 0x0000002a5d2a7220 */ /* 0x000fe40000410000 */
[----:B------:R-:W-:-:S02]  /*19d0*/  FMUL.FTZ R43, R142, R43 ;  /* 0x0000002b8e2b7220 */ /* 0x000fc40000410000 */
[----:B------:R-:W-:Y:S02]  /*19e0*/  FADD.FTZ R28, R36, R3 ;  /* 0x00000003241c7221 */ /* 0x000fe40000010000 */
[----:B------:R-:W-:Y:S02]  /*19f0*/  @P1 FADD.FTZ R41, R41, R29 ;  /* 0x0000001d29291221 */ /* 0x000fe40000010000 */
[----:B------:R-:W-:Y:S02]  /*1a00*/  @P1 FADD.FTZ R42, R42, R30 ;  /* 0x0000001e2a2a1221 */ /* 0x000fe40000010000 */
[----:B------:R-:W-:Y:S02]  /*1a10*/  @P1 FADD.FTZ R43, R43, R31 ;  /* 0x0000001f2b2b1221 */ /* 0x000fe40000010000 */
[----:B------:R-:W-:-:S04]  /*1a20*/  IMAD.WIDE.U32 R2, R146, R157, c[0x0][0x188] ;  /* 0x0000620092027625 */ /* 0x000fc800078e009d */
[----:B------:R-:W-:Y:S01]  /*1a30*/  FADD.FTZ R29, R37, R28 ;  /* 0x0000001c251d7221 */ /* 0x000fe20000010000 */
[----:B------:R1:W-:Y:S03]  /*1a40*/  STG.E.128 [R2.64], R40 ;  /* 0x0000002802007986 */ /* 0x0003e6000c101d04 */
[----:B------:R-:W-:Y:S01]  /*1a50*/  FADD.FTZ R28, R38, R29 ;  /* 0x0000001d261c7221 */ /* 0x000fe20000010000 */
[----:B------:R-:W-:-:S03]  /*1a60*/  LOP3.LUT P1, RZ, R94, 0xff, RZ, 0xc0, !PT ;  /* 0x000000ff5eff7812 */ /* 0x000fc6000782c0ff */
[----:B------:R-:W-:-:S04]  /*1a70*/  FADD.FTZ R29, R39, R28 ;  /* 0x0000001c271d7221 */ /* 0x000fc80000010000 */
        /* <DEDUP_REMOVED lines=10> */
.L_x_23449:
        /* <DEDUP_REMOVED lines=84> */
.L_x_23450:
[----:B------:R-:W2:Y:S01]  /*2060*/  S2R R152, SR_TID.X ;  /* 0x0000000000987919 */ /* 0x000ea20000002100 */
[----:B------:R-:W-:Y:S01]  /*2070*/  @!P0 SHF.R.U32.HI R29, RZ, 0x5, R44 ;  /* 0x00000005ff1d8819 */ /* 0x000fe2000001162c */
[----:B-1----:R-:W-:Y:S01]  /*2080*/  FADD.FTZ R3, R148, R45 ;  /* 0x0000002d94037221 */ /* 0x002fe20000010000 */
[----:B------:R-:W-:Y:S01]  /*2090*/  WARPSYNC 0xffffffff ;  /* 0xffffffff00007948 */ /* 0x000fe20003800000 */
[----:B------:R-:W-:Y:S01]  /*20a0*/  HFMA2.MMA R168, -RZ, RZ, 0, 9.5367431640625e-07 ;  /* 0x00000010ffa87435 */ /* 0x000fe200000001ff */
[----:B------:R-:W-:-:S04]  /*20b0*/  @!P0 LOP3.LUT R29, R29, 0x7, RZ, 0xc0, !PT ;  /* 0x000000071d1d8812 */ /* 0x000fc800078ec0ff */
[----:B------:R-:W-:Y:S02]  /*20c0*/  @!P0 IADD3 R31, R30, R29, RZ ;  /* 0x0000001d1e1f8210 */ /* 0x000fe40007ffe0ff */
[----:B------:R-:W-:-:S03]  /*20d0*/  CS2R R28, SRZ ;  /* 0x00000000001c7805 */ /* 0x000fc6000001ff00 */
[----:B------:R1:W-:Y:S01]  /*20e0*/  @!P0 STS.64 [R31.X8], R2 ;  /* 0x000000021f008388 */ /* 0x0003e20000008a00 */
[----:B--2---:R-:W-:-:S03]  /*20f0*/  LOP3.LUT R159, R152, 0x1f, RZ, 0xc0, !PT ;  /* 0x0000001f989f7812 */ /* 0x004fc600078ec0ff */
[----:B------:R-:W-:Y:S01]  /*2100*/  BAR.SYNC.DEFER_BLOCKING 0x0 ;  /* 0x0000000000007b1d */ /* 0x000fe20000010000 */
[----:B------:R-:W-:-:S13]  /*2110*/  ISETP.GT.U32.AND P1, PT, R159, 0x7, PT ;  /* 0x000000079f00780c */ /* 0x000fda0003f24070 */
[----:B------:R-:W-:Y:S01]  /*2120*/  @!P1 IADD3 R159, R30, R159, RZ ;  /* 0x0000009f1e9f9210 */ /* 0x000fe20007ffe0ff */
[----:B------:R-:W-:-:S06]  /*2130*/  HFMA2.MMA R30, -RZ, RZ, 0, 0 ;  /* 0x00000000ff1e7435 */ /* 0x000fcc00000001ff */
[----:B------:R-:W-:Y:S01]  /*2140*/  @!P1 MOV R30, 0x400 ;  /* 0x00000400001e9802 */ /* 0x000fe20000000f00 */
[----:B------:R-:W-:Y:S01]  /*2150*/  @!P1 LDS.64 R28, [R159.X8] ;  /* 0x000000009f1c9984 */ /* 0x000fe20000008a00 */
[----:B------:R-:W-:Y:S02]  /*2160*/  ISETP.NE.AND P1, PT, RZ, UR6, PT ;  /* 0x00000006ff007c0c */ /* 0x000fe4000bf25270 */
[----:B-1----:R-:W-:Y:S01]  /*2170*/  I2F R31, R30 ;  /* 0x0000001e001f7306 */ /* 0x002fe20000201400 */
        /* <DEDUP_REMOVED lines=8> */
[----:B0-----:R-:W-:-:S07]  /*2200*/  IADD3 R44, R44, R163, RZ ;  /* 0x000000a32c2c7210 */ /* 0x001fce0007ffe0ff */
[----:B------:R-:W-:Y:S01]  /*2210*/  I2F R163, R163 ;  /* 0x000000a300a37306 */ /* 0x000fe20000201400 */
[----:B------:R-:W-:Y:S01]  /*2220*/  SHFL.DOWN PT, R159, R44, 0x1, 0x1f ;  /* 0x08201f002c9f7f89 */ /* 0x000fe200000e0000 */
[C---:B--2---:R-:W-:Y:S02]  /*2230*/  FMUL.FTZ R150, R161.reuse, R148 ;  /* 0x00000094a1967220 */ /* 0x044fe40000410000 */
[----:B------:R-:W-:Y:S02]  /*2240*/  FADD.FTZ R161, -R161, R28 ;  /* 0x0000001ca1a17221 */ /* 0x000fe40000010100 */
[----:B------:R-:W-:Y:S02]  /*2250*/  FFMA.FTZ R150, R31, R28, R150 ;  /* 0x0000001c1f967223 */ /* 0x000fe40000010096 */
[----:B------:R-:W-:Y:S02]  /*2260*/  FMUL.FTZ R161, R161, R161 ;  /* 0x000000a1a1a17220 */ /* 0x000fe40000410000 */
[----:B---3--:R-:W-:-:S02]  /*2270*/  FADD.FTZ R2, R2, R29 ;  /* 0x0000001d02027221 */ /* 0x008fc40000010000 */
[----:B------:R-:W-:Y:S01]  /*2280*/  FMUL.FTZ R161, R161, R31 ;  /* 0x0000001fa1a17220 */ /* 0x000fe20000410000 */
[----:B------:R-:W0:Y:S01]  /*2290*/  I2F R29, R44 ;  /* 0x0000002c001d7306 */ /* 0x000e220000201400 */
[----:B-1----:R-:W-:Y:S02]  /*22a0*/  FMUL.FTZ R31, R3, R150 ;  /* 0x00000096031f7220 */ /* 0x002fe40000410000 */
        /* <DEDUP_REMOVED lines=10> */
[----:B------:R-:W-:Y:S01]  /*2350*/  IADD3 R146, R44, R159, RZ ;  /* 0x0000009f2c927210 */ /* 0x000fe20007ffe0ff */
[----:B0-----:R-:W-:Y:S01]  /*2360*/  FMUL.FTZ R28, R30, R31 ;  /* 0x0000001f1e1c7220 */ /* 0x001fe20000410000 */
[----:B------:R-:W-:Y:S01]  /*2370*/  I2F R159, R159 ;  /* 0x0000009f009f7306 */ /* 0x000fe20000201400 */
[----:B------:R-:W-:-:S02]  /*2380*/  FMUL.FTZ R45, R45, R163 ;  /* 0x000000a32d2d7220 */ /* 0x000fc40000410000 */
[----:B--2---:R-:W-:Y:S01]  /*2390*/  FADD.FTZ R3, R2, R3 ;  /* 0x0000000302037221 */ /* 0x004fe20000010000 */
[----:B------:R-:W0:Y:S01]  /*23a0*/  SHFL.DOWN PT, R31, R28, 0x1, 0x1f ;  /* 0x08201f001c1f7f89 */ /* 0x000e2200000e0000 */
[----:B------:R-:W-:Y:S02]  /*23b0*/  SHF.R.U32.HI R2, RZ, 0x5, R152 ;  /* 0x00000005ff027819 */ /* 0x000fe40000011698 */
[----:B------:R-:W-:Y:S01]  /*23c0*/  FFMA.FTZ R3, R30, R45, R3 ;  /* 0x0000002d1e037223 */ /* 0x000fe20000010003 */
[----:B------:R-:W1:Y:S01]  /*23d0*/  I2F R146, R146 ;  /* 0x0000009200927306 */ /* 0x000e620000201400 */
[----:B------:R-:W-:-:S03]  /*23e0*/  LOP3.LUT R45, R2, 0x7, RZ, 0xc0, !PT ;  /* 0x00000007022d7812 */ /* 0x000fc600078ec0ff */
[----:B------:R-:W2:Y:S01]  /*23f0*/  SHFL.DOWN PT, R2, R3, 0x1, 0x1f ;  /* 0x08201f0003027f89 */ /* 0x000ea200000e0000 */
[----:B------:R-:W-:-:S03]  /*2400*/  LOP3.LUT P0, RZ, R45, 0x1f, R152, 0xf8, !PT ;  /* 0x0000001f2dff7812 */ /* 0x000fc6000780f898 */
[----:B-1----:R-:W1:Y:S01]  /*2410*/  MUFU.RCP R30, R146 ;  /* 0x00000092001e7308 */ /* 0x002e620000001000 */
[----:B0-----:R-:W-:-:S04]  /*2420*/  FMUL.FTZ R44, R31, R159 ;  /* 0x0000009f1f2c7220 */ /* 0x001fc80000410000 */
[----:B------:R-:W-:Y:S02]  /*2430*/  FFMA.FTZ R45, R29, R28, R44 ;  /* 0x0000001c1d2d7223 */ /* 0x000fe4000001002c */
[----:B------:R-:W-:-:S04]  /*2440*/  FADD.FTZ R28, R28, -R31 ;  /* 0x8000001f1c1c7221 */ /* 0x000fc80000010000 */
[----:B------:R-:W-:Y:S02]  /*2450*/  FMUL.FTZ R28, R28, R28 ;  /* 0x0000001c1c1c7220 */ /* 0x000fe40000410000 */
[----:B-1----:R-:W-:Y:S02]  /*2460*/  FMUL.FTZ R45, R30, R45 ;  /* 0x0000002d1e2d7220 */ /* 0x002fe40000410000 */
[----:B------:R-:W-:Y:S02]  /*2470*/  FMUL.FTZ R28, R29, R28 ;  /* 0x0000001c1d1c7220 */ /* 0x000fe40000410000 */
[----:B--2---:R-:W-:Y:S01]  /*2480*/  FADD.FTZ R29, R3, R2 ;  /* 0x00000002031d7221 */ /* 0x004fe20000010000 */
[----:B------:R-:W0:Y:S01]  /*2490*/  SHFL.IDX PT, R161, R45, RZ, 0x1f ;  /* 0x00001fff2da17589 */ /* 0x000e2200000e0000 */
[----:B------:R-:W-:Y:S01]  /*24a0*/  FMUL.FTZ R28, R28, R159 ;  /* 0x0000009f1c1c7220 */ /* 0x000fe20000410000 */
[----:B------:R-:W-:-:S03]  /*24b0*/  @!P0 MOV R2, 0x4 ;  /* 0x0000000400028802 */ /* 0x000fc60000000f00 */
        /* <DEDUP_REMOVED lines=12> */
[--C-:B------:R-:W-:Y:S01]  /*2580*/  FADD.FTZ R11, R11, -R29.reuse ;  /* 0x8000001d0b0b7221 */ /* 0x100fe20000010000 */
[----:B------:R-:W-:Y:S01]  /*2590*/  @!P0 MOV R8, 0x4 ;  /* 0x0000000400088802 */ /* 0x000fe20000000f00 */
[----:B------:R-:W-:Y:S01]  /*25a0*/  FADD.FTZ R44, R12, -R29 ;  /* 0x8000001d0c2c7221 */ /* 0x000fe20000010000 */
[----:B------:R-:W-:Y:S01]  /*25b0*/  LOP3.LUT P1, RZ, R94, 0xff, RZ, 0xc0, !PT ;  /* 0x000000ff5eff7812 */ /* 0x000fe2000782c0ff */
[----:B------:R-:W-:-:S02]  /*25c0*/  FADD.FTZ R2, R2, R3 ;  /* 0x0000000302027221 */ /* 0x000fc40000010000 */
[--C-:B------:R-:W-:Y:S01]  /*25d0*/  FADD.FTZ R45, R13, -R29.reuse ;  /* 0x8000001d0d2d7221 */ /* 0x100fe20000010000 */
[----:B------:R-:W-:Y:S01]  /*25e0*/  SEL R94, RZ, 0x1, P1 ;  /* 0x00000001ff5e7807 */ /* 0x000fe20000800000 */
[----:B------:R-:W0:Y:S01]  /*25f0*/  MUFU.RSQ R169, R2 ;  /* 0x0000000200a97308 */ /* 0x000e220000001400 */
[--C-:B------:R-:W-:Y:S02]  /*2600*/  FADD.FTZ R14, R14, -R29.reuse ;  /* 0x8000001d0e0e7221 */ /* 0x100fe40000010000 */
[--C-:B------:R-:W-:Y:S02]  /*2610*/  FADD.FTZ R15, R15, -R29.reuse ;  /* 0x8000001d0f0f7221 */ /* 0x100fe40000010000 */
[--C-:B------:R-:W-:Y:S02]  /*2620*/  FADD.FTZ R28, R16, -R29.reuse ;  /* 0x8000001d101c7221 */ /* 0x100fe40000010000 */
[--C-:B------:R-:W-:Y:S02]  /*2630*/  FADD.FTZ R146, R17, -R29.reuse ;  /* 0x8000001d11927221 */ /* 0x100fe40000010000 */
[----:B------:R-:W-:-:S02]  /*2640*/  FADD.FTZ R148, R18, -R29 ;  /* 0x8000001d12947221 */ /* 0x000fc40000010000 */
[----:B------:R-:W-:Y:S02]  /*2650*/  FADD.FTZ R150, R19, -R29 ;  /* 0x8000001d13967221 */ /* 0x000fe40000010000 */
[C---:B------:R-:W-:Y:S01]  /*2660*/  @!P0 IMAD.WIDE R8, R143.reuse, R8, c[0x0][0x1a8] ;  /* 0x00006a008f088625 */ /* 0x040fe200078e0208 */
[----:B------:R-:W-:-:S03]  /*2670*/  IADD3 R143, R143, c[0x0][0x160], RZ ;  /* 0x000058008f8f7a10 */ /* 0x000fc60007ffe0ff */
[C---:B0-----:R-:W-:Y:S01]  /*2680*/  FMUL.FTZ R12, R169.reuse, R30 ;  /* 0x0000001ea90c7220 */ /* 0x041fe20000410000 */
[----:B------:R0:W-:Y:S01]  /*2690*/  @!P0 STG.E [R8.64], R169 ;  /* 0x000000a908008986 */ /* 0x0001e2000c101904 */
[----:B------:R-:W-:Y:S01]  /*26a0*/  FMUL.FTZ R13, R169, R31 ;  /* 0x0000001fa90d7220 */ /* 0x000fe20000410000 */
[----:B------:R-:W-:Y:S01]  /*26b0*/  ISETP.GE.AND P0, PT, R143, c[0x0][0x164], PT ;  /* 0x000059008f007a0c */ /* 0x000fe20003f06270 */
[C---:B------:R-:W-:Y:S02]  /*26c0*/  FMUL.FTZ R10, R169.reuse, R10 ;  /* 0x0000000aa90a7220 */ /* 0x040fe40000410000 */
[----:B------:R-:W-:Y:S02]  /*26d0*/  FMUL.FTZ R11, R169, R11 ;  /* 0x0000000ba90b7220 */ /* 0x000fe40000410000 */
        /* <DEDUP_REMOVED lines=28> */
[----:B------:R-:W-:-:S04]  /*28a0*/  IMAD.WIDE.U32 R2, R144, R168, c[0x0][0x208] ;  /* 0x0000820090027625 */ /* 0x000fc800078e00a8 */
[----:B------:R-:W-:Y:S02]  /*28b0*/  FFMA.FTZ R15, R111, R11, R96 ;  /* 0x0000000b6f0f7223 */ /* 0x000fe40000010060 */
[----:B------:R-:W-:Y:S02]  /*28c0*/  FFMA.FTZ R14, R62, R10, R47 ;  /* 0x0000000a3e0e7223 */ /* 0x000fe4000001002f */
[----:B------:R-:W-:Y:S02]  /*28d0*/  FFMA.FTZ R13, R112, R13, R95 ;  /* 0x0000000d700d7223 */ /* 0x000fe4000001005f */
[----:B------:R-:W-:Y:S02]  /*28e0*/  FFMA.FTZ R12, R63, R12, R46 ;  /* 0x0000000c3f0c7223 */ /* 0x000fe4000001002e */
[----:B------:R-:W-:-:S03]  /*28f0*/  IMAD.WIDE.U32 R24, R145, R168, c[0x0][0x208] ;  /* 0x0000820091187625 */ /* 0x000fc600078e00a8 */
[----:B------:R1:W-:Y:S01]  /*2900*/  STG.E.128 [R2.64], R12 ;  /* 0x0000000c02007986 */ /* 0x0003e2000c101d04 */
[C---:B0-----:R-:W-:Y:S02]  /*2910*/  FMUL.FTZ R8, R169.reuse, R152 ;  /* 0x00000098a9087220 */ /* 0x041fe40000410000 */
[C---:B------:R-:W-:Y:S02]  /*2920*/  FMUL.FTZ R9, R169.reuse, R154 ;  /* 0x0000009aa9097220 */ /* 0x040fe40000410000 */
[C---:B------:R-:W-:Y:S02]  /*2930*/  FMUL.FTZ R156, R169.reuse, R156 ;  /* 0x0000009ca99c7220 */ /* 0x040fe40000410000 */
[----:B------:R-:W-:Y:S02]  /*2940*/  FMUL.FTZ R158, R169, R158 ;  /* 0x0000009ea99e7220 */ /* 0x000fe40000410000 */
[----:B------:R-:W-:Y:S02]  /*2950*/  FFMA.FTZ R19, R113, R19, R98 ;  /* 0x0000001371137223 */ /* 0x000fe40000010062 */
[----:B------:R-:W-:-:S02]  /*2960*/  FFMA.FTZ R18, R64, R18, R49 ;  /* 0x0000001240127223 */ /* 0x000fc40000010031 */
[----:B------:R-:W-:Y:S02]  /*2970*/  FFMA.FTZ R17, R114, R17, R97 ;  /* 0x0000001172117223 */ /* 0x000fe40000010061 */
[----:B------:R-:W-:Y:S02]  /*2980*/  FFMA.FTZ R16, R65, R16, R48 ;  /* 0x0000001041107223 */ /* 0x000fe40000010030 */
[----:B------:R-:W-:-:S03]  /*2990*/  IMAD.WIDE.U32 R26, R147, R168, c[0x0][0x208] ;  /* 0x00008200931a7625 */ /* 0x000fc600078e00a8 */
[----:B------:R0:W-:Y:S01]  /*29a0*/  STG.E.128 [R24.64], R16 ;  /* 0x0000001018007986 */ /* 0x0001e2000c101d04 */
        /* <DEDUP_REMOVED lines=10> */
[----:B------:R2:W-:Y:S01]  /*2a50*/  STG.E.128 [R26.64], R20 ;  /* 0x000000141a007986 */ /* 0x0005e2000c101d04 */
        /* <DEDUP_REMOVED lines=14> */
[----:B------:R-:W-:Y:S02]  /*2b40*/  FFMA.FTZ R8, R69, R8, R52 ;  /* 0x0000000845087223 */ /* 0x000fe40000010034 */
[----:B------:R-:W-:-:S03]  /*2b50*/  IMAD.WIDE.U32 R30, R151, R168, c[0x0][0x208] ;  /* 0x00008200971e7625 */ /* 0x000fc600078e00a8 */
[----:B------:R3:W-:Y:S01]  /*2b60*/  STG.E.128 [R28.64], R8 ;  /* 0x000000081c007986 */ /* 0x0007e2000c101d04 */
[----:B-1----:R-:W-:Y:S02]  /*2b70*/  FFMA.FTZ R15, R119, R162, R104 ;  /* 0x000000a2770f7223 */ /* 0x002fe40000010068 */
[----:B------:R-:W-:Y:S02]  /*2b80*/  FFMA.FTZ R14, R70, R161, R55 ;  /* 0x000000a1460e7223 */ /* 0x000fe40000010037 */
[----:B------:R-:W-:Y:S02]  /*2b90*/  FFMA.FTZ R13, R120, R160, R103 ;  /* 0x000000a0780d7223 */ /* 0x000fe40000010067 */
[----:B------:R-:W-:Y:S02]  /*2ba0*/  FFMA.FTZ R12, R71, R159, R54 ;  /* 0x0000009f470c7223 */ /* 0x000fe40000010036 */
[----:B------:R-:W-:-:S03]  /*2bb0*/  IMAD.WIDE.U32 R32, R153, R168, c[0x0][0x208] ;  /* 0x0000820099207625 */ /* 0x000fc600078e00a8 */
[----:B------:R3:W-:Y:S01]  /*2bc0*/  STG.E.128 [R30.64], R12 ;  /* 0x0000000c1e007986 */ /* 0x0007e2000c101d04 */
[----:B0-----:R-:W-:Y:S02]  /*2bd0*/  FFMA.FTZ R19, R121, R41, R106 ;  /* 0x0000002979137223 */ /* 0x001fe4000001006a */
[----:B------:R-:W-:Y:S02]  /*2be0*/  FFMA.FTZ R18, R72, R40, R57 ;  /* 0x0000002848127223 */ /* 0x000fe40000010039 */
[----:B------:R-:W-:Y:S02]  /*2bf0*/  FFMA.FTZ R17, R122, R39, R105 ;  /* 0x000000277a117223 */ /* 0x000fe40000010069 */
[----:B------:R-:W-:Y:S02]  /*2c00*/  FFMA.FTZ R16, R73, R38, R56 ;  /* 0x0000002649107223 */ /* 0x000fe40000010038 */
[----:B------:R-:W-:-:S03]  /*2c10*/  IMAD.WIDE.U32 R34, R155, R168, c[0x0][0x208] ;  /* 0x000082009b227625 */ /* 0x000fc600078e00a8 */
[----:B------:R3:W-:Y:S01]  /*2c20*/  STG.E.128 [R32.64], R16 ;  /* 0x0000001020007986 */ /* 0x0007e2000c101d04 */
[----:B--2---:R-:W-:Y:S02]  /*2c30*/  FFMA.FTZ R23, R123, R164, R108 ;  /* 0x000000a47b177223 */ /* 0x004fe4000001006c */
[----:B------:R-:W-:Y:S02]  /*2c40*/  FFMA.FTZ R22, R74, R163, R59 ;  /* 0x000000a34a167223 */ /* 0x000fe4000001003b */
[----:B------:R-:W-:Y:S02]  /*2c50*/  FFMA.FTZ R21, R124, R43, R107 ;  /* 0x0000002b7c157223 */ /* 0x000fe4000001006b */
[----:B------:R-:W-:Y:S02]  /*2c60*/  FFMA.FTZ R20, R75, R42, R58 ;  /* 0x0000002a4b147223 */ /* 0x000fe4000001003a */
[----:B------:R-:W-:-:S03]  /*2c70*/  IMAD.WIDE.U32 R36, R157, R168, c[0x0][0x208] ;  /* 0x000082009d247625 */ /* 0x000fc600078e00a8 */
[----:B------:R3:W-:Y:S01]  /*2c80*/  STG.E.128 [R34.64], R20 ;  /* 0x0000001422007986 */ /* 0x0007e2000c101d04 */
[----:B------:R-:W-:Y:S02]  /*2c90*/  FFMA.FTZ R27, R125, R44, R110 ;  /* 0x0000002c7d1b7223 */ /* 0x000fe4000001006e */
[----:B------:R-:W-:Y:S02]  /*2ca0*/  FFMA.FTZ R26, R76, R167, R61 ;  /* 0x000000a74c1a7223 */ /* 0x000fe4000001003d */
[----:B------:R-:W-:Y:S02]  /*2cb0*/  FFMA.FTZ R25, R126, R166, R109 ;  /* 0x000000a67e197223 */ /* 0x000fe4000001006d */
[----:B------:R-:W-:-:S05]  /*2cc0*/  FFMA.FTZ R24, R77, R165, R60 ;  /* 0x000000a54d187223 */ /* 0x000fca000001003c */
[----:B------:R3:W-:Y:S02]  /*2cd0*/  STG.E.128 [R36.64], R24 ;  /* 0x0000001824007986 */ /* 0x0007e4000c101d04 */
[----:B---3--:R-:W-:Y:S01]  /*2ce0*/  @P0 CALL.REL.NOINC `(.L_x_23447) ;  /* 0x0000001000000944 */ /* 0x008fe20003c00000 */
[----:B------:R-:W-:Y:S05]  /*2cf0*/  BRA `(.L_x_23448) ;  /* 0xffffdf4000007947 */ /* 0x000fea000383ffff */
.L_x_23447:
[----:B------:R-:W-:Y:S05]  /*2d00*/  EXIT ;  /* 0x000000000000794d */ /* 0x000fea0003800000 */
.L_x_23445:
[----:B-1----:R-:W-:Y:S01]  /*2d10*/  HFMA2.MMA R3, -RZ, RZ, 0, 1.847743988037109375e-06 ;  /* 0x0000001fff037435 */ /* 0x002fe200000001ff */
[----:B------:R-:W-:Y:S02]  /*2d20*/  MOV R148, 0x1 ;  /* 0x0000000100947802 */ /* 0x000fe40000000f00 */
[----:B------:R-:W-:Y:S02]  /*2d30*/  MOV R146, 0xffffffff ;  /* 0xffffffff00927802 */ /* 0x000fe40000000f00 */
[----:B------:R-:W-:Y:S02]  /*2d40*/  MOV R28, 0x2d60 ;  /* 0x00002d60001c7802 */ /* 0x000fe40000000f00 */
[----:B------:R-:W-:Y:S05]  /*2d50*/  CALL.REL.NOINC `($__internal_133_$__cuda_sm70_shflsync_bfly_p) ;  /* 0x0000079000007944 */ /* 0x000fea0003c00000 */
[----:B-1----:R-:W-:Y:S01]  /*2d60*/  MOV R2, R148 ;  /* 0x0000009400027202 */ /* 0x002fe20000000f00 */
[----:B0-----:R-:W-:Y:S05]  /*2d70*/  BRA `(.L_x_23449) ;  /* 0xffffeda000007947 */ /* 0x001fea000383ffff */
.L_x_23446:
[----:B------:R-:W-:Y:S01]  /*2d80*/  HFMA2.MMA R148, -RZ, RZ, 0, 1.1920928955078125e-07 ;  /* 0x00000002ff947435 */ /* 0x000fe200000001ff */
[----:B------:R-:W-:Y:S02]  /*2d90*/  MOV R3, 0x1f ;  /* 0x0000001f00037802 */ /* 0x000fe40000000f00 */
[----:B------:R-:W-:-:S02]  /*2da0*/  MOV R146, 0xffffffff ;  /* 0xffffffff00927802 */ /* 0x000fc40000000f00 */
[----:B------:R-:W-:Y:S02]  /*2db0*/  MOV R28, 0x2dd0 ;  /* 0x00002dd0001c7802 */ /* 0x000fe40000000f00 */
[----:B------:R-:W-:Y:S05]  /*2dc0*/  CALL.REL.NOINC `($__internal_133_$__cuda_sm70_shflsync_bfly_p) ;  /* 0x0000072000007944 */ /* 0x000fea0003c00000 */
[----:B01----:R-:W-:Y:S01]  /*2dd0*/  FADD.FTZ R45, R45, R148 ;  /* 0x000000942d2d7221 */ /* 0x003fe20000010000 */
[----:B------:R-:W-:Y:S01]  /*2de0*/  HFMA2.MMA R148, -RZ, RZ, 0, 2.384185791015625e-07 ;  /* 0x00000004ff947435 */ /* 0x000fe200000001ff */
[----:B------:R-:W-:Y:S02]  /*2df0*/  MOV R3, 0x1f ;  /* 0x0000001f00037802 */ /* 0x000fe40000000f00 */
[----:B------:R-:W-:Y:S02]  /*2e00*/  MOV R146, 0xffffffff ;  /* 0xffffffff00927802 */ /* 0x000fe40000000f00 */
[----:B------:R-:W-:Y:S02]  /*2e10*/  MOV R28, 0x2e30 ;  /* 0x00002e30001c7802 */ /* 0x000fe40000000f00 */
[----:B------:R-:W-:Y:S05]  /*2e20*/  CALL.REL.NOINC `($__internal_133_$__cuda_sm70_shflsync_bfly_p) ;  /* 0x000006c000007944 */ /* 0x000fea0003c00000 */
[----:B01----:R-:W-:Y:S01]  /*2e30*/  FADD.FTZ R45, R45, R148 ;  /* 0x000000942d2d7221 */ /* 0x003fe20000010000 */
[----:B------:R-:W-:Y:S01]  /*2e40*/  HFMA2.MMA R148, -RZ, RZ, 0, 4.76837158203125e-07 ;  /* 0x00000008ff947435 */ /* 0x000fe200000001ff */
[----:B------:R-:W-:Y:S02]  /*2e50*/  MOV R3, 0x1f ;  /* 0x0000001f00037802 */ /* 0x000fe40000000f00 */
[----:B------:R-:W-:-:S02]  /*2e60*/  MOV R146, 0xffffffff ;  /* 0xffffffff00927802 */ /* 0x000fc40000000f00 */
[----:B------:R-:W-:Y:S02]  /*2e70*/  MOV R28, 0x2e90 ;  /* 0x00002e90001c7802 */ /* 0x000fe40000000f00 */
[----:B------:R-:W-:Y:S05]  /*2e80*/  CALL.REL.NOINC `($__internal_133_$__cuda_sm70_shflsync_bfly_p) ;  /* 0x0000066000007944 */ /* 0x000fea0003c00000 */
[----:B01----:R-:W-:Y:S01]  /*2e90*/  FADD.FTZ R45, R45, R148 ;  /* 0x000000942d2d7221 */ /* 0x003fe20000010000 */
[----:B------:R-:W-:Y:S01]  /*2ea0*/  HFMA2.MMA R148, -RZ, RZ, 0, 9.5367431640625e-07 ;  /* 0x00000010ff947435 */ /* 0x000fe200000001ff */
[----:B------:R-:W-:Y:S02]  /*2eb0*/  MOV R3, 0x1f ;  /* 0x0000001f00037802 */ /* 0x000fe40000000f00 */
[----:B------:R-:W-:Y:S02]  /*2ec0*/  MOV R146, 0xffffffff ;  /* 0xffffffff00927802 */ /* 0x000fe40000000f00 */
[----:B------:R-:W-:Y:S02]  /*2ed0*/  MOV R28, 0x2ef0 ;  /* 0x00002ef0001c7802 */ /* 0x000fe40000000f00 */
[----:B------:R-:W-:Y:S05]  /*2ee0*/  CALL.REL.NOINC `($__internal_133_$__cuda_sm70_shflsync_bfly_p) ;  /* 0x0000060000007944 */ /* 0x000fea0003c00000 */
        /* <DEDUP_REMOVED lines=70> */
[----:B------:R-:W-:Y:S05]  /*3350*/  CALL.REL.NOINC `($__internal_133_$__cuda_sm70_shflsync_bfly_p) ;  /* 0x0000019000007944 */ /* 0x000fea0003c00000 */
[----:B01----:R-:W-:Y:S01]  /*3360*/  FADD.FTZ R45, R45, R148 ;  /* 0x000000942d2d7221 */ /* 0x003fe20000010000 */
[----:B------:R-:W-:Y:S01]  /*3370*/  HFMA2.MMA R148, -RZ, RZ, 0, 1.1920928955078125e-07 ;  /* 0x00000002ff947435 */ /* 0x000fe200000001ff */
[----:B------:R-:W-:Y:S02]  /*3380*/  MOV R3, 0x1f ;  /* 0x0000001f00037802 */ /* 0x000fe40000000f00 */
[----:B------:R-:W-:Y:S02]  /*3390*/  MOV R146, 0xffffffff ;  /* 0xffffffff00927802 */ /* 0x000fe40000000f00 */
[----:B------:R-:W-:Y:S02]  /*33a0*/  MOV R28, 0x33c0 ;  /* 0x000033c0001c7802 */ /* 0x000fe40000000f00 */
[----:B------:R-:W-:Y:S05]  /*33b0*/  CALL.REL.NOINC `($__internal_133_$__cuda_sm70_shflsync_bfly_p) ;  /* 0x0000013000007944 */ /* 0x000fea0003c00000 */
[----:B01----:R-:W-:Y:S01]  /*33c0*/  FADD.FTZ R45, R45, R148 ;  /* 0x000000942d2d7221 */ /* 0x003fe20000010000 */
[----:B------:R-:W-:Y:S01]  /*33d0*/  HFMA2.MMA R148, -RZ, RZ, 0, 2.384185791015625e-07 ;  /* 0x00000004ff947435 */ /* 0x000fe200000001ff */
[----:B------:R-:W-:-:S02]  /*33e0*/  MOV R3, 0x1f ;  /* 0x0000001f00037802 */ /* 0x000fc40000000f00 */
[----:B------:R-:W-:Y:S02]  /*33f0*/  MOV R146, 0xffffffff ;  /* 0xffffffff00927802 */ /* 0x000fe40000000f00 */
[----:B------:R-:W-:Y:S02]  /*3400*/  MOV R28, 0x3420 ;  /* 0x00003420001c7802 */ /* 0x000fe40000000f00 */
[----:B------:R-:W-:Y:S05]  /*3410*/  CALL.REL.NOINC `($__internal_133_$__cuda_sm70_shflsync_bfly_p) ;  /* 0x000000d000007944 */ /* 0x000fea0003c00000 */
[----:B01----:R-:W-:Y:S01]  /*3420*/  FADD.FTZ R45, R45, R148 ;  /* 0x000000942d2d7221 */ /* 0x003fe20000010000 */
[----:B------:R-:W-:Y:S01]  /*3430*/  HFMA2.MMA R148, -RZ, RZ, 0, 4.76837158203125e-07 ;  /* 0x00000008ff947435 */ /* 0x000fe200000001ff */
[----:B------:R-:W-:Y:S02]  /*3440*/  MOV R3, 0x1f ;  /* 0x0000001f00037802 */ /* 0x000fe40000000f00 */
[----:B------:R-:W-:Y:S02]  /*3450*/  MOV R146, 0xffffffff ;  /* 0xffffffff00927802 */ /* 0x000fe40000000f00 */
[----:B------:R-:W-:Y:S02]  /*3460*/  MOV R28, 0x3480 ;  /* 0x00003480001c7802 */ /* 0x000fe40000000f00 */
[----:B------:R-:W-:Y:S05]  /*3470*/  CALL.REL.NOINC `($__internal_133_$__cuda_sm70_shflsync_bfly_p) ;  /* 0x0000007000007944 */ /* 0x000fea0003c00000 */
[----:B01----:R-:W-:Y:S01]  /*3480*/  FADD.FTZ R45, R45, R148 ;  /* 0x000000942d2d7221 */ /* 0x003fe20000010000 */
[----:B------:R-:W-:Y:S01]  /*3490*/  HFMA2.MMA R148, -RZ, RZ, 0, 9.5367431640625e-07 ;  /* 0x00000010ff947435 */ /* 0x000fe200000001ff */
[----:B------:R-:W-:-:S02]  /*34a0*/  MOV R3, 0x1f ;  /* 0x0000001f00037802 */ /* 0x000fc40000000f00 */
[----:B------:R-:W-:Y:S02]  /*34b0*/  MOV R146, 0xffffffff ;  /* 0xffffffff00927802 */ /* 0x000fe40000000f00 */
[----:B------:R-:W-:Y:S02]  /*34c0*/  MOV R28, 0x34e0 ;  /* 0x000034e0001c7802 */ /* 0x000fe40000000f00 */
[----:B------:R-:W-:Y:S05]  /*34d0*/  CALL.REL.NOINC `($__internal_133_$__cuda_sm70_shflsync_bfly_p) ;  /* 0x0000001000007944 */ /* 0x000fea0003c00000 */
[----:B01----:R-:W-:Y:S05]  /*34e0*/  BRA `(.L_x_23450) ;  /* 0xffffeb7000007947 */ /* 0x003fea000383ffff */
        .weak           $__internal_133_$__cuda_sm70_shflsync_bfly_p
        .type           $__internal_133_$__cuda_sm70_shflsync_bfly_p,@function
        .size           $__internal_133_$__cuda_sm70_shflsync_bfly_p,(.L_x_29197 - $__internal_133_$__cuda_sm70_shflsync_bfly_p)
$__internal_133_$__cuda_sm70_shflsync_bfly_p:
[----:B------:R-:W-:Y:S01]  /*34f0*/  HFMA2.MMA R29, -RZ, RZ, 0, 0 ;  /* 0x00000000ff1d7435 */ /* 0x000fe200000001ff */
[----:B------:R-:W-:Y:S04]  /*3500*/  WARPSYNC R146 ;  /* 0x0000009200007348 */ /* 0x000fe80003800000 */
[----:B------:R0:W1:Y:S01]  /*3510*/  SHFL.BFLY PT, R148, R45, R148, R3 ;  /* 0x0c0000942d947389 */ /* 0x00006200000e0003 */
[----:B------:R-:W-:Y:S05]  /*3520*/  RET.REL.NODEC R28 `(_ZN10layer_norm13ln_fwd_kernelINS_13Kernel_traitsI6__halfffffjLj8192ELj1ELj1ELj8ELj16ENS_18Kernel_traits_baseILj8192ES2_ffffjLj256EEEEELb0ELb1ELb0ELb1EEEvNS_9FwdParamsE) ;  /* 0xffffcad01c007950 */ /* 0x000fea0003c3ffff */
.L_x_23451:
        /* <DEDUP_REMOVED lines=13> */
.L_x_29197:


//--------------------- .text._ZN10layer_norm13ln_fwd_kernelINS_13Kernel_traitsI6__halfffffjLj8192ELj1ELj1ELj8ELj16ENS_18Kernel_traits_baseILj8192ES2_ffffjLj256EEEEELb0ELb1ELb1ELb0EEEvNS_9FwdParamsE --------------------------
	.section	.text._ZN10layer_norm13ln_fwd_kernelINS_13Kernel_traitsI6__halfffffjLj8192ELj1ELj1ELj8ELj16ENS_18Kernel_traits_baseILj8192ES2_ffffjLj256EEEEELb0ELb1ELb1ELb0EEEvNS_9FwdParamsE,"ax",@progbits
	.sectioninfo	@"SHI_REGISTERS=162"
	.align	128
        .global         _ZN10layer_norm13ln_fwd_kernelINS_13Kernel_traitsI6__halfffffjLj8192ELj1ELj1ELj8ELj16ENS_18Kernel_traits_baseILj8192ES2_ffffjLj256EEEEELb0ELb1ELb1ELb0EEEvNS_9FwdParamsE
        .type           _ZN10layer_norm13ln_fwd_kernelINS_13Kernel_traitsI6__halfffffjLj8192ELj1ELj1ELj8ELj16ENS_18Kernel_traits_baseILj8192ES2_ffffjLj256EEEEELb0ELb1ELb1ELb0EEEvNS_9FwdParamsE,@function
        .size           _ZN10layer_norm13ln_fwd_kernelINS_13Kernel_traitsI6__halfffffjLj8192ELj1ELj1ELj8ELj16ENS_18Kernel_traits_baseILj8192ES2_ffffjLj256EEEEELb0ELb1ELb1ELb0EEEvNS_9FwdParamsE,(.L_x_29198 - _ZN10layer_norm13ln_fwd_kernelINS_13Kernel_traitsI6__halfffffjLj8192ELj1ELj1ELj8ELj16ENS_18Kernel_traits_baseILj8192ES2_ffffjLj256EEEEELb0ELb1ELb1ELb0EEEvNS_9FwdParamsE)
        .other          _ZN10layer_norm13ln_fwd_kernelINS_13Kernel_traitsI6__halfffffjLj8192ELj1ELj1ELj8ELj16ENS_18Kernel_traits_baseILj8192ES2_ffffjLj256EEEEELb0ELb1ELb1ELb0EEEvNS_9FwdParamsE,@"STO_CUDA_ENTRY STV_DEFAULT"
_ZN10layer_norm13ln_fwd_kernelINS_13Kernel_traitsI6__halfffffjLj8192ELj1ELj1ELj8ELj16ENS_18Kernel_traits_baseILj8192ES2_ffffjLj256EEEEELb0ELb1ELb1ELb0EEEvNS_9FwdParamsE:
.text._ZN10layer_norm13ln_fwd_kernelINS_13Kernel_traitsI6__halfffffjLj8192ELj1ELj1ELj8ELj16ENS_18Kernel_traits_baseILj8192ES2_ffffjLj256EEEEELb0ELb1ELb1ELb0EEEvNS_9FwdParamsE:
        /* <DEDUP_REMOVED lines=33> */
.L_x_23453:
[----:B0-----:R-:W-:Y:S05]  /*0210*/  BSYNC B0 ;  /* 0x0000000000007941 */ /* 0x001fea0003800000 */
.L_x_23452:
        /* <DEDUP_REMOVED lines=15> */
.L_x_23455:
[----:B0-----:R-:W-:Y:S05]  /*0310*/  BSYNC B0 ;  /* 0x0000000000007941 */ /* 0x001fea0003800000 */
.L_x_23454:
        /* <DEDUP_REMOVED lines=15> */
.L_x_23457:
[----:B0-----:R-:W-:Y:S05]  /*0410*/  BSYNC B0 ;  /* 0x0000000000007941 */ /* 0x001fea0003800000 */
.L_x_23456:
        /* <DEDUP_REMOVED lines=15> */
.L_x_23459:
[----:B0-----:R-:W-:Y:S05]  /*0510*/  BSYNC B0 ;  /* 0x0000000000007941 */ /* 0x001fea0003800000 */
.L_x_23458:
[----:B------:R-:W-:Y:S01]  /*0520*/  BSSY B0, `(.L_x_23460) ;  /* 0x000000f000007945 */ /* 0x000fe20003800000 */
[----:B------:R-:W-:Y:S05]  /*0530*/  @!P3 BRA `(.L_x_23461) ;  /* 0x000000d00000b947 */ /* 0x000fea0003800000 */
[----:B------:R-:W-:Y:S01]  /*0540*/  ISETP.NE.U32.AND P1, PT, RZ, c[0x0][0x218], PT ;  /* 0x00008600ff007a0c */ /* 0x000fe20003f25070 */
[----:B------:R-:W-:-:S03]  /*0550*/  IMAD.MOV.U32 R7, RZ, RZ, 0x8 ;  /* 0x00000008ff077424 */ /* 0x000fc600078e00ff */
[----:B------:R-:W-:Y:S01]  /*0560*/  ISETP.NE.AND.EX P1, PT, RZ, c[0x0][0x21c], PT, P1 ;  /* 0x00008700ff007a0c */ /* 0x000fe20003f25310 */
[----:B------:R-:W-:-:S05]  /*0570*/  IMAD.WIDE.U32 R6, R54, R7, c[0x0][0x1b0] ;  /* 0x00006c0036067625 */ /* 0x000fca00078e0007 */
[----:B------:R0:W5:Y:S07]  /*0580*/  LDG.E.64 R48, [R6.64] ;  /* 0x0000000406307981 */ /* 0x00016e000c1e1b00 */
        /* <DEDUP_REMOVED lines=8> */
.L_x_23461:
[----:B0-----:R-:W-:Y:S05]  /*0610*/  BSYNC B0 ;  /* 0x0000000000007941 */ /* 0x001fea0003800000 */
.L_x_23460:
[----:B------:R-:W-:Y:S01]  /*0620*/  ISETP.GE.U32.AND P1, PT, R0, 0x600, PT ;  /* 0x000006000000780c */ /* 0x000fe20003f26070 */
[----:B------:R-:W-:Y:S03]  /*0630*/  BSSY B0, `(.L_x_23462) ;  /* 0x0000010000007945 */ /* 0x000fe60003800000 */
[----:B------:R-:W-:-:S09]  /*0640*/  P2R R2, PR, RZ, 0x2 ;  /* 0x00000002ff027803 */ /* 0x000fd20000000000 */
        /* <DEDUP_REMOVED lines=14> */
.L_x_23463:
[----:B0-----:R-:W-:Y:S05]  /*0730*/  BSYNC B0 ;  /* 0x0000000000007941 */ /* 0x001fea0003800000 */
.L_x_23462:
        /* <DEDUP_REMOVED lines=17> */
.L_x_23465:
[----:B0-----:R-:W-:Y:S05]  /*0850*/  BSYNC B0 ;  /* 0x0000000000007941 */ /* 0x001fea0003800000 */
.L_x_23464:
        /* <DEDUP_REMOVED lines=16> */
.L_x_23467:
[----:B0-----:R-:W-:Y:S05]  /*0960*/  BSYNC B0 ;  /* 0x0000000000007941 */ /* 0x001fea0003800000 */
.L_x_23466:
[----:B------:R-:W0:Y:S02]  /*0970*/  S2UR UR6, SR_CTAID.X ;  /* 0x00000000000679c3 */ /* 0x000e240000002500 */
[----:B0-----:R-:W-:-:S04]  /*0980*/  LEA.HI R61, R44, UR6, RZ, 0x18 ;  /* 0x000000062c3d7c11 */ /* 0x001fc8000f8fc0ff */
[----:B------:R-:W-:-:S13]  /*0990*/  ISETP.GE.AND P1, PT, R61, c[0x0][0x164], PT ;  /* 0x000059003d007a0c */ /* 0x000fda0003f26270 */
[----:B------:R-:W-:Y:S05]  /*09a0*/  @P1 EXIT ;  /* 0x000000000000194d */ /* 0x000fea0003800000 */
[----:B------:R-:W-:Y:S01]  /*09b0*/  SHF.R.S32.HI R45, RZ, 0x2, R45 ;  /* 0x00000002ff2d7819 */ /* 0x000fe2000001142d */
[----:B-----5:R-:W-:Y:S01]  /*09c0*/  IMAD.MOV.U32 R72, RZ, RZ, R29 ;  /* 0x000000ffff487224 */ /* 0x020fe200078e001d */
[----:B------:R-:W-:Y:S01]  /*09d0*/  LOP3.LUT R21, R44, 0xe0, RZ, 0xc0, !PT ;  /* 0x000000e02c157812 */ /* 0x000fe200078ec0ff */
[----:B------:R-:W-:Y:S01]  /*09e0*/  IMAD.MOV.U32 R86, RZ, RZ, R36 ;  /* 0x000000ffff567224 */ /* 0x000fe200078e0024 */
[----:B------:R-:W-:Y:S01]  /*09f0*/  LOP3.LUT R20, R45, 0xff, RZ, 0xc0, !PT ;  /* 0x000000ff2d147812 */ /* 0x000fe200078ec0ff */
[----:B------:R-:W-:Y:S01]  /*0a00*/  IMAD.MOV.U32 R101, RZ, RZ, R25 ;  /* 0x000000ffff657224 */ /* 0x000fe200078e0019 */
[----:B------:R-:W-:Y:S01]  /*0a10*/  SHF.R.U32.HI R45, RZ, 0x3, R45 ;  /* 0x00000003ff2d7819 */ /* 0x000fe2000001162d */
[----:B------:R-:W-:Y:S01]  /*0a20*/  IMAD.MOV.U32 R114, RZ, RZ, R48 ;  /* 0x000000ffff727224 */ /* 0x000fe200078e0030 */
[----:B------:R-:W-:Y:S01]  /*0a30*/  MOV R126, R18 ;  /* 0x00000012007e7202 */ /* 0x000fe20000000f00 */
[----:B------:R-:W-:Y:S01]  /*0a40*/  IMAD.IADD R21, R20, 0x1, -R21 ;  /* 0x0000000114157824 */ /* 0x000fe200078e0a15 */
[----:B------:R-:W-:Y:S01]  /*0a50*/  SHF.R.U64 R127, R18, 0x10, R19 ;  /* 0x00000010127f7819 */ /* 0x000fe20000001213 */
[----:B------:R-:W-:Y:S01]  /*0a60*/  HFMA2.MMA R146, -RZ, RZ, 0, 5.9604644775390625e-08 ;  /* 0x00000001ff927435 */ /* 0x000fe200000001ff */
[----:B------:R-:W-:Y:S01]  /*0a70*/  LOP3.LUT R18, R45, 0x1fffffe0, RZ, 0xc0, !PT ;  /* 0x1fffffe02d127812 */ /* 0x000fe200078ec0ff */
[----:B------:R-:W-:Y:S01]  /*0a80*/  HADD2.F32 R45, -RZ, R16.H0_H0 ;  /* 0x20000010ff2d7230 */ /* 0x000fe20000004100 */
[----:B------:R-:W-:Y:S01]  /*0a90*/  IMNMX R21, RZ, R21, !PT ;  /* 0x00000015ff157217 */ /* 0x000fe20007800200 */
[----:B------:R-:W-:Y:S01]  /*0aa0*/  HADD2.F32 R54, -RZ, R9.H0_H0 ;  /* 0x20000009ff367230 */ /* 0x000fe20000004100 */
[----:B------:R-:W-:Y:S01]  /*0ab0*/  MOV R94, R22 ;  /* 0x00000016005e7202 */ /* 0x000fe20000000f00 */
[----:B------:R-:W-:Y:S01]  /*0ac0*/  HADD2.F32 R55, -RZ, R6.H0_H0 ;  /* 0x20000006ff377230 */ /* 0x000fe20000004100 */
[----:B------:R-:W-:Y:S01]  /*0ad0*/  IMNMX R21, R21, 0x20, PT ;  /* 0x0000002015157817 */ /* 0x000fe20003800200 */
[----:B------:R-:W-:Y:S01]  /*0ae0*/  HADD2.F32 R56, -RZ, R7.H0_H0 ;  /* 0x20000007ff387230 */ /* 0x000fe20000004100 */
[--C-:B------:R-:W-:Y:S01]  /*0af0*/  SHF.R.U64 R95, R22, 0x10, R23.reuse ;  /* 0x00000010165f7819 */ /* 0x100fe20000001217 */
[----:B------:R-:W-:Y:S01]  /*0b00*/  HADD2.F32 R57, -RZ, R4.H0_H0 ;  /* 0x20000004ff397230 */ /* 0x000fe20000004100 */
[----:B------:R-:W-:Y:S01]  /*0b10*/  IADD3 R21, R21, R18, RZ ;  /* 0x0000001215157210 */ /* 0x000fe20007ffe0ff */
[----:B------:R-:W-:Y:S01]  /*0b20*/  HADD2.F32 R58, -RZ, R5.H0_H0 ;  /* 0x20000005ff3a7230 */ /* 0x000fe20000004100 */
[----:B------:R-:W-:Y:S01]  /*0b30*/  SHF.L.U32 R22, R44, 0x5, RZ ;  /* 0x000000052c167819 */ /* 0x000fe200000006ff */
[----:B------:R-:W-:Y:S01]  /*0b40*/  HADD2.F32 R59, -RZ, R2.H0_H0 ;  /* 0x20000002ff3b7230 */ /* 0x000fe20000004100 */
[----:B------:R-:W-:Y:S01]  /*0b50*/  MOV R96, R23 ;  /* 0x0000001700607202 */ /* 0x000fe20000000f00 */
[----:B------:R-:W-:Y:S01]  /*0b60*/  IMAD.SHL.U32 R21, R21, 0x4, RZ ;  /* 0x0000000415157824 */ /* 0x000fe200078e00ff */
[----:B------:R-:W-:Y:S01]  /*0b70*/  SHF.R.U32.HI R97, RZ, 0x10, R23 ;  /* 0x00000010ff617819 */ /* 0x000fe20000011617 */
[----:B------:R-:W-:Y:S01]  /*0b80*/  HADD2.F32 R60, -RZ, R3.H0_H0 ;  /* 0x20000003ff3c7230 */ /* 0x000fe20000004100 */
[----:B------:R-:W-:Y:S01]  /*0b90*/  LOP3.LUT R23, R22, 0x3e0, RZ, 0xc0, !PT ;  /* 0x000003e016177812 */ /* 0x000fe200078ec0ff */
[----:B------:R-:W-:Y:S01]  /*0ba0*/  HADD2.F32 R72, -RZ, R72.H0_H0 ;  /* 0x20000048ff487230 */ /* 0x000fe20000004100 */
[----:B------:R-:W-:Y:S01]  /*0bb0*/  MOV R62, R26 ;  /* 0x0000001a003e7202 */ /* 0x000fe20000000f00 */
[----:B------:R-:W0:Y:S01]  /*0bc0*/  I2F.U32 R21, R21 ;  /* 0x0000001500157306 */ /* 0x000e220000201000 */
[----:B------:R-:W-:Y:S01]  /*0bd0*/  IADD3 R23, R20, -R23, RZ ;  /* 0x8000001714177210 */ /* 0x000fe20007ffe0ff */
[----:B------:R-:W-:Y:S01]  /*0be0*/  HADD2.F32 R86, -RZ, R86.H0_H0 ;  /* 0x20000056ff567230 */ /* 0x000fe20000004100 */
[--C-:B------:R-:W-:Y:S01]  /*0bf0*/  SHF.R.U64 R63, R26, 0x10, R27.reuse ;  /* 0x000000101a3f7819 */ /* 0x100fe2000000121b */
[----:B------:R-:W-:Y:S01]  /*0c00*/  HADD2.F32 R62, -RZ, R62.H0_H0 ;  /* 0x2000003eff3e7230 */ /* 0x000fe20000004100 */
[----:B------:R-:W-:Y:S01]  /*0c10*/  IMNMX R23, RZ, R23, !PT ;  /* 0x00000017ff177217 */ /* 0x000fe20007800200 */
[----:B------:R-:W-:Y:S01]  /*0c20*/  HADD2.F32 R94, -RZ, R94.H0_H0 ;  /* 0x2000005eff5e7230 */ /* 0x000fe20000004100 */
[----:B------:R-:W-:Y:S01]  /*0c30*/  MOV R68, R27 ;  /* 0x0000001b00447202 */ /* 0x000fe20000000f00 */
[----:B------:R-:W-:Y:S01]  /*0c40*/  HADD2.F32 R63, -RZ, R63.H0_H0 ;  /* 0x2000003fff3f7230 */ /* 0x000fe20000004100 */
[----:B------:R-:W-:Y:S01]  /*0c50*/  IMNMX R23, R23, 0x20, PT ;  /* 0x0000002017177817 */ /* 0x000fe20003800200 */
[----:B------:R-:W-:Y:S01]  /*0c60*/  HADD2.F32 R95, -RZ, R95.H0_H0 ;  /* 0x2000005fff5f7230 */ /* 0x000fe20000004100 */
[----:B------:R-:W-:Y:S01]  /*0c70*/  SHF.R.U32.HI R69, RZ, 0x10, R27 ;  /* 0x00000010ff457819 */ /* 0x000fe2000001161b */
[----:B------:R-:W-:Y:S01]  /*0c80*/  HADD2.F32 R68, -RZ, R68.H0_H0 ;  /* 0x20000044ff447230 */ /* 0x000fe20000004100 */
[----:B------:R-:W-:Y:S01]  /*0c90*/  MOV R70, R28 ;  /* 0x0000001c00467202 */ /* 0x000fe20000000f00 */
[----:B------:R-:W-:Y:S01]  /*0ca0*/  HADD2.F32 R96, -RZ, R96.H0_H0 ;  /* 0x20000060ff607230 */ /* 0x000fe20000004100 */
[--C-:B------:R-:W-:Y:S01]  /*0cb0*/  SHF.R.U64 R71, R28, 0x10, R29.reuse ;  /* 0x000000101c477819 */ /* 0x100fe2000000121d */
[----:B0-----:R0:W1:Y:S01]  /*0cc0*/  MUFU.RCP R139, R21 ;  /* 0x00000015008b7308 */ /* 0x0010620000001000 */
        /* <DEDUP_REMOVED lines=129> */
[----:B------:R-:W-:Y:S01]  /*14e0*/  HADD2.F32 R130, -RZ, R130.H0_H0 ;  /* 0x20000082ff827230 */ /* 0x000fe20000004100 */
[----:B------:R-:W-:Y:S01]  /*14f0*/  ULDC.U8 UR6, c[0x0][0x1f0] ;  /* 0x00007c0000067ab9 */ /* 0x000fe20000000000 */
[----:B------:R-:W-:Y:S01]  /*1500*/  HADD2.F32 R131, -RZ, R131.H0_H0 ;  /* 0x20000083ff837230 */ /* 0x000fe20000004100 */
[----:B------:R-:W-:Y:S01]  /*1510*/  SHF.L.U32 R148, R23, 0x2, RZ ;  /* 0x0000000217947819 */ /* 0x000fe200000006ff */
        /* <DEDUP_REMOVED lines=13> */
[----:B01----:R-:W-:Y:S02]  /*15f0*/  HADD2.F32 R147, -RZ, R147.H0_H0 ;  /* 0x20000093ff937230 */ /* 0x003fe40000004100 */
.L_x_23567:
[----:B------:R-:W-:-:S05]  /*1600*/  MOV R2, 0x4 ;  /* 0x0000000400027802 */ /* 0x000fca0000000f00 */
[----:B------:R-:W-:-:S06]  /*1610*/  IMAD.WIDE R40, R61, R2, c[0x0][0x1d0] ;  /* 0x000074003d287625 */ /* 0x000fcc00078e0202 */
[----:B------:R0:W2:Y:S01]  /*1620*/  LDG.E R40, [R40.64] ;  /* 0x0000000428287981 */ /* 0x0000a2000c1e1900 */
[----:B------:R-:W-:-:S05]  /*1630*/  IMAD.WIDE R2, R61, R2, c[0x0][0x1d8] ;  /* 0x000076003d027625 */ /* 0x000fca00078e0202 */
[----:B------:R1:W5:Y:S01]  /*1640*/  LDG.E R149, [R2.64] ;  /* 0x0000000402957981 */ /* 0x000362000c1e1900 */
[----:B------:R-:W-:Y:S01]  /*1650*/  IMAD R42, R61, c[0x0][0x168], RZ ;  /* 0x00005a003d2a7a24 */ /* 0x000fe200078e02ff */
[----:B------:R-:W-:Y:S01]  /*1660*/  BSSY B0, `(.L_x_23468) ;  /* 0x0000040000007945 */ /* 0x000fe20003800000 */
[----:B0-----:R-:W-:Y:S02]  /*1670*/  MOV R41, RZ ;  /* 0x000000ff00297202 */ /* 0x001fe40000000f00 */
        /* <DEDUP_REMOVED lines=9> */
[----:B------:R-:W-:Y:S02]  /*1710*/  LEA.HI.SX32 R151, R43, R42, 0x1e ;  /* 0x0000002a2b977211 */ /* 0x000fe400078ff2ff */
[----:B------:R-:W-:Y:S01]  /*1720*/  SHF.R.S32.HI R150, RZ, 0x1f, R61 ;  /* 0x0000001fff967819 */ /* 0x000fe2000001143d */
        /* <DEDUP_REMOVED lines=25> */
[----:B------:R-:W-:-:S04]  /*18c0*/  FMUL.FTZ R8, R62, R3 ;  /* 0x000000033e087220 */ /* 0x000fc80000410000 */
[----:B------:R-:W-:Y:S02]  /*18d0*/  @P2 FADD.FTZ R8, R4, R8 ;  /* 0x0000000804082221 */ /* 0x000fe40000010000 */
.L_x_23471:
[----:B0-----:R-:W-:Y:S05]  /*18e0*/  BSYNC B1 ;  /* 0x0000000000017941 */ /* 0x001fea0003800000 */
.L_x_23470:
[----:B------:R-:W-:Y:S01]  /*18f0*/  BSSY B1, `(.L_x_23472) ;  /* 0x0000005000017945 */ /* 0x000fe20003800000 */
[----:B------:R-:W-:Y:S05]  /*1900*/  @!P3 BRA `(.L_x_23473) ;  /* 0x000000300000b947 */ /* 0x000fea0003800000 */
[----:B-----5:R-:W-:-:S04]  /*1910*/  FMUL.FTZ R2, R65, c[0x0][0x1ec] ;  /* 0x00007b0041027a20 */ /* 0x020fc80000410000 */
[----:B------:R-:W-:-:S04]  /*1920*/  FMUL.FTZ R9, R63, R2 ;  /* 0x000000023f097220 */ /* 0x000fc80000410000 */
[----:B------:R-:W-:Y:S02]  /*1930*/  @P2 FADD.FTZ R9, R5, R9 ;  /* 0x0000000905092221 */ /* 0x000fe40000010000 */
.L_x_23473:
[----:B------:R-:W-:Y:S05]  /*1940*/  BSYNC B1 ;  /* 0x0000000000017941 */ /* 0x000fea0003800000 */
.L_x_23472:
[----:B------:R-:W-:Y:S01]  /*1950*/  BSSY B1, `(.L_x_23474) ;  /* 0x0000005000017945 */ /* 0x000fe20003800000 */
[----:B------:R-:W-:Y:S05]  /*1960*/  @!P3 BRA `(.L_x_23475) ;  /* 0x000000300000b947 */ /* 0x000fea0003800000 */
[----:B-----5:R-:W-:-:S04]  /*1970*/  FMUL.FTZ R3, R66, c[0x0][0x1ec] ;  /* 0x00007b0042037a20 */ /* 0x020fc80000410000 */
[----:B------:R-:W-:-:S04]  /*1980*/  FMUL.FTZ R10, R68, R3 ;  /* 0x00000003440a7220 */ /* 0x000fc80000410000 */
[----:B------:R-:W-:Y:S02]  /*1990*/  @P2 FADD.FTZ R10, R6, R10 ;  /* 0x0000000a060a2221 */ /* 0x000fe40000010000 */
.L_x_23475:
[----:B------:R-:W-:Y:S05]  /*19a0*/  BSYNC B1 ;  /* 0x0000000000017941 */ /* 0x000fea0003800000 */
.L_x_23474:
[----:B------:R-:W-:Y:S01]  /*19b0*/  BSSY B1, `(.L_x_23476) ;  /* 0x0000005000017945 */ /* 0x000fe20003800000 */
[----:B------:R-:W-:Y:S05]  /*19c0*/  @!P3 BRA `(.L_x_23477) ;  /* 0x000000300000b947 */ /* 0x000fea0003800000 */
[----:B-----5:R-:W-:-:S04]  /*19d0*/  FMUL.FTZ R2, R67, c[0x0][0x1ec] ;  /* 0x00007b0043027a20 */ /* 0x020fc80000410000 */
[----:B------:R-:W-:-:S04]  /*19e0*/  FMUL.FTZ R11, R69, R2 ;  /* 0x00000002450b7220 */ /* 0x000fc80000410000 */
[----:B------:R-:W-:Y:S02]  /*19f0*/  @P2 FADD.FTZ R11, R7, R11 ;  /* 0x0000000b070b2221 */ /* 0x000fe40000010000 */
.L_x_23477:
[----:B------:R-:W-:Y:S05]  /*1a00*/  BSYNC B1 ;  /* 0x0000000000017941 */ /* 0x000fea0003800000 */
.L_x_23476:
[----:B------:R-:W-:Y:S01]  /*1a10*/  HFMA2.MMA R2, -RZ, RZ, 0, 9.5367431640625e-07 ;  /* 0x00000010ff027435 */ /* 0x000fe200000001ff */
[----:B------:R-:W-:-:S09]  /*1a20*/  IADD3 R41, R41, 0x100, RZ ;  /* 0x0000010029297810 */ /* 0x000fd20007ffe0ff */
[C---:B------:R-:W-:Y:S01]  /*1a30*/  IMAD.WIDE.U32 R2, R151.reuse, R2, c[0x0][0x188] ;  /* 0x0000620097027625 */ /* 0x040fe200078e0002 */
[----:B------:R-:W-:-:S04]  /*1a40*/  IADD3 R151, R151, 0x100, RZ ;  /* 0x0000010097977810 */ /* 0x000fc80007ffe0ff */
[----:B------:R0:W-:Y:S03]  /*1a50*/  STG.E.128 [R2.64], R8 ;  /* 0x0000000802007986 */ /* 0x0001e6000c101d04 */
.L_x_23469:
[----:B-1----:R-:W-:Y:S05]  /*1a60*/  BSYNC B0 ;  /* 0x0000000000007941 */ /* 0x002fea0003800000 */
.L_x_23468:
[----:B------:R-:W-:Y:S01]  /*1a70*/  ISETP.GE.U32.AND P2, PT, R0, 0x200, PT ;  /* 0x000002000000780c */ /* 0x000fe20003f46070 */
[----:B------:R-:W-:-:S12]  /*1a80*/  BSSY B0, `(.L_x_23478) ;  /* 0x0000034000007945 */ /* 0x000fd80003800000 */
[----:B------:R-:W-:Y:S05]  /*1a90*/  @!P2 BRA `(.L_x_23479) ;  /* 0x000003200000a947 */ /* 0x000fea0003800000 */
[----:B------:R-:W-:-:S04]  /*1aa0*/  ISETP.NE.U32.AND P2, PT, RZ, c[0x0][0x180], PT ;  /* 0x00006000ff007a0c */ /* 0x000fc80003f45070 */
[----:B------:R-:W-:-:S13]  /*1ab0*/  ISETP.NE.AND.EX P2, PT, RZ, c[0x0][0x184], PT, P2 ;  /* 0x00006100ff007a0c */ /* 0x000fda0003f45320 */
[----:B0-----:R-:W-:-:S04]  /*1ac0*/  @P2 IMAD.MOV.U32 R2, RZ, RZ, 0x10 ;  /* 0x00000010ff022424 */ /* 0x001fc800078e00ff */
        /* <DEDUP_REMOVED lines=23> */
.L_x_23481:
[----:B0-----:R-:W-:Y:S05]  /*1c40*/  BSYNC B1 ;  /* 0x0000000000017941 */ /* 0x001fea0003800000 */
.L_x_23480:
[----:B------:R-:W-:Y:S01]  /*1c50*/  BSSY B1, `(.L_x_23482) ;  /* 0x0000005000017945 */ /* 0x000fe20003800000 */
[----:B------:R-:W-:Y:S05]  /*1c60*/  @!P3 BRA `(.L_x_23483) ;  /* 0x000000300000b947 */ /* 0x000fea0003800000 */
[----:B-----5:R-:W-:-:S04]  /*1c70*/  FMUL.FTZ R2, R65, c[0x0][0x1ec] ;  /* 0x00007b0041027a20 */ /* 0x020fc80000410000 */
[----:B------:R-:W-:-:S04]  /*1c80*/  FMUL.FTZ R13, R71, R2 ;  /* 0x00000002470d7220 */ /* 0x000fc80000410000 */
[----:B------:R-:W-:Y:S02]  /*1c90*/  @P2 FADD.FTZ R13, R5, R13 ;  /* 0x0000000d050d2221 */ /* 0x000fe40000010000 */
.L_x_23483:
[----:B------:R-:W-:Y:S05]  /*1ca0*/  BSYNC B1 ;  /* 0x0000000000017941 */ /* 0x000fea0003800000 */
.L_x_23482:
[----:B------:R-:W-:Y:S01]  /*1cb0*/  BSSY B1, `(.L_x_23484) ;  /* 0x0000005000017945 */ /* 0x000fe20003800000 */
[----:B------:R-:W-:Y:S05]  /*1cc0*/  @!P3 BRA `(.L_x_23485) ;  /* 0x000000300000b947 */ /* 0x000fea0003800000 */
[----:B-----5:R-:W-:-:S04]  /*1cd0*/  FMUL.FTZ R3, R66, c[0x0][0x1ec] ;  /* 0x00007b0042037a20 */ /* 0x020fc80000410000 */
[----:B------:R-:W-:-:S04]  /*1ce0*/  FMUL.FTZ R14, R72, R3 ;  /* 0x00000003480e7220 */ /* 0x000fc80000410000 */
[----:B------:R-:W-:Y:S02]  /*1cf0*/  @P2 FADD.FTZ R14, R6, R14 ;  /* 0x0000000e060e2221 */ /* 0x000fe40000010000 */
.L_x_23485:
[----:B------:R-:W-:Y:S05]  /*1d00*/  BSYNC B1 ;  /* 0x0000000000017941 */ /* 0x000fea0003800000 */
.L_x_23484:
[----:B------:R-:W-:Y:S01]  /*1d10*/  BSSY B1, `(.L_x_23486) ;  /* 0x0000005000017945 */ /* 0x000fe20003800000 */
[----:B------:R-:W-:Y:S05]  /*1d20*/  @!P3 BRA `(.L_x_23487) ;  /* 0x000000300000b947 */ /* 0x000fea0003800000 */
[----:B-----5:R-:W-:-:S04]  /*1d30*/  FMUL.FTZ R2, R67, c[0x0][0x1ec] ;  /* 0x00007b0043027a20 */ /* 0x020fc80000410000 */
[----:B------:R-:W-:-:S04]  /*1d40*/  FMUL.FTZ R15, R73, R2 ;  /* 0x00000002490f7220 */ /* 0x000fc80000410000 */
[----:B------:R-:W-:Y:S02]  /*1d50*/  @P2 FADD.FTZ R15, R7, R15 ;  /* 0x0000000f070f2221 */ /* 0x000fe40000010000 */
.L_x_23487:
[----:B------:R-:W-:Y:S05]  /*1d60*/  BSYNC B1 ;  /* 0x0000000000017941 */ /* 0x000fea0003800000 */
.L_x_23486:
[----:B------:R-:W-:Y:S01]  /*1d70*/  HFMA2.MMA R2, -RZ, RZ, 0, 9.5367431640625e-07 ;  /* 0x00000010ff027435 */ /* 0x000fe200000001ff */
[----:B------:R-:W-:-:S09]  /*1d80*/  IADD3 R41, R41, 0x100, RZ ;  /* 0x0000010029297810 */ /* 0x000fd20007ffe0ff */
[C---:B------:R-:W-:Y:S01]  /*1d90*/  IMAD.WIDE.U32 R2, R151.reuse, R2, c[0x0][0x188] ;  /* 0x0000620097027625 */ /* 0x040fe200078e0002 */
[----:B------:R-:W-:-:S04]  /*1da0*/  IADD3 R151, R151, 0x100, RZ ;  /* 0x0000010097977810 */ /* 0x000fc80007ffe0ff */
[----:B------:R0:W-:Y:S03]  /*1db0*/  STG.E.128 [R2.64], R12 ;  /* 0x0000000c02007986 */ /* 0x0001e6000c101d04 */
.L_x_23479:
[----:B------:R-:W-:Y:S05]  /*1dc0*/  BSYNC B0 ;  /* 0x0000000000007941 */ /* 0x000fea0003800000 */
.L_x_23478:
        /* <DEDUP_REMOVED lines=29> */
.L_x_23491:
[----:B0-----:R-:W-:Y:S05]  /*1fa0*/  BSYNC B1 ;  /* 0x0000000000017941 */ /* 0x001fea0003800000 */
.L_x_23490:
[----:B------:R-:W-:Y:S01]  /*1fb0*/  BSSY B1, `(.L_x_23492) ;  /* 0x0000005000017945 */ /* 0x000fe20003800000 */
[----:B------:R-:W-:Y:S05]  /*1fc0*/  @!P3 BRA `(.L_x_23493) ;  /* 0x000000300000b947 */ /* 0x000fea0003800000 */
[----:B-----5:R-:W-:-:S04]  /*1fd0*/  FMUL.FTZ R2, R65, c[0x0][0x1ec] ;  /* 0x00007b0041027a20 */ /* 0x020fc80000410000 */
[----:B------:R-:W-:-:S04]  /*1fe0*/  FMUL.FTZ R17, R75, R2 ;  /* 0x000000024b117220 */ /* 0x000fc80000410000 */
[----:B------:R-:W-:Y:S02]  /*1ff0*/  @P2 FADD.FTZ R17, R5, R17 ;  /* 0x0000001105112221 */ /* 0x000fe40000010000 */
.L_x_23493:
[----:B------:R-:W-:Y:S05]  /*2000*/  BSYNC B1 ;  /* 0x0000000000017941 */ /* 0x000fea0003800000 */
.L_x_23492:
[----:B------:R-:W-:Y:S01]  /*2010*/  BSSY B1, `(.L_x_23494) ;  /* 0x0000005000017945 */ /* 0x000fe20003800000 */
[----:B------:R-:W-:Y:S05]  /*2020*/  @!P3 BRA `(.L_x_23495) ;  /* 0x000000300000b947 */ /* 0x000fea0003800000 */
[----:B-----5:R-:W-:-:S04]  /*2030*/  FMUL.FTZ R3, R66, c[0x0][0x1ec] ;  /* 0x00007b0042037a20 */ /* 0x020fc80000410000 */
[----:B------:R-:W-:-:S04]  /*2040*/  FMUL.FTZ R18, R76, R3 ;  /* 0x000000034c127220 */ /* 0x000fc80000410000 */
[----:B------:R-:W-:Y:S02]  /*2050*/  @P2 FADD.FTZ R18, R6, R18 ;  /* 0x0000001206122221 */ /* 0x000fe40000010000 */
.L_x_23495:
[----:B------:R-:W-:Y:S05]  /*2060*/  BSYNC B1 ;  /* 0x0000000000017941 */ /* 0x000fea0003800000 */
.L_x_23494:
[----:B------:R-:W-:Y:S01]  /*2070*/  BSSY B1, `(.L_x_23496) ;  /* 0x0000005000017945 */ /* 0x000fe20003800000 */
[----:B------:R-:W-:Y:S05]  /*2080*/  @!P3 BRA `(.L_x_23497) ;  /* 0x000000300000b947 */ /* 0x000fea0003800000 */
[----:B-----5:R-:W-:-:S04]  /*2090*/  FMUL.FTZ R2, R67, c[0x0][0x1ec] ;  /* 0x00007b0043027a20 */ /* 0x020fc80000410000 */
[----:B------:R-:W-:-:S04]  /*20a0*/  FMUL.FTZ R19, R77, R2 ;  /* 0x000000024d137220 */ /* 0x000fc80000410000 */
[----:B------:R-:W-:Y:S02]  /*20b0*/  @P2 FADD.FTZ R19, R7, R19 ;  /* 0x0000001307132221 */ /* 0x000fe40000010000 */
.L_x_23497:
[----:B------:R-:W-:Y:S05]  /*20c0*/  BSYNC B1 ;  /* 0x0000000000017941 */ /* 0x000fea0003800000 */
.L_x_23496:
[----:B------:R-:W-:Y:S01]  /*20d0*/  HFMA2.MMA R2, -RZ, RZ, 0, 9.5367431640625e-07 ;  /* 0x00000010ff027435 */ /* 0x000fe200000001ff */
[----:B------:R-:W-:-:S09]  /*20e0*/  IADD3 R41, R41, 0x100, RZ ;  /* 0x0000010029297810 */ /* 0x000fd20007ffe0ff */
[C---:B------:R-:W-:Y:S01]  /*20f0*/  IMAD.WIDE.U32 R2, R151.reuse, R2, c[0x0][0x188] ;  /* 0x0000620097027625 */ /* 0x040fe200078e0002 */
[----:B------:R-:W-:-:S04]  /*2100*/  IADD3 R151, R151, 0x100, RZ ;  /* 0x0000010097977810 */ /* 0x000fc80007ffe0ff */
[----:B------:R0:W-:Y:S03]  /*2110*/  STG.E.128 [R2.64], R16 ;  /* 0x0000001002007986 */ /* 0x0001e6000c101d04 */
.L_x_23489:
[----:B------:R-:W-:Y:S05]  /*2120*/  BSYNC B0 ;  /* 0x0000000000007941 */ /* 0x000fea0003800000 */
.L_x_23488:
        /* <DEDUP_REMOVED lines=29> */
.L_x_23501:
[----:B0-----:R-:W-:Y:S05]  /*2300*/  BSYNC B1 ;  /* 0x0000000000017941 */ /* 0x001fea0003800000 */
.L_x_23500:
[----:B------:R-:W-:Y:S01]  /*2310*/  BSSY B1, `(.L_x_23502) ;  /* 0x0000005000017945 */ /* 0x000fe20003800000 */
[----:B------:R-:W-:Y:S05]  /*2320*/  @!P3 BRA `(.L_x_23503) ;  /* 0x000000300000b947 */ /* 0x000fea0003800000 */
[----:B-----5:R-:W-:-:S04]  /*2330*/  FMUL.FTZ R2, R65, c[0x0][0x1ec] ;  /* 0x00007b0041027a20 */ /* 0x020fc80000410000 */
[----:B------:R-:W-:-:S04]  /*2340*/  FMUL.FTZ R21, R79, R2 ;  /* 0x000000024f157220 */ /* 0x000fc80000410000 */
[----:B------:R-:W-:Y:S02]  /*2350*/  @P2 FADD.FTZ R21, R5, R21 ;  /* 0x0000001505152221 */ /* 0x000fe40000010000 */
.L_x_23503:
[----:B------:R-:W-:Y:S05]  /*2360*/  BSYNC B1 ;  /* 0x0000000000017941 */ /* 0x000fea0003800000 */
.L_x_23502:
[----:B------:R-:W-:Y:S01]  /*2370*/  BSSY B1, `(.L_x_23504) ;  /* 0x0000005000017945 */ /* 0x000fe20003800000 */
[----:B------:R-:W-:Y:S05]  /*2380*/  @!P3 BRA `(.L_x_23505) ;  /* 0x000000300000b947 */ /* 0x000fea0003800000 */
[----:B-----5:R-:W-:-:S04]  /*2390*/  FMUL.FTZ R3, R66, c[0x0][0x1ec] ;  /* 0x00007b0042037a20 */ /* 0x020fc80000410000 */
[----:B------:R-:W-:-:S04]  /*23a0*/  FMUL.FTZ R22, R80, R3 ;  /* 0x0000000350167220 */ /* 0x000fc80000410000 */
[----:B------:R-:W-:Y:S02]  /*23b0*/  @P2 FADD.FTZ R22, R6, R22 ;  /* 0x0000001606162221 */ /* 0x000fe40000010000 */
.L_x_23505:
[----:B------:R-:W-:Y:S05]  /*23c0*/  BSYNC B1 ;  /* 0x0000000000017941 */ /* 0x000fea0003800000 */
.L_x_23504:
[----:B------:R-:W-:Y:S01]  /*23d0*/  BSSY B1, `(.L_x_23506) ;  /* 0x0000005000017945 */ /* 0x000fe20003800000 */
[----:B------:R-:W-:Y:S05]  /*23e0*/  @!P3 BRA `(.L_x_23507) ;  /* 0x000000300000b947 */ /* 0x000fea0003800000 */
[----:B-----5:R-:W-:-:S04]  /*23f0*/  FMUL.FTZ R2, R67, c[0x0][0x1ec] ;  /* 0x00007b0043027a20 */ /* 0x020fc80000410000 */
[----:B------:R-:W-:-:S04]  /*2400*/  FMUL.FTZ R23, R81, R2 ;  /* 0x0000000251177220 */ /* 0x000fc80000410000 */
[----:B------:R-:W-:Y:S02]  /*2410*/  @P2 FADD.FTZ R23, R7, R23 ;  /* 0x0000001707172221 */ /* 0x000fe40000010000 */
.L_x_23507:
[----:B------:R-:W-:Y:S05]  /*2420*/  BSYNC B1 ;  /* 0x0000000000017941 */ /* 0x000fea0003800000 */
.L_x_23506:
[----:B------:R-:W-:Y:S01]  /*2430*/  HFMA2.MMA R2, -RZ, RZ, 0, 9.5367431640625e-07 ;  /* 0x00000010ff027435 */ /* 0x000fe200000001ff */
[----:B------:R-:W-:-:S09]  /*2440*/  IADD3 R41, R41, 0x100, RZ ;  /* 0x0000010029297810 */ /* 0x000fd20007ffe0ff */
[C---:B------:R-:W-:Y:S01]  /*2450*/  IMAD.WIDE.U32 R2, R151.reuse, R2, c[0x0][0x188] ;  /* 0x0000620097027625 */ /* 0x040fe200078e0002 */
[----:B------:R-:W-:-:S04]  /*2460*/  IADD3 R151, R151, 0x100, RZ ;  /* 0x0000010097977810 */ /* 0x000fc80007ffe0ff */
[----:B------:R0:W-:Y:S03]  /*2470*/  STG.E.128 [R2.64], R20 ;  /* 0x0000001402007986 */ /* 0x0001e6000c101d04 */
.L_x_23499:
[----:B------:R-:W-:Y:S05]  /*2480*/  BSYNC B0 ;  /* 0x0000000000007941 */ /* 0x000fea0003800000 */
.L_x_23498:
        /* <DEDUP_REMOVED lines=29> */
.L_x_23511:
[----:B0-----:R-:W-:Y:S05]  /*2660*/  BSYNC B1 ;  /* 0x0000000000017941 */ /* 0x001fea0003800000 */
.L_x_23510:
[----:B------:R-:W-:Y:S01]  /*2670*/  BSSY B1, `(.L_x_23512) ;  /* 0x0000005000017945 */ /* 0x000fe20003800000 */
[----:B------:R-:W-:Y:S05]  /*2680*/  @!P3 BRA `(.L_x_23513) ;  /* 0x000000300000b947 */ /* 0x000fea0003800000 */
[----:B-----5:R-:W-:-:S04]  /*2690*/  FMUL.FTZ R2, R65, c[0x0][0x1ec] ;  /* 0x00007b0041027a20 */ /* 0x020fc80000410000 */
[----:B------:R-:W-:-:S04]  /*26a0*/  FMUL.FTZ R25, R83, R2 ;  /* 0x0000000253197220 */ /* 0x000fc80000410000 */
[----:B------:R-:W-:Y:S02]  /*26b0*/  @P2 FADD.FTZ R25, R5, R25 ;  /* 0x0000001905192221 */ /* 0x000fe40000010000 */
.L_x_23513:
[----:B------:R-:W-:Y:S05]  /*26c0*/  BSYNC B1 ;  /* 0x0000000000017941 */ /* 0x000fea0003800000 */
.L_x_23512:
[----:B------:R-:W-:Y:S01]  /*26d0*/  BSSY B1, `(.L_x_23514) ;  /* 0x0000005000017945 */ /* 0x000fe20003800000 */
[----:B------:R-:W-:Y:S05]  /*26e0*/  @!P3 BRA `(.L_x_23515) ;  /* 0x000000300000b947 */ /* 0x000fea0003800000 */
[----:B-----5:R-:W-:-:S04]  /*26f0*/  FMUL.FTZ R3, R66, c[0x0][0x1ec] ;  /* 0x00007b0042037a20 */ /* 0x020fc80000410000 */
[----:B------:R-:W-:-:S04]  /*2700*/  FMUL.FTZ R26, R84, R3 ;  /* 0x00000003541a7220 */ /* 0x000fc80000410000 */
[----:B------:R-:W-:Y:S02]  /*2710*/  @P2 FADD.FTZ R26, R6, R26 ;  /* 0x0000001a061a2221 */ /* 0x000fe40000010000 */
.L_x_23515:
[----:B------:R-:W-:Y:S05]  /*2720*/  BSYNC B1 ;  /* 0x0000000000017941 */ /* 0x000fea0003800000 */
.L_x_23514:
[----:B------:R-:W-:Y:S01]  /*2730*/  BSSY B1, `(.L_x_23516) ;  /* 0x0000005000017945 */ /* 0x000fe20003800000 */
[----:B------:R-:W-:Y:S05]  /*2740*/  @!P3 BRA `(.L_x_23517) ;  /* 0x000000300000b947 */ /* 0x000fea0003800000 */
[----:B-----5:R-:W-:-:S04]  /*2750*/  FMUL.FTZ R2, R67, c[0x0][0x1ec] ;  /* 0x00007b0043027a20 */ /* 0x020fc80000410000 */
[----:B------:R-:W-:-:S04]  /*2760*/  FMUL.FTZ R27, R85, R2 ;  /* 0x00000002551b7220 */ /* 0x000fc80000410000 */
[----:B------:R-:W-:Y:S02]  /*2770*/  @P2 FADD.FTZ R27, R7, R27 ;  /* 0x0000001b071b2221 */ /* 0x000fe40000010000 */
.L_x_23517:
[----:B------:R-:W-:Y:S05]  /*2780*/  BSYNC B1 ;  /* 0x0000000000017941 */ /* 0x000fea0003800000 */
.L_x_23516:
[----:B------:R-:W-:Y:S01]  /*2790*/  HFMA2.MMA R2, -RZ, RZ, 0, 9.5367431640625e-07 ;  /* 0x00000010ff027435 */ /* 0x000fe200000001ff */
[----:B------:R-:W-:-:S09]  /*27a0*/  IADD3 R41, R41, 0x100, RZ ;  /* 0x0000010029297810 */ /* 0x000fd20007ffe0ff */
[C---:B------:R-:W-:Y:S01]  /*27b0*/  IMAD.WIDE.U32 R2, R151.reuse, R2, c[0x0][0x188] ;  /* 0x0000620097027625 */ /* 0x040fe200078e0002 */
[----:B------:R-:W-:-:S04]  /*27c0*/  IADD3 R151, R151, 0x100, RZ ;  /* 0x0000010097977810 */ /* 0x000fc80007ffe0ff */
[----:B------:R0:W-:Y:S03]  /*27d0*/  STG.E.128 [R2.64], R24 ;  /* 0x0000001802007986 */ /* 0x0001e6000c101d04 */
.L_x_23509:
[----:B------:R-:W-:Y:S05]  /*27e0*/  BSYNC B0 ;  /* 0x0000000000007941 */ /* 0x000fea0003800000 */
.L_x_23508:
        /* <DEDUP_REMOVED lines=29> */
.L_x_23521:
[----:B0-----:R-:W-:Y:S05]  /*29c0*/  BSYNC B1 ;  /* 0x0000000000017941 */ /* 0x001fea0003800000 */
.L_x_23520:
[----:B------:R-:W-:Y:S01]  /*29d0*/  BSSY B1, `(.L_x_23522) ;  /* 0x0000005000017945 */ /* 0x000fe20003800000 */
[----:B------:R-:W-:Y:S05]  /*29e0*/  @!P3 BRA `(.L_x_23523) ;  /* 0x000000300000b947 */ /* 0x000fea0003800000 */
[----:B-----5:R-:W-:-:S04]  /*29f0*/  FMUL.FTZ R2, R65, c[0x0][0x1ec] ;  /* 0x00007b0041027a20 */ /* 0x020fc80000410000 */
[----:B------:R-:W-:-:S04]  /*2a00*/  FMUL.FTZ R29, R87, R2 ;  /* 0x00000002571d7220 */ /* 0x000fc80000410000 */
[----:B------:R-:W-:Y:S02]  /*2a10*/  @P2 FADD.FTZ R29, R5, R29 ;  /* 0x0000001d051d2221 */ /* 0x000fe40000010000 */
.L_x_23523:
[----:B------:R-:W-:Y:S05]  /*2a20*/  BSYNC B1 ;  /* 0x0000000000017941 */ /* 0x000fea0003800000 */
.L_x_23522:
[----:B------:R-:W-:Y:S01]  /*2a30*/  BSSY B1, `(.L_x_23524) ;  /* 0x0000005000017945 */ /* 0x000fe20003800000 */
[----:B------:R-:W-:Y:S05]  /*2a40*/  @!P3 BRA `(.L_x_23525) ;  /* 0x000000300000b947 */ /* 0x000fea0003800000 */
[----:B-----5:R-:W-:-:S04]  /*2a50*/  FMUL.FTZ R3, R66, c[0x0][0x1ec] ;  /* 0x00007b0042037a20 */ /* 0x020fc80000410000 */
[----:B------:R-:W-:-:S04]  /*2a60*/  FMUL.FTZ R30, R88, R3 ;  /* 0x00000003581e7220 */ /* 0x000fc80000410000 */
[----:B------:R-:W-:Y:S02]  /*2a70*/  @P2 FADD.FTZ R30, R6, R30 ;  /* 0x0000001e061e2221 */ /* 0x000fe40000010000 */
.L_x_23525:
[----:B------:R-:W-:Y:S05]  /*2a80*/  BSYNC B1 ;  /* 0x0000000000017941 */ /* 0x000fea0003800000 */
.L_x_23524:
[----:B------:R-:W-:Y:S01]  /*2a90*/  BSSY B1, `(.L_x_23526) ;  /* 0x0000005000017945 */ /* 0x000fe20003800000 */
[----:B------:R-:W-:Y:S05]  /*2aa0*/  @!P3 BRA `(.L_x_23527) ;  /* 0x000000300000b947 */ /* 0x000fea0003800000 */
[----:B-----5:R-:W-:-:S04]  /*2ab0*/  FMUL.FTZ R2, R67, c[0x0][0x1ec] ;  /* 0x00007b0043027a20 */ /* 0x020fc80000410000 */
[----:B------:R-:W-:-:S04]  /*2ac0*/  FMUL.FTZ R31, R89, R2 ;  /* 0x00000002591f7220 */ /* 0x000fc80000410000 */
[----:B------:R-:W-:Y:S02]  /*2ad0*/  @P2 FADD.FTZ R31, R7, R31 ;  /* 0x0000001f071f2221 */ /* 0x000fe40000010000 */
.L_x_23527:
[----:B------:R-:W-:Y:S05]  /*2ae0*/  BSYNC B1 ;  /* 0x0000000000017941 */ /* 0x000fea0003800000 */
.L_x_23526:
[----:B------:R-:W-:Y:S01]  /*2af0*/  IMAD.MOV.U32 R2, RZ, RZ, 0x10 ;  /* 0x00000010ff027424 */ /* 0x000fe200078e00ff */
[----:B------:R-:W-:-:S03]  /*2b00*/  IADD3 R41, R41, 0x100, RZ ;  /* 0x0000010029297810 */ /* 0x000fc60007ffe0ff */
[C---:B------:R-:W-:Y:S01]  /*2b10*/  IMAD.WIDE.U32 R2, R151.reuse, R2, c[0x0][0x188] ;  /* 0x0000620097027625 */ /* 0x040fe200078e0002 */
[----:B------:R-:W-:-:S04]  /*2b20*/  IADD3 R151, R151, 0x100, RZ ;  /* 0x0000010097977810 */ /* 0x000fc80007ffe0ff */
[----:B------:R0:W-:Y:S03]  /*2b30*/  STG.E.128 [R2.64], R28 ;  /* 0x0000001c02007986 */ /* 0x0001e6000c101d04 */
.L_x_23519:
[----:B------:R-:W-:Y:S05]  /*2b40*/  BSYNC B0 ;  /* 0x0000000000007941 */ /* 0x000fea0003800000 */
.L_x_23518:
        /* <DEDUP_REMOVED lines=29> */
.L_x_23531:
[----:B0-----:R-:W-:Y:S05]  /*2d20*/  BSYNC B1 ;  /* 0x0000000000017941 */ /* 0x001fea0003800000 */
.L_x_23530:
[----:B------:R-:W-:Y:S01]  /*2d30*/  BSSY B1, `(.L_x_23532) ;  /* 0x0000005000017945 */ /* 0x000fe20003800000 */
[----:B------:R-:W-:Y:S05]  /*2d40*/  @!P3 BRA `(.L_x_23533) ;  /* 0x000000300000b947 */ /* 0x000fea0003800000 */
[----:B-----5:R-:W-:-:S04]  /*2d50*/  FMUL.FTZ R2, R65, c[0x0][0x1ec] ;  /* 0x00007b0041027a20 */ /* 0x020fc80000410000 */
[----:B------:R-:W-:-:S04]  /*2d60*/  FMUL.FTZ R33, R91, R2 ;  /* 0x000000025b217220 */ /* 0x000fc80000410000 */
[----:B------:R-:W-:Y:S02]  /*2d70*/  @P2 FADD.FTZ R33, R5, R33 ;  /* 0x0000002105212221 */ /* 0x000fe40000010000 */
.L_x_23533:
[----:B------:R-:W-:Y:S05]  /*2d80*/  BSYNC B1 ;  /* 0x0000000000017941 */ /* 0x000fea0003800000 */
.L_x_23532:
[----:B------:R-:W-:Y:S01]  /*2d90*/  BSSY B1, `(.L_x_23534) ;  /* 0x0000005000017945 */ /* 0x000fe20003800000 */
[----:B------:R-:W-:Y:S05]  /*2da0*/  @!P3 BRA `(.L_x_23535) ;  /* 0x000000300000b947 */ /* 0x000fea0003800000 */
[----:B-----5:R-:W-:-:S04]  /*2db0*/  FMUL.FTZ R3, R66, c[0x0][0x1ec] ;  /* 0x00007b0042037a20 */ /* 0x020fc80000410000 */
[----:B------:R-:W-:-:S04]  /*2dc0*/  FMUL.FTZ R34, R92, R3 ;  /* 0x000000035c227220 */ /* 0x000fc80000410000 */
[----:B------:R-:W-:Y:S02]  /*2dd0*/  @P2 FADD.FTZ R34, R6, R34 ;  /* 0x0000002206222221 */ /* 0x000fe40000010000 */
.L_x_23535:
[----:B------:R-:W-:Y:S05]  /*2de0*/  BSYNC B1 ;  /* 0x0000000000017941 */ /* 0x000fea0003800000 */
.L_x_23534:
[----:B------:R-:W-:Y:S01]  /*2df0*/  BSSY B1, `(.L_x_23536) ;  /* 0x0000005000017945 */ /* 0x000fe20003800000 */
[----:B------:R-:W-:Y:S05]  /*2e00*/  @!P3 BRA `(.L_x_23537) ;  /* 0x000000300000b947 */ /* 0x000fea0003800000 */
[----:B-----5:R-:W-:-:S04]  /*2e10*/  FMUL.FTZ R2, R67, c[0x0][0x1ec] ;  /* 0x00007b0043027a20 */ /* 0x020fc80000410000 */
[----:B------:R-:W-:-:S04]  /*2e20*/  FMUL.FTZ R35, R93, R2 ;  /* 0x000000025d237220 */ /* 0x000fc80000410000 */
[----:B------:R-:W-:Y:S02]  /*2e30*/  @P2 FADD.FTZ R35, R7, R35 ;  /* 0x0000002307232221 */ /* 0x000fe40000010000 */
.L_x_23537:
[----:B------:R-:W-:Y:S05]  /*2e40*/  BSYNC B1 ;  /* 0x0000000000017941 */ /* 0x000fea0003800000 */
.L_x_23536:
[----:B------:R-:W-:Y:S01]  /*2e50*/  HFMA2.MMA R2, -RZ, RZ, 0, 9.5367431640625e-07 ;  /* 0x00000010ff027435 */ /* 0x000fe200000001ff */
[----:B------:R-:W-:-:S09]  /*2e60*/  IADD3 R41, R41, 0x100, RZ ;  /* 0x0000010029297810 */ /* 0x000fd20007ffe0ff */
[C---:B------:R-:W-:Y:S01]  /*2e70*/  IMAD.WIDE.U32 R2, R151.reuse, R2, c[0x0][0x188] ;  /* 0x0000620097027625 */ /* 0x040fe200078e0002 */
[----:B------:R-:W-:-:S04]  /*2e80*/  IADD3 R151, R151, 0x100, RZ ;  /* 0x0000010097977810 */ /* 0x000fc80007ffe0ff */
[----:B------:R0:W-:Y:S03]  /*2e90*/  STG.E.128 [R2.64], R32 ;  /* 0x0000002002007986 */ /* 0x0001e6000c101d04 */
.L_x_23529:
[----:B------:R-:W-:Y:S05]  /*2ea0*/  BSYNC B0 ;  /* 0x0000000000007941 */ /* 0x000fea0003800000 */
.L_x_23528:
[----:B------:R-:W-:Y:S01]  /*2eb0*/  ISETP.GE.U32.AND P2, PT, R0, 0x800, PT ;  /* 0x000008000000780c */ /* 0x000fe20003f46070 */
[----:B------:R-:W-:-:S12]  /*2ec0*/  BSSY B0, `(.L_x_23538) ;  /* 0x0000032000007945 */ /* 0x000fd80003800000 */
[----:B------:R-:W-:Y:S05]  /*2ed0*/  @!P2 BRA `(.L_x_23539) ;  /* 0x000003000000a947 */ /* 0x000fea0003800000 */
[----:B0-----:R-:W-:-:S05]  /*2ee0*/  @P1 MOV R2, 0x10 ;  /* 0x0000001000021802 */ /* 0x001fca0000000f00 */
[----:B------:R-:W-:-:S05]  /*2ef0*/  @P1 IMAD.WIDE.U32 R2, R41, R2, c[0x0][0x170] ;  /* 0x00005c0029021625 */ /* 0x000fca00078e0002 */
[----:B-----5:R0:W5:Y:S01]  /*2f00*/  @P1 LDG.E.128 R64, [R2.64] ;  /* 0x0000000402401981 */ /* 0x020162000c1e1d00 */
[----:B------:R-:W-:-:S04]  /*2f10*/  ISETP.NE.U32.AND P1, PT, RZ, c[0x0][0x180], PT ;  /* 0x00006000ff007a0c */ /* 0x000fc80003f25070 */
[----:B------:R-:W-:-:S13]  /*2f20*/  ISETP.NE.AND.EX P1, PT, RZ, c[0x0][0x184], PT, P1 ;  /* 0x00006100ff007a0c */ /* 0x000fda0003f25310 */
[----:B------:R-:W-:-:S05]  /*2f30*/  @P1 MOV R42, 0x10 ;  /* 0x00000010002a1802 */ /* 0x000fca0000000f00 */
        /* <DEDUP_REMOVED lines=20> */
.L_x_23541:
[----:B0-----:R-:W-:Y:S05]  /*3080*/  BSYNC B1 ;  /* 0x0000000000017941 */ /* 0x001fea0003800000 */
.L_x_23540:
[----:B------:R-:W-:Y:S01]  /*3090*/  BSSY B1, `(.L_x_23542) ;  /* 0x0000005000017945 */ /* 0x000fe20003800000 */
[----:B------:R-:W-:Y:S05]  /*30a0*/  @!P2 BRA `(.L_x_23543) ;  /* 0x000000300000a947 */ /* 0x000fea0003800000 */
[----:B-----5:R-:W-:-:S04]  /*30b0*/  FMUL.FTZ R2, R65, c[0x0][0x1ec] ;  /* 0x00007b0041027a20 */ /* 0x020fc80000410000 */
[----:B------:R-:W-:-:S04]  /*30c0*/  FMUL.FTZ R37, R95, R2 ;  /* 0x000000025f257220 */ /* 0x000fc80000410000 */
[----:B------:R-:W-:Y:S02]  /*30d0*/  @P1 FADD.FTZ R37, R5, R37 ;  /* 0x0000002505251221 */ /* 0x000fe40000010000 */
.L_x_23543:
[----:B------:R-:W-:Y:S05]  /*30e0*/  BSYNC B1 ;  /* 0x0000000000017941 */ /* 0x000fea0003800000 */
.L_x_23542:
[----:B------:R-:W-:Y:S01]  /*30f0*/  BSSY B1, `(.L_x_23544) ;  /* 0x0000005000017945 */ /* 0x000fe20003800000 */
[----:B------:R-:W-:Y:S05]  /*3100*/  @!P2 BRA `(.L_x_23545) ;  /* 0x000000300000a947 */ /* 0x000fea0003800000 */
[----:B-----5:R-:W-:-:S04]  /*3110*/  FMUL.FTZ R3, R66, c[0x0][0x1ec] ;  /* 0x00007b0042037a20 */ /* 0x020fc80000410000 */
[----:B------:R-:W-:-:S04]  /*3120*/  FMUL.FTZ R38, R96, R3 ;  /* 0x0000000360267220 */ /* 0x000fc80000410000 */
[----:B------:R-:W-:Y:S02]  /*3130*/  @P1 FADD.FTZ R38, R6, R38 ;  /* 0x0000002606261221 */ /* 0x000fe40000010000 */
.L_x_23545:
[----:B------:R-:W-:Y:S05]  /*3140*/  BSYNC B1 ;  /* 0x0000000000017941 */ /* 0x000fea0003800000 */
.L_x_23544:
[----:B------:R-:W-:Y:S01]  /*3150*/  BSSY B1, `(.L_x_23546) ;  /* 0x0000005000017945 */ /* 0x000fe20003800000 */
[----:B------:R-:W-:Y:S05]  /*3160*/  @!P2 BRA `(.L_x_23547) ;  /* 0x000000300000a947 */ /* 0x000fea0003800000 */
[----:B-----5:R-:W-:-:S04]  /*3170*/  FMUL.FTZ R2, R67, c[0x0][0x1ec] ;  /* 0x00007b0043027a20 */ /* 0x020fc80000410000 */
[----:B------:R-:W-:-:S04]  /*3180*/  FMUL.FTZ R39, R97, R2 ;  /* 0x0000000261277220 */ /* 0x000fc80000410000 */
[----:B------:R-:W-:Y:S02]  /*3190*/  @P1 FADD.FTZ R39, R7, R39 ;  /* 0x0000002707271221 */ /* 0x000fe40000010000 */
.L_x_23547:
[----:B------:R-:W-:Y:S05]  /*31a0*/  BSYNC B1 ;  /* 0x0000000000017941 */ /* 0x000fea0003800000 */
.L_x_23546:
[----:B------:R-:W-:-:S10]  /*31b0*/  HFMA2.MMA R2, -RZ, RZ, 0, 9.5367431640625e-07 ;  /* 0x00000010ff027435 */ /* 0x000fd400000001ff */
[----:B------:R-:W-:-:S05]  /*31c0*/  IMAD.WIDE.U32 R2, R151, R2, c[0x0][0x188] ;  /* 0x0000620097027625 */ /* 0x000fca00078e0002 */
[----:B------:R0:W-:Y:S02]  /*31d0*/  STG.E.128 [R2.64], R36 ;  /* 0x0000002402007986 */ /* 0x0001e4000c101d04 */
.L_x_23539:
[----:B------:R-:W-:Y:S05]  /*31e0*/  BSYNC B0 ;  /* 0x0000000000007941 */ /* 0x000fea0003800000 */
.L_x_23538:
[----:B0-----:R-:W-:Y:S01]  /*31f0*/  FADD.FTZ R2, RZ, R8 ;  /* 0x00000008ff027221 */ /* 0x001fe20000010000 */
[----:B------:R-:W-:Y:S02]  /*3200*/  ISETP.GT.U32.AND P2, PT, R0, 0x1ff, PT ;  /* 0x000001ff0000780c */ /* 0x000fe40003f44070 */
[----:B------:R-:W-:Y:S01]  /*3210*/  LOP3.LUT P1, RZ, R146, 0xff, RZ, 0xc0, !PT ;  /* 0x000000ff92ff7812 */ /* 0x000fe2000782c0ff */
[----:B------:R-:W-:Y:S01]  /*3220*/  FADD.FTZ R3, R9, R2 ;  /* 0x0000000209037221 */ /* 0x000fe20000010000 */
[----:B------:R-:W-:Y:S02]  /*3230*/  SHF.R.U32.HI R42, RZ, 0x5, R44 ;  /* 0x00000005ff2a7819 */ /* 0x000fe4000001162c */
[----:B------:R-:W-:Y:S01]  /*3240*/  P2R R40, PR, RZ, 0x4 ;  /* 0x00000004ff287803 */ /* 0x000fe20000000000 */
        /* <DEDUP_REMOVED lines=9> */
[----:B------:R-:W-:Y:S01]  /*32e0*/  FADD.FTZ R2, R12, R3 ;  /* 0x000000030c027221 */ /* 0x000fe20000010000 */
[----:B------:R-:W-:-:S03]  /*32f0*/  ISETP.GT.U32.AND P6, PT, R0, 0x7ff, PT ;  /* 0x000007ff0000780c */ /* 0x000fc60003fc4070 */
        /* <DEDUP_REMOVED lines=30> */
.L_x_23568:
        /* <DEDUP_REMOVED lines=88> */
.L_x_23569:
        /* <DEDUP_REMOVED lines=12> */
[----:B0-----:R-:W-:Y:S02]  /*3b20*/  MOV R151, RZ ;  /* 0x000000ff00977202 */ /* 0x001fe40000000f00 */
[----:B------:R-:W-:Y:S01]  /*3b30*/  @!P1 MOV R151, R148 ;  /* 0x0000009400979202 */ /* 0x000fe20000000f00 */
[----:B------:R-:W-:Y:S03]  /*3b40*/  BSSY B0, `(.L_x_23550) ;  /* 0x00000e8000007945 */ /* 0x000fe60003800000 */
[----:B------:R-:W-:Y:S01]  /*3b50*/  I2F R158, R151 ;  /* 0x00000097009e7306 */ /* 0x000fe20000201400 */
[----:B------:R-:W0:Y:S01]  /*3b60*/  @!P1 LDS.64 R2, [R152.X8] ;  /* 0x0000000098029984 */ /* 0x000e220000008a00 */
[----:B------:R-:W-:-:S13]  /*3b70*/  LOP3.LUT P1, RZ, R41, 0x1f, R44, 0xf8, !PT ;  /* 0x0000001f29ff7812 */ /* 0x000fda000782f82c */
[----:B------:R-:W-:-:S04]  /*3b80*/  @!P1 LEA R40, P2, R61, c[0x0][0x1a0], 0x2 ;  /* 0x000068003d289a11 */ /* 0x000fc800078410ff */
[C---:B------:R-:W-:Y:S02]  /*3b90*/  @!P1 LEA.HI.X R41, R61.reuse, c[0x0][0x1a4], R150, 0x2, P2 ;  /* 0x000069003d299a11 */ /* 0x040fe400010f1496 */
[----:B------:R-:W-:-:S04]  /*3ba0*/  @!P1 LEA R42, P2, R61, c[0x0][0x1a8], 0x2 ;  /* 0x00006a003d2a9a11 */ /* 0x000fc800078410ff */
[----:B------:R-:W-:Y:S02]  /*3bb0*/  @!P1 LEA.HI.X R43, R61, c[0x0][0x1ac], R150, 0x2, P2 ;  /* 0x00006b003d2b9a11 */ /* 0x000fe400010f1496 */
[----:B------:R-:W1:Y:S01]  /*3bc0*/  SHFL.DOWN PT, R150, R151, 0x4, 0x1f ;  /* 0x08801f0097967f89 */ /* 0x000e6200000e0000 */
[----:B------:R-:W-:-:S03]  /*3bd0*/  ISETP.NE.AND P2, PT, RZ, UR6, PT ;  /* 0x00000006ff007c0c */ /* 0x000fc6000bf45270 */
[----:B0-----:R-:W0:Y:S04]  /*3be0*/  SHFL.DOWN PT, R153, R2, 0x4, 0x1f ;  /* 0x08801f0002997f89 */ /* 0x001e2800000e0000 */
[----:B------:R-:W2:Y:S01]  /*3bf0*/  SHFL.DOWN PT, R152, R3, 0x4, 0x1f ;  /* 0x08801f0003987f89 */ /* 0x000ea200000e0000 */
[----:B-1----:R-:W-:Y:S02]  /*3c00*/  IADD3 R154, R150, R151, RZ ;  /* 0x00000097969a7210 */ /* 0x002fe40007ffe0ff */
[----:B------:R-:W1:Y:S03]  /*3c10*/  I2F R150, R150 ;  /* 0x0000009600967306 */ /* 0x000e660000201400 */
[----:B------:R-:W3:Y:S05]  /*3c20*/  SHFL.DOWN PT, R159, R154, 0x2, 0x1f ;  /* 0x08401f009a9f7f89 */ /* 0x000eea00000e0000 */
[----:B------:R-:W4:Y:S01]  /*3c30*/  I2F R155, R154 ;  /* 0x0000009a009b7306 */ /* 0x000f220000201400 */
[----:B0-----:R-:W-:-:S02]  /*3c40*/  FADD.FTZ R157, -R153, R2 ;  /* 0x00000002999d7221 */ /* 0x001fc40000010100 */
[----:B-1----:R-:W-:Y:S02]  /*3c50*/  FMUL.FTZ R153, R153, R150 ;  /* 0x0000009699997220 */ /* 0x002fe40000410000 */
[----:B------:R-:W-:Y:S02]  /*3c60*/  FMUL.FTZ R157, R157, R157 ;  /* 0x0000009d9d9d7220 */ /* 0x000fe40000410000 */
[----:B------:R-:W-:Y:S02]  /*3c70*/  FFMA.FTZ R153, R158, R2, R153 ;  /* 0x000000029e997223 */ /* 0x000fe40000010099 */
[----:B--2---:R-:W-:Y:S01]  /*3c80*/  FADD.FTZ R151, R152, R3 ;  /* 0x0000000398977221 */ /* 0x004fe20000010000 */
[----:B----4-:R-:W0:Y:S01]  /*3c90*/  MUFU.RCP R156, R155 ;  /* 0x0000009b009c7308 */ /* 0x010e220000001000 */
[----:B------:R-:W-:Y:S01]  /*3ca0*/  FMUL.FTZ R157, R157, R158 ;  /* 0x0000009e9d9d7220 */ /* 0x000fe20000410000 */
[----:B---3--:R-:W-:-:S03]  /*3cb0*/  IADD3 R154, R154, R159, RZ ;  /* 0x0000009f9a9a7210 */ /* 0x008fc60007ffe0ff */
[----:B------:R-:W-:-:S03]  /*3cc0*/  FMUL.FTZ R157, R157, R150 ;  /* 0x000000969d9d7220 */ /* 0x000fc60000410000 */
[----:B------:R-:W1:Y:S01]  /*3cd0*/  I2F R152, R154 ;  /* 0x0000009a00987306 */ /* 0x000e620000201400 */
[----:B0-----:R-:W-:-:S07]  /*3ce0*/  FMUL.FTZ R2, R156, R153 ;  /* 0x000000999c027220 */ /* 0x001fce0000410000 */
[----:B------:R-:W0:Y:S01]  /*3cf0*/  I2F R159, R159 ;  /* 0x0000009f009f7306 */ /* 0x000e220000201400 */
[----:B------:R-:W-:Y:S02]  /*3d00*/  FFMA.FTZ R151, R156, R157, R151 ;  /* 0x0000009d9c977223 */ /* 0x000fe40000010097 */
[----:B------:R-:W2:Y:S04]  /*3d10*/  SHFL.DOWN PT, R157, R154, 0x1, 0x1f ;  /* 0x08201f009a9d7f89 */ /* 0x000ea800000e0000 */
[----:B------:R-:W3:Y:S01]  /*3d20*/  SHFL.DOWN PT, R3, R2, 0x2, 0x1f ;  /* 0x08401f0002037f89 */ /* 0x000ee200000e0000 */
[----:B-1----:R-:W1:Y:S03]  /*3d30*/  MUFU.RCP R153, R152 ;  /* 0x0000009800997308 */ /* 0x002e660000001000 */
[----:B------:R-:W4:Y:S01]  /*3d40*/  SHFL.DOWN PT, R150, R151, 0x2, 0x1f ;  /* 0x08401f0097967f89 */ /* 0x000f2200000e0000 */
[----:B--2---:R-:W-:-:S04]  /*3d50*/  IADD3 R154, R154, R157, RZ ;  /* 0x0000009d9a9a7210 */ /* 0x004fc80007ffe0ff */
[----:B------:R-:W-:Y:S01]  /*3d60*/  I2F R157, R157 ;  /* 0x0000009d009d7306 */ /* 0x000fe20000201400 */
[----:B---3--:R-:W-:Y:S02]  /*3d70*/  FADD.FTZ R156, R2, -R3 ;  /* 0x80000003029c7221 */ /* 0x008fe40000010000 */
[----:B0-----:R-:W-:Y:S02]  /*3d80*/  FMUL.FTZ R3, R3, R159 ;  /* 0x0000009f03037220 */ /* 0x001fe40000410000 */
[----:B------:R-:W-:Y:S02]  /*3d90*/  FMUL.FTZ R156, R156, R156 ;  /* 0x0000009c9c9c7220 */ /* 0x000fe40000410000 */
[C---:B------:R-:W-:Y:S01]  /*3da0*/  FFMA.FTZ R2, R155.reuse, R2, R3 ;  /* 0x000000029b027223 */ /* 0x040fe20000010003 */
[----:B------:R-:W0:Y:S01]  /*3db0*/  I2F R154, R154 ;  /* 0x0000009a009a7306 */ /* 0x000e220000201400 */
[----:B------:R-:W-:Y:S02]  /*3dc0*/  FMUL.FTZ R156, R155, R156 ;  /* 0x0000009c9b9c7220 */ /* 0x000fe40000410000 */
[----:B-1----:R-:W-:-:S02]  /*3dd0*/  FMUL.FTZ R3, R153, R2 ;  /* 0x0000000299037220 */ /* 0x002fc40000410000 */
[----:B------:R-:W-:Y:S02]  /*3de0*/  FMUL.FTZ R156, R156, R159 ;  /* 0x0000009f9c9c7220 */ /* 0x000fe40000410000 */
[----:B----4-:R-:W-:Y:S01]  /*3df0*/  FADD.FTZ R150, R151, R150 ;  /* 0x0000009697967221 */ /* 0x010fe20000010000 */
[----:B------:R-:W1:Y:S03]  /*3e00*/  SHFL.DOWN PT, R2, R3, 0x1, 0x1f ;  /* 0x08201f0003027f89 */ /* 0x000e6600000e0000 */
[----:B------:R-:W-:-:S05]  /*3e10*/  FFMA.FTZ R150, R153, R156, R150 ;  /* 0x0000009c99967223 */ /* 0x000fca0000010096 */
[----:B------:R-:W2:Y:S01]  /*3e20*/  SHFL.DOWN PT, R151, R150, 0x1, 0x1f ;  /* 0x08201f0096977f89 */ /* 0x000ea200000e0000 */
[----:B0-----:R-:W0:Y:S01]  /*3e30*/  MUFU.RCP R153, R154 ;  /* 0x0000009a00997308 */ /* 0x001e220000001000 */
[----:B-1----:R-:W-:Y:S02]  /*3e40*/  FADD.FTZ R155, R3, -R2 ;  /* 0x80000002039b7221 */ /* 0x002fe40000010000 */
[----:B------:R-:W-:Y:S02]  /*3e50*/  FMUL.FTZ R2, R2, R157 ;  /* 0x0000009d02027220 */ /* 0x000fe40000410000 */
[----:B------:R-:W-:-:S04]  /*3e60*/  FMUL.FTZ R155, R155, R155 ;  /* 0x0000009b9b9b7220 */ /* 0x000fc80000410000 */
[C---:B------:R-:W-:Y:S02]  /*3e70*/  FMUL.FTZ R155, R152.reuse, R155 ;  /* 0x0000009b989b7220 */ /* 0x040fe40000410000 */
[----:B------:R-:W-:Y:S01]  /*3e80*/  FFMA.FTZ R152, R152, R3, R2 ;  /* 0x0000000398987223 */ /* 0x000fe20000010002 */
[----:B------:R-:W-:Y:S01]  /*3e90*/  MOV R3, c[0x0][0x1e0] ;  /* 0x0000780000037a02 */ /* 0x000fe20000000f00 */
[----:B------:R-:W-:Y:S02]  /*3ea0*/  FMUL.FTZ R155, R155, R157 ;  /* 0x0000009d9b9b7220 */ /* 0x000fe40000410000 */
[----:B--2---:R-:W-:Y:S02]  /*3eb0*/  FADD.FTZ R2, R150, R151 ;  /* 0x0000009796027221 */ /* 0x004fe40000010000 */
[C---:B0-----:R-:W-:Y:S02]  /*3ec0*/  FMUL.FTZ R152, R153.reuse, R152 ;  /* 0x0000009899987220 */ /* 0x041fe40000410000 */
[----:B------:R-:W-:-:S03]  /*3ed0*/  FFMA.FTZ R2, R153, R155, R2 ;  /* 0x0000009b99027223 */ /* 0x000fc60000010002 */
[----:B------:R-:W0:Y:S04]  /*3ee0*/  SHFL.IDX PT, R153, R152, RZ, 0x1f ;  /* 0x00001fff98997589 */ /* 0x000e2800000e0000 */
[----:B------:R-:W1:Y:S01]  /*3ef0*/  SHFL.IDX PT, R2, R2, RZ, 0x1f ;  /* 0x00001fff02027589 */ /* 0x000e6200000e0000 */
[----:B0-----:R-:W-:-:S03]  /*3f00*/  FMUL.FTZ R150, R153, R153 ;  /* 0x0000009999967220 */ /* 0x001fc60000410000 */
[----:B------:R0:W-:Y:S01]  /*3f10*/  @!P1 STG.E [R40.64], R153 ;  /* 0x0000009928009986 */ /* 0x0001e2000c101904 */
[----:B-1----:R-:W-:Y:S01]  /*3f20*/  FFMA.FTZ R3, R2, R3, c[0x0][0x228] ;  /* 0x00008a0002037623 */ /* 0x002fe20000010003 */
[----:B------:R-:W-:-:S05]  /*3f30*/  FSEL R150, R150, RZ, P2 ;  /* 0x000000ff96967208 */ /* 0x000fca0001000000 */
[----:B------:R-:W-:-:S04]  /*3f40*/  FADD.FTZ R3, R3, R150 ;  /* 0x0000009603037221 */ /* 0x000fc80000010000 */
        /* <DEDUP_REMOVED lines=15> */
[----:B------:R-:W-:Y:S01]  /*4040*/  FMUL.FTZ R43, R151, R152 ;  /* 0x00000098972b7220 */ /* 0x000fe20000410000 */
[----:B------:R-:W-:Y:S01]  /*4050*/  HFMA2.MMA R152, -RZ, RZ, 0, 9.5367431640625e-07 ;  /* 0x00000010ff987435 */ /* 0x000fe200000001ff */
        /* <DEDUP_REMOVED lines=12> */
.L_x_23553:
[----:B------:R-:W-:Y:S05]  /*4120*/  BSYNC B1 ;  /* 0x0000000000017941 */ /* 0x000fea0003800000 */
.L_x_23552:
        /* <DEDUP_REMOVED lines=11> */
[----:B------:R-:W-:Y:S02]  /*41e0*/  IMAD.MOV.U32 R152, RZ, RZ, 0x10 ;  /* 0x00000010ff987424 */ /* 0x000fe400078e00ff */
[----:B------:R-:W-:Y:S02]  /*41f0*/  FFMA.FTZ R40, R102, R2, R47 ;  /* 0x0000000266287223 */ /* 0x000fe4000001002f */
[----:B------:R-:W-:Y:S02]  /*4200*/  FFMA.FTZ R41, R103, R41, R132 ;  /* 0x0000002967297223 */ /* 0x000fe40000010084 */
[----:B------:R-:W-:-:S02]  /*4210*/  FFMA.FTZ R42, R105, R42, R48 ;  /* 0x0000002a692a7223 */ /* 0x000fc40000010030 */
[----:B------:R-:W-:Y:S02]  /*4220*/  FFMA.FTZ R43, R104, R43, R133 ;  /* 0x0000002b682b7223 */ /* 0x000fe40000010085 */
[C---:B------:R-:W-:Y:S01]  /*4230*/  IMAD.WIDE.U32 R2, R149.reuse, R152, c[0x0][0x208] ;  /* 0x0000820095027625 */ /* 0x040fe200078e0098 */
[----:B------:R-:W-:-:S04]  /*4240*/  IADD3 R149, R149, 0x100, RZ ;  /* 0x0000010095957810 */ /* 0x000fc80007ffe0ff */
[----:B------:R0:W-:Y:S03]  /*4250*/  STG.E.128 [R2.64], R40 ;  /* 0x0000002802007986 */ /* 0x0001e6000c101d04 */
.L_x_23555:
[----:B------:R-:W-:Y:S05]  /*4260*/  BSYNC B1 ;  /* 0x0000000000017941 */ /* 0x000fea0003800000 */
.L_x_23554:
[----:B------:R-:W-:Y:S01]  /*4270*/  ISETP.GE.U32.AND P1, PT, R0, 0x300, PT ;  /* 0x000003000000780c */ /* 0x000fe20003f26070 */
[----:B------:R-:W-:-:S12]  /*4280*/  BSSY B1, `(.L_x_23556) ;  /* 0x0000012000017945 */ /* 0x000fd80003800000 */
[----:B------:R-:W-:Y:S05]  /*4290*/  @!P1 BRA `(.L_x_23557) ;  /* 0x0000010000009947 */ /* 0x000fea0003800000 */
[--C-:B------:R-:W-:Y:S02]  /*42a0*/  FADD.FTZ R152, R19, -R150.reuse ;  /* 0x8000009613987221 */ /* 0x100fe40000010000 */
[--C-:B0-----:R-:W-:Y:S02]  /*42b0*/  FADD.FTZ R2, R16, -R150.reuse ;  /* 0x8000009610027221 */ /* 0x101fe40000010000 */
[--C-:B------:R-:W-:Y:S02]  /*42c0*/  FADD.FTZ R40, R17, -R150.reuse ;  /* 0x8000009611287221 */ /* 0x100fe40000010000 */
[----:B------:R-:W-:Y:S02]  /*42d0*/  FADD.FTZ R42, R18, -R150 ;  /* 0x80000096122a7221 */ /* 0x000fe40000010000 */
[C---:B------:R-:W-:Y:S01]  /*42e0*/  FMUL.FTZ R43, R151.reuse, R152 ;  /* 0x00000098972b7220 */ /* 0x040fe20000410000 */
[----:B------:R-:W-:Y:S01]  /*42f0*/  MOV R152, 0x10 ;  /* 0x0000001000987802 */ /* 0x000fe20000000f00 */
        /* <DEDUP_REMOVED lines=10> */
.L_x_23557:
[----:B------:R-:W-:Y:S05]  /*43a0*/  BSYNC B1 ;  /* 0x0000000000017941 */ /* 0x000fea0003800000 */
.L_x_23556:
[----:B------:R-:W-:Y:S01]  /*43b0*/  ISETP.GE.U32.AND P1, PT, R0, 0x400, PT ;  /* 0x000004000000780c */ /* 0x000fe20003f26070 */
[----:B------:R-:W-:-:S12]  /*43c0*/  BSSY B1, `(.L_x_23558) ;  /* 0x0000012000017945 */ /* 0x000fd80003800000 */
[----:B------:R-:W-:Y:S05]  /*43d0*/  @!P1 BRA `(.L_x_23559) ;  /* 0x0000010000009947 */ /* 0x000fea0003800000 */
[--C-:B------:R-:W-:Y:S02]  /*43e0*/  FADD.FTZ R152, R23, -R150.reuse ;  /* 0x8000009617987221 */ /* 0x100fe40000010000 */
[--C-:B0-----:R-:W-:Y:S02]  /*43f0*/  FADD.FTZ R2, R20, -R150.reuse ;  /* 0x8000009614027221 */ /* 0x101fe40000010000 */
        /* <DEDUP_REMOVED lines=14> */
.L_x_23559:
[----:B------:R-:W-:Y:S05]  /*44e0*/  BSYNC B1 ;  /* 0x0000000000017941 */ /* 0x000fea0003800000 */
.L_x_23558:
        /* <DEDUP_REMOVED lines=19> */
.L_x_23561:
[----:B------:R-:W-:Y:S05]  /*4620*/  BSYNC B1 ;  /* 0x0000000000017941 */ /* 0x000fea0003800000 */
.L_x_23560:
        /* <DEDUP_REMOVED lines=19> */
.L_x_23563:
[----:B------:R-:W-:Y:S05]  /*4760*/  BSYNC B1 ;  /* 0x0000000000017941 */ /* 0x000fea0003800000 */
.L_x_23562:
        /* <DEDUP_REMOVED lines=19> */
.L_x_23565:
[----:B------:R-:W-:Y:S05]  /*48a0*/  BSYNC B1 ;  /* 0x0000000000017941 */ /* 0x000fea0003800000 */
.L_x_23564:
[----:B------:R-:W-:-:S13]  /*48b0*/  ISETP.GE.U32.AND P1, PT, R0, 0x800, PT ;  /* 0x000008000000780c */ /* 0x000fda0003f26070 */
[----:B------:R-:W-:Y:S05]  /*48c0*/  @!P1 BRA `(.L_x_23551) ;  /* 0x000000f000009947 */ /* 0x000fea0003800000 */
[----:B------:R-:W-:Y:S01]  /*48d0*/  HFMA2.MMA R154, -RZ, RZ, 0, 9.5367431640625e-07 ;  /* 0x00000010ff9a7435 */ /* 0x000fe200000001ff */
        /* <DEDUP_REMOVED lines=14> */
.L_x_23551:
[----:B0-----:R-:W-:Y:S05]  /*49c0*/  BSYNC B0 ;  /* 0x0000000000007941 */ /* 0x001fea0003800000 */
.L_x_23550:
[----:B------:R-:W-:Y:S02]  /*49d0*/  LOP3.LUT P1, RZ, R146, 0xff, RZ, 0xc0, !PT ;  /* 0x000000ff92ff7812 */ /* 0x000fe4000782c0ff */
[----:B------:R-:W-:Y:S02]  /*49e0*/  IADD3 R61, R61, c[0x0][0x160], RZ ;  /* 0x000058003d3d7a10 */ /* 0x000fe40007ffe0ff */
[----:B------:R-:W-:Y:S02]  /*49f0*/  SEL R146, RZ, 0x1, P1 ;  /* 0x00000001ff927807 */ /* 0x000fe40000800000 */
[----:B------:R-:W-:-:S13]  /*4a00*/  ISETP.GE.AND P1, PT, R61, c[0x0][0x164], PT ;  /* 0x000059003d007a0c */ /* 0x000fda0003f26270 */
[----:B------:R-:W-:Y:S01]  /*4a10*/  @P1 CALL.REL.NOINC `(.L_x_23566) ;  /* 0x0000001000001944 */ /* 0x000fe20003c00000 */
[----:B------:R-:W-:Y:S05]  /*4a20*/  BRA `(.L_x_23567) ;  /* 0xffffcbd000007947 */ /* 0x000fea000383ffff */
.L_x_23566:
[----:B------:R-:W-:Y:S05]  /*4a30*/  EXIT ;  /* 0x000000000000794d */ /* 0x000fea0003800000 */
.L_x_23548:
[----:B------:R-:W-:Y:S01]  /*4a40*/  MOV R154, 0x1 ;  /* 0x00000001009a7802 */ /* 0x000fe20000000f00 */
[----:B------:R-:W-:Y:S01]  /*4a50*/  IMAD.MOV.U32 R43, RZ, RZ, 0x1f ;  /* 0x0000001fff2b7424 */ /* 0x000fe200078e00ff */
[----:B------:R-:W-:Y:S02]  /*4a60*/  MOV R152, 0xffffffff ;  /* 0xffffffff00987802 */ /* 0x000fe40000000f00 */
[----:B------:R-:W-:Y:S02]  /*4a70*/  MOV R40, 0x4a90 ;  /* 0x00004a9000287802 */ /* 0x000fe40000000f00 */
[----:B-----5:R-:W-:Y:S05]  /*4a80*/  CALL.REL.NOINC `($__internal_134_$__cuda_sm70_shflsync_bfly_p) ;  /* 0x000007e000007944 */ /* 0x020fea0003c00000 */
[----:B-1----:R-:W-:Y:S01]  /*4a90*/  MOV R2, R154 ;  /* 0x0000009a00027202 */ /* 0x002fe20000000f00 */
[----:B0-----:R-:W-:Y:S05]  /*4aa0*/  BRA `(.L_x_23568) ;  /* 0xffffea3000007947 */ /* 0x001fea000383ffff */
.L_x_23549:
[----:B------:R-:W-:Y:S01]  /*4ab0*/  HFMA2.MMA R154, -RZ, RZ, 0, 1.1920928955078125e-07 ;  /* 0x00000002ff9a7435 */ /* 0x000fe200000001ff */
[----:B------:R-:W-:Y:S02]  /*4ac0*/  MOV R43, 0x1f ;  /* 0x0000001f002b7802 */ /* 0x000fe40000000f00 */
[----:B------:R-:W-:Y:S02]  /*4ad0*/  MOV R152, 0xffffffff ;  /* 0xffffffff00987802 */ /* 0x000fe40000000f00 */
[----:B------:R-:W-:-:S02]  /*4ae0*/  MOV R40, 0x4b00 ;  /* 0x00004b0000287802 */ /* 0x000fc40000000f00 */
[----:B-----5:R-:W-:Y:S05]  /*4af0*/  CALL.REL.NOINC `($__internal_134_$__cuda_sm70_shflsync_bfly_p) ;  /* 0x0000077000007944 */ /* 0x020fea0003c00000 */
[----:B01----:R-:W-:Y:S01]  /*4b00*/  FADD.FTZ R3, R3, R154 ;  /* 0x0000009a03037221 */ /* 0x003fe20000010000 */
[----:B------:R-:W-:Y:S01]  /*4b10*/  HFMA2.MMA R154, -RZ, RZ, 0, 2.384185791015625e-07 ;  /* 0x00000004ff9a7435 */ /* 0x000fe200000001ff */
[----:B------:R-:W-:Y:S01]  /*4b20*/  MOV R43, 0x1f ;  /* 0x0000001f002b7802 */ /* 0x000fe20000000f00 */
[----:B------:R-:W-:Y:S01]  /*4b30*/  IMAD.MOV.U32 R152, RZ, RZ, -0x1 ;  /* 0xffffffffff987424 */ /* 0x000fe200078e00ff */
[----:B------:R-:W-:-:S03]  /*4b40*/  MOV R40, 0x4b60 ;  /* 0x00004b6000287802 */ /* 0x000fc60000000f00 */
[----:B------:R-:W-:Y:S05]  /*4b50*/  CALL.REL.NOINC `($__internal_134_$__cuda_sm70_shflsync_bfly_p) ;  /* 0x0000071000007944 */ /* 0x000fea0003c00000 */
[----:B01----:R-:W-:Y:S01]  /*4b60*/  FADD.FTZ R3, R3, R154 ;  /* 0x0000009a03037221 */ /* 0x003fe20000010000 */
[----:B------:R-:W-:Y:S01]  /*4b70*/  HFMA2.MMA R154, -RZ, RZ, 0, 4.76837158203125e-07 ;  /* 0x00000008ff9a7435 */ /* 0x000fe200000001ff */
[----:B------:R-:W-:-:S02]  /*4b80*/  MOV R43, 0x1f ;  /* 0x0000001f002b7802 */ /* 0x000fc40000000f00 */
[----:B------:R-:W-:Y:S02]  /*4b90*/  MOV R152, 0xffffffff ;  /* 0xffffffff00987802 */ /* 0x000fe40000000f00 */
[----:B------:R-:W-:Y:S02]  /*4ba0*/  MOV R40, 0x4bc0 ;  /* 0x00004bc000287802 */ /* 0x000fe40000000f00 */
[----:B------:R-:W-:Y:S05]  /*4bb0*/  CALL.REL.NOINC `($__internal_134_$__cuda_sm70_shflsync_bfly_p) ;  /* 0x000006b000007944 */ /* 0x000fea0003c00000 */
[----:B01----:R-:W-:Y:S01]  /*4bc0*/  FADD.FTZ R3, R3, R154 ;  /* 0x0000009a03037221 */ /* 0x003fe20000010000 */
[----:B------:R-:W-:Y:S01]  /*4bd0*/  HFMA2.MMA R154, -RZ, RZ, 0, 9.5367431640625e-07 ;  /* 0x00000010ff9a7435 */ /* 0x000fe200000001ff */
[----:B------:R-:W-:Y:S02]  /*4be0*/  MOV R43, 0x1f ;  /* 0x0000001f002b7802 */ /* 0x000fe40000000f00 */
[----:B------:R-:W-:Y:S02]  /*4bf0*/  MOV R152, 0xffffffff ;  /* 0xffffffff00987802 */ /* 0x000fe40000000f00 */
[----:B------:R-:W-:Y:S02]  /*4c00*/  MOV R40, 0x4c20 ;  /* 0x00004c2000287802 */ /* 0x000fe40000000f00 */
[----:B------:R-:W-:Y:S05]  /*4c10*/  CALL.REL.NOINC `($__internal_134_$__cuda_sm70_shflsync_bfly_p) ;  /* 0x0000065000007944 */ /* 0x000fea0003c00000 */
        /* <DEDUP_REMOVED lines=26> */
[----:B------:R-:W-:Y:S02]  /*4dc0*/  FFMA.FTZ R40, R40, R40, R3 ;  /* 0x0000002828287223 */ /* 0x000fe40000010003 */
[----:B------:R-:W-:Y:S02]  /*4dd0*/  IMAD.MOV.U32 R43, RZ, RZ, 0x1f ;  /* 0x0000001fff2b7424 */ /* 0x000fe400078e00ff */
[----:B------:R-:W-:-:S02]  /*4de0*/  FFMA.FTZ R40, R41, R41, R40 ;  /* 0x0000002929287223 */ /* 0x000fc40000010028 */
        /* <DEDUP_REMOVED lines=45> */
[----:B------:R-:W-:Y:S05]  /*50c0*/  CALL.REL.NOINC `($__internal_134_$__cuda_sm70_shflsync_bfly_p) ;  /* 0x000001a000007944 */ /* 0x000fea0003c00000 */
[----:B01----:R-:W-:Y:S01]  /*50d0*/  FADD.FTZ R3, R3, R154 ;  /* 0x0000009a03037221 */ /* 0x003fe20000010000 */
[----:B------:R-:W-:Y:S01]  /*50e0*/  HFMA2.MMA R154, -RZ, RZ, 0, 1.1920928955078125e-07 ;  /* 0x00000002ff9a7435 */ /* 0x000fe200000001ff */
[----:B------:R-:W-:Y:S02]  /*50f0*/  MOV R43, 0x1f ;  /* 0x0000001f002b7802 */ /* 0x000fe40000000f00 */
[----:B------:R-:W-:Y:S02]  /*5100*/  MOV R152, 0xffffffff ;  /* 0xffffffff00987802 */ /* 0x000fe40000000f00 */
[----:B------:R-:W-:Y:S02]  /*5110*/  MOV R40, 0x5130 ;  /* 0x0000513000287802 */ /* 0x000fe40000000f00 */
[----:B------:R-:W-:Y:S05]  /*5120*/  CALL.REL.NOINC `($__internal_134_$__cuda_sm70_shflsync_bfly_p) ;  /* 0x0000014000007944 */ /* 0x000fea0003c00000 */
[----:B01----:R-:W-:Y:S01]  /*5130*/  FADD.FTZ R3, R3, R154 ;  /* 0x0000009a03037221 */ /* 0x003fe20000010000 */
[----:B------:R-:W-:Y:S01]  /*5140*/  HFMA2.MMA R154, -RZ, RZ, 0, 2.384185791015625e-07 ;  /* 0x00000004ff9a7435 */ /* 0x000fe200000001ff */
[----:B------:R-:W-:Y:S02]  /*5150*/  MOV R43, 0x1f ;  /* 0x0000001f002b7802 */ /* 0x000fe40000000f00 */
[----:B------:R-:W-:-:S02]  /*5160*/  MOV R152, 0xffffffff ;  /* 0xffffffff00987802 */ /* 0x000fc40000000f00 */
[----:B------:R-:W-:Y:S02]  /*5170*/  MOV R40, 0x5190 ;  /* 0x0000519000287802 */ /* 0x000fe40000000f00 */
[----:B------:R-:W-:Y:S05]  /*5180*/  CALL.REL.NOINC `($__internal_134_$__cuda_sm70_shflsync_bfly_p) ;  /* 0x000000e000007944 */ /* 0x000fea0003c00000 */
[----:B0-----:R-:W-:Y:S01]  /*5190*/  HFMA2.MMA R43, -RZ, RZ, 0, 1.847743988037109375e-06 ;  /* 0x0000001fff2b7435 */ /* 0x001fe200000001ff */
[----:B-1----:R-:W-:Y:S01]  /*51a0*/  FADD.FTZ R3, R3, R154 ;  /* 0x0000009a03037221 */ /* 0x002fe20000010000 */
[----:B------:R-:W-:Y:S01]  /*51b0*/  MOV R152, 0xffffffff ;  /* 0xffffffff00987802 */ /* 0x000fe20000000f00 */
[----:B------:R-:W-:Y:S01]  /*51c0*/  IMAD.MOV.U32 R154, RZ, RZ, 0x8 ;  /* 0x00000008ff9a7424 */ /* 0x000fe200078e00ff */
[----:B------:R-:W-:Y:S02]  /*51d0*/  MOV R40, 0x51f0 ;  /* 0x000051f000287802 */ /* 0x000fe40000000f00 */
[----:B------:R-:W-:Y:S05]  /*51e0*/  CALL.REL.NOINC `($__internal_134_$__cuda_sm70_shflsync_bfly_p) ;  /* 0x0000008000007944 */ /* 0x000fea0003c00000 */
[----:B-1----:R-:W-:Y:S01]  /*51f0*/  FADD.FTZ R151, R3, R154 ;  /* 0x0000009a03977221 */ /* 0x002fe20000010000 */
[----:B------:R-:W-:Y:S01]  /*5200*/  HFMA2.MMA R154, -RZ, RZ, 0, 9.5367431640625e-07 ;  /* 0x00000010ff9a7435 */ /* 0x000fe200000001ff */
[----:B0-----:R-:W-:Y:S02]  /*5210*/  MOV R43, 0x1f ;  /* 0x0000001f002b7802 */ /* 0x001fe40000000f00 */
[----:B------:R-:W-:Y:S02]  /*5220*/  MOV R152, 0xffffffff ;  /* 0xffffffff00987802 */ /* 0x000fe40000000f00 */
[----:B------:R-:W-:-:S02]  /*5230*/  MOV R3, R151 ;  /* 0x0000009700037202 */ /* 0x000fc40000000f00 */
[----:B------:R-:W-:Y:S02]  /*5240*/  MOV R40, 0x5260 ;  /* 0x0000526000287802 */ /* 0x000fe40000000f00 */
[----:B------:R-:W-:Y:S05]  /*5250*/  CALL.REL.NOINC `($__internal_134_$__cuda_sm70_shflsync_bfly_p) ;  /* 0x0000001000007944 */ /* 0x000fea0003c00000 */
[----:B01----:R-:W-:Y:S05]  /*5260*/  BRA `(.L_x_23569) ;  /* 0xffffe7f000007947 */ /* 0x003fea000383ffff */
        .weak           $__internal_134_$__cuda_sm70_shflsync_bfly_p
        .type           $__internal_134_$__cuda_sm70_shflsync_bfly_p,@function
        .size           $__internal_134_$__cuda_sm70_shflsync_bfly_p,(.L_x_29198 - $__internal_134_$__cuda_sm70_shflsync_bfly_p)
$__internal_134_$__cuda_sm70_shflsync_bfly_p:
[----:B------:R-:W-:Y:S01]  /*5270*/  HFMA2.MMA R41, -RZ, RZ, 0, 0 ;  /* 0x00000000ff297435 */ /* 0x000fe200000001ff */
[----:B------:R-:W-:Y:S04]  /*5280*/  WARPSYNC R152 ;  /* 0x0000009800007348 */ /* 0x000fe80003800000 */
[----:B------:R0:W1:Y:S01]  /*5290*/  SHFL.BFLY PT, R154, R3, R154, R43 ;  /* 0x0c00009a039a7389 */ /* 0x00006200000e002b */
[----:B------:R-:W-:Y:S05]  /*52a0*/  RET.REL.NODEC R40 `(_ZN10layer_norm13ln_fwd_kernelINS_13Kernel_traitsI6__halfffffjLj8192ELj1ELj1ELj8ELj16ENS_18Kernel_traits_baseILj8192ES2_ffffjLj256EEEEELb0ELb1ELb1ELb0EEEvNS_9FwdParamsE) ;  /* 0xffffad5028007950 */ /* 0x000fea0003c3ffff */
.L_x_23570:
        /* <DEDUP_REMOVED lines=13> */
.L_x_29198:


//--------------------- .text._ZN10layer_norm13ln_fwd_kernelINS_13Kernel_traitsI6__halfffffjLj8192ELj1ELj1ELj8ELj16ENS_18Kernel_traits_baseILj8192ES2_ffffjLj256EEEEELb0ELb1ELb1ELb1EEEvNS_9FwdParamsE --------------------------
	.section	.text._ZN10layer_norm13ln_fwd_kernelINS_13Kernel_traitsI6__halfffffjLj8192ELj1ELj1ELj8ELj16ENS_18Kernel_traits_baseILj8192ES2_ffffjLj256EEEEELb0ELb1ELb1ELb1EEEvNS_9FwdParamsE,"ax",@progbits
	.sectioninfo	@"SHI_REGISTERS=160"
	.align	128
        .global         _ZN10layer_norm13ln_fwd_kernelINS_13Kernel_traitsI6__halfffffjLj8192ELj1ELj1ELj8ELj16ENS_18Kernel_traits_baseILj8192ES2_ffffjLj256EEEEELb0ELb1ELb1ELb1EEEvNS_9FwdParamsE
        .type           _ZN10layer_norm13ln_fwd_kernelINS_13Kernel_traitsI6__halfffffjLj8192ELj1ELj1ELj8ELj16ENS_18Kernel_traits_baseILj8192ES2_ffffjLj256EEEEELb0ELb1ELb1ELb1EEEvNS_9FwdParamsE,@function
        .size           _ZN10layer_norm13ln_fwd_kernelINS_13Kernel_traitsI6__halfffffjLj8192ELj1ELj1ELj8ELj16ENS_18Kernel_traits_baseILj8192ES2_ffffjLj256EEEEELb0ELb1ELb1ELb1EEEvNS_9FwdParamsE,(.L_x_29199 - _ZN10layer_norm13ln_fwd_kernelINS_13Kernel_traitsI6__halfffffjLj8192ELj1ELj1ELj8ELj16ENS_18Kernel_traits_baseILj8192ES2_ffffjLj256EEEEELb0ELb1ELb1ELb1EEEvNS_9FwdParamsE)
        .other          _ZN10layer_norm13ln_fwd_kernelINS_13Kernel_traitsI6__halfffffjLj8192ELj1ELj1ELj8ELj16ENS_18Kernel_traits_baseILj8192ES2_ffffjLj256EEEEELb0ELb1ELb1ELb1EEEvNS_9FwdParamsE,@"STO_CUDA_ENTRY STV_DEFAULT"
_ZN10layer_norm13ln_fwd_kernelINS_13Kernel_traitsI6__halfffffjLj8192ELj1ELj1ELj8ELj16ENS_18Kernel_traits_baseILj8192ES2_ffffjLj256EEEEELb0ELb1ELb1ELb1EEEvNS_9FwdParamsE:
.text._ZN10layer_norm13ln_fwd_kernelINS_13Kernel_traitsI6__halfffffjLj8192ELj1ELj1ELj8ELj16ENS_18Kernel_traits_baseILj8192ES2_ffffjLj256EEEEELb0ELb1ELb1ELb1EEEvNS_9FwdParamsE:
        /* <DEDUP_REMOVED lines=24> */
[----:B------:R0:W2:Y:S03]  /*0180*/  LDG.E.64 R10, [R2.64] ;  /* 0x00000004020a7981 */ /* 0x0000a6000c1e1b00 */
[----:B------:R-:W-:Y:S01]  /*0190*/  LEA R4, P1, R0, c[0x0][0x1c8], 0x3 ;  /* 0x0000720000047a11 */ /* 0x000fe200078218ff */
[----:B------:R0:W3:Y:S03]  /*01a0*/  LDG.E.64 R12, [R2.64+0x800] ;  /* 0x00080004020c7981 */ /* 0x0000e6000c1e1b00 */
[----:B------:R-:W-:Y:S01]  /*01b0*/  IADD3.X R5, RZ, c[0x0][0x1cc], RZ, P1, !PT ;  /* 0x00007300ff057a10 */ /* 0x000fe20000ffe4ff */
[----:B------:R0:W4:Y:S04]  /*01c0*/  LDG.E.64 R14, [R2.64+0x1000] ;  /* 0x00100004020e7981 */ /* 0x000128000c1e1b00 */
[----:B------:R0:W4:Y:S04]  /*01d0*/  LDG.E.64 R16, [R2.64+0x1800] ;  /* 0x0018000402107981 */ /* 0x000128000c1e1b00 */
[----:B------:R0:W4:Y:S04]  /*01e0*/  LDG.E.64 R18, [R2.64+0x2000] ;  /* 0x0020000402127981 */ /* 0x000128000c1e1b00 */
[----:B------:R0:W4:Y:S04]  /*01f0*/  LDG.E.64 R6, [R2.64+0x2800] ;  /* 0x0028000402067981 */ /* 0x000128000c1e1b00 */
[----:B------:R0:W4:Y:S04]  /*0200*/  LDG.E.64 R20, [R2.64+0x3000] ;  /* 0x0030000402147981 */ /* 0x000128000c1e1b00 */
[----:B------:R0:W4:Y:S04]  /*0210*/  LDG.E.64 R22, [R2.64+0x3800] ;  /* 0x0038000402167981 */ /* 0x000128000c1e1b00 */
        /* <DEDUP_REMOVED lines=19> */
[----:B0-----:R-:W-:Y:S01]  /*0350*/  HADD2.F32 R2, -RZ, R8.H0_H0 ;  /* 0x20000008ff027230 */ /* 0x001fe20000004100 */
        /* <DEDUP_REMOVED lines=142> */
.L_x_23640:
[----:B------:R-:W-:-:S05]  /*0c40*/  MOV R141, 0x4 ;  /* 0x00000004008d7802 */ /* 0x000fca0000000f00 */
[----:B------:R-:W-:-:S05]  /*0c50*/  IMAD.WIDE R12, R90, R141, c[0x0][0x1d0] ;  /* 0x000074005a0c7625 */ /* 0x000fca00078e028d */
[----:B------:R-:W2:Y:S01]  /*0c60*/  LDG.E R16, [R12.64] ;  /* 0x000000040c107981 */ /* 0x000ea2000c1e1900 */
        /* <DEDUP_REMOVED lines=8> */
[----:B------:R-:W3:Y:S01]  /*0cf0*/  @P0 LDG.E.128 R4, [R14.64] ;  /* 0x000000040e040981 */ /* 0x000ee2000c1e1d00 */
[----:B------:R-:W-:Y:S01]  /*0d00*/  MOV R144, RZ ;  /* 0x000000ff00907202 */ /* 0x000fe20000000f00 */
[----:B------:R-:W-:Y:S01]  /*0d10*/  IMAD.WIDE R140, R90, R141, c[0x0][0x1d8] ;  /* 0x000076005a8c7625 */ /* 0x000fe200078e028d */
[----:B------:R-:W-:Y:S01]  /*0d20*/  IADD3 R22, R42, 0x100, RZ ;  /* 0x000001002a167810 */ /* 0x000fe20007ffe0ff */
[----:B------:R-:W-:Y:S04]  /*0d30*/  BSSY B0, `(.L_x_23571) ;  /* 0x000001f000007945 */ /* 0x000fe80003800000 */
[----:B------:R0:W5:Y:S02]  /*0d40*/  LDG.E R140, [R140.64] ;  /* 0x000000048c8c7981 */ /* 0x000164000c1e1900 */
[----:B0-----:R-:W-:-:S05]  /*0d50*/  MOV R141, 0x10 ;  /* 0x00000010008d7802 */ /* 0x001fca0000000f00 */
[----:B------:R-:W-:Y:S01]  /*0d60*/  @P0 IMAD.WIDE.U32 R20, R22, R141, c[0x0][0x180] ;  /* 0x0000600016140625 */ /* 0x000fe200078e008d */
[C---:B--2---:R-:W-:Y:S02]  /*0d70*/  ISETP.GE.AND P5, PT, R16.reuse, 0x1, PT ;  /* 0x000000011000780c */ /* 0x044fe40003fa6270 */
[----:B------:R-:W-:-:S11]  /*0d80*/  ISETP.GT.AND P6, PT, R16, RZ, PT ;  /* 0x000000ff1000720c */ /* 0x000fd60003fc4270 */
[----:B------:R-:W-:-:S05]  /*0d90*/  @P5 IADD3 R12, R16, -0x1, RZ ;  /* 0xffffffff100c5810 */ /* 0x000fca0007ffe0ff */
[----:B------:R-:W-:-:S05]  /*0da0*/  @P5 IMAD R12, R12, c[0x0][0x168], RZ ;  /* 0x00005a000c0c5a24 */ /* 0x000fca00078e02ff */
[----:B------:R-:W-:-:S04]  /*0db0*/  @P5 SHF.R.S32.HI R13, RZ, 0x1f, R12 ;  /* 0x0000001fff0d5819 */ /* 0x000fc8000001140c */
[----:B------:R-:W-:-:S04]  /*0dc0*/  @P5 LEA.HI R13, R13, R12, RZ, 0x2 ;  /* 0x0000000c0d0d5211 */ /* 0x000fc800078f10ff */
[----:B------:R-:W-:Y:S02]  /*0dd0*/  @P5 LEA.HI.SX32 R144, R13, R0, 0x1e ;  /* 0x000000000d905211 */ /* 0x000fe400078ff2ff */
[----:B------:R-:W-:Y:S02]  /*0de0*/  @P5 MOV R13, 0x10 ;  /* 0x00000010000d5802 */ /* 0x000fe40000000f00 */
[----:B------:R-:W-:Y:S02]  /*0df0*/  @!P6 ISETP.NE.U32.AND P3, PT, RZ, c[0x0][0x180], PT ;  /* 0x00006000ff00ea0c */ /* 0x000fe40003f65070 */
[----:B------:R-:W-:Y:S01]  /*0e00*/  @!P6 ISETP.NE.U32.AND P1, PT, RZ, c[0x0][0x180], PT ;  /* 0x00006000ff00ea0c */ /* 0x000fe20003f25070 */
[----:B------:R-:W-:Y:S01]  /*0e10*/  @P5 IMAD.WIDE.U32 R12, R144, R13, c[0x0][0x170] ;  /* 0x00005c00900c5625 */ /* 0x000fe200078e000d */
[----:B------:R-:W-:Y:S02]  /*0e20*/  @!P6 ISETP.NE.U32.AND P2, PT, RZ, c[0x0][0x180], PT ;  /* 0x00006000ff00ea0c */ /* 0x000fe40003f45070 */
[----:B------:R-:W-:-:S02]  /*0e30*/  @!P6 ISETP.NE.U32.AND P4, PT, RZ, c[0x0][0x180], PT ;  /* 0x00006000ff00ea0c */ /* 0x000fc40003f85070 */
[----:B------:R-:W-:Y:S01]  /*0e40*/  @!P6 ISETP.NE.AND.EX P1, PT, RZ, c[0x0][0x184], PT, P1 ;  /* 0x00006100ff00ea0c */ /* 0x000fe20003f25310 */
[----:B------:R0:W5:Y:S01]  /*0e50*/  @P5 LDG.E.128 R8, [R12.64] ;  /* 0x000000040c085981 */ /* 0x000162000c1e1d00 */
[----:B------:R-:W-:Y:S01]  /*0e60*/  @!P6 ISETP.NE.AND.EX P2, PT, RZ, c[0x0][0x184], PT, P2 ;  /* 0x00006100ff00ea0c */ /* 0x000fe20003f45320 */
[----:B------:R-:W-:Y:S01]  /*0e70*/  IMAD.WIDE.U32 R16, R42, R141, c[0x0][0x188] ;  /* 0x000062002a107625 */ /* 0x000fe200078e008d */
[----:B------:R-:W-:Y:S02]  /*0e80*/  @!P6 ISETP.NE.AND.EX P4, PT, RZ, c[0x0][0x184], PT, P4 ;  /* 0x00006100ff00ea0c */ /* 0x000fe40003f85340 */
[----:B------:R-:W-:Y:S02]  /*0e90*/  @!P6 ISETP.NE.AND.EX P3, PT, RZ, c[0x0][0x184], PT, P3 ;  /* 0x00006100ff00ea0c */ /* 0x000fe40003f65330 */
[----:B---3--:R-:W-:Y:S02]  /*0ea0*/  @!P6 FSEL R14, R6, RZ, P2 ;  /* 0x000000ff060ee208 */ /* 0x008fe40001000000 */
[----:B------:R-:W-:-:S02]  /*0eb0*/  @!P6 FSEL R15, R7, RZ, P4 ;  /* 0x000000ff070fe208 */ /* 0x000fc40002000000 */
[----:B0-----:R-:W-:Y:S02]  /*0ec0*/  @!P6 FSEL R13, R5, RZ, P1 ;  /* 0x000000ff050de208 */ /* 0x001fe40000800000 */
[----:B------:R-:W-:Y:S01]  /*0ed0*/  @!P6 FSEL R12, R4, RZ, P3 ;  /* 0x000000ff040ce208 */ /* 0x000fe20001800000 */
[----:B------:R-:W-:Y:S05]  /*0ee0*/  @!P6 BRA `(.L_x_23572) ;  /* 0x000000300000e947 */ /* 0x000fea0003800000 */
[----:B-----5:R-:W-:-:S04]  /*0ef0*/  FMUL.FTZ R19, R8, c[0x0][0x1ec] ;  /* 0x00007b0008137a20 */ /* 0x020fc80000410000 */
[----:B------:R-:W-:-:S04]  /*0f00*/  FMUL.FTZ R12, R74, R19 ;  /* 0x000000134a0c7220 */ /* 0x000fc80000410000 */
[----:B------:R-:W-:Y:S02]  /*0f10*/  @P0 FADD.FTZ R12, R4, R12 ;  /* 0x0000000c040c0221 */ /* 0x000fe40000010000 */
.L_x_23572:
[----:B------:R-:W-:Y:S05]  /*0f20*/  BSYNC B0 ;  /* 0x0000000000007941 */ /* 0x000fea0003800000 */
.L_x_23571:
[----:B------:R-:W-:Y:S01]  /*0f30*/  BSSY B0, `(.L_x_23573) ;  /* 0x0000005000007945 */ /* 0x000fe20003800000 */
[----:B------:R-:W-:Y:S05]  /*0f40*/  @!P6 BRA `(.L_x_23574) ;  /* 0x000000300000e947 */ /* 0x000fea0003800000 */
[----:B-----5:R-:W-:-:S04]  /*0f50*/  FMUL.FTZ R13, R9, c[0x0][0x1ec] ;  /* 0x00007b00090d7a20 */ /* 0x020fc80000410000 */
[----:B------:R-:W-:-:S04]  /*0f60*/  FMUL.FTZ R13, R124, R13 ;  /* 0x0000000d7c0d7220 */ /* 0x000fc80000410000 */
[----:B------:R-:W-:Y:S02]  /*0f70*/  @P0 FADD.FTZ R13, R5, R13 ;  /* 0x0000000d050d0221 */ /* 0x000fe40000010000 */
.L_x_23574:
[----:B------:R-:W-:Y:S05]  /*0f80*/  BSYNC B0 ;  /* 0x0000000000007941 */ /* 0x000fea0003800000 */
.L_x_23573:
[----:B------:R-:W-:Y:S01]  /*0f90*/  BSSY B0, `(.L_x_23575) ;  /* 0x0000005000007945 */ /* 0x000fe20003800000 */
[----:B------:R-:W-:Y:S05]  /*0fa0*/  @!P6 BRA `(.L_x_23576) ;  /* 0x000000300000e947 */ /* 0x000fea0003800000 */
[----:B-----5:R-:W-:-:S04]  /*0fb0*/  FMUL.FTZ R14, R10, c[0x0][0x1ec] ;  /* 0x00007b000a0e7a20 */ /* 0x020fc80000410000 */
[----:B------:R-:W-:-:S04]  /*0fc0*/  FMUL.FTZ R14, R75, R14 ;  /* 0x0000000e4b0e7220 */ /* 0x000fc80000410000 */
[----:B------:R-:W-:Y:S02]  /*0fd0*/  @P0 FADD.FTZ R14, R6, R14 ;  /* 0x0000000e060e0221 */ /* 0x000fe40000010000 */
.L_x_23576:
[----:B------:R-:W-:Y:S05]  /*0fe0*/  BSYNC B0 ;  /* 0x0000000000007941 */ /* 0x000fea0003800000 */
.L_x_23575:
[----:B------:R-:W-:Y:S01]  /*0ff0*/  BSSY B0, `(.L_x_23577) ;  /* 0x0000005000007945 */ /* 0x000fe20003800000 */
[----:B------:R-:W-:Y:S05]  /*1000*/  @!P6 BRA `(.L_x_23578) ;  /* 0x000000300000e947 */ /* 0x000fea0003800000 */
[----:B-----5:R-:W-:-:S04]  /*1010*/  FMUL.FTZ R18, R11, c[0x0][0x1ec] ;  /* 0x00007b000b127a20 */ /* 0x020fc80000410000 */
[----:B------:R-:W-:-:S04]  /*1020*/  FMUL.FTZ R15, R125, R18 ;  /* 0x000000127d0f7220 */ /* 0x000fc80000410000 */
[----:B------:R-:W-:Y:S02]  /*1030*/  @P0 FADD.FTZ R15, R7, R15 ;  /* 0x0000000f070f0221 */ /* 0x000fe40000010000 */
.L_x_23578:
[----:B------:R-:W-:Y:S05]  /*1040*/  BSYNC B0 ;  /* 0x0000000000007941 */ /* 0x000fea0003800000 */
.L_x_23577:
[----:B------:R0:W-:Y:S04]  /*1050*/  STG.E.128 [R16.64], R12 ;  /* 0x0000000c10007986 */ /* 0x0001e8000c101d04 */
[----:B------:R-:W0:Y:S01]  /*1060*/  @P0 LDG.E.128 R4, [R20.64] ;  /* 0x0000000414040981 */ /* 0x000e22000c1e1d00 */
[----:B------:R-:W-:Y:S02]  /*1070*/  @P5 IADD3 R18, R144, 0x100, RZ ;  /* 0x0000010090125810 */ /* 0x000fe40007ffe0ff */
[----:B------:R-:W-:Y:S02]  /*1080*/  @!P6 ISETP.NE.U32.AND P3, PT, RZ, c[0x0][0x180], PT ;  /* 0x00006000ff00ea0c */ /* 0x000fe40003f65070 */
[----:B------:R-:W-:Y:S01]  /*1090*/  @!P6 ISETP.NE.U32.AND P1, PT, RZ, c[0x0][0x180], PT ;  /* 0x00006000ff00ea0c */ /* 0x000fe20003f25070 */
[----:B------:R-:W-:Y:S01]  /*10a0*/  @P5 IMAD.WIDE.U32 R18, R18, R141, c[0x0][0x170] ;  /* 0x00005c0012125625 */ /* 0x000fe200078e008d */
[----:B------:R-:W-:-:S02]  /*10b0*/  @!P6 ISETP.NE.U32.AND P2, PT, RZ, c[0x0][0x180], PT ;  /* 0x00006000ff00ea0c */ /* 0x000fc40003f45070 */
[----:B------:R-:W-:Y:S02]  /*10c0*/  @!P6 ISETP.NE.U32.AND P4, PT, RZ, c[0x0][0x180], PT ;  /* 0x00006000ff00ea0c */ /* 0x000fe40003f85070 */
[----:B------:R-:W-:Y:S01]  /*10d0*/  IADD3 R26, R42, 0x200, RZ ;  /* 0x000002002a1a7810 */ /* 0x000fe20007ffe0ff */
[----:B------:R-:W-:Y:S01]  /*10e0*/  BSSY B0, `(.L_x_23579) ;  /* 0x0000010000007945 */ /* 0x000fe20003800000 */
[----:B------:R-:W-:Y:S01]  /*10f0*/  @!P6 ISETP.NE.AND.EX P1, PT, RZ, c[0x0][0x184], PT, P1 ;  /* 0x00006100ff00ea0c */ /* 0x000fe20003f25310 */
[----:B-----5:R1:W5:Y:S01]  /*1100*/  @P5 LDG.E.128 R8, [R18.64] ;  /* 0x0000000412085981 */ /* 0x020362000c1e1d00 */
[----:B------:R-:W-:Y:S01]  /*1110*/  @!P6 ISETP.NE.AND.EX P2, PT, RZ, c[0x0][0x184], PT, P2 ;  /* 0x00006100ff00ea0c */ /* 0x000fe20003f45320 */
[-C--:B------:R-:W-:Y:S01]  /*1120*/  IMAD.WIDE.U32 R22, R22, R141.reuse, c[0x0][0x188] ;  /* 0x0000620016167625 */ /* 0x080fe200078e008d */
[----:B------:R-:W-:Y:S02]  /*1130*/  @!P6 ISETP.NE.AND.EX P4, PT, RZ, c[0x0][0x184], PT, P4 ;  /* 0x00006100ff00ea0c */ /* 0x000fe40003f85340 */
[----:B------:R-:W-:Y:S01]  /*1140*/  @!P6 ISETP.NE.AND.EX P3, PT, RZ, c[0x0][0x184], PT, P3 ;  /* 0x00006100ff00ea0c */ /* 0x000fe20003f65330 */
[----:B------:R-:W-:Y:S01]  /*1150*/  @P0 IMAD.WIDE.U32 R24, R26, R141, c[0x0][0x180] ;  /* 0x000060001a180625 */ /* 0x000fe200078e008d */
[----:B0-----:R-:W-:-:S02]  /*1160*/  @!P6 FSEL R17, R5, RZ, P1 ;  /* 0x000000ff0511e208 */ /* 0x001fc40000800000 */
[----:B-1----:R-:W-:Y:S02]  /*1170*/  @!P6 FSEL R18, R6, RZ, P2 ;  /* 0x000000ff0612e208 */ /* 0x002fe40001000000 */
[----:B------:R-:W-:Y:S02]  /*1180*/  @!P6 FSEL R19, R7, RZ, P4 ;  /* 0x000000ff0713e208 */ /* 0x000fe40002000000 */
[----:B------:R-:W-:Y:S01]  /*1190*/  @!P6 FSEL R16, R4, RZ, P3 ;  /* 0x000000ff0410e208 */ /* 0x000fe20001800000 */
[----:B------:R-:W-:Y:S05]  /*11a0*/  @!P6 BRA `(.L_x_23580) ;  /* 0x000000300000e947 */ /* 0x000fea0003800000 */
[----:B-----5:R-:W-:-:S04]  /*11b0*/  FMUL.FTZ R21, R8, c[0x0][0x1ec] ;  /* 0x00007b0008157a20 */ /* 0x020fc80000410000 */
[----:B------:R-:W-:-:S04]  /*11c0*/  FMUL.FTZ R16, R76, R21 ;  /* 0x000000154c107220 */ /* 0x000fc80000410000 */
[----:B------:R-:W-:Y:S02]  /*11d0*/  @P0 FADD.FTZ R16, R4, R16 ;  /* 0x0000001004100221 */ /* 0x000fe40000010000 */
.L_x_23580:
[----:B------:R-:W-:Y:S05]  /*11e0*/  BSYNC B0 ;  /* 0x0000000000007941 */ /* 0x000fea0003800000 */
.L_x_23579:
[----:B------:R-:W-:Y:S01]  /*11f0*/  BSSY B0, `(.L_x_23581) ;  /* 0x0000005000007945 */ /* 0x000fe20003800000 */
[----:B------:R-:W-:Y:S05]  /*1200*/  @!P6 BRA `(.L_x_23582) ;  /* 0x000000300000e947 */ /* 0x000fea0003800000 */
[----:B-----5:R-:W-:-:S04]  /*1210*/  FMUL.FTZ R17, R9, c[0x0][0x1ec] ;  /* 0x00007b0009117a20 */ /* 0x020fc80000410000 */
[----:B------:R-:W-:-:S04]  /*1220*/  FMUL.FTZ R17, R126, R17 ;  /* 0x000000117e117220 */ /* 0x000fc80000410000 */
[----:B------:R-:W-:Y:S02]  /*1230*/  @P0 FADD.FTZ R17, R5, R17 ;  /* 0x0000001105110221 */ /* 0x000fe40000010000 */
.L_x_23582:
[----:B------:R-:W-:Y:S05]  /*1240*/  BSYNC B0 ;  /* 0x0000000000007941 */ /* 0x000fea0003800000 */
.L_x_23581:
[----:B------:R-:W-:Y:S01]  /*1250*/  BSSY B0, `(.L_x_23583) ;  /* 0x0000005000007945 */ /* 0x000fe20003800000 */
[----:B------:R-:W-:Y:S05]  /*1260*/  @!P6 BRA `(.L_x_23584) ;  /* 0x000000300000e947 */ /* 0x000fea0003800000 */
[----:B-----5:R-:W-:-:S04]  /*1270*/  FMUL.FTZ R18, R10, c[0x0][0x1ec] ;  /* 0x00007b000a127a20 */ /* 0x020fc80000410000 */
[----:B------:R-:W-:-:S04]  /*1280*/  FMUL.FTZ R18, R77, R18 ;  /* 0x000000124d127220 */ /* 0x000fc80000410000 */
[----:B------:R-:W-:Y:S02]  /*1290*/  @P0 FADD.FTZ R18, R6, R18 ;  /* 0x0000001206120221 */ /* 0x000fe40000010000 */
.L_x_23584:
[----:B------:R-:W-:Y:S05]  /*12a0*/  BSYNC B0 ;  /* 0x0000000000007941 */ /* 0x000fea0003800000 */
.L_x_23583:
[----:B------:R-:W-:Y:S01]  /*12b0*/  BSSY B0, `(.L_x_23585) ;  /* 0x0000005000007945 */ /* 0x000fe20003800000 */
[----:B------:R-:W-:Y:S05]  /*12c0*/  @!P6 BRA `(.L_x_23586) ;  /* 0x000000300000e947 */ /* 0x000fea0003800000 */
[----:B-----5:R-:W-:-:S04]  /*12d0*/  FMUL.FTZ R20, R11, c[0x0][0x1ec] ;  /* 0x00007b000b147a20 */ /* 0x020fc80000410000 */
[----:B------:R-:W-:-:S04]  /*12e0*/  FMUL.FTZ R19, R127, R20 ;  /* 0x000000147f137220 */ /* 0x000fc80000410000 */
[----:B------:R-:W-:Y:S02]  /*12f0*/  @P0 FADD.FTZ R19, R7, R19 ;  /* 0x0000001307130221 */ /* 0x000fe40000010000 */
.L_x_23586:
[----:B------:R-:W-:Y:S05]  /*1300*/  BSYNC B0 ;  /* 0x0000000000007941 */ /* 0x000fea0003800000 */
.L_x_23585:
[----:B------:R0:W-:Y:S04]  /*1310*/  STG.E.128 [R22.64], R16 ;  /* 0x0000001016007986 */ /* 0x0001e8000c101d04 */
[----:B------:R-:W2:Y:S01]  /*1320*/  @P0 LDG.E.128 R4, [R24.64] ;  /* 0x0000000418040981 */ /* 0x000ea2000c1e1d00 */
        /* <DEDUP_REMOVED lines=15> */
[----:B--2---:R-:W-:-:S02]  /*1420*/  @!P6 FSEL R21, R5, RZ, P1 ;  /* 0x000000ff0515e208 */ /* 0x004fc40000800000 */
[----:B0-----:R-:W-:Y:S02]  /*1430*/  @!P6 FSEL R22, R6, RZ, P2 ;  /* 0x000000ff0616e208 */ /* 0x001fe40001000000 */
[----:B------:R-:W-:Y:S02]  /*1440*/  @!P6 FSEL R23, R7, RZ, P4 ;  /* 0x000000ff0717e208 */ /* 0x000fe40002000000 */
[----:B------:R-:W-:Y:S01]  /*1450*/  @!P6 FSEL R20, R4, RZ, P3 ;  /* 0x000000ff0414e208 */ /* 0x000fe20001800000 */
[----:B------:R-:W-:Y:S05]  /*1460*/  @!P6 BRA `(.L_x_23588) ;  /* 0x000000300000e947 */ /* 0x000fea0003800000 */
[----:B-----5:R-:W-:-:S04]  /*1470*/  FMUL.FTZ R25, R8, c[0x0][0x1ec] ;  /* 0x00007b0008197a20 */ /* 0x020fc80000410000 */
[----:B------:R-:W-:-:S04]  /*1480*/  FMUL.FTZ R20, R78, R25 ;  /* 0x000000194e147220 */ /* 0x000fc80000410000 */
[----:B------:R-:W-:Y:S02]  /*1490*/  @P0 FADD.FTZ R20, R4, R20 ;  /* 0x0000001404140221 */ /* 0x000fe40000010000 */
.L_x_23588:
[----:B------:R-:W-:Y:S05]  /*14a0*/  BSYNC B0 ;  /* 0x0000000000007941 */ /* 0x000fea0003800000 */
.L_x_23587:
[----:B------:R-:W-:Y:S01]  /*14b0*/  BSSY B0, `(.L_x_23589) ;  /* 0x0000005000007945 */ /* 0x000fe20003800000 */
[----:B------:R-:W-:Y:S05]  /*14c0*/  @!P6 BRA `(.L_x_23590) ;  /* 0x000000300000e947 */ /* 0x000fea0003800000 */
[----:B-----5:R-:W-:-:S04]  /*14d0*/  FMUL.FTZ R21, R9, c[0x0][0x1ec] ;  /* 0x00007b0009157a20 */ /* 0x020fc80000410000 */
[----:B------:R-:W-:-:S04]  /*14e0*/  FMUL.FTZ R21, R128, R21 ;  /* 0x0000001580157220 */ /* 0x000fc80000410000 */
[----:B------:R-:W-:Y:S02]  /*14f0*/  @P0 FADD.FTZ R21, R5, R21 ;  /* 0x0000001505150221 */ /* 0x000fe40000010000 */
.L_x_23590:
[----:B------:R-:W-:Y:S05]  /*1500*/  BSYNC B0 ;  /* 0x0000000000007941 */ /* 0x000fea0003800000 */
.L_x_23589:
[----:B------:R-:W-:Y:S01]  /*1510*/  BSSY B0, `(.L_x_23591) ;  /* 0x0000005000007945 */ /* 0x000fe20003800000 */
[----:B------:R-:W-:Y:S05]  /*1520*/  @!P6 BRA `(.L_x_23592) ;  /* 0x000000300000e947 */ /* 0x000fea0003800000 */
[----:B-----5:R-:W-:-:S04]  /*1530*/  FMUL.FTZ R22, R10, c[0x0][0x1ec] ;  /* 0x00007b000a167a20 */ /* 0x020fc80000410000 */
[----:B------:R-:W-:-:S04]  /*1540*/  FMUL.FTZ R22, R79, R22 ;  /* 0x000000164f167220 */ /* 0x000fc80000410000 */
[----:B------:R-:W-:Y:S02]  /*1550*/  @P0 FADD.FTZ R22, R6, R22 ;  /* 0x0000001606160221 */ /* 0x000fe40000010000 */
.L_x_23592:
[----:B------:R-:W-:Y:S05]  /*1560*/  BSYNC B0 ;  /* 0x0000000000007941 */ /* 0x000fea0003800000 */
.L_x_23591:
[----:B------:R-:W-:Y:S01]  /*1570*/  BSSY B0, `(.L_x_23593) ;  /* 0x0000005000007945 */ /* 0x000fe20003800000 */
[----:B------:R-:W-:Y:S05]  /*1580*/  @!P6 BRA `(.L_x_23594) ;  /* 0x000000300000e947 */ /* 0x000fea0003800000 */
[----:B-----5:R-:W-:-:S04]  /*1590*/  FMUL.FTZ R24, R11, c[0x0][0x1ec] ;  /* 0x00007b000b187a20 */ /* 0x020fc80000410000 */
[----:B------:R-:W-:-:S04]  /*15a0*/  FMUL.FTZ R23, R129, R24 ;  /* 0x0000001881177220 */ /* 0x000fc80000410000 */
[----:B------:R-:W-:Y:S02]  /*15b0*/  @P0 FADD.FTZ R23, R7, R23 ;  /* 0x0000001707170221 */ /* 0x000fe40000010000 */
.L_x_23594:
[----:B------:R-:W-:Y:S05]  /*15c0*/  BSYNC B0 ;  /* 0x0000000000007941 */ /* 0x000fea0003800000 */
.L_x_23593:
        /* <DEDUP_REMOVED lines=25> */
.L_x_23596:
[----:B------:R-:W-:Y:S05]  /*1760*/  BSYNC B0 ;  /* 0x0000000000007941 */ /* 0x000fea0003800000 */
.L_x_23595:
[----:B------:R-:W-:Y:S01]  /*1770*/  BSSY B0, `(.L_x_23597) ;  /* 0x0000005000007945 */ /* 0x000fe20003800000 */
[----:B------:R-:W-:Y:S05]  /*1780*/  @!P6 BRA `(.L_x_23598) ;  /* 0x000000300000e947 */ /* 0x000fea0003800000 */
[----:B-----5:R-:W-:-:S04]  /*1790*/  FMUL.FTZ R25, R9, c[0x0][0x1ec] ;  /* 0x00007b0009197a20 */ /* 0x020fc80000410000 */
[----:B------:R-:W-:-:S04]  /*17a0*/  FMUL.FTZ R25, R130, R25 ;  /* 0x0000001982197220 */ /* 0x000fc80000410000 */
[----:B------:R-:W-:Y:S02]  /*17b0*/  @P0 FADD.FTZ R25, R5, R25 ;  /* 0x0000001905190221 */ /* 0x000fe40000010000 */
.L_x_23598:
[----:B------:R-:W-:Y:S05]  /*17c0*/  BSYNC B0 ;  /* 0x0000000000007941 */ /* 0x000fea0003800000 */
.L_x_23597:
[----:B------:R-:W-:Y:S01]  /*17d0*/  BSSY B0, `(.L_x_23599) ;  /* 0x0000005000007945 */ /* 0x000fe20003800000 */
[----:B------:R-:W-:Y:S05]  /*17e0*/  @!P6 BRA `(.L_x_23600) ;  /* 0x000000300000e947 */ /* 0x000fea0003800000 */
[----:B-----5:R-:W-:-:S04]  /*17f0*/  FMUL.FTZ R26, R10, c[0x0][0x1ec] ;  /* 0x00007b000a1a7a20 */ /* 0x020fc80000410000 */
[----:B------:R-:W-:-:S04]  /*1800*/  FMUL.FTZ R26, R81, R26 ;  /* 0x0000001a511a7220 */ /* 0x000fc80000410000 */
[----:B------:R-:W-:Y:S02]  /*1810*/  @P0 FADD.FTZ R26, R6, R26 ;  /* 0x0000001a061a0221 */ /* 0x000fe40000010000 */
.L_x_23600:
[----:B------:R-:W-:Y:S05]  /*1820*/  BSYNC B0 ;  /* 0x0000000000007941 */ /* 0x000fea0003800000 */
.L_x_23599:
[----:B------:R-:W-:Y:S01]  /*1830*/  BSSY B0, `(.L_x_23601) ;  /* 0x0000005000007945 */ /* 0x000fe20003800000 */
[----:B------:R-:W-:Y:S05]  /*1840*/  @!P6 BRA `(.L_x_23602) ;  /* 0x000000300000e947 */ /* 0x000fea0003800000 */
[----:B-----5:R-:W-:-:S04]  /*1850*/  FMUL.FTZ R28, R11, c[0x0][0x1ec] ;  /* 0x00007b000b1c7a20 */ /* 0x020fc80000410000 */
[----:B------:R-:W-:-:S04]  /*1860*/  FMUL.FTZ R27, R131, R28 ;  /* 0x0000001c831b7220 */ /* 0x000fc80000410000 */
[----:B------:R-:W-:Y:S02]  /*1870*/  @P0 FADD.FTZ R27, R7, R27 ;  /* 0x0000001b071b0221 */ /* 0x000fe40000010000 */
.L_x_23602:
[----:B------:R-:W-:Y:S05]  /*1880*/  BSYNC B0 ;  /* 0x0000000000007941 */ /* 0x000fea0003800000 */
.L_x_23601:
        /* <DEDUP_REMOVED lines=25> */
.L_x_23604:
[----:B------:R-:W-:Y:S05]  /*1a20*/  BSYNC B0 ;  /* 0x0000000000007941 */ /* 0x000fea0003800000 */
.L_x_23603:
[----:B------:R-:W-:Y:S01]  /*1a30*/  BSSY B0, `(.L_x_23605) ;  /* 0x0000005000007945 */ /* 0x000fe20003800000 */
[----:B------:R-:W-:Y:S05]  /*1a40*/  @!P6 BRA `(.L_x_23606) ;  /* 0x000000300000e947 */ /* 0x000fea0003800000 */
[----:B-----5:R-:W-:-:S04]  /*1a50*/  FMUL.FTZ R29, R9, c[0x0][0x1ec] ;  /* 0x00007b00091d7a20 */ /* 0x020fc80000410000 */
[----:B------:R-:W-:-:S04]  /*1a60*/  FMUL.FTZ R29, R132, R29 ;  /* 0x0000001d841d7220 */ /* 0x000fc80000410000 */
[----:B------:R-:W-:Y:S02]  /*1a70*/  @P0 FADD.FTZ R29, R5, R29 ;  /* 0x0000001d051d0221 */ /* 0x000fe40000010000 */
.L_x_23606:
[----:B------:R-:W-:Y:S05]  /*1a80*/  BSYNC B0 ;  /* 0x0000000000007941 */ /* 0x000fea0003800000 */
.L_x_23605:
[----:B------:R-:W-:Y:S01]  /*1a90*/  BSSY B0, `(.L_x_23607) ;  /* 0x0000005000007945 */ /* 0x000fe20003800000 */
[----:B------:R-:W-:Y:S05]  /*1aa0*/  @!P6 BRA `(.L_x_23608) ;  /* 0x000000300000e947 */ /* 0x000fea0003800000 */
[----:B-----5:R-:W-:-:S04]  /*1ab0*/  FMUL.FTZ R30, R10, c[0x0][0x1ec] ;  /* 0x00007b000a1e7a20 */ /* 0x020fc80000410000 */
[----:B------:R-:W-:-:S04]  /*1ac0*/  FMUL.FTZ R30, R83, R30 ;  /* 0x0000001e531e7220 */ /* 0x000fc80000410000 */
[----:B------:R-:W-:Y:S02]  /*1ad0*/  @P0 FADD.FTZ R30, R6, R30 ;  /* 0x0000001e061e0221 */ /* 0x000fe40000010000 */
.L_x_23608:
[----:B------:R-:W-:Y:S05]  /*1ae0*/  BSYNC B0 ;  /* 0x0000000000007941 */ /* 0x000fea0003800000 */
.L_x_23607:
[----:B------:R-:W-:Y:S01]  /*1af0*/  BSSY B0, `(.L_x_23609) ;  /* 0x0000005000007945 */ /* 0x000fe20003800000 */
[----:B------:R-:W-:Y:S05]  /*1b00*/  @!P6 BRA `(.L_x_23610) ;  /* 0x000000300000e947 */ /* 0x000fea0003800000 */
[----:B-----5:R-:W-:-:S04]  /*1b10*/  FMUL.FTZ R32, R11, c[0x0][0x1ec] ;  /* 0x00007b000b207a20 */ /* 0x020fc80000410000 */
[----:B------:R-:W-:-:S04]  /*1b20*/  FMUL.FTZ R31, R133, R32 ;  /* 0x00000020851f7220 */ /* 0x000fc80000410000 */
[----:B------:R-:W-:Y:S02]  /*1b30*/  @P0 FADD.FTZ R31, R7, R31 ;  /* 0x0000001f071f0221 */ /* 0x000fe40000010000 */
.L_x_23610:
[----:B------:R-:W-:Y:S05]  /*1b40*/  BSYNC B0 ;  /* 0x0000000000007941 */ /* 0x000fea0003800000 */
.L_x_23609:
        /* <DEDUP_REMOVED lines=25> */
.L_x_23612:
[----:B------:R-:W-:Y:S05]  /*1ce0*/  BSYNC B0 ;  /* 0x0000000000007941 */ /* 0x000fea0003800000 */
.L_x_23611:
[----:B------:R-:W-:Y:S01]  /*1cf0*/  BSSY B0, `(.L_x_23613) ;  /* 0x0000005000007945 */ /* 0x000fe20003800000 */
[----:B------:R-:W-:Y:S05]  /*1d00*/  @!P6 BRA `(.L_x_23614) ;  /* 0x000000300000e947 */ /* 0x000fea0003800000 */
[----:B-----5:R-:W-:-:S04]  /*1d10*/  FMUL.FTZ R33, R9, c[0x0][0x1ec] ;  /* 0x00007b0009217a20 */ /* 0x020fc80000410000 */
[----:B------:R-:W-:-:S04]  /*1d20*/  FMUL.FTZ R33, R134, R33 ;  /* 0x0000002186217220 */ /* 0x000fc80000410000 */
[----:B------:R-:W-:Y:S02]  /*1d30*/  @P0 FADD.FTZ R33, R5, R33 ;  /* 0x0000002105210221 */ /* 0x000fe40000010000 */
.L_x_23614:
[----:B------:R-:W-:Y:S05]  /*1d40*/  BSYNC B0 ;  /* 0x0000000000007941 */ /* 0x000fea0003800000 */
.L_x_23613:
[----:B------:R-:W-:Y:S01]  /*1d50*/  BSSY B0, `(.L_x_23615) ;  /* 0x0000005000007945 */ /* 0x000fe20003800000 */
[----:B------:R-:W-:Y:S05]  /*1d60*/  @!P6 BRA `(.L_x_23616) ;  /* 0x000000300000e947 */ /* 0x000fea0003800000 */
[----:B-----5:R-:W-:-:S04]  /*1d70*/  FMUL.FTZ R34, R10, c[0x0][0x1ec] ;  /* 0x00007b000a227a20 */ /* 0x020fc80000410000 */
[----:B------:R-:W-:-:S04]  /*1d80*/  FMUL.FTZ R34, R85, R34 ;  /* 0x0000002255227220 */ /* 0x000fc80000410000 */
[----:B------:R-:W-:Y:S02]  /*1d90*/  @P0 FADD.FTZ R34, R6, R34 ;  /* 0x0000002206220221 */ /* 0x000fe40000010000 */
.L_x_23616:
[----:B------:R-:W-:Y:S05]  /*1da0*/  BSYNC B0 ;  /* 0x0000000000007941 */ /* 0x000fea0003800000 */
.L_x_23615:
[----:B------:R-:W-:Y:S01]  /*1db0*/  BSSY B0, `(.L_x_23617) ;  /* 0x0000005000007945 */ /* 0x000fe20003800000 */
[----:B------:R-:W-:Y:S05]  /*1dc0*/  @!P6 BRA `(.L_x_23618) ;  /* 0x000000300000e947 */ /* 0x000fea0003800000 */
[----:B-----5:R-:W-:-:S04]  /*1dd0*/  FMUL.FTZ R40, R11, c[0x0][0x1ec] ;  /* 0x00007b000b287a20 */ /* 0x020fc80000410000 */
[----:B------:R-:W-:-:S04]  /*1de0*/  FMUL.FTZ R35, R135, R40 ;  /* 0x0000002887237220 */ /* 0x000fc80000410000 */
[----:B------:R-:W-:Y:S02]  /*1df0*/  @P0 FADD.FTZ R35, R7, R35 ;  /* 0x0000002307230221 */ /* 0x000fe40000010000 */
.L_x_23618:
[----:B------:R-:W-:Y:S05]  /*1e00*/  BSYNC B0 ;  /* 0x0000000000007941 */ /* 0x000fea0003800000 */
.L_x_23617:
[----:B------:R-:W-:Y:S01]  /*1e10*/  @P5 IADD3 R142, R144, 0x600, RZ ;  /* 0x00000600908e5810 */ /* 0x000fe20007ffe0ff */
[----:B------:R0:W-:Y:S04]  /*1e20*/  STG.E.128 [R36.64], R32 ;  /* 0x0000002024007986 */ /* 0x0001e8000c101d04 */
[-C--:B------:R-:W-:Y:S01]  /*1e30*/  @P5 IMAD.WIDE.U32 R142, R142, R141.reuse, c[0x0][0x170] ;  /* 0x00005c008e8e5625 */ /* 0x080fe200078e008d */
[----:B------:R-:W0:Y:S04]  /*1e40*/  @P0 LDG.E.128 R4, [R38.64] ;  /* 0x0000000426040981 */ /* 0x000e28000c1e1d00 */
        /* <DEDUP_REMOVED lines=13> */
[----:B0-----:R-:W-:Y:S02]  /*1f20*/  @!P6 FSEL R37, R5, RZ, P1 ;  /* 0x000000ff0525e208 */ /* 0x001fe40000800000 */
[----:B------:R-:W-:Y:S02]  /*1f30*/  @!P6 FSEL R38, R6, RZ, P2 ;  /* 0x000000ff0626e208 */ /* 0x000fe40001000000 */
[----:B------:R-:W-:Y:S02]  /*1f40*/  @!P6 FSEL R39, R7, RZ, P4 ;  /* 0x000000ff0727e208 */ /* 0x000fe40002000000 */
[----:B------:R-:W-:Y:S01]  /*1f50*/  @!P6 FSEL R36, R4, RZ, P3 ;  /* 0x000000ff0424e208 */ /* 0x000fe20001800000 */
[----:B------:R-:W-:Y:S05]  /*1f60*/  @!P6 BRA `(.L_x_23620) ;  /* 0x000000300000e947 */ /* 0x000fea0003800000 */
[----:B-1---5:R-:W-:-:S04]  /*1f70*/  FMUL.FTZ R143, R8, c[0x0][0x1ec] ;  /* 0x00007b00088f7a20 */ /* 0x022fc80000410000 */
[----:B------:R-:W-:-:S04]  /*1f80*/  FMUL.FTZ R36, R86, R143 ;  /* 0x0000008f56247220 */ /* 0x000fc80000410000 */
[----:B------:R-:W-:Y:S02]  /*1f90*/  @P0 FADD.FTZ R36, R4, R36 ;  /* 0x0000002404240221 */ /* 0x000fe40000010000 */
.L_x_23620:
[----:B-1----:R-:W-:Y:S05]  /*1fa0*/  BSYNC B0 ;  /* 0x0000000000007941 */ /* 0x002fea0003800000 */
.L_x_23619:
[----:B------:R-:W-:Y:S01]  /*1fb0*/  BSSY B0, `(.L_x_23621) ;  /* 0x0000005000007945 */ /* 0x000fe20003800000 */
[----:B------:R-:W-:Y:S05]  /*1fc0*/  @!P6 BRA `(.L_x_23622) ;  /* 0x000000300000e947 */ /* 0x000fea0003800000 */
[----:B-----5:R-:W-:-:S04]  /*1fd0*/  FMUL.FTZ R37, R9, c[0x0][0x1ec] ;  /* 0x00007b0009257a20 */ /* 0x020fc80000410000 */
[----:B------:R-:W-:-:S04]  /*1fe0*/  FMUL.FTZ R37, R136, R37 ;  /* 0x0000002588257220 */ /* 0x000fc80000410000 */
[----:B------:R-:W-:Y:S02]  /*1ff0*/  @P0 FADD.FTZ R37, R5, R37 ;  /* 0x0000002505250221 */ /* 0x000fe40000010000 */
.L_x_23622:
[----:B------:R-:W-:Y:S05]  /*2000*/  BSYNC B0 ;  /* 0x0000000000007941 */ /* 0x000fea0003800000 */
.L_x_23621:
[----:B------:R-:W-:Y:S01]  /*2010*/  BSSY B0, `(.L_x_23623) ;  /* 0x0000005000007945 */ /* 0x000fe20003800000 */
[----:B------:R-:W-:Y:S05]  /*2020*/  @!P6 BRA `(.L_x_23624) ;  /* 0x000000300000e947 */ /* 0x000fea0003800000 */
[----:B-----5:R-:W-:-:S04]  /*2030*/  FMUL.FTZ R38, R10, c[0x0][0x1ec] ;  /* 0x00007b000a267a20 */ /* 0x020fc80000410000 */
[----:B------:R-:W-:-:S04]  /*2040*/  FMUL.FTZ R38, R87, R38 ;  /* 0x0000002657267220 */ /* 0x000fc80000410000 */
[----:B------:R-:W-:Y:S02]  /*2050*/  @P0 FADD.FTZ R38, R6, R38 ;  /* 0x0000002606260221 */ /* 0x000fe40000010000 */
.L_x_23624:
[----:B------:R-:W-:Y:S05]  /*2060*/  BSYNC B0 ;  /* 0x0000000000007941 */ /* 0x000fea0003800000 */
.L_x_23623:
[----:B------:R-:W-:Y:S01]  /*2070*/  BSSY B0, `(.L_x_23625) ;  /* 0x0000005000007945 */ /* 0x000fe20003800000 */
[----:B------:R-:W-:Y:S05]  /*2080*/  @!P6 BRA `(.L_x_23626) ;  /* 0x000000300000e947 */ /* 0x000fea0003800000 */
[----:B-----5:R-:W-:-:S04]  /*2090*/  FMUL.FTZ R142, R11, c[0x0][0x1ec] ;  /* 0x00007b000b8e7a20 */ /* 0x020fc80000410000 */
[----:B------:R-:W-:-:S04]  /*20a0*/  FMUL.FTZ R39, R137, R142 ;  /* 0x0000008e89277220 */ /* 0x000fc80000410000 */
[----:B------:R-:W-:Y:S02]  /*20b0*/  @P0 FADD.FTZ R39, R7, R39 ;  /* 0x0000002707270221 */ /* 0x000fe40000010000 */
.L_x_23626:
[----:B------:R-:W-:Y:S05]  /*20c0*/  BSYNC B0 ;  /* 0x0000000000007941 */ /* 0x000fea0003800000 */
.L_x_23625:
[----:B------:R-:W-:Y:S01]  /*20d0*/  @P5 IADD3 R142, R144, 0x700, RZ ;  /* 0x00000700908e5810 */ /* 0x000fe20007ffe0ff */
[----:B------:R0:W-:Y:S04]  /*20e0*/  STG.E.128 [R40.64], R36 ;  /* 0x0000002428007986 */ /* 0x0001e8000c101d04 */
[----:B------:R-:W-:Y:S01]  /*20f0*/  @P5 IMAD.WIDE.U32 R142, R142, R141, c[0x0][0x170] ;  /* 0x00005c008e8e5625 */ /* 0x000fe200078e008d */
[----:B------:R-:W0:Y:S04]  /*2100*/  @P0 LDG.E.128 R4, [R42.64] ;  /* 0x000000042a040981 */ /* 0x000e28000c1e1d00 */
        /* <DEDUP_REMOVED lines=18> */
.L_x_23628:
[----:B-1----:R-:W-:Y:S05]  /*2230*/  BSYNC B0 ;  /* 0x0000000000007941 */ /* 0x002fea0003800000 */
.L_x_23627:
[----:B------:R-:W-:Y:S01]  /*2240*/  BSSY B0, `(.L_x_23629) ;  /* 0x0000005000007945 */ /* 0x000fe20003800000 */
[----:B------:R-:W-:Y:S05]  /*2250*/  @!P6 BRA `(.L_x_23630) ;  /* 0x000000300000e947 */ /* 0x000fea0003800000 */
[----:B-----5:R-:W-:-:S04]  /*2260*/  FMUL.FTZ R41, R9, c[0x0][0x1ec] ;  /* 0x00007b0009297a20 */ /* 0x020fc80000410000 */
[----:B------:R-:W-:-:S04]  /*2270*/  FMUL.FTZ R41, R138, R41 ;  /* 0x000000298a297220 */ /* 0x000fc80000410000 */
[----:B------:R-:W-:Y:S02]  /*2280*/  @P0 FADD.FTZ R41, R5, R41 ;  /* 0x0000002905290221 */ /* 0x000fe40000010000 */
.L_x_23630:
[----:B------:R-:W-:Y:S05]  /*2290*/  BSYNC B0 ;  /* 0x0000000000007941 */ /* 0x000fea0003800000 */
.L_x_23629:
[----:B------:R-:W-:Y:S01]  /*22a0*/  BSSY B0, `(.L_x_23631) ;  /* 0x0000005000007945 */ /* 0x000fe20003800000 */
[----:B------:R-:W-:Y:S05]  /*22b0*/  @!P6 BRA `(.L_x_23632) ;  /* 0x000000300000e947 */ /* 0x000fea0003800000 */
[----:B-----5:R-:W-:-:S04]  /*22c0*/  FMUL.FTZ R42, R10, c[0x0][0x1ec] ;  /* 0x00007b000a2a7a20 */ /* 0x020fc80000410000 */
[----:B------:R-:W-:-:S04]  /*22d0*/  FMUL.FTZ R42, R89, R42 ;  /* 0x0000002a592a7220 */ /* 0x000fc80000410000 */
[----:B------:R-:W-:Y:S02]  /*22e0*/  @P0 FADD.FTZ R42, R6, R42 ;  /* 0x0000002a062a0221 */ /* 0x000fe40000010000 */
.L_x_23632:
[----:B------:R-:W-:Y:S05]  /*22f0*/  BSYNC B0 ;  /* 0x0000000000007941 */ /* 0x000fea0003800000 */
.L_x_23631:
[----:B------:R-:W-:Y:S01]  /*2300*/  BSSY B0, `(.L_x_23633) ;  /* 0x0000005000007945 */ /* 0x000fe20003800000 */
[----:B------:R-:W-:Y:S05]  /*2310*/  @!P6 BRA `(.L_x_23634) ;  /* 0x000000300000e947 */ /* 0x000fea0003800000 */
[----:B-----5:R-:W-:-:S04]  /*2320*/  FMUL.FTZ R142, R11, c[0x0][0x1ec] ;  /* 0x00007b000b8e7a20 */ /* 0x020fc80000410000 */
[----:B------:R-:W-:-:S04]  /*2330*/  FMUL.FTZ R43, R139, R142 ;  /* 0x0000008e8b2b7220 */ /* 0x000fc80000410000 */
[----:B------:R-:W-:Y:S02]  /*2340*/  @P0 FADD.FTZ R43, R7, R43 ;  /* 0x0000002b072b0221 */ /* 0x000fe40000010000 */
.L_x_23634:
[----:B------:R-:W-:Y:S05]  /*2350*/  BSYNC B0 ;  /* 0x0000000000007941 */ /* 0x000fea0003800000 */
.L_x_23633:
[----:B------:R-:W-:Y:S01]  /*2360*/  FADD.FTZ R142, RZ, R12 ;  /* 0x0000000cff8e7221 */ /* 0x000fe20000010000 */
        /* <DEDUP_REMOVED lines=25> */
[----:B------:R-:W-:Y:S02]  /*2500*/  FADD.FTZ R142, R145, R36 ;  /* 0x00000024918e7221 */ /* 0x000fe40000010000 */
[----:B------:R-:W-:-:S04]  /*2510*/  IMAD.WIDE.U32 R144, R148, R141, c[0x0][0x188] ;  /* 0x0000620094907625 */ /* 0x000fc800078e008d */
[----:B------:R-:W-:Y:S01]  /*2520*/  FADD.FTZ R147, R142, R37 ;  /* 0x000000258e937221 */ /* 0x000fe20000010000 */
[----:B------:R1:W-:Y:S03]  /*2530*/  STG.E.128 [R144.64], R40 ;  /* 0x0000002890007986 */ /* 0x0003e6000c101d04 */
[----:B------:R-:W-:-:S04]  /*2540*/  FADD.FTZ R142, R147, R38 ;  /* 0x00000026938e7221 */ /* 0x000fc80000010000 */
[----:B------:R-:W-:-:S04]  /*2550*/  FADD.FTZ R141, R142, R39 ;  /* 0x000000278e8d7221 */ /* 0x000fc80000010000 */
[----:B------:R-:W-:Y:S01]  /*2560*/  FADD.FTZ R142, R141, R40 ;  /* 0x000000288d8e7221 */ /* 0x000fe20000010000 */
[----:B0-----:R-:W-:Y:S02]  /*2570*/  SHF.R.U32.HI R146, RZ, 0x5, R143 ;  /* 0x00000005ff927819 */ /* 0x001fe4000001168f */
[----:B------:R-:W-:Y:S01]  /*2580*/  LOP3.LUT P0, RZ, R143, 0x1f, RZ, 0xc0, !PT ;  /* 0x0000001f8fff7812 */ /* 0x000fe2000780c0ff */
[----:B------:R-:W-:Y:S01]  /*2590*/  FADD.FTZ R141, R142, R41 ;  /* 0x000000298e8d7221 */ /* 0x000fe20000010000 */
[----:B------:R-:W-:-:S03]  /*25a0*/  LOP3.LUT R146, R146, 0x7fffff8, RZ, 0xc0, !PT ;  /* 0x07fffff892927812 */ /* 0x000fc600078ec0ff */
[----:B------:R-:W-:Y:S01]  /*25b0*/  FADD.FTZ R142, R141, R42 ;  /* 0x0000002a8d8e7221 */ /* 0x000fe20000010000 */
[----:B------:R-:W-:Y:S02]  /*25c0*/  SHF.R.S32.HI R141, RZ, 0x1f, R90 ;  /* 0x0000001fff8d7819 */ /* 0x000fe4000001145a */
[----:B------:R-:W-:Y:S01]  /*25d0*/  @!P1 IADD3 R146, R146, 0x8, RZ ;  /* 0x0000000892929810 */ /* 0x000fe20007ffe0ff */
[----:B------:R-:W-:Y:S01]  /*25e0*/  FADD.FTZ R150, R142, R43 ;  /* 0x0000002b8e967221 */ /* 0x000fe20000010000 */
[----:B------:R-:W-:Y:S05]  /*25f0*/  BRA.DIV ~URZ, `(.L_x_23635) ;  /* 0x000013027f007947 */ /* 0x000fea000b800000 */
[----:B-1----:R0:W1:Y:S02]  /*2600*/  SHFL.BFLY PT, R142, R150, 0x1, 0x1f ;  /* 0x0c201f00968e7f89 */ /* 0x00206400000e0000 */
.L_x_23641:
        /* <DEDUP_REMOVED lines=84> */
.L_x_23642:
        /* <DEDUP_REMOVED lines=19> */
[----:B-1----:R-:W-:Y:S02]  /*2c80*/  IADD3 R148, R145, R144, RZ ;  /* 0x0000009091947210 */ /* 0x002fe40007ffe0ff */
[----:B------:R-:W-:Y:S03]  /*2c90*/  I2F R152, R145 ;  /* 0x0000009100987306 */ /* 0x000fe60000201400 */
[----:B------:R-:W-:Y:S05]  /*2ca0*/  SHFL.DOWN PT, R155, R148, 0x2, 0x1f ;  /* 0x08401f00949b7f89 */ /* 0x000fea00000e0000 */
[----:B------:R-:W1:Y:S08]  /*2cb0*/  I2F R149, R148 ;  /* 0x0000009400957306 */ /* 0x000e700000201400 */
[----:B01----:R-:W0:Y:S01]  /*2cc0*/  MUFU.RCP R150, R149 ;  /* 0x0000009500967308 */ /* 0x003e220000001000 */
[----:B--2---:R-:W1:Y:S04]  /*2cd0*/  SHFL.DOWN PT, R147, R142, 0x4, 0x1f ;  /* 0x08801f008e937f89 */ /* 0x004e6800000e0000 */
[----:B------:R-:W2:Y:S01]  /*2ce0*/  SHFL.DOWN PT, R146, R143, 0x4, 0x1f ;  /* 0x08801f008f927f89 */ /* 0x000ea200000e0000 */
[----:B-1----:R-:W-:-:S02]  /*2cf0*/  FMUL.FTZ R153, R147, R152 ;  /* 0x0000009893997220 */ /* 0x002fc40000410000 */
[----:B------:R-:W-:Y:S02]  /*2d00*/  FADD.FTZ R147, -R147, R142 ;  /* 0x0000008e93937221 */ /* 0x000fe40000010100 */
[----:B------:R-:W-:Y:S02]  /*2d10*/  FFMA.FTZ R153, R151, R142, R153 ;  /* 0x0000008e97997223 */ /* 0x000fe40000010099 */
[----:B------:R-:W-:Y:S02]  /*2d20*/  FMUL.FTZ R147, R147, R147 ;  /* 0x0000009393937220 */ /* 0x000fe40000410000 */
[----:B0-----:R-:W-:Y:S02]  /*2d30*/  FMUL.FTZ R142, R150, R153 ;  /* 0x00000099968e7220 */ /* 0x001fe40000410000 */
[----:B------:R-:W-:Y:S02]  /*2d40*/  FMUL.FTZ R147, R147, R151 ;  /* 0x0000009793937220 */ /* 0x000fe40000410000 */
[----:B--2---:R-:W-:Y:S01]  /*2d50*/  FADD.FTZ R145, R146, R143 ;  /* 0x0000008f92917221 */ /* 0x004fe20000010000 */
[----:B------:R-:W0:Y:S01]  /*2d60*/  SHFL.DOWN PT, R151, R142, 0x2, 0x1f ;  /* 0x08401f008e977f89 */ /* 0x000e2200000e0000 */
[----:B------:R-:W-:Y:S01]  /*2d70*/  FMUL.FTZ R147, R147, R152 ;  /* 0x0000009893937220 */ /* 0x000fe20000410000 */
[----:B------:R-:W-:-:S02]  /*2d80*/  IADD3 R152, R148, R155, RZ ;  /* 0x0000009b94987210 */ /* 0x000fc40007ffe0ff */
[----:B------:R-:W1:Y:S01]  /*2d90*/  I2F R155, R155 ;  /* 0x0000009b009b7306 */ /* 0x000e620000201400 */
[----:B------:R-:W-:Y:S02]  /*2da0*/  FFMA.FTZ R145, R150, R147, R145 ;  /* 0x0000009396917223 */ /* 0x000fe40000010091 */
[----:B------:R-:W2:Y:S04]  /*2db0*/  SHFL.DOWN PT, R153, R152, 0x1, 0x1f ;  /* 0x08201f0098997f89 */ /* 0x000ea800000e0000 */
[----:B------:R-:W3:Y:S01]  /*2dc0*/  SHFL.DOWN PT, R144, R145, 0x2, 0x1f ;  /* 0x08401f0091907f89 */ /* 0x000ee200000e0000 */
[----:B------:R-:W4:Y:S01]  /*2dd0*/  I2F R143, R152 ;  /* 0x00000098008f7306 */ /* 0x000f220000201400 */
[----:B0-----:R-:W-:Y:S02]  /*2de0*/  FADD.FTZ R147, R142, -R151 ;  /* 0x800000978e937221 */ /* 0x001fe40000010000 */
[----:B-1----:R-:W-:-:S05]  /*2df0*/  FMUL.FTZ R151, R151, R155 ;  /* 0x0000009b97977220 */ /* 0x002fca0000410000 */
[----:B----4-:R-:W0:Y:S01]  /*2e00*/  MUFU.RCP R146, R143 ;  /* 0x0000008f00927308 */ /* 0x010e220000001000 */
[----:B------:R-:W-:Y:S02]  /*2e10*/  FMUL.FTZ R148, R147, R147 ;  /* 0x0000009393947220 */ /* 0x000fe40000410000 */
[C---:B------:R-:W-:Y:S02]  /*2e20*/  FFMA.FTZ R151, R149.reuse, R142, R151 ;  /* 0x0000008e95977223 */ /* 0x040fe40000010097 */
[----:B------:R-:W-:Y:S01]  /*2e30*/  FMUL.FTZ R148, R149, R148 ;  /* 0x0000009495947220 */ /* 0x000fe20000410000 */
[----:B--2---:R-:W-:Y:S01]  /*2e40*/  IADD3 R149, R152, R153, RZ ;  /* 0x0000009998957210 */ /* 0x004fe20007ffe0ff */
[----:B---3--:R-:W-:Y:S01]  /*2e50*/  FADD.FTZ R147, R145, R144 ;  /* 0x0000009091937221 */ /* 0x008fe20000010000 */
[----:B------:R-:W-:Y:S01]  /*2e60*/  I2F R153, R153 ;  /* 0x0000009900997306 */ /* 0x000fe20000201400 */
[----:B------:R-:W-:Y:S02]  /*2e70*/  FMUL.FTZ R148, R148, R155 ;  /* 0x0000009b94947220 */ /* 0x000fe40000410000 */
[----:B0-----:R-:W-:-:S05]  /*2e80*/  FMUL.FTZ R142, R146, R151 ;  /* 0x00000097928e7220 */ /* 0x001fca0000410000 */
        /* <DEDUP_REMOVED lines=8> */
[C---:B------:R-:W-:Y:S01]  /*2f10*/  FFMA.FTZ R145, R143.reuse, R142, R145 ;  /* 0x0000008e8f917223 */ /* 0x040fe20000010091 */
[----:B------:R-:W-:Y:S01]  /*2f20*/  SHF.R.U32.HI R142, RZ, 0x5, R154 ;  /* 0x00000005ff8e7819 */ /* 0x000fe2000001169a */
[----:B------:R-:W-:Y:S02]  /*2f30*/  FMUL.FTZ R148, R143, R148 ;  /* 0x000000948f947220 */ /* 0x000fe40000410000 */
[----:B0-----:R-:W-:Y:S02]  /*2f40*/  FMUL.FTZ R145, R146, R145 ;  /* 0x0000009192917220 */ /* 0x001fe40000410000 */
[----:B--2---:R-:W-:Y:S01]  /*2f50*/  FADD.FTZ R143, R147, R144 ;  /* 0x00000090938f7221 */ /* 0x004fe20000010000 */
[----:B------:R-:W-:Y:S01]  /*2f60*/  LOP3.LUT R147, R142, 0x7, RZ, 0xc0, !PT ;  /* 0x000000078e937812 */ /* 0x000fe200078ec0ff */
[----:B------:R-:W-:Y:S01]  /*2f70*/  FMUL.FTZ R148, R148, R153 ;  /* 0x0000009994947220 */ /* 0x000fe20000410000 */
[----:B------:R-:W0:Y:S01]  /*2f80*/  SHFL.IDX PT, R151, R145, RZ, 0x1f ;  /* 0x00001fff91977589 */ /* 0x000e2200000e0000 */
[----:B------:R-:W-:-:S02]  /*2f90*/  MOV R144, c[0x0][0x1e0] ;  /* 0x0000780000907a02 */ /* 0x000fc40000000f00 */
[----:B------:R-:W-:Y:S01]  /*2fa0*/  FFMA.FTZ R143, R146, R148, R143 ;  /* 0x00000094928f7223 */ /* 0x000fe2000001008f */
[----:B------:R-:W-:-:S05]  /*2fb0*/  LOP3.LUT P0, RZ, R147, 0x1f, R154, 0xf8, !PT ;  /* 0x0000001f93ff7812 */ /* 0x000fca000780f89a */
        /* <DEDUP_REMOVED lines=15> */
[----:B------:R-:W-:Y:S02]  /*30b0*/  FSEL R141, R151, RZ, !P1 ;  /* 0x000000ff978d7208 */ /* 0x000fe40004800000 */
[----:B------:R-:W-:Y:S01]  /*30c0*/  MOV R157, 0x10 ;  /* 0x00000010009d7802 */ /* 0x000fe20000000f00 */
[----:B------:R-:W-:Y:S02]  /*30d0*/  IMAD R140, R140, c[0x0][0x168], RZ ;  /* 0x00005a008c8c7a24 */ /* 0x000fe400078e02ff */
[C---:B------:R-:W-:Y:S02]  /*30e0*/  FADD.FTZ R142, -R141.reuse, R13 ;  /* 0x0000000d8d8e7221 */ /* 0x040fe40000010100 */
[C---:B------:R-:W-:Y:S01]  /*30f0*/  FADD.FTZ R38, -R141.reuse, R38 ;  /* 0x000000268d267221 */ /* 0x040fe20000010100 */
[----:B------:R-:W-:Y:S01]  /*3100*/  SHF.R.S32.HI R13, RZ, 0x1f, R140 ;  /* 0x0000001fff0d7819 */ /* 0x000fe2000001148c */
[----:B------:R-:W-:-:S02]  /*3110*/  FADD.FTZ R143, -R141, R21 ;  /* 0x000000158d8f7221 */ /* 0x000fc40000010100 */
[----:B------:R-:W-:Y:S01]  /*3120*/  FADD.FTZ R34, -R141, R34 ;  /* 0x000000228d227221 */ /* 0x000fe20000010100 */
[----:B------:R-:W-:Y:S01]  /*3130*/  LEA.HI R13, R13, R140, RZ, 0x2 ;  /* 0x0000008c0d0d7211 */ /* 0x000fe200078f10ff */
[----:B------:R-:W-:Y:S02]  /*3140*/  FMUL.FTZ R149, R155, R38 ;  /* 0x000000269b957220 */ /* 0x000fe40000410000 */
[----:B------:R-:W-:Y:S01]  /*3150*/  FADD.FTZ R12, -R141, R12 ;  /* 0x0000000c8d0c7221 */ /* 0x000fe20000010100 */
[----:B------:R-:W-:Y:S01]  /*3160*/  LEA.HI.SX32 R38, R13, R0, 0x1e ;  /* 0x000000000d267211 */ /* 0x000fe200078ff2ff */
        /* <DEDUP_REMOVED lines=28> */
[C---:B------:R-:W-:Y:S01]  /*3330*/  FMUL.FTZ R141, R155.reuse, R34 ;  /* 0x000000229b8d7220 */ /* 0x040fe20000410000 */
[----:B------:R-:W-:Y:S01]  /*3340*/  IADD3 R34, R38, 0x100, RZ ;  /* 0x0000010026227810 */ /* 0x000fe20007ffe0ff */
[C---:B------:R-:W-:Y:S02]  /*3350*/  FMUL.FTZ R12, R155.reuse, R12 ;  /* 0x0000000c9b0c7220 */ /* 0x040fe40000410000 */
[C---:B------:R-:W-:Y:S02]  /*3360*/  FMUL.FTZ R21, R155.reuse, R142 ;  /* 0x0000008e9b157220 */ /* 0x040fe40000410000 */
[C---:B------:R-:W-:Y:S02]  /*3370*/  FMUL.FTZ R14, R155.reuse, R14 ;  /* 0x0000000e9b0e7220 */ /* 0x040fe40000410000 */
[----:B------:R-:W-:-:S02]  /*3380*/  FMUL.FTZ R15, R155, R15 ;  /* 0x0000000f9b0f7220 */ /* 0x000fc40000410000 */
[C---:B------:R-:W-:Y:S01]  /*3390*/  FMUL.FTZ R143, R155.reuse, R36 ;  /* 0x000000249b8f7220 */ /* 0x040fe20000410000 */
[----:B------:R-:W-:Y:S01]  /*33a0*/  IADD3 R36, R38, 0x200, RZ ;  /* 0x0000020026247810 */ /* 0x000fe20007ffe0ff */
        /* <DEDUP_REMOVED lines=18> */
[----:B------:R-:W-:-:S04]  /*34d0*/  IMAD.WIDE.U32 R32, R38, R157, c[0x0][0x208] ;  /* 0x0000820026207625 */ /* 0x000fc800078e009d */
[----:B------:R-:W-:Y:S01]  /*34e0*/  FMUL.FTZ R148, R155, R37 ;  /* 0x000000259b947220 */ /* 0x000fe20000410000 */
        /* <DEDUP_REMOVED lines=9> */
[----:B------:R-:W-:Y:S01]  /*3580*/  FFMA.FTZ R29, R112, R29, R95 ;  /* 0x0000001d701d7223 */ /* 0x000fe2000001005f */
[----:B0-----:R-:W-:Y:S01]  /*3590*/  IADD3 R32, R38, 0x300, RZ ;  /* 0x0000030026207810 */ /* 0x001fe20007ffe0ff */
[----:B------:R-:W-:Y:S02]  /*35a0*/  FFMA.FTZ R28, R63, R28, R46 ;  /* 0x0000001c3f1c7223 */ /* 0x000fe4000001002e */
[----:B------:R-:W-:-:S04]  /*35b0*/  IMAD.WIDE.U32 R36, R36, R157, c[0x0][0x208] ;  /* 0x0000820024247625 */ /* 0x000fc800078e009d */
[C---:B------:R-:W-:Y:S01]  /*35c0*/  FMUL.FTZ R144, R155.reuse, R144 ;  /* 0x000000909b907220 */ /* 0x040fe20000410000 */
[----:B------:R0:W-:Y:S01]  /*35d0*/  STG.E.128 [R36.64], R28 ;  /* 0x0000001c24007986 */ /* 0x0001e2000c101d04 */
[C---:B------:R-:W-:Y:S02]  /*35e0*/  FMUL.FTZ R145, R155.reuse, R145 ;  /* 0x000000919b917220 */ /* 0x040fe40000410000 */
[C---:B------:R-:W-:Y:S02]  /*35f0*/  FMUL.FTZ R146, R155.reuse, R146 ;  /* 0x000000929b927220 */ /* 0x040fe40000410000 */
[----:B------:R-:W-:Y:S01]  /*3600*/  FMUL.FTZ R147, R155, R147 ;  /* 0x000000939b937220 */ /* 0x000fe20000410000 */
[C---:B-1----:R-:W-:Y:S01]  /*3610*/  IADD3 R34, R38.reuse, 0x400, RZ ;  /* 0x0000040026227810 */ /* 0x042fe20007ffe0ff */
[----:B------:R-:W-:Y:S01]  /*3620*/  FFMA.FTZ R12, R65, R39, R48 ;  /* 0x00000027410c7223 */ /* 0x000fe20000010030 */
[----:B------:R-:W-:Y:S01]  /*3630*/  IADD3 R39, R38, 0x600, RZ ;  /* 0x0000060026277810 */ /* 0x000fe20007ffe0ff */
[----:B------:R-:W-:Y:S01]  /*3640*/  FFMA.FTZ R13, R114, R40, R97 ;  /* 0x00000028720d7223 */ /* 0x000fe20000010061 */
[----:B------:R-:W-:Y:S01]  /*3650*/  IADD3 R40, R38, 0x700, RZ ;  /* 0x0000070026287810 */ /* 0x000fe20007ffe0ff */
[----:B------:R-:W-:-:S02]  /*3660*/  FMUL.FTZ R150, R155, R150 ;  /* 0x000000969b967220 */ /* 0x000fc40000410000 */
[C---:B------:R-:W-:Y:S02]  /*3670*/  FMUL.FTZ R151, R155.reuse, R151 ;  /* 0x000000979b977220 */ /* 0x040fe40000410000 */
[C---:B------:R-:W-:Y:S02]  /*3680*/  FMUL.FTZ R152, R155.reuse, R152 ;  /* 0x000000989b987220 */ /* 0x040fe40000410000 */
[C---:B------:R-:W-:Y:S01]  /*3690*/  FMUL.FTZ R153, R155.reuse, R153 ;  /* 0x000000999b997220 */ /* 0x040fe20000410000 */
[----:B0-----:R-:W-:Y:S01]  /*36a0*/  IADD3 R36, R38, 0x500, RZ ;  /* 0x0000050026247810 */ /* 0x001fe20007ffe0ff */
[----:B------:R-:W-:Y:S02]  /*36b0*/  FMUL.FTZ R154, R155, R154 ;  /* 0x0000009a9b9a7220 */ /* 0x000fe40000410000 */
[----:B------:R-:W-:Y:S02]  /*36c0*/  FFMA.FTZ R15, R115, R42, R98 ;  /* 0x0000002a730f7223 */ /* 0x000fe40000010062 */
[----:B------:R-:W-:-:S02]  /*36d0*/  FFMA.FTZ R14, R64, R41, R49 ;  /* 0x00000029400e7223 */ /* 0x000fc40000010031 */
[----:B------:R-:W-:-:S04]  /*36e0*/  IMAD.WIDE.U32 R32, R32, R157, c[0x0][0x208] ;  /* 0x0000820020207625 */ /* 0x000fc800078e009d */
[----:B------:R-:W-:Y:S01]  /*36f0*/  FFMA.FTZ R19, R117, R147, R100 ;  /* 0x0000009375137223 */ /* 0x000fe20000010064 */
[----:B------:R0:W-:Y:S01]  /*3700*/  STG.E.128 [R32.64], R12 ;  /* 0x0000000c20007986 */ /* 0x0001e2000c101d04 */
        /* <DEDUP_REMOVED lines=21> */
[----:B------:R-:W-:-:S05]  /*3860*/  IMAD.WIDE.U32 R40, R40, R157, c[0x0][0x208] ;  /* 0x0000820028287625 */ /* 0x000fca00078e009d */
[----:B------:R0:W-:Y:S02]  /*3870*/  STG.E.128 [R40.64], R28 ;  /* 0x0000001c28007986 */ /* 0x0001e4000c101d04 */
.L_x_23638:
[----:B-1----:R-:W-:Y:S05]  /*3880*/  BSYNC B0 ;  /* 0x0000000000007941 */ /* 0x002fea0003800000 */
.L_x_23637:
[----:B------:R-:W-:Y:S02]  /*3890*/  IADD3 R90, R90, c[0x0][0x160], RZ ;  /* 0x000058005a5a7a10 */ /* 0x000fe40007ffe0ff */
[----:B------:R-:W-:Y:S02]  /*38a0*/  LOP3.LUT P1, RZ, R107, 0xff, RZ, 0xc0, !PT ;  /* 0x000000ff6bff7812 */ /* 0x000fe4000782c0ff */
[----:B------:R-:W-:Y:S02]  /*38b0*/  ISETP.GE.AND P0, PT, R90, c[0x0][0x164], PT ;  /* 0x000059005a007a0c */ /* 0x000fe40003f06270 */
[----:B------:R-:W-:-:S11]  /*38c0*/  SEL R107, RZ, 0x1, P1 ;  /* 0x00000001ff6b7807 */ /* 0x000fd60000800000 */
[----:B0----5:R-:W-:Y:S01]  /*38d0*/  @P0 CALL.REL.NOINC `(.L_x_23639) ;  /* 0x0000001000000944 */ /* 0x021fe20003c00000 */
[----:B------:R-:W-:Y:S05]  /*38e0*/  BRA `(.L_x_23640) ;  /* 0xffffd35000007947 */ /* 0x000fea000383ffff */
.L_x_23639:
[----:B------:R-:W-:Y:S05]  /*38f0*/  EXIT ;  /* 0x000000000000794d */ /* 0x000fea0003800000 */
.L_x_23635:
[----:B-1----:R-:W-:Y:S01]  /*3900*/  HFMA2.MMA R149, -RZ, RZ, 0, 5.9604644775390625e-08 ;  /* 0x00000001ff957435 */ /* 0x002fe200000001ff */
[----:B------:R-:W-:Y:S02]  /*3910*/  MOV R147, 0x1f ;  /* 0x0000001f00937802 */ /* 0x000fe40000000f00 */
[----:B------:R-:W-:Y:S02]  /*3920*/  MOV R148, 0xffffffff ;  /* 0xffffffff00947802 */ /* 0x000fe40000000f00 */
[----:B------:R-:W-:Y:S02]  /*3930*/  MOV R144, 0x3950 ;  /* 0x0000395000907802 */ /* 0x000fe40000000f00 */
[----:B-----5:R-:W-:Y:S05]  /*3940*/  CALL.REL.NOINC `($__internal_135_$__cuda_sm70_shflsync_bfly_p) ;  /* 0x0000079000007944 */ /* 0x020fea0003c00000 */
[----:B-1----:R-:W-:Y:S01]  /*3950*/  MOV R142, R149 ;  /* 0x00000095008e7202 */ /* 0x002fe20000000f00 */
[----:B0-----:R-:W-:Y:S05]  /*3960*/  BRA `(.L_x_23641) ;  /* 0xffffeca000007947 */ /* 0x001fea000383ffff */
.L_x_23636:
[----:B------:R-:W-:Y:S01]  /*3970*/  HFMA2.MMA R149, -RZ, RZ, 0, 1.1920928955078125e-07 ;  /* 0x00000002ff957435 */ /* 0x000fe200000001ff */
[----:B------:R-:W-:Y:S02]  /*3980*/  MOV R147, 0x1f ;  /* 0x0000001f00937802 */ /* 0x000fe40000000f00 */
[----:B------:R-:W-:Y:S02]  /*3990*/  MOV R148, 0xffffffff ;  /* 0xffffffff00947802 */ /* 0x000fe40000000f00 */
[----:B------:R-:W-:-:S02]  /*39a0*/  MOV R144, 0x39c0 ;  /* 0x000039c000907802 */ /* 0x000fc40000000f00 */
[----:B-----5:R-:W-:Y:S05]  /*39b0*/  CALL.REL.NOINC `($__internal_135_$__cuda_sm70_shflsync_bfly_p) ;  /* 0x0000072000007944 */ /* 0x020fea0003c00000 */
[----:B01----:R-:W-:Y:S01]  /*39c0*/  FADD.FTZ R150, R150, R149 ;  /* 0x0000009596967221 */ /* 0x003fe20000010000 */
[----:B------:R-:W-:Y:S01]  /*39d0*/  HFMA2.MMA R149, -RZ, RZ, 0, 2.384185791015625e-07 ;  /* 0x00000004ff957435 */ /* 0x000fe200000001ff */
[----:B------:R-:W-:-:S02]  /*39e0*/  MOV R147, 0x1f ;  /* 0x0000001f00937802 */ /* 0x000fc40000000f00 */
[----:B------:R-:W-:Y:S02]  /*39f0*/  MOV R148, 0xffffffff ;  /* 0xffffffff00947802 */ /* 0x000fe40000000f00 */
[----:B------:R-:W-:Y:S02]  /*3a00*/  MOV R144, 0x3a20 ;  /* 0x00003a2000907802 */ /* 0x000fe40000000f00 */
[----:B------:R-:W-:Y:S05]  /*3a10*/  CALL.REL.NOINC `($__internal_135_$__cuda_sm70_shflsync_bfly_p) ;  /* 0x000006c000007944 */ /* 0x000fea0003c00000 */
[----:B01----:R-:W-:Y:S01]  /*3a20*/  FADD.FTZ R150, R150, R149 ;  /* 0x0000009596967221 */ /* 0x003fe20000010000 */
[----:B------:R-:W-:Y:S01]  /*3a30*/  HFMA2.MMA R149, -RZ, RZ, 0, 4.76837158203125e-07 ;  /* 0x00000008ff957435 */ /* 0x000fe200000001ff */
[----:B------:R-:W-:Y:S02]  /*3a40*/  MOV R147, 0x1f ;  /* 0x0000001f00937802 */ /* 0x000fe40000000f00 */
[----:B------:R-:W-:Y:S02]  /*3a50*/  MOV R148, 0xffffffff ;  /* 0xffffffff00947802 */ /* 0x000fe40000000f00 */
[----:B------:R-:W-:Y:S02]  /*3a60*/  MOV R144, 0x3a80 ;  /* 0x00003a8000907802 */ /* 0x000fe40000000f00 */
[----:B------:R-:W-:Y:S05]  /*3a70*/  CALL.REL.NOINC `($__internal_135_$__cuda_sm70_shflsync_bfly_p) ;  /* 0x0000066000007944 */ /* 0x000fea0003c00000 */
[----:B01----:R-:W-:Y:S01]  /*3a80*/  FADD.FTZ R150, R150, R149 ;  /* 0x0000009596967221 */ /* 0x003fe20000010000 */
[----:B------:R-:W-:Y:S01]  /*3a90*/  HFMA2.MMA R149, -RZ, RZ, 0, 9.5367431640625e-07 ;  /* 0x00000010ff957435 */ /* 0x000fe200000001ff */
[----:B------:R-:W-:-:S02]  /*3aa0*/  MOV R147, 0x1f ;  /* 0x0000001f00937802 */ /* 0x000fc40000000f00 */
[----:B------:R-:W-:Y:S02]  /*3ab0*/  MOV R148, 0xffffffff ;  /* 0xffffffff00947802 */ /* 0x000fe40000000f00 */
[----:B------:R-:W-:Y:S02]  /*3ac0*/  MOV R144, 0x3ae0 ;  /* 0x00003ae000907802 */ /* 0x000fe40000000f00 */
[----:B------:R-:W-:Y:S05]  /*3ad0*/  CALL.REL.NOINC `($__internal_135_$__cuda_sm70_shflsync_bfly_p) ;  /* 0x0000060000007944 */ /* 0x000fea0003c00000 */
[----:B-1----:R-:W-:Y:S01]  /*3ae0*/  FADD.FTZ R142, R150, R149 ;  /* 0x00000095968e7221 */ /* 0x002fe20000010000 */
[----:B------:R-:W-:Y:S01]  /*3af0*/  HFMA2.MMA R149, -RZ, RZ, 0, 5.9604644775390625e-08 ;  /* 0x00000001ff957435 */ /* 0x000fe200000001ff */
[----:B0-----:R-:W-:Y:S02]  /*3b00*/  MOV R148, 0xffffffff ;  /* 0xffffffff00947802 */ /* 0x001fe40000000f00 */
        /* <DEDUP_REMOVED lines=67> */
[----:B------:R-:W-:Y:S05]  /*3f40*/  CALL.REL.NOINC `($__internal_135_$__cuda_sm70_shflsync_bfly_p) ;  /* 0x0000019000007944 */ /* 0x000fea0003c00000 */
[----:B01----:R-:W-:Y:S01]  /*3f50*/  FADD.FTZ R150, R150, R149 ;  /* 0x0000009596967221 */ /* 0x003fe20000010000 */
[----:B------:R-:W-:Y:S01]  /*3f60*/  HFMA2.MMA R149, -RZ, RZ, 0, 1.1920928955078125e-07 ;  /* 0x00000002ff957435 */ /* 0x000fe200000001ff */
[----:B------:R-:W-:Y:S02]  /*3f70*/  MOV R147, 0x1f ;  /* 0x0000001f00937802 */ /* 0x000fe40000000f00 */
[----:B------:R-:W-:Y:S02]  /*3f80*/  MOV R148, 0xffffffff ;  /* 0xffffffff00947802 */ /* 0x000fe40000000f00 */
[----:B------:R-:W-:Y:S02]  /*3f90*/  MOV R144, 0x3fb0 ;  /* 0x00003fb000907802 */ /* 0x000fe40000000f00 */
[----:B------:R-:W-:Y:S05]  /*3fa0*/  CALL.REL.NOINC `($__internal_135_$__cuda_sm70_shflsync_bfly_p) ;  /* 0x0000013000007944 */ /* 0x000fea0003c00000 */
[----:B01----:R-:W-:Y:S01]  /*3fb0*/  FADD.FTZ R150, R150, R149 ;  /* 0x0000009596967221 */ /* 0x003fe20000010000 */
[----:B------:R-:W-:Y:S01]  /*3fc0*/  HFMA2.MMA R149, -RZ, RZ, 0, 2.384185791015625e-07 ;  /* 0x00000004ff957435 */ /* 0x000fe200000001ff */
[----:B------:R-:W-:Y:S02]  /*3fd0*/  MOV R147, 0x1f ;  /* 0x0000001f00937802 */ /* 0x000fe40000000f00 */
[----:B------:R-:W-:-:S02]  /*3fe0*/  MOV R148, 0xffffffff ;  /* 0xffffffff00947802 */ /* 0x000fc40000000f00 */
        /* <DEDUP_REMOVED lines=10> */
[----:B------:R-:W-:Y:S02]  /*4090*/  MOV R147, 0x1f ;  /* 0x0000001f00937802 */ /* 0x000fe40000000f00 */
[----:B------:R-:W-:-:S02]  /*40a0*/  MOV R148, 0xffffffff ;  /* 0xffffffff00947802 */ /* 0x000fc40000000f00 */
[----:B------:R-:W-:Y:S02]  /*40b0*/  MOV R144, 0x40d0 ;  /* 0x000040d000907802 */ /* 0x000fe40000000f00 */
[----:B------:R-:W-:Y:S05]  /*40c0*/  CALL.REL.NOINC `($__internal_135_$__cuda_sm70_shflsync_bfly_p) ;  /* 0x0000001000007944 */ /* 0x000fea0003c00000 */
[----:B01----:R-:W-:Y:S05]  /*40d0*/  BRA `(.L_x_23642) ;  /* 0xffffea7000007947 */ /* 0x003fea000383ffff */
        .weak           $__internal_135_$__cuda_sm70_shflsync_bfly_p
        .type           $__internal_135_$__cuda_sm70_shflsync_bfly_p,@function
        .size           $__internal_135_$__cuda_sm70_shflsync_bfly_p,(.L_x_29199 - $__internal_135_$__cuda_sm70_shflsync_bfly_p)
$__internal_135_$__cuda_sm70_shflsync_bfly_p:
[----:B------:R-:W-:Y:S01]  /*40e0*/  HFMA2.MMA R145, -RZ, RZ, 0, 0 ;  /* 0x00000000ff917435 */ /* 0x000fe200000001ff */
[----:B------:R-:W-:Y:S04]  /*40f0*/  WARPSYNC R148 ;  /* 0x0000009400007348 */ /* 0x000fe80003800000 */
[----:B------:R0:W1:Y:S01]  /*4100*/  SHFL.BFLY PT, R149, R150, R149, R147 ;  /* 0x0c00009596957389 */ /* 0x00006200000e0093 */
[----:B------:R-:W-:Y:S05]  /*4110*/  RET.REL.NODEC R144 `(_ZN10layer_norm13ln_fwd_kernelINS_13Kernel_traitsI6__halfffffjLj8192ELj1ELj1ELj8ELj16ENS_18Kernel_traits_baseILj8192ES2_ffffjLj256EEEEELb0ELb1ELb1ELb1EEEvNS_9FwdParamsE) ;  /* 0xffffbee090007950 */ /* 0x000fea0003c3ffff */
.L_x_23643:
        /* <DEDUP_REMOVED lines=14> */
.L_x_29199:


//--------------------- .text._ZN10layer_norm13ln_fwd_kernelINS_13Kernel_traitsI6__halfffffjLj8192ELj1ELj1ELj8ELj16ENS_18Kernel_traits_baseILj8192ES2_ffffjLj256EEEEELb1ELb0ELb0ELb0EEEvNS_9FwdParamsE --------------------------
	.section	.text._ZN10layer_norm13ln_fwd_kernelINS_13Kernel_traitsI6__halfffffjLj8192ELj1ELj1ELj8ELj16ENS_18Kernel_traits_baseILj8192ES2_ffffjLj256EEEEELb1ELb0ELb0ELb0EEEvNS_9FwdParamsE,"ax",@progbits
	.sectioninfo	@"SHI_REGISTERS=138"
	.align	128
        .global         _ZN10layer_norm13ln_fwd_kernelINS_13Kernel_traitsI6__halfffffjLj8192ELj1ELj1ELj8ELj16ENS_18Kernel_traits_baseILj8192ES2_ffffjLj256EEEEELb1ELb0ELb0ELb0EEEvNS_9FwdParamsE
        .type           _ZN10layer_norm13ln_fwd_kernelINS_13Kernel_traitsI6__halfffffjLj8192ELj1ELj1ELj8ELj16ENS_18Kernel_traits_baseILj8192ES2_ffffjLj256EEEEELb1ELb0ELb0ELb0EEEvNS_9FwdParamsE,@function
        .size           _ZN10layer_norm13ln_fwd_kernelINS_13Kernel_traitsI6__halfffffjLj8192ELj1ELj1ELj8ELj16ENS_18Kernel_traits_baseILj8192ES2_ffffjLj256EEEEELb1ELb0ELb0ELb0EEEvNS_9FwdParamsE,(.L_x_29200 - _ZN10layer_norm13ln_fwd_kernelINS_13Kernel_traitsI6__halfffffjLj8192ELj1ELj1ELj8ELj16ENS_18Kernel_traits_baseILj8192ES2_ffffjLj256EEEEELb1ELb0ELb0ELb0EEEvNS_9FwdParamsE)
        .other          _ZN10layer_norm13ln_fwd_kernelINS_13Kernel_traitsI6__halfffffjLj8192ELj1ELj1ELj8ELj16ENS_18Kernel_traits_baseILj8192ES2_ffffjLj256EEEEELb1ELb0ELb0ELb0EEEvNS_9FwdParamsE,@"STO_CUDA_ENTRY STV_DEFAULT"
_ZN10layer_norm13ln_fwd_kernelINS_13Kernel_traitsI6__halfffffjLj8192ELj1ELj1ELj8ELj16ENS_18Kernel_traits_baseILj8192ES2_ffffjLj256EEEEELb1ELb0ELb0ELb0EEEvNS_9FwdParamsE:
.text._ZN10layer_norm13ln_fwd_kernelINS_13Kernel_traitsI6__halfffffjLj8192ELj1ELj1ELj8ELj16ENS_18Kernel_traits_baseILj8192ES2_ffffjLj256EEEEELb1ELb0ELb0ELb0EEEvNS_9FwdParamsE:
        /* <DEDUP_REMOVED lines=8> */
[----:B------:R-:W-:-:S08]  /*0080*/  IMAD.U32 R5, RZ, RZ, UR5 ;  /* 0x00000005ff057e24 */ /* 0x000fd0000f8e00ff */
[----:B------:R-:W2:Y:S01]  /*0090*/  @P0 LDG.E.64 R4, [R4.64] ;  /* 0x0000000604040981 */ /* 0x000ea2000c1e1b00 */
[----:B------:R-:W-:Y:S02]  /*00a0*/  @P0 IMAD.MOV.U32 R10, RZ, RZ, R119 ;  /* 0x000000ffff0a0224 */ /* 0x000fe400078e0077 */
[----:B------:R-:W-:-:S05]  /*00b0*/  @P0 IMAD.MOV.U32 R11, RZ, RZ, R6 ;  /* 0x000000ffff0b0224 */ /* 0x000fca00078e0006 */
[----:B------:R-:W3:Y:S01]  /*00c0*/  @P0 LDG.E.64 R2, [R10.64] ;  /* 0x000000060a020981 */ /* 0x000ee2000c1e1b00 */
[----:B------:R-:W-:Y:S03]  /*00d0*/  BSSY B0, `(.L_x_23644) ;  /* 0x000004b000007945 */ /* 0x000fe60003800000 */
[----:B------:R-:W0:Y:S04]  /*00e0*/  S2R R0, SR_TID.X ;  /* 0x0000000000007919 */ /* 0x000e280000002100 */
[----:B------:R-:W1:Y:S01]  /*00f0*/  S2R R41, SR_CTAID.X ;  /* 0x0000000000297919 */ /* 0x000e620000002500 */
[----:B0-----:R-:W-:Y:S01]  /*0100*/  LOP3.LUT R40, R0, 0xff, RZ, 0xc0, !PT ;  /* 0x000000ff00287812 */ /* 0x001fe200078ec0ff */
[----:B-1----:R-:W-:-:S03]  /*0110*/  IMAD R44, R41, c[0x0][0x0], R0 ;  /* 0x00000000292c7a24 */ /* 0x002fc600078e0200 */
[----:B------:R-:W-:Y:S01]  /*0120*/  LOP3.LUT R45, R40, 0xff, RZ, 0x3c, !PT ;  /* 0x000000ff282d7812 */ /* 0x000fe200078e3cff */
[----:B------:R-:W-:Y:S01]  /*0130*/  IMAD.WIDE.U32 R8, R44, -0x326172a9, RZ ;  /* 0xcd9e8d572c087825 */ /* 0x000fe200078e00ff */
[----:B--2---:R-:W0:Y:S08]  /*0140*/  @P0 R2UR UR4, R4 ;  /* 0x00000000040403c2 */ /* 0x004e3000000e0000 */
[----:B------:R1:W2:Y:S01]  /*0150*/  @P0 R2UR UR5, R5 ;  /* 0x00000000050503c2 */ /* 0x0002a200000e0000 */
[----:B---3--:R-:W-:-:S05]  /*0160*/  @P0 IADD3 R119, P1, R2, c[0x0][0x240], RZ ;  /* 0x0000900002770a10 */ /* 0x008fca0007f3e0ff */
[----:B------:R-:W-:-:S05]  /*0170*/  @P0 IMAD.X R6, RZ, RZ, R3, P1 ;  /* 0x000000ffff060224 */ /* 0x000fca00008e0603 */
        /* <DEDUP_REMOVED lines=18> */
[----:B------:R-:W-:Y:S02]  /*02a0*/  UIADD3 UR17, UR4, 0x1715609d, URZ ;  /* 0x1715609d04117890 */ /* 0x000fe4000fffe03f */
[----:B------:R-:W-:Y:S01]  /*02b0*/  UIADD3 UR18, UR5, -0x56f99767, URZ ;  /* 0xa906689905127890 */ /* 0x000fe2000fffe03f */
[----:B------:R-:W-:Y:S01]  /*02c0*/  IMAD.WIDE.U32 R6, R6, -0x2daee0ad, RZ ;  /* 0xd2511f5306067825 */ /* 0x000fe200078e00ff */
[----:B------:R-:W-:Y:S01]  /*02d0*/  LOP3.LUT R5, R9, UR11, R10, 0x96, !PT ;  /* 0x0000000b09057c12 */ /* 0x000fe2000f8e960a */
[----:B------:R-:W-:-:S02]  /*02e0*/  UIADD3 UR19, UR4, -0x4ab325aa, URZ ;  /* 0xb54cda5604137890 */ /* 0x000fc4000fffe03f */
[----:B------:R-:W-:Y:S01]  /*02f0*/  UIADD3 UR20, UR5, 0x646e171e, URZ ;  /* 0x646e171e05147890 */ /* 0x000fe2000fffe03f */
[----:B------:R-:W-:Y:S01]  /*0300*/  LOP3.LUT R10, R7, UR12, R4, 0x96, !PT ;  /* 0x0000000c070a7c12 */ /* 0x000fe2000f8e9604 */
[----:B------:R-:W-:Y:S01]  /*0310*/  IMAD.MOV.U32 R7, RZ, RZ, c[0x0][0x168] ;  /* 0x00005a00ff077624 */ /* 0x000fe200078e00ff */
[----:B------:R-:W-:Y:S01]  /*0320*/  UIADD3 UR21, UR4, 0x5384540f, URZ ;  /* 0x5384540f04157890 */ /* 0x000fe2000fffe03f */
[----:B------:R-:W-:Y:S01]  /*0330*/  IMAD.WIDE.U32 R4, R5, -0x2daee0ad, RZ ;  /* 0xd2511f5305047825 */ /* 0x000fe200078e00ff */
[----:B------:R-:W-:Y:S02]  /*0340*/  UIADD3 UR22, UR5, 0x1fd5c5a3, URZ ;  /* 0x1fd5c5a305167890 */ /* 0x000fe4000fffe03f */
[----:B------:R-:W-:Y:S01]  /*0350*/  SHF.R.S32.HI R7, RZ, 0x1f, R7 ;  /* 0x0000001fff077819 */ /* 0x000fe20000011407 */
[----:B------:R-:W-:Y:S01]  /*0360*/  IMAD.WIDE.U32 R10, R10, -0x326172a9, RZ ;  /* 0xcd9e8d570a0a7825 */ /* 0x000fe200078e00ff */
[----:B------:R-:W-:Y:S01]  /*0370*/  LOP3.LUT R9, R5, UR14, R6, 0x96, !PT ;  /* 0x0000000e05097c12 */ /* 0x000fe2000f8e9606 */
[----:B------:R-:W-:Y:S01]  /*0380*/  UIADD3 UR23, UR4, -0xe443238, URZ ;  /* 0xf1bbcdc804177890 */ /* 0x000fe2000fffe03f */
[----:B------:R-:W-:-:S02]  /*0390*/  LEA.HI R42, R7, c[0x0][0x168], RZ, 0x2 ;  /* 0x00005a00072a7a11 */ /* 0x000fc400078f10ff */
[----:B------:R-:W-:Y:S01]  /*03a0*/  LOP3.LUT R6, R11, UR13, R8, 0x96, !PT ;  /* 0x0000000d0b067c12 */ /* 0x000fe2000f8e9608 */
[----:B------:R-:W-:Y:S01]  /*03b0*/  IMAD.WIDE.U32 R8, R9, -0x326172a9, RZ ;  /* 0xcd9e8d5709087825 */ /* 0x000fe200078e00ff */
[----:B------:R-:W-:-:S03]  /*03c0*/  LEA.HI.SX32 R45, R42, R45, 0x1e ;  /* 0x0000002d2a2d7211 */ /* 0x000fc600078ff2ff */
[----:B------:R-:W-:Y:S01]  /*03d0*/  IMAD.WIDE.U32 R6, R6, -0x2daee0ad, RZ ;  /* 0xd2511f5306067825 */ /* 0x000fe200078e00ff */
[----:B------:R-:W-:Y:S02]  /*03e0*/  LOP3.LUT P0, RZ, R45, 0xffffff00, RZ, 0xc0, !PT ;  /* 0xffffff002dff7812 */ /* 0x000fe4000780c0ff */
[----:B------:R-:W-:Y:S02]  /*03f0*/  LOP3.LUT R16, R9, UR15, R10, 0x96, !PT ;  /* 0x0000000f09107c12 */ /* 0x000fe4000f8e960a */
[----:B------:R-:W-:Y:S02]  /*0400*/  LOP3.LUT R18, R7, UR16, R4, 0x96, !PT ;  /* 0x0000001007127c12 */ /* 0x000fe4000f8e9604 */
[C---:B------:R-:W-:Y:S01]  /*0410*/  ISETP.GE.U32.AND P6, PT, R45.reuse, 0x200, PT ;  /* 0x000002002d00780c */ /* 0x040fe20003fc6070 */
[----:B------:R-:W-:Y:S01]  /*0420*/  IMAD.WIDE.U32 R16, R16, -0x2daee0ad, RZ ;  /* 0xd2511f5310107825 */ /* 0x000fe200078e00ff */
[C---:B------:R-:W-:Y:S02]  /*0430*/  ISETP.GE.U32.AND P5, PT, R45.reuse, 0x300, PT ;  /* 0x000003002d00780c */ /* 0x040fe40003fa6070 */
[C---:B------:R-:W-:Y:S01]  /*0440*/  ISETP.GE.U32.AND P4, PT, R45.reuse, 0x400, PT ;  /* 0x000004002d00780c */ /* 0x040fe20003f86070 */
[----:B------:R-:W-:Y:S01]  /*0450*/  IMAD.WIDE.U32 R18, R18, -0x326172a9, RZ ;  /* 0xcd9e8d5712127825 */ /* 0x000fe200078e00ff */
[----:B------:R-:W-:-:S02]  /*0460*/  ISETP.GE.U32.AND P3, PT, R45, 0x500, PT ;  /* 0x000005002d00780c */ /* 0x000fc40003f66070 */
[----:B------:R-:W-:Y:S02]  /*0470*/  P2R R121, PR, RZ, 0x40 ;  /* 0x00000040ff797803 */ /* 0x000fe40000000000 */
[----:B------:R-:W-:Y:S02]  /*0480*/  P2R R124, PR, RZ, 0x20 ;  /* 0x00000020ff7c7803 */ /* 0x000fe40000000000 */
[----:B------:R-:W-:Y:S02]  /*0490*/  P2R R125, PR, RZ, 0x10 ;  /* 0x00000010ff7d7803 */ /* 0x000fe40000000000 */
[----:B------:R-:W-:Y:S02]  /*04a0*/  P2R R126, PR, RZ, 0x8 ;  /* 0x00000008ff7e7803 */ /* 0x000fe40000000000 */
[----:B------:R-:W-:Y:S02]  /*04b0*/  LOP3.LUT R22, R17, UR18, R6, 0x96, !PT ;  /* 0x0000001211167c12 */ /* 0x000fe4000f8e9606 */
[----:B------:R-:W-:Y:S01]  /*04c0*/  LOP3.LUT R24, R19, UR17, R8, 0x96, !PT ;  /* 0x0000001113187c12 */ /* 0x000fe2000f8e9608 */
        /* <DEDUP_REMOVED lines=11> */
.L_x_23645:
[----:B0-----:R-:W-:Y:S05]  /*0580*/  BSYNC B0 ;  /* 0x0000000000007941 */ /* 0x001fea0003800000 */
.L_x_23644:
        /* <DEDUP_REMOVED lines=8> */
[----:B------:R-:W-:-:S05]  /*0610*/  @P1 LEA.HI.X R5, R40, c[0x0][0x21c], RZ, 0x3, P2 ;  /* 0x0000870028051a11 */ /* 0x000fca00010f1cff */
[----:B------:R0:W5:Y:S01]  /*0620*/  @P1 LDG.E.64 R12, [R4.64] ;  /* 0x00000006040c1981 */ /* 0x000162000c1e1b00 */
[----:B------:R-:W-:Y:S01]  /*0630*/  IADD3 R40, R40, 0x100, RZ ;  /* 0x0000010028287810 */ /* 0x000fe20007ffe0ff */
[----:B------:R-:W-:Y:S02]  /*0640*/  @!P1 CS2R R12, SRZ ;  /* 0x00000000000c9805 */ /* 0x000fe4000001ff00 */
.L_x_23647:
[----:B0-----:R-:W-:Y:S05]  /*0650*/  BSYNC B0 ;  /* 0x0000000000007941 */ /* 0x001fea0003800000 */
.L_x_23646:
        /* <DEDUP_REMOVED lines=12> */
.L_x_23649:
[----:B0-----:R-:W-:Y:S05]  /*0720*/  BSYNC B0 ;  /* 0x0000000000007941 */ /* 0x001fea0003800000 */
.L_x_23648:
        /* <DEDUP_REMOVED lines=12> */
.L_x_23651:
[----:B0-----:R-:W-:Y:S05]  /*07f0*/  BSYNC B0 ;  /* 0x0000000000007941 */ /* 0x001fea0003800000 */
.L_x_23650:
        /* <DEDUP_REMOVED lines=12> */
.L_x_23653:
[----:B0-----:R-:W-:Y:S05]  /*08c0*/  BSYNC B0 ;  /* 0x0000000000007941 */ /* 0x001fea0003800000 */
.L_x_23652:
[----:B------:R-:W-:Y:S01]  /*08d0*/  ISETP.GE.U32.AND P1, PT, R45, 0x600, PT ;  /* 0x000006002d00780c */ /* 0x000fe20003f26070 */
[----:B------:R-:W-:Y:S01]  /*08e0*/  IMAD.WIDE.U32 R22, R22, -0x326172a9, RZ ;  /* 0xcd9e8d5716167825 */ /* 0x000fe200078e00ff */
[----:B------:R-:W-:Y:S01]  /*08f0*/  UIADD3 UR24, UR5, -0x24c28bd8, URZ ;  /* 0xdb3d742805187890 */ /* 0x000fe2000fffe03f */
[----:B------:R-:W-:Y:S01]  /*0900*/  BSSY B0, `(.L_x_23654) ;  /* 0x0000010000007945 */ /* 0x000fe20003800000 */
[----:B------:R-:W-:Y:S01]  /*0910*/  P2R R127, PR, RZ, 0x2 ;  /* 0x00000002ff7f7803 */ /* 0x000fe20000000000 */
[----:B------:R-:W-:Y:S01]  /*0920*/  IMAD.WIDE.U32 R20, R24, -0x2daee0ad, RZ ;  /* 0xd2511f5318147825 */ /* 0x000fe200078e00ff */
[----:B------:R-:W-:-:S04]  /*0930*/  LOP3.LUT R24, R23, UR19, R18, 0x96, !PT ;  /* 0x0000001317187c12 */ /* 0x000fc8000f8e9612 */
[----:B------:R-:W-:-:S03]  /*0940*/  LOP3.LUT R26, R21, UR20, R16, 0x96, !PT ;  /* 0x00000014151a7c12 */ /* 0x000fc6000f8e9610 */
        /* <DEDUP_REMOVED lines=11> */
.L_x_23655:
[----:B0-----:R-:W-:Y:S05]  /*0a00*/  BSYNC B0 ;  /* 0x0000000000007941 */ /* 0x001fea0003800000 */
.L_x_23654:
[----:B------:R-:W-:Y:S01]  /*0a10*/  ISETP.GE.U32.AND P1, PT, R45, 0x700, PT ;  /* 0x000007002d00780c */ /* 0x000fe20003f26070 */
[----:B------:R-:W-:Y:S01]  /*0a20*/  IMAD.WIDE.U32 R24, R24, -0x2daee0ad, RZ ;  /* 0xd2511f5318187825 */ /* 0x000fe200078e00ff */
[----:B------:R-:W-:Y:S01]  /*0a30*/  UIADD3 UR25, UR4, -0x700cb87f, URZ ;  /* 0x8ff3478104197890 */ /* 0x000fe2000fffe03f */
[----:B------:R-:W-:Y:S01]  /*0a40*/  BSSY B0, `(.L_x_23656) ;  /* 0x0000012000007945 */ /* 0x000fe20003800000 */
[----:B------:R-:W-:Y:S01]  /*0a50*/  UIADD3 UR26, UR5, -0x695add53, URZ ;  /* 0x96a522ad051a7890 */ /* 0x000fe2000fffe03f */
[----:B------:R-:W-:Y:S01]  /*0a60*/  IMAD.WIDE.U32 R26, R26, -0x326172a9, RZ ;  /* 0xcd9e8d571a1a7825 */ /* 0x000fe200078e00ff */
[----:B------:R-:W-:Y:S02]  /*0a70*/  P2R R128, PR, RZ, 0x2 ;  /* 0x00000002ff807803 */ /* 0x000fe40000000000 */
[----:B------:R-:W-:-:S02]  /*0a80*/  LOP3.LUT R116, R25, UR22, R20, 0x96, !PT ;  /* 0x0000001619747c12 */ /* 0x000fc4000f8e9614 */
[----:B------:R-:W-:Y:S02]  /*0a90*/  LOP3.LUT R117, R27, UR21, R22, 0x96, !PT ;  /* 0x000000151b757c12 */ /* 0x000fe4000f8e9616 */
[----:B------:R-:W-:Y:S01]  /*0aa0*/  LEA.HI R46, R0, R41, RZ, 0x18 ;  /* 0x00000029002e7211 */ /* 0x000fe200078fc0ff */
[----:B------:R-:W-:Y:S05]  /*0ab0*/  @!P1 BRA `(.L_x_23657) ;  /* 0x000000a000009947 */ /* 0x000fea0003800000 */
[----:B------:R-:W-:-:S04]  /*0ac0*/  ISETP.NE.U32.AND P1, PT, RZ, c[0x0][0x218], PT ;  /* 0x00008600ff007a0c */ /* 0x000fc80003f25070 */
[----:B------:R-:W-:Y:S01]  /*0ad0*/  ISETP.NE.AND.EX P1, PT, RZ, c[0x0][0x21c], PT, P1 ;  /* 0x00008700ff007a0c */ /* 0x000fe20003f25310 */
[----:B------:R-:W-:-:S04]  /*0ae0*/  IMAD.MOV.U32 R19, RZ, RZ, 0x8 ;  /* 0x00000008ff137424 */ /* 0x000fc800078e00ff */
[----:B------:R-:W-:-:S05]  /*0af0*/  IMAD.WIDE.U32 R18, R40, R19, c[0x0][0x1b0] ;  /* 0x00006c0028127625 */ /* 0x000fca00078e0013 */
[----:B------:R0:W5:Y:S03]  /*0b00*/  LDG.E.64 R22, [R18.64] ;  /* 0x0000000612167981 */ /* 0x000166000c1e1b00 */
[----:B------:R-:W-:-:S04]  /*0b10*/  @P1 LEA R16, P2, R40, c[0x0][0x218], 0x3 ;  /* 0x0000860028101a11 */ /* 0x000fc800078418ff */
[----:B------:R-:W-:-:S05]  /*0b20*/  @P1 LEA.HI.X R17, R40, c[0x0][0x21c], RZ, 0x3, P2 ;  /* 0x0000870028111a11 */ /* 0x000fca00010f1cff */
[----:B------:R0:W5:Y:S01]  /*0b30*/  @P1 LDG.E.64 R60, [R16.64] ;  /* 0x00000006103c1981 */ /* 0x000162000c1e1b00 */
[----:B------:R-:W-:Y:S01]  /*0b40*/  IADD3 R40, R40, 0x100, RZ ;  /* 0x0000010028287810 */ /* 0x000fe20007ffe0ff */
[----:B------:R-:W-:Y:S02]  /*0b50*/  @!P1 CS2R R60, SRZ ;  /* 0x00000000003c9805 */ /* 0x000fe4000001ff00 */
.L_x_23657:
[----:B0-----:R-:W-:Y:S05]  /*0b60*/  BSYNC B0 ;  /* 0x0000000000007941 */ /* 0x001fea0003800000 */
.L_x_23656:
[----:B------:R-:W-:Y:S01]  /*0b70*/  ISETP.GE.U32.AND P1, PT, R45, 0x800, PT ;  /* 0x000008002d00780c */ /* 0x000fe20003f26070 */
[----:B------:R-:W-:Y:S01]  /*0b80*/  BSSY B0, `(.L_x_23658) ;  /* 0x000000e000007945 */ /* 0x000fe20003800000 */
[----:B------:R-:W-:Y:S02]  /*0b90*/  IMAD.HI.U32 R43, R116, -0x326172a9, RZ ;  /* 0xcd9e8d57742b7827 */ /* 0x000fe400078e00ff */
[----:B------:R-:W-:Y:S02]  /*0ba0*/  P2R R129, PR, RZ, 0x2 ;  /* 0x00000002ff817803 */ /* 0x000fe40000000000 */
[----:B------:R-:W-:-:S07]  /*0bb0*/  IMAD.HI.U32 R41, R117, -0x2daee0ad, RZ ;  /* 0xd2511f5375297827 */ /* 0x000fce00078e00ff */
[----:B------:R-:W-:Y:S05]  /*0bc0*/  @!P1 BRA `(.L_x_23659) ;  /* 0x0000009000009947 */ /* 0x000fea0003800000 */
[----:B------:R-:W-:-:S04]  /*0bd0*/  ISETP.NE.U32.AND P1, PT, RZ, c[0x0][0x218], PT ;  /* 0x00008600ff007a0c */ /* 0x000fc80003f25070 */
[----:B------:R-:W-:Y:S01]  /*0be0*/  ISETP.NE.AND.EX P1, PT, RZ, c[0x0][0x21c], PT, P1 ;  /* 0x00008700ff007a0c */ /* 0x000fe20003f25310 */
[----:B------:R-:W-:-:S04]  /*0bf0*/  IMAD.MOV.U32 R19, RZ, RZ, 0x8 ;  /* 0x00000008ff137424 */ /* 0x000fc800078e00ff */
[----:B------:R-:W-:-:S06]  /*0c00*/  IMAD.WIDE.U32 R18, R40, R19, c[0x0][0x1b0] ;  /* 0x00006c0028127625 */ /* 0x000fcc00078e0013 */
[----:B------:R-:W5:Y:S02]  /*0c10*/  LDG.E.64 R18, [R18.64] ;  /* 0x0000000612127981 */ /* 0x000f64000c1e1b00 */
[----:B------:R-:W-:-:S04]  /*0c20*/  @P1 LEA R20, P2, R40, c[0x0][0x218], 0x3 ;  /* 0x0000860028141a11 */ /* 0x000fc800078418ff */
[----:B------:R-:W-:-:S05]  /*0c30*/  @P1 LEA.HI.X R21, R40, c[0x0][0x21c], RZ, 0x3, P2 ;  /* 0x0000870028151a11 */ /* 0x000fca00010f1cff */
[----:B------:R0:W5:Y:S01]  /*0c40*/  @P1 LDG.E.64 R16, [R20.64] ;  /* 0x0000000614101981 */ /* 0x000162000c1e1b00 */
[----:B------:R-:W-:-:S03]  /*0c50*/  @!P1 CS2R R16, SRZ ;  /* 0x0000000000109805 */ /* 0x000fc6000001ff00 */
.L_x_23659:
[----:B0-----:R-:W-:Y:S05]  /*0c60*/  BSYNC B0 ;  /* 0x0000000000007941 */ /* 0x001fea0003800000 */
.L_x_23658:
[----:B------:R-:W-:Y:S02]  /*0c70*/  ISETP.GE.AND P1, PT, R46, c[0x0][0x164], PT ;  /* 0x000059002e007a0c */ /* 0x000fe40003f26270 */
[----:B------:R-:W-:Y:S02]  /*0c80*/  LOP3.LUT R43, R43, UR23, R26, 0x96, !PT ;  /* 0x000000172b2b7c12 */ /* 0x000fe4000f8e961a */
[----:B------:R-:W-:-:S09]  /*0c90*/  LOP3.LUT R41, R41, UR24, R24, 0x96, !PT ;  /* 0x0000001829297c12 */ /* 0x000fd2000f8e9618 */
[----:B------:R-:W-:Y:S05]  /*0ca0*/  @P1 EXIT ;  /* 0x000000000000194d */ /* 0x000fea0003800000 */
[----:B------:R-:W-:Y:S01]  /*0cb0*/  SHF.R.S32.HI R42, RZ, 0x2, R42 ;  /* 0x00000002ff2a7819 */ /* 0x000fe2000001142a */
[----:B-----5:R-:W-:Y:S01]  /*0cc0*/  IMAD.MOV.U32 R92, RZ, RZ, R18 ;  /* 0x000000ffff5c7224 */ /* 0x020fe200078e0012 */
[----:B------:R-:W-:Y:S01]  /*0cd0*/  SHF.R.U64 R93, R18, 0x10, R19 ;  /* 0x00000010125d7819 */ /* 0x000fe20000001213 */
[C---:B------:R-:W-:Y:S01]  /*0ce0*/  IMAD.SHL.U32 R20, R0.reuse, 0x20, RZ ;  /* 0x0000002000147824 */ /* 0x040fe200078e00ff */
[----:B------:R-:W-:Y:S01]  /*0cf0*/  LOP3.LUT R21, R0, 0xe0, RZ, 0xc0, !PT ;  /* 0x000000e000157812 */ /* 0x000fe200078ec0ff */
[----:B------:R-:W-:Y:S01]  /*0d00*/  IMAD.MOV.U32 R91, RZ, RZ, R23 ;  /* 0x000000ffff5b7224 */ /* 0x000fe200078e0017 */
[----:B------:R-:W-:Y:S01]  /*0d10*/  LOP3.LUT R18, R42, 0xff, RZ, 0xc0, !PT ;  /* 0x000000ff2a127812 */ /* 0x000fe200078ec0ff */
[----:B------:R-:W-:Y:S01]  /*0d20*/  IMAD.MOV.U32 R95, RZ, RZ, R19 ;  /* 0x000000ffff5f7224 */ /* 0x000fe200078e0013 */
[----:B------:R-:W-:Y:S01]  /*0d30*/  SHF.R.U32.HI R42, RZ, 0x3, R42 ;  /* 0x00000003ff2a7819 */ /* 0x000fe2000001162a */
[----:B------:R-:W-:Y:S01]  /*0d40*/  IMAD.MOV.U32 R64, RZ, RZ, R28 ;  /* 0x000000ffff407224 */ /* 0x000fe200078e001c */
[----:B------:R-:W-:Y:S01]  /*0d50*/  IADD3 R21, R18, -R21, RZ ;  /* 0x8000001512157210 */ /* 0x000fe20007ffe0ff */
[----:B------:R-:W-:Y:S01]  /*0d60*/  IMAD.MOV.U32 R67, RZ, RZ, R29 ;  /* 0x000000ffff437224 */ /* 0x000fe200078e001d */
[----:B------:R-:W-:Y:S01]  /*0d70*/  LOP3.LUT R42, R42, 0x1fffffe0, RZ, 0xc0, !PT ;  /* 0x1fffffe02a2a7812 */ /* 0x000fe200078ec0ff */
[----:B------:R-:W-:Y:S01]  /*0d80*/  IMAD.MOV.U32 R71, RZ, RZ, R31 ;  /* 0x000000ffff477224 */ /* 0x000fe200078e001f */
[----:B------:R-:W-:Y:S01]  /*0d90*/  IMNMX R21, RZ, R21, !PT ;  /* 0x00000015ff157217 */ /* 0x000fe20007800200 */
[----:B------:R-:W-:Y:S01]  /*0da0*/  IMAD.MOV.U32 R72, RZ, RZ, R32 ;  /* 0x000000ffff487224 */ /* 0x000fe200078e0020 */
[----:B------:R-:W-:Y:S01]  /*0db0*/  SHF.R.U64 R89, R22, 0x10, R23 ;  /* 0x0000001016597819 */ /* 0x000fe20000001217 */
[----:B------:R-:W-:Y:S01]  /*0dc0*/  IMAD.MOV.U32 R75, RZ, RZ, R33 ;  /* 0x000000ffff4b7224 */ /* 0x000fe200078e0021 */
[----:B------:R-:W-:Y:S01]  /*0dd0*/  IMNMX R21, R21, 0x20, PT ;  /* 0x0000002015157817 */ /* 0x000fe20003800200 */
[----:B------:R-:W-:Y:S01]  /*0de0*/  IMAD.MOV.U32 R76, RZ, RZ, R34 ;  /* 0x000000ffff4c7224 */ /* 0x000fe200078e0022 */
[----:B------:R-:W-:Y:S01]  /*0df0*/  SHF.R.U32.HI R90, RZ, 0x10, R23 ;  /* 0x00000010ff5a7819 */ /* 0x000fe20000011617 */
[----:B------:R-:W-:Y:S01]  /*0e00*/  IMAD.MOV.U32 R80, RZ, RZ, R36 ;  /* 0x000000ffff507224 */ /* 0x000fe200078e0024 */
[----:B------:R-:W-:Y:S01]  /*0e10*/  LOP3.LUT R23, R20, 0x3e0, RZ, 0xc0, !PT ;  /* 0x000003e014177812 */ /* 0x000fe200078ec0ff */
[----:B------:R-:W-:Y:S01]  /*0e20*/  IMAD.IADD R21, R21, 0x1, R42 ;  /* 0x0000000115157824 */ /* 0x000fe200078e022a */
[----:B------:R-:W-:Y:S01]  /*0e30*/  SHF.R.U32.HI R94, RZ, 0x10, R19 ;  /* 0x00000010ff5e7819 */ /* 0x000fe20000011613 */
[----:B------:R-:W-:Y:S01]  /*0e40*/  IMAD.MOV.U32 R83, RZ, RZ, R37 ;  /* 0x000000ffff537224 */ /* 0x000fe200078e0025 */
[--C-:B------:R-:W-:Y:S01]  /*0e50*/  SHF.R.U64 R65, R28, 0x10, R29.reuse ;  /* 0x000000101c417819 */ /* 0x100fe2000000121d */
[----:B------:R-:W-:Y:S01]  /*0e60*/  IMAD.SHL.U32 R21, R21, 0x4, RZ ;  /* 0x0000000415157824 */ /* 0x000fe200078e00ff */
[----:B------:R-:W-:Y:S01]  /*0e70*/  SHF.R.U32.HI R66, RZ, 0x10, R29 ;  /* 0x00000010ff427819 */ /* 0x000fe2000001161d */
[----:B------:R-:W-:Y:S01]  /*0e80*/  IMAD.IADD R23, R18, 0x1, -R23 ;  /* 0x0000000112177824 */ /* 0x000fe200078e0a17 */
[----:B------:R-:W-:Y:S01]  /*0e90*/  MOV R68, R30 ;  /* 0x0000001e00447202 */ /* 0x000fe20000000f00 */
[----:B------:R-:W-:Y:S01]  /*0ea0*/  IMAD.MOV.U32 R84, RZ, RZ, R38 ;  /* 0x000000ffff547224 */ /* 0x000fe200078e0026 */
[----:B------:R-:W-:Y:S01]  /*0eb0*/  SHF.R.U64 R69, R30, 0x10, R31 ;  /* 0x000000101e457819 */ /* 0x000fe2000000121f */
[----:B------:R-:W0:Y:S01]  /*0ec0*/  I2F.U32 R21, R21 ;  /* 0x0000001500157306 */ /* 0x000e220000201000 */
[----:B------:R-:W-:Y:S01]  /*0ed0*/  IMNMX R23, RZ, R23, !PT ;  /* 0x00000017ff177217 */ /* 0x000fe20007800200 */
[----:B------:R-:W-:Y:S01]  /*0ee0*/  IMAD.MOV.U32 R87, RZ, RZ, R39 ;  /* 0x000000ffff577224 */ /* 0x000fe200078e0027 */
[----:B------:R-:W-:Y:S01]  /*0ef0*/  SHF.R.U32.HI R70, RZ, 0x10, R31 ;  /* 0x00000010ff467819 */ /* 0x000fe2000001161f */
[----:B------:R-:W-:Y:S01]  /*0f00*/  IMAD R117, R117, -0x2daee0ad, RZ ;  /* 0xd2511f5375757824 */ /* 0x000fe200078e02ff */
[----:B------:R-:W-:Y:S01]  /*0f10*/  IMNMX R23, R23, 0x20, PT ;  /* 0x0000002017177817 */ /* 0x000fe20003800200 */
[----:B------:R-:W-:Y:S01]  /*0f20*/  IMAD R116, R116, -0x326172a9, RZ ;  /* 0xcd9e8d5774747824 */ /* 0x000fe200078e02ff */
[--C-:B------:R-:W-:Y:S01]  /*0f30*/  SHF.R.U64 R73, R32, 0x10, R33.reuse ;  /* 0x0000001020497819 */ /* 0x100fe20000001221 */
[----:B------:R-:W-:Y:S01]  /*0f40*/  IMAD.HI.U32 R19, R41, -0x326172a9, RZ ;  /* 0xcd9e8d5729137827 */ /* 0x000fe200078e00ff */
[----:B------:R-:W-:Y:S01]  /*0f50*/  SHF.R.U32.HI R74, RZ, 0x10, R33 ;  /* 0x00000010ff4a7819 */ /* 0x000fe20000011621 */
[----:B------:R-:W-:Y:S01]  /*0f60*/  HADD2.F32 R59, -RZ, R60.H0_H0 ;  /* 0x2000003cff3b7230 */ /* 0x000fe20000004100 */
[--C-:B------:R-:W-:Y:S01]  /*0f70*/  SHF.R.U64 R77, R34, 0x10, R35.reuse ;  /* 0x00000010224d7819 */ /* 0x100fe20000001223 */
[----:B------:R-:W-:Y:S01]  /*0f80*/  IMAD.HI.U32 R18, R43, -0x2daee0ad, RZ ;  /* 0xd2511f532b127827 */ /* 0x000fe200078e00ff */
[----:B------:R-:W-:Y:S01]  /*0f90*/  MOV R79, R35 ;  /* 0x00000023004f7202 */ /* 0x000fe20000000f00 */
[----:B------:R-:W-:Y:S01]  /*0fa0*/  HFMA2.MMA R63, -RZ, RZ, 0, 0 ;  /* 0x00000000ff3f7435 */ /* 0x000fe200000001ff */
[----:B------:R-:W-:Y:S01]  /*0fb0*/  SHF.R.U32.HI R78, RZ, 0x10, R35 ;  /* 0x00000010ff4e7819 */ /* 0x000fe20000011623 */
[----:B0-----:R0:W1:Y:S01]  /*0fc0*/  MUFU.RCP R105, R21 ;  /* 0x0000001500697308 */ /* 0x0010620000001000 */
[----:B------:R-:W-:Y:S01]  /*0fd0*/  SHF.R.U64 R81, R36, 0x10, R37 ;  /* 0x0000001024517819 */ /* 0x000fe20000001225 */
[----:B------:R-:W-:Y:S01]  /*0fe0*/  IMAD.IADD R23, R42, 0x1, R23 ;  /* 0x000000012a177824 */ /* 0x000fe200078e0217 */
[----:B------:R-:W-:Y:S01]  /*0ff0*/  SHF.R.U32.HI R82, RZ, 0x10, R37 ;  /* 0x00000010ff527819 */ /* 0x000fe20000011625 */
        /* <DEDUP_REMOVED lines=26> */
[----:B------:R-:W-:Y:S01]  /*11a0*/  IMAD R118, R41, -0x326172a9, RZ ;  /* 0xcd9e8d5729767824 */ /* 0x000fe200078e02ff */
[--C-:B------:R-:W-:Y:S01]  /*11b0*/  SHF.R.U64 R106, R6, 0x10, R7.reuse ;  /* 0x00000010066a7819 */ /* 0x100fe20000001207 */
[----:B------:R-:W-:Y:S01]  /*11c0*/  IMAD R120, R43, -0x2daee0ad, RZ ;  /* 0xd2511f532b787824 */ /* 0x000fe200078e02ff */
[----:B------:R-:W-:Y:S01]  /*11d0*/  SHF.R.U32.HI R109, RZ, 0x10, R7 ;  /* 0x00000010ff6d7819 */ /* 0x000fe20000011607 */
[----:B------:R-:W-:Y:S01]  /*11e0*/  IMAD.MOV.U32 R112, RZ, RZ, 0x1 ;  /* 0x00000001ff707424 */ /* 0x000fe200078e00ff */
        /* <DEDUP_REMOVED lines=8> */
[----:B------:R-:W-:Y:S01]  /*1270*/  LOP3.LUT R116, R19, UR25, R116, 0x96, !PT ;  /* 0x0000001913747c12 */ /* 0x000fe2000f8e9674 */
[----:B------:R-:W-:Y:S01]  /*1280*/  HADD2.F32 R67, -RZ, R67.H0_H0 ;  /* 0x20000043ff437230 */ /* 0x000fe20000004100 */
[----:B------:R-:W-:Y:S01]  /*1290*/  LOP3.LUT R117, R18, UR26, R117, 0x96, !PT ;  /* 0x0000001a12757c12 */ /* 0x000fe2000f8e9675 */
[----:B------:R-:W-:Y:S01]  /*12a0*/  HADD2.F32 R66, -RZ, R66.H0_H0 ;  /* 0x20000042ff427230 */ /* 0x000fe20000004100 */
[----:B------:R-:W-:Y:S01]  /*12b0*/  LOP3.LUT R119, R119, 0x3, RZ, 0xc0, !PT ;  /* 0x0000000377777812 */ /* 0x000fe200078ec0ff */
[----:B------:R-:W-:Y:S01]  /*12c0*/  HADD2.F32 R68, -RZ, R68.H0_H0 ;  /* 0x20000044ff447230 */ /* 0x000fe20000004100 */
[----:B------:R-:W-:Y:S01]  /*12d0*/  IMAD.SHL.U32 R114, R23, 0x4, RZ ;  /* 0x0000000417727824 */ /* 0x000fe200078e00ff */
        /* <DEDUP_REMOVED lines=43> */
[----:B01----:R-:W-:Y:S02]  /*1590*/  HADD2.F32 R113, -RZ, R113.H0_H0 ;  /* 0x20000071ff717230 */ /* 0x003fe40000004100 */
.L_x_23919:
[----:B------:R-:W-:Y:S01]  /*15a0*/  ISETP.NE.U32.AND P1, PT, RZ, c[0x0][0x1c0], PT ;  /* 0x00007000ff007a0c */ /* 0x000fe20003f25070 */
[----:B------:R-:W-:-:S03]  /*15b0*/  IMAD.MOV.U32 R40, RZ, RZ, 0x3f800000 ;  /* 0x3f800000ff287424 */ /* 0x000fc600078e00ff */
[----:B------:R-:W-:-:S13]  /*15c0*/  ISETP.NE.AND.EX P1, PT, RZ, c[0x0][0x1c4], PT, P1 ;  /* 0x00007100ff007a0c */ /* 0x000fda0003f25310 */
[----:B------:R-:W-:-:S04]  /*15d0*/  @P1 IMAD.MOV.U32 R43, RZ, RZ, 0x4 ;  /* 0x00000004ff2b1424 */ /* 0x000fc800078e00ff */
[----:B------:R-:W-:-:S05]  /*15e0*/  @P1 IMAD.WIDE R42, R46, R43, c[0x0][0x1c0] ;  /* 0x000070002e2a1625 */ /* 0x000fca00078e022b */
[----:B------:R0:W5:Y:S01]  /*15f0*/  @P1 LDG.E R40, [R42.64] ;  /* 0x000000062a281981 */ /* 0x000162000c1e1900 */
[----:B------:R-:W-:Y:S01]  /*1600*/  IMAD R41, R46, c[0x0][0x168], RZ ;  /* 0x00005a002e297a24 */ /* 0x000fe200078e02ff */
[----:B------:R-:W-:Y:S01]  /*1610*/  LOP3.LUT R115, R0, 0xff, RZ, 0xc0, !PT ;  /* 0x000000ff00737812 */ /* 0x000fe200078ec0ff */
[----:B------:R-:W-:Y:S03]  /*1620*/  BSSY B0, `(.L_x_23660) ;  /* 0x0000166000007945 */ /* 0x000fe60003800000 */
[----:B------:R-:W-:-:S04]  /*1630*/  SHF.R.S32.HI R122, RZ, 0x1f, R41 ;  /* 0x0000001fff7a7819 */ /* 0x000fc80000011429 */
[----:B------:R-:W-:-:S04]  /*1640*/  LEA.HI R122, R122, R41, RZ, 0x2 ;  /* 0x000000297a7a7211 */ /* 0x000fc800078f10ff */
[----:B------:R-:W-:-:S04]  /*1650*/  LEA.HI.SX32 R115, R122, R115, 0x1e ;  /* 0x000000737a737211 */ /* 0x000fc800078ff2ff */
[----:B------:R-:W-:Y:S01]  /*1660*/  MOV R41, R115 ;  /* 0x0000007300297202 */ /* 0x000fe20000000f00 */
[----:B------:R-:W-:Y:S05]  /*1670*/  @!P0 BRA `(.L_x_23661) ;  /* 0x0000160000008947 */ /* 0x000fea0003800000 */
[----:B0-----:R-:W-:Y:S01]  /*1680*/  IMAD.MOV.U32 R8, RZ, RZ, 0x10 ;  /* 0x00000010ff087424 */ /* 0x001fe200078e00ff */
[----:B------:R-:W-:-:S03]  /*1690*/  ISETP.NE.U32.AND P1, PT, RZ, c[0x0][0x180], PT ;  /* 0x00006000ff007a0c */ /* 0x000fc60003f25070 */
[----:B------:R-:W-:Y:S01]  /*16a0*/  IMAD.WIDE.U32 R8, R115, R8, c[0x0][0x170] ;  /* 0x00005c0073087625 */ /* 0x000fe200078e0008 */
[----:B------:R-:W-:-:S05]  /*16b0*/  ISETP.NE.AND.EX P1, PT, RZ, c[0x0][0x184], PT, P1 ;  /* 0x00006100ff007a0c */ /* 0x000fca0003f25310 */
[----:B------:R-:W5:Y:S08]  /*16c0*/  LDG.E.128 R8, [R8.64] ;  /* 0x0000000608087981 */ /* 0x000f70000c1e1d00 */
        /* <DEDUP_REMOVED lines=15> */
.L_x_23663:
[----:B0-----:R-:W-:Y:S02]  /*17c0*/  MOV R130, R118 ;  /* 0x0000007600827202 */ /* 0x001fe40000000f00 */
.L_x_23664:
[----:B------:R-:W-:Y:S05]  /*17d0*/  BSYNC B1 ;  /* 0x0000000000017941 */ /* 0x000fea0003800000 */
.L_x_23662:
        /* <DEDUP_REMOVED lines=16> */
.L_x_23668:
[----:B------:R-:W-:Y:S05]  /*18e0*/  BSYNC B2 ;  /* 0x0000000000027941 */ /* 0x000fea0003800000 */
.L_x_23667:
        /* <DEDUP_REMOVED lines=41> */
[----:B------:R-:W-:Y:S01]  /*1b80*/  LOP3.LUT R117, R43, UR26, R122, 0x96, !PT ;  /* 0x0000001a2b757c12 */ /* 0x000fe2000f8e967a */
[----:B------:R-:W-:-:S06]  /*1b90*/  HFMA2.MMA R122, -RZ, RZ, 0, 0 ;  /* 0x00000000ff7a7435 */ /* 0x000fcc00000001ff */
.L_x_23666:
[----:B------:R-:W-:Y:S05]  /*1ba0*/  BSYNC B1 ;  /* 0x0000000000017941 */ /* 0x000fea0003800000 */
.L_x_23665:
[----:B------:R-:W0:Y:S01]  /*1bb0*/  I2F.U32 R42, R130 ;  /* 0x00000082002a7306 */ /* 0x000e220000201000 */
[----:B------:R-:W-:Y:S01]  /*1bc0*/  IMAD.MOV.U32 R41, RZ, RZ, 0x2f800000 ;  /* 0x2f800000ff297424 */ /* 0x000fe200078e00ff */
[----:B------:R-:W-:Y:S01]  /*1bd0*/  ISETP.NE.U32.AND P1, PT, RZ, c[0x0][0x180], PT ;  /* 0x00006000ff007a0c */ /* 0x000fe20003f25070 */
[----:B-----5:R-:W-:Y:S01]  /*1be0*/  FMUL.FTZ R8, R8, R40 ;  /* 0x0000002808087220 */ /* 0x020fe20000410000 */
[----:B------:R-:W-:Y:S01]  /*1bf0*/  ISETP.NE.AND P3, PT, R122, 0x1, PT ;  /* 0x000000017a00780c */ /* 0x000fe20003f65270 */
[----:B------:R-:W-:Y:S01]  /*1c00*/  BSSY B1, `(.L_x_23669) ;  /* 0x0000012000017945 */ /* 0x000fe20003800000 */
[----:B------:R-:W-:Y:S01]  /*1c10*/  ISETP.NE.AND.EX P1, PT, RZ, c[0x0][0x184], PT, P1 ;  /* 0x00006100ff007a0c */ /* 0x000fe20003f25310 */
        /* <DEDUP_REMOVED lines=15> */
.L_x_23670:
[----:B------:R-:W-:Y:S02]  /*1d10*/  MOV R130, R118 ;  /* 0x0000007600827202 */ /* 0x000fe40000000f00 */
.L_x_23671:
[----:B------:R-:W-:Y:S05]  /*1d20*/  BSYNC B1 ;  /* 0x0000000000017941 */ /* 0x000fea0003800000 */
.L_x_23669:
        /* <DEDUP_REMOVED lines=16> */
.L_x_23675:
[----:B------:R-:W-:Y:S05]  /*1e30*/  BSYNC B2 ;  /* 0x0000000000027941 */ /* 0x000fea0003800000 */
.L_x_23674:
        /* <DEDUP_REMOVED lines=42> */
[----:B------:R-:W-:-:S06]  /*20e0*/  HFMA2.MMA R42, -RZ, RZ, 0, 0 ;  /* 0x00000000ff2a7435 */ /* 0x000fcc00000001ff */
.L_x_23673:
[----:B------:R-:W-:Y:S05]  /*20f0*/  BSYNC B1 ;  /* 0x0000000000017941 */ /* 0x000fea0003800000 */
.L_x_23672:
[----:B------:R-:W0:Y:S01]  /*2100*/  I2F.U32 R122, R130 ;  /* 0x00000082007a7306 */ /* 0x000e220000201000 */
[C---:B------:R-:W-:Y:S01]  /*2110*/  ISETP.NE.AND P4, PT, R42.reuse, 0x1, PT ;  /* 0x000000012a00780c */ /* 0x040fe20003f85270 */
[----:B------:R-:W-:Y:S01]  /*2120*/  FMUL.FTZ R9, R9, R40 ;  /* 0x0000002809097220 */ /* 0x000fe20000410000 */
[----:B------:R-:W-:Y:S01]  /*2130*/  BSSY B1, `(.L_x_23676) ;  /* 0x0000011000017945 */ /* 0x000fe20003800000 */
[----:B------:R-:W-:Y:S02]  /*2140*/  IADD3 R43, R42, 0x1, RZ ;  /* 0x000000012a2b7810 */ /* 0x000fe40007ffe0ff */
        /* <DEDUP_REMOVED lines=14> */
.L_x_23677:
[----:B------:R-:W-:Y:S02]  /*2230*/  IMAD.MOV.U32 R130, RZ, RZ, R118 ;  /* 0x000000ffff827224 */ /* 0x000fe400078e0076 */
.L_x_23678:
[----:B------:R-:W-:Y:S05]  /*2240*/  BSYNC B1 ;  /* 0x0000000000017941 */ /* 0x000fea0003800000 */
.L_x_23676:
        /* <DEDUP_REMOVED lines=16> */
.L_x_23682:
[----:B------:R-:W-:Y:S05]  /*2350*/  BSYNC B2 ;  /* 0x0000000000027941 */ /* 0x000fea0003800000 */
.L_x_23681:
        /* <DEDUP_REMOVED lines=43> */
.L_x_23680:
[----:B------:R-:W-:Y:S05]  /*2610*/  BSYNC B1 ;  /* 0x0000000000017941 */ /* 0x000fea0003800000 */
.L_x_23679:
        /* <DEDUP_REMOVED lines=19> */
.L_x_23684:
[----:B------:R-:W-:Y:S02]  /*2750*/  IMAD.MOV.U32 R130, RZ, RZ, R118 ;  /* 0x000000ffff827224 */ /* 0x000fe400078e0076 */
.L_x_23685:
[----:B------:R-:W-:Y:S05]  /*2760*/  BSYNC B1 ;  /* 0x0000000000017941 */ /* 0x000fea0003800000 */
.L_x_23683:
        /* <DEDUP_REMOVED lines=16> */
.L_x_23689:
[----:B------:R-:W-:Y:S05]  /*2870*/  BSYNC B2 ;  /* 0x0000000000027941 */ /* 0x000fea0003800000 */
.L_x_23688:
        /* <DEDUP_REMOVED lines=42> */
[----:B------:R-:W-:Y:S02]  /*2b20*/  IMAD.MOV.U32 R119, RZ, RZ, RZ ;  /* 0x000000ffff777224 */ /* 0x000fe400078e00ff */
.L_x_23687:
[----:B------:R-:W-:Y:S05]  /*2b30*/  BSYNC B1 ;  /* 0x0000000000017941 */ /* 0x000fea0003800000 */
.L_x_23686:
[----:B------:R0:W1:Y:S01]  /*2b40*/  I2F.U32 R42, R130 ;  /* 0x00000082002a7306 */ /* 0x0000620000201000 */
[----:B------:R-:W-:Y:S01]  /*2b50*/  FMUL.FTZ R11, R11, R40 ;  /* 0x000000280b0b7220 */ /* 0x000fe20000410000 */
[----:B------:R-:W-:Y:S02]  /*2b60*/  SEL R122, RZ, 0x10000, P4 ;  /* 0x00010000ff7a7807 */ /* 0x000fe40002000000 */
[----:B------:R-:W-:Y:S01]  /*2b70*/  SEL R123, RZ, 0x100, P3 ;  /* 0x00000100ff7b7807 */ /* 0x000fe20001800000 */
[----:B------:R-:W-:Y:S01]  /*2b80*/  FMUL.FTZ R11, R11, c[0x0][0x1e8] ;  /* 0x00007a000b0b7a20 */ /* 0x000fe20000410000 */
[----:B0-----:R-:W-:Y:S01]  /*2b90*/  SEL R130, RZ, 0x1, P2 ;  /* 0x00000001ff827807 */ /* 0x001fe20001000000 */
[----:B-1----:R-:W-:-:S05]  /*2ba0*/  FFMA.FTZ R42, R42, R41, 1.1641532182693481445e-10 ;  /* 0x2f0000002a2a7423 */ /* 0x002fca0000010029 */
[----:B------:R-:W-:-:S04]  /*2bb0*/  FSETP.GTU.FTZ.AND P5, PT, R42, c[0x0][0x1e4], PT ;  /* 0x000079002a007a0b */ /* 0x000fc80003fbc000 */
[----:B------:R-:W-:Y:S02]  /*2bc0*/  FSEL R11, R11, RZ, !P5 ;  /* 0x000000ff0b0b7208 */ /* 0x000fe40006800000 */
[----:B------:R-:W-:-:S03]  /*2bd0*/  SEL R41, RZ, 0x1000000, P5 ;  /* 0x01000000ff297807 */ /* 0x000fc60002800000 */
[----:B------:R-:W-:Y:S01]  /*2be0*/  @P1 FADD.FTZ R11, R7, R11 ;  /* 0x0000000b070b1221 */ /* 0x000fe20000010000 */
[----:B------:R-:W-:Y:S02]  /*2bf0*/  LEA R42, P1, R115, c[0x0][0x188], 0x4 ;  /* 0x00006200732a7a11 */ /* 0x000fe400078220ff */
[----:B------:R-:W-:Y:S02]  /*2c00*/  IADD3 R41, R123, R41, R122 ;  /* 0x000000297b297210 */ /* 0x000fe40007ffe07a */
[C---:B------:R-:W-:Y:S02]  /*2c10*/  LEA.HI.X R43, R115.reuse, c[0x0][0x18c], RZ, 0x4, P1 ;  /* 0x00006300732b7a11 */ /* 0x040fe400008f24ff */
[----:B------:R-:W-:Y:S01]  /*2c20*/  LEA R122, P1, R115, c[0x0][0x190], 0x2 ;  /* 0x00006400737a7a11 */ /* 0x000fe200078210ff */
[----:B------:R-:W-:Y:S01]  /*2c30*/  IMAD.IADD R131, R41, 0x1, R130 ;  /* 0x0000000129837824 */ /* 0x000fe200078e0282 */
[C---:B------:R-:W-:Y:S01]  /*2c40*/  IADD3 R41, R115.reuse, 0x100, RZ ;  /* 0x0000010073297810 */ /* 0x040fe20007ffe0ff */
[----:B------:R0:W-:Y:S01]  /*2c50*/  STG.E.128 [R42.64], R8 ;  /* 0x000000082a007986 */ /* 0x0001e2000c101d06 */
[----:B------:R-:W-:-:S05]  /*2c60*/  LEA.HI.X R123, R115, c[0x0][0x194], RZ, 0x2, P1 ;  /* 0x00006500737b7a11 */ /* 0x000fca00008f14ff */
[----:B------:R0:W-:Y:S04]  /*2c70*/  STG.E [R122.64], R131 ;  /* 0x000000837a007986 */ /* 0x0001e8000c101906 */
.L_x_23661:
[----:B0-----:R-:W-:Y:S05]  /*2c80*/  BSYNC B0 ;  /* 0x0000000000007941 */ /* 0x001fea0003800000 */
.L_x_23660:
[----:B------:R-:W-:Y:S01]  /*2c90*/  ISETP.NE.AND P1, PT, R121, RZ, PT ;  /* 0x000000ff7900720c */ /* 0x000fe20003f25270 */
        /* <DEDUP_REMOVED lines=22> */
.L_x_23693:
[----:B0-----:R-:W-:Y:S02]  /*2e00*/  IMAD.MOV.U32 R130, RZ, RZ, R118 ;  /* 0x000000ffff827224 */ /* 0x001fe400078e0076 */
.L_x_23694:
[----:B------:R-:W-:Y:S05]  /*2e10*/  BSYNC B1 ;  /* 0x0000000000017941 */ /* 0x000fea0003800000 */
.L_x_23692:
        /* <DEDUP_REMOVED lines=16> */
.L_x_23698:
[----:B------:R-:W-:Y:S05]  /*2f20*/  BSYNC B2 ;  /* 0x0000000000027941 */ /* 0x000fea0003800000 */
.L_x_23697:
        /* <DEDUP_REMOVED lines=43> */
.L_x_23696:
[----:B------:R-:W-:Y:S05]  /*31e0*/  BSYNC B1 ;  /* 0x0000000000017941 */ /* 0x000fea0003800000 */
.L_x_23695:
[----:B------:R-:W0:Y:S01]  /*31f0*/  I2F.U32 R43, R130 ;  /* 0x00000082002b7306 */ /* 0x000e220000201000 */
[----:B------:R-:W-:Y:S01]  /*3200*/  MOV R42, 0x2f800000 ;  /* 0x2f800000002a7802 */ /* 0x000fe20000000f00 */
[----:B-----5:R-:W-:Y:S01]  /*3210*/  FMUL.FTZ R12, R12, R40 ;  /* 0x000000280c0c7220 */ /* 0x020fe20000410000 */
[----:B------:R-:W-:Y:S01]  /*3220*/  ISETP.NE.U32.AND P1, PT, RZ, c[0x0][0x180], PT ;  /* 0x00006000ff007a0c */ /* 0x000fe20003f25070 */
[----:B------:R-:W-:Y:S01]  /*3230*/  BSSY B1, `(.L_x_23699) ;  /* 0x0000013000017945 */ /* 0x000fe20003800000 */
[----:B------:R-:W-:Y:S01]  /*3240*/  ISETP.NE.AND P3, PT, R122, 0x1, PT ;  /* 0x000000017a00780c */ /* 0x000fe20003f65270 */
[----:B------:R-:W-:Y:S01]  /*3250*/  FMUL.FTZ R12, R12, c[0x0][0x1e8] ;  /* 0x00007a000c0c7a20 */ /* 0x000fe20000410000 */
[----:B------:R-:W-:Y:S01]  /*3260*/  ISETP.NE.AND.EX P1, PT, RZ, c[0x0][0x184], PT, P1 ;  /* 0x00006100ff007a0c */ /* 0x000fe20003f25310 */
        /* <DEDUP_REMOVED lines=14> */
.L_x_23700:
[----:B------:R-:W-:Y:S02]  /*3350*/  IMAD.MOV.U32 R130, RZ, RZ, R118 ;  /* 0x000000ffff827224 */ /* 0x000fe400078e0076 */
.L_x_23701:
[----:B------:R-:W-:Y:S05]  /*3360*/  BSYNC B1 ;  /* 0x0000000000017941 */ /* 0x000fea0003800000 */
.L_x_23699:
        /* <DEDUP_REMOVED lines=16> */
.L_x_23705:
[----:B------:R-:W-:Y:S05]  /*3470*/  BSYNC B2 ;  /* 0x0000000000027941 */ /* 0x000fea0003800000 */
.L_x_23704:
        /* <DEDUP_REMOVED lines=43> */
.L_x_23703:
[----:B------:R-:W-:Y:S05]  /*3730*/  BSYNC B1 ;  /* 0x0000000000017941 */ /* 0x000fea0003800000 */
.L_x_23702:
[----:B------:R-:W0:Y:S01]  /*3740*/  I2F.U32 R119, R130 ;  /* 0x0000008200777306 */ /* 0x000e220000201000 */
[----:B------:R-:W-:Y:S01]  /*3750*/  ISETP.NE.AND P4, PT, R43, 0x1, PT ;  /* 0x000000012b00780c */ /* 0x000fe20003f85270 */
        /* <DEDUP_REMOVED lines=17> */
.L_x_23707:
[----:B------:R-:W-:Y:S02]  /*3870*/  IMAD.MOV.U32 R130, RZ, RZ, R118 ;  /* 0x000000ffff827224 */ /* 0x000fe400078e0076 */
.L_x_23708:
[----:B------:R-:W-:Y:S05]  /*3880*/  BSYNC B1 ;  /* 0x0000000000017941 */ /* 0x000fea0003800000 */
.L_x_23706:
        /* <DEDUP_REMOVED lines=16> */
.L_x_23712:
[----:B------:R-:W-:Y:S05]  /*3990*/  BSYNC B2 ;  /* 0x0000000000027941 */ /* 0x000fea0003800000 */
.L_x_23711:
        /* <DEDUP_REMOVED lines=43> */
.L_x_23710:
[----:B------:R-:W-:Y:S05]  /*3c50*/  BSYNC B1 ;  /* 0x0000000000017941 */ /* 0x000fea0003800000 */
.L_x_23709:
        /* <DEDUP_REMOVED lines=19> */
.L_x_23714:
[----:B------:R-:W-:Y:S02]  /*3d90*/  IMAD.MOV.U32 R130, RZ, RZ, R118 ;  /* 0x000000ffff827224 */ /* 0x000fe400078e0076 */
.L_x_23715:
[----:B------:R-:W-:Y:S05]  /*3da0*/  BSYNC B1 ;  /* 0x0000000000017941 */ /* 0x000fea0003800000 */
.L_x_23713:
        /* <DEDUP_REMOVED lines=16> */
.L_x_23719:
[----:B------:R-:W-:Y:S05]  /*3eb0*/  BSYNC B2 ;  /* 0x0000000000027941 */ /* 0x000fea0003800000 */
.L_x_23718:
        /* <DEDUP_REMOVED lines=43> */
.L_x_23717:
[----:B------:R-:W-:Y:S05]  /*4170*/  BSYNC B1 ;  /* 0x0000000000017941 */ /* 0x000fea0003800000 */
.L_x_23716:
[----:B------:R0:W1:Y:S01]  /*4180*/  I2F.U32 R43, R130 ;  /* 0x00000082002b7306 */ /* 0x0000620000201000 */
[----:B------:R-:W-:Y:S01]  /*4190*/  FMUL.FTZ R15, R15, R40 ;  /* 0x000000280f0f7220 */ /* 0x000fe20000410000 */
[----:B------:R-:W-:-:S03]  /*41a0*/  SEL R123, RZ, 0x10000, P4 ;  /* 0x00010000ff7b7807 */ /* 0x000fc60002000000 */
[----:B------:R-:W-:Y:S01]  /*41b0*/  FMUL.FTZ R15, R15, c[0x0][0x1e8] ;  /* 0x00007a000f0f7a20 */ /* 0x000fe20000410000 */
[----:B0-----:R-:W-:Y:S01]  /*41c0*/  SEL R130, RZ, 0x100, P3 ;  /* 0x00000100ff827807 */ /* 0x001fe20001800000 */
[----:B-1----:R-:W-:-:S05]  /*41d0*/  FFMA.FTZ R43, R43, R42, 1.1641532182693481445e-10 ;  /* 0x2f0000002b2b7423 */ /* 0x002fca000001002a */
[----:B------:R-:W-:-:S04]  /*41e0*/  FSETP.GTU.FTZ.AND P5, PT, R43, c[0x0][0x1e4], PT ;  /* 0x000079002b007a0b */ /* 0x000fc80003fbc000 */
[----:B------:R-:W-:Y:S02]  /*41f0*/  FSEL R15, R15, RZ, !P5 ;  /* 0x000000ff0f0f7208 */ /* 0x000fe40006800000 */
[----:B------:R-:W-:-:S03]  /*4200*/  SEL R122, RZ, 0x1000000, P5 ;  /* 0x01000000ff7a7807 */ /* 0x000fc60002800000 */
[----:B------:R-:W-:Y:S01]  /*4210*/  @P1 FADD.FTZ R15, R7, R15 ;  /* 0x0000000f070f1221 */ /* 0x000fe20000010000 */
[----:B------:R-:W-:Y:S02]  /*4220*/  IADD3 R122, R130, R122, R123 ;  /* 0x0000007a827a7210 */ /* 0x000fe40007ffe07b */
[----:B------:R-:W-:Y:S02]  /*4230*/  SEL R123, RZ, 0x1, P2 ;  /* 0x00000001ff7b7807 */ /* 0x000fe40001000000 */
[----:B------:R-:W-:-:S03]  /*4240*/  LEA R42, P1, R41, c[0x0][0x188], 0x4 ;  /* 0x00006200292a7a11 */ /* 0x000fc600078220ff */
[----:B------:R-:W-:Y:S01]  /*4250*/  IMAD.IADD R131, R122, 0x1, R123 ;  /* 0x000000017a837824 */ /* 0x000fe200078e027b */
[C---:B------:R-:W-:Y:S02]  /*4260*/  LEA.HI.X R43, R41.reuse, c[0x0][0x18c], RZ, 0x4, P1 ;  /* 0x00006300292b7a11 */ /* 0x040fe400008f24ff */
[----:B------:R-:W-:-:S03]  /*4270*/  LEA R122, P1, R41, c[0x0][0x190], 0x2 ;  /* 0x00006400297a7a11 */ /* 0x000fc600078210ff */
[----:B------:R0:W-:Y:S01]  /*4280*/  STG.E.128 [R42.64], R12 ;  /* 0x0000000c2a007986 */ /* 0x0001e2000c101d06 */
[C---:B------:R-:W-:Y:S02]  /*4290*/  LEA.HI.X R123, R41.reuse, c[0x0][0x194], RZ, 0x2, P1 ;  /* 0x00006500297b7a11 */ /* 0x040fe400008f14ff */
[----:B------:R-:W-:-:S03]  /*42a0*/  IADD3 R41, R41, 0x100, RZ ;  /* 0x0000010029297810 */ /* 0x000fc60007ffe0ff */
[----:B------:R0:W-:Y:S04]  /*42b0*/  STG.E [R122.64], R131 ;  /* 0x000000837a007986 */ /* 0x0001e8000c101906 */
.L_x_23691:
[----:B------:R-:W-:Y:S05]  /*42c0*/  BSYNC B0 ;  /* 0x0000000000007941 */ /* 0x000fea0003800000 */
.L_x_23690:
        /* <DEDUP_REMOVED lines=8> */
[----:B0-----:R-:W-:-:S04]  /*4350*/  @P1 LEA R42, P2, R41, c[0x0][0x180], 0x4 ;  /* 0x00006000292a1a11 */ /* 0x001fc800078420ff */
        /* <DEDUP_REMOVED lines=14> */
.L_x_23723:
[----:B0-----:R-:W-:Y:S02]  /*4440*/  IMAD.MOV.U32 R130, RZ, RZ, R118 ;  /* 0x000000ffff827224 */ /* 0x001fe400078e0076 */
.L_x_23724:
[----:B------:R-:W-:Y:S05]  /*4450*/  BSYNC B1 ;  /* 0x0000000000017941 */ /* 0x000fea0003800000 */
.L_x_23722:
        /* <DEDUP_REMOVED lines=16> */
.L_x_23728:
[----:B------:R-:W-:Y:S05]  /*4560*/  BSYNC B2 ;  /* 0x0000000000027941 */ /* 0x000fea0003800000 */
.L_x_23727:
        /* <DEDUP_REMOVED lines=43> */
.L_x_23726:
[----:B------:R-:W-:Y:S05]  /*4820*/  BSYNC B1 ;  /* 0x0000000000017941 */ /* 0x000fea0003800000 */
.L_x_23725:
        /* <DEDUP_REMOVED lines=22> */
.L_x_23730:
[----:B------:R-:W-:Y:S02]  /*4990*/  IMAD.MOV.U32 R130, RZ, RZ, R118 ;  /* 0x000000ffff827224 */ /* 0x000fe400078e0076 */
.L_x_23731:
[----:B------:R-:W-:Y:S05]  /*49a0*/  BSYNC B1 ;  /* 0x0000000000017941 */ /* 0x000fea0003800000 */
.L_x_23729:
        /* <DEDUP_REMOVED lines=16> */
.L_x_23735:
[----:B------:R-:W-:Y:S05]  /*4ab0*/  BSYNC B2 ;  /* 0x0000000000027941 */ /* 0x000fea0003800000 */
.L_x_23734:
        /* <DEDUP_REMOVED lines=43> */
.L_x_23733:
[----:B------:R-:W-:Y:S05]  /*4d70*/  BSYNC B1 ;  /* 0x0000000000017941 */ /* 0x000fea0003800000 */
.L_x_23732:
        /* <DEDUP_REMOVED lines=19> */
.L_x_23737:
[----:B------:R-:W-:Y:S02]  /*4eb0*/  IMAD.MOV.U32 R130, RZ, RZ, R118 ;  /* 0x000000ffff827224 */ /* 0x000fe400078e0076 */
.L_x_23738:
[----:B------:R-:W-:Y:S05]  /*4ec0*/  BSYNC B1 ;  /* 0x0000000000017941 */ /* 0x000fea0003800000 */
.L_x_23736:
        /* <DEDUP_REMOVED lines=16> */
.L_x_23742:
[----:B------:R-:W-:Y:S05]  /*4fd0*/  BSYNC B2 ;  /* 0x0000000000027941 */ /* 0x000fea0003800000 */
.L_x_23741:
        /* <DEDUP_REMOVED lines=43> */
.L_x_23740:
[----:B------:R-:W-:Y:S05]  /*5290*/  BSYNC B1 ;  /* 0x0000000000017941 */ /* 0x000fea0003800000 */
.L_x_23739:
        /* <DEDUP_REMOVED lines=19> */
.L_x_23744:
[----:B------:R-:W-:Y:S02]  /*53d0*/  IMAD.MOV.U32 R130, RZ, RZ, R118 ;  /* 0x000000ffff827224 */ /* 0x000fe400078e0076 */
.L_x_23745:
[----:B------:R-:W-:Y:S05]  /*53e0*/  BSYNC B1 ;  /* 0x0000000000017941 */ /* 0x000fea0003800000 */
.L_x_23743:
        /* <DEDUP_REMOVED lines=16> */
.L_x_23749:
[----:B------:R-:W-:Y:S05]  /*54f0*/  BSYNC B2 ;  /* 0x0000000000027941 */ /* 0x000fea0003800000 */
.L_x_23748:
        /* <DEDUP_REMOVED lines=43> */
.L_x_23747:
[----:B------:R-:W-:Y:S05]  /*57b0*/  BSYNC B1 ;  /* 0x0000000000017941 */ /* 0x000fea0003800000 */
.L_x_23746:
        /* <DEDUP_REMOVED lines=11> */
[C---:B------:R-:W-:Y:S02]  /*5870*/  LEA R42, P1, R41.reuse, c[0x0][0x188], 0x4 ;  /* 0x00006200292a7a11 */ /* 0x040fe400078220ff */
[----:B------:R-:W-:Y:S02]  /*5880*/  SEL R123, RZ, 0x1, P2 ;  /* 0x00000001ff7b7807 */ /* 0x000fe40001000000 */
[C---:B------:R-:W-:Y:S02]  /*5890*/  LEA.HI.X R43, R41.reuse, c[0x0][0x18c], RZ, 0x4, P1 ;  /* 0x00006300292b7a11 */ /* 0x040fe400008f24ff */
[----:B------:R-:W-:Y:S02]  /*58a0*/  IADD3 R131, R122, R123, RZ ;  /* 0x0000007b7a837210 */ /* 0x000fe40007ffe0ff */
[C---:B------:R-:W-:Y:S01]  /*58b0*/  LEA R122, P1, R41.reuse, c[0x0][0x190], 0x2 ;  /* 0x00006400297a7a11 */ /* 0x040fe200078210ff */
[----:B------:R0:W-:Y:S03]  /*58c0*/  STG.E.128 [R42.64], R16 ;  /* 0x000000102a007986 */ /* 0x0001e6000c101d06 */
[----:B------:R-:W-:-:S02]  /*58d0*/  LEA.HI.X R123, R41, c[0x0][0x194], RZ, 0x2, P1 ;  /* 0x00006500297b7a11 */ /* 0x000fc400008f14ff */
[----:B------:R-:W-:-:S03]  /*58e0*/  IADD3 R41, R41, 0x100, RZ ;  /* 0x0000010029297810 */ /* 0x000fc60007ffe0ff */
[----:B------:R0:W-:Y:S04]  /*58f0*/  STG.E [R122.64], R131 ;  /* 0x000000837a007986 */ /* 0x0001e8000c101906 */
.L_x_23721:
[----:B------:R-:W-:Y:S05]  /*5900*/  BSYNC B0 ;  /* 0x0000000000007941 */ /* 0x000fea0003800000 */
.L_x_23720:
        /* <DEDUP_REMOVED lines=23> */
.L_x_23753:
[----:B0-----:R-:W-:Y:S02]  /*5a80*/  IMAD.MOV.U32 R130, RZ, RZ, R118 ;  /* 0x000000ffff827224 */ /* 0x001fe400078e0076 */
.L_x_23754:
[----:B------:R-:W-:Y:S05]  /*5a90*/  BSYNC B1 ;  /* 0x0000000000017941 */ /* 0x000fea0003800000 */
.L_x_23752:
        /* <DEDUP_REMOVED lines=16> */
.L_x_23758:
[----:B------:R-:W-:Y:S05]  /*5ba0*/  BSYNC B2 ;  /* 0x0000000000027941 */ /* 0x000fea0003800000 */
.L_x_23757:
        /* <DEDUP_REMOVED lines=43> */
.L_x_23756:
[----:B------:R-:W-:Y:S05]  /*5e60*/  BSYNC B1 ;  /* 0x0000000000017941 */ /* 0x000fea0003800000 */
.L_x_23755:
        /* <DEDUP_REMOVED lines=22> */
.L_x_23760:
[----:B------:R-:W-:Y:S02]  /*5fd0*/  IMAD.MOV.U32 R130, RZ, RZ, R118 ;  /* 0x000000ffff827224 */ /* 0x000fe400078e0076 */
.L_x_23761:
[----:B------:R-:W-:Y:S05]  /*5fe0*/  BSYNC B1 ;  /* 0x0000000000017941 */ /* 0x000fea0003800000 */
.L_x_23759:
        /* <DEDUP_REMOVED lines=16> */
.L_x_23765:
[----:B------:R-:W-:Y:S05]  /*60f0*/  BSYNC B2 ;  /* 0x0000000000027941 */ /* 0x000fea0003800000 */
.L_x_23764:
        /* <DEDUP_REMOVED lines=41> */
[----:B------:R-:W-:-:S04]  /*6390*/  HFMA2.MMA R43, -RZ, RZ, 0, 0 ;  /* 0x00000000ff2b7435 */ /* 0x000fc800000001ff */
[----:B------:R-:W-:Y:S02]  /*63a0*/  LOP3.LUT R116, R119, UR25, R116, 0x96, !PT ;  /* 0x0000001977747c12 */ /* 0x000fe4000f8e9674 */
.L_x_23763:
[----:B------:R-:W-:Y:S05]  /*63b0*/  BSYNC B1 ;  /* 0x0000000000017941 */ /* 0x000fea0003800000 */
.L_x_23762:
        /* <DEDUP_REMOVED lines=19> */
.L_x_23767:
[----:B------:R-:W-:Y:S02]  /*64f0*/  MOV R130, R118 ;  /* 0x0000007600827202 */ /* 0x000fe40000000f00 */
.L_x_23768:
[----:B------:R-:W-:Y:S05]  /*6500*/  BSYNC B1 ;  /* 0x0000000000017941 */ /* 0x000fea0003800000 */
.L_x_23766:
        /* <DEDUP_REMOVED lines=16> */
.L_x_23772:
[----:B------:R-:W-:Y:S05]  /*6610*/  BSYNC B2 ;  /* 0x0000000000027941 */ /* 0x000fea0003800000 */
.L_x_23771:
        /* <DEDUP_REMOVED lines=39> */
[----:B------:R-:W-:Y:S01]  /*6890*/  IMAD.MOV.U32 R122, RZ, RZ, RZ ;  /* 0x000000ffff7a7224 */ /* 0x000fe200078e00ff */
[----:B------:R-:W-:Y:S01]  /*68a0*/  MOV R120, R118 ;  /* 0x0000007600787202 */ /* 0x000fe20000000f00 */
[----:B------:R-:W-:-:S05]  /*68b0*/  IMAD.WIDE.U32 R118, R43, -0x326172a9, RZ ;  /* 0xcd9e8d572b767825 */ /* 0x000fca00078e00ff */
[----:B------:R-:W-:Y:S02]  /*68c0*/  LOP3.LUT R116, R119, UR25, R116, 0x96, !PT ;  /* 0x0000001977747c12 */ /* 0x000fe4000f8e9674 */
.L_x_23770:
[----:B------:R-:W-:Y:S05]  /*68d0*/  BSYNC B1 ;  /* 0x0000000000017941 */ /* 0x000fea0003800000 */
.L_x_23769:
        /* <DEDUP_REMOVED lines=19> */
.L_x_23774:
[----:B------:R-:W-:Y:S02]  /*6a10*/  IMAD.MOV.U32 R130, RZ, RZ, R118 ;  /* 0x000000ffff827224 */ /* 0x000fe400078e0076 */
.L_x_23775:
[----:B------:R-:W-:Y:S05]  /*6a20*/  BSYNC B1 ;  /* 0x0000000000017941 */ /* 0x000fea0003800000 */
.L_x_23773:
        /* <DEDUP_REMOVED lines=16> */
.L_x_23779:
[----:B------:R-:W-:Y:S05]  /*6b30*/  BSYNC B2 ;  /* 0x0000000000027941 */ /* 0x000fea0003800000 */
.L_x_23778:
        /* <DEDUP_REMOVED lines=43> */
.L_x_23777:
[----:B------:R-:W-:Y:S05]  /*6df0*/  BSYNC B1 ;  /* 0x0000000000017941 */ /* 0x000fea0003800000 */
.L_x_23776:
        /* <DEDUP_REMOVED lines=20> */
.L_x_23751:
[----:B------:R-:W-:Y:S05]  /*6f40*/  BSYNC B0 ;  /* 0x0000000000007941 */ /* 0x000fea0003800000 */
.L_x_23750:
        /* <DEDUP_REMOVED lines=23> */
.L_x_23783:
[----:B0-----:R-:W-:Y:S02]  /*70c0*/  MOV R130, R118 ;  /* 0x0000007600827202 */ /* 0x001fe40000000f00 */
.L_x_23784:
[----:B------:R-:W-:Y:S05]  /*70d0*/  BSYNC B1 ;  /* 0x0000000000017941 */ /* 0x000fea0003800000 */
.L_x_23782:
        /* <DEDUP_REMOVED lines=16> */
.L_x_23788:
[----:B------:R-:W-:Y:S05]  /*71e0*/  BSYNC B2 ;  /* 0x0000000000027941 */ /* 0x000fea0003800000 */
.L_x_23787:
        /* <DEDUP_REMOVED lines=41> */
[----:B------:R-:W-:Y:S01]  /*7480*/  IMAD.MOV.U32 R122, RZ, RZ, RZ ;  /* 0x000000ffff7a7224 */ /* 0x000fe200078e00ff */
[----:B------:R-:W-:Y:S02]  /*7490*/  LOP3.LUT R116, R119, UR25, R42, 0x96, !PT ;  /* 0x0000001977747c12 */ /* 0x000fe4000f8e962a */
.L_x_23786:
[----:B------:R-:W-:Y:S05]  /*74a0*/  BSYNC B1 ;  /* 0x0000000000017941 */ /* 0x000fea0003800000 */
.L_x_23785:
        /* <DEDUP_REMOVED lines=22> */
.L_x_23790:
[----:B------:R-:W-:Y:S02]  /*7610*/  IMAD.MOV.U32 R130, RZ, RZ, R118 ;  /* 0x000000ffff827224 */ /* 0x000fe400078e0076 */
.L_x_23791:
[----:B------:R-:W-:Y:S05]  /*7620*/  BSYNC B1 ;  /* 0x0000000000017941 */ /* 0x000fea0003800000 */
.L_x_23789:
        /* <DEDUP_REMOVED lines=16> */
.L_x_23795:
[----:B------:R-:W-:Y:S05]  /*7730*/  BSYNC B2 ;  /* 0x0000000000027941 */ /* 0x000fea0003800000 */
.L_x_23794:
        /* <DEDUP_REMOVED lines=43> */
.L_x_23793:
[----:B------:R-:W-:Y:S05]  /*79f0*/  BSYNC B1 ;  /* 0x0000000000017941 */ /* 0x000fea0003800000 */
.L_x_23792:
        /* <DEDUP_REMOVED lines=19> */
.L_x_23797:
[----:B------:R-:W-:Y:S02]  /*7b30*/  IMAD.MOV.U32 R130, RZ, RZ, R118 ;  /* 0x000000ffff827224 */ /* 0x000fe400078e0076 */
.L_x_23798:
[----:B------:R-:W-:Y:S05]  /*7b40*/  BSYNC B1 ;  /* 0x0000000000017941 */ /* 0x000fea0003800000 */
.L_x_23796:
        /* <DEDUP_REMOVED lines=16> */
.L_x_23802:
[----:B------:R-:W-:Y:S05]  /*7c50*/  BSYNC B2 ;  /* 0x0000000000027941 */ /* 0x000fea0003800000 */
.L_x_23801:
        /* <DEDUP_REMOVED lines=43> */
.L_x_23800:
[----:B------:R-:W-:Y:S05]  /*7f10*/  BSYNC B1 ;  /* 0x0000000000017941 */ /* 0x000fea0003800000 */
.L_x_23799:
        /* <DEDUP_REMOVED lines=19> */
.L_x_23804:
[----:B------:R-:W-:Y:S02]  /*8050*/  MOV R130, R118 ;  /* 0x0000007600827202 */ /* 0x000fe40000000f00 */
.L_x_23805:
[----:B------:R-:W-:Y:S05]  /*8060*/  BSYNC B1 ;  /* 0x0000000000017941 */ /* 0x000fea0003800000 */
.L_x_23803:
        /* <DEDUP_REMOVED lines=16> */
.L_x_23809:
[----:B------:R-:W-:Y:S05]  /*8170*/  BSYNC B2 ;  /* 0x0000000000027941 */ /* 0x000fea0003800000 */
.L_x_23808:
        /* <DEDUP_REMOVED lines=42> */
[----:B------:R-:W-:Y:S02]  /*8420*/  IMAD.MOV.U32 R119, RZ, RZ, RZ ;  /* 0x000000ffff777224 */ /* 0x000fe400078e00ff */
.L_x_23807:
[----:B------:R-:W-:Y:S05]  /*8430*/  BSYNC B1 ;  /* 0x0000000000017941 */ /* 0x000fea0003800000 */
.L_x_23806:
        /* <DEDUP_REMOVED lines=20> */
.L_x_23781:
[----:B------:R-:W-:Y:S05]  /*8580*/  BSYNC B0 ;  /* 0x0000000000007941 */ /* 0x000fea0003800000 */
.L_x_23780:
        /* <DEDUP_REMOVED lines=23> */
.L_x_23813:
[----:B0-----:R-:W-:Y:S02]  /*8700*/  IMAD.MOV.U32 R130, RZ, RZ, R118 ;  /* 0x000000ffff827224 */ /* 0x001fe400078e0076 */
.L_x_23814:
[----:B------:R-:W-:Y:S05]  /*8710*/  BSYNC B1 ;  /* 0x0000000000017941 */ /* 0x000fea0003800000 */
.L_x_23812:
        /* <DEDUP_REMOVED lines=16> */
.L_x_23818:
[----:B------:R-:W-:Y:S05]  /*8820*/  BSYNC B2 ;  /* 0x0000000000027941 */ /* 0x000fea0003800000 */
.L_x_23817:
        /* <DEDUP_REMOVED lines=43> */
.L_x_23816:
[----:B------:R-:W-:Y:S05]  /*8ae0*/  BSYNC B1 ;  /* 0x0000000000017941 */ /* 0x000fea0003800000 */
.L_x_23815:
        /* <DEDUP_REMOVED lines=22> */
.L_x_23820:
[----:B------:R-:W-:Y:S02]  /*8c50*/  IMAD.MOV.U32 R130, RZ, RZ, R118 ;  /* 0x000000ffff827224 */ /* 0x000fe400078e0076 */
.L_x_23821:
[----:B------:R-:W-:Y:S05]  /*8c60*/  BSYNC B1 ;  /* 0x0000000000017941 */ /* 0x000fea0003800000 */
.L_x_23819:
        /* <DEDUP_REMOVED lines=16> */
.L_x_23825:
[----:B------:R-:W-:Y:S05]  /*8d70*/  BSYNC B2 ;  /* 0x0000000000027941 */ /* 0x000fea0003800000 */
.L_x_23824:
        /* <DEDUP_REMOVED lines=43> */
.L_x_23823:
[----:B------:R-:W-:Y:S05]  /*9030*/  BSYNC B1 ;  /* 0x0000000000017941 */ /* 0x000fea0003800000 */
.L_x_23822:
        /* <DEDUP_REMOVED lines=19> */
.L_x_23827:
[----:B------:R-:W-:Y:S02]  /*9170*/  IMAD.MOV.U32 R130, RZ, RZ, R118 ;  /* 0x000000ffff827224 */ /* 0x000fe400078e0076 */
.L_x_23828:
[----:B------:R-:W-:Y:S05]  /*9180*/  BSYNC B1 ;  /* 0x0000000000017941 */ /* 0x000fea0003800000 */
.L_x_23826:
        /* <DEDUP_REMOVED lines=16> */
.L_x_23832:
[----:B------:R-:W-:Y:S05]  /*9290*/  BSYNC B2 ;  /* 0x0000000000027941 */ /* 0x000fea0003800000 */
.L_x_23831:
        /* <DEDUP_REMOVED lines=43> */
.L_x_23830:
[----:B------:R-:W-:Y:S05]  /*9550*/  BSYNC B1 ;  /* 0x0000000000017941 */ /* 0x000fea0003800000 */
.L_x_23829:
        /* <DEDUP_REMOVED lines=19> */
.L_x_23834:
[----:B------:R-:W-:Y:S02]  /*9690*/  IMAD.MOV.U32 R130, RZ, RZ, R118 ;  /* 0x000000ffff827224 */ /* 0x000fe400078e0076 */
.L_x_23835:
[----:B------:R-:W-:Y:S05]  /*96a0*/  BSYNC B1 ;  /* 0x0000000000017941 */ /* 0x000fea0003800000 */
.L_x_23833:
        /* <DEDUP_REMOVED lines=16> */
.L_x_23839:
[----:B------:R-:W-:Y:S05]  /*97b0*/  BSYNC B2 ;  /* 0x0000000000027941 */ /* 0x000fea0003800000 */
.L_x_23838:
        /* <DEDUP_REMOVED lines=43> */
.L_x_23837:
[----:B------:R-:W-:Y:S05]  /*9a70*/  BSYNC B1 ;  /* 0x0000000000017941 */ /* 0x000fea0003800000 */
.L_x_23836:
        /* <DEDUP_REMOVED lines=20> */
.L_x_23811:
[----:B------:R-:W-:Y:S05]  /*9bc0*/  BSYNC B0 ;  /* 0x0000000000007941 */ /* 0x000fea0003800000 */
.L_x_23810:
        /* <DEDUP_REMOVED lines=23> */
.L_x_23843:
[----:B0-----:R-:W-:Y:S02]  /*9d40*/  IMAD.MOV.U32 R130, RZ, RZ, R118 ;  /* 0x000000ffff827224 */ /* 0x001fe400078e0076 */
.L_x_23844:
[----:B------:R-:W-:Y:S05]  /*9d50*/  BSYNC B1 ;  /* 0x0000000000017941 */ /* 0x000fea0003800000 */
.L_x_23842:
        /* <DEDUP_REMOVED lines=16> */
.L_x_23848:
[----:B------:R-:W-:Y:S05]  /*9e60*/  BSYNC B2 ;  /* 0x0000000000027941 */ /* 0x000fea0003800000 */
.L_x_23847:
        /* <DEDUP_REMOVED lines=43> */
.L_x_23846:
[----:B------:R-:W-:Y:S05]  /*a120*/  BSYNC B1 ;  /* 0x0000000000017941 */ /* 0x000fea0003800000 */
.L_x_23845:
[----:B------:R-:W0:Y:S01]  /*a130*/  I2F.U32 R43, R130 ;  /* 0x00000082002b7306 */ /* 0x000e220000201000 */
[----:B------:R-:W-:Y:S01]  /*a140*/  HFMA2.MMA R42, -RZ, RZ, 0.1171875, 0 ;  /* 0x2f800000ff2a7435 */ /* 0x000fe200000001ff */
[----:B------:R-:W-:Y:S01]  /*a150*/  ISETP.NE.U32.AND P1, PT, RZ, c[0x0][0x180], PT ;  /* 0x00006000ff007a0c */ /* 0x000fe20003f25070 */
[----:B-----5:R-:W-:Y:S01]  /*a160*/  FMUL.FTZ R32, R32, R40 ;  /* 0x0000002820207220 */ /* 0x020fe20000410000 */
[----:B------:R-:W-:Y:S01]  /*a170*/  ISETP.NE.AND P3, PT, R122, 0x1, PT ;  /* 0x000000017a00780c */ /* 0x000fe20003f65270 */
[----:B------:R-:W-:Y:S01]  /*a180*/  BSSY B1, `(.L_x_23849) ;  /* 0x0000012000017945 */ /* 0x000fe20003800000 */
[----:B------:R-:W-:Y:S01]  /*a190*/  ISETP.NE.AND.EX P1, PT, RZ, c[0x0][0x184], PT, P1 ;  /* 0x00006100ff007a0c */ /* 0x000fe20003f25310 */
[----:B------:R-:W-:-:S04]  /*a1a0*/  FMUL.FTZ R32, R32, c[0x0][0x1e8] ;  /* 0x00007a0020207a20 */ /* 0x000fc80000410000 */
        /* <DEDUP_REMOVED lines=14> */
.L_x_23850:
[----:B------:R-:W-:Y:S02]  /*a290*/  MOV R130, R118 ;  /* 0x0000007600827202 */ /* 0x000fe40000000f00 */
.L_x_23851:
[----:B------:R-:W-:Y:S05]  /*a2a0*/  BSYNC B1 ;  /* 0x0000000000017941 */ /* 0x000fea0003800000 */
.L_x_23849:
        /* <DEDUP_REMOVED lines=16> */
.L_x_23855:
[----:B------:R-:W-:Y:S05]  /*a3b0*/  BSYNC B2 ;  /* 0x0000000000027941 */ /* 0x000fea0003800000 */
.L_x_23854:
        /* <DEDUP_REMOVED lines=41> */
[----:B------:R-:W-:Y:S01]  /*a650*/  IMAD.MOV.U32 R43, RZ, RZ, RZ ;  /* 0x000000ffff2b7224 */ /* 0x000fe200078e00ff */
[----:B------:R-:W-:Y:S02]  /*a660*/  LOP3.LUT R116, R119, UR25, R116, 0x96, !PT ;  /* 0x0000001977747c12 */ /* 0x000fe4000f8e9674 */
.L_x_23853:
[----:B------:R-:W-:Y:S05]  /*a670*/  BSYNC B1 ;  /* 0x0000000000017941 */ /* 0x000fea0003800000 */
.L_x_23852:
        /* <DEDUP_REMOVED lines=19> */
.L_x_23857:
[----:B------:R-:W-:Y:S02]  /*a7b0*/  IMAD.MOV.U32 R130, RZ, RZ, R118 ;  /* 0x000000ffff827224 */ /* 0x000fe400078e0076 */
.L_x_23858:
[----:B------:R-:W-:Y:S05]  /*a7c0*/  BSYNC B1 ;  /* 0x0000000000017941 */ /* 0x000fea0003800000 */
.L_x_23856:
        /* <DEDUP_REMOVED lines=16> */
.L_x_23862:
[----:B------:R-:W-:Y:S05]  /*a8d0*/  BSYNC B2 ;  /* 0x0000000000027941 */ /* 0x000fea0003800000 */
.L_x_23861:
        /* <DEDUP_REMOVED lines=43> */
.L_x_23860:
[----:B------:R-:W-:Y:S05]  /*ab90*/  BSYNC B1 ;  /* 0x0000000000017941 */ /* 0x000fea0003800000 */
.L_x_23859:
        /* <DEDUP_REMOVED lines=19> */
.L_x_23864:
[----:B------:R-:W-:Y:S02]  /*acd0*/  IMAD.MOV.U32 R130, RZ, RZ, R118 ;  /* 0x000000ffff827224 */ /* 0x000fe400078e0076 */
.L_x_23865:
[----:B------:R-:W-:Y:S05]  /*ace0*/  BSYNC B1 ;  /* 0x0000000000017941 */ /* 0x000fea0003800000 */
.L_x_23863:
        /* <DEDUP_REMOVED lines=16> */
.L_x_23869:
[----:B------:R-:W-:Y:S05]  /*adf0*/  BSYNC B2 ;  /* 0x0000000000027941 */ /* 0x000fea0003800000 */
.L_x_23868:
        /* <DEDUP_REMOVED lines=43> */
.L_x_23867:
[----:B------:R-:W-:Y:S05]  /*b0b0*/  BSYNC B1 ;  /* 0x0000000000017941 */ /* 0x000fea0003800000 */
.L_x_23866:
        /* <DEDUP_REMOVED lines=20> */
.L_x_23841:
[----:B------:R-:W-:Y:S05]  /*b200*/  BSYNC B0 ;  /* 0x0000000000007941 */ /* 0x000fea0003800000 */
.L_x_23840:
        /* <DEDUP_REMOVED lines=23> */
.L_x_23873:
[----:B0-----:R-:W-:Y:S02]  /*b380*/  IMAD.MOV.U32 R130, RZ, RZ, R118 ;  /* 0x000000ffff827224 */ /* 0x001fe400078e0076 */
.L_x_23874:
[----:B------:R-:W-:Y:S05]  /*b390*/  BSYNC B1 ;  /* 0x0000000000017941 */ /* 0x000fea0003800000 */
.L_x_23872:
        /* <DEDUP_REMOVED lines=16> */
.L_x_23878:
[----:B------:R-:W-:Y:S05]  /*b4a0*/  BSYNC B2 ;  /* 0x0000000000027941 */ /* 0x000fea0003800000 */
.L_x_23877:
        /* <DEDUP_REMOVED lines=43> */
.L_x_23876:
[----:B------:R-:W-:Y:S05]  /*b760*/  BSYNC B1 ;  /* 0x0000000000017941 */ /* 0x000fea0003800000 */
.L_x_23875:
        /* <DEDUP_REMOVED lines=22> */
.L_x_23880:
[----:B------:R-:W-:Y:S02]  /*b8d0*/  IMAD.MOV.U32 R130, RZ, RZ, R118 ;  /* 0x000000ffff827224 */ /* 0x000fe400078e0076 */
.L_x_23881:
[----:B------:R-:W-:Y:S05]  /*b8e0*/  BSYNC B1 ;  /* 0x0000000000017941 */ /* 0x000fea0003800000 */
.L_x_23879:
        /* <DEDUP_REMOVED lines=16> */
.L_x_23885:
[----:B------:R-:W-:Y:S05]  /*b9f0*/  BSYNC B2 ;  /* 0x0000000000027941 */ /* 0x000fea0003800000 */
.L_x_23884:
        /* <DEDUP_REMOVED lines=43> */
.L_x_23883:
[----:B------:R-:W-:Y:S05]  /*bcb0*/  BSYNC B1 ;  /* 0x0000000000017941 */ /* 0x000fea0003800000 */
.L_x_23882:
        /* <DEDUP_REMOVED lines=19> */
.L_x_23887:
[----:B------:R-:W-:Y:S02]  /*bdf0*/  MOV R130, R118 ;  /* 0x0000007600827202 */ /* 0x000fe40000000f00 */
.L_x_23888:
[----:B------:R-:W-:Y:S05]  /*be00*/  BSYNC B1 ;  /* 0x0000000000017941 */ /* 0x000fea0003800000 */
.L_x_23886:
        /* <DEDUP_REMOVED lines=16> */
.L_x_23892:
[----:B------:R-:W-:Y:S05]  /*bf10*/  BSYNC B2 ;  /* 0x0000000000027941 */ /* 0x000fea0003800000 */
.L_x_23891:
        /* <DEDUP_REMOVED lines=43> */
.L_x_23890:
[----:B------:R-:W-:Y:S05]  /*c1d0*/  BSYNC B1 ;  /* 0x0000000000017941 */ /* 0x000fea0003800000 */
.L_x_23889:
        /* <DEDUP_REMOVED lines=19> */
.L_x_23894:
[----:B------:R-:W-:Y:S02]  /*c310*/  IMAD.MOV.U32 R130, RZ, RZ, R118 ;  /* 0x000000ffff827224 */ /* 0x000fe400078e0076 */
.L_x_23895:
[----:B------:R-:W-:Y:S05]  /*c320*/  BSYNC B1 ;  /* 0x0000000000017941 */ /* 0x000fea0003800000 */
.L_x_23893:
        /* <DEDUP_REMOVED lines=16> */
.L_x_23899:
[----:B------:R-:W-:Y:S05]  /*c430*/  BSYNC B2 ;  /* 0x0000000000027941 */ /* 0x000fea0003800000 */
.L_x_23898:
        /* <DEDUP_REMOVED lines=43> */
.L_x_23897:
[----:B------:R-:W-:Y:S05]  /*c6f0*/  BSYNC B1 ;  /* 0x0000000000017941 */ /* 0x000fea0003800000 */
.L_x_23896:
[----:B------:R-:W0:Y:S01]  /*c700*/  I2F.U32 R43, R130 ;  /* 0x00000082002b7306 */ /* 0x000e220000201000 */
[----:B------:R-:W-:Y:S01]  /*c710*/  FMUL.FTZ R39, R39, R40 ;  /* 0x0000002827277220 */ /* 0x000fe20000410000 */
[----:B------:R-:W-:Y:S02]  /*c720*/  SEL R123, RZ, 0x10000, P4 ;  /* 0x00010000ff7b7807 */ /* 0x000fe40002000000 */
[----:B------:R-:W-:Y:S01]  /*c730*/  SEL R122, RZ, 0x100, P3 ;  /* 0x00000100ff7a7807 */ /* 0x000fe20001800000 */
[----:B------:R-:W-:Y:S01]  /*c740*/  FMUL.FTZ R39, R39, c[0x0][0x1e8] ;  /* 0x00007a0027277a20 */ /* 0x000fe20000410000 */
[----:B------:R-:W-:Y:S01]  /*c750*/  SEL R131, RZ, 0x1, P2 ;  /* 0x00000001ff837807 */ /* 0x000fe20001000000 */
[----:B0-----:R-:W-:-:S05]  /*c760*/  FFMA.FTZ R43, R43, R42, 1.1641532182693481445e-10 ;  /* 0x2f0000002b2b7423 */ /* 0x001fca000001002a */
[----:B------:R-:W-:-:S04]  /*c770*/  FSETP.GTU.FTZ.AND P5, PT, R43, c[0x0][0x1e4], PT ;  /* 0x000079002b007a0b */ /* 0x000fc80003fbc000 */
[----:B------:R-:W-:Y:S02]  /*c780*/  FSEL R39, R39, RZ, !P5 ;  /* 0x000000ff27277208 */ /* 0x000fe40006800000 */
[----:B------:R-:W-:-:S03]  /*c790*/  SEL R40, RZ, 0x1000000, P5 ;  /* 0x01000000ff287807 */ /* 0x000fc60002800000 */
[----:B------:R-:W-:Y:S01]  /*c7a0*/  @P1 FADD.FTZ R39, R7, R39 ;  /* 0x0000002707271221 */ /* 0x000fe20000010000 */
[C---:B------:R-:W-:Y:S02]  /*c7b0*/  LEA R42, P1, R41.reuse, c[0x0][0x188], 0x4 ;  /* 0x00006200292a7a11 */ /* 0x040fe400078220ff */
[----:B------:R-:W-:Y:S02]  /*c7c0*/  IADD3 R122, R122, R40, R123 ;  /* 0x000000287a7a7210 */ /* 0x000fe40007ffe07b */
[C---:B------:R-:W-:Y:S02]  /*c7d0*/  LEA.HI.X R43, R41.reuse, c[0x0][0x18c], RZ, 0x4, P1 ;  /* 0x00006300292b7a11 */ /* 0x040fe400008f24ff */
[C---:B------:R-:W-:Y:S01]  /*c7e0*/  LEA R40, P1, R41.reuse, c[0x0][0x190], 0x2 ;  /* 0x0000640029287a11 */ /* 0x040fe200078210ff */
[----:B------:R-:W-:Y:S02]  /*c7f0*/  IMAD.IADD R131, R122, 0x1, R131 ;  /* 0x000000017a837824 */ /* 0x000fe400078e0283 */
[----:B------:R0:W-:Y:S01]  /*c800*/  STG.E.128 [R42.64], R36 ;  /* 0x000000242a007986 */ /* 0x0001e2000c101d06 */
[----:B------:R-:W-:-:S05]  /*c810*/  LEA.HI.X R41, R41, c[0x0][0x194], RZ, 0x2, P1 ;  /* 0x0000650029297a11 */ /* 0x000fca00008f14ff */
[----:B------:R0:W-:Y:S04]  /*c820*/  STG.E [R40.64], R131 ;  /* 0x0000008328007986 */ /* 0x0001e8000c101906 */
.L_x_23871:
[----:B------:R-:W-:Y:S05]  /*c830*/  BSYNC B0 ;  /* 0x0000000000007941 */ /* 0x000fea0003800000 */
.L_x_23870:
[----:B0----5:R-:W-:Y:S01]  /*c840*/  FADD.FTZ R40, RZ, R8 ;  /* 0x00000008ff287221 */ /* 0x021fe20000010000 */
[----:B------:R-:W-:Y:S02]  /*c850*/  ISETP.GT.U32.AND P2, PT, R45, 0x1ff, PT ;  /* 0x000001ff2d00780c */ /* 0x000fe40003f44070 */
[----:B------:R-:W-:Y:S01]  /*c860*/  LOP3.LUT P1, RZ, R112, 0xff, RZ, 0xc0, !PT ;  /* 0x000000ff70ff7812 */ /* 0x000fe2000782c0ff */
[----:B------:R-:W-:Y:S01]  /*c870*/  FADD.FTZ R41, R9, R40 ;  /* 0x0000002809297221 */ /* 0x000fe20000010000 */
[----:B------:R-:W-:Y:S02]  /*c880*/  SHF.R.U32.HI R42, RZ, 0x5, R0 ;  /* 0x00000005ff2a7819 */ /* 0x000fe40000011600 */
[----:B------:R-:W-:Y:S01]  /*c890*/  P2R R133, PR, RZ, 0x4 ;  /* 0x00000004ff857803 */ /* 0x000fe20000000000 */
[----:B------:R-:W-:Y:S01]  /*c8a0*/  FADD.FTZ R40, R10, R41 ;  /* 0x000000290a287221 */ /* 0x000fe20000010000 */
[----:B------:R-:W-:Y:S02]  /*c8b0*/  LOP3.LUT R42, R42, 0x7fffff8, RZ, 0xc0, !PT ;  /* 0x07fffff82a2a7812 */ /* 0x000fe400078ec0ff */
[----:B------:R-:W-:Y:S01]  /*c8c0*/  ISETP.GT.U32.AND P3, PT, R45, 0x4ff, PT ;  /* 0x000004ff2d00780c */ /* 0x000fe20003f64070 */
[----:B------:R-:W-:Y:S01]  /*c8d0*/  FADD.FTZ R40, R11, R40 ;  /* 0x000000280b287221 */ /* 0x000fe20000010000 */
[----:B------:R-:W-:-:S02]  /*c8e0*/  ISETP.GT.U32.AND P4, PT, R45, 0x5ff, PT ;  /* 0x000005ff2d00780c */ /* 0x000fc40003f84070 */
[C---:B------:R-:W-:Y:S02]  /*c8f0*/  ISETP.GT.U32.AND P5, PT, R45.reuse, 0x6ff, PT ;  /* 0x000006ff2d00780c */ /* 0x040fe40003fa4070 */
[----:B------:R-:W-:Y:S02]  /*c900*/  FSEL R41, R40, RZ, P0 ;  /* 0x000000ff28297208 */ /* 0x000fe40000000000 */
[----:B------:R-:W-:Y:S02]  /*c910*/  @!P1 IADD3 R42, R42, 0x8, RZ ;  /* 0x000000082a2a9810 */ /* 0x000fe40007ffe0ff */
[C---:B------:R-:W-:Y:S01]  /*c920*/  ISETP.GT.U32.AND P1, PT, R45.reuse, 0x2ff, PT ;  /* 0x000002ff2d00780c */ /* 0x040fe20003f24070 */
        /* <DEDUP_REMOVED lines=32> */
.L_x_23920:
[----:B01----:R-:W-:Y:S01]  /*cb30*/  FADD.FTZ R41, R41, R40 ;  /* 0x0000002829297221 */ /* 0x003fe20000010000 */
[----:B------:R-:W-:Y:S05]  /*cb40*/  BRA.DIV ~URZ, `(.L_x_23901) ;  /* 0x000015327f007947 */ /* 0x000fea000b800000 */
[----:B------:R-:W0:Y:S01]  /*cb50*/  SHFL.BFLY PT, R40, R41, 0x2, 0x1f ;  /* 0x0c401f0029287f89 */ /* 0x000e2200000e0000 */
[----:B------:R-:W-:Y:S02]  /*cb60*/  P2R R131, PR, RZ, 0x40 ;  /* 0x00000040ff837803 */ /* 0x000fe40000000000 */
        /* <DEDUP_REMOVED lines=84> */
.L_x_23921:
[----:B------:R-:W-:Y:S01]  /*d0b0*/  LOP3.LUT P1, RZ, R0, 0x1f, RZ, 0xc0, !PT ;  /* 0x0000001f00ff7812 */ /* 0x000fe2000782c0ff */
[----:B-1----:R-:W-:Y:S01]  /*d0c0*/  FADD.FTZ R41, R132, R43 ;  /* 0x0000002b84297221 */ /* 0x002fe20000010000 */
[----:B0-----:R-:W-:Y:S01]  /*d0d0*/  SHF.R.U32.HI R43, RZ, 0x5, R0 ;  /* 0x00000005ff2b7819 */ /* 0x001fe20000011600 */
[----:B------:R-:W-:Y:S01]  /*d0e0*/  WARPSYNC 0xffffffff ;  /* 0xffffffff00007948 */ /* 0x000fe20003800000 */
[----:B------:R-:W-:Y:S02]  /*d0f0*/  LOP3.LUT R123, R0, 0x1f, RZ, 0xc0, !PT ;  /* 0x0000001f007b7812 */ /* 0x000fe400078ec0ff */
[----:B------:R-:W-:-:S07]  /*d100*/  LOP3.LUT R43, R43, 0x7, RZ, 0xc0, !PT ;  /* 0x000000072b2b7812 */ /* 0x000fce00078ec0ff */
[----:B------:R-:W-:-:S05]  /*d110*/  @!P1 IADD3 R122, R42, R43, RZ ;  /* 0x0000002b2a7a9210 */ /* 0x000fca0007ffe0ff */
[----:B------:R0:W-:Y:S01]  /*d120*/  @!P1 STS.64 [R122.X8], R40 ;  /* 0x000000287a009388 */ /* 0x0001e20000008a00 */
[----:B------:R-:W-:-:S11]  /*d130*/  ISETP.GT.U32.AND P1, PT, R123, 0x7, PT ;  /* 0x000000077b00780c */ /* 0x000fd60003f24070 */
[----:B------:R-:W-:Y:S01]  /*d140*/  BAR.SYNC.DEFER_BLOCKING 0x0 ;  /* 0x0000000000007b1d */ /* 0x000fe20000010000 */
[----:B0-----:R-:W-:Y:S01]  /*d150*/  CS2R R40, SRZ ;  /* 0x0000000000287805 */ /* 0x001fe2000001ff00 */
[----:B------:R-:W-:Y:S01]  /*d160*/  @!P1 IMAD.IADD R123, R42, 0x1, R123 ;  /* 0x000000012a7b9824 */ /* 0x000fe200078e027b */
[----:B------:R-:W-:Y:S01]  /*d170*/  LOP3.LUT P2, RZ, R43, 0x1f, R0, 0xf8, !PT ;  /* 0x0000001f2bff7812 */ /* 0x000fe2000784f800 */
[----:B------:R-:W-:Y:S02]  /*d180*/  IMAD.MOV.U32 R42, RZ, RZ, RZ ;  /* 0x000000ffff2a7224 */ /* 0x000fe400078e00ff */
[----:B------:R-:W-:Y:S01]  /*d190*/  @!P1 IMAD.MOV.U32 R42, RZ, RZ, R114 ;  /* 0x000000ffff2a9224 */ /* 0x000fe200078e0072 */
[----:B------:R-:W-:Y:S03]  /*d1a0*/  BSSY B0, `(.L_x_23902) ;  /* 0x0000054000007945 */ /* 0x000fe60003800000 */
[----:B------:R-:W-:Y:S01]  /*d1b0*/  I2F R135, R42 ;  /* 0x0000002a00877306 */ /* 0x000fe20000201400 */
[----:B------:R-:W0:Y:S05]  /*d1c0*/  SHFL.DOWN PT, R131, R42, 0x4, 0x1f ;  /* 0x08801f002a837f89 */ /* 0x000e2a00000e0000 */
[----:B------:R-:W-:Y:S01]  /*d1d0*/  @!P2 IMAD.MOV.U32 R43, RZ, RZ, 0x4 ;  /* 0x00000004ff2ba424 */ /* 0x000fe200078e00ff */
[----:B------:R-:W1:Y:S01]  /*d1e0*/  @!P1 LDS.64 R40, [R123.X8] ;  /* 0x000000007b289984 */ /* 0x000e620000008a00 */
[----:B------:R-:W-:-:S02]  /*d1f0*/  ISETP.NE.AND P1, PT, RZ, UR8, PT ;  /* 0x00000008ff007c0c */ /* 0x000fc4000bf25270 */
[----:B0-----:R-:W-:Y:S02]  /*d200*/  IADD3 R130, R131, R42, RZ ;  /* 0x0000002a83827210 */ /* 0x001fe40007ffe0ff */
[----:B------:R-:W0:Y:S01]  /*d210*/  I2F R131, R131 ;  /* 0x0000008300837306 */ /* 0x000e220000201400 */
[----:B-1----:R-:W1:Y:S02]  /*d220*/  SHFL.DOWN PT, R133, R40, 0x4, 0x1f ;  /* 0x08801f0028857f89 */ /* 0x002e6400000e0000 */
[C---:B-1----:R-:W-:Y:S02]  /*d230*/  FADD.FTZ R122, -R133.reuse, R40 ;  /* 0x00000028857a7221 */ /* 0x042fe40000010100 */
[----:B0-----:R-:W-:Y:S02]  /*d240*/  FMUL.FTZ R133, R133, R131 ;  /* 0x0000008385857220 */ /* 0x001fe40000410000 */
[----:B------:R-:W-:Y:S02]  /*d250*/  FMUL.FTZ R122, R122, R122 ;  /* 0x0000007a7a7a7220 */ /* 0x000fe40000410000 */
[----:B------:R-:W-:-:S02]  /*d260*/  FFMA.FTZ R133, R135, R40, R133 ;  /* 0x0000002887857223 */ /* 0x000fc40000010085 */
[----:B------:R-:W0:Y:S01]  /*d270*/  I2F R40, R130 ;  /* 0x0000008200287306 */ /* 0x000e220000201400 */
[----:B------:R-:W-:-:S04]  /*d280*/  FMUL.FTZ R122, R122, R135 ;  /* 0x000000877a7a7220 */ /* 0x000fc80000410000 */
[----:B------:R-:W-:Y:S02]  /*d290*/  FMUL.FTZ R132, R122, R131 ;  /* 0x000000837a847220 */ /* 0x000fe40000410000 */
[----:B------:R-:W1:Y:S04]  /*d2a0*/  SHFL.DOWN PT, R122, R41, 0x4, 0x1f ;  /* 0x08801f00297a7f89 */ /* 0x000e6800000e0000 */
[----:B------:R-:W2:Y:S01]  /*d2b0*/  SHFL.DOWN PT, R131, R130, 0x2, 0x1f ;  /* 0x08401f0082837f89 */ /* 0x000ea200000e0000 */
[----:B0-----:R-:W0:Y:S01]  /*d2c0*/  MUFU.RCP R42, R40 ;  /* 0x00000028002a7308 */ /* 0x001e220000001000 */
[----:B-1----:R-:W-:Y:S02]  /*d2d0*/  FADD.FTZ R123, R122, R41 ;  /* 0x000000297a7b7221 */ /* 0x002fe40000010000 */
[----:B0-----:R-:W-:-:S02]  /*d2e0*/  FMUL.FTZ R133, R42, R133 ;  /* 0x000000852a857220 */ /* 0x001fc40000410000 */
[----:B------:R-:W-:Y:S02]  /*d2f0*/  FFMA.FTZ R123, R42, R132, R123 ;  /* 0x000000842a7b7223 */ /* 0x000fe4000001007b */
[----:B--2---:R-:W-:Y:S01]  /*d300*/  IMAD.IADD R122, R130, 0x1, R131 ;  /* 0x00000001827a7824 */ /* 0x004fe200078e0283 */
[----:B------:R-:W0:Y:S01]  /*d310*/  SHFL.DOWN PT, R42, R133, 0x2, 0x1f ;  /* 0x08401f00852a7f89 */ /* 0x000e2200000e0000 */
[----:B------:R-:W1:Y:S01]  /*d320*/  I2F R131, R131 ;  /* 0x0000008300837306 */ /* 0x000e620000201400 */
[----:B0-----:R-:W-:Y:S02]  /*d330*/  FADD.FTZ R132, R133, -R42 ;  /* 0x8000002a85847221 */ /* 0x001fe40000010000 */
[----:B-1----:R-:W-:Y:S02]  /*d340*/  FMUL.FTZ R42, R42, R131 ;  /* 0x000000832a2a7220 */ /* 0x002fe40000410000 */
        /* <DEDUP_REMOVED lines=17> */
[----:B------:R-:W-:-:S04]  /*d460*/  @!P2 IMAD.WIDE R42, R46, R43, c[0x0][0x1a8] ;  /* 0x00006a002e2aa625 */ /* 0x000fc800078e022b */
[----:B--2---:R-:W-:Y:S02]  /*d470*/  FADD.FTZ R133, R41, -R130 ;  /* 0x8000008229857221 */ /* 0x004fe40000010000 */
[----:B-1----:R-:W-:Y:S02]  /*d480*/  FMUL.FTZ R130, R130, R131 ;  /* 0x0000008382827220 */ /* 0x002fe40000410000 */
[----:B------:R-:W-:Y:S02]  /*d490*/  FMUL.FTZ R133, R133, R133 ;  /* 0x0000008585857220 */ /* 0x000fe40000410000 */
[C---:B------:R-:W-:Y:S02]  /*d4a0*/  FFMA.FTZ R135, R40.reuse, R41, R130 ;  /* 0x0000002928877223 */ /* 0x040fe40000010082 */
[----:B------:R-:W-:Y:S02]  /*d4b0*/  FMUL.FTZ R133, R40, R133 ;  /* 0x0000008528857220 */ /* 0x000fe40000410000 */
[----:B---3--:R-:W0:Y:S02]  /*d4c0*/  MUFU.RCP R40, R132 ;  /* 0x0000008400287308 */ /* 0x008e240000001000 */
[----:B------:R-:W-:-:S02]  /*d4d0*/  FMUL.FTZ R133, R133, R131 ;  /* 0x0000008385857220 */ /* 0x000fc40000410000 */
        /* <DEDUP_REMOVED lines=9> */
[----:B------:R-:W-:Y:S01]  /*d570*/  FADD.FTZ R122, R40, R41 ;  /* 0x00000029287a7221 */ /* 0x000fe20000010000 */
[----:B------:R-:W-:-:S03]  /*d580*/  @!P2 MOV R41, 0x4 ;  /* 0x000000040029a802 */ /* 0x000fc60000000f00 */
        /* <DEDUP_REMOVED lines=13> */
[----:B------:R-:W-:Y:S02]  /*d660*/  IMAD.MOV.U32 R122, RZ, RZ, 0x10 ;  /* 0x00000010ff7a7424 */ /* 0x000fe400078e00ff */
[----:B------:R-:W-:-:S02]  /*d670*/  FFMA.FTZ R40, R64, R40, R47 ;  /* 0x0000002840287223 */ /* 0x000fc4000001002f */
[----:B------:R-:W-:Y:S02]  /*d680*/  FFMA.FTZ R41, R65, R41, R96 ;  /* 0x0000002941297223 */ /* 0x000fe40000010060 */
[----:B------:R-:W-:Y:S02]  /*d690*/  FFMA.FTZ R42, R67, R42, R48 ;  /* 0x0000002a432a7223 */ /* 0x000fe40000010030 */
[----:B------:R-:W-:Y:S02]  /*d6a0*/  FFMA.FTZ R43, R66, R43, R97 ;  /* 0x0000002b422b7223 */ /* 0x000fe40000010061 */
[C---:B------:R-:W-:Y:S01]  /*d6b0*/  IMAD.WIDE.U32 R122, R115.reuse, R122, c[0x0][0x208] ;  /* 0x00008200737a7625 */ /* 0x040fe200078e007a */
[----:B------:R-:W-:-:S04]  /*d6c0*/  IADD3 R115, R115, 0x100, RZ ;  /* 0x0000010073737810 */ /* 0x000fc80007ffe0ff */
[----:B------:R0:W-:Y:S03]  /*d6d0*/  STG.E.128 [R122.64], R40 ;  /* 0x000000287a007986 */ /* 0x0001e6000c101d06 */
.L_x_23903:
[----:B------:R-:W-:Y:S05]  /*d6e0*/  BSYNC B0 ;  /* 0x0000000000007941 */ /* 0x000fea0003800000 */
.L_x_23902:
[----:B------:R-:W-:Y:S01]  /*d6f0*/  ISETP.NE.AND P1, PT, R121, RZ, PT ;  /* 0x000000ff7900720c */ /* 0x000fe20003f25270 */
[----:B------:R-:W-:-:S12]  /*d700*/  BSSY B0, `(.L_x_23904) ;  /* 0x0000012000007945 */ /* 0x000fd80003800000 */
        /* <DEDUP_REMOVED lines=17> */
.L_x_23905:
[----:B------:R-:W-:Y:S05]  /*d820*/  BSYNC B0 ;  /* 0x0000000000007941 */ /* 0x000fea0003800000 */
.L_x_23904:
[----:B------:R-:W-:Y:S01]  /*d830*/  ISETP.NE.AND P1, PT, R124, RZ, PT ;  /* 0x000000ff7c00720c */ /* 0x000fe20003f25270 */
[----:B------:R-:W-:-:S12]  /*d840*/  BSSY B0, `(.L_x_23906) ;  /* 0x0000012000007945 */ /* 0x000fd80003800000 */
[----:B------:R-:W-:Y:S05]  /*d850*/  @!P1 BRA `(.L_x_23907) ;  /* 0x0000010000009947 */ /* 0x000fea0003800000 */
[----:B0-----:R-:W-:Y:S01]  /*d860*/  HFMA2.MMA R122, -RZ, RZ, 0, 9.5367431640625e-07 ;  /* 0x00000010ff7a7435 */ /* 0x001fe200000001ff */
[--C-:B-1----:R-:W-:Y:S02]  /*d870*/  FADD.FTZ R40, R16, -R130.reuse ;  /* 0x8000008210287221 */ /* 0x102fe40000010000 */
        /* <DEDUP_REMOVED lines=14> */
.L_x_23907:
[----:B------:R-:W-:Y:S05]  /*d960*/  BSYNC B0 ;  /* 0x0000000000007941 */ /* 0x000fea0003800000 */
.L_x_23906:
        /* <DEDUP_REMOVED lines=19> */
.L_x_23909:
[----:B------:R-:W-:Y:S05]  /*daa0*/  BSYNC B0 ;  /* 0x0000000000007941 */ /* 0x000fea0003800000 */
.L_x_23908:
        /* <DEDUP_REMOVED lines=19> */
.L_x_23911:
[----:B------:R-:W-:Y:S05]  /*dbe0*/  BSYNC B0 ;  /* 0x0000000000007941 */ /* 0x000fea0003800000 */
.L_x_23910:
        /* <DEDUP_REMOVED lines=19> */
.L_x_23913:
[----:B------:R-:W-:Y:S05]  /*dd20*/  BSYNC B0 ;  /* 0x0000000000007941 */ /* 0x000fea0003800000 */
.L_x_23912:
[----:B------:R-:W-:Y:S01]  /*dd30*/  ISETP.NE.AND P1, PT, R128, RZ, PT ;  /* 0x000000ff8000720c */ /* 0x000fe20003f25270 */
[----:B------:R-:W-:-:S12]  /*dd40*/  BSSY B0, `(.L_x_23914) ;  /* 0x0000012000007945 */ /* 0x000fd80003800000 */
[----:B------:R-:W-:Y:S05]  /*dd50*/  @!P1 BRA `(.L_x_23915) ;  /* 0x0000010000009947 */ /* 0x000fea0003800000 */
[--C-:B01----:R-:W-:Y:S01]  /*dd60*/  FADD.FTZ R40, R32, -R130.reuse ;  /* 0x8000008220287221 */ /* 0x103fe20000010000 */
[----:B------:R-:W-:Y:S01]  /*dd70*/  MOV R122, 0x10 ;  /* 0x00000010007a7802 */ /* 0x000fe20000000f00 */
        /* <DEDUP_REMOVED lines=14> */
.L_x_23915:
[----:B------:R-:W-:Y:S05]  /*de60*/  BSYNC B0 ;  /* 0x0000000000007941 */ /* 0x000fea0003800000 */
.L_x_23914:
        /* <DEDUP_REMOVED lines=13> */
[----:B------:R-:W-:-:S04]  /*df40*/  IMAD.WIDE.U32 R122, R115, R122, c[0x0][0x208] ;  /* 0x00008200737a7625 */ /* 0x000fc800078e007a */
[----:B------:R-:W-:Y:S02]  /*df50*/  FFMA.FTZ R41, R93, R41, R110 ;  /* 0x000000295d297223 */ /* 0x000fe4000001006e */
[----:B------:R-:W-:Y:S02]  /*df60*/  FFMA.FTZ R43, R94, R43, R113 ;  /* 0x0000002b5e2b7223 */ /* 0x000fe40000010071 */
[----:B------:R-:W-:-:S05]  /*df70*/  FFMA.FTZ R42, R95, R42, R62 ;  /* 0x0000002a5f2a7223 */ /* 0x000fca000001003e */
[----:B------:R0:W-:Y:S02]  /*df80*/  STG.E.128 [R122.64], R40 ;  /* 0x000000287a007986 */ /* 0x0001e4000c101d06 */
.L_x_23917:
[----:B------:R-:W-:Y:S05]  /*df90*/  BSYNC B0 ;  /* 0x0000000000007941 */ /* 0x000fea0003800000 */
.L_x_23916:
[----:B------:R-:W-:Y:S02]  /*dfa0*/  LOP3.LUT P1, RZ, R112, 0xff, RZ, 0xc0, !PT ;  /* 0x000000ff70ff7812 */ /* 0x000fe4000782c0ff */
[----:B------:R-:W-:Y:S02]  /*dfb0*/  IADD3 R46, R46, c[0x0][0x160], RZ ;  /* 0x000058002e2e7a10 */ /* 0x000fe40007ffe0ff */
[----:B------:R-:W-:Y:S02]  /*dfc0*/  SEL R112, RZ, 0x1, P1 ;  /* 0x00000001ff707807 */ /* 0x000fe40000800000 */
[----:B------:R-:W-:-:S13]  /*dfd0*/  ISETP.GE.AND P1, PT, R46, c[0x0][0x164], PT ;  /* 0x000059002e007a0c */ /* 0x000fda0003f26270 */
[----:B01----:R-:W-:Y:S01]  /*dfe0*/  @P1 CALL.REL.NOINC `(.L_x_23918) ;  /* 0x0000001000001944 */ /* 0x003fe20003c00000 */
[----:B------:R-:W-:Y:S05]  /*dff0*/  BRA `(.L_x_23919) ;  /* 0xffff35a000007947 */ /* 0x000fea000383ffff */
.L_x_23918:
[----:B------:R-:W-:Y:S05]  /*e000*/  EXIT ;  /* 0x000000000000794d */ /* 0x000fea0003800000 */
.L_x_23900:
[----:B------:R-:W-:Y:S01]  /*e010*/  IMAD.MOV.U32 R132, RZ, RZ, 0x1 ;  /* 0x00000001ff847424 */ /* 0x000fe200078e00ff */
[----:B------:R-:W-:Y:S01]  /*e020*/  MOV R131, 0xffffffff ;  /* 0xffffffff00837802 */ /* 0x000fe20000000f00 */
[----:B------:R-:W-:Y:S01]  /*e030*/  IMAD.MOV.U32 R130, RZ, RZ, 0x1f ;  /* 0x0000001fff827424 */ /* 0x000fe200078e00ff */
[----:B------:R-:W-:Y:S02]  /*e040*/  MOV R122, 0xe060 ;  /* 0x0000e060007a7802 */ /* 0x000fe40000000f00 */
[----:B------:R-:W-:Y:S05]  /*e050*/  CALL.REL.NOINC `($__internal_136_$__cuda_sm70_shflsync_bfly_p) ;  /* 0x000007e000007944 */ /* 0x000fea0003c00000 */
[----:B-1----:R-:W-:Y:S01]  /*e060*/  IMAD.MOV.U32 R40, RZ, RZ, R132 ;  /* 0x000000ffff287224 */ /* 0x002fe200078e0084 */
[----:B0-----:R-:W-:Y:S05]  /*e070*/  BRA `(.L_x_23920) ;  /* 0xffffeab000007947 */ /* 0x001fea000383ffff */
.L_x_23901:
[----:B------:R-:W-:Y:S01]  /*e080*/  IMAD.MOV.U32 R132, RZ, RZ, 0x2 ;  /* 0x00000002ff847424 */ /* 0x000fe200078e00ff */
[----:B------:R-:W-:Y:S01]  /*e090*/  MOV R131, 0xffffffff ;  /* 0xffffffff00837802 */ /* 0x000fe20000000f00 */
[----:B------:R-:W-:Y:S01]  /*e0a0*/  IMAD.MOV.U32 R130, RZ, RZ, 0x1f ;  /* 0x0000001fff827424 */ /* 0x000fe200078e00ff */
[----:B------:R-:W-:Y:S02]  /*e0b0*/  MOV R122, 0xe0d0 ;  /* 0x0000e0d0007a7802 */ /* 0x000fe40000000f00 */
[----:B------:R-:W-:Y:S05]  /*e0c0*/  CALL.REL.NOINC `($__internal_136_$__cuda_sm70_shflsync_bfly_p) ;  /* 0x0000077000007944 */ /* 0x000fea0003c00000 */
[----:B01----:R-:W-:Y:S01]  /*e0d0*/  FADD.FTZ R41, R41, R132 ;  /* 0x0000008429297221 */ /* 0x003fe20000010000 */
[----:B------:R-:W-:Y:S01]  /*e0e0*/  MOV R122, 0xe130 ;  /* 0x0000e130007a7802 */ /* 0x000fe20000000f00 */
[----:B------:R-:W-:Y:S02]  /*e0f0*/  IMAD.MOV.U32 R132, RZ, RZ, 0x4 ;  /* 0x00000004ff847424 */ /* 0x000fe400078e00ff */
[----:B------:R-:W-:-:S02]  /*e100*/  IMAD.MOV.U32 R130, RZ, RZ, 0x1f ;  /* 0x0000001fff827424 */ /* 0x000fc400078e00ff */
[----:B------:R-:W-:Y:S02]  /*e110*/  IMAD.MOV.U32 R131, RZ, RZ, -0x1 ;  /* 0xffffffffff837424 */ /* 0x000fe400078e00ff */
[----:B------:R-:W-:Y:S05]  /*e120*/  CALL.REL.NOINC `($__internal_136_$__cuda_sm70_shflsync_bfly_p) ;  /* 0x0000071000007944 */ /* 0x000fea0003c00000 */
[----:B01----:R-:W-:Y:S01]  /*e130*/  FADD.FTZ R41, R41, R132 ;  /* 0x0000008429297221 */ /* 0x003fe20000010000 */
[----:B------:R-:W-:Y:S01]  /*e140*/  HFMA2.MMA R132, -RZ, RZ, 0, 4.76837158203125e-07 ;  /* 0x00000008ff847435 */ /* 0x000fe200000001ff */
[----:B------:R-:W-:Y:S01]  /*e150*/  IMAD.MOV.U32 R130, RZ, RZ, 0x1f ;  /* 0x0000001fff827424 */ /* 0x000fe200078e00ff */
[----:B------:R-:W-:Y:S01]  /*e160*/  MOV R122, 0xe190 ;  /* 0x0000e190007a7802 */ /* 0x000fe20000000f00 */
[----:B------:R-:W-:-:S03]  /*e170*/  IMAD.MOV.U32 R131, RZ, RZ, -0x1 ;  /* 0xffffffffff837424 */ /* 0x000fc600078e00ff */
[----:B------:R-:W-:Y:S05]  /*e180*/  CALL.REL.NOINC `($__internal_136_$__cuda_sm70_shflsync_bfly_p) ;  /* 0x000006b000007944 */ /* 0x000fea0003c00000 */
[----:B01----:R-:W-:Y:S01]  /*e190*/  FADD.FTZ R41, R41, R132 ;  /* 0x0000008429297221 */ /* 0x003fe20000010000 */
[----:B------:R-:W-:Y:S01]  /*e1a0*/  MOV R130, 0x1f ;  /* 0x0000001f00827802 */ /* 0x000fe20000000f00 */
[----:B------:R-:W-:Y:S01]  /*e1b0*/  IMAD.MOV.U32 R132, RZ, RZ, 0x10 ;  /* 0x00000010ff847424 */ /* 0x000fe200078e00ff */
[----:B------:R-:W-:Y:S01]  /*e1c0*/  MOV R122, 0xe1f0 ;  /* 0x0000e1f0007a7802 */ /* 0x000fe20000000f00 */
[----:B------:R-:W-:Y:S02]  /*e1d0*/  IMAD.MOV.U32 R131, RZ, RZ, -0x1 ;  /* 0xffffffffff837424 */ /* 0x000fe400078e00ff */
[----:B------:R-:W-:Y:S05]  /*e1e0*/  CALL.REL.NOINC `($__internal_136_$__cuda_sm70_shflsync_bfly_p) ;  /* 0x0000065000007944 */ /* 0x000fea0003c00000 */
[----:B-1----:R-:W-:Y:S01]  /*e1f0*/  FADD.FTZ R40, R41, R132 ;  /* 0x0000008429287221 */ /* 0x002fe20000010000 */
[----:B------:R-:W-:Y:S01]  /*e200*/  P2R R123, PR, RZ, 0x40 ;  /* 0x00000040ff7b7803 */ /* 0x000fe20000000000 */
[----:B------:R-:W-:Y:S01]  /*e210*/  IMAD.MOV.U32 R132, RZ, RZ, 0x1 ;  /* 0x00000001ff847424 */ /* 0x000fe200078e00ff */
[----:B------:R-:W-:Y:S01]  /*e220*/  ISETP.NE.AND P6, PT, R133, RZ, PT ;  /* 0x000000ff8500720c */ /* 0x000fe20003fc5270 */
[----:B------:R-:W-:Y:S01]  /*e230*/  FMUL.FTZ R40, R105, R40 ;  /* 0x0000002869287220 */ /* 0x000fe20000410000 */
[----:B0-----:R-:W-:Y:S01]  /*e240*/  MOV R131, 0xffffffff ;  /* 0xffffffff00837802 */ /* 0x001fe20000000f00 */
[----:B------:R-:W-:-:S02]  /*e250*/  IMAD.MOV.U32 R130, RZ, RZ, 0x1f ;  /* 0x0000001fff827424 */ /* 0x000fc400078e00ff */
        /* <DEDUP_REMOVED lines=67> */
[----:B------:R-:W-:Y:S05]  /*e690*/  CALL.REL.NOINC `($__internal_136_$__cuda_sm70_shflsync_bfly_p) ;  /* 0x000001a000007944 */ /* 0x000fea0003c00000 */
[----:B01----:R-:W-:Y:S01]  /*e6a0*/  FADD.FTZ R41, R41, R132 ;  /* 0x0000008429297221 */ /* 0x003fe20000010000 */
[----:B------:R-:W-:Y:S01]  /*e6b0*/  MOV R122, 0xe700 ;  /* 0x0000e700007a7802 */ /* 0x000fe20000000f00 */
[----:B------:R-:W-:Y:S02]  /*e6c0*/  IMAD.MOV.U32 R132, RZ, RZ, 0x2 ;  /* 0x00000002ff847424 */ /* 0x000fe400078e00ff */
[----:B------:R-:W-:Y:S02]  /*e6d0*/  IMAD.MOV.U32 R130, RZ, RZ, 0x1f ;  /* 0x0000001fff827424 */ /* 0x000fe400078e00ff */
[----:B------:R-:W-:Y:S02]  /*e6e0*/  IMAD.MOV.U32 R131, RZ, RZ, -0x1 ;  /* 0xffffffffff837424 */ /* 0x000fe400078e00ff */
[----:B------:R-:W-:Y:S05]  /*e6f0*/  CALL.REL.NOINC `($__internal_136_$__cuda_sm70_shflsync_bfly_p) ;  /* 0x0000014000007944 */ /* 0x000fea0003c00000 */
[----:B01----:R-:W-:Y:S01]  /*e700*/  FADD.FTZ R41, R41, R132 ;  /* 0x0000008429297221 */ /* 0x003fe20000010000 */
[----:B------:R-:W-:Y:S01]  /*e710*/  HFMA2.MMA R132, -RZ, RZ, 0, 2.384185791015625e-07 ;  /* 0x00000004ff847435 */ /* 0x000fe200000001ff */
        /* <DEDUP_REMOVED lines=8> */
[----:B------:R-:W-:-:S02]  /*e7a0*/  IMAD.MOV.U32 R131, RZ, RZ, -0x1 ;  /* 0xffffffffff837424 */ /* 0x000fc400078e00ff */
[----:B------:R-:W-:Y:S05]  /*e7b0*/  CALL.REL.NOINC `($__internal_136_$__cuda_sm70_shflsync_bfly_p) ;  /* 0x0000008000007944 */ /* 0x000fea0003c00000 */
[----:B-1----:R-:W-:Y:S01]  /*e7c0*/  FADD.FTZ R43, R41, R132 ;  /* 0x00000084292b7221 */ /* 0x002fe20000010000 */
[----:B0-----:R-:W-:Y:S01]  /*e7d0*/  MOV R131, 0xffffffff ;  /* 0xffffffff00837802 */ /* 0x001fe20000000f00 */
[----:B------:R-:W-:Y:S01]  /*e7e0*/  IMAD.MOV.U32 R132, RZ, RZ, 0x10 ;  /* 0x00000010ff847424 */ /* 0x000fe200078e00ff */
[----:B------:R-:W-:Y:S01]  /*e7f0*/  MOV R122, 0xe830 ;  /* 0x0000e830007a7802 */ /* 0x000fe20000000f00 */
[----:B------:R-:W-:-:S02]  /*e800*/  IMAD.MOV.U32 R130, RZ, RZ, 0x1f ;  /* 0x0000001fff827424 */ /* 0x000fc400078e00ff */
[----:B------:R-:W-:Y:S02]  /*e810*/  IMAD.MOV.U32 R41, RZ, RZ, R43 ;  /* 0x000000ffff297224 */ /* 0x000fe400078e002b */
[----:B------:R-:W-:Y:S05]  /*e820*/  CALL.REL.NOINC `($__internal_136_$__cuda_sm70_shflsync_bfly_p) ;  /* 0x0000001000007944 */ /* 0x000fea0003c00000 */
[----:B01----:R-:W-:Y:S05]  /*e830*/  BRA `(.L_x_23921) ;  /* 0xffffe87000007947 */ /* 0x003fea000383ffff */
        .weak           $__internal_136_$__cuda_sm70_shflsync_bfly_p
        .type           $__internal_136_$__cuda_sm70_shflsync_bfly_p,@function
        .size           $__internal_136_$__cuda_sm70_shflsync_bfly_p,(.L_x_29200 - $__internal_136_$__cuda_sm70_shflsync_bfly_p)
$__internal_136_$__cuda_sm70_shflsync_bfly_p:
[----:B------:R-:W-:Y:S01]  /*e840*/  IMAD.MOV.U32 R123, RZ, RZ, 0x0 ;  /* 0x00000000ff7b7424 */ /* 0x000fe200078e00ff */
[----:B------:R-:W-:Y:S04]  /*e850*/  WARPSYNC R131 ;  /* 0x0000008300007348 */ /* 0x000fe80003800000 */
[----:B------:R0:W1:Y:S01]  /*e860*/  SHFL.BFLY PT, R132, R41, R132, R130 ;  /* 0x0c00008429847389 */ /* 0x00006200000e0082 */
[----:B------:R-:W-:Y:S05]  /*e870*/  RET.REL.NODEC R122 `(_ZN10layer_norm13ln_fwd_kernelINS_13Kernel_traitsI6__halfffffjLj8192ELj1ELj1ELj8ELj16ENS_18Kernel_traits_baseILj8192ES2_ffffjLj256EEEEELb1ELb0ELb0ELb0EEEvNS_9FwdParamsE) ;  /* 0xffff17807a007950 */ /* 0x000fea0003c3ffff */
.L_x_23922:
        /* <DEDUP_REMOVED lines=16> */
.L_x_29200:


//--------------------- .text._ZN10layer_norm13ln_fwd_kernelINS_13Kernel_traitsI6__halfffffjLj8192ELj1ELj1ELj8ELj16ENS_18Kernel_traits_baseILj8192ES2_ffffjLj256EEEEELb1ELb0ELb0ELb1EEEvNS_9FwdParamsE --------------------------
	.section	.text._ZN10layer_norm13ln_fwd_kernelINS_13Kernel_traitsI6__halfffffjLj8192ELj1ELj1ELj8ELj16ENS_18Kernel_traits_baseILj8192ES2_ffffjLj256EEEEELb1ELb0ELb0ELb1EEEvNS_9FwdParamsE,"ax",@progbits
	.sectioninfo	@"SHI_REGISTERS=144"
	.align	128
        .global         _ZN10layer_norm13ln_fwd_kernelINS_13Kernel_traitsI6__halfffffjLj8192ELj1ELj1ELj8ELj16ENS_18Kernel_traits_baseILj8192ES2_ffffjLj256EEEEELb1ELb0ELb0ELb1EEEvNS_9FwdParamsE
        .type           _ZN10layer_norm13ln_fwd_kernelINS_13Kernel_traitsI6__halfffffjLj8192ELj1ELj1ELj8ELj16ENS_18Kernel_traits_baseILj8192ES2_ffffjLj256EEEEELb1ELb0ELb0ELb1EEEvNS_9FwdParamsE,@function
        .size           _ZN10layer_norm13ln_fwd_kernelINS_13Kernel_traitsI6__halfffffjLj8192ELj1ELj1ELj8ELj16ENS_18Kernel_traits_baseILj8192ES2_ffffjLj256EEEEELb1ELb0ELb0ELb1EEEvNS_9FwdParamsE,(.L_x_29201 - _ZN10layer_norm13ln_fwd_kernelINS_13Kernel_traitsI6__halfffffjLj8192ELj1ELj1ELj8ELj16ENS_18Kernel_traits_baseILj8192ES2_ffffjLj256EEEEELb1ELb0ELb0ELb1EEEvNS_9FwdParamsE)
        .other          _ZN10layer_norm13ln_fwd_kernelINS_13Kernel_traitsI6__halfffffjLj8192ELj1ELj1ELj8ELj16ENS_18Kernel_traits_baseILj8192ES2_ffffjLj256EEEEELb1ELb0ELb0ELb1EEEvNS_9FwdParamsE,@"STO_CUDA_ENTRY STV_DEFAULT"
_ZN10layer_norm13ln_fwd_kernelINS_13Kernel_traitsI6__halfffffjLj8192ELj1ELj1ELj8ELj16ENS_18Kernel_traits_baseILj8192ES2_ffffjLj256EEEEELb1ELb0ELb0ELb1EEEvNS_9FwdParamsE:
.text._ZN10layer_norm13ln_fwd_kernelINS_13Kernel_traitsI6__halfffffjLj8192ELj1ELj1ELj8ELj16ENS_18Kernel_traits_baseILj8192ES2_ffffjLj256EEEEELb1ELb0ELb0ELb1EEEvNS_9FwdParamsE:
[----:B------:R-:W-:Y:S02]  /*0000*/  IMAD.MOV.U32 R1, RZ, RZ, c[0x0][0x28] ;  /* 0x00000a00ff017624 */ /* 0x000fe400078e00ff */
[----:B------:R-:W-:Y:S01]  /*0010*/  ULDC.U8 UR4, c[0x0][0x244] ;  /* 0x0000910000047ab9 */ /* 0x000fe20000000000 */
[----:B------:R-:W-:Y:S01]  /*0020*/  IMAD.MOV.U32 R119, RZ, RZ, c[0x0][0x238] ;  /* 0x00008e00ff777624 */ /* 0x000fe200078e00ff */
[----:B------:R-:W-:Y:S01]  /*0030*/  ISETP.NE.AND P0, PT, RZ, UR4, PT ;  /* 0x00000004ff007c0c */ /* 0x000fe2000bf05270 */
[----:B------:R-:W-:Y:S02]  /*0040*/  ULDC.64 UR4, c[0x0][0x230] ;  /* 0x00008c0000047ab9 */ /* 0x000fe40000000a00 */
[----:B------:R-:W-:Y:S01]  /*0050*/  IMAD.U32 R2, RZ, RZ, UR4 ;  /* 0x00000004ff027e24 */ /* 0x000fe2000f8e00ff */
[----:B------:R-:W-:Y:S01]  /*0060*/  MOV R3, UR5 ;  /* 0x0000000500037c02 */ /* 0x000fe20008000f00 */
[----:B------:R-:W-:Y:S01]  /*0070*/  IMAD.MOV.U32 R10, RZ, RZ, c[0x0][0x23c] ;  /* 0x00008f00ff0a7624 */ /* 0x000fe200078e00ff */
[----:B------:R-:W-:-:S07]  /*0080*/  ULDC.64 UR6, c[0x0][0x118] ;  /* 0x0000460000067ab9 */ /* 0x000fce0000000a00 */
[----:B------:R-:W2:Y:S01]  /*0090*/  @P0 LDG.E.64 R2, [R2.64] ;  /* 0x0000000602020981 */ /* 0x000ea2000c1e1b00 */
[----:B------:R-:W-:Y:S01]  /*00a0*/  @P0 MOV R8, R119 ;  /* 0x0000007700080202 */ /* 0x000fe20000000f00 */
[----:B------:R-:W-:-:S05]  /*00b0*/  @P0 IMAD.MOV.U32 R9, RZ, RZ, R10 ;  /* 0x000000ffff090224 */ /* 0x000fca00078e000a */
[----:B------:R-:W3:Y:S04]  /*00c0*/  @P0 LDG.E.64 R4, [R8.64] ;  /* 0x0000000608040981 */ /* 0x000ee8000c1e1b00 */
[----:B------:R-:W0:Y:S04]  /*00d0*/  S2R R0, SR_TID.X ;  /* 0x0000000000007919 */ /* 0x000e280000002100 */
[----:B------:R-:W0:Y:S02]  /*00e0*/  S2R R15, SR_CTAID.X ;  /* 0x00000000000f7919 */ /* 0x000e240000002500 */
        /* <DEDUP_REMOVED lines=29> */
[----:B------:R-:W-:-:S04]  /*02c0*/  LOP3.LUT R3, R7, UR11, R8, 0x96, !PT ;  /* 0x0000000b07037c12 */ /* 0x000fc8000f8e9608 */
[----:B------:R-:W-:Y:S01]  /*02d0*/  LOP3.LUT R8, R5, UR12, R2, 0x96, !PT ;  /* 0x0000000c05087c12 */ /* 0x000fe2000f8e9602 */
[----:B------:R-:W-:Y:S01]  /*02e0*/  IMAD.WIDE.U32 R2, R3, -0x2daee0ad, RZ ;  /* 0xd2511f5303027825 */ /* 0x000fe200078e00ff */
[----:B------:R-:W-:-:S03]  /*02f0*/  SHF.L.U32 R5, R0, 0x3, RZ ;  /* 0x0000000300057819 */ /* 0x000fc600000006ff */
[----:B------:R-:W-:Y:S01]  /*0300*/  IMAD.WIDE.U32 R8, R8, -0x326172a9, RZ ;  /* 0xcd9e8d5708087825 */ /* 0x000fe200078e00ff */
[----:B------:R-:W-:Y:S02]  /*0310*/  LOP3.LUT R10, R3, UR14, R4, 0x96, !PT ;  /* 0x0000000e030a7c12 */ /* 0x000fe4000f8e9604 */
[----:B------:R-:W-:Y:S02]  /*0320*/  LOP3.LUT R14, R5, 0x7f8, RZ, 0xc0, !PT ;  /* 0x000007f8050e7812 */ /* 0x000fe400078ec0ff */
[----:B------:R-:W-:Y:S01]  /*0330*/  LOP3.LUT R4, R9, UR13, R6, 0x96, !PT ;  /* 0x0000000d09047c12 */ /* 0x000fe2000f8e9606 */
[----:B------:R-:W-:Y:S01]  /*0340*/  IMAD.WIDE.U32 R10, R10, -0x326172a9, RZ ;  /* 0xcd9e8d570a0a7825 */ /* 0x000fe200078e00ff */
[----:B------:R-:W-:Y:S01]  /*0350*/  UIADD3 UR19, UR4, -0x4ab325aa, URZ ;  /* 0xb54cda5604137890 */ /* 0x000fe2000fffe03f */
[----:B------:R-:W-:Y:S02]  /*0360*/  IADD3 R6, P1, R14, c[0x0][0x218], RZ ;  /* 0x000086000e067a10 */ /* 0x000fe40007f3e0ff */
[----:B------:R-:W-:Y:S01]  /*0370*/  IMAD.WIDE.U32 R4, R4, -0x2daee0ad, RZ ;  /* 0xd2511f5304047825 */ /* 0x000fe200078e00ff */
[----:B------:R-:W-:Y:S01]  /*0380*/  LOP3.LUT R3, R11, UR15, R8, 0x96, !PT ;  /* 0x0000000f0b037c12 */ /* 0x000fe2000f8e9608 */
[----:B------:R-:W-:-:S02]  /*0390*/  UIADD3 UR20, UR5, 0x646e171e, URZ ;  /* 0x646e171e05147890 */ /* 0x000fc4000fffe03f */
[----:B------:R-:W-:Y:S01]  /*03a0*/  UIADD3 UR22, UR5, 0x1fd5c5a3, URZ ;  /* 0x1fd5c5a305167890 */ /* 0x000fe2000fffe03f */
[----:B------:R-:W-:Y:S01]  /*03b0*/  LOP3.LUT R8, R5, UR16, R2, 0x96, !PT ;  /* 0x0000001005087c12 */ /* 0x000fe2000f8e9602 */
[----:B------:R-:W-:-:S04]  /*03c0*/  IMAD.WIDE.U32 R2, R3, -0x2daee0ad, RZ ;  /* 0xd2511f5303027825 */ /* 0x000fc800078e00ff */
[----:B------:R-:W-:Y:S01]  /*03d0*/  IMAD.WIDE.U32 R8, R8, -0x326172a9, RZ ;  /* 0xcd9e8d5708087825 */ /* 0x000fe200078e00ff */
[----:B------:R-:W-:Y:S01]  /*03e0*/  LOP3.LUT R11, R3, UR18, R4, 0x96, !PT ;  /* 0x00000012030b7c12 */ /* 0x000fe2000f8e9604 */
[----:B------:R-:W-:Y:S02]  /*03f0*/  UIADD3 UR21, UR4, 0x5384540f, URZ ;  /* 0x5384540f04157890 */ /* 0x000fe4000fffe03f */
[----:B------:R-:W-:Y:S01]  /*0400*/  IMAD.X R7, RZ, RZ, c[0x0][0x21c], P1 ;  /* 0x00008700ff077624 */ /* 0x000fe200008e06ff */
[----:B------:R-:W-:Y:S01]  /*0410*/  LOP3.LUT R4, R9, UR17, R10, 0x96, !PT ;  /* 0x0000001109047c12 */ /* 0x000fe2000f8e960a */
[----:B------:R-:W-:-:S03]  /*0420*/  IMAD.WIDE.U32 R10, R11, -0x326172a9, RZ ;  /* 0xcd9e8d570b0a7825 */ /* 0x000fc600078e00ff */
[----:B------:R0:W5:Y:S01]  /*0430*/  @P0 LDG.E.64 R26, [R6.64] ;  /* 0x00000006061a0981 */ /* 0x000162000c1e1b00 */
[----:B------:R-:W-:Y:S01]  /*0440*/  IMAD.WIDE.U32 R4, R4, -0x2daee0ad, RZ ;  /* 0xd2511f5304047825 */ /* 0x000fe200078e00ff */
[----:B------:R-:W-:Y:S02]  /*0450*/  LOP3.LUT R8, R11, UR19, R8, 0x96, !PT ;  /* 0x000000130b087c12 */ /* 0x000fe4000f8e9608 */
[----:B------:R0:W5:Y:S02]  /*0460*/  @P0 LDG.E.64 R24, [R6.64+0x800] ;  /* 0x0008000606180981 */ /* 0x000164000c1e1b00 */
[----:B------:R-:W-:Y:S01]  /*0470*/  LOP3.LUT R12, R5, UR20, R2, 0x96, !PT ;  /* 0x00000014050c7c12 */ /* 0x000fe2000f8e9602 */
[----:B------:R-:W-:Y:S01]  /*0480*/  IMAD.WIDE.U32 R8, R8, -0x2daee0ad, RZ ;  /* 0xd2511f5308087825 */ /* 0x000fe200078e00ff */
[----:B------:R0:W5:Y:S03]  /*0490*/  @P0 LDG.E.64 R22, [R6.64+0x1000] ;  /* 0x0010000606160981 */ /* 0x000166000c1e1b00 */
[----:B------:R-:W-:Y:S01]  /*04a0*/  IMAD.WIDE.U32 R12, R12, -0x326172a9, RZ ;  /* 0xcd9e8d570c0c7825 */ /* 0x000fe200078e00ff */
[----:B------:R-:W-:Y:S01]  /*04b0*/  LOP3.LUT R28, R9, UR22, R4, 0x96, !PT ;  /* 0x00000016091c7c12 */ /* 0x000fe2000f8e9604 */
[----:B------:R0:W5:Y:S01]  /*04c0*/  @P0 LDG.E.64 R20, [R6.64+0x1800] ;  /* 0x0018000606140981 */ /* 0x000162000c1e1b00 */
[----:B------:R-:W-:-:S02]  /*04d0*/  LEA.HI R2, R0, R15, RZ, 0x18 ;  /* 0x0000000f00027211 */ /* 0x000fc400078fc0ff */
[----:B------:R-:W-:Y:S01]  /*04e0*/  LOP3.LUT R40, R13, UR21, R10, 0x96, !PT ;  /* 0x000000150d287c12 */ /* 0x000fe2000f8e960a */
[----:B------:R0:W5:Y:S01]  /*04f0*/  @P0 LDG.E.64 R18, [R6.64+0x2000] ;  /* 0x0020000606120981 */ /* 0x000162000c1e1b00 */
[----:B------:R-:W-:-:S03]  /*0500*/  IADD3 R4, P2, R14, c[0x0][0x1b0], RZ ;  /* 0x00006c000e047a10 */ /* 0x000fc60007f5e0ff */
[----:B------:R0:W5:Y:S01]  /*0510*/  @P0 LDG.E.64 R16, [R6.64+0x2800] ;  /* 0x0028000606100981 */ /* 0x000162000c1e1b00 */
[----:B------:R-:W-:Y:S01]  /*0520*/  ISETP.GE.AND P1, PT, R2, c[0x0][0x164], PT ;  /* 0x0000590002007a0c */ /* 0x000fe20003f26270 */
[----:B------:R-:W-:Y:S02]  /*0530*/  UIADD3 UR23, UR4, -0xe443238, URZ ;  /* 0xf1bbcdc804177890 */ /* 0x000fe4000fffe03f */
[----:B------:R0:W5:Y:S01]  /*0540*/  @P0 LDG.E.64 R14, [R6.64+0x3000] ;  /* 0x00300006060e0981 */ /* 0x000162000c1e1b00 */
[----:B------:R-:W-:Y:S01]  /*0550*/  UIADD3 UR24, UR5, -0x24c28bd8, URZ ;  /* 0xdb3d742805187890 */ /* 0x000fe2000fffe03f */
[----:B------:R-:W-:Y:S02]  /*0560*/  IMAD.HI.U32 R9, R28, -0x326172a9, RZ ;  /* 0xcd9e8d571c097827 */ /* 0x000fe400078e00ff */
[----:B------:R0:W5:Y:S02]  /*0570*/  @P0 LDG.E.64 R10, [R6.64+0x3800] ;  /* 0x00380006060a0981 */ /* 0x000164000c1e1b00 */
[----:B------:R-:W-:Y:S01]  /*0580*/  IMAD.HI.U32 R3, R40, -0x2daee0ad, RZ ;  /* 0xd2511f5328037827 */ /* 0x000fe200078e00ff */
[----:B------:R-:W-:-:S03]  /*0590*/  LOP3.LUT R9, R9, UR23, R12, 0x96, !PT ;  /* 0x0000001709097c12 */ /* 0x000fc6000f8e960c */
[----:B------:R-:W-:Y:S01]  /*05a0*/  IMAD.X R5, RZ, RZ, c[0x0][0x1b4], P2 ;  /* 0x00006d00ff057624 */ /* 0x000fe200010e06ff */
[----:B------:R-:W-:Y:S01]  /*05b0*/  LOP3.LUT R8, R3, UR24, R8, 0x96, !PT ;  /* 0x0000001803087c12 */ /* 0x000fe2000f8e9608 */
[----:B------:R-:W-:Y:S06]  /*05c0*/  @P1 EXIT ;  /* 0x000000000000194d */ /* 0x000fec0003800000 */
[----:B------:R-:W2:Y:S04]  /*05d0*/  LDG.E.64 R58, [R4.64] ;  /* 0x00000006043a7981 */ /* 0x000ea8000c1e1b00 */
[----:B------:R-:W3:Y:S04]  /*05e0*/  LDG.E.64 R60, [R4.64+0x800] ;  /* 0x00080006043c7981 */ /* 0x000ee8000c1e1b00 */
        /* <DEDUP_REMOVED lines=14> */
[----:B------:R-:W-:Y:S01]  /*06d0*/  UIADD3 UR25, UR4, -0x700cb87f, URZ ;  /* 0x8ff3478104197890 */ /* 0x000fe2000fffe03f */
[----:B------:R-:W-:Y:S01]  /*06e0*/  IMAD R3, R28, -0x326172a9, RZ ;  /* 0xcd9e8d571c037824 */ /* 0x000fe200078e02ff */
[----:B------:R-:W-:Y:S01]  /*06f0*/  UIADD3 UR26, UR5, -0x695add53, URZ ;  /* 0x96a522ad051a7890 */ /* 0x000fe2000fffe03f */
[----:B0-----:R-:W-:Y:S01]  /*0700*/  IMAD.HI.U32 R6, R8, -0x326172a9, RZ ;  /* 0xcd9e8d5708067827 */ /* 0x001fe200078e00ff */
[--C-:B------:R-:W-:Y:S01]  /*0710*/  SHF.R.U64 R79, R26, 0x10, R27.reuse ;  /* 0x000000101a4f7819 */ /* 0x100fe2000000121b */
[----:B------:R-:W-:Y:S01]  /*0720*/  HFMA2.MMA R95, -RZ, RZ, 0, 5.9604644775390625e-08 ;  /* 0x00000001ff5f7435 */ /* 0x000fe200000001ff */
[----:B------:R-:W-:Y:S01]  /*0730*/  SHF.R.U32.HI R80, RZ, 0x10, R27 ;  /* 0x00000010ff507819 */ /* 0x000fe2000001161b */
[----:B------:R-:W-:Y:S01]  /*0740*/  IMAD R40, R40, -0x2daee0ad, RZ ;  /* 0xd2511f5328287824 */ /* 0x000fe200078e02ff */
[--C-:B------:R-:W-:Y:S01]  /*0750*/  SHF.R.U64 R81, R24, 0x10, R25.reuse ;  /* 0x0000001018517819 */ /* 0x100fe20000001219 */
[----:B------:R-:W-:Y:S01]  /*0760*/  IMAD.HI.U32 R7, R9, -0x2daee0ad, RZ ;  /* 0xd2511f5309077827 */ /* 0x000fe200078e00ff */
        /* <DEDUP_REMOVED lines=32> */
[----:B------:R-:W-:Y:S01]  /*0970*/  IMAD R76, R8, -0x326172a9, RZ ;  /* 0xcd9e8d57084c7824 */ /* 0x000fe200078e02ff */
[----:B------:R-:W-:Y:S01]  /*0980*/  HADD2.F32 R79, -RZ, R79.H0_H0 ;  /* 0x2000004fff4f7230 */ /* 0x000fe20000004100 */
[----:B------:R-:W-:Y:S01]  /*0990*/  IMAD R78, R9, -0x2daee0ad, RZ ;  /* 0xd2511f53094e7824 */ /* 0x000fe200078e02ff */
[----:B------:R-:W-:Y:S01]  /*09a0*/  HADD2.F32 R80, -RZ, R80.H0_H0 ;  /* 0x20000050ff507230 */ /* 0x000fe20000004100 */
[----:B------:R-:W-:Y:S01]  /*09b0*/  IMAD.MOV.U32 R77, RZ, RZ, RZ ;  /* 0x000000ffff4d7224 */ /* 0x000fe200078e00ff */
        /* <DEDUP_REMOVED lines=63> */
.L_x_24150:
[----:B------:R-:W-:Y:S01]  /*0db0*/  IMAD R8, R2, c[0x0][0x168], RZ ;  /* 0x00005a0002087a24 */ /* 0x000fe200078e02ff */
[----:B------:R-:W-:Y:S01]  /*0dc0*/  ISETP.NE.U32.AND P0, PT, RZ, c[0x0][0x180], PT ;  /* 0x00006000ff007a0c */ /* 0x000fe20003f05070 */
[----:B------:R-:W-:Y:S01]  /*0dd0*/  IMAD.MOV.U32 R114, RZ, RZ, 0x3f800000 ;  /* 0x3f800000ff727424 */ /* 0x000fe200078e00ff */
[----:B------:R-:W-:Y:S02]  /*0de0*/  LOP3.LUT R112, R0, 0xff, RZ, 0xc0, !PT ;  /* 0x000000ff00707812 */ /* 0x000fe400078ec0ff */
[----:B------:R-:W-:-:S02]  /*0df0*/  SHF.R.S32.HI R9, RZ, 0x1f, R8 ;  /* 0x0000001fff097819 */ /* 0x000fc40000011408 */
[----:B------:R-:W-:Y:S02]  /*0e00*/  ISETP.NE.AND.EX P0, PT, RZ, c[0x0][0x184], PT, P0 ;  /* 0x00006100ff007a0c */ /* 0x000fe40003f05300 */
[----:B------:R-:W-:Y:S02]  /*0e10*/  LEA.HI R9, R9, R8, RZ, 0x2 ;  /* 0x0000000809097211 */ /* 0x000fe400078f10ff */
[----:B------:R-:W-:Y:S02]  /*0e20*/  MOV R113, 0x10 ;  /* 0x0000001000717802 */ /* 0x000fe40000000f00 */
[----:B------:R-:W-:Y:S02]  /*0e30*/  LEA.HI.SX32 R112, R9, R112, 0x1e ;  /* 0x0000007009707211 */ /* 0x000fe400078ff2ff */
[----:B------:R-:W-:-:S03]  /*0e40*/  ISETP.NE.U32.AND P1, PT, RZ, c[0x0][0x1c0], PT ;  /* 0x00007000ff007a0c */ /* 0x000fc60003f25070 */
[----:B------:R-:W-:Y:S01]  /*0e50*/  IMAD.WIDE.U32 R8, R112, R113, c[0x0][0x170] ;  /* 0x00005c0070087625 */ /* 0x000fe200078e0071 */
[----:B------:R-:W-:-:S03]  /*0e60*/  ISETP.NE.AND.EX P1, PT, RZ, c[0x0][0x1c4], PT, P1 ;  /* 0x00007100ff007a0c */ /* 0x000fc60003f25310 */
[----:B------:R-:W-:Y:S02]  /*0e70*/  @P0 IMAD.WIDE.U32 R14, R112, R113, c[0x0][0x180] ;  /* 0x00006000700e0625 */ /* 0x000fe400078e0071 */
[----:B------:R-:W5:Y:S04]  /*0e80*/  LDG.E.128 R8, [R8.64] ;  /* 0x0000000608087981 */ /* 0x000f68000c1e1d00 */
[----:B------:R0:W5:Y:S04]  /*0e90*/  @P0 LDG.E.128 R4, [R14.64] ;  /* 0x000000060e040981 */ /* 0x000168000c1e1d00 */
[----:B------:R-:W-:-:S04]  /*0ea0*/  @P1 IMAD.MOV.U32 R13, RZ, RZ, 0x4 ;  /* 0x00000004ff0d1424 */ /* 0x000fc800078e00ff */
[----:B------:R-:W-:-:S05]  /*0eb0*/  @P1 IMAD.WIDE R12, R2, R13, c[0x0][0x1c0] ;  /* 0x00007000020c1625 */ /* 0x000fca00078e020d */
[----:B------:R0:W5:Y:S01]  /*0ec0*/  @P1 LDG.E R114, [R12.64] ;  /* 0x000000060c721981 */ /* 0x000162000c1e1900 */
        /* <DEDUP_REMOVED lines=12> */
.L_x_23924:
[----:B0-----:R-:W-:Y:S02]  /*0f90*/  IMAD.MOV.U32 R20, RZ, RZ, R76 ;  /* 0x000000ffff147224 */ /* 0x001fe400078e004c */
.L_x_23925:
[----:B------:R-:W-:Y:S05]  /*0fa0*/  BSYNC B0 ;  /* 0x0000000000007941 */ /* 0x000fea0003800000 */
.L_x_23923:
        /* <DEDUP_REMOVED lines=16> */
.L_x_23929:
[----:B------:R-:W-:Y:S05]  /*10b0*/  BSYNC B1 ;  /* 0x0000000000017941 */ /* 0x000fea0003800000 */
.L_x_23928:
        /* <DEDUP_REMOVED lines=44> */
.L_x_23927:
[----:B------:R-:W-:Y:S05]  /*1380*/  BSYNC B0 ;  /* 0x0000000000007941 */ /* 0x000fea0003800000 */
.L_x_23926:
        /* <DEDUP_REMOVED lines=22> */
.L_x_23931:
[----:B------:R-:W-:Y:S02]  /*14f0*/  IMAD.MOV.U32 R20, RZ, RZ, R76 ;  /* 0x000000ffff147224 */ /* 0x000fe400078e004c */
.L_x_23932:
[----:B------:R-:W-:Y:S05]  /*1500*/  BSYNC B0 ;  /* 0x0000000000007941 */ /* 0x000fea0003800000 */
.L_x_23930:
        /* <DEDUP_REMOVED lines=16> */
.L_x_23936:
[----:B------:R-:W-:Y:S05]  /*1610*/  BSYNC B1 ;  /* 0x0000000000017941 */ /* 0x000fea0003800000 */
.L_x_23935:
        /* <DEDUP_REMOVED lines=44> */
.L_x_23934:
[----:B------:R-:W-:Y:S05]  /*18e0*/  BSYNC B0 ;  /* 0x0000000000007941 */ /* 0x000fea0003800000 */
.L_x_23933:
        /* <DEDUP_REMOVED lines=19> */
.L_x_23938:
[----:B------:R-:W-:Y:S02]  /*1a20*/  IMAD.MOV.U32 R20, RZ, RZ, R76 ;  /* 0x000000ffff147224 */ /* 0x000fe400078e004c */
.L_x_23939:
[----:B------:R-:W-:Y:S05]  /*1a30*/  BSYNC B0 ;  /* 0x0000000000007941 */ /* 0x000fea0003800000 */
.L_x_23937:
        /* <DEDUP_REMOVED lines=16> */
.L_x_23943:
[----:B------:R-:W-:Y:S05]  /*1b40*/  BSYNC B1 ;  /* 0x0000000000017941 */ /* 0x000fea0003800000 */
.L_x_23942:
        /* <DEDUP_REMOVED lines=44> */
.L_x_23941:
[----:B------:R-:W-:Y:S05]  /*1e10*/  BSYNC B0 ;  /* 0x0000000000007941 */ /* 0x000fea0003800000 */
.L_x_23940:
[----:B------:R-:W0:Y:S01]  /*1e20*/  I2F.U32 R12, R20 ;  /* 0x00000014000c7306 */ /* 0x000e220000201000 */
[C---:B------:R-:W-:Y:S01]  /*1e30*/  ISETP.NE.AND P5, PT, R13.reuse, 0x1, PT ;  /* 0x000000010d00780c */ /* 0x040fe20003fa5270 */
[----:B------:R-:W-:Y:S01]  /*1e40*/  FMUL.FTZ R10, R10, R114 ;  /* 0x000000720a0a7220 */ /* 0x000fe20000410000 */
[----:B------:R-:W-:Y:S01]  /*1e50*/  BSSY B0, `(.L_x_23944) ;  /* 0x0000011000007945 */ /* 0x000fe20003800000 */
[----:B------:R-:W-:-:S02]  /*1e60*/  IADD3 R17, R13, 0x1, RZ ;  /* 0x000000010d117810 */ /* 0x000fc40007ffe0ff */
        /* <DEDUP_REMOVED lines=14> */
.L_x_23945:
[----:B------:R-:W-:Y:S02]  /*1f50*/  MOV R20, R76 ;  /* 0x0000004c00147202 */ /* 0x000fe40000000f00 */
.L_x_23946:
[----:B------:R-:W-:Y:S05]  /*1f60*/  BSYNC B0 ;  /* 0x0000000000007941 */ /* 0x000fea0003800000 */
.L_x_23944:
        /* <DEDUP_REMOVED lines=16> */
.L_x_23950:
[----:B------:R-:W-:Y:S05]  /*2070*/  BSYNC B1 ;  /* 0x0000000000017941 */ /* 0x000fea0003800000 */
.L_x_23949:
        /* <DEDUP_REMOVED lines=42> */
[----:B------:R-:W-:Y:S01]  /*2320*/  LOP3.LUT R40, R13, UR26, R16, 0x96, !PT ;  /* 0x0000001a0d287c12 */ /* 0x000fe2000f8e9610 */
[----:B------:R-:W-:Y:S02]  /*2330*/  IMAD.MOV.U32 R78, RZ, RZ, R12 ;  /* 0x000000ffff4e7224 */ /* 0x000fe400078e000c */
.L_x_23948:
[----:B------:R-:W-:Y:S05]  /*2340*/  BSYNC B0 ;  /* 0x0000000000007941 */ /* 0x000fea0003800000 */
.L_x_23947:
[----:B------:R0:W1:Y:S01]  /*2350*/  I2F.U32 R12, R20 ;  /* 0x00000014000c7306 */ /* 0x0000620000201000 */
[----:B------:R-:W-:Y:S01]  /*2360*/  FMUL.FTZ R11, R11, R114 ;  /* 0x000000720b0b7220 */ /* 0x000fe20000410000 */
[----:B------:R-:W-:Y:S01]  /*2370*/  SEL R13, RZ, 0x10000, P4 ;  /* 0x00010000ff0d7807 */ /* 0x000fe20002000000 */
[----:B------:R-:W-:Y:S01]  /*2380*/  IMAD.MOV.U32 R117, RZ, RZ, 0x4 ;  /* 0x00000004ff757424 */ /* 0x000fe200078e00ff */
[----:B------:R-:W-:Y:S01]  /*2390*/  SEL R14, RZ, 0x100, P3 ;  /* 0x00000100ff0e7807 */ /* 0x000fe20001800000 */
[----:B------:R-:W-:Y:S01]  /*23a0*/  FMUL.FTZ R11, R11, c[0x0][0x1e8] ;  /* 0x00007a000b0b7a20 */ /* 0x000fe20000410000 */
[----:B------:R-:W-:Y:S01]  /*23b0*/  SEL R15, RZ, 0x1, P2 ;  /* 0x00000001ff0f7807 */ /* 0x000fe20001000000 */
[C---:B------:R-:W-:Y:S01]  /*23c0*/  IMAD.WIDE.U32 R18, R112.reuse, R113, c[0x0][0x188] ;  /* 0x0000620070127625 */ /* 0x040fe200078e0071 */
[----:B------:R-:W-:-:S03]  /*23d0*/  IADD3 R16, R112, 0x100, RZ ;  /* 0x0000010070107810 */ /* 0x000fc60007ffe0ff */
[----:B0-----:R-:W-:-:S04]  /*23e0*/  IMAD.WIDE.U32 R20, R112, R117, c[0x0][0x190] ;  /* 0x0000640070147625 */ /* 0x001fc800078e0075 */
[----:B------:R-:W-:-:S04]  /*23f0*/  @P0 IMAD.WIDE.U32 R22, R16, R113, c[0x0][0x180] ;  /* 0x0000600010160625 */ /* 0x000fc800078e0071 */
[----:B-1----:R-:W-:-:S05]  /*2400*/  FFMA.FTZ R12, R12, R115, 1.1641532182693481445e-10 ;  /* 0x2f0000000c0c7423 */ /* 0x002fca0000010073 */
[----:B------:R-:W-:-:S04]  /*2410*/  FSETP.GTU.FTZ.AND P5, PT, R12, c[0x0][0x1e4], PT ;  /* 0x000079000c007a0b */ /* 0x000fc80003fbc000 */
[----:B------:R-:W-:Y:S02]  /*2420*/  SEL R12, RZ, 0x1000000, P5 ;  /* 0x01000000ff0c7807 */ /* 0x000fe40002800000 */
[----:B------:R-:W-:Y:S02]  /*2430*/  FSEL R11, R11, RZ, !P5 ;  /* 0x000000ff0b0b7208 */ /* 0x000fe40006800000 */
[----:B------:R-:W-:-:S03]  /*2440*/  IADD3 R12, R14, R12, R13 ;  /* 0x0000000c0e0c7210 */ /* 0x000fc60007ffe00d */
[----:B------:R-:W-:Y:S02]  /*2450*/  @P1 FADD.FTZ R11, R7, R11 ;  /* 0x0000000b070b1221 */ /* 0x000fe40000010000 */
[----:B------:R-:W-:Y:S02]  /*2460*/  IMAD.IADD R25, R12, 0x1, R15 ;  /* 0x000000010c197824 */ /* 0x000fe400078e020f */
[----:B------:R-:W-:Y:S01]  /*2470*/  IMAD.WIDE.U32 R12, R16, R113, c[0x0][0x170] ;  /* 0x00005c00100c7625 */ /* 0x000fe200078e0071 */
[----:B------:R0:W-:Y:S04]  /*2480*/  STG.E.128 [R18.64], R8 ;  /* 0x0000000812007986 */ /* 0x0001e8000c101d06 */
[----:B------:R0:W-:Y:S04]  /*2490*/  STG.E [R20.64], R25 ;  /* 0x0000001914007986 */ /* 0x0001e8000c101906 */
        /* <DEDUP_REMOVED lines=14> */
.L_x_23952:
[----:B0-----:R-:W-:Y:S02]  /*2580*/  MOV R26, R76 ;  /* 0x0000004c001a7202 */ /* 0x001fe40000000f00 */
.L_x_23953:
[----:B------:R-:W-:Y:S05]  /*2590*/  BSYNC B0 ;  /* 0x0000000000007941 */ /* 0x000fea0003800000 */
.L_x_23951:
        /* <DEDUP_REMOVED lines=16> */
.L_x_23957:
[----:B------:R-:W-:Y:S05]  /*26a0*/  BSYNC B1 ;  /* 0x0000000000017941 */ /* 0x000fea0003800000 */
.L_x_23956:
        /* <DEDUP_REMOVED lines=44> */
.L_x_23955:
[----:B------:R-:W-:Y:S05]  /*2970*/  BSYNC B0 ;  /* 0x0000000000007941 */ /* 0x000fea0003800000 */
.L_x_23954:
[----:B------:R-:W0:Y:S01]  /*2980*/  I2F.U32 R18, R26 ;  /* 0x0000001a00127306 */ /* 0x000e220000201000 */
[----:B------:R-:W-:Y:S01]  /*2990*/  ISETP.NE.AND P3, PT, R24, 0x1, PT ;  /* 0x000000011800780c */ /* 0x000fe20003f65270 */
[----:B-----5:R-:W-:Y:S01]  /*29a0*/  FMUL.FTZ R12, R12, R114 ;  /* 0x000000720c0c7220 */ /* 0x020fe20000410000 */
        /* <DEDUP_REMOVED lines=16> */
.L_x_23959:
[----:B------:R-:W-:Y:S02]  /*2ab0*/  IMAD.MOV.U32 R26, RZ, RZ, R76 ;  /* 0x000000ffff1a7224 */ /* 0x000fe400078e004c */
.L_x_23960:
[----:B------:R-:W-:Y:S05]  /*2ac0*/  BSYNC B0 ;  /* 0x0000000000007941 */ /* 0x000fea0003800000 */
.L_x_23958:
        /* <DEDUP_REMOVED lines=16> */
.L_x_23964:
[----:B------:R-:W-:Y:S05]  /*2bd0*/  BSYNC B1 ;  /* 0x0000000000017941 */ /* 0x000fea0003800000 */
.L_x_23963:
        /* <DEDUP_REMOVED lines=44> */
.L_x_23962:
[----:B------:R-:W-:Y:S05]  /*2ea0*/  BSYNC B0 ;  /* 0x0000000000007941 */ /* 0x000fea0003800000 */
.L_x_23961:
[----:B------:R-:W0:Y:S01]  /*2eb0*/  I2F.U32 R18, R26 ;  /* 0x0000001a00127306 */ /* 0x000e220000201000 */
[----:B------:R-:W-:Y:S01]  /*2ec0*/  ISETP.NE.AND P4, PT, R17, 0x1, PT ;  /* 0x000000011100780c */ /* 0x000fe20003f85270 */
[----:B------:R-:W-:Y:S01]  /*2ed0*/  FMUL.FTZ R13, R13, R114 ;  /* 0x000000720d0d7220 */ /* 0x000fe20000410000 */
[----:B------:R-:W-:Y:S03]  /*2ee0*/  BSSY B0, `(.L_x_23965) ;  /* 0x0000011000007945 */ /* 0x000fe60003800000 */
        /* <DEDUP_REMOVED lines=15> */
.L_x_23966:
[----:B------:R-:W-:Y:S02]  /*2fe0*/  IMAD.MOV.U32 R26, RZ, RZ, R76 ;  /* 0x000000ffff1a7224 */ /* 0x000fe400078e004c */
.L_x_23967:
[----:B------:R-:W-:Y:S05]  /*2ff0*/  BSYNC B0 ;  /* 0x0000000000007941 */ /* 0x000fea0003800000 */
.L_x_23965:
        /* <DEDUP_REMOVED lines=16> */
.L_x_23971:
[----:B------:R-:W-:Y:S05]  /*3100*/  BSYNC B1 ;  /* 0x0000000000017941 */ /* 0x000fea0003800000 */
.L_x_23970:
        /* <DEDUP_REMOVED lines=44> */
.L_x_23969:
[----:B------:R-:W-:Y:S05]  /*33d0*/  BSYNC B0 ;  /* 0x0000000000007941 */ /* 0x000fea0003800000 */
.L_x_23968:
[----:B------:R-:W0:Y:S01]  /*33e0*/  I2F.U32 R20, R26 ;  /* 0x0000001a00147306 */ /* 0x000e220000201000 */
[----:B------:R-:W-:Y:S01]  /*33f0*/  ISETP.NE.AND P5, PT, R18, 0x1, PT ;  /* 0x000000011200780c */ /* 0x000fe20003fa5270 */
        /* <DEDUP_REMOVED lines=17> */
.L_x_23973:
[----:B------:R-:W-:Y:S02]  /*3510*/  MOV R17, R76 ;  /* 0x0000004c00117202 */ /* 0x000fe40000000f00 */
.L_x_23974:
[----:B------:R-:W-:Y:S05]  /*3520*/  BSYNC B0 ;  /* 0x0000000000007941 */ /* 0x000fea0003800000 */
.L_x_23972:
        /* <DEDUP_REMOVED lines=16> */
.L_x_23978:
[----:B------:R-:W-:Y:S05]  /*3630*/  BSYNC B1 ;  /* 0x0000000000017941 */ /* 0x000fea0003800000 */
.L_x_23977:
        /* <DEDUP_REMOVED lines=44> */
.L_x_23976:
[----:B------:R-:W-:Y:S05]  /*3900*/  BSYNC B0 ;  /* 0x0000000000007941 */ /* 0x000fea0003800000 */
.L_x_23975:
[----:B------:R-:W0:Y:S01]  /*3910*/  I2F.U32 R18, R17 ;  /* 0x0000001100127306 */ /* 0x000e220000201000 */
[----:B------:R-:W-:Y:S01]  /*3920*/  FMUL.FTZ R15, R15, R114 ;  /* 0x000000720f0f7220 */ /* 0x000fe20000410000 */
[----:B------:R-:W-:Y:S01]  /*3930*/  SEL R19, RZ, 0x10000, P4 ;  /* 0x00010000ff137807 */ /* 0x000fe20002000000 */
[----:B------:R-:W-:Y:S01]  /*3940*/  IMAD.WIDE.U32 R22, R16, R117, c[0x0][0x190] ;  /* 0x0000640010167625 */ /* 0x000fe200078e0075 */
[----:B------:R-:W-:Y:S02]  /*3950*/  SEL R20, RZ, 0x100, P3 ;  /* 0x00000100ff147807 */ /* 0x000fe40001800000 */
[----:B------:R-:W-:Y:S01]  /*3960*/  SEL R21, RZ, 0x1, P2 ;  /* 0x00000001ff157807 */ /* 0x000fe20001000000 */
[----:B------:R-:W-:Y:S01]  /*3970*/  FMUL.FTZ R15, R15, c[0x0][0x1e8] ;  /* 0x00007a000f0f7a20 */ /* 0x000fe20000410000 */
[----:B------:R-:W-:-:S05]  /*3980*/  IADD3 R116, R112, 0x200, RZ ;  /* 0x0000020070747810 */ /* 0x000fca0007ffe0ff */
[----:B------:R-:W-:-:S04]  /*3990*/  @P0 IMAD.WIDE.U32 R24, R113, R116, c[0x0][0x180] ;  /* 0x0000600071180625 */ /* 0x000fc800078e0074 */
[----:B0-----:R-:W-:-:S05]  /*39a0*/  FFMA.FTZ R18, R18, R115, 1.1641532182693481445e-10 ;  /* 0x2f00000012127423 */ /* 0x001fca0000010073 */
[----:B------:R-:W-:-:S04]  /*39b0*/  FSETP.GTU.FTZ.AND P5, PT, R18, c[0x0][0x1e4], PT ;  /* 0x0000790012007a0b */ /* 0x000fc80003fbc000 */
[----:B------:R-:W-:Y:S02]  /*39c0*/  SEL R18, RZ, 0x1000000, P5 ;  /* 0x01000000ff127807 */ /* 0x000fe40002800000 */
[----:B------:R-:W-:Y:S02]  /*39d0*/  FSEL R15, R15, RZ, !P5 ;  /* 0x000000ff0f0f7208 */ /* 0x000fe40006800000 */
[----:B------:R-:W-:-:S03]  /*39e0*/  IADD3 R18, R20, R18, R19 ;  /* 0x0000001214127210 */ /* 0x000fc60007ffe013 */
[----:B------:R-:W-:Y:S02]  /*39f0*/  @P1 FADD.FTZ R15, R7, R15 ;  /* 0x0000000f070f1221 */ /* 0x000fe40000010000 */
[----:B------:R-:W-:Y:S02]  /*3a00*/  IMAD.IADD R29, R18, 0x1, R21 ;  /* 0x00000001121d7824 */ /* 0x000fe400078e0215 */
[----:B------:R-:W-:-:S04]  /*3a10*/  IMAD.WIDE.U32 R20, R16, R113, c[0x0][0x188] ;  /* 0x0000620010147625 */ /* 0x000fc800078e0071 */
        /* <DEDUP_REMOVED lines=17> */
.L_x_23980:
[----:B0-----:R-:W-:Y:S02]  /*3b30*/  IMAD.MOV.U32 R28, RZ, RZ, R76 ;  /* 0x000000ffff1c7224 */ /* 0x001fe400078e004c */
.L_x_23981:
[----:B------:R-:W-:Y:S05]  /*3b40*/  BSYNC B0 ;  /* 0x0000000000007941 */ /* 0x000fea0003800000 */
.L_x_23979:
        /* <DEDUP_REMOVED lines=16> */
.L_x_23985:
[----:B------:R-:W-:Y:S05]  /*3c50*/  BSYNC B1 ;  /* 0x0000000000017941 */ /* 0x000fea0003800000 */
.L_x_23984:
        /* <DEDUP_REMOVED lines=44> */
.L_x_23983:
[----:B------:R-:W-:Y:S05]  /*3f20*/  BSYNC B0 ;  /* 0x0000000000007941 */ /* 0x000fea0003800000 */
.L_x_23982:
[----:B------:R-:W0:Y:S01]  /*3f30*/  I2F.U32 R20, R28 ;  /* 0x0000001c00147306 */ /* 0x000e220000201000 */
[----:B------:R-:W-:Y:S01]  /*3f40*/  ISETP.NE.AND P3, PT, R26, 0x1, PT ;  /* 0x000000011a00780c */ /* 0x000fe20003f65270 */
[----:B-----5:R-:W-:Y:S01]  /*3f50*/  FMUL.FTZ R16, R16, R114 ;  /* 0x0000007210107220 */ /* 0x020fe20000410000 */
        /* <DEDUP_REMOVED lines=16> */
.L_x_23987:
[----:B------:R-:W-:Y:S02]  /*4060*/  IMAD.MOV.U32 R28, RZ, RZ, R76 ;  /* 0x000000ffff1c7224 */ /* 0x000fe400078e004c */
.L_x_23988:
[----:B------:R-:W-:Y:S05]  /*4070*/  BSYNC B0 ;  /* 0x0000000000007941 */ /* 0x000fea0003800000 */
.L_x_23986:
        /* <DEDUP_REMOVED lines=16> */
.L_x_23992:
[----:B------:R-:W-:Y:S05]  /*4180*/  BSYNC B1 ;  /* 0x0000000000017941 */ /* 0x000fea0003800000 */
.L_x_23991:
        /* <DEDUP_REMOVED lines=44> */
.L_x_23990:
[----:B------:R-:W-:Y:S05]  /*4450*/  BSYNC B0 ;  /* 0x0000000000007941 */ /* 0x000fea0003800000 */
.L_x_23989:
        /* <DEDUP_REMOVED lines=19> */
.L_x_23994:
[----:B------:R-:W-:Y:S02]  /*4590*/  IMAD.MOV.U32 R28, RZ, RZ, R76 ;  /* 0x000000ffff1c7224 */ /* 0x000fe400078e004c */
.L_x_23995:
[----:B------:R-:W-:Y:S05]  /*45a0*/  BSYNC B0 ;  /* 0x0000000000007941 */ /* 0x000fea0003800000 */
.L_x_23993:
        /* <DEDUP_REMOVED lines=16> */
.L_x_23999:
[----:B------:R-:W-:Y:S05]  /*46b0*/  BSYNC B1 ;  /* 0x0000000000017941 */ /* 0x000fea0003800000 */
.L_x_23998:
        /* <DEDUP_REMOVED lines=44> */
.L_x_23997:
[----:B------:R-:W-:Y:S05]  /*4980*/  BSYNC B0 ;  /* 0x0000000000007941 */ /* 0x000fea0003800000 */
.L_x_23996:
        /* <DEDUP_REMOVED lines=19> */
.L_x_24001:
[----:B------:R-:W-:Y:S02]  /*4ac0*/  IMAD.MOV.U32 R28, RZ, RZ, R76 ;  /* 0x000000ffff1c7224 */ /* 0x000fe400078e004c */
.L_x_24002:
[----:B------:R-:W-:Y:S05]  /*4ad0*/  BSYNC B0 ;  /* 0x0000000000007941 */ /* 0x000fea0003800000 */
.L_x_24000:
        /* <DEDUP_REMOVED lines=16> */
.L_x_24006:
[----:B------:R-:W-:Y:S05]  /*4be0*/  BSYNC B1 ;  /* 0x0000000000017941 */ /* 0x000fea0003800000 */
.L_x_24005:
        /* <DEDUP_REMOVED lines=44> */
.L_x_24004:
[----:B------:R-:W-:Y:S05]  /*4eb0*/  BSYNC B0 ;  /* 0x0000000000007941 */ /* 0x000fea0003800000 */
.L_x_24003:
[----:B------:R0:W1:Y:S01]  /*4ec0*/  I2F.U32 R20, R28 ;  /* 0x0000001c00147306 */ /* 0x0000620000201000 */
[----:B------:R-:W-:Y:S01]  /*4ed0*/  FMUL.FTZ R19, R19, R114 ;  /* 0x0000007213137220 */ /* 0x000fe20000410000 */
[----:B------:R-:W-:Y:S01]  /*4ee0*/  SEL R21, RZ, 0x10000, P4 ;  /* 0x00010000ff157807 */ /* 0x000fe20002000000 */
[-C--:B------:R-:W-:Y:S01]  /*4ef0*/  IMAD.WIDE.U32 R24, R113, R116.reuse, c[0x0][0x188] ;  /* 0x0000620071187625 */ /* 0x080fe200078e0074 */
[----:B------:R-:W-:Y:S02]  /*4f00*/  SEL R22, RZ, 0x100, P3 ;  /* 0x00000100ff167807 */ /* 0x000fe40001800000 */
[----:B------:R-:W-:Y:S01]  /*4f10*/  SEL R23, RZ, 0x1, P2 ;  /* 0x00000001ff177807 */ /* 0x000fe20001000000 */
[----:B------:R-:W-:Y:S01]  /*4f20*/  FMUL.FTZ R19, R19, c[0x0][0x1e8] ;  /* 0x00007a0013137a20 */ /* 0x000fe20000410000 */
[----:B------:R-:W-:Y:S01]  /*4f30*/  IADD3 R118, R112, 0x300, RZ ;  /* 0x0000030070767810 */ /* 0x000fe20007ffe0ff */
[----:B------:R-:W-:-:S04]  /*4f40*/  IMAD.WIDE.U32 R26, R117, R116, c[0x0][0x190] ;  /* 0x00006400751a7625 */ /* 0x000fc800078e0074 */
[----:B0-----:R-:W-:-:S04]  /*4f50*/  @P0 IMAD.WIDE.U32 R28, R113, R118, c[0x0][0x180] ;  /* 0x00006000711c0625 */ /* 0x001fc800078e0076 */
[----:B-1----:R-:W-:-:S05]  /*4f60*/  FFMA.FTZ R20, R20, R115, 1.1641532182693481445e-10 ;  /* 0x2f00000014147423 */ /* 0x002fca0000010073 */
[----:B------:R-:W-:-:S04]  /*4f70*/  FSETP.GTU.FTZ.AND P5, PT, R20, c[0x0][0x1e4], PT ;  /* 0x0000790014007a0b */ /* 0x000fc80003fbc000 */
[----:B------:R-:W-:Y:S02]  /*4f80*/  SEL R20, RZ, 0x1000000, P5 ;  /* 0x01000000ff147807 */ /* 0x000fe40002800000 */
[----:B------:R-:W-:Y:S02]  /*4f90*/  FSEL R19, R19, RZ, !P5 ;  /* 0x000000ff13137208 */ /* 0x000fe40006800000 */
[----:B------:R-:W-:-:S03]  /*4fa0*/  IADD3 R20, R22, R20, R21 ;  /* 0x0000001416147210 */ /* 0x000fc60007ffe015 */
[----:B------:R-:W-:Y:S01]  /*4fb0*/  @P1 FADD.FTZ R19, R7, R19 ;  /* 0x0000001307131221 */ /* 0x000fe20000010000 */
[----:B------:R-:W-:Y:S01]  /*4fc0*/  IADD3 R31, R20, R23, RZ ;  /* 0x00000017141f7210 */ /* 0x000fe20007ffe0ff */
[----:B------:R-:W-:-:S03]  /*4fd0*/  IMAD.WIDE.U32 R20, R118, R113, c[0x0][0x170] ;  /* 0x00005c0076147625 */ /* 0x000fc600078e0071 */
        /* <DEDUP_REMOVED lines=16> */
.L_x_24008:
[----:B0-----:R-:W-:Y:S02]  /*50e0*/  MOV R33, R76 ;  /* 0x0000004c00217202 */ /* 0x001fe40000000f00 */
.L_x_24009:
[----:B------:R-:W-:Y:S05]  /*50f0*/  BSYNC B0 ;  /* 0x0000000000007941 */ /* 0x000fea0003800000 */
.L_x_24007:
        /* <DEDUP_REMOVED lines=16> */
.L_x_24013:
[----:B------:R-:W-:Y:S05]  /*5200*/  BSYNC B1 ;  /* 0x0000000000017941 */ /* 0x000fea0003800000 */
.L_x_24012:
        /* <DEDUP_REMOVED lines=44> */
.L_x_24011:
[----:B------:R-:W-:Y:S05]  /*54d0*/  BSYNC B0 ;  /* 0x0000000000007941 */ /* 0x000fea0003800000 */
.L_x_24010:
[----:B------:R-:W0:Y:S01]  /*54e0*/  I2F.U32 R24, R33 ;  /* 0x0000002100187306 */ /* 0x000e220000201000 */
[----:B------:R-:W-:Y:S01]  /*54f0*/  ISETP.NE.AND P3, PT, R32, 0x1, PT ;  /* 0x000000012000780c */ /* 0x000fe20003f65270 */
[----:B-----5:R-:W-:Y:S01]  /*5500*/  FMUL.FTZ R20, R20, R114 ;  /* 0x0000007214147220 */ /* 0x020fe20000410000 */
[----:B------:R-:W-:Y:S03]  /*5510*/  BSSY B0, `(.L_x_24014) ;  /* 0x0000011000007945 */ /* 0x000fe60003800000 */
[----:B------:R-:W-:-:S02]  /*5520*/  FMUL.FTZ R20, R20, c[0x0][0x1e8] ;  /* 0x00007a0014147a20 */ /* 0x000fc40000410000 */
        /* <DEDUP_REMOVED lines=14> */
.L_x_24015:
[----:B------:R-:W-:Y:S02]  /*5610*/  MOV R33, R76 ;  /* 0x0000004c00217202 */ /* 0x000fe40000000f00 */
.L_x_24016:
[----:B------:R-:W-:Y:S05]  /*5620*/  BSYNC B0 ;  /* 0x0000000000007941 */ /* 0x000fea0003800000 */
.L_x_24014:
        /* <DEDUP_REMOVED lines=16> */
.L_x_24020:
[----:B------:R-:W-:Y:S05]  /*5730*/  BSYNC B1 ;  /* 0x0000000000017941 */ /* 0x000fea0003800000 */
.L_x_24019:
        /* <DEDUP_REMOVED lines=42> */
[----:B------:R-:W-:Y:S01]  /*59e0*/  HFMA2.MMA R24, -RZ, RZ, 0, 0 ;  /* 0x00000000ff187435 */ /* 0x000fe200000001ff */
[----:B------:R-:W-:-:S05]  /*59f0*/  LOP3.LUT R40, R25, UR26, R28, 0x96, !PT ;  /* 0x0000001a19287c12 */ /* 0x000fca000f8e961c */
.L_x_24018:
[----:B------:R-:W-:Y:S05]  /*5a00*/  BSYNC B0 ;  /* 0x0000000000007941 */ /* 0x000fea0003800000 */
.L_x_24017:
        /* <DEDUP_REMOVED lines=19> */
.L_x_24022:
[----:B------:R-:W-:Y:S02]  /*5b40*/  MOV R32, R76 ;  /* 0x0000004c00207202 */ /* 0x000fe40000000f00 */
.L_x_24023:
[----:B------:R-:W-:Y:S05]  /*5b50*/  BSYNC B0 ;  /* 0x0000000000007941 */ /* 0x000fea0003800000 */
.L_x_24021:
        /* <DEDUP_REMOVED lines=16> */
.L_x_24027:
[----:B------:R-:W-:Y:S05]  /*5c60*/  BSYNC B1 ;  /* 0x0000000000017941 */ /* 0x000fea0003800000 */
.L_x_24026:
        /* <DEDUP_REMOVED lines=43> */
[----:B------:R-:W-:-:S06]  /*5f20*/  HFMA2.MMA R25, -RZ, RZ, 0, 0 ;  /* 0x00000000ff197435 */ /* 0x000fcc00000001ff */
.L_x_24025:
[----:B------:R-:W-:Y:S05]  /*5f30*/  BSYNC B0 ;  /* 0x0000000000007941 */ /* 0x000fea0003800000 */
.L_x_24024:
        /* <DEDUP_REMOVED lines=19> */
.L_x_24029:
[----:B------:R-:W-:Y:S02]  /*6070*/  MOV R32, R76 ;  /* 0x0000004c00207202 */ /* 0x000fe40000000f00 */
.L_x_24030:
[----:B------:R-:W-:Y:S05]  /*6080*/  BSYNC B0 ;  /* 0x0000000000007941 */ /* 0x000fea0003800000 */
.L_x_24028:
        /* <DEDUP_REMOVED lines=16> */
.L_x_24034:
[----:B------:R-:W-:Y:S05]  /*6190*/  BSYNC B1 ;  /* 0x0000000000017941 */ /* 0x000fea0003800000 */
.L_x_24033:
        /* <DEDUP_REMOVED lines=44> */
.L_x_24032:
[----:B------:R-:W-:Y:S05]  /*6460*/  BSYNC B0 ;  /* 0x0000000000007941 */ /* 0x000fea0003800000 */
.L_x_24031:
        /* <DEDUP_REMOVED lines=34> */
.L_x_24036:
[----:B0-----:R-:W-:Y:S02]  /*6690*/  IMAD.MOV.U32 R37, RZ, RZ, R76 ;  /* 0x000000ffff257224 */ /* 0x001fe400078e004c */
.L_x_24037:
[----:B------:R-:W-:Y:S05]  /*66a0*/  BSYNC B0 ;  /* 0x0000000000007941 */ /* 0x000fea0003800000 */
.L_x_24035:
        /* <DEDUP_REMOVED lines=16> */
.L_x_24041:
[----:B------:R-:W-:Y:S05]  /*67b0*/  BSYNC B1 ;  /* 0x0000000000017941 */ /* 0x000fea0003800000 */
.L_x_24040:
        /* <DEDUP_REMOVED lines=44> */
.L_x_24039:
[----:B------:R-:W-:Y:S05]  /*6a80*/  BSYNC B0 ;  /* 0x0000000000007941 */ /* 0x000fea0003800000 */
.L_x_24038:
        /* <DEDUP_REMOVED lines=19> */
.L_x_24043:
[----:B------:R-:W-:Y:S02]  /*6bc0*/  IMAD.MOV.U32 R37, RZ, RZ, R76 ;  /* 0x000000ffff257224 */ /* 0x000fe400078e004c */
.L_x_24044:
[----:B------:R-:W-:Y:S05]  /*6bd0*/  BSYNC B0 ;  /* 0x0000000000007941 */ /* 0x000fea0003800000 */
.L_x_24042:
        /* <DEDUP_REMOVED lines=16> */
.L_x_24048:
[----:B------:R-:W-:Y:S05]  /*6ce0*/  BSYNC B1 ;  /* 0x0000000000017941 */ /* 0x000fea0003800000 */
.L_x_24047:
        /* <DEDUP_REMOVED lines=44> */
.L_x_24046:
[----:B------:R-:W-:Y:S05]  /*6fb0*/  BSYNC B0 ;  /* 0x0000000000007941 */ /* 0x000fea0003800000 */
.L_x_24045:
        /* <DEDUP_REMOVED lines=19> */
.L_x_24050:
[----:B------:R-:W-:Y:S02]  /*70f0*/  IMAD.MOV.U32 R36, RZ, RZ, R76 ;  /* 0x000000ffff247224 */ /* 0x000fe400078e004c */
.L_x_24051:
[----:B------:R-:W-:Y:S05]  /*7100*/  BSYNC B0 ;  /* 0x0000000000007941 */ /* 0x000fea0003800000 */
.L_x_24049:
        /* <DEDUP_REMOVED lines=16> */
.L_x_24055:
[----:B------:R-:W-:Y:S05]  /*7210*/  BSYNC B1 ;  /* 0x0000000000017941 */ /* 0x000fea0003800000 */
.L_x_24054:
        /* <DEDUP_REMOVED lines=44> */
.L_x_24053:
[----:B------:R-:W-:Y:S05]  /*74e0*/  BSYNC B0 ;  /* 0x0000000000007941 */ /* 0x000fea0003800000 */
.L_x_24052:
        /* <DEDUP_REMOVED lines=19> */
.L_x_24057:
[----:B------:R-:W-:Y:S02]  /*7620*/  IMAD.MOV.U32 R36, RZ, RZ, R76 ;  /* 0x000000ffff247224 */ /* 0x000fe400078e004c */
.L_x_24058:
[----:B------:R-:W-:Y:S05]  /*7630*/  BSYNC B0 ;  /* 0x0000000000007941 */ /* 0x000fea0003800000 */
.L_x_24056:
        /* <DEDUP_REMOVED lines=16> */
.L_x_24062:
[----:B------:R-:W-:Y:S05]  /*7740*/  BSYNC B1 ;  /* 0x0000000000017941 */ /* 0x000fea0003800000 */
.L_x_24061:
        /* <DEDUP_REMOVED lines=44> */
.L_x_24060:
[----:B------:R-:W-:Y:S05]  /*7a10*/  BSYNC B0 ;  /* 0x0000000000007941 */ /* 0x000fea0003800000 */
.L_x_24059:
        /* <DEDUP_REMOVED lines=34> */
.L_x_24064:
[----:B0-----:R-:W-:Y:S02]  /*7c40*/  MOV R121, R76 ;  /* 0x0000004c00797202 */ /* 0x001fe40000000f00 */
.L_x_24065:
[----:B------:R-:W-:Y:S05]  /*7c50*/  BSYNC B0 ;  /* 0x0000000000007941 */ /* 0x000fea0003800000 */
.L_x_24063:
        /* <DEDUP_REMOVED lines=16> */
.L_x_24069:
[----:B------:R-:W-:Y:S05]  /*7d60*/  BSYNC B1 ;  /* 0x0000000000017941 */ /* 0x000fea0003800000 */
.L_x_24068:
        /* <DEDUP_REMOVED lines=44> */
.L_x_24067:
[----:B------:R-:W-:Y:S05]  /*8030*/  BSYNC B0 ;  /* 0x0000000000007941 */ /* 0x000fea0003800000 */
.L_x_24066:
        /* <DEDUP_REMOVED lines=19> */
.L_x_24071:
[----:B------:R-:W-:Y:S02]  /*8170*/  MOV R121, R76 ;  /* 0x0000004c00797202 */ /* 0x000fe40000000f00 */
.L_x_24072:
[----:B------:R-:W-:Y:S05]  /*8180*/  BSYNC B0 ;  /* 0x0000000000007941 */ /* 0x000fea0003800000 */
.L_x_24070:
        /* <DEDUP_REMOVED lines=16> */
.L_x_24076:
[----:B------:R-:W-:Y:S05]  /*8290*/  BSYNC B1 ;  /* 0x0000000000017941 */ /* 0x000fea0003800000 */
.L_x_24075:
        /* <DEDUP_REMOVED lines=44> */
.L_x_24074:
[----:B------:R-:W-:Y:S05]  /*8560*/  BSYNC B0 ;  /* 0x0000000000007941 */ /* 0x000fea0003800000 */
.L_x_24073:
        /* <DEDUP_REMOVED lines=19> */
.L_x_24078:
[----:B------:R-:W-:Y:S02]  /*86a0*/  MOV R119, R76 ;  /* 0x0000004c00777202 */ /* 0x000fe40000000f00 */
.L_x_24079:
[----:B------:R-:W-:Y:S05]  /*86b0*/  BSYNC B0 ;  /* 0x0000000000007941 */ /* 0x000fea0003800000 */
.L_x_24077:
        /* <DEDUP_REMOVED lines=16> */
.L_x_24083:
[----:B------:R-:W-:Y:S05]  /*87c0*/  BSYNC B1 ;  /* 0x0000000000017941 */ /* 0x000fea0003800000 */
.L_x_24082:
        /* <DEDUP_REMOVED lines=44> */
.L_x_24081:
[----:B------:R-:W-:Y:S05]  /*8a90*/  BSYNC B0 ;  /* 0x0000000000007941 */ /* 0x000fea0003800000 */
.L_x_24080:
        /* <DEDUP_REMOVED lines=19> */
.L_x_24085:
[----:B------:R-:W-:Y:S02]  /*8bd0*/  MOV R119, R76 ;  /* 0x0000004c00777202 */ /* 0x000fe40000000f00 */
.L_x_24086:
[----:B------:R-:W-:Y:S05]  /*8be0*/  BSYNC B0 ;  /* 0x0000000000007941 */ /* 0x000fea0003800000 */
.L_x_24084:
        /* <DEDUP_REMOVED lines=16> */
.L_x_24090:
[----:B------:R-:W-:Y:S05]  /*8cf0*/  BSYNC B1 ;  /* 0x0000000000017941 */ /* 0x000fea0003800000 */
.L_x_24089:
        /* <DEDUP_REMOVED lines=44> */
.L_x_24088:
[----:B------:R-:W-:Y:S05]  /*8fc0*/  BSYNC B0 ;  /* 0x0000000000007941 */ /* 0x000fea0003800000 */
.L_x_24087:
[----:B------:R-:W0:Y:S01]  /*8fd0*/  I2F.U32 R32, R119 ;  /* 0x0000007700207306 */ /* 0x000e220000201000 */
        /* <DEDUP_REMOVED lines=33> */
.L_x_24092:
[----:B0-----:R-:W-:Y:S02]  /*91f0*/  IMAD.MOV.U32 R119, RZ, RZ, R76 ;  /* 0x000000ffff777224 */ /* 0x001fe400078e004c */
.L_x_24093:
[----:B------:R-:W-:Y:S05]  /*9200*/  BSYNC B0 ;  /* 0x0000000000007941 */ /* 0x000fea0003800000 */
.L_x_24091:
        /* <DEDUP_REMOVED lines=16> */
.L_x_24097:
[----:B------:R-:W-:Y:S05]  /*9310*/  BSYNC B1 ;  /* 0x0000000000017941 */ /* 0x000fea0003800000 */
.L_x_24096:
        /* <DEDUP_REMOVED lines=44> */
.L_x_24095:
[----:B------:R-:W-:Y:S05]  /*95e0*/  BSYNC B0 ;  /* 0x0000000000007941 */ /* 0x000fea0003800000 */
.L_x_24094:
        /* <DEDUP_REMOVED lines=19> */
.L_x_24099:
[----:B------:R-:W-:Y:S02]  /*9720*/  IMAD.MOV.U32 R119, RZ, RZ, R76 ;  /* 0x000000ffff777224 */ /* 0x000fe400078e004c */
.L_x_24100:
[----:B------:R-:W-:Y:S05]  /*9730*/  BSYNC B0 ;  /* 0x0000000000007941 */ /* 0x000fea0003800000 */
.L_x_24098:
        /* <DEDUP_REMOVED lines=16> */
.L_x_24104:
[----:B------:R-:W-:Y:S05]  /*9840*/  BSYNC B1 ;  /* 0x0000000000017941 */ /* 0x000fea0003800000 */
.L_x_24103:
        /* <DEDUP_REMOVED lines=44> */
.L_x_24102:
[----:B------:R-:W-:Y:S05]  /*9b10*/  BSYNC B0 ;  /* 0x0000000000007941 */ /* 0x000fea0003800000 */
.L_x_24101:
        /* <DEDUP_REMOVED lines=19> */
.L_x_24106:
[----:B------:R-:W-:Y:S02]  /*9c50*/  IMAD.MOV.U32 R119, RZ, RZ, R76 ;  /* 0x000000ffff777224 */ /* 0x000fe400078e004c */
.L_x_24107:
[----:B------:R-:W-:Y:S05]  /*9c60*/  BSYNC B0 ;  /* 0x0000000000007941 */ /* 0x000fea0003800000 */
.L_x_24105:
        /* <DEDUP_REMOVED lines=16> */
.L_x_24111:
[----:B------:R-:W-:Y:S05]  /*9d70*/  BSYNC B1 ;  /* 0x0000000000017941 */ /* 0x000fea0003800000 */
.L_x_24110:
        /* <DEDUP_REMOVED lines=44> */
.L_x_24109:
[----:B------:R-:W-:Y:S05]  /*a040*/  BSYNC B0 ;  /* 0x0000000000007941 */ /* 0x000fea0003800000 */
.L_x_24108:
        /* <DEDUP_REMOVED lines=19> */
.L_x_24113:
[----:B------:R-:W-:Y:S02]  /*a180*/  IMAD.MOV.U32 R119, RZ, RZ, R76 ;  /* 0x000000ffff777224 */ /* 0x000fe400078e004c */
.L_x_24114:
[----:B------:R-:W-:Y:S05]  /*a190*/  BSYNC B0 ;  /* 0x0000000000007941 */ /* 0x000fea0003800000 */
.L_x_24112:
        /* <DEDUP_REMOVED lines=16> */
.L_x_24118:
[----:B------:R-:W-:Y:S05]  /*a2a0*/  BSYNC B1 ;  /* 0x0000000000017941 */ /* 0x000fea0003800000 */
.L_x_24117:
        /* <DEDUP_REMOVED lines=44> */
.L_x_24116:
[----:B------:R-:W-:Y:S05]  /*a570*/  BSYNC B0 ;  /* 0x0000000000007941 */ /* 0x000fea0003800000 */
.L_x_24115:
        /* <DEDUP_REMOVED lines=20> */
[----:B------:R-:W5:Y:S04]  /*a6c0*/  LDG.E.128 R36, [R36.64] ;  /* 0x0000000624247981 */ /* 0x000f68000c1e1d00 */
        /* <DEDUP_REMOVED lines=13> */
.L_x_24120:
[----:B0-----:R-:W-:Y:S02]  /*a7a0*/  MOV R119, R76 ;  /* 0x0000004c00777202 */ /* 0x001fe40000000f00 */
.L_x_24121:
[----:B------:R-:W-:Y:S05]  /*a7b0*/  BSYNC B0 ;  /* 0x0000000000007941 */ /* 0x000fea0003800000 */
.L_x_24119:
        /* <DEDUP_REMOVED lines=16> */
.L_x_24125:
[----:B------:R-:W-:Y:S05]  /*a8c0*/  BSYNC B1 ;  /* 0x0000000000017941 */ /* 0x000fea0003800000 */
.L_x_24124:
        /* <DEDUP_REMOVED lines=44> */
.L_x_24123:
[----:B------:R-:W-:Y:S05]  /*ab90*/  BSYNC B0 ;  /* 0x0000000000007941 */ /* 0x000fea0003800000 */
.L_x_24122:
[----:B------:R-:W0:Y:S01]  /*aba0*/  I2F.U32 R128, R119 ;  /* 0x0000007700807306 */ /* 0x000e220000201000 */
[C---:B------:R-:W-:Y:S01]  /*abb0*/  ISETP.NE.AND P2, PT, R123.reuse, 0x1, PT ;  /* 0x000000017b00780c */ /* 0x040fe20003f45270 */
[----:B-----5:R-:W-:Y:S01]  /*abc0*/  FMUL.FTZ R36, R36, R114 ;  /* 0x0000007224247220 */ /* 0x020fe20000410000 */
[----:B------:R-:W-:Y:S01]  /*abd0*/  BSSY B0, `(.L_x_24126) ;  /* 0x0000011000007945 */ /* 0x000fe20003800000 */
[----:B------:R-:W-:Y:S02]  /*abe0*/  IADD3 R121, R123, 0x1, RZ ;  /* 0x000000017b797810 */ /* 0x000fe40007ffe0ff */
[----:B------:R-:W-:-:S02]  /*abf0*/  FMUL.FTZ R36, R36, c[0x0][0x1e8] ;  /* 0x00007a0024247a20 */ /* 0x000fc40000410000 */
        /* <DEDUP_REMOVED lines=13> */
.L_x_24127:
[----:B------:R-:W-:Y:S02]  /*acd0*/  MOV R119, R76 ;  /* 0x0000004c00777202 */ /* 0x000fe40000000f00 */
.L_x_24128:
[----:B------:R-:W-:Y:S05]  /*ace0*/  BSYNC B0 ;  /* 0x0000000000007941 */ /* 0x000fea0003800000 */
.L_x_24126:
        /* <DEDUP_REMOVED lines=16> */
.L_x_24132:
[----:B------:R-:W-:Y:S05]  /*adf0*/  BSYNC B1 ;  /* 0x0000000000017941 */ /* 0x000fea0003800000 */
.L_x_24131:
        /* <DEDUP_REMOVED lines=11> */
[----:B------:R-:W-:Y:S01]  /*aeb0*/  IMAD.WIDE.U32 R134, R121, -0x326172a9, RZ ;  /* 0xcd9e8d5779867825 */ /* 0x000fe200078e00ff */
[----:B------:R-:W-:-:S04]  /*aec0*/  HFMA2.MMA R121, -RZ, RZ, 0, 0 ;  /* 0x00000000ff797435 */ /* 0x000fc800000001ff */
        /* <DEDUP_REMOVED lines=31> */
.L_x_24130:
[----:B------:R-:W-:Y:S05]  /*b0c0*/  BSYNC B0 ;  /* 0x0000000000007941 */ /* 0x000fea0003800000 */
.L_x_24129:
[----:B------:R-:W0:Y:S01]  /*b0d0*/  I2F.U32 R128, R119 ;  /* 0x0000007700807306 */ /* 0x000e220000201000 */
[----:B------:R-:W-:Y:S01]  /*b0e0*/  ISETP.NE.AND P3, PT, R121, 0x1, PT ;  /* 0x000000017900780c */ /* 0x000fe20003f65270 */
[----:B------:R-:W-:Y:S01]  /*b0f0*/  FMUL.FTZ R37, R37, R114 ;  /* 0x0000007225257220 */ /* 0x000fe20000410000 */
        /* <DEDUP_REMOVED lines=16> */
.L_x_24134:
[----:B------:R-:W-:Y:S02]  /*b200*/  MOV R125, R76 ;  /* 0x0000004c007d7202 */ /* 0x000fe40000000f00 */
.L_x_24135:
[----:B------:R-:W-:Y:S05]  /*b210*/  BSYNC B0 ;  /* 0x0000000000007941 */ /* 0x000fea0003800000 */
.L_x_24133:
        /* <DEDUP_REMOVED lines=16> */
.L_x_24139:
[----:B------:R-:W-:Y:S05]  /*b320*/  BSYNC B1 ;  /* 0x0000000000017941 */ /* 0x000fea0003800000 */
.L_x_24138:
        /* <DEDUP_REMOVED lines=44> */
.L_x_24137:
[----:B------:R-:W-:Y:S05]  /*b5f0*/  BSYNC B0 ;  /* 0x0000000000007941 */ /* 0x000fea0003800000 */
.L_x_24136:
[----:B------:R-:W0:Y:S01]  /*b600*/  I2F.U32 R128, R125 ;  /* 0x0000007d00807306 */ /* 0x000e220000201000 */
[C---:B------:R-:W-:Y:S01]  /*b610*/  ISETP.NE.AND P4, PT, R123.reuse, 0x1, PT ;  /* 0x000000017b00780c */ /* 0x040fe20003f85270 */
        /* <DEDUP_REMOVED lines=17> */
.L_x_24141:
[----:B------:R-:W-:Y:S02]  /*b730*/  MOV R121, R76 ;  /* 0x0000004c00797202 */ /* 0x000fe40000000f00 */
.L_x_24142:
[----:B------:R-:W-:Y:S05]  /*b740*/  BSYNC B0 ;  /* 0x0000000000007941 */ /* 0x000fea0003800000 */
.L_x_24140:
        /* <DEDUP_REMOVED lines=16> */
.L_x_24146:
[----:B------:R-:W-:Y:S05]  /*b850*/  BSYNC B1 ;  /* 0x0000000000017941 */ /* 0x000fea0003800000 */
.L_x_24145:
        /* <DEDUP_REMOVED lines=44> */
.L_x_24144:
[----:B------:R-:W-:Y:S05]  /*bb20*/  BSYNC B0 ;  /* 0x0000000000007941 */ /* 0x000fea0003800000 */
.L_x_24143:
[----:B------:R-:W-:Y:S02]  /*bb30*/  FADD.FTZ R128, RZ, R8 ;  /* 0x00000008ff807221 */ /* 0x000fe40000010000 */
[----:B------:R-:W-:Y:S02]  /*bb40*/  FMUL.FTZ R39, R39, R114 ;  /* 0x0000007227277220 */ /* 0x000fe40000410000 */
[----:B------:R-:W-:Y:S02]  /*bb50*/  FADD.FTZ R123, R9, R128 ;  /* 0x00000080097b7221 */ /* 0x000fe40000010000 */
[----:B------:R-:W-:-:S02]  /*bb60*/  FMUL.FTZ R39, R39, c[0x0][0x1e8] ;  /* 0x00007a0027277a20 */ /* 0x000fc40000410000 */
        /* <DEDUP_REMOVED lines=17> */
[----:B0-----:R-:W-:-:S03]  /*bc80*/  SEL R121, RZ, 0x100, P2 ;  /* 0x00000100ff797807 */ /* 0x001fc60001000000 */
[----:B------:R-:W-:-:S04]  /*bc90*/  FADD.FTZ R130, R26, R123 ;  /* 0x0000007b1a827221 */ /* 0x000fc80000010000 */
[----:B------:R-:W-:Y:S02]  /*bca0*/  FADD.FTZ R123, R27, R130 ;  /* 0x000000821b7b7221 */ /* 0x000fe40000010000 */
[----:B-1----:R-:W-:Y:S01]  /*bcb0*/  FFMA.FTZ R128, R128, R115, 1.1641532182693481445e-10 ;  /* 0x2f00000080807423 */ /* 0x002fe20000010073 */
[----:B------:R-:W-:Y:S01]  /*bcc0*/  SEL R115, RZ, 0x10000, P3 ;  /* 0x00010000ff737807 */ /* 0x000fe20001800000 */
[----:B------:R-:W-:-:S03]  /*bcd0*/  FADD.FTZ R130, R28, R123 ;  /* 0x0000007b1c827221 */ /* 0x000fc60000010000 */
[----:B------:R-:W-:Y:S01]  /*bce0*/  FSETP.GTU.FTZ.AND P4, PT, R128, c[0x0][0x1e4], PT ;  /* 0x0000790080007a0b */ /* 0x000fe20003f9c000 */
[----:B------:R-:W-:-:S03]  /*bcf0*/  FADD.FTZ R123, R29, R130 ;  /* 0x000000821d7b7221 */ /* 0x000fc60000010000 */
[----:B------:R-:W-:Y:S01]  /*bd00*/  SEL R114, RZ, 0x1000000, P4 ;  /* 0x01000000ff727807 */ /* 0x000fe20002000000 */
[----:B------:R-:W-:Y:S01]  /*bd10*/  FADD.FTZ R128, R30, R123 ;  /* 0x0000007b1e807221 */ /* 0x000fe20000010000 */
[----:B------:R-:W-:Y:S02]  /*bd20*/  FSEL R39, R39, RZ, !P4 ;  /* 0x000000ff27277208 */ /* 0x000fe40006000000 */
[----:B------:R-:W-:Y:S01]  /*bd30*/  IADD3 R114, R121, R114, R115 ;  /* 0x0000007279727210 */ /* 0x000fe20007ffe073 */
[----:B------:R-:W-:Y:S01]  /*bd40*/  FADD.FTZ R123, R31, R128 ;  /* 0x000000801f7b7221 */ /* 0x000fe20000010000 */
[----:B------:R-:W-:Y:S01]  /*bd50*/  SEL R115, RZ, 0x1, P0 ;  /* 0x00000001ff737807 */ /* 0x000fe20000000000 */
[----:B------:R-:W-:Y:S01]  /*bd60*/  @P1 FADD.FTZ R39, R7, R39 ;  /* 0x0000002707271221 */ /* 0x000fe20000010000 */
[----:B------:R-:W-:Y:S01]  /*bd70*/  LOP3.LUT P1, RZ, R95, 0xff, RZ, 0xc0, !PT ;  /* 0x000000ff5fff7812 */ /* 0x000fe2000782c0ff */
[----:B------:R-:W-:Y:S01]  /*bd80*/  FADD.FTZ R128, R32, R123 ;  /* 0x0000007b20807221 */ /* 0x000fe20000010000 */
[----:B------:R-:W-:Y:S01]  /*bd90*/  LOP3.LUT P0, RZ, R0, 0x1f, RZ, 0xc0, !PT ;  /* 0x0000001f00ff7812 */ /* 0x000fe2000780c0ff */
[----:B------:R-:W-:-:S02]  /*bda0*/  IMAD.IADD R121, R114, 0x1, R115 ;  /* 0x0000000172797824 */ /* 0x000fc400078e0273 */
[----:B------:R-:W-:-:S04]  /*bdb0*/  IMAD.WIDE.U32 R114, R126, R113, c[0x0][0x188] ;  /* 0x000062007e727625 */ /* 0x000fc800078e0071 */
[----:B------:R-:W-:Y:S01]  /*bdc0*/  FADD.FTZ R113, R33, R128 ;  /* 0x0000008021717221 */ /* 0x000fe20000010000 */
[----:B------:R0:W-:Y:S01]  /*bdd0*/  STG.E.128 [R114.64], R36 ;  /* 0x0000002472007986 */ /* 0x0001e2000c101d06 */
[----:B------:R-:W-:-:S04]  /*bde0*/  IMAD.WIDE.U32 R128, R126, R117, c[0x0][0x190] ;  /* 0x000064007e807625 */ /* 0x000fc800078e0075 */
[----:B------:R-:W-:Y:S01]  /*bdf0*/  FADD.FTZ R130, R34, R113 ;  /* 0x0000007122827221 */ /* 0x000fe20000010000 */
[----:B------:R0:W-:Y:S03]  /*be00*/  STG.E [R128.64], R121 ;  /* 0x0000007980007986 */ /* 0x0001e6000c101906 */
        /* <DEDUP_REMOVED lines=10> */
.L_x_24151:
        /* <DEDUP_REMOVED lines=84> */
.L_x_24152:
[----:B------:R-:W-:Y:S01]  /*c3f0*/  SHF.R.U32.HI R121, RZ, 0x5, R0 ;  /* 0x00000005ff797819 */ /* 0x000fe20000011600 */
[----:B-1----:R-:W-:Y:S01]  /*c400*/  FADD.FTZ R115, R132, R117 ;  /* 0x0000007584737221 */ /* 0x002fe20000010000 */
[----:B------:R-:W-:Y:S01]  /*c410*/  WARPSYNC 0xffffffff ;  /* 0xffffffff00007948 */ /* 0x000fe20003800000 */
[----:B------:R-:W-:Y:S01]  /*c420*/  LOP3.LUT R128, R0, 0x1f, RZ, 0xc0, !PT ;  /* 0x0000001f00807812 */ /* 0x000fe200078ec0ff */
[----:B------:R-:W-:Y:S01]  /*c430*/  HFMA2.MMA R141, -RZ, RZ, 0, 9.5367431640625e-07 ;  /* 0x00000010ff8d7435 */ /* 0x000fe200000001ff */
[----:B------:R-:W-:Y:S02]  /*c440*/  LOP3.LUT R121, R121, 0x7, RZ, 0xc0, !PT ;  /* 0x0000000779797812 */ /* 0x000fe400078ec0ff */
[----:B------:R-:W-:Y:S02]  /*c450*/  ISETP.GT.U32.AND P1, PT, R128, 0x7, PT ;  /* 0x000000078000780c */ /* 0x000fe40003f24070 */
[----:B0-----:R-:W-:-:S05]  /*c460*/  @!P0 IADD3 R117, R113, R121, RZ ;  /* 0x0000007971758210 */ /* 0x001fca0007ffe0ff */
[----:B------:R-:W-:Y:S04]  /*c470*/  @!P0 STS.64 [R117.X8], R114 ;  /* 0x0000007275008388 */ /* 0x000fe80000008a00 */
[----:B------:R-:W-:Y:S01]  /*c480*/  BAR.SYNC.DEFER_BLOCKING 0x0 ;  /* 0x0000000000007b1d */ /* 0x000fe20000010000 */
[----:B------:R-:W-:Y:S01]  /*c490*/  LOP3.LUT P0, RZ, R121, 0x1f, R0, 0xf8, !PT ;  /* 0x0000001f79ff7812 */ /* 0x000fe2000780f800 */
[----:B------:R-:W-:Y:S01]  /*c4a0*/  @!P1 IMAD.IADD R123, R113, 0x1, R128 ;  /* 0x00000001717b9824 */ /* 0x000fe200078e0280 */
[----:B------:R-:W-:Y:S01]  /*c4b0*/  MOV R113, RZ ;  /* 0x000000ff00717202 */ /* 0x000fe20000000f00 */
[----:B------:R-:W-:Y:S01]  /*c4c0*/  CS2R R128, SRZ ;  /* 0x0000000000807805 */ /* 0x000fe2000001ff00 */
[----:B------:R-:W-:Y:S02]  /*c4d0*/  @!P1 IMAD.MOV.U32 R113, RZ, RZ, 0x400 ;  /* 0x00000400ff719424 */ /* 0x000fe400078e00ff */
[----:B------:R-:W-:-:S02]  /*c4e0*/  IMAD R121, R2, c[0x0][0x168], RZ ;  /* 0x00005a0002797a24 */ /* 0x000fc400078e02ff */
[----:B------:R-:W-:Y:S01]  /*c4f0*/  I2F R132, R113 ;  /* 0x0000007100847306 */ /* 0x000fe20000201400 */
[----:B------:R-:W0:Y:S04]  /*c500*/  SHFL.DOWN PT, R130, R113, 0x4, 0x1f ;  /* 0x08801f0071827f89 */ /* 0x000e2800000e0000 */
        /* <DEDUP_REMOVED lines=16> */
[----:B------:R-:W-:Y:S01]  /*c610*/  SHFL.DOWN PT, R138, R117, 0x1, 0x1f ;  /* 0x08201f00758a7f89 */ /* 0x000fe200000e0000 */
[----:B--2---:R-:W-:-:S02]  /*c620*/  FADD.FTZ R114, R114, R129 ;  /* 0x0000008172727221 */ /* 0x004fc40000010000 */
[----:B------:R-:W-:Y:S01]  /*c630*/  FMUL.FTZ R125, R125, R132 ;  /* 0x000000847d7d7220 */ /* 0x000fe20000410000 */
[----:B------:R-:W0:Y:S02]  /*c640*/  SHFL.DOWN PT, R113, R134, 0x2, 0x1f ;  /* 0x08401f0086717f89 */ /* 0x000e2400000e0000 */
[----:B------:R-:W1:Y:S01]  /*c650*/  I2F R123, R117 ;  /* 0x00000075007b7306 */ /* 0x000e620000201400 */
[----:B------:R-:W-:-:S04]  /*c660*/  FMUL.FTZ R125, R125, R130 ;  /* 0x000000827d7d7220 */ /* 0x000fc80000410000 */
[----:B------:R-:W-:-:S05]  /*c670*/  FFMA.FTZ R114, R115, R125, R114 ;  /* 0x0000007d73727223 */ /* 0x000fca0000010072 */
[----:B------:R-:W2:Y:S01]  /*c680*/  SHFL.DOWN PT, R115, R114, 0x2, 0x1f ;  /* 0x08401f0072737f89 */ /* 0x000ea200000e0000 */
[----:B-1----:R-:W1:Y:S01]  /*c690*/  MUFU.RCP R127, R123 ;  /* 0x0000007b007f7308 */ /* 0x002e620000001000 */
[----:B0-----:R-:W-:Y:S02]  /*c6a0*/  FMUL.FTZ R125, R113, R136 ;  /* 0x00000088717d7220 */ /* 0x001fe40000410000 */
[----:B------:R-:W-:Y:S02]  /*c6b0*/  FADD.FTZ R113, R134, -R113 ;  /* 0x8000007186717221 */ /* 0x000fe40000010000 */
[----:B------:R-:W-:Y:S01]  /*c6c0*/  FFMA.FTZ R128, R131, R134, R125 ;  /* 0x0000008683807223 */ /* 0x000fe2000001007d */
[----:B------:R-:W-:Y:S02]  /*c6d0*/  IADD3 R125, R117, R138, RZ ;  /* 0x0000008a757d7210 */ /* 0x000fe40007ffe0ff */
[----:B------:R-:W-:Y:S01]  /*c6e0*/  I2F R138, R138 ;  /* 0x0000008a008a7306 */ /* 0x000fe20000201400 */
[----:B-1----:R-:W-:-:S02]  /*c6f0*/  FMUL.FTZ R130, R127, R128 ;  /* 0x000000807f827220 */ /* 0x002fc40000410000 */
[----:B------:R-:W-:-:S05]  /*c700*/  FMUL.FTZ R128, R113, R113 ;  /* 0x0000007171807220 */ /* 0x000fca0000410000 */
[----:B------:R-:W0:Y:S01]  /*c710*/  I2F R125, R125 ;  /* 0x0000007d007d7306 */ /* 0x000e220000201400 */
[----:B------:R-:W1:Y:S01]  /*c720*/  SHFL.DOWN PT, R117, R130, 0x1, 0x1f ;  /* 0x08201f0082757f89 */ /* 0x000e6200000e0000 */
[----:B------:R-:W-:Y:S02]  /*c730*/  FMUL.FTZ R131, R131, R128 ;  /* 0x0000008083837220 */ /* 0x000fe40000410000 */
[----:B--2---:R-:W-:Y:S02]  /*c740*/  FADD.FTZ R128, R114, R115 ;  /* 0x0000007372807221 */ /* 0x004fe40000010000 */
[----:B------:R-:W-:-:S04]  /*c750*/  FMUL.FTZ R131, R131, R136 ;  /* 0x0000008883837220 */ /* 0x000fc80000410000 */
[----:B------:R-:W-:-:S05]  /*c760*/  FFMA.FTZ R128, R127, R131, R128 ;  /* 0x000000837f807223 */ /* 0x000fca0000010080 */
[----:B------:R-:W2:Y:S01]  /*c770*/  SHFL.DOWN PT, R113, R128, 0x1, 0x1f ;  /* 0x08201f0080717f89 */ /* 0x000ea200000e0000 */
[----:B0-----:R-:W0:Y:S01]  /*c780*/  MUFU.RCP R114, R125 ;  /* 0x0000007d00727308 */ /* 0x001e220000001000 */
[----:B-1----:R-:W-:Y:S02]  /*c790*/  FMUL.FTZ R115, R117, R138 ;  /* 0x0000008a75737220 */ /* 0x002fe40000410000 */
[----:B------:R-:W-:Y:S02]  /*c7a0*/  FADD.FTZ R117, R130, -R117 ;  /* 0x8000007582757221 */ /* 0x000fe40000010000 */
[----:B------:R-:W-:Y:S02]  /*c7b0*/  FFMA.FTZ R115, R123, R130, R115 ;  /* 0x000000827b737223 */ /* 0x000fe40000010073 */
[----:B------:R-:W-:Y:S02]  /*c7c0*/  FMUL.FTZ R130, R117, R117 ;  /* 0x0000007575827220 */ /* 0x000fe40000410000 */
[----:B0-----:R-:W-:-:S02]  /*c7d0*/  FMUL.FTZ R115, R114, R115 ;  /* 0x0000007372737220 */ /* 0x001fc40000410000 */
[----:B------:R-:W-:Y:S02]  /*c7e0*/  FMUL.FTZ R130, R123, R130 ;  /* 0x000000827b827220 */ /* 0x000fe40000410000 */
[----:B------:R-:W-:Y:S01]  /*c7f0*/  @!P0 IMAD.MOV.U32 R117, RZ, RZ, 0x4 ;  /* 0x00000004ff758424 */ /* 0x000fe200078e00ff */
[----:B------:R0:W1:Y:S01]  /*c800*/  SHFL.IDX PT, R129, R115, RZ, 0x1f ;  /* 0x00001fff73817589 */ /* 0x00006200000e0000 */
[----:B--2---:R-:W-:Y:S01]  /*c810*/  FADD.FTZ R113, R128, R113 ;  /* 0x0000007180717221 */ /* 0x004fe20000010000 */
[----:B------:R-:W-:Y:S01]  /*c820*/  LOP3.LUT R128, R0, 0xff, RZ, 0xc0, !PT ;  /* 0x000000ff00807812 */ /* 0x000fe200078ec0ff */
[----:B------:R-:W-:-:S04]  /*c830*/  FMUL.FTZ R130, R130, R138 ;  /* 0x0000008a82827220 */ /* 0x000fc80000410000 */
[----:B------:R-:W-:Y:S01]  /*c840*/  FFMA.FTZ R113, R114, R130, R113 ;  /* 0x0000008272717223 */ /* 0x000fe20000010071 */
[----:B------:R-:W-:-:S04]  /*c850*/  SHF.R.S32.HI R114, RZ, 0x1f, R121 ;  /* 0x0000001fff727819 */ /* 0x000fc80000011479 */
[----:B------:R-:W-:Y:S01]  /*c860*/  LEA.HI R121, R114, R121, RZ, 0x2 ;  /* 0x0000007972797211 */ /* 0x000fe200078f10ff */
[----:B------:R-:W2:Y:S01]  /*c870*/  SHFL.IDX PT, R113, R113, RZ, 0x1f ;  /* 0x00001fff71717589 */ /* 0x000ea200000e0000 */
[----:B0-----:R-:W-:Y:S02]  /*c880*/  @!P0 IMAD.WIDE R114, R2, R117, c[0x0][0x1a0] ;  /* 0x0000680002728625 */ /* 0x001fe400078e0275 */
[----:B------:R-:W-:Y:S02]  /*c890*/  LEA.HI.SX32 R139, R121, R128, 0x1e ;  /* 0x00000080798b7211 */ /* 0x000fe400078ff2ff */
[----:B-1----:R-:W-:Y:S01]  /*c8a0*/  FSEL R117, R129, RZ, !P1 ;  /* 0x000000ff81757208 */ /* 0x002fe20004800000 */
[----:B------:R0:W-:Y:S04]  /*c8b0*/  @!P0 STG.E [R114.64], R129 ;  /* 0x0000008172008986 */ /* 0x0001e8000c101906 */
[----:B------:R-:W-:-:S02]  /*c8c0*/  FADD.FTZ R123, R9, -R117 ;  /* 0x80000075097b7221 */ /* 0x000fc40000010000 */
[--C-:B------:R-:W-:Y:S01]  /*c8d0*/  FADD.FTZ R121, R8, -R117.reuse ;  /* 0x8000007508797221 */ /* 0x100fe20000010000 */
[----:B------:R-:W-:Y:S01]  /*c8e0*/  MOV R8, c[0x0][0x1e0] ;  /* 0x0000780000087a02 */ /* 0x000fe20000000f00 */
[----:B------:R-:W-:Y:S02]  /*c8f0*/  FMUL.FTZ R9, R129, R129 ;  /* 0x0000008181097220 */ /* 0x000fe40000410000 */
[--C-:B------:R-:W-:Y:S02]  /*c900*/  FADD.FTZ R10, R10, -R117.reuse ;  /* 0x800000750a0a7221 */ /* 0x100fe40000010000 */
[----:B--2---:R-:W-:Y:S01]  /*c910*/  FFMA.FTZ R8, R113, R8, c[0x0][0x228] ;  /* 0x00008a0071087623 */ /* 0x004fe20000010008 */
[----:B------:R-:W-:Y:S01]  /*c920*/  FSEL R9, R9, RZ, P1 ;  /* 0x000000ff09097208 */ /* 0x000fe20000800000 */
[--C-:B------:R-:W-:Y:S01]  /*c930*/  FADD.FTZ R11, R11, -R117.reuse ;  /* 0x800000750b0b7221 */ /* 0x100fe20000010000 */
[----:B------:R-:W-:Y:S01]  /*c940*/  LOP3.LUT P1, RZ, R95, 0xff, RZ, 0xc0, !PT ;  /* 0x000000ff5fff7812 */ /* 0x000fe2000782c0ff */
[----:B------:R-:W-:-:S02]  /*c950*/  FADD.FTZ R125, R12, -R117 ;  /* 0x800000750c7d7221 */ /* 0x000fc40000010000 */
[----:B------:R-:W-:Y:S01]  /*c960*/  FADD.FTZ R8, R8, R9 ;  /* 0x0000000908087221 */ /* 0x000fe20000010000 */
[----:B------:R-:W-:Y:S01]  /*c970*/  SEL R95, RZ, 0x1, P1 ;  /* 0x00000001ff5f7807 */ /* 0x000fe20000800000 */
[----:B------:R-:W-:Y:S02]  /*c980*/  @!P0 IMAD.MOV.U32 R9, RZ, RZ, 0x4 ;  /* 0x00000004ff098424 */ /* 0x000fe400078e00ff */
[----:B------:R1:W2:Y:S01]  /*c990*/  MUFU.RSQ R138, R8 ;  /* 0x00000008008a7308 */ /* 0x0002a20000001400 */
[--C-:B------:R-:W-:Y:S02]  /*c9a0*/  FADD.FTZ R127, R13, -R117.reuse ;  /* 0x800000750d7f7221 */ /* 0x100fe40000010000 */
[--C-:B------:R-:W-:Y:S02]  /*c9b0*/  FADD.FTZ R14, R14, -R117.reuse ;  /* 0x800000750e0e7221 */ /* 0x100fe40000010000 */
[--C-:B------:R-:W-:Y:S02]  /*c9c0*/  FADD.FTZ R15, R15, -R117.reuse ;  /* 0x800000750f0f7221 */ /* 0x100fe40000010000 */
[----:B0-----:R-:W-:-:S02]  /*c9d0*/  FADD.FTZ R114, R16, -R117 ;  /* 0x8000007510727221 */ /* 0x001fc40000010000 */
[--C-:B------:R-:W-:Y:S02]  /*c9e0*/  FADD.FTZ R115, R17, -R117.reuse ;  /* 0x8000007511737221 */ /* 0x100fe40000010000 */
[--C-:B------:R-:W-:Y:S02]  /*c9f0*/  FADD.FTZ R128, R18, -R117.reuse ;  /* 0x8000007512807221 */ /* 0x100fe40000010000 */
[--C-:B------:R-:W-:Y:S02]  /*ca00*/  FADD.FTZ R129, R19, -R117.reuse ;  /* 0x8000007513817221 */ /* 0x100fe40000010000 */
[----:B------:R-:W-:Y:S01]  /*ca10*/  FADD.FTZ R134, R24, -R117 ;  /* 0x8000007518867221 */ /* 0x000fe20000010000 */
[----:B------:R-:W-:Y:S01]  /*ca20*/  IADD3 R24, R139, 0x100, RZ ;  /* 0x000001008b187810 */ /* 0x000fe20007ffe0ff */
[C---:B-1----:R-:W-:Y:S01]  /*ca30*/  @!P0 IMAD.WIDE R8, R2.reuse, R9, c[0x0][0x1a8] ;  /* 0x00006a0002088625 */ /* 0x042fe200078e0209 */
[----:B------:R-:W-:-:S03]  /*ca40*/  IADD3 R2, R2, c[0x0][0x160], RZ ;  /* 0x0000580002027a10 */ /* 0x000fc60007ffe0ff */
[C---:B--2---:R-:W-:Y:S01]  /*ca50*/  FMUL.FTZ R12, R138.reuse, R121 ;  /* 0x000000798a0c7220 */ /* 0x044fe20000410000 */
        /* <DEDUP_REMOVED lines=15> */
[----:B------:R-:W-:Y:S02]  /*cb50*/  FADD.FTZ R27, R27, -R117 ;  /* 0x800000751b1b7221 */ /* 0x000fe40000010000 */
[C---:B------:R-:W-:Y:S02]  /*cb60*/  FMUL.FTZ R20, R138.reuse, R114 ;  /* 0x000000728a147220 */ /* 0x040fe40000410000 */
[C---:B------:R-:W-:Y:S02]  /*cb70*/  FMUL.FTZ R21, R138.reuse, R115 ;  /* 0x000000738a157220 */ /* 0x040fe40000410000 */
[----:B------:R-:W-:-:S02]  /*cb80*/  FMUL.FTZ R22, R138, R128 ;  /* 0x000000808a167220 */ /* 0x000fc40000410000 */
[----:B------:R-:W-:Y:S02]  /*cb90*/  FMUL.FTZ R23, R138, R129 ;  /* 0x000000818a177220 */ /* 0x000fe40000410000 */
[--C-:B------:R-:W-:Y:S02]  /*cba0*/  FADD.FTZ R28, R28, -R117.reuse ;  /* 0x800000751c1c7221 */ /* 0x100fe40000010000 */
[--C-:B------:R-:W-:Y:S02]  /*cbb0*/  FADD.FTZ R29, R29, -R117.reuse ;  /* 0x800000751d1d7221 */ /* 0x100fe40000010000 */
[--C-:B------:R-:W-:Y:S02]  /*cbc0*/  FADD.FTZ R136, R30, -R117.reuse ;  /* 0x800000751e887221 */ /* 0x100fe40000010000 */
[--C-:B------:R-:W-:Y:S02]  /*cbd0*/  FADD.FTZ R137, R31, -R117.reuse ;  /* 0x800000751f897221 */ /* 0x100fe40000010000 */
[----:B------:R-:W-:-:S02]  /*cbe0*/  FADD.FTZ R32, R32, -R117 ;  /* 0x8000007520207221 */ /* 0x000fc40000010000 */
[--C-:B------:R-:W-:Y:S02]  /*cbf0*/  FADD.FTZ R33, R33, -R117.reuse ;  /* 0x8000007521217221 */ /* 0x100fe40000010000 */
[--C-:B------:R-:W-:Y:S02]  /*cc00*/  FADD.FTZ R34, R34, -R117.reuse ;  /* 0x8000007522227221 */ /* 0x100fe40000010000 */
[----:B------:R-:W-:Y:S02]  /*cc10*/  FADD.FTZ R35, R35, -R117 ;  /* 0x8000007523237221 */ /* 0x000fe40000010000 */
[----:B------:R-:W-:-:S04]  /*cc20*/  IMAD.WIDE.U32 R112, R112, R141, c[0x0][0x208] ;  /* 0x0000820070707625 */ /* 0x000fc800078e008d */
[----:B------:R-:W-:Y:S02]  /*cc30*/  FFMA.FTZ R15, R97, R11, R80 ;  /* 0x0000000b610f7223 */ /* 0x000fe40000010050 */
[----:B------:R-:W-:Y:S02]  /*cc40*/  FFMA.FTZ R14, R57, R10, R42 ;  /* 0x0000000a390e7223 */ /* 0x000fe4000001002a */
[----:B------:R-:W-:Y:S02]  /*cc50*/  FFMA.FTZ R13, R96, R13, R79 ;  /* 0x0000000d600d7223 */ /* 0x000fe4000001004f */
[----:B------:R-:W-:Y:S02]  /*cc60*/  FFMA.FTZ R12, R58, R12, R41 ;  /* 0x0000000c3a0c7223 */ /* 0x000fe40000010029 */
[--C-:B------:R-:W-:Y:S02]  /*cc70*/  FADD.FTZ R36, R36, -R117.reuse ;  /* 0x8000007524247221 */ /* 0x100fe40000010000 */
[--C-:B------:R-:W-:Y:S01]  /*cc80*/  FADD.FTZ R37, R37, -R117.reuse ;  /* 0x8000007525257221 */ /* 0x100fe20000010000 */
[----:B------:R1:W-:Y:S01]  /*cc90*/  STG.E.128 [R112.64], R12 ;  /* 0x0000000c70007986 */ /* 0x0003e2000c101d06 */
[----:B------:R-:W-:-:S02]  /*cca0*/  FADD.FTZ R38, R38, -R117 ;  /* 0x8000007526267221 */ /* 0x000fc40000010000 */
[----:B------:R-:W-:Y:S02]  /*ccb0*/  FADD.FTZ R39, R39, -R117 ;  /* 0x8000007527277221 */ /* 0x000fe40000010000 */
[----:B------:R-:W-:-:S04]  /*ccc0*/  IMAD.WIDE.U32 R24, R24, R141, c[0x0][0x208] ;  /* 0x0000820018187625 */ /* 0x000fc800078e008d */
        /* <DEDUP_REMOVED lines=63> */
.L_x_24149:
[----:B------:R-:W-:Y:S05]  /*d0c0*/  EXIT ;  /* 0x000000000000794d */ /* 0x000fea0003800000 */
.L_x_24147:
[----:B0-----:R-:W-:Y:S01]  /*d0d0*/  IMAD.MOV.U32 R132, RZ, RZ, 0x1 ;  /* 0x00000001ff847424 */ /* 0x001fe200078e00ff */
[----:B------:R-:W-:Y:S01]  /*d0e0*/  MOV R115, 0x1f ;  /* 0x0000001f00737802 */ /* 0x000fe20000000f00 */
[----:B------:R-:W-:Y:S01]  /*d0f0*/  IMAD.MOV.U32 R130, RZ, RZ, -0x1 ;  /* 0xffffffffff827424 */ /* 0x000fe200078e00ff */
[----:B------:R-:W-:Y:S02]  /*d100*/  MOV R128, 0xd120 ;  /* 0x0000d12000807802 */ /* 0x000fe40000000f00 */
[----:B------:R-:W-:Y:S05]  /*d110*/  CALL.REL.NOINC `($__internal_137_$__cuda_sm70_shflsync_bfly_p) ;  /* 0x0000079000007944 */ /* 0x000fea0003c00000 */
[----:B-1----:R-:W-:Y:S01]  /*d120*/  MOV R114, R132 ;  /* 0x0000008400727202 */ /* 0x002fe20000000f00 */
[----:B0-----:R-:W-:Y:S05]  /*d130*/  BRA `(.L_x_24151) ;  /* 0xffffed7000007947 */ /* 0x001fea000383ffff */
.L_x_24148:
[----:B------:R-:W-:Y:S01]  /*d140*/  HFMA2.MMA R115, -RZ, RZ, 0, 1.847743988037109375e-06 ;  /* 0x0000001fff737435 */ /* 0x000fe200000001ff */
[----:B------:R-:W-:Y:S01]  /*d150*/  IMAD.MOV.U32 R132, RZ, RZ, 0x2 ;  /* 0x00000002ff847424 */ /* 0x000fe200078e00ff */
[----:B------:R-:W-:Y:S01]  /*d160*/  MOV R128, 0xd190 ;  /* 0x0000d19000807802 */ /* 0x000fe20000000f00 */
[----:B------:R-:W-:-:S03]  /*d170*/  IMAD.MOV.U32 R130, RZ, RZ, -0x1 ;  /* 0xffffffffff827424 */ /* 0x000fc600078e00ff */
[----:B------:R-:W-:Y:S05]  /*d180*/  CALL.REL.NOINC `($__internal_137_$__cuda_sm70_shflsync_bfly_p) ;  /* 0x0000072000007944 */ /* 0x000fea0003c00000 */
[----:B01----:R-:W-:Y:S01]  /*d190*/  FADD.FTZ R117, R117, R132 ;  /* 0x0000008475757221 */ /* 0x003fe20000010000 */
[----:B------:R-:W-:Y:S01]  /*d1a0*/  MOV R132, 0x4 ;  /* 0x0000000400847802 */ /* 0x000fe20000000f00 */
[----:B------:R-:W-:Y:S01]  /*d1b0*/  IMAD.MOV.U32 R115, RZ, RZ, 0x1f ;  /* 0x0000001fff737424 */ /* 0x000fe200078e00ff */
[----:B------:R-:W-:-:S02]  /*d1c0*/  MOV R130, 0xffffffff ;  /* 0xffffffff00827802 */ /* 0x000fc40000000f00 */
[----:B------:R-:W-:Y:S02]  /*d1d0*/  MOV R128, 0xd1f0 ;  /* 0x0000d1f000807802 */ /* 0x000fe40000000f00 */
[----:B------:R-:W-:Y:S05]  /*d1e0*/  CALL.REL.NOINC `($__internal_137_$__cuda_sm70_shflsync_bfly_p) ;  /* 0x000006c000007944 */ /* 0x000fea0003c00000 */
[----:B0-----:R-:W-:Y:S01]  /*d1f0*/  HFMA2.MMA R115, -RZ, RZ, 0, 1.847743988037109375e-06 ;  /* 0x0000001fff737435 */ /* 0x001fe200000001ff */
[----:B-1----:R-:W-:Y:S01]  /*d200*/  FADD.FTZ R117, R117, R132 ;  /* 0x0000008475757221 */ /* 0x002fe20000010000 */
[----:B------:R-:W-:Y:S01]  /*d210*/  MOV R128, 0xd250 ;  /* 0x0000d25000807802 */ /* 0x000fe20000000f00 */
[----:B------:R-:W-:Y:S02]  /*d220*/  IMAD.MOV.U32 R132, RZ, RZ, 0x8 ;  /* 0x00000008ff847424 */ /* 0x000fe400078e00ff */
[----:B------:R-:W-:Y:S02]  /*d230*/  IMAD.MOV.U32 R130, RZ, RZ, -0x1 ;  /* 0xffffffffff827424 */ /* 0x000fe400078e00ff */
[----:B------:R-:W-:Y:S05]  /*d240*/  CALL.REL.NOINC `($__internal_137_$__cuda_sm70_shflsync_bfly_p) ;  /* 0x0000066000007944 */ /* 0x000fea0003c00000 */
[----:B01----:R-:W-:Y:S01]  /*d250*/  FADD.FTZ R117, R117, R132 ;  /* 0x0000008475757221 */ /* 0x003fe20000010000 */
[----:B------:R-:W-:Y:S01]  /*d260*/  MOV R132, 0x10 ;  /* 0x0000001000847802 */ /* 0x000fe20000000f00 */
[----:B------:R-:W-:Y:S01]  /*d270*/  IMAD.MOV.U32 R115, RZ, RZ, 0x1f ;  /* 0x0000001fff737424 */ /* 0x000fe200078e00ff */
[----:B------:R-:W-:Y:S02]  /*d280*/  MOV R130, 0xffffffff ;  /* 0xffffffff00827802 */ /* 0x000fe40000000f00 */
[----:B------:R-:W-:-:S02]  /*d290*/  MOV R128, 0xd2b0 ;  /* 0x0000d2b000807802 */ /* 0x000fc40000000f00 */
[----:B------:R-:W-:Y:S05]  /*d2a0*/  CALL.REL.NOINC `($__internal_137_$__cuda_sm70_shflsync_bfly_p) ;  /* 0x0000060000007944 */ /* 0x000fea0003c00000 */
        /* <DEDUP_REMOVED lines=89> */
[----:B0-----:R-:W-:Y:S01]  /*d840*/  HFMA2.MMA R115, -RZ, RZ, 0, 1.847743988037109375e-06 ;  /* 0x0000001fff737435 */ /* 0x001fe200000001ff */
[----:B-1----:R-:W-:Y:S01]  /*d850*/  FADD.FTZ R117, R117, R132 ;  /* 0x0000008475757221 */ /* 0x002fe20000010000 */
[----:B------:R-:W-:Y:S01]  /*d860*/  MOV R128, 0xd8a0 ;  /* 0x0000d8a000807802 */ /* 0x000fe20000000f00 */
[----:B------:R-:W-:-:S02]  /*d870*/  IMAD.MOV.U32 R132, RZ, RZ, 0x10 ;  /* 0x00000010ff847424 */ /* 0x000fc400078e00ff */
[----:B------:R-:W-:Y:S02]  /*d880*/  IMAD.MOV.U32 R130, RZ, RZ, -0x1 ;  /* 0xffffffffff827424 */ /* 0x000fe400078e00ff */
[----:B------:R-:W-:Y:S05]  /*d890*/  CALL.REL.NOINC `($__internal_137_$__cuda_sm70_shflsync_bfly_p) ;  /* 0x0000001000007944 */ /* 0x000fea0003c00000 */
[----:B01----:R-:W-:Y:S05]  /*d8a0*/  BRA `(.L_x_24152) ;  /* 0xffffeb4000007947 */ /* 0x003fea000383ffff */
        .weak           $__internal_137_$__cuda_sm70_shflsync_bfly_p
        .type           $__internal_137_$__cuda_sm70_shflsync_bfly_p,@function
        .size           $__internal_137_$__cuda_sm70_shflsync_bfly_p,(.L_x_29201 - $__internal_137_$__cuda_sm70_shflsync_bfly_p)
$__internal_137_$__cuda_sm70_shflsync_bfly_p:
[----:B------:R-:W-:Y:S01]  /*d8b0*/  MOV R129, 0x0 ;  /* 0x0000000000817802 */ /* 0x000fe20000000f00 */
[----:B------:R-:W-:Y:S04]  /*d8c0*/  WARPSYNC R130 ;  /* 0x0000008200007348 */ /* 0x000fe80003800000 */
[----:B------:R0:W1:Y:S01]  /*d8d0*/  SHFL.BFLY PT, R132, R117, R132, R115 ;  /* 0x0c00008475847389 */ /* 0x00006200000e0073 */
[----:B------:R-:W-:Y:S05]  /*d8e0*/  RET.REL.NODEC R128 `(_ZN10layer_norm13ln_fwd_kernelINS_13Kernel_traitsI6__halfffffjLj8192ELj1ELj1ELj8ELj16ENS_18Kernel_traits_baseILj8192ES2_ffffjLj256EEEEELb1ELb0ELb0ELb1EEEvNS_9FwdParamsE) ;  /* 0xffff271080007950 */ /* 0x000fea0003c3ffff */
.L_x_24153:
        /* <DEDUP_REMOVED lines=9> */
.L_x_29201:


//--------------------- .text._ZN10layer_norm13ln_fwd_kernelINS_13Kernel_traitsI6__halfffffjLj8192ELj1ELj1ELj8ELj16ENS_18Kernel_traits_baseILj8192ES2_ffffjLj256EEEEELb1ELb0ELb1ELb0EEEvNS_9FwdParamsE --------------------------
	.section	.text._ZN10layer_norm13ln_fwd_kernelINS_13Kernel_traitsI6__halfffffjLj8192ELj1ELj1ELj8ELj16ENS_18Kernel_traits_baseILj8192ES2_ffffjLj256EEEEELb1ELb0ELb1ELb0EEEvNS_9FwdParamsE,"ax",@progbits
	.sectioninfo	@"SHI_REGISTERS=172"
	.align	128
        .global         _ZN10layer_norm13ln_fwd_kernelINS_13Kernel_traitsI6__halfffffjLj8192ELj1ELj1ELj8ELj16ENS_18Kernel_traits_baseILj8192ES2_ffffjLj256EEEEELb1ELb0ELb1ELb0EEEvNS_9FwdParamsE
        .type           _ZN10layer_norm13ln_fwd_kernelINS_13Kernel_traitsI6__halfffffjLj8192ELj1ELj1ELj8ELj16ENS_18Kernel_traits_baseILj8192ES2_ffffjLj256EEEEELb1ELb0ELb1ELb0EEEvNS_9FwdParamsE,@function
        .size           _ZN10layer_norm13ln_fwd_kernelINS_13Kernel_traitsI6__halfffffjLj8192ELj1ELj1ELj8ELj16ENS_18Kernel_traits_baseILj8192ES2_ffffjLj256EEEEELb1ELb0ELb1ELb0EEEvNS_9FwdParamsE,(.L_x_29202 - _ZN10layer_norm13ln_fwd_kernelINS_13Kernel_traitsI6__halfffffjLj8192ELj1ELj1ELj8ELj16ENS_18Kernel_traits_baseILj8192ES2_ffffjLj256EEEEELb1ELb0ELb1ELb0EEEvNS_9FwdParamsE)
        .other          _ZN10layer_norm13ln_fwd_kernelINS_13Kernel_traitsI6__halfffffjLj8192ELj1ELj1ELj8ELj16ENS_18Kernel_traits_baseILj8192ES2_ffffjLj256EEEEELb1ELb0ELb1ELb0EEEvNS_9FwdParamsE,@"STO_CUDA_ENTRY STV_DEFAULT"
_ZN10layer_norm13ln_fwd_kernelINS_13Kernel_traitsI6__halfffffjLj8192ELj1ELj1ELj8ELj16ENS_18Kernel_traits_baseILj8192ES2_ffffjLj256EEEEELb1ELb0ELb1ELb0EEEvNS_9FwdParamsE:
.text._ZN10layer_norm13ln_fwd_kernelINS_13Kernel_traitsI6__halfffffjLj8192ELj1ELj1ELj8ELj16ENS_18Kernel_traits_baseILj8192ES2_ffffjLj256EEEEELb1ELb0ELb1ELb0EEEvNS_9FwdParamsE:
        /* <DEDUP_REMOVED lines=29> */
[----:B------:R-:W-:Y:S02]  /*01d0*/  LOP3.LUT R45, R0, 0xff, RZ, 0xc0, !PT ;  /* 0x000000ff002d7812 */ /* 0x000fe400078ec0ff */
[----:B------:R-:W-:Y:S01]  /*01e0*/  SHF.R.S32.HI R11, RZ, 0x1f, R11 ;  /* 0x0000001fff0b7819 */ /* 0x000fe2000001140b */
[----:B------:R-:W-:Y:S01]  /*01f0*/  IMAD.WIDE.U32 R14, R14, -0x326172a9, RZ ;  /* 0xcd9e8d570e0e7825 */ /* 0x000fe200078e00ff */
[----:B------:R-:W-:Y:S02]  /*0200*/  LOP3.LUT R18, R13, R8, R5, 0x96, !PT ;  /* 0x000000080d127212 */ /* 0x000fe400078e9605 */
[----:B------:R-:W-:-:S02]  /*0210*/  IADD3 R8, R135, 0x76cf5d0a, RZ ;  /* 0x76cf5d0a87087810 */ /* 0x000fc40007ffe0ff */
[----:B------:R-:W-:Y:S01]  /*0220*/  LOP3.LUT R16, R15, R6, R10, 0x96, !PT ;  /* 0x000000060f107212 */ /* 0x000fe200078e960a */
[----:B------:R-:W-:Y:S01]  /*0230*/  IMAD.WIDE.U32 R18, R18, -0x326172a9, RZ ;  /* 0xcd9e8d5712127825 */ /* 0x000fe200078e00ff */
[----:B------:R-:W-:Y:S02]  /*0240*/  IADD3 R9, R135, 0x32370b8f, RZ ;  /* 0x32370b8f87097810 */ /* 0x000fe40007ffe0ff */
[----:B------:R-:W-:Y:S01]  /*0250*/  IADD3 R10, R134, -0x255992d5, RZ ;  /* 0xdaa66d2b860a7810 */ /* 0x000fe20007ffe0ff */
[----:B------:R-:W-:Y:S01]  /*0260*/  IMAD.WIDE.U32 R16, R16, -0x2daee0ad, RZ ;  /* 0xd2511f5310107825 */ /* 0x000fe200078e00ff */
[----:B------:R-:W-:Y:S02]  /*0270*/  LOP3.LUT R14, R19, R14, R7, 0x96, !PT ;  /* 0x0000000e130e7212 */ /* 0x000fe400078e9607 */
[----:B------:R-:W-:Y:S02]  /*0280*/  LEA.HI R64, R11, c[0x0][0x168], RZ, 0x2 ;  /* 0x00005a000b407a11 */ /* 0x000fe400078f10ff */
[----:B------:R-:W-:Y:S01]  /*0290*/  LOP3.LUT R20, R17, R12, R8, 0x96, !PT ;  /* 0x0000000c11147212 */ /* 0x000fe200078e9608 */
        /* <DEDUP_REMOVED lines=9> */
[----:B------:R-:W-:Y:S01]  /*0330*/  IADD3 R12, R135, -0x126145ec, RZ ;  /* 0xed9eba14870c7810 */ /* 0x000fe20007ffe0ff */
[----:B------:R-:W-:Y:S01]  /*0340*/  IMAD.WIDE.U32 R16, R16, -0x2daee0ad, RZ ;  /* 0xd2511f5310107825 */ /* 0x000fe200078e00ff */
[----:B------:R-:W-:-:S02]  /*0350*/  LOP3.LUT R20, R19, R20, R11, 0x96, !PT ;  /* 0x0000001413147212 */ /* 0x000fc400078e960b */
[----:B------:R-:W-:Y:S02]  /*0360*/  ISETP.GE.U32.AND P6, PT, R13, 0x200, PT ;  /* 0x000002000d00780c */ /* 0x000fe40003fc6070 */
[----:B------:R-:W-:Y:S01]  /*0370*/  LOP3.LUT R22, R17, R14, R12, 0x96, !PT ;  /* 0x0000000e11167212 */ /* 0x000fe200078e960c */
[----:B------:R-:W-:Y:S01]  /*0380*/  IMAD.WIDE.U32 R20, R20, -0x2daee0ad, RZ ;  /* 0xd2511f5314147825 */ /* 0x000fe200078e00ff */
[----:B------:R-:W-:Y:S02]  /*0390*/  IADD3 R14, R135, -0x56f99767, RZ ;  /* 0xa9066899870e7810 */ /* 0x000fe40007ffe0ff */
[C---:B------:R-:W-:Y:S01]  /*03a0*/  ISETP.GE.U32.AND P5, PT, R13.reuse, 0x300, PT ;  /* 0x000003000d00780c */ /* 0x040fe20003fa6070 */
[----:B------:R-:W-:Y:S01]  /*03b0*/  IMAD.WIDE.U32 R22, R22, -0x326172a9, RZ ;  /* 0xcd9e8d5716167825 */ /* 0x000fe200078e00ff */
[C---:B------:R-:W-:Y:S02]  /*03c0*/  ISETP.GE.U32.AND P4, PT, R13.reuse, 0x400, PT ;  /* 0x000004000d00780c */ /* 0x040fe40003f86070 */
[----:B------:R-:W-:-:S02]  /*03d0*/  ISETP.GE.U32.AND P3, PT, R13, 0x500, PT ;  /* 0x000005000d00780c */ /* 0x000fc40003f66070 */
[----:B------:R-:W-:Y:S02]  /*03e0*/  IADD3 R15, R134, 0x1715609d, RZ ;  /* 0x1715609d860f7810 */ /* 0x000fe40007ffe0ff */
[----:B------:R-:W-:Y:S02]  /*03f0*/  LOP3.LUT R26, R21, R16, R14, 0x96, !PT ;  /* 0x00000010151a7212 */ /* 0x000fe400078e960e */
[----:B------:R-:W-:Y:S02]  /*0400*/  P2R R150, PR, RZ, 0x40 ;  /* 0x00000040ff967803 */ /* 0x000fe40000000000 */
[----:B------:R-:W-:Y:S02]  /*0410*/  P2R R151, PR, RZ, 0x20 ;  /* 0x00000020ff977803 */ /* 0x000fe40000000000 */
[----:B------:R-:W-:Y:S02]  /*0420*/  P2R R152, PR, RZ, 0x10 ;  /* 0x00000010ff987803 */ /* 0x000fe40000000000 */
[----:B------:R-:W-:-:S02]  /*0430*/  P2R R153, PR, RZ, 0x8 ;  /* 0x00000008ff997803 */ /* 0x000fc40000000000 */
[----:B------:R-:W-:Y:S02]  /*0440*/  LOP3.LUT R17, R23, R18, R15, 0x96, !PT ;  /* 0x0000001217117212 */ /* 0x000fe400078e960f */
[----:B------:R-:W-:Y:S01]  /*0450*/  IADD3 R16, R134, -0x4ab325aa, RZ ;  /* 0xb54cda5686107810 */ /* 0x000fe20007ffe0ff */
        /* <DEDUP_REMOVED lines=11> */
.L_x_24155:
[----:B0-----:R-:W-:Y:S05]  /*0510*/  BSYNC B0 ;  /* 0x0000000000007941 */ /* 0x001fea0003800000 */
.L_x_24154:
        /* <DEDUP_REMOVED lines=12> */
.L_x_24157:
[----:B0-----:R-:W-:Y:S05]  /*05e0*/  BSYNC B0 ;  /* 0x0000000000007941 */ /* 0x001fea0003800000 */
.L_x_24156:
        /* <DEDUP_REMOVED lines=12> */
.L_x_24159:
[----:B0-----:R-:W-:Y:S05]  /*06b0*/  BSYNC B0 ;  /* 0x0000000000007941 */ /* 0x001fea0003800000 */
.L_x_24158:
        /* <DEDUP_REMOVED lines=12> */
.L_x_24161:
[----:B0-----:R-:W-:Y:S05]  /*0780*/  BSYNC B0 ;  /* 0x0000000000007941 */ /* 0x001fea0003800000 */
.L_x_24160:
        /* <DEDUP_REMOVED lines=12> */
.L_x_24163:
[----:B0-----:R-:W-:Y:S05]  /*0850*/  BSYNC B0 ;  /* 0x0000000000007941 */ /* 0x001fea0003800000 */
.L_x_24162:
[----:B------:R-:W-:Y:S01]  /*0860*/  ISETP.GE.U32.AND P1, PT, R13, 0x600, PT ;  /* 0x000006000d00780c */ /* 0x000fe20003f26070 */
[----:B------:R-:W-:Y:S01]  /*0870*/  IMAD.WIDE.U32 R26, R26, -0x326172a9, RZ ;  /* 0xcd9e8d571a1a7825 */ /* 0x000fe200078e00ff */
[----:B------:R-:W-:Y:S01]  /*0880*/  BSSY B0, `(.L_x_24164) ;  /* 0x0000012000007945 */ /* 0x000fe20003800000 */
[----:B------:R-:W-:Y:S02]  /*0890*/  IADD3 R18, R135, 0x1fd5c5a3, RZ ;  /* 0x1fd5c5a387127810 */ /* 0x000fe40007ffe0ff */
[----:B------:R-:W-:Y:S01]  /*08a0*/  IMAD.WIDE.U32 R24, R17, -0x2daee0ad, RZ ;  /* 0xd2511f5311187825 */ /* 0x000fe200078e00ff */
[----:B------:R-:W-:Y:S02]  /*08b0*/  IADD3 R17, R135, 0x646e171e, RZ ;  /* 0x646e171e87117810 */ /* 0x000fe40007ffe0ff */
[----:B------:R-:W-:-:S02]  /*08c0*/  P2R R154, PR, RZ, 0x2 ;  /* 0x00000002ff9a7803 */ /* 0x000fc40000000000 */
[----:B------:R-:W-:Y:S02]  /*08d0*/  LOP3.LUT R46, R27, R22, R16, 0x96, !PT ;  /* 0x000000161b2e7212 */ /* 0x000fe400078e9610 */
[----:B------:R-:W-:Y:S01]  /*08e0*/  LOP3.LUT R48, R25, R20, R17, 0x96, !PT ;  /* 0x0000001419307212 */ /* 0x000fe200078e9611 */
        /* <DEDUP_REMOVED lines=11> */
.L_x_24165:
[----:B0-----:R-:W-:Y:S05]  /*09a0*/  BSYNC B0 ;  /* 0x0000000000007941 */ /* 0x001fea0003800000 */
.L_x_24164:
[----:B------:R-:W-:Y:S01]  /*09b0*/  ISETP.GE.U32.AND P1, PT, R13, 0x700, PT ;  /* 0x000007000d00780c */ /* 0x000fe20003f26070 */
[----:B------:R-:W-:Y:S01]  /*09c0*/  IMAD.WIDE.U32 R46, R46, -0x2daee0ad, RZ ;  /* 0xd2511f532e2e7825 */ /* 0x000fe200078e00ff */
[----:B------:R-:W-:Y:S01]  /*09d0*/  IADD3 R19, R134, 0x5384540f, RZ ;  /* 0x5384540f86137810 */ /* 0x000fe20007ffe0ff */
[----:B------:R-:W-:Y:S01]  /*09e0*/  BSSY B0, `(.L_x_24166) ;  /* 0x0000011000007945 */ /* 0x000fe20003800000 */
[----:B------:R-:W-:Y:S01]  /*09f0*/  P2R R155, PR, RZ, 0x2 ;  /* 0x00000002ff9b7803 */ /* 0x000fe20000000000 */
[----:B------:R-:W-:Y:S01]  /*0a00*/  IMAD.WIDE.U32 R48, R48, -0x326172a9, RZ ;  /* 0xcd9e8d5730307825 */ /* 0x000fe200078e00ff */
[----:B------:R-:W-:Y:S02]  /*0a10*/  LOP3.LUT R72, R47, R24, R18, 0x96, !PT ;  /* 0x000000182f487212 */ /* 0x000fe400078e9612 */
[----:B------:R-:W-:-:S02]  /*0a20*/  IADD3 R20, R134, -0xe443238, RZ ;  /* 0xf1bbcdc886147810 */ /* 0x000fc40007ffe0ff */
[----:B------:R-:W-:-:S03]  /*0a30*/  LOP3.LUT R71, R49, R26, R19, 0x96, !PT ;  /* 0x0000001a31477212 */ /* 0x000fc600078e9613 */
        /* <DEDUP_REMOVED lines=11> */
.L_x_24167:
[----:B0-----:R-:W-:Y:S05]  /*0af0*/  BSYNC B0 ;  /* 0x0000000000007941 */ /* 0x001fea0003800000 */
.L_x_24166:
[----:B------:R-:W-:Y:S01]  /*0b00*/  ISETP.GE.U32.AND P1, PT, R13, 0x800, PT ;  /* 0x000008000d00780c */ /* 0x000fe20003f26070 */
[----:B------:R-:W-:Y:S01]  /*0b10*/  BSSY B0, `(.L_x_24168) ;  /* 0x000000d000007945 */ /* 0x000fe20003800000 */
[----:B------:R-:W-:Y:S02]  /*0b20*/  IMAD.HI.U32 R65, R72, -0x326172a9, RZ ;  /* 0xcd9e8d5748417827 */ /* 0x000fe400078e00ff */
[----:B------:R-:W-:-:S09]  /*0b30*/  P2R R156, PR, RZ, 0x2 ;  /* 0x00000002ff9c7803 */ /* 0x000fd20000000000 */
        /* <DEDUP_REMOVED lines=9> */
[----:B------:R-:W-:-:S03]  /*0bd0*/  @!P1 CS2R R42, SRZ ;  /* 0x00000000002a9805 */ /* 0x000fc6000001ff00 */
.L_x_24169:
[----:B0-----:R-:W-:Y:S05]  /*0be0*/  BSYNC B0 ;  /* 0x0000000000007941 */ /* 0x001fea0003800000 */
.L_x_24168:
[----:B------:R-:W-:Y:S01]  /*0bf0*/  LEA.HI R21, R0, R67, RZ, 0x18 ;  /* 0x0000004300157211 */ /* 0x000fe200078fc0ff */
[----:B------:R-:W-:Y:S01]  /*0c00*/  IMAD.HI.U32 R23, R71, -0x2daee0ad, RZ ;  /* 0xd2511f5347177827 */ /* 0x000fe200078e00ff */
[----:B------:R-:W-:Y:S02]  /*0c10*/  LOP3.LUT R73, R65, R48, R20, 0x96, !PT ;  /* 0x0000003041497212 */ /* 0x000fe400078e9614 */
[----:B------:R-:W-:Y:S02]  /*0c20*/  ISETP.GE.AND P1, PT, R21, c[0x0][0x164], PT ;  /* 0x0000590015007a0c */ /* 0x000fe40003f26270 */
[----:B------:R-:W-:-:S11]  /*0c30*/  IADD3 R22, R135, -0x24c28bd8, RZ ;  /* 0xdb3d742887167810 */ /* 0x000fd60007ffe0ff */
[----:B------:R-:W-:Y:S05]  /*0c40*/  @P1 EXIT ;  /* 0x000000000000194d */ /* 0x000fea0003800000 */
[----:B------:R-:W-:Y:S01]  /*0c50*/  SHF.R.S32.HI R64, RZ, 0x2, R64 ;  /* 0x00000002ff407819 */ /* 0x000fe20000011440 */
[C---:B------:R-:W-:Y:S01]  /*0c60*/  IMAD.SHL.U32 R25, R0.reuse, 0x20, RZ ;  /* 0x0000002000197824 */ /* 0x040fe200078e00ff */
[----:B------:R-:W-:Y:S01]  /*0c70*/  LOP3.LUT R74, R23, R46, R22, 0x96, !PT ;  /* 0x0000002e174a7212 */ /* 0x000fe200078e9616 */
[----:B-----5:R-:W-:Y:S01]  /*0c80*/  IMAD.MOV.U32 R120, RZ, RZ, R26 ;  /* 0x000000ffff787224 */ /* 0x020fe200078e001a */
[----:B------:R-:W-:Y:S01]  /*0c90*/  LOP3.LUT R24, R0, 0xe0, RZ, 0xc0, !PT ;  /* 0x000000e000187812 */ /* 0x000fe200078ec0ff */
[--C-:B------:R-:W-:Y:S01]  /*0ca0*/  IMAD.MOV.U32 R121, RZ, RZ, R27.reuse ;  /* 0x000000ffff797224 */ /* 0x100fe200078e001b */
[----:B------:R-:W-:Y:S01]  /*0cb0*/  LOP3.LUT R23, R64, 0xff, RZ, 0xc0, !PT ;  /* 0x000000ff40177812 */ /* 0x000fe200078ec0ff */
[----:B------:R-:W-:Y:S01]  /*0cc0*/  IMAD.MOV.U32 R104, RZ, RZ, R56 ;  /* 0x000000ffff687224 */ /* 0x000fe200078e0038 */
[----:B------:R-:W-:Y:S01]  /*0cd0*/  SHF.R.U64 R119, R26, 0x10, R27 ;  /* 0x000000101a777819 */ /* 0x000fe2000000121b */
[----:B------:R-:W-:Y:S01]  /*0ce0*/  IMAD.MOV.U32 R49, RZ, RZ, R51 ;  /* 0x000000ffff317224 */ /* 0x000fe200078e0033 */
[----:B------:R-:W-:Y:S01]  /*0cf0*/  LOP3.LUT R26, R25, 0x3e0, RZ, 0xc0, !PT ;  /* 0x000003e0191a7812 */ /* 0x000fe200078ec0ff */
[----:B------:R-:W-:Y:S01]  /*0d00*/  IMAD.MOV.U32 R48, RZ, RZ, R50 ;  /* 0x000000ffff307224 */ /* 0x000fe200078e0032 */
[----:B------:R-:W-:Y:S01]  /*0d10*/  IADD3 R25, R23, -R24, RZ ;  /* 0x8000001817197210 */ /* 0x000fe20007ffe0ff */
[----:B------:R-:W-:Y:S01]  /*0d20*/  IMAD R47, R71, -0x2daee0ad, RZ ;  /* 0xd2511f53472f7824 */ /* 0x000fe200078e02ff */
[----:B------:R-:W-:Y:S01]  /*0d30*/  SHF.R.U32.HI R64, RZ, 0x3, R64 ;  /* 0x00000003ff407819 */ /* 0x000fe20000011640 */
[----:B------:R-:W-:Y:S01]  /*0d40*/  IMAD.IADD R26, R23, 0x1, -R26 ;  /* 0x00000001171a7824 */ /* 0x000fe200078e0a1a */
[----:B------:R-:W-:Y:S01]  /*0d50*/  IMNMX R25, RZ, R25, !PT ;  /* 0x00000019ff197217 */ /* 0x000fe20007800200 */
[----:B------:R-:W-:Y:S01]  /*0d60*/  IMAD.HI.U32 R46, R73, -0x2daee0ad, RZ ;  /* 0xd2511f53492e7827 */ /* 0x000fe200078e00ff */
[----:B------:R-:W-:Y:S01]  /*0d70*/  SHF.R.U32.HI R122, RZ, 0x10, R27 ;  /* 0x00000010ff7a7819 */ /* 0x000fe2000001161b */
[----:B------:R-:W-:Y:S01]  /*0d80*/  HADD2.F32 R48, -RZ, R48.H0_H0 ;  /* 0x20000030ff307230 */ /* 0x000fe20000004100 */
[----:B------:R-:W-:Y:S01]  /*0d90*/  LOP3.LUT R64, R64, 0x1fffffe0, RZ, 0xc0, !PT ;  /* 0x1fffffe040407812 */ /* 0x000fe200078ec0ff */
[----:B------:R-:W-:Y:S01]  /*0da0*/  IMAD.MOV.U32 R65, RZ, RZ, R53 ;  /* 0x000000ffff417224 */ /* 0x000fe200078e0035 */
[----:B------:R-:W-:Y:S01]  /*0db0*/  IMNMX R27, R25, 0x20, PT ;  /* 0x00000020191b7817 */ /* 0x000fe20003800200 */
[----:B------:R-:W-:Y:S01]  /*0dc0*/  IMAD.MOV.U32 R100, RZ, RZ, R54 ;  /* 0x000000ffff647224 */ /* 0x000fe200078e0036 */
[----:B------:R-:W-:Y:S01]  /*0dd0*/  SHF.R.U64 R103, R56, 0x10, R57 ;  /* 0x0000001038677819 */ /* 0x000fe20000001239 */
[----:B------:R-:W-:Y:S01]  /*0de0*/  IMAD.MOV.U32 R101, RZ, RZ, R55 ;  /* 0x000000ffff657224 */ /* 0x000fe200078e0037 */
[--C-:B------:R-:W-:Y:S01]  /*0df0*/  SHF.R.U64 R124, R28, 0x10, R29.reuse ;  /* 0x000000101c7c7819 */ /* 0x100fe2000000121d */
[----:B------:R-:W-:Y:S01]  /*0e00*/  IMAD.IADD R56, R27, 0x1, R64 ;  /* 0x000000011b387824 */ /* 0x000fe200078e0240 */
[----:B------:R-:W-:Y:S01]  /*0e10*/  HADD2.F32 R27, -RZ, R28.H0_H0 ;  /* 0x2000001cff1b7230 */ /* 0x000fe20000004100 */
[----:B------:R-:W-:Y:S01]  /*0e20*/  SHF.R.U32.HI R123, RZ, 0x10, R29 ;  /* 0x00000010ff7b7819 */ /* 0x000fe2000001161d */
[----:B------:R-:W-:Y:S01]  /*0e30*/  HADD2.F32 R28, -RZ, R29.H0_H0 ;  /* 0x2000001dff1c7230 */ /* 0x000fe20000004100 */
[----:B------:R-:W-:Y:S01]  /*0e40*/  IMAD.SHL.U32 R56, R56, 0x4, RZ ;  /* 0x0000000438387824 */ /* 0x000fe200078e00ff */
[--C-:B------:R-:W-:Y:S01]  /*0e50*/  SHF.R.U64 R126, R30, 0x10, R31.reuse ;  /* 0x000000101e7e7819 */ /* 0x100fe2000000121f */
[----:B------:R-:W-:Y:S01]  /*0e60*/  HADD2.F32 R29, -RZ, R30.H0_H0 ;  /* 0x2000001eff1d7230 */ /* 0x000fe20000004100 */
[----:B------:R-:W-:Y:S01]  /*0e70*/  SHF.R.U32.HI R125, RZ, 0x10, R31 ;  /* 0x00000010ff7d7819 */ /* 0x000fe2000001161f */
[----:B------:R-:W-:Y:S01]  /*0e80*/  HADD2.F32 R30, -RZ, R31.H0_H0 ;  /* 0x2000001fff1e7230 */ /* 0x000fe20000004100 */
[----:B------:R-:W-:Y:S01]  /*0e90*/  IMNMX R26, RZ, R26, !PT ;  /* 0x0000001aff1a7217 */ /* 0x000fe20007800200 */
[----:B------:R-:W0:Y:S01]  /*0ea0*/  I2F.U32 R56, R56 ;  /* 0x0000003800387306 */ /* 0x000e220000201000 */
        /* <DEDUP_REMOVED lines=12> */
[----:B------:R-:W-:Y:S01]  /*0f70*/  IMNMX R45, R26, 0x20, PT ;  /* 0x000000201a2d7817 */ /* 0x000fe20003800200 */
[----:B------:R-:W-:Y:S01]  /*0f80*/  IMAD.MOV.U32 R108, RZ, RZ, R58 ;  /* 0x000000ffff6c7224 */ /* 0x000fe200078e003a */
[----:B------:R-:W-:Y:S01]  /*0f90*/  SHF.R.U64 R132, R36, 0x10, R37 ;  /* 0x0000001024847819 */ /* 0x000fe20000001225 */
[----:B0-----:R0:W1:Y:S01]  /*0fa0*/  MUFU.RCP R131, R56 ;  /* 0x0000003800837308 */ /* 0x0010620000001000 */
[----:B------:R-:W-:Y:S01]  /*0fb0*/  MOV R51, R52 ;  /* 0x0000003400337202 */ /* 0x000fe20000000f00 */
[----:B------:R-:W-:Y:S01]  /*0fc0*/  HADD2.F32 R36, -RZ, R37.H0_H0 ;  /* 0x20000025ff247230 */ /* 0x000fe20000004100 */
[----:B------:R-:W-:Y:S01]  /*0fd0*/  SHF.R.U64 R68, R52, 0x10, R53 ;  /* 0x0000001034447819 */ /* 0x000fe20000001235 */
[----:B------:R-:W-:Y:S01]  /*0fe0*/  IMAD.HI.U32 R52, R74, -0x326172a9, RZ ;  /* 0xcd9e8d574a347827 */ /* 0x000fe200078e00ff */
[----:B------:R-:W-:Y:S01]  /*0ff0*/  SHF.R.U32.HI R133, RZ, 0x10, R37 ;  /* 0x00000010ff857819 */ /* 0x000fe20000011625 */
[----:B------:R-:W-:Y:S01]  /*1000*/  HADD2.F32 R37, -RZ, R38.H0_H0 ;  /* 0x20000026ff257230 */ /* 0x000fe20000004100 */
[----:B------:R-:W-:Y:S01]  /*1010*/  SHF.R.U64 R136, R38, 0x10, R39 ;  /* 0x0000001026887819 */ /* 0x000fe20000001227 */
[----:B------:R-:W-:Y:S01]  /*1020*/  HADD2.F32 R38, -RZ, R39.H0_H0 ;  /* 0x20000027ff267230 */ /* 0x000fe20000004100 */
[----:B------:R-:W-:Y:S01]  /*1030*/  IADD3 R23, R134, -0x700cb87f, RZ ;  /* 0x8ff3478186177810 */ /* 0x000fe20007ffe0ff */
[----:B------:R-:W-:Y:S01]  /*1040*/  IMAD.MOV.U32 R109, RZ, RZ, R59 ;  /* 0x000000ffff6d7224 */ /* 0x000fe200078e003b */
[----:B------:R-:W-:Y:S01]  /*1050*/  SHF.R.U32.HI R137, RZ, 0x10, R39 ;  /* 0x00000010ff897819 */ /* 0x000fe20000011627 */
[----:B------:R-:W-:Y:S01]  /*1060*/  IMAD.MOV.U32 R112, RZ, RZ, R60 ;  /* 0x000000ffff707224 */ /* 0x000fe200078e003c */
[----:B------:R-:W-:Y:S01]  /*1070*/  SHF.R.U32.HI R67, RZ, 0x10, R53 ;  /* 0x00000010ff437819 */ /* 0x000fe20000011635 */
[----:B------:R-:W-:Y:S01]  /*1080*/  IMAD.MOV.U32 R113, RZ, RZ, R61 ;  /* 0x000000ffff717224 */ /* 0x000fe200078e003d */
[----:B------:R-:W-:Y:S01]  /*1090*/  SHF.R.U64 R66, R54, 0x10, R55 ;  /* 0x0000001036427819 */ /* 0x000fe20000001237 */
[----:B------:R-:W-:Y:S01]  /*10a0*/  IMAD.MOV.U32 R117, RZ, RZ, R63 ;  /* 0x000000ffff757224 */ /* 0x000fe200078e003f */
[----:B------:R-:W-:Y:S01]  /*10b0*/  SHF.R.U32.HI R102, RZ, 0x10, R55 ;  /* 0x00000010ff667819 */ /* 0x000fe20000011637 */
[----:B------:R-:W-:Y:S01]  /*10c0*/  HADD2.F32 R39, -RZ, R40.H0_H0 ;  /* 0x20000028ff277230 */ /* 0x000fe20000004100 */
[----:B------:R-:W-:Y:S01]  /*10d0*/  MOV R105, R57 ;  /* 0x0000003900697202 */ /* 0x000fe20000000f00 */
[----:B------:R-:W-:Y:S01]  /*10e0*/  IMAD.IADD R143, R64, 0x1, R45 ;  /* 0x00000001408f7824 */ /* 0x000fe200078e022d */
[----:B------:R-:W-:Y:S01]  /*10f0*/  SHF.R.U32.HI R106, RZ, 0x10, R57 ;  /* 0x00000010ff6a7819 */ /* 0x000fe20000011639 */
[----:B------:R-:W-:Y:S01]  /*1100*/  HFMA2.MMA R45, -RZ, RZ, 0, 0 ;  /* 0x00000000ff2d7435 */ /* 0x000fe200000001ff */
[--C-:B------:R-:W-:Y:S01]  /*1110*/  SHF.R.U64 R107, R58, 0x10, R59.reuse ;  /* 0x000000103a6b7819 */ /* 0x100fe2000000123b */
[----:B------:R-:W-:Y:S01]  /*1120*/  IMAD.MOV.U32 R142, RZ, RZ, 0x1 ;  /* 0x00000001ff8e7424 */ /* 0x000fe200078e00ff */
        /* <DEDUP_REMOVED lines=12> */
[----:B------:R-:W-:Y:S01]  /*11f0*/  IADD3 R24, R135, -0x695add53, RZ ;  /* 0x96a522ad87187810 */ /* 0x000fe20007ffe0ff */
        /* <DEDUP_REMOVED lines=9> */
[----:B------:R-:W-:Y:S01]  /*1290*/  LOP3.LUT R26, R52, R50, R23, 0x96, !PT ;  /* 0x00000032341a7212 */ /* 0x000fe200078e9617 */
[----:B------:R-:W-:Y:S01]  /*12a0*/  HADD2.F32 R52, -RZ, R51.H0_H0 ;  /* 0x20000033ff347230 */ /* 0x000fe20000004100 */
[----:B------:R-:W-:Y:S01]  /*12b0*/  LOP3.LUT R25, R46, R47, R24, 0x96, !PT ;  /* 0x0000002f2e197212 */ /* 0x000fe200078e9618 */
[----:B------:R-:W-:Y:S01]  /*12c0*/  IMAD R46, R74, -0x326172a9, RZ ;  /* 0xcd9e8d574a2e7824 */ /* 0x000fe200078e02ff */
[----:B------:R-:W-:Y:S01]  /*12d0*/  LOP3.LUT R43, R44, 0x3, RZ, 0xc0, !PT ;  /* 0x000000032c2b7812 */ /* 0x000fe200078ec0ff */
[----:B------:R-:W-:Y:S01]  /*12e0*/  IMAD R44, R73, -0x2daee0ad, RZ ;  /* 0xd2511f53492c7824 */ /* 0x000fe200078e02ff */
        /* <DEDUP_REMOVED lines=40> */
.L_x_24507:
        /* <DEDUP_REMOVED lines=28> */
[----:B------:R-:W-:Y:S01]  /*1730*/  ISETP.GT.AND P3, PT, R164, RZ, PT ;  /* 0x000000ffa400720c */ /* 0x000fe20003f64270 */
[----:B------:R-:W-:-:S12]  /*1740*/  BSSY B1, `(.L_x_24172) ;  /* 0x000005b000017945 */ /* 0x000fd80003800000 */
        /* <DEDUP_REMOVED lines=17> */
.L_x_24175:
[----:B------:R-:W-:Y:S02]  /*1860*/  IMAD.MOV.U32 R148, RZ, RZ, R46 ;  /* 0x000000ffff947224 */ /* 0x000fe400078e002e */
.L_x_24176:
[----:B------:R-:W-:Y:S05]  /*1870*/  BSYNC B2 ;  /* 0x0000000000027941 */ /* 0x000fea0003800000 */
.L_x_24174:
        /* <DEDUP_REMOVED lines=16> */
.L_x_24180:
[----:B------:R-:W-:Y:S05]  /*1980*/  BSYNC B3 ;  /* 0x0000000000037941 */ /* 0x000fea0003800000 */
.L_x_24179:
        /* <DEDUP_REMOVED lines=44> */
.L_x_24178:
[----:B------:R-:W-:Y:S05]  /*1c50*/  BSYNC B2 ;  /* 0x0000000000027941 */ /* 0x000fea0003800000 */
.L_x_24177:
[----:B------:R-:W0:Y:S01]  /*1c60*/  I2F.U32 R43, R148 ;  /* 0x00000094002b7306 */ /* 0x000e220000201000 */
[----:B------:R-:W-:Y:S02]  /*1c70*/  IMAD.MOV.U32 R62, RZ, RZ, 0x2f800000 ;  /* 0x2f800000ff3e7424 */ /* 0x000fe400078e00ff */
[----:B-----5:R-:W-:-:S04]  /*1c80*/  FMUL.FTZ R60, R64, c[0x0][0x1ec] ;  /* 0x00007b00403c7a20 */ /* 0x020fc80000410000 */
[----:B------:R-:W-:Y:S02]  /*1c90*/  FMUL.FTZ R60, R60, c[0x0][0x1e8] ;  /* 0x00007a003c3c7a20 */ /* 0x000fe40000410000 */
[----:B0-----:R-:W-:-:S05]  /*1ca0*/  FFMA.FTZ R43, R43, R62, 1.1641532182693481445e-10 ;  /* 0x2f0000002b2b7423 */ /* 0x001fca000001003e */
[----:B------:R-:W-:-:S04]  /*1cb0*/  FSETP.GTU.FTZ.AND P4, PT, R43, c[0x0][0x1e4], PT ;  /* 0x000079002b007a0b */ /* 0x000fc80003f9c000 */
[----:B------:R-:W-:Y:S02]  /*1cc0*/  FSEL R60, R60, RZ, !P4 ;  /* 0x000000ff3c3c7208 */ /* 0x000fe40006000000 */
[----:B------:R-:W-:-:S03]  /*1cd0*/  SEL R144, RZ, 0x1, P4 ;  /* 0x00000001ff907807 */ /* 0x000fc60002000000 */
[----:B------:R-:W-:Y:S02]  /*1ce0*/  @P2 FADD.FTZ R60, R56, R60 ;  /* 0x0000003c383c2221 */ /* 0x000fe40000010000 */
.L_x_24173:
[----:B0-----:R-:W-:Y:S05]  /*1cf0*/  BSYNC B1 ;  /* 0x0000000000017941 */ /* 0x001fea0003800000 */
.L_x_24172:
        /* <DEDUP_REMOVED lines=18> */
.L_x_24184:
[----:B------:R-:W-:Y:S02]  /*1e20*/  IMAD.MOV.U32 R158, RZ, RZ, R46 ;  /* 0x000000ffff9e7224 */ /* 0x000fe400078e002e */
.L_x_24185:
[----:B------:R-:W-:Y:S05]  /*1e30*/  BSYNC B2 ;  /* 0x0000000000027941 */ /* 0x000fea0003800000 */
.L_x_24183:
        /* <DEDUP_REMOVED lines=16> */
.L_x_24189:
[----:B------:R-:W-:Y:S05]  /*1f40*/  BSYNC B3 ;  /* 0x0000000000037941 */ /* 0x000fea0003800000 */
.L_x_24188:
        /* <DEDUP_REMOVED lines=44> */
.L_x_24187:
[----:B------:R-:W-:Y:S05]  /*2210*/  BSYNC B2 ;  /* 0x0000000000027941 */ /* 0x000fea0003800000 */
.L_x_24186:
[----:B------:R-:W0:Y:S01]  /*2220*/  I2F.U32 R61, R158 ;  /* 0x0000009e003d7306 */ /* 0x000e220000201000 */
[----:B------:R-:W-:Y:S01]  /*2230*/  HFMA2.MMA R96, -RZ, RZ, 0.1171875, 0 ;  /* 0x2f800000ff607435 */ /* 0x000fe200000001ff */
[----:B-----5:R-:W-:-:S04]  /*2240*/  FMUL.FTZ R62, R65, c[0x0][0x1ec] ;  /* 0x00007b00413e7a20 */ /* 0x020fc80000410000 */
[----:B------:R-:W-:-:S05]  /*2250*/  FMUL.FTZ R62, R62, c[0x0][0x1e8] ;  /* 0x00007a003e3e7a20 */ /* 0x000fca0000410000 */
[----:B0-----:R-:W-:-:S05]  /*2260*/  FFMA.FTZ R61, R61, R96, 1.1641532182693481445e-10 ;  /* 0x2f0000003d3d7423 */ /* 0x001fca0000010060 */
[----:B------:R-:W-:-:S04]  /*2270*/  FSETP.GTU.FTZ.AND P4, PT, R61, c[0x0][0x1e4], PT ;  /* 0x000079003d007a0b */ /* 0x000fc80003f9c000 */
[----:B------:R-:W-:Y:S02]  /*2280*/  FSEL R61, R62, RZ, !P4 ;  /* 0x000000ff3e3d7208 */ /* 0x000fe40006000000 */
[----:B------:R-:W-:-:S03]  /*2290*/  SEL R145, RZ, 0x1, P4 ;  /* 0x00000001ff917807 */ /* 0x000fc60002000000 */
[----:B------:R-:W-:Y:S02]  /*22a0*/  @P2 FADD.FTZ R61, R57, R61 ;  /* 0x0000003d393d2221 */ /* 0x000fe40000010000 */
.L_x_24182:
[----:B------:R-:W-:Y:S05]  /*22b0*/  BSYNC B1 ;  /* 0x0000000000017941 */ /* 0x000fea0003800000 */
.L_x_24181:
        /* <DEDUP_REMOVED lines=18> */
.L_x_24193:
[----:B------:R-:W-:Y:S02]  /*23e0*/  MOV R158, R46 ;  /* 0x0000002e009e7202 */ /* 0x000fe40000000f00 */
.L_x_24194:
[----:B------:R-:W-:Y:S05]  /*23f0*/  BSYNC B2 ;  /* 0x0000000000027941 */ /* 0x000fea0003800000 */
.L_x_24192:
        /* <DEDUP_REMOVED lines=16> */
.L_x_24198:
[----:B------:R-:W-:Y:S05]  /*2500*/  BSYNC B3 ;  /* 0x0000000000037941 */ /* 0x000fea0003800000 */
.L_x_24197:
        /* <DEDUP_REMOVED lines=44> */
.L_x_24196:
[----:B------:R-:W-:Y:S05]  /*27d0*/  BSYNC B2 ;  /* 0x0000000000027941 */ /* 0x000fea0003800000 */
.L_x_24195:
        /* <DEDUP_REMOVED lines=9> */
.L_x_24191:
[----:B------:R-:W-:Y:S05]  /*2870*/  BSYNC B1 ;  /* 0x0000000000017941 */ /* 0x000fea0003800000 */
.L_x_24190:
        /* <DEDUP_REMOVED lines=18> */
.L_x_24202:
[----:B------:R-:W-:Y:S02]  /*29a0*/  IMAD.MOV.U32 R165, RZ, RZ, R46 ;  /* 0x000000ffffa57224 */ /* 0x000fe400078e002e */
.L_x_24203:
[----:B------:R-:W-:Y:S05]  /*29b0*/  BSYNC B2 ;  /* 0x0000000000027941 */ /* 0x000fea0003800000 */
.L_x_24201:
        /* <DEDUP_REMOVED lines=16> */
.L_x_24207:
[----:B------:R-:W-:Y:S05]  /*2ac0*/  BSYNC B3 ;  /* 0x0000000000037941 */ /* 0x000fea0003800000 */
.L_x_24206:
        /* <DEDUP_REMOVED lines=44> */
.L_x_24205:
[----:B------:R-:W-:Y:S05]  /*2d90*/  BSYNC B2 ;  /* 0x0000000000027941 */ /* 0x000fea0003800000 */
.L_x_24204:
[----:B------:R-:W0:Y:S01]  /*2da0*/  I2F.U32 R63, R165 ;  /* 0x000000a5003f7306 */ /* 0x000e220000201000 */
[----:B------:R-:W-:-:S04]  /*2db0*/  IMAD.MOV.U32 R96, RZ, RZ, 0x2f800000 ;  /* 0x2f800000ff607424 */ /* 0x000fc800078e00ff */
[----:B0-----:R-:W-:Y:S02]  /*2dc0*/  FFMA.FTZ R63, R63, R96, 1.1641532182693481445e-10 ;  /* 0x2f0000003f3f7423 */ /* 0x001fe40000010060 */
[----:B-----5:R-:W-:-:S03]  /*2dd0*/  FMUL.FTZ R96, R67, c[0x0][0x1ec] ;  /* 0x00007b0043607a20 */ /* 0x020fc60000410000 */
[----:B------:R-:W-:Y:S01]  /*2de0*/  FSETP.GTU.FTZ.AND P3, PT, R63, c[0x0][0x1e4], PT ;  /* 0x000079003f007a0b */ /* 0x000fe20003f7c000 */
[----:B------:R-:W-:-:S03]  /*2df0*/  FMUL.FTZ R96, R96, c[0x0][0x1e8] ;  /* 0x00007a0060607a20 */ /* 0x000fc60000410000 */
[----:B------:R-:W-:Y:S02]  /*2e00*/  SEL R147, RZ, 0x1, P3 ;  /* 0x00000001ff937807 */ /* 0x000fe40001800000 */
[----:B------:R-:W-:-:S05]  /*2e10*/  FSEL R63, R96, RZ, !P3 ;  /* 0x000000ff603f7208 */ /* 0x000fca0005800000 */
[----:B------:R-:W-:Y:S02]  /*2e20*/  @P2 FADD.FTZ R63, R59, R63 ;  /* 0x0000003f3b3f2221 */ /* 0x000fe40000010000 */
.L_x_24200:
[----:B------:R-:W-:Y:S05]  /*2e30*/  BSYNC B1 ;  /* 0x0000000000017941 */ /* 0x000fea0003800000 */
.L_x_24199:
[----:B------:R-:W-:Y:S01]  /*2e40*/  HFMA2.MMA R96, -RZ, RZ, 0, 9.5367431640625e-07 ;  /* 0x00000010ff607435 */ /* 0x000fe200000001ff */
[----:B------:R-:W-:Y:S09]  /*2e50*/  BSSY B1, `(.L_x_24208) ;  /* 0x000000e000017945 */ /* 0x000ff20003800000 */
[----:B------:R-:W-:-:S05]  /*2e60*/  IMAD.WIDE.U32 R96, R163, R96, c[0x0][0x188] ;  /* 0x00006200a3607625 */ /* 0x000fca00078e0060 */
[----:B------:R0:W-:Y:S01]  /*2e70*/  STG.E.128 [R96.64], R60 ;  /* 0x0000003c60007986 */ /* 0x0001e2000c101d04 */
[----:B------:R-:W-:Y:S05]  /*2e80*/  @!P1 BRA `(.L_x_24209) ;  /* 0x000000a000009947 */ /* 0x000fea0003800000 */
[----:B0-----:R-:W-:-:S05]  /*2e90*/  IMAD.U32 R96, R146, 0x10000, RZ ;  /* 0x0001000092607824 */ /* 0x001fca00078e00ff */
[----:B------:R-:W-:Y:S02]  /*2ea0*/  LOP3.LUT R97, R96, 0xff0000, RZ, 0xc0, !PT ;  /* 0x00ff000060617812 */ /* 0x000fe400078ec0ff */
[----:B------:R-:W-:-:S05]  /*2eb0*/  LOP3.LUT R96, R147, 0xffff, RZ, 0xc0, !PT ;  /* 0x0000ffff93607812 */ /* 0x000fca00078ec0ff */
[----:B------:R-:W-:Y:S01]  /*2ec0*/  IMAD R96, R96, 0x1000000, R97 ;  /* 0x0100000060607824 */ /* 0x000fe200078e0261 */
[----:B------:R-:W-:-:S05]  /*2ed0*/  LOP3.LUT R97, R145, 0xff, RZ, 0xc0, !PT ;  /* 0x000000ff91617812 */ /* 0x000fca00078ec0ff */
[----:B------:R-:W-:Y:S01]  /*2ee0*/  IMAD R96, R97, 0x100, R96 ;  /* 0x0000010061607824 */ /* 0x000fe200078e0260 */
[----:B------:R-:W-:-:S05]  /*2ef0*/  LOP3.LUT R97, R144, 0xff, RZ, 0xc0, !PT ;  /* 0x000000ff90617812 */ /* 0x000fca00078ec0ff */
[----:B------:R-:W-:Y:S02]  /*2f00*/  IMAD.IADD R99, R96, 0x1, R97 ;  /* 0x0000000160637824 */ /* 0x000fe400078e0261 */
[----:B------:R-:W-:-:S05]  /*2f10*/  IMAD.WIDE.U32 R96, R161, R162, c[0x0][0x190] ;  /* 0x00006400a1607625 */ /* 0x000fca00078e00a2 */
[----:B------:R0:W-:Y:S02]  /*2f20*/  STG.E [R96.64], R99 ;  /* 0x0000006360007986 */ /* 0x0001e4000c101904 */
.L_x_24209:
[----:B------:R-:W-:Y:S05]  /*2f30*/  BSYNC B1 ;  /* 0x0000000000017941 */ /* 0x000fea0003800000 */
.L_x_24208:
[----:B------:R-:W-:Y:S02]  /*2f40*/  IADD3 R163, R163, 0x100, RZ ;  /* 0x00000100a3a37810 */ /* 0x000fe40007ffe0ff */
[----:B------:R-:W-:Y:S02]  /*2f50*/  IADD3 R161, R161, 0x100, RZ ;  /* 0x00000100a1a17810 */ /* 0x000fe40007ffe0ff */
.L_x_24171:
[----:B0-----:R-:W-:Y:S05]  /*2f60*/  BSYNC B0 ;  /* 0x0000000000007941 */ /* 0x001fea0003800000 */
.L_x_24170:
        /* <DEDUP_REMOVED lines=9> */
[----:B-----5:R0:W5:Y:S04]  /*3000*/  @P1 LDG.E.128 R64, [R70.64] ;  /* 0x0000000446401981 */ /* 0x020168000c1e1d00 */
        /* <DEDUP_REMOVED lines=20> */
.L_x_24215:
[----:B------:R-:W-:Y:S02]  /*3150*/  IMAD.MOV.U32 R148, RZ, RZ, R46 ;  /* 0x000000ffff947224 */ /* 0x000fe400078e002e */
.L_x_24216:
[----:B------:R-:W-:Y:S05]  /*3160*/  BSYNC B2 ;  /* 0x0000000000027941 */ /* 0x000fea0003800000 */
.L_x_24214:
        /* <DEDUP_REMOVED lines=16> */
.L_x_24220:
[----:B------:R-:W-:Y:S05]  /*3270*/  BSYNC B3 ;  /* 0x0000000000037941 */ /* 0x000fea0003800000 */
.L_x_24219:
        /* <DEDUP_REMOVED lines=44> */
.L_x_24218:
[----:B------:R-:W-:Y:S05]  /*3540*/  BSYNC B2 ;  /* 0x0000000000027941 */ /* 0x000fea0003800000 */
.L_x_24217:
        /* <DEDUP_REMOVED lines=9> */
.L_x_24213:
[----:B0-----:R-:W-:Y:S05]  /*35e0*/  BSYNC B1 ;  /* 0x0000000000017941 */ /* 0x001fea0003800000 */
.L_x_24212:
        /* <DEDUP_REMOVED lines=18> */
.L_x_24224:
[----:B------:R-:W-:Y:S02]  /*3710*/  IMAD.MOV.U32 R158, RZ, RZ, R46 ;  /* 0x000000ffff9e7224 */ /* 0x000fe400078e002e */
.L_x_24225:
[----:B------:R-:W-:Y:S05]  /*3720*/  BSYNC B2 ;  /* 0x0000000000027941 */ /* 0x000fea0003800000 */
.L_x_24223:
        /* <DEDUP_REMOVED lines=16> */
.L_x_24229:
[----:B------:R-:W-:Y:S05]  /*3830*/  BSYNC B3 ;  /* 0x0000000000037941 */ /* 0x000fea0003800000 */
.L_x_24228:
        /* <DEDUP_REMOVED lines=44> */
.L_x_24227:
[----:B------:R-:W-:Y:S05]  /*3b00*/  BSYNC B2 ;  /* 0x0000000000027941 */ /* 0x000fea0003800000 */
.L_x_24226:
        /* <DEDUP_REMOVED lines=9> */
.L_x_24222:
[----:B------:R-:W-:Y:S05]  /*3ba0*/  BSYNC B1 ;  /* 0x0000000000017941 */ /* 0x000fea0003800000 */
.L_x_24221:
        /* <DEDUP_REMOVED lines=18> */
.L_x_24233:
[----:B------:R-:W-:Y:S02]  /*3cd0*/  MOV R158, R46 ;  /* 0x0000002e009e7202 */ /* 0x000fe40000000f00 */
.L_x_24234:
[----:B------:R-:W-:Y:S05]  /*3ce0*/  BSYNC B2 ;  /* 0x0000000000027941 */ /* 0x000fea0003800000 */
.L_x_24232:
        /* <DEDUP_REMOVED lines=16> */
.L_x_24238:
[----:B------:R-:W-:Y:S05]  /*3df0*/  BSYNC B3 ;  /* 0x0000000000037941 */ /* 0x000fea0003800000 */
.L_x_24237:
        /* <DEDUP_REMOVED lines=44> */
.L_x_24236:
[----:B------:R-:W-:Y:S05]  /*40c0*/  BSYNC B2 ;  /* 0x0000000000027941 */ /* 0x000fea0003800000 */
.L_x_24235:
        /* <DEDUP_REMOVED lines=9> */
.L_x_24231:
[----:B------:R-:W-:Y:S05]  /*4160*/  BSYNC B1 ;  /* 0x0000000000017941 */ /* 0x000fea0003800000 */
.L_x_24230:
        /* <DEDUP_REMOVED lines=18> */
.L_x_24242:
[----:B------:R-:W-:Y:S02]  /*4290*/  IMAD.MOV.U32 R165, RZ, RZ, R46 ;  /* 0x000000ffffa57224 */ /* 0x000fe400078e002e */
.L_x_24243:
[----:B------:R-:W-:Y:S05]  /*42a0*/  BSYNC B2 ;  /* 0x0000000000027941 */ /* 0x000fea0003800000 */
.L_x_24241:
        /* <DEDUP_REMOVED lines=16> */
.L_x_24247:
[----:B------:R-:W-:Y:S05]  /*43b0*/  BSYNC B3 ;  /* 0x0000000000037941 */ /* 0x000fea0003800000 */
.L_x_24246:
        /* <DEDUP_REMOVED lines=44> */
.L_x_24245:
[----:B------:R-:W-:Y:S05]  /*4680*/  BSYNC B2 ;  /* 0x0000000000027941 */ /* 0x000fea0003800000 */
.L_x_24244:
        /* <DEDUP_REMOVED lines=9> */
.L_x_24240:
[----:B------:R-:W-:Y:S05]  /*4720*/  BSYNC B1 ;  /* 0x0000000000017941 */ /* 0x000fea0003800000 */
.L_x_24239:
        /* <DEDUP_REMOVED lines=15> */
.L_x_24249:
[----:B------:R-:W-:Y:S05]  /*4820*/  BSYNC B1 ;  /* 0x0000000000017941 */ /* 0x000fea0003800000 */
.L_x_24248:
[----:B------:R-:W-:Y:S02]  /*4830*/  IADD3 R163, R163, 0x100, RZ ;  /* 0x00000100a3a37810 */ /* 0x000fe40007ffe0ff */
[----:B------:R-:W-:Y:S02]  /*4840*/  IADD3 R161, R161, 0x100, RZ ;  /* 0x00000100a1a17810 */ /* 0x000fe40007ffe0ff */
.L_x_24211:
[----:B------:R-:W-:Y:S05]  /*4850*/  BSYNC B0 ;  /* 0x0000000000007941 */ /* 0x000fea0003800000 */
.L_x_24210:
[----:B------:R-:W-:Y:S01]  /*4860*/  ISETP.NE.AND P2, PT, R151, RZ, PT ;  /* 0x000000ff9700720c */ /* 0x000fe20003f45270 */
[----:B------:R-:W-:-:S12]  /*4870*/  BSSY B0, `(.L_x_24250) ;  /* 0x000018d000007945 */ /* 0x000fd80003800000 */
[----:B------:R-:W-:Y:S05]  /*4880*/  @!P2 BRA `(.L_x_24251) ;  /* 0x000018b00000a947 */ /* 0x000fea0003800000 */
[----:B------:R-:W-:-:S04]  /*4890*/  ISETP.NE.U32.AND P2, PT, RZ, c[0x0][0x180], PT ;  /* 0x00006000ff007a0c */ /* 0x000fc80003f45070 */
[----:B------:R-:W-:Y:S01]  /*48a0*/  ISETP.NE.AND.EX P2, PT, RZ, c[0x0][0x184], PT, P2 ;  /* 0x00006100ff007a0c */ /* 0x000fe20003f45320 */
[----:B------:R-:W-:-:S12]  /*48b0*/  @P1 IMAD.MOV.U32 R74, RZ, RZ, 0x10 ;  /* 0x00000010ff4a1424 */ /* 0x000fd800078e00ff */
[----:B0-----:R-:W-:Y:S01]  /*48c0*/  @P2 MOV R96, 0x10 ;  /* 0x0000001000602802 */ /* 0x001fe20000000f00 */
        /* <DEDUP_REMOVED lines=23> */
.L_x_24255:
[----:B------:R-:W-:Y:S02]  /*4a40*/  IMAD.MOV.U32 R148, RZ, RZ, R46 ;  /* 0x000000ffff947224 */ /* 0x000fe400078e002e */
.L_x_24256:
[----:B------:R-:W-:Y:S05]  /*4a50*/  BSYNC B2 ;  /* 0x0000000000027941 */ /* 0x000fea0003800000 */
.L_x_24254:
        /* <DEDUP_REMOVED lines=16> */
.L_x_24260:
[----:B------:R-:W-:Y:S05]  /*4b60*/  BSYNC B3 ;  /* 0x0000000000037941 */ /* 0x000fea0003800000 */
.L_x_24259:
        /* <DEDUP_REMOVED lines=44> */
.L_x_24258:
[----:B------:R-:W-:Y:S05]  /*4e30*/  BSYNC B2 ;  /* 0x0000000000027941 */ /* 0x000fea0003800000 */
.L_x_24257:
        /* <DEDUP_REMOVED lines=9> */
.L_x_24253:
[----:B0-----:R-:W-:Y:S05]  /*4ed0*/  BSYNC B1 ;  /* 0x0000000000017941 */ /* 0x001fea0003800000 */
.L_x_24252:
        /* <DEDUP_REMOVED lines=18> */
.L_x_24264:
[----:B------:R-:W-:Y:S02]  /*5000*/  IMAD.MOV.U32 R158, RZ, RZ, R46 ;  /* 0x000000ffff9e7224 */ /* 0x000fe400078e002e */
.L_x_24265:
[----:B------:R-:W-:Y:S05]  /*5010*/  BSYNC B2 ;  /* 0x0000000000027941 */ /* 0x000fea0003800000 */
.L_x_24263:
        /* <DEDUP_REMOVED lines=16> */
.L_x_24269:
[----:B------:R-:W-:Y:S05]  /*5120*/  BSYNC B3 ;  /* 0x0000000000037941 */ /* 0x000fea0003800000 */
.L_x_24268:
        /* <DEDUP_REMOVED lines=44> */
.L_x_24267:
[----:B------:R-:W-:Y:S05]  /*53f0*/  BSYNC B2 ;  /* 0x0000000000027941 */ /* 0x000fea0003800000 */
.L_x_24266:
        /* <DEDUP_REMOVED lines=9> */
.L_x_24262:
[----:B------:R-:W-:Y:S05]  /*5490*/  BSYNC B1 ;  /* 0x0000000000017941 */ /* 0x000fea0003800000 */
.L_x_24261:
        /* <DEDUP_REMOVED lines=18> */
.L_x_24273:
[----:B------:R-:W-:Y:S02]  /*55c0*/  MOV R158, R46 ;  /* 0x0000002e009e7202 */ /* 0x000fe40000000f00 */
.L_x_24274:
[----:B------:R-:W-:Y:S05]  /*55d0*/  BSYNC B2 ;  /* 0x0000000000027941 */ /* 0x000fea0003800000 */
.L_x_24272:
        /* <DEDUP_REMOVED lines=16> */
.L_x_24278:
[----:B------:R-:W-:Y:S05]  /*56e0*/  BSYNC B3 ;  /* 0x0000000000037941 */ /* 0x000fea0003800000 */
.L_x_24277:
        /* <DEDUP_REMOVED lines=44> */
.L_x_24276:
[----:B------:R-:W-:Y:S05]  /*59b0*/  BSYNC B2 ;  /* 0x0000000000027941 */ /* 0x000fea0003800000 */
.L_x_24275:
        /* <DEDUP_REMOVED lines=9> */
.L_x_24271:
[----:B------:R-:W-:Y:S05]  /*5a50*/  BSYNC B1 ;  /* 0x0000000000017941 */ /* 0x000fea0003800000 */
.L_x_24270:
        /* <DEDUP_REMOVED lines=18> */
.L_x_24282:
[----:B------:R-:W-:Y:S02]  /*5b80*/  IMAD.MOV.U32 R165, RZ, RZ, R46 ;  /* 0x000000ffffa57224 */ /* 0x000fe400078e002e */
.L_x_24283:
[----:B------:R-:W-:Y:S05]  /*5b90*/  BSYNC B2 ;  /* 0x0000000000027941 */ /* 0x000fea0003800000 */
.L_x_24281:
        /* <DEDUP_REMOVED lines=16> */
.L_x_24287:
[----:B------:R-:W-:Y:S05]  /*5ca0*/  BSYNC B3 ;  /* 0x0000000000037941 */ /* 0x000fea0003800000 */
.L_x_24286:
        /* <DEDUP_REMOVED lines=44> */
.L_x_24285:
[----:B------:R-:W-:Y:S05]  /*5f70*/  BSYNC B2 ;  /* 0x0000000000027941 */ /* 0x000fea0003800000 */
.L_x_24284:
        /* <DEDUP_REMOVED lines=9> */
.L_x_24280:
[----:B------:R-:W-:Y:S05]  /*6010*/  BSYNC B1 ;  /* 0x0000000000017941 */ /* 0x000fea0003800000 */
.L_x_24279:
        /* <DEDUP_REMOVED lines=15> */
.L_x_24289:
[----:B------:R-:W-:Y:S05]  /*6110*/  BSYNC B1 ;  /* 0x0000000000017941 */ /* 0x000fea0003800000 */
.L_x_24288:
[----:B------:R-:W-:Y:S02]  /*6120*/  IADD3 R163, R163, 0x100, RZ ;  /* 0x00000100a3a37810 */ /* 0x000fe40007ffe0ff */
[----:B------:R-:W-:Y:S02]  /*6130*/  IADD3 R161, R161, 0x100, RZ ;  /* 0x00000100a1a17810 */ /* 0x000fe40007ffe0ff */
.L_x_24251:
[----:B------:R-:W-:Y:S05]  /*6140*/  BSYNC B0 ;  /* 0x0000000000007941 */ /* 0x000fea0003800000 */
.L_x_24250:
        /* <DEDUP_REMOVED lines=30> */
.L_x_24295:
[----:B------:R-:W-:Y:S02]  /*6330*/  IMAD.MOV.U32 R148, RZ, RZ, R46 ;  /* 0x000000ffff947224 */ /* 0x000fe400078e002e */
.L_x_24296:
[----:B------:R-:W-:Y:S05]  /*6340*/  BSYNC B2 ;  /* 0x0000000000027941 */ /* 0x000fea0003800000 */
.L_x_24294:
        /* <DEDUP_REMOVED lines=16> */
.L_x_24300:
[----:B------:R-:W-:Y:S05]  /*6450*/  BSYNC B3 ;  /* 0x0000000000037941 */ /* 0x000fea0003800000 */
.L_x_24299:
        /* <DEDUP_REMOVED lines=44> */
.L_x_24298:
[----:B------:R-:W-:Y:S05]  /*6720*/  BSYNC B2 ;  /* 0x0000000000027941 */ /* 0x000fea0003800000 */
.L_x_24297:
        /* <DEDUP_REMOVED lines=9> */
.L_x_24293:
[----:B0-----:R-:W-:Y:S05]  /*67c0*/  BSYNC B1 ;  /* 0x0000000000017941 */ /* 0x001fea0003800000 */
.L_x_24292:
        /* <DEDUP_REMOVED lines=18> */
.L_x_24304:
[----:B------:R-:W-:Y:S02]  /*68f0*/  IMAD.MOV.U32 R158, RZ, RZ, R46 ;  /* 0x000000ffff9e7224 */ /* 0x000fe400078e002e */
.L_x_24305:
[----:B------:R-:W-:Y:S05]  /*6900*/  BSYNC B2 ;  /* 0x0000000000027941 */ /* 0x000fea0003800000 */
.L_x_24303:
        /* <DEDUP_REMOVED lines=16> */
.L_x_24309:
[----:B------:R-:W-:Y:S05]  /*6a10*/  BSYNC B3 ;  /* 0x0000000000037941 */ /* 0x000fea0003800000 */
.L_x_24308:
        /* <DEDUP_REMOVED lines=44> */
.L_x_24307:
[----:B------:R-:W-:Y:S05]  /*6ce0*/  BSYNC B2 ;  /* 0x0000000000027941 */ /* 0x000fea0003800000 */
.L_x_24306:
        /* <DEDUP_REMOVED lines=9> */
.L_x_24302:
[----:B------:R-:W-:Y:S05]  /*6d80*/  BSYNC B1 ;  /* 0x0000000000017941 */ /* 0x000fea0003800000 */
.L_x_24301:
        /* <DEDUP_REMOVED lines=18> */
.L_x_24313:
[----:B------:R-:W-:Y:S02]  /*6eb0*/  MOV R158, R46 ;  /* 0x0000002e009e7202 */ /* 0x000fe40000000f00 */
.L_x_24314:
[----:B------:R-:W-:Y:S05]  /*6ec0*/  BSYNC B2 ;  /* 0x0000000000027941 */ /* 0x000fea0003800000 */
.L_x_24312:
        /* <DEDUP_REMOVED lines=16> */
.L_x_24318:
[----:B------:R-:W-:Y:S05]  /*6fd0*/  BSYNC B3 ;  /* 0x0000000000037941 */ /* 0x000fea0003800000 */
.L_x_24317:
        /* <DEDUP_REMOVED lines=44> */
.L_x_24316:
[----:B------:R-:W-:Y:S05]  /*72a0*/  BSYNC B2 ;  /* 0x0000000000027941 */ /* 0x000fea0003800000 */
.L_x_24315:
        /* <DEDUP_REMOVED lines=9> */
.L_x_24311:
[----:B------:R-:W-:Y:S05]  /*7340*/  BSYNC B1 ;  /* 0x0000000000017941 */ /* 0x000fea0003800000 */
.L_x_24310:
        /* <DEDUP_REMOVED lines=18> */
.L_x_24322:
[----:B------:R-:W-:Y:S02]  /*7470*/  IMAD.MOV.U32 R165, RZ, RZ, R46 ;  /* 0x000000ffffa57224 */ /* 0x000fe400078e002e */
.L_x_24323:
[----:B------:R-:W-:Y:S05]  /*7480*/  BSYNC B2 ;  /* 0x0000000000027941 */ /* 0x000fea0003800000 */
.L_x_24321:
        /* <DEDUP_REMOVED lines=16> */
.L_x_24327:
[----:B------:R-:W-:Y:S05]  /*7590*/  BSYNC B3 ;  /* 0x0000000000037941 */ /* 0x000fea0003800000 */
.L_x_24326:
        /* <DEDUP_REMOVED lines=44> */
.L_x_24325:
[----:B------:R-:W-:Y:S05]  /*7860*/  BSYNC B2 ;  /* 0x0000000000027941 */ /* 0x000fea0003800000 */
.L_x_24324:
        /* <DEDUP_REMOVED lines=9> */
.L_x_24320:
[----:B------:R-:W-:Y:S05]  /*7900*/  BSYNC B1 ;  /* 0x0000000000017941 */ /* 0x000fea0003800000 */
.L_x_24319:
        /* <DEDUP_REMOVED lines=15> */
.L_x_24329:
[----:B------:R-:W-:Y:S05]  /*7a00*/  BSYNC B1 ;  /* 0x0000000000017941 */ /* 0x000fea0003800000 */
.L_x_24328:
[----:B------:R-:W-:Y:S02]  /*7a10*/  IADD3 R163, R163, 0x100, RZ ;  /* 0x00000100a3a37810 */ /* 0x000fe40007ffe0ff */
[----:B------:R-:W-:Y:S02]  /*7a20*/  IADD3 R161, R161, 0x100, RZ ;  /* 0x00000100a1a17810 */ /* 0x000fe40007ffe0ff */
.L_x_24291:
[----:B------:R-:W-:Y:S05]  /*7a30*/  BSYNC B0 ;  /* 0x0000000000007941 */ /* 0x000fea0003800000 */
.L_x_24290:
        /* <DEDUP_REMOVED lines=30> */
.L_x_24335:
[----:B------:R-:W-:Y:S02]  /*7c20*/  IMAD.MOV.U32 R148, RZ, RZ, R46 ;  /* 0x000000ffff947224 */ /* 0x000fe400078e002e */
.L_x_24336:
[----:B------:R-:W-:Y:S05]  /*7c30*/  BSYNC B2 ;  /* 0x0000000000027941 */ /* 0x000fea0003800000 */
.L_x_24334:
        /* <DEDUP_REMOVED lines=16> */
.L_x_24340:
[----:B------:R-:W-:Y:S05]  /*7d40*/  BSYNC B3 ;  /* 0x0000000000037941 */ /* 0x000fea0003800000 */
.L_x_24339:
        /* <DEDUP_REMOVED lines=44> */
.L_x_24338:
[----:B------:R-:W-:Y:S05]  /*8010*/  BSYNC B2 ;  /* 0x0000000000027941 */ /* 0x000fea0003800000 */
.L_x_24337:
        /* <DEDUP_REMOVED lines=9> */
.L_x_24333:
[----:B0-----:R-:W-:Y:S05]  /*80b0*/  BSYNC B1 ;  /* 0x0000000000017941 */ /* 0x001fea0003800000 */
.L_x_24332:
        /* <DEDUP_REMOVED lines=18> */
.L_x_24344:
[----:B------:R-:W-:Y:S02]  /*81e0*/  IMAD.MOV.U32 R158, RZ, RZ, R46 ;  /* 0x000000ffff9e7224 */ /* 0x000fe400078e002e */
.L_x_24345:
[----:B------:R-:W-:Y:S05]  /*81f0*/  BSYNC B2 ;  /* 0x0000000000027941 */ /* 0x000fea0003800000 */
.L_x_24343:
        /* <DEDUP_REMOVED lines=16> */
.L_x_24349:
[----:B------:R-:W-:Y:S05]  /*8300*/  BSYNC B3 ;  /* 0x0000000000037941 */ /* 0x000fea0003800000 */
.L_x_24348:
        /* <DEDUP_REMOVED lines=44> */
.L_x_24347:
[----:B------:R-:W-:Y:S05]  /*85d0*/  BSYNC B2 ;  /* 0x0000000000027941 */ /* 0x000fea0003800000 */
.L_x_24346:
        /* <DEDUP_REMOVED lines=9> */
.L_x_24342:
[----:B------:R-:W-:Y:S05]  /*8670*/  BSYNC B1 ;  /* 0x0000000000017941 */ /* 0x000fea0003800000 */
.L_x_24341:
        /* <DEDUP_REMOVED lines=18> */
.L_x_24353:
[----:B------:R-:W-:Y:S02]  /*87a0*/  MOV R158, R46 ;  /* 0x0000002e009e7202 */ /* 0x000fe40000000f00 */
.L_x_24354:
[----:B------:R-:W-:Y:S05]  /*87b0*/  BSYNC B2 ;  /* 0x0000000000027941 */ /* 0x000fea0003800000 */
.L_x_24352:
        /* <DEDUP_REMOVED lines=16> */
.L_x_24358:
[----:B------:R-:W-:Y:S05]  /*88c0*/  BSYNC B3 ;  /* 0x0000000000037941 */ /* 0x000fea0003800000 */
.L_x_24357:
        /* <DEDUP_REMOVED lines=44> */
.L_x_24356:
[----:B------:R-:W-:Y:S05]  /*8b90*/  BSYNC B2 ;  /* 0x0000000000027941 */ /* 0x000fea0003800000 */
.L_x_24355:
        /* <DEDUP_REMOVED lines=9> */
.L_x_24351:
[----:B------:R-:W-:Y:S05]  /*8c30*/  BSYNC B1 ;  /* 0x0000000000017941 */ /* 0x000fea0003800000 */
.L_x_24350:
        /* <DEDUP_REMOVED lines=18> */
.L_x_24362:
[----:B------:R-:W-:Y:S02]  /*8d60*/  IMAD.MOV.U32 R165, RZ, RZ, R46 ;  /* 0x000000ffffa57224 */ /* 0x000fe400078e002e */
.L_x_24363:
[----:B------:R-:W-:Y:S05]  /*8d70*/  BSYNC B2 ;  /* 0x0000000000027941 */ /* 0x000fea0003800000 */
.L_x_24361:
        /* <DEDUP_REMOVED lines=16> */
.L_x_24367:
[----:B------:R-:W-:Y:S05]  /*8e80*/  BSYNC B3 ;  /* 0x0000000000037941 */ /* 0x000fea0003800000 */
.L_x_24366:
        /* <DEDUP_REMOVED lines=44> */
.L_x_24365:
[----:B------:R-:W-:Y:S05]  /*9150*/  BSYNC B2 ;  /* 0x0000000000027941 */ /* 0x000fea0003800000 */
.L_x_24364:
        /* <DEDUP_REMOVED lines=9> */
.L_x_24360:
[----:B------:R-:W-:Y:S05]  /*91f0*/  BSYNC B1 ;  /* 0x0000000000017941 */ /* 0x000fea0003800000 */
.L_x_24359:
        /* <DEDUP_REMOVED lines=11> */
[----:B------:R-:W-:-:S04]  /*92b0*/  LOP3.LUT R97, R144, 0xff, RZ, 0xc0, !PT ;  /* 0x000000ff90617812 */ /* 0x000fc800078ec0ff */
[----:B------:R-:W-:Y:S01]  /*92c0*/  IADD3 R99, R96, R97, RZ ;  /* 0x0000006160637210 */ /* 0x000fe20007ffe0ff */
[----:B------:R-:W-:-:S05]  /*92d0*/  IMAD.WIDE.U32 R96, R161, R162, c[0x0][0x190] ;  /* 0x00006400a1607625 */ /* 0x000fca00078e00a2 */
[----:B------:R0:W-:Y:S02]  /*92e0*/  STG.E [R96.64], R99 ;  /* 0x0000006360007986 */ /* 0x0001e4000c101904 */
.L_x_24369:
[----:B------:R-:W-:Y:S05]  /*92f0*/  BSYNC B1 ;  /* 0x0000000000017941 */ /* 0x000fea0003800000 */
.L_x_24368:
[----:B------:R-:W-:Y:S02]  /*9300*/  IADD3 R163, R163, 0x100, RZ ;  /* 0x00000100a3a37810 */ /* 0x000fe40007ffe0ff */
[----:B------:R-:W-:Y:S02]  /*9310*/  IADD3 R161, R161, 0x100, RZ ;  /* 0x00000100a1a17810 */ /* 0x000fe40007ffe0ff */
.L_x_24331:
[----:B------:R-:W-:Y:S05]  /*9320*/  BSYNC B0 ;  /* 0x0000000000007941 */ /* 0x000fea0003800000 */
.L_x_24330:
[----:B------:R-:W-:Y:S01]  /*9330*/  ISETP.NE.AND P2, PT, R154, RZ, PT ;  /* 0x000000ff9a00720c */ /* 0x000fe20003f45270 */
[----:B------:R-:W-:-:S12]  /*9340*/  BSSY B0, `(.L_x_24370) ;  /* 0x000018d000007945 */ /* 0x000fd80003800000 */
[----:B------:R-:W-:Y:S05]  /*9350*/  @!P2 BRA `(.L_x_24371) ;  /* 0x000018b00000a947 */ /* 0x000fea0003800000 */
[----:B------:R-:W-:-:S04]  /*9360*/  ISETP.NE.U32.AND P2, PT, RZ, c[0x0][0x180], PT ;  /* 0x00006000ff007a0c */ /* 0x000fc80003f45070 */
[----:B------:R-:W-:Y:S01]  /*9370*/  ISETP.NE.AND.EX P2, PT, RZ, c[0x0][0x184], PT, P2 ;  /* 0x00006100ff007a0c */ /* 0x000fe20003f45320 */
[----:B------:R-:W-:-:S04]  /*9380*/  @P1 IMAD.MOV.U32 R86, RZ, RZ, 0x10 ;  /* 0x00000010ff561424 */ /* 0x000fc800078e00ff */
[----:B------:R-:W-:-:S05]  /*9390*/  @P1 IMAD.WIDE.U32 R86, R161, R86, c[0x0][0x170] ;  /* 0x00005c00a1561625 */ /* 0x000fca00078e0056 */
[----:B-----5:R1:W5:Y:S03]  /*93a0*/  @P1 LDG.E.128 R64, [R86.64] ;  /* 0x0000000456401981 */ /* 0x020366000c1e1d00 */
[----:B0-----:R-:W-:-:S04]  /*93b0*/  @P2 IMAD.MOV.U32 R96, RZ, RZ, 0x10 ;  /* 0x00000010ff602424 */ /* 0x001fc800078e00ff */
[----:B------:R-:W-:-:S05]  /*93c0*/  @P2 IMAD.WIDE.U32 R96, R163, R96, c[0x0][0x180] ;  /* 0x00006000a3602625 */ /* 0x000fca00078e0060 */
        /* <DEDUP_REMOVED lines=20> */
.L_x_24375:
[----:B------:R-:W-:Y:S02]  /*9510*/  IMAD.MOV.U32 R148, RZ, RZ, R46 ;  /* 0x000000ffff947224 */ /* 0x000fe400078e002e */
.L_x_24376:
[----:B------:R-:W-:Y:S05]  /*9520*/  BSYNC B2 ;  /* 0x0000000000027941 */ /* 0x000fea0003800000 */
.L_x_24374:
        /* <DEDUP_REMOVED lines=16> */
.L_x_24380:
[----:B------:R-:W-:Y:S05]  /*9630*/  BSYNC B3 ;  /* 0x0000000000037941 */ /* 0x000fea0003800000 */
.L_x_24379:
        /* <DEDUP_REMOVED lines=44> */
.L_x_24378:
[----:B------:R-:W-:Y:S05]  /*9900*/  BSYNC B2 ;  /* 0x0000000000027941 */ /* 0x000fea0003800000 */
.L_x_24377:
        /* <DEDUP_REMOVED lines=9> */
.L_x_24373:
[----:B-1----:R-:W-:Y:S05]  /*99a0*/  BSYNC B1 ;  /* 0x0000000000017941 */ /* 0x002fea0003800000 */
.L_x_24372:
        /* <DEDUP_REMOVED lines=18> */
.L_x_24384:
[----:B------:R-:W-:Y:S02]  /*9ad0*/  IMAD.MOV.U32 R158, RZ, RZ, R46 ;  /* 0x000000ffff9e7224 */ /* 0x000fe400078e002e */
.L_x_24385:
[----:B------:R-:W-:Y:S05]  /*9ae0*/  BSYNC B2 ;  /* 0x0000000000027941 */ /* 0x000fea0003800000 */
.L_x_24383:
        /* <DEDUP_REMOVED lines=16> */
.L_x_24389:
[----:B------:R-:W-:Y:S05]  /*9bf0*/  BSYNC B3 ;  /* 0x0000000000037941 */ /* 0x000fea0003800000 */
.L_x_24388:
        /* <DEDUP_REMOVED lines=44> */
.L_x_24387:
[----:B------:R-:W-:Y:S05]  /*9ec0*/  BSYNC B2 ;  /* 0x0000000000027941 */ /* 0x000fea0003800000 */
.L_x_24386:
        /* <DEDUP_REMOVED lines=9> */
.L_x_24382:
[----:B------:R-:W-:Y:S05]  /*9f60*/  BSYNC B1 ;  /* 0x0000000000017941 */ /* 0x000fea0003800000 */
.L_x_24381:
        /* <DEDUP_REMOVED lines=18> */
.L_x_24393:
[----:B------:R-:W-:Y:S02]  /*a090*/  IMAD.MOV.U32 R158, RZ, RZ, R46 ;  /* 0x000000ffff9e7224 */ /* 0x000fe400078e002e */
.L_x_24394:
[----:B------:R-:W-:Y:S05]  /*a0a0*/  BSYNC B2 ;  /* 0x0000000000027941 */ /* 0x000fea0003800000 */
.L_x_24392:
        /* <DEDUP_REMOVED lines=16> */
.L_x_24398:
[----:B------:R-:W-:Y:S05]  /*a1b0*/  BSYNC B3 ;  /* 0x0000000000037941 */ /* 0x000fea0003800000 */
.L_x_24397:
        /* <DEDUP_REMOVED lines=44> */
.L_x_24396:
[----:B------:R-:W-:Y:S05]  /*a480*/  BSYNC B2 ;  /* 0x0000000000027941 */ /* 0x000fea0003800000 */
.L_x_24395:
        /* <DEDUP_REMOVED lines=9> */
.L_x_24391:
[----:B------:R-:W-:Y:S05]  /*a520*/  BSYNC B1 ;  /* 0x0000000000017941 */ /* 0x000fea0003800000 */
.L_x_24390:
        /* <DEDUP_REMOVED lines=18> */
.L_x_24402:
[----:B------:R-:W-:Y:S02]  /*a650*/  IMAD.MOV.U32 R165, RZ, RZ, R46 ;  /* 0x000000ffffa57224 */ /* 0x000fe400078e002e */
.L_x_24403:
[----:B------:R-:W-:Y:S05]  /*a660*/  BSYNC B2 ;  /* 0x0000000000027941 */ /* 0x000fea0003800000 */
.L_x_24401:
        /* <DEDUP_REMOVED lines=16> */
.L_x_24407:
[----:B------:R-:W-:Y:S05]  /*a770*/  BSYNC B3 ;  /* 0x0000000000037941 */ /* 0x000fea0003800000 */
.L_x_24406:
        /* <DEDUP_REMOVED lines=44> */
.L_x_24405:
[----:B------:R-:W-:Y:S05]  /*aa40*/  BSYNC B2 ;  /* 0x0000000000027941 */ /* 0x000fea0003800000 */
.L_x_24404:
        /* <DEDUP_REMOVED lines=9> */
.L_x_24400:
[----:B------:R-:W-:Y:S05]  /*aae0*/  BSYNC B1 ;  /* 0x0000000000017941 */ /* 0x000fea0003800000 */
.L_x_24399:
[----:B------:R-:W-:Y:S01]  /*aaf0*/  IMAD.MOV.U32 R96, RZ, RZ, 0x10 ;  /* 0x00000010ff607424 */ /* 0x000fe200078e00ff */
[----:B------:R-:W-:Y:S03]  /*ab00*/  BSSY B1, `(.L_x_24408) ;  /* 0x000000e000017945 */ /* 0x000fe60003800000 */
[----:B------:R-:W-:-:S05]  /*ab10*/  IMAD.WIDE.U32 R96, R163, R96, c[0x0][0x188] ;  /* 0x00006200a3607625 */ /* 0x000fca00078e0060 */
[----:B------:R0:W-:Y:S01]  /*ab20*/  STG.E.128 [R96.64], R84 ;  /* 0x0000005460007986 */ /* 0x0001e2000c101d04 */
[----:B------:R-:W-:Y:S05]  /*ab30*/  @!P1 BRA `(.L_x_24409) ;  /* 0x000000a000009947 */ /* 0x000fea0003800000 */
[----:B0-----:R-:W-:-:S04]  /*ab40*/  SHF.L.U32 R96, R146, 0x10, RZ ;  /* 0x0000001092607819 */ /* 0x001fc800000006ff */
        /* <DEDUP_REMOVED lines=9> */
.L_x_24409:
[----:B------:R-:W-:Y:S05]  /*abe0*/  BSYNC B1 ;  /* 0x0000000000017941 */ /* 0x000fea0003800000 */
.L_x_24408:
[----:B------:R-:W-:Y:S02]  /*abf0*/  IADD3 R163, R163, 0x100, RZ ;  /* 0x00000100a3a37810 */ /* 0x000fe40007ffe0ff */
[----:B------:R-:W-:Y:S02]  /*ac00*/  IADD3 R161, R161, 0x100, RZ ;  /* 0x00000100a1a17810 */ /* 0x000fe40007ffe0ff */
.L_x_24371:
[----:B------:R-:W-:Y:S05]  /*ac10*/  BSYNC B0 ;  /* 0x0000000000007941 */ /* 0x000fea0003800000 */
.L_x_24370:
        /* <DEDUP_REMOVED lines=30> */
.L_x_24415:
[----:B------:R-:W-:Y:S02]  /*ae00*/  IMAD.MOV.U32 R148, RZ, RZ, R46 ;  /* 0x000000ffff947224 */ /* 0x000fe400078e002e */
.L_x_24416:
[----:B------:R-:W-:Y:S05]  /*ae10*/  BSYNC B2 ;  /* 0x0000000000027941 */ /* 0x000fea0003800000 */
.L_x_24414:
        /* <DEDUP_REMOVED lines=16> */
.L_x_24420:
[----:B------:R-:W-:Y:S05]  /*af20*/  BSYNC B3 ;  /* 0x0000000000037941 */ /* 0x000fea0003800000 */
.L_x_24419:
        /* <DEDUP_REMOVED lines=44> */
.L_x_24418:
[----:B------:R-:W-:Y:S05]  /*b1f0*/  BSYNC B2 ;  /* 0x0000000000027941 */ /* 0x000fea0003800000 */
.L_x_24417:
        /* <DEDUP_REMOVED lines=9> */
.L_x_24413:
[----:B0-----:R-:W-:Y:S05]  /*b290*/  BSYNC B1 ;  /* 0x0000000000017941 */ /* 0x001fea0003800000 */
.L_x_24412:
        /* <DEDUP_REMOVED lines=18> */
.L_x_24424:
[----:B------:R-:W-:Y:S02]  /*b3c0*/  IMAD.MOV.U32 R158, RZ, RZ, R46 ;  /* 0x000000ffff9e7224 */ /* 0x000fe400078e002e */
.L_x_24425:
[----:B------:R-:W-:Y:S05]  /*b3d0*/  BSYNC B2 ;  /* 0x0000000000027941 */ /* 0x000fea0003800000 */
.L_x_24423:
        /* <DEDUP_REMOVED lines=16> */
.L_x_24429:
[----:B------:R-:W-:Y:S05]  /*b4e0*/  BSYNC B3 ;  /* 0x0000000000037941 */ /* 0x000fea0003800000 */
.L_x_24428:
        /* <DEDUP_REMOVED lines=44> */
.L_x_24427:
[----:B------:R-:W-:Y:S05]  /*b7b0*/  BSYNC B2 ;  /* 0x0000000000027941 */ /* 0x000fea0003800000 */
.L_x_24426:
        /* <DEDUP_REMOVED lines=9> */
.L_x_24422:
[----:B------:R-:W-:Y:S05]  /*b850*/  BSYNC B1 ;  /* 0x0000000000017941 */ /* 0x000fea0003800000 */
.L_x_24421:
        /* <DEDUP_REMOVED lines=18> */
.L_x_24433:
[----:B------:R-:W-:Y:S02]  /*b980*/  IMAD.MOV.U32 R158, RZ, RZ, R46 ;  /* 0x000000ffff9e7224 */ /* 0x000fe400078e002e */
.L_x_24434:
[----:B------:R-:W-:Y:S05]  /*b990*/  BSYNC B2 ;  /* 0x0000000000027941 */ /* 0x000fea0003800000 */
.L_x_24432:
        /* <DEDUP_REMOVED lines=16> */
.L_x_24438:
[----:B------:R-:W-:Y:S05]  /*baa0*/  BSYNC B3 ;  /* 0x0000000000037941 */ /* 0x000fea0003800000 */
.L_x_24437:
        /* <DEDUP_REMOVED lines=44> */
.L_x_24436:
[----:B------:R-:W-:Y:S05]  /*bd70*/  BSYNC B2 ;  /* 0x0000000000027941 */ /* 0x000fea0003800000 */
.L_x_24435:
        /* <DEDUP_REMOVED lines=9> */
.L_x_24431:
[----:B------:R-:W-:Y:S05]  /*be10*/  BSYNC B1 ;  /* 0x0000000000017941 */ /* 0x000fea0003800000 */
.L_x_24430:
        /* <DEDUP_REMOVED lines=18> */
.L_x_24442:
[----:B------:R-:W-:Y:S02]  /*bf40*/  IMAD.MOV.U32 R165, RZ, RZ, R46 ;  /* 0x000000ffffa57224 */ /* 0x000fe400078e002e */
.L_x_24443:
[----:B------:R-:W-:Y:S05]  /*bf50*/  BSYNC B2 ;  /* 0x0000000000027941 */ /* 0x000fea0003800000 */
.L_x_24441:
        /* <DEDUP_REMOVED lines=16> */
.L_x_24447:
[----:B------:R-:W-:Y:S05]  /*c060*/  BSYNC B3 ;  /* 0x0000000000037941 */ /* 0x000fea0003800000 */
.L_x_24446:
        /* <DEDUP_REMOVED lines=44> */
.L_x_24445:
[----:B------:R-:W-:Y:S05]  /*c330*/  BSYNC B2 ;  /* 0x0000000000027941 */ /* 0x000fea0003800000 */
.L_x_24444:
        /* <DEDUP_REMOVED lines=9> */
.L_x_24440:
[----:B------:R-:W-:Y:S05]  /*c3d0*/  BSYNC B1 ;  /* 0x0000000000017941 */ /* 0x000fea0003800000 */
.L_x_24439:
[----:B------:R-:W-:Y:S01]  /*c3e0*/  IMAD.MOV.U32 R96, RZ, RZ, 0x10 ;  /* 0x00000010ff607424 */ /* 0x000fe200078e00ff */
[----:B------:R-:W-:Y:S03]  /*c3f0*/  BSSY B1, `(.L_x_24448) ;  /* 0x000000e000017945 */ /* 0x000fe60003800000 */
[----:B------:R-:W-:-:S05]  /*c400*/  IMAD.WIDE.U32 R96, R163, R96, c[0x0][0x188] ;  /* 0x00006200a3607625 */ /* 0x000fca00078e0060 */
[----:B------:R0:W-:Y:S01]  /*c410*/  STG.E.128 [R96.64], R88 ;  /* 0x0000005860007986 */ /* 0x0001e2000c101d04 */
[----:B------:R-:W-:Y:S05]  /*c420*/  @!P1 BRA `(.L_x_24449) ;  /* 0x000000a000009947 */ /* 0x000fea0003800000 */
[----:B0-----:R-:W-:-:S05]  /*c430*/  IMAD.U32 R96, R146, 0x10000, RZ ;  /* 0x0001000092607824 */ /* 0x001fca00078e00ff */
[----:B------:R-:W-:Y:S02]  /*c440*/  LOP3.LUT R97, R96, 0xff0000, RZ, 0xc0, !PT ;  /* 0x00ff000060617812 */ /* 0x000fe400078ec0ff */
[----:B------:R-:W-:-:S04]  /*c450*/  LOP3.LUT R96, R147, 0xffff, RZ, 0xc0, !PT ;  /* 0x0000ffff93607812 */ /* 0x000fc800078ec0ff */
[----:B------:R-:W-:Y:S02]  /*c460*/  LEA R96, R96, R97, 0x18 ;  /* 0x0000006160607211 */ /* 0x000fe400078ec0ff */
[----:B------:R-:W-:-:S05]  /*c470*/  LOP3.LUT R97, R145, 0xff, RZ, 0xc0, !PT ;  /* 0x000000ff91617812 */ /* 0x000fca00078ec0ff */
[----:B------:R-:W-:Y:S01]  /*c480*/  IMAD R96, R97, 0x100, R96 ;  /* 0x0000010061607824 */ /* 0x000fe200078e0260 */
[----:B------:R-:W-:-:S05]  /*c490*/  LOP3.LUT R97, R144, 0xff, RZ, 0xc0, !PT ;  /* 0x000000ff90617812 */ /* 0x000fca00078ec0ff */
[----:B------:R-:W-:Y:S02]  /*c4a0*/  IMAD.IADD R99, R96, 0x1, R97 ;  /* 0x0000000160637824 */ /* 0x000fe400078e0261 */
[----:B------:R-:W-:-:S05]  /*c4b0*/  IMAD.WIDE.U32 R96, R161, R162, c[0x0][0x190] ;  /* 0x00006400a1607625 */ /* 0x000fca00078e00a2 */
[----:B------:R0:W-:Y:S02]  /*c4c0*/  STG.E [R96.64], R99 ;  /* 0x0000006360007986 */ /* 0x0001e4000c101904 */
.L_x_24449:
[----:B------:R-:W-:Y:S05]  /*c4d0*/  BSYNC B1 ;  /* 0x0000000000017941 */ /* 0x000fea0003800000 */
.L_x_24448:
[----:B------:R-:W-:Y:S02]  /*c4e0*/  IADD3 R163, R163, 0x100, RZ ;  /* 0x00000100a3a37810 */ /* 0x000fe40007ffe0ff */
[----:B------:R-:W-:Y:S02]  /*c4f0*/  IADD3 R161, R161, 0x100, RZ ;  /* 0x00000100a1a17810 */ /* 0x000fe40007ffe0ff */
.L_x_24411:
[----:B------:R-:W-:Y:S05]  /*c500*/  BSYNC B0 ;  /* 0x0000000000007941 */ /* 0x000fea0003800000 */
.L_x_24410:
[----:B------:R-:W-:Y:S01]  /*c510*/  ISETP.NE.AND P2, PT, R156, RZ, PT ;  /* 0x000000ff9c00720c */ /* 0x000fe20003f45270 */
[----:B------:R-:W-:-:S12]  /*c520*/  BSSY B0, `(.L_x_24450) ;  /* 0x0000189000007945 */ /* 0x000fd80003800000 */
[----:B------:R-:W-:Y:S05]  /*c530*/  @!P2 BRA `(.L_x_24451) ;  /* 0x000018700000a947 */ /* 0x000fea0003800000 */
[----:B------:R-:W-:-:S04]  /*c540*/  ISETP.NE.U32.AND P2, PT, RZ, c[0x0][0x180], PT ;  /* 0x00006000ff007a0c */ /* 0x000fc80003f45070 */
[----:B------:R-:W-:Y:S02]  /*c550*/  ISETP.NE.AND.EX P2, PT, RZ, c[0x0][0x184], PT, P2 ;  /* 0x00006100ff007a0c */ /* 0x000fe40003f45320 */
[----:B------:R-:W-:-:S11]  /*c560*/  @P1 MOV R94, 0x10 ;  /* 0x00000010005e1802 */ /* 0x000fd60000000f00 */
[----:B0-----:R-:W-:-:S04]  /*c570*/  @P2 IMAD.MOV.U32 R96, RZ, RZ, 0x10 ;  /* 0x00000010ff602424 */ /* 0x001fc800078e00ff */
[----:B------:R-:W-:-:S04]  /*c580*/  @P2 IMAD.WIDE.U32 R96, R163, R96, c[0x0][0x180] ;  /* 0x00006000a3602625 */ /* 0x000fc800078e0060 */
[----:B------:R-:W-:Y:S01]  /*c590*/  @P1 IMAD.WIDE.U32 R94, R161, R94, c[0x0][0x170] ;  /* 0x00005c00a15e1625 */ /* 0x000fe200078e005e */
[----:B------:R-:W2:Y:S01]  /*c5a0*/  @P2 LDG.E.128 R56, [R96.64] ;  /* 0x0000000460382981 */ /* 0x000ea2000c1e1d00 */
[----:B------:R-:W-:-:S03]  /*c5b0*/  ISETP.GT.AND P3, PT, R164, RZ, PT ;  /* 0x000000ffa400720c */ /* 0x000fc60003f64270 */
[----:B-----5:R0:W5:Y:S01]  /*c5c0*/  @P1 LDG.E.128 R64, [R94.64] ;  /* 0x000000045e401981 */ /* 0x020162000c1e1d00 */
        /* <DEDUP_REMOVED lines=18> */
.L_x_24455:
[----:B------:R-:W-:Y:S02]  /*c6f0*/  IMAD.MOV.U32 R148, RZ, RZ, R46 ;  /* 0x000000ffff947224 */ /* 0x000fe400078e002e */
.L_x_24456:
[----:B------:R-:W-:Y:S05]  /*c700*/  BSYNC B2 ;  /* 0x0000000000027941 */ /* 0x000fea0003800000 */
.L_x_24454:
        /* <DEDUP_REMOVED lines=16> */
.L_x_24460:
[----:B------:R-:W-:Y:S05]  /*c810*/  BSYNC B3 ;  /* 0x0000000000037941 */ /* 0x000fea0003800000 */
.L_x_24459:
        /* <DEDUP_REMOVED lines=44> */
.L_x_24458:
[----:B------:R-:W-:Y:S05]  /*cae0*/  BSYNC B2 ;  /* 0x0000000000027941 */ /* 0x000fea0003800000 */
.L_x_24457:
        /* <DEDUP_REMOVED lines=9> */
.L_x_24453:
[----:B0-----:R-:W-:Y:S05]  /*cb80*/  BSYNC B1 ;  /* 0x0000000000017941 */ /* 0x001fea0003800000 */
.L_x_24452:
        /* <DEDUP_REMOVED lines=18> */
.L_x_24464:
[----:B------:R-:W-:Y:S02]  /*ccb0*/  IMAD.MOV.U32 R158, RZ, RZ, R46 ;  /* 0x000000ffff9e7224 */ /* 0x000fe400078e002e */
.L_x_24465:
[----:B------:R-:W-:Y:S05]  /*ccc0*/  BSYNC B2 ;  /* 0x0000000000027941 */ /* 0x000fea0003800000 */
.L_x_24463:
        /* <DEDUP_REMOVED lines=16> */
.L_x_24469:
[----:B------:R-:W-:Y:S05]  /*cdd0*/  BSYNC B3 ;  /* 0x0000000000037941 */ /* 0x000fea0003800000 */
.L_x_24468:
        /* <DEDUP_REMOVED lines=44> */
.L_x_24467:
[----:B------:R-:W-:Y:S05]  /*d0a0*/  BSYNC B2 ;  /* 0x0000000000027941 */ /* 0x000fea0003800000 */
.L_x_24466:
        /* <DEDUP_REMOVED lines=9> */
.L_x_24462:
[----:B------:R-:W-:Y:S05]  /*d140*/  BSYNC B1 ;  /* 0x0000000000017941 */ /* 0x000fea0003800000 */
.L_x_24461:
        /* <DEDUP_REMOVED lines=18> */
.L_x_24473:
[----:B------:R-:W-:Y:S02]  /*d270*/  IMAD.MOV.U32 R158, RZ, RZ, R46 ;  /* 0x000000ffff9e7224 */ /* 0x000fe400078e002e */
.L_x_24474:
[----:B------:R-:W-:Y:S05]  /*d280*/  BSYNC B2 ;  /* 0x0000000000027941 */ /* 0x000fea0003800000 */
.L_x_24472:
        /* <DEDUP_REMOVED lines=16> */
.L_x_24478:
[----:B------:R-:W-:Y:S05]  /*d390*/  BSYNC B3 ;  /* 0x0000000000037941 */ /* 0x000fea0003800000 */
.L_x_24477:
        /* <DEDUP_REMOVED lines=44> */
.L_x_24476:
[----:B------:R-:W-:Y:S05]  /*d660*/  BSYNC B2 ;  /* 0x0000000000027941 */ /* 0x000fea0003800000 */
.L_x_24475:
        /* <DEDUP_REMOVED lines=9> */
.L_x_24471:
[----:B------:R-:W-:Y:S05]  /*d700*/  BSYNC B1 ;  /* 0x0000000000017941 */ /* 0x000fea0003800000 */
.L_x_24470:
        /* <DEDUP_REMOVED lines=18> */
.L_x_24482:
[----:B------:R-:W-:Y:S02]  /*d830*/  IMAD.MOV.U32 R164, RZ, RZ, R46 ;  /* 0x000000ffffa47224 */ /* 0x000fe400078e002e */
.L_x_24483:
[----:B------:R-:W-:Y:S05]  /*d840*/  BSYNC B2 ;  /* 0x0000000000027941 */ /* 0x000fea0003800000 */
.L_x_24481:
        /* <DEDUP_REMOVED lines=16> */
.L_x_24487:
[----:B------:R-:W-:Y:S05]  /*d950*/  BSYNC B3 ;  /* 0x0000000000037941 */ /* 0x000fea0003800000 */
.L_x_24486:
        /* <DEDUP_REMOVED lines=44> */
.L_x_24485:
[----:B------:R-:W-:Y:S05]  /*dc20*/  BSYNC B2 ;  /* 0x0000000000027941 */ /* 0x000fea0003800000 */
.L_x_24484:
        /* <DEDUP_REMOVED lines=9> */
.L_x_24480:
[----:B------:R-:W-:Y:S05]  /*dcc0*/  BSYNC B1 ;  /* 0x0000000000017941 */ /* 0x000fea0003800000 */
.L_x_24479:
[----:B------:R-:W-:-:S04]  /*dcd0*/  IMAD.MOV.U32 R96, RZ, RZ, 0x10 ;  /* 0x00000010ff607424 */ /* 0x000fc800078e00ff */
[----:B------:R-:W-:-:S05]  /*dce0*/  IMAD.WIDE.U32 R96, R163, R96, c[0x0][0x188] ;  /* 0x00006200a3607625 */ /* 0x000fca00078e0060 */
[----:B------:R0:W-:Y:S01]  /*dcf0*/  STG.E.128 [R96.64], R92 ;  /* 0x0000005c60007986 */ /* 0x0001e2000c101d04 */
[----:B------:R-:W-:Y:S05]  /*dd00*/  @!P1 BRA `(.L_x_24451) ;  /* 0x000000a000009947 */ /* 0x000fea0003800000 */
[----:B0-----:R-:W-:Y:S01]  /*dd10*/  IMAD.U32 R97, R146, 0x10000, RZ ;  /* 0x0001000092617824 */ /* 0x001fe200078e00ff */
[----:B------:R-:W-:Y:S01]  /*dd20*/  LOP3.LUT R96, R147, 0xffff, RZ, 0xc0, !PT ;  /* 0x0000ffff93607812 */ /* 0x000fe200078ec0ff */
[----:B------:R-:W-:-:S03]  /*dd30*/  IMAD.WIDE.U32 R162, R161, R162, c[0x0][0x190] ;  /* 0x00006400a1a27625 */ /* 0x000fc600078e00a2 */
[----:B------:R-:W-:-:S05]  /*dd40*/  LOP3.LUT R97, R97, 0xff0000, RZ, 0xc0, !PT ;  /* 0x00ff000061617812 */ /* 0x000fca00078ec0ff */
[----:B------:R-:W-:Y:S01]  /*dd50*/  IMAD R96, R96, 0x1000000, R97 ;  /* 0x0100000060607824 */ /* 0x000fe200078e0261 */
[----:B------:R-:W-:-:S04]  /*dd60*/  LOP3.LUT R97, R145, 0xff, RZ, 0xc0, !PT ;  /* 0x000000ff91617812 */ /* 0x000fc800078ec0ff */
[----:B------:R-:W-:Y:S02]  /*dd70*/  LEA R96, R97, R96, 0x8 ;  /* 0x0000006061607211 */ /* 0x000fe400078e40ff */
[----:B------:R-:W-:-:S05]  /*dd80*/  LOP3.LUT R97, R144, 0xff, RZ, 0xc0, !PT ;  /* 0x000000ff90617812 */ /* 0x000fca00078ec0ff */
[----:B------:R-:W-:-:S05]  /*dd90*/  IMAD.IADD R97, R96, 0x1, R97 ;  /* 0x0000000160617824 */ /* 0x000fca00078e0261 */
[----:B------:R0:W-:Y:S02]  /*dda0*/  STG.E [R162.64], R97 ;  /* 0x00000061a2007986 */ /* 0x0001e4000c101904 */
.L_x_24451:
[----:B------:R-:W-:Y:S05]  /*ddb0*/  BSYNC B0 ;  /* 0x0000000000007941 */ /* 0x000fea0003800000 */
.L_x_24450:
        /* <DEDUP_REMOVED lines=47> */
.L_x_24508:
        /* <DEDUP_REMOVED lines=88> */
.L_x_24509:
        /* <DEDUP_REMOVED lines=11> */
[----:B0-----:R-:W-:Y:S01]  /*e6e0*/  @!P1 IMAD.IADD R159, R148, 0x1, R149 ;  /* 0x00000001949f9824 */ /* 0x001fe200078e0295 */
[----:B------:R-:W-:Y:S01]  /*e6f0*/  MOV R158, RZ ;  /* 0x000000ff009e7202 */ /* 0x000fe20000000f00 */
[----:B------:R-:W-:Y:S02]  /*e700*/  @!P1 IMAD.MOV.U32 R158, RZ, RZ, R143 ;  /* 0x000000ffff9e9224 */ /* 0x000fe400078e008f */
[----:B------:R-:W-:Y:S02]  /*e710*/  BSSY B0, `(.L_x_24490) ;  /* 0x00000e8000007945 */ /* 0x000fe40003800000 */
[----:B------:R-:W-:Y:S01]  /*e720*/  I2F R166, R158 ;  /* 0x0000009e00a67306 */ /* 0x000fe20000201400 */
[----:B------:R-:W0:Y:S04]  /*e730*/  SHFL.DOWN PT, R161, R158, 0x4, 0x1f ;  /* 0x08801f009ea17f89 */ /* 0x000e2800000e0000 */
[----:B------:R1:W-:Y:S01]  /*e740*/  @!P1 LDS.64 R96, [R159.X8] ;  /* 0x000000009f609984 */ /* 0x0003e20000008a00 */
[----:B------:R-:W-:Y:S01]  /*e750*/  LOP3.LUT P1, RZ, R99, 0x1f, R0, 0xf8, !PT ;  /* 0x0000001f63ff7812 */ /* 0x000fe2000782f800 */
[----:B0-----:R-:W-:Y:S01]  /*e760*/  IMAD.IADD R162, R161, 0x1, R158 ;  /* 0x00000001a1a27824 */ /* 0x001fe200078e029e */
[----:B------:R-:W-:Y:S11]  /*e770*/  I2F R168, R161 ;  /* 0x000000a100a87306 */ /* 0x000ff60000201400 */
[C---:B------:R-:W-:Y:S01]  /*e780*/  @!P1 LEA R98, P2, R21.reuse, c[0x0][0x1a0], 0x2 ;  /* 0x0000680015629a11 */ /* 0x040fe200078410ff */
[----:B------:R-:W0:Y:S01]  /*e790*/  SHFL.DOWN PT, R169, R162, 0x2, 0x1f ;  /* 0x08401f00a2a97f89 */ /* 0x000e2200000e0000 */
[----:B-1----:R-:W1:Y:S02]  /*e7a0*/  I2F R159, R162 ;  /* 0x000000a2009f7306 */ /* 0x002e640000201400 */
[----:B------:R-:W-:-:S02]  /*e7b0*/  @!P1 LEA.HI.X R99, R21, c[0x0][0x1a4], R160, 0x2, P2 ;  /* 0x0000690015639a11 */ /* 0x000fc400010f14a0 */
[----:B------:R-:W-:-:S04]  /*e7c0*/  @!P1 LEA R148, P2, R21, c[0x0][0x1a8], 0x2 ;  /* 0x00006a0015949a11 */ /* 0x000fc800078410ff */
[----:B------:R-:W-:Y:S02]  /*e7d0*/  @!P1 LEA.HI.X R149, R21, c[0x0][0x1ac], R160, 0x2, P2 ;  /* 0x00006b0015959a11 */ /* 0x000fe400010f14a0 */
[----:B------:R-:W-:Y:S01]  /*e7e0*/  ISETP.NE.AND P2, PT, RZ, UR6, PT ;  /* 0x00000006ff007c0c */ /* 0x000fe2000bf45270 */
[----:B-1----:R-:W1:Y:S01]  /*e7f0*/  MUFU.RCP R164, R159 ;  /* 0x0000009f00a47308 */ /* 0x002e620000001000 */
[----:B0-----:R-:W-:Y:S01]  /*e800*/  IMAD.IADD R162, R162, 0x1, R169 ;  /* 0x00000001a2a27824 */ /* 0x001fe200078e02a9 */
[----:B------:R-:W0:Y:S06]  /*e810*/  SHFL.DOWN PT, R163, R96, 0x4, 0x1f ;  /* 0x08801f0060a37f89 */ /* 0x000e2c00000e0000 */
[----:B------:R-:W-:Y:S01]  /*e820*/  I2F R169, R169 ;  /* 0x000000a900a97306 */ /* 0x000fe20000201400 */
[----:B------:R-:W2:Y:S01]  /*e830*/  SHFL.DOWN PT, R160, R97, 0x4, 0x1f ;  /* 0x08801f0061a07f89 */ /* 0x000ea200000e0000 */
[----:B0-----:R-:W-:-:S02]  /*e840*/  FADD.FTZ R165, -R163, R96 ;  /* 0x00000060a3a57221 */ /* 0x001fc40000010100 */
[----:B------:R-:W-:Y:S02]  /*e850*/  FMUL.FTZ R163, R163, R168 ;  /* 0x000000a8a3a37220 */ /* 0x000fe40000410000 */
[----:B------:R-:W-:Y:S02]  /*e860*/  FMUL.FTZ R165, R165, R165 ;  /* 0x000000a5a5a57220 */ /* 0x000fe40000410000 */
[----:B------:R-:W-:Y:S02]  /*e870*/  FFMA.FTZ R167, R166, R96, R163 ;  /* 0x00000060a6a77223 */ /* 0x000fe400000100a3 */
[----:B--2---:R-:W-:Y:S02]  /*e880*/  FADD.FTZ R163, R160, R97 ;  /* 0x00000061a0a37221 */ /* 0x004fe40000010000 */
[----:B-1----:R-:W-:Y:S01]  /*e890*/  FMUL.FTZ R96, R164, R167 ;  /* 0x000000a7a4607220 */ /* 0x002fe20000410000 */
[----:B------:R-:W0:Y:S01]  /*e8a0*/  I2F R160, R162 ;  /* 0x000000a200a07306 */ /* 0x000e220000201400 */
[----:B------:R-:W-:-:S03]  /*e8b0*/  FMUL.FTZ R165, R165, R166 ;  /* 0x000000a6a5a57220 */ /* 0x000fc60000410000 */
[----:B------:R-:W1:Y:S01]  /*e8c0*/  SHFL.DOWN PT, R97, R96, 0x2, 0x1f ;  /* 0x08401f0060617f89 */ /* 0x000e6200000e0000 */
[----:B------:R-:W-:-:S04]  /*e8d0*/  FMUL.FTZ R165, R165, R168 ;  /* 0x000000a8a5a57220 */ /* 0x000fc80000410000 */
[----:B------:R-:W-:Y:S02]  /*e8e0*/  FFMA.FTZ R163, R164, R165, R163 ;  /* 0x000000a5a4a37223 */ /* 0x000fe400000100a3 */
[----:B------:R-:W2:Y:S04]  /*e8f0*/  SHFL.DOWN PT, R165, R162, 0x1, 0x1f ;  /* 0x08201f00a2a57f89 */ /* 0x000ea800000e0000 */
[----:B------:R-:W3:Y:S01]  /*e900*/  SHFL.DOWN PT, R158, R163, 0x2, 0x1f ;  /* 0x08401f00a39e7f89 */ /* 0x000ee200000e0000 */
[----:B0-----:R-:W0:Y:S01]  /*e910*/  MUFU.RCP R161, R160 ;  /* 0x000000a000a17308 */ /* 0x001e220000001000 */
[----:B-1----:R-:W-:Y:S02]  /*e920*/  FADD.FTZ R164, R96, -R97 ;  /* 0x8000006160a47221 */ /* 0x002fe40000010000 */
[----:B------:R-:W-:-:S02]  /*e930*/  FMUL.FTZ R97, R97, R169 ;  /* 0x000000a961617220 */ /* 0x000fc40000410000 */
[----:B------:R-:W-:Y:S02]  /*e940*/  FMUL.FTZ R164, R164, R164 ;  /* 0x000000a4a4a47220 */ /* 0x000fe40000410000 */
[C---:B------:R-:W-:Y:S01]  /*e950*/  FFMA.FTZ R96, R159.reuse, R96, R97 ;  /* 0x000000609f607223 */ /* 0x040fe20000010061 */
[----:B--2---:R-:W-:Y:S01]  /*e960*/  IADD3 R162, R162, R165, RZ ;  /* 0x000000a5a2a27210 */ /* 0x004fe20007ffe0ff */
[----:B------:R-:W-:Y:S01]  /*e970*/  FMUL.FTZ R164, R159, R164 ;  /* 0x000000a49fa47220 */ /* 0x000fe20000410000 */
[----:B------:R-:W-:Y:S01]  /*e980*/  I2F R165, R165 ;  /* 0x000000a500a57306 */ /* 0x000fe20000201400 */
[----:B0-----:R-:W-:Y:S02]  /*e990*/  FMUL.FTZ R97, R161, R96 ;  /* 0x00000060a1617220 */ /* 0x001fe40000410000 */
[----:B------:R-:W-:Y:S02]  /*e9a0*/  FMUL.FTZ R164, R164, R169 ;  /* 0x000000a9a4a47220 */ /* 0x000fe40000410000 */
[----:B---3--:R-:W-:Y:S01]  /*e9b0*/  FADD.FTZ R158, R163, R158 ;  /* 0x0000009ea39e7221 */ /* 0x008fe20000010000 */
[----:B------:R-:W0:Y:S02]  /*e9c0*/  SHFL.DOWN PT, R96, R97, 0x1, 0x1f ;  /* 0x08201f0061607f89 */ /* 0x000e2400000e0000 */
[----:B------:R-:W1:Y:S01]  /*e9d0*/  I2F R162, R162 ;  /* 0x000000a200a27306 */ /* 0x000e620000201400 */
[----:B------:R-:W-:-:S05]  /*e9e0*/  FFMA.FTZ R158, R161, R164, R158 ;  /* 0x000000a4a19e7223 */ /* 0x000fca000001009e */
[----:B------:R-:W2:Y:S02]  /*e9f0*/  SHFL.DOWN PT, R159, R158, 0x1, 0x1f ;  /* 0x08201f009e9f7f89 */ /* 0x000ea400000e0000 */
[----:B-1----:R-:W1:Y:S01]  /*ea00*/  MUFU.RCP R161, R162 ;  /* 0x000000a200a17308 */ /* 0x002e620000001000 */
[----:B0-----:R-:W-:Y:S02]  /*ea10*/  FADD.FTZ R163, R97, -R96 ;  /* 0x8000006061a37221 */ /* 0x001fe40000010000 */
[----:B------:R-:W-:Y:S02]  /*ea20*/  FMUL.FTZ R96, R96, R165 ;  /* 0x000000a560607220 */ /* 0x000fe40000410000 */
[----:B------:R-:W-:-:S04]  /*ea30*/  FMUL.FTZ R163, R163, R163 ;  /* 0x000000a3a3a37220 */ /* 0x000fc80000410000 */
[C---:B------:R-:W-:Y:S02]  /*ea40*/  FMUL.FTZ R163, R160.reuse, R163 ;  /* 0x000000a3a0a37220 */ /* 0x040fe40000410000 */
[----:B------:R-:W-:Y:S02]  /*ea50*/  FFMA.FTZ R160, R160, R97, R96 ;  /* 0x00000061a0a07223 */ /* 0x000fe40000010060 */
[----:B------:R-:W-:Y:S02]  /*ea60*/  FMUL.FTZ R163, R163, R165 ;  /* 0x000000a5a3a37220 */ /* 0x000fe40000410000 */
[----:B--2---:R-:W-:Y:S02]  /*ea70*/  FADD.FTZ R96, R158, R159 ;  /* 0x0000009f9e607221 */ /* 0x004fe40000010000 */
[C---:B-1----:R-:W-:Y:S02]  /*ea80*/  FMUL.FTZ R160, R161.reuse, R160 ;  /* 0x000000a0a1a07220 */ /* 0x042fe40000410000 */
[----:B------:R-:W-:-:S02]  /*ea90*/  FFMA.FTZ R96, R161, R163, R96 ;  /* 0x000000a3a1607223 */ /* 0x000fc40000010060 */
[----:B------:R-:W-:Y:S01]  /*eaa0*/  IMAD.MOV.U32 R97, RZ, RZ, c[0x0][0x1e0] ;  /* 0x00007800ff617624 */ /* 0x000fe200078e00ff */
        /* <DEDUP_REMOVED lines=36> */
.L_x_24493:
[----:B------:R-:W-:Y:S05]  /*ecf0*/  BSYNC B1 ;  /* 0x0000000000017941 */ /* 0x000fea0003800000 */
.L_x_24492:
        /* <DEDUP_REMOVED lines=19> */
.L_x_24495:
[----:B------:R-:W-:Y:S05]  /*ee30*/  BSYNC B1 ;  /* 0x0000000000017941 */ /* 0x000fea0003800000 */
.L_x_24494:
[----:B------:R-:W-:Y:S01]  /*ee40*/  ISETP.NE.AND P1, PT, R151, RZ, PT ;  /* 0x000000ff9700720c */ /* 0x000fe20003f25270 */
        /* <DEDUP_REMOVED lines=18> */
.L_x_24497:
[----:B------:R-:W-:Y:S05]  /*ef70*/  BSYNC B1 ;  /* 0x0000000000017941 */ /* 0x000fea0003800000 */
.L_x_24496:
        /* <DEDUP_REMOVED lines=19> */
.L_x_24499:
[----:B------:R-:W-:Y:S05]  /*f0b0*/  BSYNC B1 ;  /* 0x0000000000017941 */ /* 0x000fea0003800000 */
.L_x_24498:
        /* <DEDUP_REMOVED lines=19> */
.L_x_24501:
[----:B------:R-:W-:Y:S05]  /*f1f0*/  BSYNC B1 ;  /* 0x0000000000017941 */ /* 0x000fea0003800000 */
.L_x_24500:
        /* <DEDUP_REMOVED lines=19> */
.L_x_24503:
[----:B------:R-:W-:Y:S05]  /*f330*/  BSYNC B1 ;  /* 0x0000000000017941 */ /* 0x000fea0003800000 */
.L_x_24502:
        /* <DEDUP_REMOVED lines=19> */
.L_x_24505:
[----:B------:R-:W-:Y:S05]  /*f470*/  BSYNC B1 ;  /* 0x0000000000017941 */ /* 0x000fea0003800000 */
.L_x_24504:
[----:B------:R-:W-:-:S13]  /*f480*/  ISETP.NE.AND P1, PT, R156, RZ, PT ;  /* 0x000000ff9c00720c */ /* 0x000fda0003f25270 */
[----:B------:R-:W-:Y:S05]  /*f490*/  @!P1 BRA `(.L_x_24491) ;  /* 0x000000f000009947 */ /* 0x000fea0003800000 */
[--C-:B0-----:R-:W-:Y:S02]  /*f4a0*/  FADD.FTZ R96, R92, -R158.reuse ;  /* 0x8000009e5c607221 */ /* 0x101fe40000010000 */
[--C-:B------:R-:W-:Y:S02]  /*f4b0*/  FADD.FTZ R98, R93, -R158.reuse ;  /* 0x8000009e5d627221 */ /* 0x100fe40000010000 */
[--C-:B------:R-:W-:Y:S02]  /*f4c0*/  FADD.FTZ R148, R94, -R158.reuse ;  /* 0x8000009e5e947221 */ /* 0x100fe40000010000 */
[----:B------:R-:W-:Y:S02]  /*f4d0*/  FADD.FTZ R158, R95, -R158 ;  /* 0x8000009e5f9e7221 */ /* 0x000fe40000010000 */
[----:B------:R-:W-:Y:S02]  /*f4e0*/  FMUL.FTZ R97, R159, R98 ;  /* 0x000000629f617220 */ /* 0x000fe40000410000 */
[----:B------:R-:W-:-:S02]  /*f4f0*/  IMAD.MOV.U32 R160, RZ, RZ, 0x10 ;  /* 0x00000010ffa07424 */ /* 0x000fc400078e00ff */
[C---:B------:R-:W-:Y:S02]  /*f500*/  FMUL.FTZ R96, R159.reuse, R96 ;  /* 0x000000609f607220 */ /* 0x040fe40000410000 */
        /* <DEDUP_REMOVED lines=8> */
.L_x_24491:
[----:B0-----:R-:W-:Y:S05]  /*f590*/  BSYNC B0 ;  /* 0x0000000000007941 */ /* 0x001fea0003800000 */
.L_x_24490:
[----:B------:R-:W-:Y:S02]  /*f5a0*/  LOP3.LUT P1, RZ, R142, 0xff, RZ, 0xc0, !PT ;  /* 0x000000ff8eff7812 */ /* 0x000fe4000782c0ff */
[----:B------:R-:W-:Y:S02]  /*f5b0*/  IADD3 R21, R21, c[0x0][0x160], RZ ;  /* 0x0000580015157a10 */ /* 0x000fe40007ffe0ff */
[----:B------:R-:W-:Y:S02]  /*f5c0*/  SEL R142, RZ, 0x1, P1 ;  /* 0x00000001ff8e7807 */ /* 0x000fe40000800000 */
[----:B------:R-:W-:-:S13]  /*f5d0*/  ISETP.GE.AND P1, PT, R21, c[0x0][0x164], PT ;  /* 0x0000590015007a0c */ /* 0x000fda0003f26270 */
[----:B------:R-:W-:Y:S01]  /*f5e0*/  @P1 CALL.REL.NOINC `(.L_x_24506) ;  /* 0x0000001000001944 */ /* 0x000fe20003c00000 */
[----:B------:R-:W-:Y:S05]  /*f5f0*/  BRA `(.L_x_24507) ;  /* 0xffff1f7000007947 */ /* 0x000fea000383ffff */
.L_x_24506:
[----:B------:R-:W-:Y:S05]  /*f600*/  EXIT ;  /* 0x000000000000794d */ /* 0x000fea0003800000 */
.L_x_24488:
[----:B------:R-:W-:Y:S01]  /*f610*/  IMAD.MOV.U32 R162, RZ, RZ, 0x1 ;  /* 0x00000001ffa27424 */ /* 0x000fe200078e00ff */
[----:B------:R-:W-:Y:S01]  /*f620*/  MOV R158, 0xffffffff ;  /* 0xffffffff009e7802 */ /* 0x000fe20000000f00 */
[----:B------:R-:W-:Y:S01]  /*f630*/  IMAD.MOV.U32 R149, RZ, RZ, 0x1f ;  /* 0x0000001fff957424 */ /* 0x000fe200078e00ff */
[----:B------:R-:W-:Y:S02]  /*f640*/  MOV R98, 0xf660 ;  /* 0x0000f66000627802 */ /* 0x000fe40000000f00 */
[----:B-----5:R-:W-:Y:S05]  /*f650*/  CALL.REL.NOINC `($__internal_138_$__cuda_sm70_shflsync_bfly_p) ;  /* 0x000007e000007944 */ /* 0x020fea0003c00000 */
[----:B-1----:R-:W-:Y:S01]  /*f660*/  IMAD.MOV.U32 R96, RZ, RZ, R162 ;  /* 0x000000ffff607224 */ /* 0x002fe200078e00a2 */
[----:B0-----:R-:W-:Y:S05]  /*f670*/  BRA `(.L_x_24508) ;  /* 0xffffea3000007947 */ /* 0x001fea000383ffff */
.L_x_24489:
[----:B------:R-:W-:Y:S01]  /*f680*/  IMAD.MOV.U32 R162, RZ, RZ, 0x2 ;  /* 0x00000002ffa27424 */ /* 0x000fe200078e00ff */
[----:B------:R-:W-:Y:S01]  /*f690*/  MOV R158, 0xffffffff ;  /* 0xffffffff009e7802 */ /* 0x000fe20000000f00 */
[----:B------:R-:W-:Y:S01]  /*f6a0*/  IMAD.MOV.U32 R149, RZ, RZ, 0x1f ;  /* 0x0000001fff957424 */ /* 0x000fe200078e00ff */
[----:B------:R-:W-:Y:S02]  /*f6b0*/  MOV R98, 0xf6d0 ;  /* 0x0000f6d000627802 */ /* 0x000fe40000000f00 */
[----:B-----5:R-:W-:Y:S05]  /*f6c0*/  CALL.REL.NOINC `($__internal_138_$__cuda_sm70_shflsync_bfly_p) ;  /* 0x0000077000007944 */ /* 0x020fea0003c00000 */
[----:B01----:R-:W-:Y:S01]  /*f6d0*/  FADD.FTZ R97, R97, R162 ;  /* 0x000000a261617221 */ /* 0x003fe20000010000 */
[----:B------:R-:W-:Y:S01]  /*f6e0*/  MOV R98, 0xf730 ;  /* 0x0000f73000627802 */ /* 0x000fe20000000f00 */
[----:B------:R-:W-:Y:S02]  /*f6f0*/  IMAD.MOV.U32 R162, RZ, RZ, 0x4 ;  /* 0x00000004ffa27424 */ /* 0x000fe400078e00ff */
[----:B------:R-:W-:-:S02]  /*f700*/  IMAD.MOV.U32 R149, RZ, RZ, 0x1f ;  /* 0x0000001fff957424 */ /* 0x000fc400078e00ff */
[----:B------:R-:W-:Y:S02]  /*f710*/  IMAD.MOV.U32 R158, RZ, RZ, -0x1 ;  /* 0xffffffffff9e7424 */ /* 0x000fe400078e00ff */
[----:B------:R-:W-:Y:S05]  /*f720*/  CALL.REL.NOINC `($__internal_138_$__cuda_sm70_shflsync_bfly_p) ;  /* 0x0000071000007944 */ /* 0x000fea0003c00000 */
[----:B01----:R-:W-:Y:S01]  /*f730*/  FADD.FTZ R97, R97, R162 ;  /* 0x000000a261617221 */ /* 0x003fe20000010000 */
[----:B------:R-:W-:Y:S01]  /*f740*/  HFMA2.MMA R162, -RZ, RZ, 0, 4.76837158203125e-07 ;  /* 0x00000008ffa27435 */ /* 0x000fe200000001ff */
[----:B------:R-:W-:Y:S01]  /*f750*/  IMAD.MOV.U32 R149, RZ, RZ, 0x1f ;  /* 0x0000001fff957424 */ /* 0x000fe200078e00ff */
[----:B------:R-:W-:Y:S01]  /*f760*/  MOV R98, 0xf790 ;  /* 0x0000f79000627802 */ /* 0x000fe20000000f00 */
[----:B------:R-:W-:-:S03]  /*f770*/  IMAD.MOV.U32 R158, RZ, RZ, -0x1 ;  /* 0xffffffffff9e7424 */ /* 0x000fc600078e00ff */
[----:B------:R-:W-:Y:S05]  /*f780*/  CALL.REL.NOINC `($__internal_138_$__cuda_sm70_shflsync_bfly_p) ;  /* 0x000006b000007944 */ /* 0x000fea0003c00000 */
[----:B01----:R-:W-:Y:S01]  /*f790*/  FADD.FTZ R97, R97, R162 ;  /* 0x000000a261617221 */ /* 0x003fe20000010000 */
[----:B------:R-:W-:Y:S01]  /*f7a0*/  MOV R149, 0x1f ;  /* 0x0000001f00957802 */ /* 0x000fe20000000f00 */
[----:B------:R-:W-:Y:S01]  /*f7b0*/  IMAD.MOV.U32 R162, RZ, RZ, 0x10 ;  /* 0x00000010ffa27424 */ /* 0x000fe200078e00ff */
[----:B------:R-:W-:Y:S01]  /*f7c0*/  MOV R98, 0xf7f0 ;  /* 0x0000f7f000627802 */ /* 0x000fe20000000f00 */
[----:B------:R-:W-:Y:S02]  /*f7d0*/  IMAD.MOV.U32 R158, RZ, RZ, -0x1 ;  /* 0xffffffffff9e7424 */ /* 0x000fe400078e00ff */
[----:B------:R-:W-:Y:S05]  /*f7e0*/  CALL.REL.NOINC `($__internal_138_$__cuda_sm70_shflsync_bfly_p) ;  /* 0x0000065000007944 */ /* 0x000fea0003c00000 */
[----:B-1----:R-:W-:Y:S01]  /*f7f0*/  FADD.FTZ R96, R97, R162 ;  /* 0x000000a261607221 */ /* 0x002fe20000010000 */
[----:B0-----:R-:W-:Y:S01]  /*f800*/  P2R R149, PR, RZ, 0x40 ;  /* 0x00000040ff957803 */ /* 0x001fe20000000000 */
[----:B------:R-:W-:Y:S01]  /*f810*/  IMAD.MOV.U32 R162, RZ, RZ, 0x1 ;  /* 0x00000001ffa27424 */ /* 0x000fe200078e00ff */
[----:B------:R-:W-:Y:S01]  /*f820*/  ISETP.NE.AND P6, PT, R161, RZ, PT ;  /* 0x000000ffa100720c */ /* 0x000fe20003fc5270 */
        /* <DEDUP_REMOVED lines=70> */
[----:B------:R-:W-:Y:S05]  /*fc90*/  CALL.REL.NOINC `($__internal_138_$__cuda_sm70_shflsync_bfly_p) ;  /* 0x000001a000007944 */ /* 0x000fea0003c00000 */
[----:B01----:R-:W-:Y:S01]  /*fca0*/  FADD.FTZ R97, R97, R162 ;  /* 0x000000a261617221 */ /* 0x003fe20000010000 */
[----:B------:R-:W-:Y:S01]  /*fcb0*/  MOV R98, 0xfd00 ;  /* 0x0000fd0000627802 */ /* 0x000fe20000000f00 */
[----:B------:R-:W-:Y:S02]  /*fcc0*/  IMAD.MOV.U32 R162, RZ, RZ, 0x2 ;  /* 0x00000002ffa27424 */ /* 0x000fe400078e00ff */
[----:B------:R-:W-:Y:S02]  /*fcd0*/  IMAD.MOV.U32 R149, RZ, RZ, 0x1f ;  /* 0x0000001fff957424 */ /* 0x000fe400078e00ff */
[----:B------:R-:W-:Y:S02]  /*fce0*/  IMAD.MOV.U32 R158, RZ, RZ, -0x1 ;  /* 0xffffffffff9e7424 */ /* 0x000fe400078e00ff */
[----:B------:R-:W-:Y:S05]  /*fcf0*/  CALL.REL.NOINC `($__internal_138_$__cuda_sm70_shflsync_bfly_p) ;  /* 0x0000014000007944 */ /* 0x000fea0003c00000 */
[----:B01----:R-:W-:Y:S01]  /*fd00*/  FADD.FTZ R97, R97, R162 ;  /* 0x000000a261617221 */ /* 0x003fe20000010000 */
[----:B------:R-:W-:Y:S01]  /*fd10*/  HFMA2.MMA R162, -RZ, RZ, 0, 2.384185791015625e-07 ;  /* 0x00000004ffa27435 */ /* 0x000fe200000001ff */
        /* <DEDUP_REMOVED lines=8> */
[----:B------:R-:W-:-:S02]  /*fda0*/  IMAD.MOV.U32 R158, RZ, RZ, -0x1 ;  /* 0xffffffffff9e7424 */ /* 0x000fc400078e00ff */
[----:B------:R-:W-:Y:S05]  /*fdb0*/  CALL.REL.NOINC `($__internal_138_$__cuda_sm70_shflsync_bfly_p) ;  /* 0x0000008000007944 */ /* 0x000fea0003c00000 */
[----:B-1----:R-:W-:Y:S01]  /*fdc0*/  FADD.FTZ R159, R97, R162 ;  /* 0x000000a2619f7221 */ /* 0x002fe20000010000 */
[----:B0-----:R-:W-:Y:S01]  /*fdd0*/  MOV R158, 0xffffffff ;  /* 0xffffffff009e7802 */ /* 0x001fe20000000f00 */
[----:B------:R-:W-:Y:S01]  /*fde0*/  IMAD.MOV.U32 R162, RZ, RZ, 0x10 ;  /* 0x00000010ffa27424 */ /* 0x000fe200078e00ff */
[----:B------:R-:W-:Y:S01]  /*fdf0*/  MOV R98, 0xfe30 ;  /* 0x0000fe3000627802 */ /* 0x000fe20000000f00 */
[----:B------:R-:W-:-:S02]  /*fe00*/  IMAD.MOV.U32 R149, RZ, RZ, 0x1f ;  /* 0x0000001fff957424 */ /* 0x000fc400078e00ff */
[----:B------:R-:W-:Y:S02]  /*fe10*/  IMAD.MOV.U32 R97, RZ, RZ, R159 ;  /* 0x000000ffff617224 */ /* 0x000fe400078e009f */
[----:B------:R-:W-:Y:S05]  /*fe20*/  CALL.REL.NOINC `($__internal_138_$__cuda_sm70_shflsync_bfly_p) ;  /* 0x0000001000007944 */ /* 0x000fea0003c00000 */
[----:B01----:R-:W-:Y:S05]  /*fe30*/  BRA `(.L_x_24509) ;  /* 0xffffe7f000007947 */ /* 0x003fea000383ffff */
        .weak           $__internal_138_$__cuda_sm70_shflsync_bfly_p
        .type           $__internal_138_$__cuda_sm70_shflsync_bfly_p,@function
        .size           $__internal_138_$__cuda_sm70_shflsync_bfly_p,(.L_x_29202 - $__internal_138_$__cuda_sm70_shflsync_bfly_p)
$__internal_138_$__cuda_sm70_shflsync_bfly_p:
[----:B------:R-:W-:Y:S01]  /*fe40*/  IMAD.MOV.U32 R99, RZ, RZ, 0x0 ;  /* 0x00000000ff637424 */ /* 0x000fe200078e00ff */
[----:B------:R-:W-:Y:S04]  /*fe50*/  WARPSYNC R158 ;  /* 0x0000009e00007348 */ /* 0x000fe80003800000 */
[----:B------:R0:W1:Y:S01]  /*fe60*/  SHFL.BFLY PT, R162, R97, R162, R149 ;  /* 0x0c0000a261a27389 */ /* 0x00006200000e0095 */
[----:B------:R-:W-:Y:S05]  /*fe70*/  RET.REL.NODEC R98 `(_ZN10layer_norm13ln_fwd_kernelINS_13Kernel_traitsI6__halfffffjLj8192ELj1ELj1ELj8ELj16ENS_18Kernel_traits_baseILj8192ES2_ffffjLj256EEEEELb1ELb0ELb1ELb0EEEvNS_9FwdParamsE) ;  /* 0xffff018062007950 */ /* 0x000fea0003c3ffff */
.L_x_24510:
        /* <DEDUP_REMOVED lines=16> */
.L_x_29202:


//--------------------- .text._ZN10layer_norm13ln_fwd_kernelINS_13Kernel_traitsI6__halfffffjLj8192ELj1ELj1ELj8ELj16ENS_18Kernel_traits_baseILj8192ES2_ffffjLj256EEEEELb1ELb0ELb1ELb1EEEvNS_9FwdParamsE --------------------------
	.section	.text._ZN10layer_norm13ln_fwd_kernelINS_13Kernel_traitsI6__halfffffjLj8192ELj1ELj1ELj8ELj16ENS_18Kernel_traits_baseILj8192ES2_ffffjLj256EEEEELb1ELb0ELb1ELb1EEEvNS_9FwdParamsE,"ax",@progbits
	.sectioninfo	@"SHI_REGISTERS=161"
	.align	128
        .global         _ZN10layer_norm13ln_fwd_kernelINS_13Kernel_traitsI6__halfffffjLj8192ELj1ELj1ELj8ELj16ENS_18Kernel_traits_baseILj8192ES2_ffffjLj256EEEEELb1ELb0ELb1ELb1EEEvNS_9FwdParamsE
        .type           _ZN10layer_norm13ln_fwd_kernelINS_13Kernel_traitsI6__halfffffjLj8192ELj1ELj1ELj8ELj16ENS_18Kernel_traits_baseILj8192ES2_ffffjLj256EEEEELb1ELb0ELb1ELb1EEEvNS_9FwdParamsE,@function
        .size           _ZN10layer_norm13ln_fwd_kernelINS_13Kernel_traitsI6__halfffffjLj8192ELj1ELj1ELj8ELj16ENS_18Kernel_traits_baseILj8192ES2_ffffjLj256EEEEELb1ELb0ELb1ELb1EEEvNS_9FwdParamsE,(.L_x_29203 - _ZN10layer_norm13ln_fwd_kernelINS_13Kernel_traitsI6__halfffffjLj8192ELj1ELj1ELj8ELj16ENS_18Kernel_traits_baseILj8192ES2_ffffjLj256EEEEELb1ELb0ELb1ELb1EEEvNS_9FwdParamsE)
        .other          _ZN10layer_norm13ln_fwd_kernelINS_13Kernel_traitsI6__halfffffjLj8192ELj1ELj1ELj8ELj16ENS_18Kernel_traits_baseILj8192ES2_ffffjLj256EEEEELb1ELb0ELb1ELb1EEEvNS_9FwdParamsE,@"STO_CUDA_ENTRY STV_DEFAULT"
_ZN10layer_norm13ln_fwd_kernelINS_13Kernel_traitsI6__halfffffjLj8192ELj1ELj1ELj8ELj16ENS_18Kernel_traits_baseILj8192ES2_ffffjLj256EEEEELb1ELb0ELb1ELb1EEEvNS_9FwdParamsE:
.text._ZN10layer_norm13ln_fwd_kernelINS_13Kernel_traitsI6__halfffffjLj8192ELj1ELj1ELj8ELj16ENS_18Kernel_traits_baseILj8192ES2_ffffjLj256EEEEELb1ELb0ELb1ELb1EEEvNS_9FwdParamsE:
[----:B------:R-:W-:Y:S02]  /*0000*/  IMAD.MOV.U32 R1, RZ, RZ, c[0x0][0x28] ;  /* 0x00000a00ff017624 */ /* 0x000fe400078e00ff */
[----:B------:R-:W0:Y:S01]  /*0010*/  S2R R0, SR_TID.X ;  /* 0x0000000000007919 */ /* 0x000e220000002100 */
[----:B------:R-:W-:Y:S01]  /*0020*/  ISETP.NE.U32.AND P0, PT, RZ, c[0x0][0x218], PT ;  /* 0x00008600ff007a0c */ /* 0x000fe20003f05070 */
[----:B------:R-:W-:Y:S01]  /*0030*/  ULDC.U8 UR4, c[0x0][0x244] ;  /* 0x0000910000047ab9 */ /* 0x000fe20000000000 */
[----:B------:R-:W-:Y:S01]  /*0040*/  IMAD.MOV.U32 R142, RZ, RZ, c[0x0][0x238] ;  /* 0x00008e00ff8e7624 */ /* 0x000fe200078e00ff */
[----:B------:R-:W-:Y:S01]  /*0050*/  ISETP.NE.AND P1, PT, RZ, UR4, PT ;  /* 0x00000004ff007c0c */ /* 0x000fe2000bf25270 */
[----:B------:R-:W-:Y:S01]  /*0060*/  IMAD.MOV.U32 R2, RZ, RZ, c[0x0][0x230] ;  /* 0x00008c00ff027624 */ /* 0x000fe200078e00ff */
[----:B------:R-:W-:Y:S01]  /*0070*/  ISETP.NE.AND.EX P0, PT, RZ, c[0x0][0x21c], PT, P0 ;  /* 0x00008700ff007a0c */ /* 0x000fe20003f05300 */
[----:B------:R-:W-:Y:S01]  /*0080*/  IMAD.MOV.U32 R3, RZ, RZ, c[0x0][0x234] ;  /* 0x00008d00ff037624 */ /* 0x000fe200078e00ff */
[----:B------:R-:W-:Y:S01]  /*0090*/  ULDC.64 UR4, c[0x0][0x118] ;  /* 0x0000460000047ab9 */ /* 0x000fe20000000a00 */
[----:B------:R-:W-:-:S08]  /*00a0*/  IMAD.MOV.U32 R143, RZ, RZ, c[0x0][0x23c] ;  /* 0x00008f00ff8f7624 */ /* 0x000fd000078e00ff */
[----:B------:R-:W5:Y:S01]  /*00b0*/  @P1 LDG.E.64 R2, [R2.64] ;  /* 0x0000000402021981 */ /* 0x000f62000c1e1b00 */
[----:B------:R-:W-:Y:S01]  /*00c0*/  @P1 MOV R4, R142 ;  /* 0x0000008e00041202 */ /* 0x000fe20000000f00 */
[----:B------:R-:W-:Y:S01]  /*00d0*/  @P1 IMAD.MOV.U32 R5, RZ, RZ, R143 ;  /* 0x000000ffff051224 */ /* 0x000fe200078e008f */
[----:B0-----:R-:W-:Y:S01]  /*00e0*/  SHF.L.U32 R6, R0, 0x3, RZ ;  /* 0x0000000300067819 */ /* 0x001fe200000006ff */
[----:B------:R-:W0:Y:S03]  /*00f0*/  S2R R9, SR_CTAID.X ;  /* 0x0000000000097919 */ /* 0x000e260000002500 */
[----:B------:R-:W-:Y:S01]  /*0100*/  LOP3.LUT R8, R6, 0x7f8, RZ, 0xc0, !PT ;  /* 0x000007f806087812 */ /* 0x000fe200078ec0ff */
[----:B------:R1:W5:Y:S03]  /*0110*/  @P1 LDG.E.64 R10, [R4.64] ;  /* 0x00000004040a1981 */ /* 0x000366000c1e1b00 */
[----:B------:R-:W-:-:S05]  /*0120*/  IADD3 R6, P2, R8, c[0x0][0x218], RZ ;  /* 0x0000860008067a10 */ /* 0x000fca0007f5e0ff */
[----:B------:R-:W-:-:S05]  /*0130*/  IMAD.X R7, RZ, RZ, c[0x0][0x21c], P2 ;  /* 0x00008700ff077624 */ /* 0x000fca00010e06ff */
[----:B------:R2:W5:Y:S04]  /*0140*/  @P0 LDG.E.64 R28, [R6.64] ;  /* 0x00000004061c0981 */ /* 0x000568000c1e1b00 */
[----:B------:R2:W5:Y:S04]  /*0150*/  @P0 LDG.E.64 R26, [R6.64+0x800] ;  /* 0x00080004061a0981 */ /* 0x000568000c1e1b00 */
[----:B------:R2:W5:Y:S04]  /*0160*/  @P0 LDG.E.64 R24, [R6.64+0x1000] ;  /* 0x0010000406180981 */ /* 0x000568000c1e1b00 */
[----:B------:R2:W5:Y:S04]  /*0170*/  @P0 LDG.E.64 R22, [R6.64+0x1800] ;  /* 0x0018000406160981 */ /* 0x000568000c1e1b00 */
[----:B------:R2:W5:Y:S04]  /*0180*/  @P0 LDG.E.64 R20, [R6.64+0x2000] ;  /* 0x0020000406140981 */ /* 0x000568000c1e1b00 */
[----:B------:R2:W5:Y:S04]  /*0190*/  @P0 LDG.E.64 R18, [R6.64+0x2800] ;  /* 0x0028000406120981 */ /* 0x000568000c1e1b00 */
[----:B------:R2:W5:Y:S04]  /*01a0*/  @P0 LDG.E.64 R16, [R6.64+0x3000] ;  /* 0x0030000406100981 */ /* 0x000568000c1e1b00 */
[----:B------:R2:W5:Y:S01]  /*01b0*/  @P0 LDG.E.64 R14, [R6.64+0x3800] ;  /* 0x00380004060e0981 */ /* 0x000562000c1e1b00 */
[----:B0-----:R-:W-:-:S04]  /*01c0*/  LEA.HI R44, R0, R9, RZ, 0x18 ;  /* 0x00000009002c7211 */ /* 0x001fc800078fc0ff */
[----:B------:R-:W-:Y:S02]  /*01d0*/  ISETP.GE.AND P2, PT, R44, c[0x0][0x164], PT ;  /* 0x000059002c007a0c */ /* 0x000fe40003f46270 */
[----:B-1----:R-:W-:-:S05]  /*01e0*/  IADD3 R4, P3, R8, c[0x0][0x1b0], RZ ;  /* 0x00006c0008047a10 */ /* 0x002fca0007f7e0ff */
[----:B------:R-:W-:-:S06]  /*01f0*/  IMAD.X R5, RZ, RZ, c[0x0][0x1b4], P3 ;  /* 0x00006d00ff057624 */ /* 0x000fcc00018e06ff */
[----:B------:R-:W-:Y:S05]  /*0200*/  @P2 EXIT ;  /* 0x000000000000294d */ /* 0x000fea0003800000 */
[----:B--2---:R0:W2:Y:S04]  /*0210*/  LDG.E.64 R80, [R4.64] ;  /* 0x0000000404507981 */ /* 0x0040a8000c1e1b00 */
[----:B------:R0:W3:Y:S04]  /*0220*/  LDG.E.64 R82, [R4.64+0x800] ;  /* 0x0008000404527981 */ /* 0x0000e8000c1e1b00 */
[----:B------:R0:W4:Y:S04]  /*0230*/  LDG.E.64 R84, [R4.64+0x1000] ;  /* 0x0010000404547981 */ /* 0x000128000c1e1b00 */
[----:B------:R0:W4:Y:S04]  /*0240*/  LDG.E.64 R86, [R4.64+0x1800] ;  /* 0x0018000404567981 */ /* 0x000128000c1e1b00 */
[----:B------:R0:W4:Y:S04]  /*0250*/  LDG.E.64 R88, [R4.64+0x2000] ;  /* 0x0020000404587981 */ /* 0x000128000c1e1b00 */
[----:B------:R0:W4:Y:S04]  /*0260*/  LDG.E.64 R90, [R4.64+0x2800] ;  /* 0x00280004045a7981 */ /* 0x000128000c1e1b00 */
[----:B------:R0:W4:Y:S04]  /*0270*/  LDG.E.64 R92, [R4.64+0x3000] ;  /* 0x00300004045c7981 */ /* 0x000128000c1e1b00 */
[----:B------:R0:W4:Y:S01]  /*0280*/  LDG.E.64 R94, [R4.64+0x3800] ;  /* 0x00380004045e7981 */ /* 0x000122000c1e1b00 */
[----:B-----5:R-:W-:Y:S01]  /*0290*/  @P1 IADD3 R142, P2, R10, c[0x0][0x240], RZ ;  /* 0x000090000a8e1a10 */ /* 0x020fe20007f5e0ff */
[----:B------:R-:W-:Y:S01]  /*02a0*/  IMAD R12, R9, c[0x0][0x0], R0 ;  /* 0x00000000090c7a24 */ /* 0x000fe200078e0200 */
[C---:B------:R-:W-:Y:S01]  /*02b0*/  IADD3 R45, R3.reuse, -0x4498517b, RZ ;  /* 0xbb67ae85032d7810 */ /* 0x040fe20007ffe0ff */
[----:B------:R-:W-:Y:S01]  /*02c0*/  @!P0 CS2R R28, SRZ ;  /* 0x00000000001c8805 */ /* 0x000fe2000001ff00 */
[C---:B------:R-:W-:Y:S01]  /*02d0*/  IADD3 R46, R2.reuse, -0x61c88647, RZ ;  /* 0x9e3779b9022e7810 */ /* 0x040fe20007ffe0ff */
[----:B------:R-:W-:Y:S01]  /*02e0*/  @P1 IMAD.X R143, RZ, RZ, R11, P2 ;  /* 0x000000ffff8f1224 */ /* 0x000fe200010e060b */
[----:B------:R-:W-:Y:S01]  /*02f0*/  IADD3 R47, R2, 0x3c6ef372, RZ ;  /* 0x3c6ef372022f7810 */ /* 0x000fe20007ffe0ff */
[----:B------:R-:W-:Y:S01]  /*0300*/  IMAD.WIDE.U32 R8, R12, -0x326172a9, RZ ;  /* 0xcd9e8d570c087825 */ /* 0x000fe200078e00ff */
[C---:B------:R-:W-:Y:S01]  /*0310*/  IADD3 R48, R3.reuse, 0x76cf5d0a, RZ ;  /* 0x76cf5d0a03307810 */ /* 0x040fe20007ffe0ff */
[----:B------:R-:W-:Y:S01]  /*0320*/  @!P0 CS2R R26, SRZ ;  /* 0x00000000001a8805 */ /* 0x000fe2000001ff00 */
[--C-:B------:R-:W-:Y:S01]  /*0330*/  SHF.R.U64 R96, R142, 0x2, R143.reuse ;  /* 0x000000028e607819 */ /* 0x100fe2000000128f */
[----:B------:R-:W-:Y:S01]  /*0340*/  @!P0 CS2R R24, SRZ ;  /* 0x0000000000188805 */ /* 0x000fe2000001ff00 */
[----:B------:R-:W-:Y:S01]  /*0350*/  SHF.R.U32.HI R97, RZ, 0x2, R143 ;  /* 0x00000002ff617819 */ /* 0x000fe2000001168f */
[----:B------:R-:W-:Y:S01]  /*0360*/  @!P0 CS2R R22, SRZ ;  /* 0x0000000000168805 */ /* 0x000fe2000001ff00 */
[----:B------:R-:W-:Y:S01]  /*0370*/  IADD3 R49, R3, 0x32370b8f, RZ ;  /* 0x32370b8f03317810 */ /* 0x000fe20007ffe0ff */
[----:B------:R-:W-:Y:S01]  /*0380*/  IMAD.WIDE.U32 R6, R96, -0x2daee0ad, RZ ;  /* 0xd2511f5360067825 */ /* 0x000fe200078e00ff */
[----:B------:R-:W-:Y:S01]  /*0390*/  LOP3.LUT R10, R9, R97, R2, 0x96, !PT ;  /* 0x00000061090a7212 */ /* 0x000fe200078e9602 */
[----:B------:R-:W-:Y:S01]  /*03a0*/  @!P0 CS2R R20, SRZ ;  /* 0x0000000000148805 */ /* 0x000fe2000001ff00 */
[----:B------:R-:W-:Y:S01]  /*03b0*/  IADD3 R50, R2, -0x255992d5, RZ ;  /* 0xdaa66d2b02327810 */ /* 0x000fe20007ffe0ff */
[----:B------:R-:W-:Y:S01]  /*03c0*/  @!P0 CS2R R18, SRZ ;  /* 0x0000000000128805 */ /* 0x000fe2000001ff00 */
[----:B------:R-:W-:Y:S01]  /*03d0*/  LOP3.LUT R7, R7, R3, RZ, 0x3c, !PT ;  /* 0x0000000307077212 */ /* 0x000fe200078e3cff */
[----:B------:R-:W-:Y:S01]  /*03e0*/  IMAD.WIDE.U32 R10, R10, -0x2daee0ad, RZ ;  /* 0xd2511f530a0a7825 */ /* 0x000fe200078e00ff */
[C---:B------:R-:W-:Y:S01]  /*03f0*/  IADD3 R51, R2.reuse, 0x78dde6e4, RZ ;  /* 0x78dde6e402337810 */ /* 0x040fe20007ffe0ff */
[----:B------:R-:W-:Y:S01]  /*0400*/  @!P0 CS2R R16, SRZ ;  /* 0x0000000000108805 */ /* 0x000fe2000001ff00 */
[----:B------:R-:W-:Y:S01]  /*0410*/  IADD3 R52, R3, -0x126145ec, RZ ;  /* 0xed9eba1403347810 */ /* 0x000fe20007ffe0ff */
[----:B0-----:R-:W-:Y:S01]  /*0420*/  IMAD.WIDE.U32 R4, R7, -0x326172a9, RZ ;  /* 0xcd9e8d5707047825 */ /* 0x001fe200078e00ff */
[----:B------:R-:W-:Y:S01]  /*0430*/  LOP3.LUT R9, R11, R6, R45, 0x96, !PT ;  /* 0x000000060b097212 */ /* 0x000fe200078e962d */
[----:B------:R-:W-:Y:S01]  /*0440*/  @!P0 CS2R R14, SRZ ;  /* 0x00000000000e8805 */ /* 0x000fe2000001ff00 */
[----:B------:R-:W-:Y:S01]  /*0450*/  IADD3 R53, R3, -0x56f99767, RZ ;  /* 0xa906689903357810 */ /* 0x000fe20007ffe0ff */
[----:B------:R-:W-:Y:S01]  /*0460*/  HADD2.F32 R62, -RZ, R28.H0_H0 ;  /* 0x2000001cff3e7230 */ /* 0x000fe20000004100 */
[----:B------:R-:W-:Y:S01]  /*0470*/  LOP3.LUT R6, R5, R46, R8, 0x96, !PT ;  /* 0x0000002e05067212 */ /* 0x000fe200078e9608 */
[----:B------:R-:W-:Y:S01]  /*0480*/  IMAD.WIDE.U32 R8, R9, -0x326172a9, RZ ;  /* 0xcd9e8d5709087825 */ /* 0x000fe200078e00ff */
[C---:B------:R-:W-:Y:S01]  /*0490*/  IADD3 R54, R2.reuse, 0x1715609d, RZ ;  /* 0x1715609d02367810 */ /* 0x040fe20007ffe0ff */
[----:B------:R-:W-:Y:S01]  /*04a0*/  HADD2.F32 R64, -RZ, R29.H0_H0 ;  /* 0x2000001dff407230 */ /* 0x000fe20000004100 */
[----:B------:R-:W-:Y:S01]  /*04b0*/  IADD3 R55, R2, -0x4ab325aa, RZ ;  /* 0xb54cda5602377810 */ /* 0x000fe20007ffe0ff */
[----:B------:R-:W-:Y:S01]  /*04c0*/  IMAD.WIDE.U32 R6, R6, -0x2daee0ad, RZ ;  /* 0xd2511f5306067825 */ /* 0x000fe200078e00ff */
[----:B------:R-:W-:Y:S01]  /*04d0*/  LOP3.LUT R4, R9, R4, R47, 0x96, !PT ;  /* 0x0000000409047212 */ /* 0x000fe200078e962f */
[----:B------:R-:W-:Y:S01]  /*04e0*/  HADD2.F32 R65, -RZ, R26.H0_H0 ;  /* 0x2000001aff417230 */ /* 0x000fe20000004100 */
[----:B------:R-:W-:Y:S01]  /*04f0*/  IADD3 R56, R3, 0x646e171e, RZ ;  /* 0x646e171e03387810 */ /* 0x000fe20007ffe0ff */
[----:B------:R-:W-:Y:S01]  /*0500*/  HADD2.F32 R66, -RZ, R27.H0_H0 ;  /* 0x2000001bff427230 */ /* 0x000fe20000004100 */
[----:B------:R-:W-:Y:S01]  /*0510*/  LOP3.LUT R10, R7, R10, R48, 0x96, !PT ;  /* 0x0000000a070a7212 */ /* 0x000fe200078e9630 */
[----:B------:R-:W-:Y:S01]  /*0520*/  IMAD.WIDE.U32 R4, R4, -0x2daee0ad, RZ ;  /* 0xd2511f5304047825 */ /* 0x000fe200078e00ff */
[----:B------:R-:W-:Y:S01]  /*0530*/  IADD3 R57, R3, 0x1fd5c5a3, RZ ;  /* 0x1fd5c5a303397810 */ /* 0x000fe20007ffe0ff */
[----:B------:R-:W-:Y:S01]  /*0540*/  HADD2.F32 R67, -RZ, R24.H0_H0 ;  /* 0x20000018ff437230 */ /* 0x000fe20000004100 */
[----:B------:R-:W-:Y:S01]  /*0550*/  IADD3 R58, R2, 0x5384540f, RZ ;  /* 0x5384540f023a7810 */ /* 0x000fe20007ffe0ff */
[----:B------:R-:W-:Y:S01]  /*0560*/  IMAD.WIDE.U32 R10, R10, -0x326172a9, RZ ;  /* 0xcd9e8d570a0a7825 */ /* 0x000fe200078e00ff */
[----:B------:R-:W-:Y:S01]  /*0570*/  LOP3.LUT R9, R5, R6, R49, 0x96, !PT ;  /* 0x0000000605097212 */ /* 0x000fe200078e9631 */
[----:B------:R-:W-:Y:S01]  /*0580*/  HADD2.F32 R68, -RZ, R25.H0_H0 ;  /* 0x20000019ff447230 */ /* 0x000fe20000004100 */
[----:B------:R-:W-:Y:S01]  /*0590*/  IADD3 R59, R2, -0xe443238, RZ ;  /* 0xf1bbcdc8023b7810 */ /* 0x000fe20007ffe0ff */
[----:B------:R-:W-:Y:S01]  /*05a0*/  HADD2.F32 R69, -RZ, R22.H0_H0 ;  /* 0x20000016ff457230 */ /* 0x000fe20000004100 */
[----:B------:R-:W-:Y:S01]  /*05b0*/  LOP3.LUT R6, R11, R8, R50, 0x96, !PT ;  /* 0x000000080b067212 */ /* 0x000fe200078e9632 */
[----:B------:R-:W-:Y:S01]  /*05c0*/  IMAD.WIDE.U32 R8, R9, -0x326172a9, RZ ;  /* 0xcd9e8d5709087825 */ /* 0x000fe200078e00ff */
[----:B------:R-:W-:Y:S01]  /*05d0*/  IADD3 R61, R3, -0x24c28bd8, RZ ;  /* 0xdb3d7428033d7810 */ /* 0x000fe20007ffe0ff */
[----:B------:R-:W-:Y:S01]  /*05e0*/  HADD2.F32 R70, -RZ, R23.H0_H0 ;  /* 0x20000017ff467230 */ /* 0x000fe20000004100 */
[----:B------:R-:W-:Y:S01]  /*05f0*/  SHF.R.U64 R98, R28, 0x10, R29 ;  /* 0x000000101c627819 */ /* 0x000fe2000000121d */
[----:B------:R-:W-:Y:S01]  /*0600*/  IMAD.WIDE.U32 R6, R6, -0x2daee0ad, RZ ;  /* 0xd2511f5306067825 */ /* 0x000fe200078e00ff */
[----:B------:R-:W-:Y:S01]  /*0610*/  LOP3.LUT R5, R9, R10, R51, 0x96, !PT ;  /* 0x0000000a09057212 */ /* 0x000fe200078e9633 */
[----:B------:R-:W-:Y:S01]  /*0620*/  HADD2.F32 R71, -RZ, R20.H0_H0 ;  /* 0x20000014ff477230 */ /* 0x000fe20000004100 */
[----:B------:R-:W-:Y:S01]  /*0630*/  SHF.R.U32.HI R100, RZ, 0x10, R29 ;  /* 0x00000010ff647819 */ /* 0x000fe2000001161d */
[----:B------:R-:W-:Y:S01]  /*0640*/  HADD2.F32 R72, -RZ, R21.H0_H0 ;  /* 0x20000015ff487230 */ /* 0x000fe20000004100 */
[----:B------:R-:W-:Y:S01]  /*0650*/  LOP3.LUT R10, R7, R4, R52, 0x96, !PT ;  /* 0x00000004070a7212 */ /* 0x000fe200078e9634 */
[----:B------:R-:W-:Y:S01]  /*0660*/  IMAD.WIDE.U32 R4, R5, -0x2daee0ad, RZ ;  /* 0xd2511f5305047825 */ /* 0x000fe200078e00ff */
[--C-:B------:R-:W-:Y:S01]  /*0670*/  SHF.R.U64 R101, R26, 0x10, R27.reuse ;  /* 0x000000101a657819 */ /* 0x100fe2000000121b */
[----:B------:R-:W-:Y:S01]  /*0680*/  HADD2.F32 R73, -RZ, R18.H0_H0 ;  /* 0x20000012ff497230 */ /* 0x000fe20000004100 */
[----:B------:R-:W-:Y:S01]  /*0690*/  SHF.R.U32.HI R102, RZ, 0x10, R27 ;  /* 0x00000010ff667819 */ /* 0x000fe2000001161b */
[----:B------:R-:W-:Y:S01]  /*06a0*/  IMAD.WIDE.U32 R10, R10, -0x326172a9, RZ ;  /* 0xcd9e8d570a0a7825 */ /* 0x000fe200078e00ff */
[----:B------:R-:W-:Y:S01]  /*06b0*/  LOP3.LUT R9, R5, R6, R53, 0x96, !PT ;  /* 0x0000000605097212 */ /* 0x000fe200078e9635 */
[----:B------:R-:W-:Y:S01]  /*06c0*/  HADD2.F32 R74, -RZ, R19.H0_H0 ;  /* 0x20000013ff4a7230 */ /* 0x000fe20000004100 */
[--C-:B------:R-:W-:Y:S01]  /*06d0*/  SHF.R.U64 R103, R24, 0x10, R25.reuse ;  /* 0x0000001018677819 */ /* 0x100fe20000001219 */
[----:B------:R-:W-:Y:S01]  /*06e0*/  HADD2.F32 R75, -RZ, R16.H0_H0 ;  /* 0x20000010ff4b7230 */ /* 0x000fe20000004100 */
[----:B------:R-:W-:Y:S01]  /*06f0*/  LOP3.LUT R6, R11, R8, R54, 0x96, !PT ;  /* 0x000000080b067212 */ /* 0x000fe200078e9636 */
[----:B------:R-:W-:Y:S01]  /*0700*/  IMAD.WIDE.U32 R8, R9, -0x326172a9, RZ ;  /* 0xcd9e8d5709087825 */ /* 0x000fe200078e00ff */
[----:B------:R-:W-:Y:S01]  /*0710*/  SHF.R.U32.HI R104, RZ, 0x10, R25 ;  /* 0x00000010ff687819 */ /* 0x000fe20000011619 */
        /* <DEDUP_REMOVED lines=16> */
[----:B------:R-:W-:Y:S01]  /*0820*/  IMAD.MOV.U32 R115, RZ, RZ, 0x1 ;  /* 0x00000001ff737424 */ /* 0x000fe200078e00ff */
[----:B------:R-:W-:Y:S01]  /*0830*/  LOP3.LUT R8, R11, R8, R58, 0x96, !PT ;  /* 0x000000080b087212 */ /* 0x000fe200078e963a */
[C---:B------:R-:W-:Y:S01]  /*0840*/  IMAD.HI.U32 R6, R7.reuse, -0x326172a9, RZ ;  /* 0xcd9e8d5707067827 */ /* 0x040fe200078e00ff */
[----:B------:R-:W-:Y:S01]  /*0850*/  SHF.R.U32.HI R110, RZ, 0x10, R19 ;  /* 0x00000010ff6e7819 */ /* 0x000fe20000011613 */
[----:B------:R-:W-:Y:S01]  /*0860*/  HADD2.F32 R101, -RZ, R101.H0_H0 ;  /* 0x20000065ff657230 */ /* 0x000fe20000004100 */
[----:B------:R-:W-:Y:S01]  /*0870*/  SHF.R.U64 R111, R16, 0x10, R17 ;  /* 0x00000010106f7819 */ /* 0x000fe20000001211 */
[----:B------:R-:W-:Y:S01]  /*0880*/  IMAD.HI.U32 R5, R8, -0x2daee0ad, RZ ;  /* 0xd2511f5308057827 */ /* 0x000fe200078e00ff */
[----:B------:R-:W-:Y:S01]  /*0890*/  LOP3.LUT R6, R6, R10, R59, 0x96, !PT ;  /* 0x0000000a06067212 */ /* 0x000fe200078e963b */
[----:B------:R-:W-:Y:S01]  /*08a0*/  HADD2.F32 R102, -RZ, R102.H0_H0 ;  /* 0x20000066ff667230 */ /* 0x000fe20000004100 */
[----:B------:R-:W-:Y:S01]  /*08b0*/  SHF.R.U32.HI R112, RZ, 0x10, R17 ;  /* 0x00000010ff707819 */ /* 0x000fe20000011611 */
[----:B------:R-:W-:Y:S01]  /*08c0*/  IMAD R137, R7, -0x326172a9, RZ ;  /* 0xcd9e8d5707897824 */ /* 0x000fe200078e02ff */
[----:B------:R-:W-:Y:S01]  /*08d0*/  LOP3.LUT R140, R5, R4, R61, 0x96, !PT ;  /* 0x00000004058c7212 */ /* 0x000fe200078e963d */
[----:B------:R-:W-:Y:S01]  /*08e0*/  IMAD R4, R8, -0x2daee0ad, RZ ;  /* 0xd2511f5308047824 */ /* 0x000fe200078e02ff */
[--C-:B------:R-:W-:Y:S01]  /*08f0*/  SHF.R.U64 R113, R14, 0x10, R15.reuse ;  /* 0x000000100e717819 */ /* 0x100fe2000000120f */
[----:B------:R-:W-:Y:S01]  /*0900*/  IMAD.HI.U32 R145, R6, -0x2daee0ad, RZ ;  /* 0xd2511f5306917827 */ /* 0x000fe200078e00ff */
[----:B------:R-:W-:Y:S01]  /*0910*/  SHF.R.U32.HI R114, RZ, 0x10, R15 ;  /* 0x00000010ff727819 */ /* 0x000fe2000001160f */
[----:B------:R-:W-:Y:S01]  /*0920*/  HADD2.F32 R103, -RZ, R103.H0_H0 ;  /* 0x20000067ff677230 */ /* 0x000fe20000004100 */
[----:B------:R-:W-:Y:S01]  /*0930*/  IADD3 R63, R3, -0x695add53, RZ ;  /* 0x96a522ad033f7810 */ /* 0x000fe20007ffe0ff */
[----:B------:R-:W-:Y:S01]  /*0940*/  IMAD.HI.U32 R5, R140, -0x326172a9, RZ ;  /* 0xcd9e8d578c057827 */ /* 0x000fe200078e00ff */
[----:B------:R-:W-:Y:S01]  /*0950*/  IADD3 R60, R2, -0x700cb87f, RZ ;  /* 0x8ff34781023c7810 */ /* 0x000fe20007ffe0ff */
[----:B------:R-:W-:Y:S01]  /*0960*/  HADD2.F32 R104, -RZ, R104.H0_H0 ;  /* 0x20000068ff687230 */ /* 0x000fe20000004100 */
[----:B------:R-:W-:Y:S01]  /*0970*/  LOP3.LUT R145, R145, R4, R63, 0x96, !PT ;  /* 0x0000000491917212 */ /* 0x000fe200078e963f */
[----:B------:R-:W-:Y:S01]  /*0980*/  IMAD.MOV.U32 R99, RZ, RZ, RZ ;  /* 0x000000ffff637224 */ /* 0x000fe200078e00ff */
[----:B------:R-:W-:Y:S01]  /*0990*/  LOP3.LUT R137, R5, R137, R60, 0x96, !PT ;  /* 0x0000008905897212 */ /* 0x000fe200078e963c */
[----:B------:R-:W-:Y:S01]  /*09a0*/  HADD2.F32 R105, -RZ, R105.H0_H0 ;  /* 0x20000069ff697230 */ /* 0x000fe20000004100 */
[----:B------:R-:W-:Y:S01]  /*09b0*/  LOP3.LUT R142, R142, 0x3, RZ, 0xc0, !PT ;  /* 0x000000038e8e7812 */ /* 0x000fe200078ec0ff */
[----:B------:R-:W-:Y:S01]  /*09c0*/  HADD2.F32 R106, -RZ, R106.H0_H0 ;  /* 0x2000006aff6a7230 */ /* 0x000fe20000004100 */
[----:B------:R-:W-:Y:S01]  /*09d0*/  IMAD R144, R6, -0x2daee0ad, RZ ;  /* 0xd2511f5306907824 */ /* 0x000fe200078e02ff */
[----:B------:R-:W-:Y:S01]  /*09e0*/  HADD2.F32 R107, -RZ, R107.H0_H0 ;  /* 0x2000006bff6b7230 */ /* 0x000fe20000004100 */
[----:B------:R-:W-:Y:S01]  /*09f0*/  IMAD R140, R140, -0x326172a9, RZ ;  /* 0xcd9e8d578c8c7824 */ /* 0x000fe200078e02ff */
[----:B------:R-:W-:Y:S01]  /*0a00*/  HADD2.F32 R108, -RZ, R108.H0_H0 ;  /* 0x2000006cff6c7230 */ /* 0x000fe20000004100 */
[----:B------:R-:W-:Y:S01]  /*0a10*/  ULDC.U8 UR6, c[0x0][0x1f0] ;  /* 0x00007c0000067ab9 */ /* 0x000fe20000000000 */
[----:B------:R-:W-:-:S02]  /*0a20*/  HADD2.F32 R109, -RZ, R109.H0_H0 ;  /* 0x2000006dff6d7230 */ /* 0x000fc40000004100 */
        /* <DEDUP_REMOVED lines=37> */
[----:B------:R-:W-:Y:S01]  /*0c80*/  MOV R94, R12 ;  /* 0x0000000c005e7202 */ /* 0x000fe20000000f00 */
        /* <DEDUP_REMOVED lines=16> */
.L_x_24820:
        /* <DEDUP_REMOVED lines=13> */
[----:B------:R-:W3:Y:S01]  /*0e60*/  @P0 LDG.E.128 R4, [R18.64] ;  /* 0x0000000412040981 */ /* 0x000ee2000c1e1d00 */
[----:B--2---:R-:W-:-:S13]  /*0e70*/  ISETP.GE.AND P2, PT, R12, 0x1, PT ;  /* 0x000000010c00780c */ /* 0x004fda0003f46270 */
[----:B------:R-:W-:Y:S01]  /*0e80*/  @P2 IADD3 R16, R12, -0x1, RZ ;  /* 0xffffffff0c102810 */ /* 0x000fe20007ffe0ff */
[----:B------:R-:W-:-:S04]  /*0e90*/  @P2 IMAD.MOV.U32 R13, RZ, RZ, 0x10 ;  /* 0x00000010ff0d2424 */ /* 0x000fc800078e00ff */
[----:B------:R-:W-:-:S05]  /*0ea0*/  @P2 IMAD R16, R16, c[0x0][0x168], RZ ;  /* 0x00005a0010102a24 */ /* 0x000fca00078e02ff */
[----:B------:R-:W-:-:S04]  /*0eb0*/  @P2 SHF.R.S32.HI R17, RZ, 0x1f, R16 ;  /* 0x0000001fff112819 */ /* 0x000fc80000011410 */
[----:B------:R-:W-:-:S04]  /*0ec0*/  @P2 LEA.HI R17, R17, R16, RZ, 0x2 ;  /* 0x0000001011112211 */ /* 0x000fc800078f10ff */
        /* <DEDUP_REMOVED lines=25> */
.L_x_24514:
[----:B------:R-:W-:Y:S02]  /*1060*/  IMAD.MOV.U32 R21, RZ, RZ, R140 ;  /* 0x000000ffff157224 */ /* 0x000fe400078e008c */
.L_x_24515:
[----:B------:R-:W-:Y:S05]  /*1070*/  BSYNC B1 ;  /* 0x0000000000017941 */ /* 0x000fea0003800000 */
.L_x_24513:
        /* <DEDUP_REMOVED lines=16> */
.L_x_24519:
[----:B------:R-:W-:Y:S05]  /*1180*/  BSYNC B2 ;  /* 0x0000000000027941 */ /* 0x000fea0003800000 */
.L_x_24518:
        /* <DEDUP_REMOVED lines=43> */
.L_x_24517:
[----:B------:R-:W-:Y:S05]  /*1440*/  BSYNC B1 ;  /* 0x0000000000017941 */ /* 0x000fea0003800000 */
.L_x_24516:
        /* <DEDUP_REMOVED lines=9> */
.L_x_24512:
[----:B0-----:R-:W-:Y:S05]  /*14e0*/  BSYNC B0 ;  /* 0x0000000000007941 */ /* 0x001fea0003800000 */
.L_x_24511:
        /* <DEDUP_REMOVED lines=18> */
.L_x_24523:
[----:B------:R-:W-:Y:S02]  /*1610*/  IMAD.MOV.U32 R22, RZ, RZ, R140 ;  /* 0x000000ffff167224 */ /* 0x000fe400078e008c */
.L_x_24524:
[----:B------:R-:W-:Y:S05]  /*1620*/  BSYNC B1 ;  /* 0x0000000000017941 */ /* 0x000fea0003800000 */
.L_x_24522:
        /* <DEDUP_REMOVED lines=16> */
.L_x_24528:
[----:B------:R-:W-:Y:S05]  /*1730*/  BSYNC B2 ;  /* 0x0000000000027941 */ /* 0x000fea0003800000 */
.L_x_24527:
        /* <DEDUP_REMOVED lines=43> */
.L_x_24526:
[----:B------:R-:W-:Y:S05]  /*19f0*/  BSYNC B1 ;  /* 0x0000000000017941 */ /* 0x000fea0003800000 */
.L_x_24525:
        /* <DEDUP_REMOVED lines=9> */
.L_x_24521:
[----:B------:R-:W-:Y:S05]  /*1a90*/  BSYNC B0 ;  /* 0x0000000000007941 */ /* 0x000fea0003800000 */
.L_x_24520:
        /* <DEDUP_REMOVED lines=18> */
.L_x_24532:
[----:B------:R-:W-:Y:S02]  /*1bc0*/  IMAD.MOV.U32 R22, RZ, RZ, R140 ;  /* 0x000000ffff167224 */ /* 0x000fe400078e008c */
.L_x_24533:
[----:B------:R-:W-:Y:S05]  /*1bd0*/  BSYNC B1 ;  /* 0x0000000000017941 */ /* 0x000fea0003800000 */
.L_x_24531:
        /* <DEDUP_REMOVED lines=16> */
.L_x_24537:
[----:B------:R-:W-:Y:S05]  /*1ce0*/  BSYNC B2 ;  /* 0x0000000000027941 */ /* 0x000fea0003800000 */
.L_x_24536:
        /* <DEDUP_REMOVED lines=43> */
.L_x_24535:
[----:B------:R-:W-:Y:S05]  /*1fa0*/  BSYNC B1 ;  /* 0x0000000000017941 */ /* 0x000fea0003800000 */
.L_x_24534:
        /* <DEDUP_REMOVED lines=9> */
.L_x_24530:
[----:B------:R-:W-:Y:S05]  /*2040*/  BSYNC B0 ;  /* 0x0000000000007941 */ /* 0x000fea0003800000 */
.L_x_24529:
        /* <DEDUP_REMOVED lines=18> */
.L_x_24541:
[----:B------:R-:W-:Y:S02]  /*2170*/  MOV R25, R140 ;  /* 0x0000008c00197202 */ /* 0x000fe40000000f00 */
.L_x_24542:
[----:B------:R-:W-:Y:S05]  /*2180*/  BSYNC B1 ;  /* 0x0000000000017941 */ /* 0x000fea0003800000 */
.L_x_24540:
        /* <DEDUP_REMOVED lines=16> */
.L_x_24546:
[----:B------:R-:W-:Y:S05]  /*2290*/  BSYNC B2 ;  /* 0x0000000000027941 */ /* 0x000fea0003800000 */
.L_x_24545:
        /* <DEDUP_REMOVED lines=43> */
.L_x_24544:
[----:B------:R-:W-:Y:S05]  /*2550*/  BSYNC B1 ;  /* 0x0000000000017941 */ /* 0x000fea0003800000 */
.L_x_24543:
        /* <DEDUP_REMOVED lines=9> */
.L_x_24539:
[----:B------:R-:W-:Y:S05]  /*25f0*/  BSYNC B0 ;  /* 0x0000000000007941 */ /* 0x000fea0003800000 */
.L_x_24538:
[----:B------:R-:W-:Y:S01]  /*2600*/  IMAD.MOV.U32 R138, RZ, RZ, 0x10 ;  /* 0x00000010ff8a7424 */ /* 0x000fe200078e00ff */
[C---:B------:R-:W-:Y:S01]  /*2610*/  IADD3 R21, R43.reuse, 0x100, RZ ;  /* 0x000001002b157810 */ /* 0x040fe20007ffe0ff */
[----:B------:R-:W-:Y:S01]  /*2620*/  BSSY B0, `(.L_x_24547) ;  /* 0x0000010000007945 */ /* 0x000fe20003800000 */
[----:B------:R-:W-:Y:S01]  /*2630*/  IADD3 R20, R42, 0x100, RZ ;  /* 0x000001002a147810 */ /* 0x000fe20007ffe0ff */
[----:B------:R-:W-:-:S04]  /*2640*/  IMAD.WIDE.U32 R16, R43, R138, c[0x0][0x188] ;  /* 0x000062002b107625 */ /* 0x000fc800078e008a */
[----:B------:R-:W-:Y:S01]  /*2650*/  @P0 IMAD.WIDE.U32 R22, R21, R138, c[0x0][0x180] ;  /* 0x0000600015160625 */ /* 0x000fe200078e008a */
[----:B------:R0:W-:Y:S01]  /*2660*/  STG.E.128 [R16.64], R12 ;  /* 0x0000000c10007986 */ /* 0x0001e2000c101d04 */
[----:B------:R-:W-:Y:S05]  /*2670*/  @!P2 BRA `(.L_x_24548) ;  /* 0x000000a00000a947 */ /* 0x000fea0003800000 */
[----:B0-----:R-:W-:Y:S02]  /*2680*/  SHF.L.U32 R17, R134, 0x10, RZ ;  /* 0x0000001086117819 */ /* 0x001fe400000006ff */
[----:B------:R-:W-:Y:S02]  /*2690*/  LOP3.LUT R16, R136, 0xffff, RZ, 0xc0, !PT ;  /* 0x0000ffff88107812 */ /* 0x000fe400078ec0ff */
[----:B------:R-:W-:Y:S02]  /*26a0*/  LOP3.LUT R17, R17, 0xff0000, RZ, 0xc0, !PT ;  /* 0x00ff000011117812 */ /* 0x000fe400078ec0ff */
[----:B------:R-:W-:Y:S02]  /*26b0*/  LOP3.LUT R19, R132, 0xff, RZ, 0xc0, !PT ;  /* 0x000000ff84137812 */ /* 0x000fe400078ec0ff */
[----:B------:R-:W-:Y:S01]  /*26c0*/  LOP3.LUT R18, R130, 0xff, RZ, 0xc0, !PT ;  /* 0x000000ff82127812 */ /* 0x000fe200078ec0ff */
[----:B------:R-:W-:-:S04]  /*26d0*/  IMAD R16, R16, 0x1000000, R17 ;  /* 0x0100000010107824 */ /* 0x000fc800078e0211 */
[----:B------:R-:W-:Y:S02]  /*26e0*/  IMAD R19, R19, 0x100, R16 ;  /* 0x0000010013137824 */ /* 0x000fe400078e0210 */
[----:B------:R-:W-:-:S04]  /*26f0*/  IMAD.WIDE.U32 R16, R42, R141, c[0x0][0x190] ;  /* 0x000064002a107625 */ /* 0x000fc800078e008d */
[----:B------:R-:W-:-:S05]  /*2700*/  IMAD.IADD R19, R19, 0x1, R18 ;  /* 0x0000000113137824 */ /* 0x000fca00078e0212 */
[----:B------:R0:W-:Y:S02]  /*2710*/  STG.E [R16.64], R19 ;  /* 0x0000001310007986 */ /* 0x0001e4000c101904 */
.L_x_24548:
[----:B------:R-:W-:Y:S05]  /*2720*/  BSYNC B0 ;  /* 0x0000000000007941 */ /* 0x000fea0003800000 */
.L_x_24547:
[----:B0-----:R-:W-:Y:S01]  /*2730*/  @P2 IMAD.WIDE.U32 R18, R20, R138, c[0x0][0x170] ;  /* 0x00005c0014122625 */ /* 0x001fe200078e008a */
[----:B------:R-:W2:Y:S04]  /*2740*/  @P0 LDG.E.128 R4, [R22.64] ;  /* 0x0000000416040981 */ /* 0x000ea8000c1e1d00 */
[----:B-----5:R0:W5:Y:S01]  /*2750*/  @P2 LDG.E.128 R8, [R18.64] ;  /* 0x0000000412082981 */ /* 0x020162000c1e1d00 */
[----:B------:R-:W-:Y:S01]  /*2760*/  @!P3 ISETP.NE.U32.AND P1, PT, RZ, c[0x0][0x180], PT ;  /* 0x00006000ff00ba0c */ /* 0x000fe20003f25070 */
[----:B------:R-:W-:Y:S01]  /*2770*/  BSSY B0, `(.L_x_24549) ;  /* 0x0000059000007945 */ /* 0x000fe20003800000 */
[----:B------:R-:W-:Y:S02]  /*2780*/  @!P3 MOV R25, R24 ;  /* 0x000000180019b202 */ /* 0x000fe40000000f00 */
        /* <DEDUP_REMOVED lines=15> */
.L_x_24552:
[----:B------:R-:W-:Y:S02]  /*2880*/  MOV R26, R140 ;  /* 0x0000008c001a7202 */ /* 0x000fe40000000f00 */
.L_x_24553:
[----:B------:R-:W-:Y:S05]  /*2890*/  BSYNC B1 ;  /* 0x0000000000017941 */ /* 0x000fea0003800000 */
.L_x_24551:
        /* <DEDUP_REMOVED lines=16> */
.L_x_24557:
[----:B------:R-:W-:Y:S05]  /*29a0*/  BSYNC B2 ;  /* 0x0000000000027941 */ /* 0x000fea0003800000 */
.L_x_24556:
        /* <DEDUP_REMOVED lines=43> */
.L_x_24555:
[----:B------:R-:W-:Y:S05]  /*2c60*/  BSYNC B1 ;  /* 0x0000000000017941 */ /* 0x000fea0003800000 */
.L_x_24554:
        /* <DEDUP_REMOVED lines=9> */
.L_x_24550:
[----:B0-----:R-:W-:Y:S05]  /*2d00*/  BSYNC B0 ;  /* 0x0000000000007941 */ /* 0x001fea0003800000 */
.L_x_24549:
        /* <DEDUP_REMOVED lines=18> */
.L_x_24561:
[----:B------:R-:W-:Y:S02]  /*2e30*/  IMAD.MOV.U32 R28, RZ, RZ, R140 ;  /* 0x000000ffff1c7224 */ /* 0x000fe400078e008c */
.L_x_24562:
[----:B------:R-:W-:Y:S05]  /*2e40*/  BSYNC B1 ;  /* 0x0000000000017941 */ /* 0x000fea0003800000 */
.L_x_24560:
        /* <DEDUP_REMOVED lines=16> */
.L_x_24566:
[----:B------:R-:W-:Y:S05]  /*2f50*/  BSYNC B2 ;  /* 0x0000000000027941 */ /* 0x000fea0003800000 */
.L_x_24565:
        /* <DEDUP_REMOVED lines=43> */
.L_x_24564:
[----:B------:R-:W-:Y:S05]  /*3210*/  BSYNC B1 ;  /* 0x0000000000017941 */ /* 0x000fea0003800000 */
.L_x_24563:
        /* <DEDUP_REMOVED lines=9> */
.L_x_24559:
[----:B------:R-:W-:Y:S05]  /*32b0*/  BSYNC B0 ;  /* 0x0000000000007941 */ /* 0x000fea0003800000 */
.L_x_24558:
        /* <DEDUP_REMOVED lines=18> */
.L_x_24570:
[----:B------:R-:W-:Y:S02]  /*33e0*/  IMAD.MOV.U32 R28, RZ, RZ, R140 ;  /* 0x000000ffff1c7224 */ /* 0x000fe400078e008c */
.L_x_24571:
[----:B------:R-:W-:Y:S05]  /*33f0*/  BSYNC B1 ;  /* 0x0000000000017941 */ /* 0x000fea0003800000 */
.L_x_24569:
        /* <DEDUP_REMOVED lines=16> */
.L_x_24575:
[----:B------:R-:W-:Y:S05]  /*3500*/  BSYNC B2 ;  /* 0x0000000000027941 */ /* 0x000fea0003800000 */
.L_x_24574:
        /* <DEDUP_REMOVED lines=43> */
.L_x_24573:
[----:B------:R-:W-:Y:S05]  /*37c0*/  BSYNC B1 ;  /* 0x0000000000017941 */ /* 0x000fea0003800000 */
.L_x_24572:
        /* <DEDUP_REMOVED lines=9> */
.L_x_24568:
[----:B------:R-:W-:Y:S05]  /*3860*/  BSYNC B0 ;  /* 0x0000000000007941 */ /* 0x000fea0003800000 */
.L_x_24567:
        /* <DEDUP_REMOVED lines=18> */
.L_x_24579:
[----:B------:R-:W-:Y:S02]  /*3990*/  IMAD.MOV.U32 R30, RZ, RZ, R140 ;  /* 0x000000ffff1e7224 */ /* 0x000fe400078e008c */
.L_x_24580:
[----:B------:R-:W-:Y:S05]  /*39a0*/  BSYNC B1 ;  /* 0x0000000000017941 */ /* 0x000fea0003800000 */
.L_x_24578:
        /* <DEDUP_REMOVED lines=16> */
.L_x_24584:
[----:B------:R-:W-:Y:S05]  /*3ab0*/  BSYNC B2 ;  /* 0x0000000000027941 */ /* 0x000fea0003800000 */
.L_x_24583:
        /* <DEDUP_REMOVED lines=43> */
.L_x_24582:
[----:B------:R-:W-:Y:S05]  /*3d70*/  BSYNC B1 ;  /* 0x0000000000017941 */ /* 0x000fea0003800000 */
.L_x_24581:
        /* <DEDUP_REMOVED lines=9> */
.L_x_24577:
[----:B------:R-:W-:Y:S05]  /*3e10*/  BSYNC B0 ;  /* 0x0000000000007941 */ /* 0x000fea0003800000 */
.L_x_24576:
[-C--:B------:R-:W-:Y:S01]  /*3e20*/  IMAD.WIDE.U32 R26, R21, R138.reuse, c[0x0][0x188] ;  /* 0x00006200151a7625 */ /* 0x080fe200078e008a */
[----:B------:R-:W-:Y:S01]  /*3e30*/  IADD3 R25, R43, 0x200, RZ ;  /* 0x000002002b197810 */ /* 0x000fe20007ffe0ff */
[----:B------:R-:W-:Y:S01]  /*3e40*/  BSSY B0, `(.L_x_24585) ;  /* 0x000000f000007945 */ /* 0x000fe20003800000 */
[----:B------:R-:W-:Y:S02]  /*3e50*/  IADD3 R24, R42, 0x200, RZ ;  /* 0x000002002a187810 */ /* 0x000fe40007ffe0ff */
[----:B------:R0:W-:Y:S01]  /*3e60*/  STG.E.128 [R26.64], R16 ;  /* 0x000000101a007986 */ /* 0x0001e2000c101d04 */
[----:B------:R-:W-:Y:S01]  /*3e70*/  @P0 IMAD.WIDE.U32 R22, R25, R138, c[0x0][0x180] ;  /* 0x0000600019160625 */ /* 0x000fe200078e008a */
[----:B------:R-:W-:Y:S05]  /*3e80*/  @!P2 BRA `(.L_x_24586) ;  /* 0x000000a00000a947 */ /* 0x000fea0003800000 */
[----:B0-----:R-:W-:Y:S02]  /*3e90*/  SHF.L.U32 R26, R134, 0x10, RZ ;  /* 0x00000010861a7819 */ /* 0x001fe400000006ff */
[----:B------:R-:W-:Y:S02]  /*3ea0*/  LOP3.LUT R21, R136, 0xffff, RZ, 0xc0, !PT ;  /* 0x0000ffff88157812 */ /* 0x000fe400078ec0ff */
[----:B------:R-:W-:-:S02]  /*3eb0*/  LOP3.LUT R26, R26, 0xff0000, RZ, 0xc0, !PT ;  /* 0x00ff00001a1a7812 */ /* 0x000fc400078ec0ff */
[----:B------:R-:W-:Y:S02]  /*3ec0*/  LOP3.LUT R30, R132, 0xff, RZ, 0xc0, !PT ;  /* 0x000000ff841e7812 */ /* 0x000fe400078ec0ff */
[----:B------:R-:W-:Y:S01]  /*3ed0*/  LOP3.LUT R27, R130, 0xff, RZ, 0xc0, !PT ;  /* 0x000000ff821b7812 */ /* 0x000fe200078ec0ff */
[----:B------:R-:W-:-:S04]  /*3ee0*/  IMAD R21, R21, 0x1000000, R26 ;  /* 0x0100000015157824 */ /* 0x000fc800078e021a */
[----:B------:R-:W-:Y:S02]  /*3ef0*/  IMAD R30, R30, 0x100, R21 ;  /* 0x000001001e1e7824 */ /* 0x000fe400078e0215 */
[----:B------:R-:W-:-:S04]  /*3f00*/  IMAD.WIDE.U32 R20, R20, R141, c[0x0][0x190] ;  /* 0x0000640014147625 */ /* 0x000fc800078e008d */
[----:B------:R-:W-:-:S05]  /*3f10*/  IMAD.IADD R27, R30, 0x1, R27 ;  /* 0x000000011e1b7824 */ /* 0x000fca00078e021b */
[----:B------:R0:W-:Y:S02]  /*3f20*/  STG.E [R20.64], R27 ;  /* 0x0000001b14007986 */ /* 0x0001e4000c101904 */
.L_x_24586:
[----:B------:R-:W-:Y:S05]  /*3f30*/  BSYNC B0 ;  /* 0x0000000000007941 */ /* 0x000fea0003800000 */
.L_x_24585:
        /* <DEDUP_REMOVED lines=21> */
.L_x_24590:
[----:B------:R-:W-:Y:S02]  /*4090*/  MOV R30, R140 ;  /* 0x0000008c001e7202 */ /* 0x000fe40000000f00 */
.L_x_24591:
[----:B------:R-:W-:Y:S05]  /*40a0*/  BSYNC B1 ;  /* 0x0000000000017941 */ /* 0x000fea0003800000 */
.L_x_24589:
        /* <DEDUP_REMOVED lines=16> */
.L_x_24595:
[----:B------:R-:W-:Y:S05]  /*41b0*/  BSYNC B2 ;  /* 0x0000000000027941 */ /* 0x000fea0003800000 */
.L_x_24594:
        /* <DEDUP_REMOVED lines=43> */
.L_x_24593:
[----:B------:R-:W-:Y:S05]  /*4470*/  BSYNC B1 ;  /* 0x0000000000017941 */ /* 0x000fea0003800000 */
.L_x_24592:
        /* <DEDUP_REMOVED lines=9> */
.L_x_24588:
[----:B0-----:R-:W-:Y:S05]  /*4510*/  BSYNC B0 ;  /* 0x0000000000007941 */ /* 0x001fea0003800000 */
.L_x_24587:
        /* <DEDUP_REMOVED lines=18> */
.L_x_24599:
[----:B------:R-:W-:Y:S02]  /*4640*/  IMAD.MOV.U32 R32, RZ, RZ, R140 ;  /* 0x000000ffff207224 */ /* 0x000fe400078e008c */
.L_x_24600:
[----:B------:R-:W-:Y:S05]  /*4650*/  BSYNC B1 ;  /* 0x0000000000017941 */ /* 0x000fea0003800000 */
.L_x_24598:
        /* <DEDUP_REMOVED lines=16> */
.L_x_24604:
[----:B------:R-:W-:Y:S05]  /*4760*/  BSYNC B2 ;  /* 0x0000000000027941 */ /* 0x000fea0003800000 */
.L_x_24603:
        /* <DEDUP_REMOVED lines=43> */
.L_x_24602:
[----:B------:R-:W-:Y:S05]  /*4a20*/  BSYNC B1 ;  /* 0x0000000000017941 */ /* 0x000fea0003800000 */
.L_x_24601:
        /* <DEDUP_REMOVED lines=9> */
.L_x_24597:
[----:B------:R-:W-:Y:S05]  /*4ac0*/  BSYNC B0 ;  /* 0x0000000000007941 */ /* 0x000fea0003800000 */
.L_x_24596:
        /* <DEDUP_REMOVED lines=18> */
.L_x_24608:
[----:B------:R-:W-:Y:S02]  /*4bf0*/  IMAD.MOV.U32 R32, RZ, RZ, R140 ;  /* 0x000000ffff207224 */ /* 0x000fe400078e008c */
.L_x_24609:
[----:B------:R-:W-:Y:S05]  /*4c00*/  BSYNC B1 ;  /* 0x0000000000017941 */ /* 0x000fea0003800000 */
.L_x_24607:
        /* <DEDUP_REMOVED lines=16> */
.L_x_24613:
[----:B------:R-:W-:Y:S05]  /*4d10*/  BSYNC B2 ;  /* 0x0000000000027941 */ /* 0x000fea0003800000 */
.L_x_24612:
        /* <DEDUP_REMOVED lines=43> */
.L_x_24611:
[----:B------:R-:W-:Y:S05]  /*4fd0*/  BSYNC B1 ;  /* 0x0000000000017941 */ /* 0x000fea0003800000 */
.L_x_24610:
        /* <DEDUP_REMOVED lines=9> */
.L_x_24606:
[----:B------:R-:W-:Y:S05]  /*5070*/  BSYNC B0 ;  /* 0x0000000000007941 */ /* 0x000fea0003800000 */
.L_x_24605:
        /* <DEDUP_REMOVED lines=18> */
.L_x_24617:
[----:B------:R-:W-:Y:S02]  /*51a0*/  IMAD.MOV.U32 R34, RZ, RZ, R140 ;  /* 0x000000ffff227224 */ /* 0x000fe400078e008c */
.L_x_24618:
[----:B------:R-:W-:Y:S05]  /*51b0*/  BSYNC B1 ;  /* 0x0000000000017941 */ /* 0x000fea0003800000 */
.L_x_24616:
        /* <DEDUP_REMOVED lines=16> */
.L_x_24622:
[----:B------:R-:W-:Y:S05]  /*52c0*/  BSYNC B2 ;  /* 0x0000000000027941 */ /* 0x000fea0003800000 */
.L_x_24621:
        /* <DEDUP_REMOVED lines=43> */
.L_x_24620:
[----:B------:R-:W-:Y:S05]  /*5580*/  BSYNC B1 ;  /* 0x0000000000017941 */ /* 0x000fea0003800000 */
.L_x_24619:
        /* <DEDUP_REMOVED lines=9> */
.L_x_24615:
[----:B------:R-:W-:Y:S05]  /*5620*/  BSYNC B0 ;  /* 0x0000000000007941 */ /* 0x000fea0003800000 */
.L_x_24614:
        /* <DEDUP_REMOVED lines=17> */
.L_x_24624:
[----:B------:R-:W-:Y:S05]  /*5740*/  BSYNC B0 ;  /* 0x0000000000007941 */ /* 0x000fea0003800000 */
.L_x_24623:
        /* <DEDUP_REMOVED lines=21> */
.L_x_24628:
[----:B------:R-:W-:Y:S02]  /*58a0*/  MOV R34, R140 ;  /* 0x0000008c00227202 */ /* 0x000fe40000000f00 */
.L_x_24629:
[----:B------:R-:W-:Y:S05]  /*58b0*/  BSYNC B1 ;  /* 0x0000000000017941 */ /* 0x000fea0003800000 */
.L_x_24627:
        /* <DEDUP_REMOVED lines=16> */
.L_x_24633:
[----:B------:R-:W-:Y:S05]  /*59c0*/  BSYNC B2 ;  /* 0x0000000000027941 */ /* 0x000fea0003800000 */
.L_x_24632:
        /* <DEDUP_REMOVED lines=43> */
.L_x_24631:
[----:B------:R-:W-:Y:S05]  /*5c80*/  BSYNC B1 ;  /* 0x0000000000017941 */ /* 0x000fea0003800000 */
.L_x_24630:
        /* <DEDUP_REMOVED lines=9> */
.L_x_24626:
[----:B0-----:R-:W-:Y:S05]  /*5d20*/  BSYNC B0 ;  /* 0x0000000000007941 */ /* 0x001fea0003800000 */
.L_x_24625:
        /* <DEDUP_REMOVED lines=18> */
.L_x_24637:
[----:B------:R-:W-:Y:S02]  /*5e50*/  IMAD.MOV.U32 R36, RZ, RZ, R140 ;  /* 0x000000ffff247224 */ /* 0x000fe400078e008c */
.L_x_24638:
[----:B------:R-:W-:Y:S05]  /*5e60*/  BSYNC B1 ;  /* 0x0000000000017941 */ /* 0x000fea0003800000 */
.L_x_24636:
        /* <DEDUP_REMOVED lines=16> */
.L_x_24642:
[----:B------:R-:W-:Y:S05]  /*5f70*/  BSYNC B2 ;  /* 0x0000000000027941 */ /* 0x000fea0003800000 */
.L_x_24641:
        /* <DEDUP_REMOVED lines=43> */
.L_x_24640:
[----:B------:R-:W-:Y:S05]  /*6230*/  BSYNC B1 ;  /* 0x0000000000017941 */ /* 0x000fea0003800000 */
.L_x_24639:
        /* <DEDUP_REMOVED lines=9> */
.L_x_24635:
[----:B------:R-:W-:Y:S05]  /*62d0*/  BSYNC B0 ;  /* 0x0000000000007941 */ /* 0x000fea0003800000 */
.L_x_24634:
        /* <DEDUP_REMOVED lines=18> */
.L_x_24646:
[----:B------:R-:W-:Y:S02]  /*6400*/  IMAD.MOV.U32 R36, RZ, RZ, R140 ;  /* 0x000000ffff247224 */ /* 0x000fe400078e008c */
.L_x_24647:
[----:B------:R-:W-:Y:S05]  /*6410*/  BSYNC B1 ;  /* 0x0000000000017941 */ /* 0x000fea0003800000 */
.L_x_24645:
        /* <DEDUP_REMOVED lines=16> */
.L_x_24651:
[----:B------:R-:W-:Y:S05]  /*6520*/  BSYNC B2 ;  /* 0x0000000000027941 */ /* 0x000fea0003800000 */
.L_x_24650:
        /* <DEDUP_REMOVED lines=43> */
.L_x_24649:
[----:B------:R-:W-:Y:S05]  /*67e0*/  BSYNC B1 ;  /* 0x0000000000017941 */ /* 0x000fea0003800000 */
.L_x_24648:
        /* <DEDUP_REMOVED lines=9> */
.L_x_24644:
[----:B------:R-:W-:Y:S05]  /*6880*/  BSYNC B0 ;  /* 0x0000000000007941 */ /* 0x000fea0003800000 */
.L_x_24643:
        /* <DEDUP_REMOVED lines=18> */
.L_x_24655:
[----:B------:R-:W-:Y:S02]  /*69b0*/  IMAD.MOV.U32 R38, RZ, RZ, R140 ;  /* 0x000000ffff267224 */ /* 0x000fe400078e008c */
.L_x_24656:
[----:B------:R-:W-:Y:S05]  /*69c0*/  BSYNC B1 ;  /* 0x0000000000017941 */ /* 0x000fea0003800000 */
.L_x_24654:
        /* <DEDUP_REMOVED lines=16> */
.L_x_24660:
[----:B------:R-:W-:Y:S05]  /*6ad0*/  BSYNC B2 ;  /* 0x0000000000027941 */ /* 0x000fea0003800000 */
.L_x_24659:
        /* <DEDUP_REMOVED lines=43> */
.L_x_24658:
[----:B------:R-:W-:Y:S05]  /*6d90*/  BSYNC B1 ;  /* 0x0000000000017941 */ /* 0x000fea0003800000 */
.L_x_24657:
        /* <DEDUP_REMOVED lines=9> */
.L_x_24653:
[----:B------:R-:W-:Y:S05]  /*6e30*/  BSYNC B0 ;  /* 0x0000000000007941 */ /* 0x000fea0003800000 */
.L_x_24652:
        /* <DEDUP_REMOVED lines=17> */
.L_x_24662:
[----:B------:R-:W-:Y:S05]  /*6f50*/  BSYNC B0 ;  /* 0x0000000000007941 */ /* 0x000fea0003800000 */
.L_x_24661:
        /* <DEDUP_REMOVED lines=21> */
.L_x_24666:
[----:B------:R-:W-:Y:S02]  /*70b0*/  MOV R38, R140 ;  /* 0x0000008c00267202 */ /* 0x000fe40000000f00 */
.L_x_24667:
[----:B------:R-:W-:Y:S05]  /*70c0*/  BSYNC B1 ;  /* 0x0000000000017941 */ /* 0x000fea0003800000 */
.L_x_24665:
        /* <DEDUP_REMOVED lines=16> */
.L_x_24671:
[----:B------:R-:W-:Y:S05]  /*71d0*/  BSYNC B2 ;  /* 0x0000000000027941 */ /* 0x000fea0003800000 */
.L_x_24670:
        /* <DEDUP_REMOVED lines=43> */
.L_x_24669:
[----:B------:R-:W-:Y:S05]  /*7490*/  BSYNC B1 ;  /* 0x0000000000017941 */ /* 0x000fea0003800000 */
.L_x_24668:
        /* <DEDUP_REMOVED lines=9> */
.L_x_24664:
[----:B0-----:R-:W-:Y:S05]  /*7530*/  BSYNC B0 ;  /* 0x0000000000007941 */ /* 0x001fea0003800000 */
.L_x_24663:
        /* <DEDUP_REMOVED lines=18> */
.L_x_24675:
[----:B------:R-:W-:Y:S02]  /*7660*/  IMAD.MOV.U32 R142, RZ, RZ, R140 ;  /* 0x000000ffff8e7224 */ /* 0x000fe400078e008c */
.L_x_24676:
[----:B------:R-:W-:Y:S05]  /*7670*/  BSYNC B1 ;  /* 0x0000000000017941 */ /* 0x000fea0003800000 */
.L_x_24674:
        /* <DEDUP_REMOVED lines=16> */
.L_x_24680:
[----:B------:R-:W-:Y:S05]  /*7780*/  BSYNC B2 ;  /* 0x0000000000027941 */ /* 0x000fea0003800000 */
.L_x_24679:
        /* <DEDUP_REMOVED lines=43> */
.L_x_24678:
[----:B------:R-:W-:Y:S05]  /*7a40*/  BSYNC B1 ;  /* 0x0000000000017941 */ /* 0x000fea0003800000 */
.L_x_24677:
        /* <DEDUP_REMOVED lines=9> */
.L_x_24673:
[----:B------:R-:W-:Y:S05]  /*7ae0*/  BSYNC B0 ;  /* 0x0000000000007941 */ /* 0x000fea0003800000 */
.L_x_24672:
        /* <DEDUP_REMOVED lines=18> */
.L_x_24684:
[----:B------:R-:W-:Y:S02]  /*7c10*/  IMAD.MOV.U32 R142, RZ, RZ, R140 ;  /* 0x000000ffff8e7224 */ /* 0x000fe400078e008c */
.L_x_24685:
[----:B------:R-:W-:Y:S05]  /*7c20*/  BSYNC B1 ;  /* 0x0000000000017941 */ /* 0x000fea0003800000 */
.L_x_24683:
        /* <DEDUP_REMOVED lines=16> */
.L_x_24689:
[----:B------:R-:W-:Y:S05]  /*7d30*/  BSYNC B2 ;  /* 0x0000000000027941 */ /* 0x000fea0003800000 */
.L_x_24688:
        /* <DEDUP_REMOVED lines=43> */
.L_x_24687:
[----:B------:R-:W-:Y:S05]  /*7ff0*/  BSYNC B1 ;  /* 0x0000000000017941 */ /* 0x000fea0003800000 */
.L_x_24686:
        /* <DEDUP_REMOVED lines=9> */
.L_x_24682:
[----:B------:R-:W-:Y:S05]  /*8090*/  BSYNC B0 ;  /* 0x0000000000007941 */ /* 0x000fea0003800000 */
.L_x_24681:
        /* <DEDUP_REMOVED lines=18> */
.L_x_24693:
[----:B------:R-:W-:Y:S02]  /*81c0*/  IMAD.MOV.U32 R142, RZ, RZ, R140 ;  /* 0x000000ffff8e7224 */ /* 0x000fe400078e008c */
.L_x_24694:
[----:B------:R-:W-:Y:S05]  /*81d0*/  BSYNC B1 ;  /* 0x0000000000017941 */ /* 0x000fea0003800000 */
.L_x_24692:
        /* <DEDUP_REMOVED lines=16> */
.L_x_24698:
[----:B------:R-:W-:Y:S05]  /*82e0*/  BSYNC B2 ;  /* 0x0000000000027941 */ /* 0x000fea0003800000 */
.L_x_24697:
        /* <DEDUP_REMOVED lines=43> */
.L_x_24696:
[----:B------:R-:W-:Y:S05]  /*85a0*/  BSYNC B1 ;  /* 0x0000000000017941 */ /* 0x000fea0003800000 */
.L_x_24695:
        /* <DEDUP_REMOVED lines=9> */
.L_x_24691:
[----:B------:R-:W-:Y:S05]  /*8640*/  BSYNC B0 ;  /* 0x0000000000007941 */ /* 0x000fea0003800000 */
.L_x_24690:
        /* <DEDUP_REMOVED lines=14> */
[----:B------:R-:W-:-:S03]  /*8730*/  IMAD.WIDE.U32 R32, R32, R141, c[0x0][0x190] ;  /* 0x0000640020207625 */ /* 0x000fc600078e008d */
[----:B------:R-:W-:-:S05]  /*8740*/  IADD3 R39, R142, R39, RZ ;  /* 0x000000278e277210 */ /* 0x000fca0007ffe0ff */
[----:B------:R0:W-:Y:S02]  /*8750*/  STG.E [R32.64], R39 ;  /* 0x0000002720007986 */ /* 0x0001e4000c101904 */
.L_x_24700:
[----:B------:R-:W-:Y:S05]  /*8760*/  BSYNC B0 ;  /* 0x0000000000007941 */ /* 0x000fea0003800000 */
.L_x_24699:
[----:B0-----:R-:W-:Y:S01]  /*8770*/  @P2 IMAD.WIDE.U32 R38, R36, R138, c[0x0][0x170] ;  /* 0x00005c0024262625 */ /* 0x001fe200078e008a */
[----:B------:R-:W2:Y:S04]  /*8780*/  @P0 LDG.E.128 R4, [R34.64] ;  /* 0x0000000422040981 */ /* 0x000ea8000c1e1d00 */
[----:B-----5:R0:W5:Y:S01]  /*8790*/  @P2 LDG.E.128 R8, [R38.64] ;  /* 0x0000000426082981 */ /* 0x020162000c1e1d00 */
[----:B------:R-:W-:Y:S01]  /*87a0*/  @!P3 ISETP.NE.U32.AND P1, PT, RZ, c[0x0][0x180], PT ;  /* 0x00006000ff00ba0c */ /* 0x000fe20003f25070 */
[----:B------:R-:W-:Y:S01]  /*87b0*/  BSSY B0, `(.L_x_24701) ;  /* 0x0000059000007945 */ /* 0x000fe20003800000 */
[----:B------:R-:W-:Y:S02]  /*87c0*/  @!P3 IMAD.MOV.U32 R41, RZ, RZ, R40 ;  /* 0x000000ffff29b224 */ /* 0x000fe400078e0028 */
        /* <DEDUP_REMOVED lines=15> */
.L_x_24704:
[----:B------:R-:W-:Y:S02]  /*88c0*/  IMAD.MOV.U32 R146, RZ, RZ, R140 ;  /* 0x000000ffff927224 */ /* 0x000fe400078e008c */
.L_x_24705:
[----:B------:R-:W-:Y:S05]  /*88d0*/  BSYNC B1 ;  /* 0x0000000000017941 */ /* 0x000fea0003800000 */
.L_x_24703:
        /* <DEDUP_REMOVED lines=16> */
.L_x_24709:
[----:B------:R-:W-:Y:S05]  /*89e0*/  BSYNC B2 ;  /* 0x0000000000027941 */ /* 0x000fea0003800000 */
.L_x_24708:
        /* <DEDUP_REMOVED lines=43> */
.L_x_24707:
[----:B------:R-:W-:Y:S05]  /*8ca0*/  BSYNC B1 ;  /* 0x0000000000017941 */ /* 0x000fea0003800000 */
.L_x_24706:
        /* <DEDUP_REMOVED lines=9> */
.L_x_24702:
[----:B0-----:R-:W-:Y:S05]  /*8d40*/  BSYNC B0 ;  /* 0x0000000000007941 */ /* 0x001fea0003800000 */
.L_x_24701:
        /* <DEDUP_REMOVED lines=18> */
.L_x_24713:
[----:B------:R-:W-:Y:S02]  /*8e70*/  IMAD.MOV.U32 R146, RZ, RZ, R140 ;  /* 0x000000ffff927224 */ /* 0x000fe400078e008c */
.L_x_24714:
[----:B------:R-:W-:Y:S05]  /*8e80*/  BSYNC B1 ;  /* 0x0000000000017941 */ /* 0x000fea0003800000 */
.L_x_24712:
        /* <DEDUP_REMOVED lines=16> */
.L_x_24718:
[----:B------:R-:W-:Y:S05]  /*8f90*/  BSYNC B2 ;  /* 0x0000000000027941 */ /* 0x000fea0003800000 */
.L_x_24717:
        /* <DEDUP_REMOVED lines=43> */
.L_x_24716:
[----:B------:R-:W-:Y:S05]  /*9250*/  BSYNC B1 ;  /* 0x0000000000017941 */ /* 0x000fea0003800000 */
.L_x_24715:
        /* <DEDUP_REMOVED lines=9> */
.L_x_24711:
[----:B------:R-:W-:Y:S05]  /*92f0*/  BSYNC B0 ;  /* 0x0000000000007941 */ /* 0x000fea0003800000 */
.L_x_24710:
        /* <DEDUP_REMOVED lines=18> */
.L_x_24722:
[----:B------:R-:W-:Y:S02]  /*9420*/  MOV R146, R140 ;  /* 0x0000008c00927202 */ /* 0x000fe40000000f00 */
.L_x_24723:
[----:B------:R-:W-:Y:S05]  /*9430*/  BSYNC B1 ;  /* 0x0000000000017941 */ /* 0x000fea0003800000 */
.L_x_24721:
        /* <DEDUP_REMOVED lines=16> */
.L_x_24727:
[----:B------:R-:W-:Y:S05]  /*9540*/  BSYNC B2 ;  /* 0x0000000000027941 */ /* 0x000fea0003800000 */
.L_x_24726:
        /* <DEDUP_REMOVED lines=43> */
.L_x_24725:
[----:B------:R-:W-:Y:S05]  /*9800*/  BSYNC B1 ;  /* 0x0000000000017941 */ /* 0x000fea0003800000 */
.L_x_24724:
        /* <DEDUP_REMOVED lines=9> */
.L_x_24720:
[----:B------:R-:W-:Y:S05]  /*98a0*/  BSYNC B0 ;  /* 0x0000000000007941 */ /* 0x000fea0003800000 */
.L_x_24719:
        /* <DEDUP_REMOVED lines=18> */
.L_x_24731:
[----:B------:R-:W-:Y:S02]  /*99d0*/  IMAD.MOV.U32 R147, RZ, RZ, R140 ;  /* 0x000000ffff937224 */ /* 0x000fe400078e008c */
.L_x_24732:
[----:B------:R-:W-:Y:S05]  /*99e0*/  BSYNC B1 ;  /* 0x0000000000017941 */ /* 0x000fea0003800000 */
.L_x_24730:
        /* <DEDUP_REMOVED lines=16> */
.L_x_24736:
[----:B------:R-:W-:Y:S05]  /*9af0*/  BSYNC B2 ;  /* 0x0000000000027941 */ /* 0x000fea0003800000 */
.L_x_24735:
        /* <DEDUP_REMOVED lines=43> */
.L_x_24734:
[----:B------:R-:W-:Y:S05]  /*9db0*/  BSYNC B1 ;  /* 0x0000000000017941 */ /* 0x000fea0003800000 */
.L_x_24733:
        /* <DEDUP_REMOVED lines=9> */
.L_x_24729:
[----:B------:R-:W-:Y:S05]  /*9e50*/  BSYNC B0 ;  /* 0x0000000000007941 */ /* 0x000fea0003800000 */
.L_x_24728:
        /* <DEDUP_REMOVED lines=17> */
.L_x_24738:
[----:B------:R-:W-:Y:S05]  /*9f70*/  BSYNC B0 ;  /* 0x0000000000007941 */ /* 0x000fea0003800000 */
.L_x_24737:
        /* <DEDUP_REMOVED lines=21> */
.L_x_24742:
[----:B------:R-:W-:Y:S02]  /*a0d0*/  IMAD.MOV.U32 R148, RZ, RZ, R140 ;  /* 0x000000ffff947224 */ /* 0x000fe400078e008c */
.L_x_24743:
[----:B------:R-:W-:Y:S05]  /*a0e0*/  BSYNC B1 ;  /* 0x0000000000017941 */ /* 0x000fea0003800000 */
.L_x_24741:
        /* <DEDUP_REMOVED lines=16> */
.L_x_24747:
[----:B------:R-:W-:Y:S05]  /*a1f0*/  BSYNC B2 ;  /* 0x0000000000027941 */ /* 0x000fea0003800000 */
.L_x_24746:
        /* <DEDUP_REMOVED lines=43> */
.L_x_24745:
[----:B------:R-:W-:Y:S05]  /*a4b0*/  BSYNC B1 ;  /* 0x0000000000017941 */ /* 0x000fea0003800000 */
.L_x_24744:
        /* <DEDUP_REMOVED lines=9> */
.L_x_24740:
[----:B0-----:R-:W-:Y:S05]  /*a550*/  BSYNC B0 ;  /* 0x0000000000007941 */ /* 0x001fea0003800000 */
.L_x_24739:
        /* <DEDUP_REMOVED lines=18> */
.L_x_24751:
[----:B------:R-:W-:Y:S02]  /*a680*/  IMAD.MOV.U32 R150, RZ, RZ, R140 ;  /* 0x000000ffff967224 */ /* 0x000fe400078e008c */
.L_x_24752:
[----:B------:R-:W-:Y:S05]  /*a690*/  BSYNC B1 ;  /* 0x0000000000017941 */ /* 0x000fea0003800000 */
.L_x_24750:
        /* <DEDUP_REMOVED lines=16> */
.L_x_24756:
[----:B------:R-:W-:Y:S05]  /*a7a0*/  BSYNC B2 ;  /* 0x0000000000027941 */ /* 0x000fea0003800000 */
.L_x_24755:
        /* <DEDUP_REMOVED lines=43> */
.L_x_24754:
[----:B------:R-:W-:Y:S05]  /*aa60*/  BSYNC B1 ;  /* 0x0000000000017941 */ /* 0x000fea0003800000 */
.L_x_24753:
        /* <DEDUP_REMOVED lines=9> */
.L_x_24749:
[----:B------:R-:W-:Y:S05]  /*ab00*/  BSYNC B0 ;  /* 0x0000000000007941 */ /* 0x000fea0003800000 */
.L_x_24748:
        /* <DEDUP_REMOVED lines=18> */
.L_x_24760:
[----:B------:R-:W-:Y:S02]  /*ac30*/  MOV R150, R140 ;  /* 0x0000008c00967202 */ /* 0x000fe40000000f00 */
.L_x_24761:
[----:B------:R-:W-:Y:S05]  /*ac40*/  BSYNC B1 ;  /* 0x0000000000017941 */ /* 0x000fea0003800000 */
.L_x_24759:
        /* <DEDUP_REMOVED lines=16> */
.L_x_24765:
[----:B------:R-:W-:Y:S05]  /*ad50*/  BSYNC B2 ;  /* 0x0000000000027941 */ /* 0x000fea0003800000 */
.L_x_24764:
        /* <DEDUP_REMOVED lines=43> */
.L_x_24763:
[----:B------:R-:W-:Y:S05]  /*b010*/  BSYNC B1 ;  /* 0x0000000000017941 */ /* 0x000fea0003800000 */
.L_x_24762:
        /* <DEDUP_REMOVED lines=9> */
.L_x_24758:
[----:B------:R-:W-:Y:S05]  /*b0b0*/  BSYNC B0 ;  /* 0x0000000000007941 */ /* 0x000fea0003800000 */
.L_x_24757:
        /* <DEDUP_REMOVED lines=18> */
.L_x_24769:
[----:B------:R-:W-:Y:S02]  /*b1e0*/  IMAD.MOV.U32 R148, RZ, RZ, R140 ;  /* 0x000000ffff947224 */ /* 0x000fe400078e008c */
.L_x_24770:
[----:B------:R-:W-:Y:S05]  /*b1f0*/  BSYNC B1 ;  /* 0x0000000000017941 */ /* 0x000fea0003800000 */
.L_x_24768:
        /* <DEDUP_REMOVED lines=16> */
.L_x_24774:
[----:B------:R-:W-:Y:S05]  /*b300*/  BSYNC B2 ;  /* 0x0000000000027941 */ /* 0x000fea0003800000 */
.L_x_24773:
        /* <DEDUP_REMOVED lines=43> */
.L_x_24772:
[----:B------:R-:W-:Y:S05]  /*b5c0*/  BSYNC B1 ;  /* 0x0000000000017941 */ /* 0x000fea0003800000 */
.L_x_24771:
        /* <DEDUP_REMOVED lines=9> */
.L_x_24767:
[----:B------:R-:W-:Y:S05]  /*b660*/  BSYNC B0 ;  /* 0x0000000000007941 */ /* 0x000fea0003800000 */
.L_x_24766:
        /* <DEDUP_REMOVED lines=17> */
.L_x_24776:
[----:B------:R-:W-:Y:S05]  /*b780*/  BSYNC B0 ;  /* 0x0000000000007941 */ /* 0x000fea0003800000 */
.L_x_24775:
        /* <DEDUP_REMOVED lines=21> */
.L_x_24780:
[----:B------:R-:W-:Y:S02]  /*b8e0*/  IMAD.MOV.U32 R152, RZ, RZ, R140 ;  /* 0x000000ffff987224 */ /* 0x000fe400078e008c */
.L_x_24781:
[----:B------:R-:W-:Y:S05]  /*b8f0*/  BSYNC B1 ;  /* 0x0000000000017941 */ /* 0x000fea0003800000 */
.L_x_24779:
        /* <DEDUP_REMOVED lines=16> */
.L_x_24785:
[----:B------:R-:W-:Y:S05]  /*ba00*/  BSYNC B2 ;  /* 0x0000000000027941 */ /* 0x000fea0003800000 */
.L_x_24784:
        /* <DEDUP_REMOVED lines=44> */
.L_x_24783:
[----:B------:R-:W-:Y:S05]  /*bcd0*/  BSYNC B1 ;  /* 0x0000000000017941 */ /* 0x000fea0003800000 */
.L_x_24782:
        /* <DEDUP_REMOVED lines=9> */
.L_x_24778:
[----:B0-----:R-:W-:Y:S05]  /*bd70*/  BSYNC B0 ;  /* 0x0000000000007941 */ /* 0x001fea0003800000 */
.L_x_24777:
        /* <DEDUP_REMOVED lines=18> */
.L_x_24789:
[----:B------:R-:W-:Y:S02]  /*bea0*/  IMAD.MOV.U32 R146, RZ, RZ, R140 ;  /* 0x000000ffff927224 */ /* 0x000fe400078e008c */
.L_x_24790:
[----:B------:R-:W-:Y:S05]  /*beb0*/  BSYNC B1 ;  /* 0x0000000000017941 */ /* 0x000fea0003800000 */
.L_x_24788:
        /* <DEDUP_REMOVED lines=16> */
.L_x_24794:
[----:B------:R-:W-:Y:S05]  /*bfc0*/  BSYNC B2 ;  /* 0x0000000000027941 */ /* 0x000fea0003800000 */
.L_x_24793:
        /* <DEDUP_REMOVED lines=43> */
.L_x_24792:
[----:B------:R-:W-:Y:S05]  /*c280*/  BSYNC B1 ;  /* 0x0000000000017941 */ /* 0x000fea0003800000 */
.L_x_24791:
[----:B------:R-:W0:Y:S01]  /*c290*/  I2F.U32 R41, R146 ;  /* 0x0000009200297306 */ /* 0x000e220000201000 */
[----:B------:R-:W-:Y:S02]  /*c2a0*/  IMAD.MOV.U32 R42, RZ, RZ, 0x2f800000 ;  /* 0x2f800000ff2a7424 */ /* 0x000fe400078e00ff */
[----:B-----5:R-:W-:Y:S02]  /*c2b0*/  FMUL.FTZ R132, R9, c[0x0][0x1ec] ;  /* 0x00007b0009847a20 */ /* 0x020fe40000410000 */
[----:B0-----:R-:W-:-:S02]  /*c2c0*/  FFMA.FTZ R41, R41, R42, 1.1641532182693481445e-10 ;  /* 0x2f00000029297423 */ /* 0x001fc4000001002a */
[----:B------:R-:W-:-:S03]  /*c2d0*/  FMUL.FTZ R42, R132, c[0x0][0x1e8] ;  /* 0x00007a00842a7a20 */ /* 0x000fc60000410000 */
[----:B------:R-:W-:-:S04]  /*c2e0*/  FSETP.GTU.FTZ.AND P1, PT, R41, c[0x0][0x1e4], PT ;  /* 0x0000790029007a0b */ /* 0x000fc80003f3c000 */
[----:B------:R-:W-:Y:S02]  /*c2f0*/  FSEL R41, R42, RZ, !P1 ;  /* 0x000000ff2a297208 */ /* 0x000fe40004800000 */
[----:B------:R-:W-:-:S03]  /*c300*/  SEL R132, RZ, 0x1, P1 ;  /* 0x00000001ff847807 */ /* 0x000fc60000800000 */
[----:B------:R-:W-:Y:S02]  /*c310*/  @P0 FADD.FTZ R41, R5, R41 ;  /* 0x0000002905290221 */ /* 0x000fe40000010000 */
.L_x_24787:
[----:B------:R-:W-:Y:S05]  /*c320*/  BSYNC B0 ;  /* 0x0000000000007941 */ /* 0x000fea0003800000 */
.L_x_24786:
        /* <DEDUP_REMOVED lines=18> */
.L_x_24798:
[----:B------:R-:W-:Y:S02]  /*c450*/  IMAD.MOV.U32 R142, RZ, RZ, R140 ;  /* 0x000000ffff8e7224 */ /* 0x000fe400078e008c */
.L_x_24799:
[----:B------:R-:W-:Y:S05]  /*c460*/  BSYNC B1 ;  /* 0x0000000000017941 */ /* 0x000fea0003800000 */
.L_x_24797:
        /* <DEDUP_REMOVED lines=16> */
.L_x_24803:
[----:B------:R-:W-:Y:S05]  /*c570*/  BSYNC B2 ;  /* 0x0000000000027941 */ /* 0x000fea0003800000 */
.L_x_24802:
        /* <DEDUP_REMOVED lines=43> */
.L_x_24801:
[----:B------:R-:W-:Y:S05]  /*c830*/  BSYNC B1 ;  /* 0x0000000000017941 */ /* 0x000fea0003800000 */
.L_x_24800:
[----:B------:R-:W0:Y:S01]  /*c840*/  I2F.U32 R42, R142 ;  /* 0x0000008e002a7306 */ /* 0x000e220000201000 */
[----:B------:R-:W-:Y:S02]  /*c850*/  IMAD.MOV.U32 R43, RZ, RZ, 0x2f800000 ;  /* 0x2f800000ff2b7424 */ /* 0x000fe400078e00ff */
[----:B-----5:R-:W-:Y:S02]  /*c860*/  FMUL.FTZ R134, R10, c[0x0][0x1ec] ;  /* 0x00007b000a867a20 */ /* 0x020fe40000410000 */
[----:B0-----:R-:W-:Y:S02]  /*c870*/  FFMA.FTZ R42, R42, R43, 1.1641532182693481445e-10 ;  /* 0x2f0000002a2a7423 */ /* 0x001fe4000001002b */
[----:B------:R-:W-:-:S03]  /*c880*/  FMUL.FTZ R43, R134, c[0x0][0x1e8] ;  /* 0x00007a00862b7a20 */ /* 0x000fc60000410000 */
[----:B------:R-:W-:-:S04]  /*c890*/  FSETP.GTU.FTZ.AND P1, PT, R42, c[0x0][0x1e4], PT ;  /* 0x000079002a007a0b */ /* 0x000fc80003f3c000 */
[----:B------:R-:W-:Y:S02]  /*c8a0*/  FSEL R42, R43, RZ, !P1 ;  /* 0x000000ff2b2a7208 */ /* 0x000fe40004800000 */
[----:B------:R-:W-:-:S03]  /*c8b0*/  SEL R134, RZ, 0x1, P1 ;  /* 0x00000001ff867807 */ /* 0x000fc60000800000 */
[----:B------:R-:W-:Y:S02]  /*c8c0*/  @P0 FADD.FTZ R42, R6, R42 ;  /* 0x0000002a062a0221 */ /* 0x000fe40000010000 */
.L_x_24796:
[----:B------:R-:W-:Y:S05]  /*c8d0*/  BSYNC B0 ;  /* 0x0000000000007941 */ /* 0x000fea0003800000 */
.L_x_24795:
        /* <DEDUP_REMOVED lines=18> */
.L_x_24807:
[----:B------:R-:W-:Y:S02]  /*ca00*/  MOV R154, R140 ;  /* 0x0000008c009a7202 */ /* 0x000fe40000000f00 */
.L_x_24808:
[----:B------:R-:W-:Y:S05]  /*ca10*/  BSYNC B1 ;  /* 0x0000000000017941 */ /* 0x000fea0003800000 */
.L_x_24806:
        /* <DEDUP_REMOVED lines=16> */
.L_x_24812:
[----:B------:R-:W-:Y:S05]  /*cb20*/  BSYNC B2 ;  /* 0x0000000000027941 */ /* 0x000fea0003800000 */
.L_x_24811:
        /* <DEDUP_REMOVED lines=43> */
.L_x_24810:
[----:B------:R-:W-:Y:S05]  /*cde0*/  BSYNC B1 ;  /* 0x0000000000017941 */ /* 0x000fea0003800000 */
.L_x_24809:
        /* <DEDUP_REMOVED lines=9> */
.L_x_24805:
[----:B------:R-:W-:Y:S05]  /*ce80*/  BSYNC B0 ;  /* 0x0000000000007941 */ /* 0x000fea0003800000 */
.L_x_24804:
[----:B------:R-:W-:Y:S01]  /*ce90*/  FADD.FTZ R146, RZ, R12 ;  /* 0x0000000cff927221 */ /* 0x000fe20000010000 */
[----:B------:R-:W-:Y:S01]  /*cea0*/  BSSY B0, `(.L_x_24813) ;  /* 0x0000030000007945 */ /* 0x000fe20003800000 */
[----:B------:R-:W-:Y:S02]  /*ceb0*/  LOP3.LUT P0, RZ, R0, 0x1f, RZ, 0xc0, !PT ;  /* 0x0000001f00ff7812 */ /* 0x000fe4000780c0ff */
        /* <DEDUP_REMOVED lines=26> */
[----:B------:R-:W-:Y:S01]  /*d060*/  IMAD.WIDE.U32 R146, R147, R138, c[0x0][0x188] ;  /* 0x0000620093927625 */ /* 0x000fe200078e008a */
[----:B------:R-:W-:-:S03]  /*d070*/  SHF.R.U32.HI R138, RZ, 0x5, R0 ;  /* 0x00000005ff8a7819 */ /* 0x000fc60000011600 */
[----:B------:R-:W-:Y:S01]  /*d080*/  FADD.FTZ R148, R149, R38 ;  /* 0x0000002695947221 */ /* 0x000fe20000010000 */
[----:B------:R0:W-:Y:S01]  /*d090*/  STG.E.128 [R146.64], R40 ;  /* 0x0000002892007986 */ /* 0x0001e2000c101d04 */
[----:B------:R-:W-:Y:S02]  /*d0a0*/  LOP3.LUT R138, R138, 0x7fffff8, RZ, 0xc0, !PT ;  /* 0x07fffff88a8a7812 */ /* 0x000fe400078ec0ff */
        /* <DEDUP_REMOVED lines=8> */
[----:B------:R-:W-:Y:S02]  /*d130*/  LOP3.LUT R147, R147, 0xff0000, RZ, 0xc0, !PT ;  /* 0x00ff000093937812 */ /* 0x000fe400078ec0ff */
[----:B------:R-:W-:-:S03]  /*d140*/  LOP3.LUT R150, R130, 0xff, RZ, 0xc0, !PT ;  /* 0x000000ff82967812 */ /* 0x000fc600078ec0ff */
[----:B------:R-:W-:-:S05]  /*d150*/  IMAD R146, R146, 0x1000000, R147 ;  /* 0x0100000092927824 */ /* 0x000fca00078e0293 */
[----:B------:R-:W-:Y:S01]  /*d160*/  LEA R149, R149, R146, 0x8 ;  /* 0x0000009295957211 */ /* 0x000fe200078e40ff */
[----:B------:R-:W-:-:S04]  /*d170*/  IMAD.WIDE.U32 R146, R143, R141, c[0x0][0x190] ;  /* 0x000064008f927625 */ /* 0x000fc800078e008d */
[----:B------:R-:W-:-:S05]  /*d180*/  IMAD.IADD R149, R149, 0x1, R150 ;  /* 0x0000000195957824 */ /* 0x000fca00078e0296 */
[----:B------:R0:W-:Y:S02]  /*d190*/  STG.E [R146.64], R149 ;  /* 0x0000009592007986 */ /* 0x0001e4000c101904 */
.L_x_24814:
[----:B------:R-:W-:Y:S05]  /*d1a0*/  BSYNC B0 ;  /* 0x0000000000007941 */ /* 0x000fea0003800000 */
.L_x_24813:
[----:B------:R-:W-:Y:S01]  /*d1b0*/  @!P1 IADD3 R138, R138, 0x8, RZ ;  /* 0x000000088a8a9810 */ /* 0x000fe20007ffe0ff */
[----:B0-----:R-:W-:Y:S01]  /*d1c0*/  FADD.FTZ R147, R148, R43 ;  /* 0x0000002b94937221 */ /* 0x001fe20000010000 */
[----:B------:R-:W-:Y:S05]  /*d1d0*/  BRA.DIV ~URZ, `(.L_x_24815) ;  /* 0x000012e27f007947 */ /* 0x000fea000b800000 */
[----:B------:R0:W1:Y:S02]  /*d1e0*/  SHFL.BFLY PT, R141, R147, 0x1, 0x1f ;  /* 0x0c201f00938d7f89 */ /* 0x00006400000e0000 */
.L_x_24821:
[----:B-1----:R-:W-:Y:S01]  /*d1f0*/  FADD.FTZ R154, R147, R141 ;  /* 0x0000008d939a7221 */ /* 0x002fe20000010000 */
[----:B------:R-:W-:Y:S05]  /*d200*/  BRA.DIV ~URZ, `(.L_x_24816) ;  /* 0x000013127f007947 */ /* 0x000fea000b800000 */
[----:B------:R-:W1:Y:S02]  /*d210*/  SHFL.BFLY PT, R141, R154, 0x2, 0x1f ;  /* 0x0c401f009a8d7f89 */ /* 0x000e6400000e0000 */
[----:B-1----:R-:W-:-:S05]  /*d220*/  FADD.FTZ R141, R154, R141 ;  /* 0x0000008d9a8d7221 */ /* 0x002fca0000010000 */
[----:B------:R-:W1:Y:S02]  /*d230*/  SHFL.BFLY PT, R146, R141, 0x4, 0x1f ;  /* 0x0c801f008d927f89 */ /* 0x000e6400000e0000 */
[----:B-1----:R-:W-:-:S05]  /*d240*/  FADD.FTZ R143, R141, R146 ;  /* 0x000000928d8f7221 */ /* 0x002fca0000010000 */
[----:B------:R-:W1:Y:S02]  /*d250*/  SHFL.BFLY PT, R146, R143, 0x8, 0x1f ;  /* 0x0d001f008f927f89 */ /* 0x000e6400000e0000 */
[----:B01----:R-:W-:-:S05]  /*d260*/  FADD.FTZ R147, R143, R146 ;  /* 0x000000928f937221 */ /* 0x003fca0000010000 */
        /* <DEDUP_REMOVED lines=76> */
.L_x_24822:
[----:B------:R-:W-:Y:S01]  /*d730*/  SHF.R.U32.HI R141, RZ, 0x5, R0 ;  /* 0x00000005ff8d7819 */ /* 0x000fe20000011600 */
[----:B01----:R-:W-:Y:S01]  /*d740*/  FADD.FTZ R147, R152, R147 ;  /* 0x0000009398937221 */ /* 0x003fe20000010000 */
[----:B------:R-:W-:Y:S01]  /*d750*/  LOP3.LUT R149, R0, 0x1f, RZ, 0xc0, !PT ;  /* 0x0000001f00957812 */ /* 0x000fe200078ec0ff */
[----:B------:R-:W-:Y:S01]  /*d760*/  WARPSYNC 0xffffffff ;  /* 0xffffffff00007948 */ /* 0x000fe20003800000 */
[----:B------:R-:W-:-:S05]  /*d770*/  LOP3.LUT R141, R141, 0x7, RZ, 0xc0, !PT ;  /* 0x000000078d8d7812 */ /* 0x000fca00078ec0ff */
        /* <DEDUP_REMOVED lines=8> */
[----:B------:R-:W-:Y:S01]  /*d800*/  @!P0 IMAD.MOV.U32 R138, RZ, RZ, 0x400 ;  /* 0x00000400ff8a8424 */ /* 0x000fe200078e00ff */
[----:B------:R-:W-:Y:S03]  /*d810*/  BSSY B0, `(.L_x_24817) ;  /* 0x00000c3000007945 */ /* 0x000fe60003800000 */
[----:B------:R-:W-:Y:S01]  /*d820*/  I2F R154, R138 ;  /* 0x0000008a009a7306 */ /* 0x000fe20000201400 */
[----:B------:R-:W0:Y:S04]  /*d830*/  SHFL.DOWN PT, R143, R138, 0x4, 0x1f ;  /* 0x08801f008a8f7f89 */ /* 0x000e2800000e0000 */
[----:B------:R-:W-:Y:S01]  /*d840*/  @!P0 LDS.64 R146, [R149.X8] ;  /* 0x0000000095928984 */ /* 0x000fe20000008a00 */
[----:B------:R-:W-:-:S02]  /*d850*/  LOP3.LUT P0, RZ, R141, 0x1f, R0, 0xf8, !PT ;  /* 0x0000001f8dff7812 */ /* 0x000fc4000780f800 */
[----:B0-----:R-:W-:Y:S01]  /*d860*/  IADD3 R150, R143, R138, RZ ;  /* 0x0000008a8f967210 */ /* 0x001fe20007ffe0ff */
[----:B------:R-:W-:Y:S04]  /*d870*/  I2F R156, R143 ;  /* 0x0000008f009c7306 */ /* 0x000fe80000201400 */
[----:B------:R-:W0:Y:S04]  /*d880*/  SHFL.DOWN PT, R155, R150, 0x2, 0x1f ;  /* 0x08401f00969b7f89 */ /* 0x000e2800000e0000 */
[----:B------:R-:W1:Y:S08]  /*d890*/  I2F R152, R150 ;  /* 0x0000009600987306 */ /* 0x000e700000201400 */
[----:B-1----:R-:W1:Y:S01]  /*d8a0*/  MUFU.RCP R153, R152 ;  /* 0x0000009800997308 */ /* 0x002e620000001000 */
[----:B0-----:R-:W-:Y:S01]  /*d8b0*/  IMAD.IADD R150, R150, 0x1, R155 ;  /* 0x0000000196967824 */ /* 0x001fe200078e029b */
[----:B------:R-:W0:Y:S06]  /*d8c0*/  SHFL.DOWN PT, R151, R146, 0x4, 0x1f ;  /* 0x08801f0092977f89 */ /* 0x000e2c00000e0000 */
[----:B------:R-:W-:Y:S01]  /*d8d0*/  I2F R155, R155 ;  /* 0x0000009b009b7306 */ /* 0x000fe20000201400 */
[----:B------:R-:W2:Y:S01]  /*d8e0*/  SHFL.DOWN PT, R148, R147, 0x4, 0x1f ;  /* 0x08801f0093947f89 */ /* 0x000ea200000e0000 */
[----:B0-----:R-:W-:-:S02]  /*d8f0*/  FMUL.FTZ R149, R151, R156 ;  /* 0x0000009c97957220 */ /* 0x001fc40000410000 */
[----:B------:R-:W-:Y:S02]  /*d900*/  FADD.FTZ R151, -R151, R146 ;  /* 0x0000009297977221 */ /* 0x000fe40000010100 */
[----:B------:R-:W-:Y:S02]  /*d910*/  FFMA.FTZ R158, R154, R146, R149 ;  /* 0x000000929a9e7223 */ /* 0x000fe40000010095 */
[----:B------:R-:W-:Y:S01]  /*d920*/  FMUL.FTZ R151, R151, R151 ;  /* 0x0000009797977220 */ /* 0x000fe20000410000 */
[----:B------:R-:W0:Y:S01]  /*d930*/  I2F R146, R150 ;  /* 0x0000009600927306 */ /* 0x000e220000201400 */
[----:B-1----:R-:W-:Y:S02]  /*d940*/  FMUL.FTZ R149, R153, R158 ;  /* 0x0000009e99957220 */ /* 0x002fe40000410000 */
[----:B------:R-:W-:Y:S02]  /*d950*/  FMUL.FTZ R151, R151, R154 ;  /* 0x0000009a97977220 */ /* 0x000fe40000410000 */
[----:B--2---:R-:W-:Y:S01]  /*d960*/  FADD.FTZ R148, R148, R147 ;  /* 0x0000009394947221 */ /* 0x004fe20000010000 */
[----:B------:R-:W1:Y:S01]  /*d970*/  SHFL.DOWN PT, R138, R149, 0x2, 0x1f ;  /* 0x08401f00958a7f89 */ /* 0x000e6200000e0000 */
[----:B------:R-:W-:-:S04]  /*d980*/  FMUL.FTZ R151, R151, R156 ;  /* 0x0000009c97977220 */ /* 0x000fc80000410000 */
[----:B------:R-:W-:Y:S02]  /*d990*/  FFMA.FTZ R148, R153, R151, R148 ;  /* 0x0000009799947223 */ /* 0x000fe40000010094 */
[----:B------:R-:W2:Y:S01]  /*d9a0*/  SHFL.DOWN PT, R153, R150, 0x1, 0x1f ;  /* 0x08201f0096997f89 */ /* 0x000ea200000e0000 */
[----:B0-----:R-:W0:Y:S03]  /*d9b0*/  MUFU.RCP R147, R146 ;  /* 0x0000009200937308 */ /* 0x001e260000001000 */
[----:B------:R-:W3:Y:S01]  /*d9c0*/  SHFL.DOWN PT, R143, R148, 0x2, 0x1f ;  /* 0x08401f00948f7f89 */ /* 0x000ee200000e0000 */
[----:B-1----:R-:W-:Y:S02]  /*d9d0*/  FADD.FTZ R151, R149, -R138 ;  /* 0x8000008a95977221 */ /* 0x002fe40000010000 */
[----:B------:R-:W-:Y:S02]  /*d9e0*/  FMUL.FTZ R138, R138, R155 ;  /* 0x0000009b8a8a7220 */ /* 0x000fe40000410000 */
[----:B------:R-:W-:-:S02]  /*d9f0*/  FMUL.FTZ R151, R151, R151 ;  /* 0x0000009797977220 */ /* 0x000fc40000410000 */
[C---:B------:R-:W-:Y:S02]  /*da00*/  FFMA.FTZ R138, R152.reuse, R149, R138 ;  /* 0x00000095988a7223 */ /* 0x040fe4000001008a */
[----:B------:R-:W-:Y:S02]  /*da10*/  FMUL.FTZ R151, R152, R151 ;  /* 0x0000009798977220 */ /* 0x000fe40000410000 */
[----:B0-----:R-:W-:Y:S02]  /*da20*/  FMUL.FTZ R149, R147, R138 ;  /* 0x0000008a93957220 */ /* 0x001fe40000410000 */
[----:B--2---:R-:W-:Y:S02]  /*da30*/  IMAD.IADD R152, R150, 0x1, R153 ;  /* 0x0000000196987824 */ /* 0x004fe400078e0299 */
[----:B---3--:R-:W-:Y:S01]  /*da40*/  FADD.FTZ R138, R148, R143 ;  /* 0x0000008f948a7221 */ /* 0x008fe20000010000 */
[----:B------:R-:W-:Y:S01]  /*da50*/  I2F R153, R153 ;  /* 0x0000009900997306 */ /* 0x000fe20000201400 */
[----:B------:R-:W0:Y:S01]  /*da60*/  SHFL.DOWN PT, R148, R149, 0x1, 0x1f ;  /* 0x08201f0095947f89 */ /* 0x000e2200000e0000 */
[----:B------:R-:W-:-:S04]  /*da70*/  FMUL.FTZ R151, R151, R155 ;  /* 0x0000009b97977220 */ /* 0x000fc80000410000 */
[----:B------:R-:W-:Y:S02]  /*da80*/  FFMA.FTZ R138, R147, R151, R138 ;  /* 0x00000097938a7223 */ /* 0x000fe4000001008a */
[----:B------:R-:W1:Y:S03]  /*da90*/  I2F R152, R152 ;  /* 0x0000009800987306 */ /* 0x000e660000201400 */
[----:B------:R-:W2:Y:S05]  /*daa0*/  SHFL.DOWN PT, R143, R138, 0x1, 0x1f ;  /* 0x08201f008a8f7f89 */ /* 0x000eaa00000e0000 */
[----:B-1----:R-:W1:Y:S01]  /*dab0*/  MUFU.RCP R147, R152 ;  /* 0x0000009800937308 */ /* 0x002e620000001000 */
[----:B0-----:R-:W-:-:S02]  /*dac0*/  FMUL.FTZ R150, R148, R153 ;  /* 0x0000009994967220 */ /* 0x001fc40000410000 */
[----:B------:R-:W-:Y:S02]  /*dad0*/  FADD.FTZ R148, R149, -R148 ;  /* 0x8000009495947221 */ /* 0x000fe40000010000 */
[----:B------:R-:W-:Y:S02]  /*dae0*/  FFMA.FTZ R150, R146, R149, R150 ;  /* 0x0000009592967223 */ /* 0x000fe40000010096 */
[----:B------:R-:W-:-:S04]  /*daf0*/  FMUL.FTZ R151, R148, R148 ;  /* 0x0000009494977220 */ /* 0x000fc80000410000 */
[----:B------:R-:W-:Y:S02]  /*db00*/  FMUL.FTZ R151, R146, R151 ;  /* 0x0000009792977220 */ /* 0x000fe40000410000 */
[----:B--2---:R-:W-:Y:S01]  /*db10*/  FADD.FTZ R146, R138, R143 ;  /* 0x0000008f8a927221 */ /* 0x004fe20000010000 */
[----:B------:R-:W-:Y:S01]  /*db20*/  MOV R143, c[0x0][0x1e0] ;  /* 0x00007800008f7a02 */ /* 0x000fe20000000f00 */
[----:B------:R-:W-:Y:S02]  /*db30*/  FMUL.FTZ R151, R151, R153 ;  /* 0x0000009997977220 */ /* 0x000fe40000410000 */
[C---:B-1----:R-:W-:Y:S02]  /*db40*/  FMUL.FTZ R150, R147.reuse, R150 ;  /* 0x0000009693967220 */ /* 0x042fe40000410000 */
        /* <DEDUP_REMOVED lines=11> */
[----:B------:R-:W-:-:S03]  /*dc00*/  @!P0 LEA.HI.X R139, R44, c[0x0][0x1ac], R139, 0x2, P3 ;  /* 0x00006b002c8b8a11 */ /* 0x000fc600018f148b */
[----:B------:R1:W-:Y:S04]  /*dc10*/  @!P0 STG.E [R146.64], R149 ;  /* 0x0000009592008986 */ /* 0x0003e8000c101904 */
[----:B0-----:R1:W-:Y:S01]  /*dc20*/  @!P0 STG.E [R138.64], R156 ;  /* 0x0000009c8a008986 */ /* 0x0013e2000c101904 */
[----:B------:R-:W-:-:S13]  /*dc30*/  ISETP.GE.AND P0, PT, R135, 0x1, PT ;  /* 0x000000018700780c */ /* 0x000fda0003f06270 */
[----:B------:R-:W-:Y:S05]  /*dc40*/  @!P0 BRA `(.L_x_24818) ;  /* 0x000007f000008947 */ /* 0x000fea0003800000 */
[----:B-1----:R-:W-:Y:S01]  /*dc50*/  IADD3 R135, R135, -0x1, RZ ;  /* 0xffffffff87877810 */ /* 0x002fe20007ffe0ff */
[----:B------:R-:W-:Y:S01]  /*dc60*/  IMAD.MOV.U32 R155, RZ, RZ, 0x10 ;  /* 0x00000010ff9b7424 */ /* 0x000fe200078e00ff */
[----:B------:R-:W-:-:S03]  /*dc70*/  FSEL R138, R149, RZ, !P1 ;  /* 0x000000ff958a7208 */ /* 0x000fc60004800000 */
[----:B------:R-:W-:Y:S02]  /*dc80*/  IMAD R135, R135, c[0x0][0x168], RZ ;  /* 0x00005a0087877a24 */ /* 0x000fe400078e02ff */
[C---:B------:R-:W-:Y:S02]  /*dc90*/  FADD.FTZ R139, -R138.reuse, R12 ;  /* 0x0000000c8a8b7221 */ /* 0x040fe40000010100 */
[C---:B------:R-:W-:Y:S01]  /*dca0*/  FADD.FTZ R146, -R138.reuse, R29 ;  /* 0x0000001d8a927221 */ /* 0x040fe20000010100 */
[----:B------:R-:W-:Y:S01]  /*dcb0*/  SHF.R.S32.HI R12, RZ, 0x1f, R135 ;  /* 0x0000001fff0c7819 */ /* 0x000fe20000011487 */
[----:B------:R-:W-:Y:S01]  /*dcc0*/  FADD.FTZ R34, -R138, R34 ;  /* 0x000000228a227221 */ /* 0x000fe20000010100 */
[----:B------:R-:W-:Y:S01]  /*dcd0*/  LOP3.LUT R29, R0, 0xff, RZ, 0xc0, !PT ;  /* 0x000000ff001d7812 */ /* 0x000fe200078ec0ff */
[----:B------:R-:W-:Y:S01]  /*dce0*/  FADD.FTZ R149, -R138, R38 ;  /* 0x000000268a957221 */ /* 0x000fe20000010100 */
[----:B------:R-:W-:Y:S01]  /*dcf0*/  LEA.HI R12, R12, R135, RZ, 0x2 ;  /* 0x000000870c0c7211 */ /* 0x000fe200078f10ff */
[----:B------:R-:W-:-:S02]  /*dd00*/  FADD.FTZ R13, -R138, R13 ;  /* 0x0000000d8a0d7221 */ /* 0x000fc40000010100 */
[----:B------:R-:W-:Y:S01]  /*dd10*/  FADD.FTZ R14, -R138, R14 ;  /* 0x0000000e8a0e7221 */ /* 0x000fe20000010100 */
[----:B------:R-:W-:Y:S01]  /*dd20*/  LEA.HI.SX32 R38, R12, R29, 0x1e ;  /* 0x0000001d0c267211 */ /* 0x000fe200078ff2ff */
        /* <DEDUP_REMOVED lines=12> */
[C---:B------:R-:W-:Y:S02]  /*ddf0*/  FMUL.FTZ R20, R156.reuse, R139 ;  /* 0x0000008b9c147220 */ /* 0x040fe40000410000 */
[----:B------:R-:W-:Y:S01]  /*de00*/  FMUL.FTZ R135, R156, R34 ;  /* 0x000000229c877220 */ /* 0x000fe20000410000 */
[----:B------:R-:W-:Y:S01]  /*de10*/  IADD3 R34, R38, 0x100, RZ ;  /* 0x0000010026227810 */ /* 0x000fe20007ffe0ff */
        /* <DEDUP_REMOVED lines=8> */
[----:B------:R-:W-:Y:S01]  /*dea0*/  FMUL.FTZ R139, R156, R36 ;  /* 0x000000249c8b7220 */ /* 0x000fe20000410000 */
[----:B------:R-:W-:Y:S01]  /*deb0*/  IADD3 R36, R38, 0x200, RZ ;  /* 0x0000020026247810 */ /* 0x000fe20007ffe0ff */
        /* <DEDUP_REMOVED lines=8> */
[C---:B------:R-:W-:Y:S02]  /*df40*/  FADD.FTZ R153, -R138.reuse, R42 ;  /* 0x0000002a8a997221 */ /* 0x040fe40000010100 */
[----:B------:R-:W-:Y:S02]  /*df50*/  FADD.FTZ R154, -R138, R43 ;  /* 0x0000002b8a9a7221 */ /* 0x000fe40000010100 */
[C---:B------:R-:W-:Y:S02]  /*df60*/  FMUL.FTZ R28, R156.reuse, R141 ;  /* 0x0000008d9c1c7220 */ /* 0x040fe40000410000 */
[C---:B------:R-:W-:Y:S02]  /*df70*/  FMUL.FTZ R29, R156.reuse, R21 ;  /* 0x000000159c1d7220 */ /* 0x040fe40000410000 */
[----:B------:R-:W-:-:S02]  /*df80*/  FMUL.FTZ R30, R156, R22 ;  /* 0x000000169c1e7220 */ /* 0x000fc40000410000 */
[----:B------:R-:W-:Y:S02]  /*df90*/  FMUL.FTZ R31, R156, R23 ;  /* 0x000000179c1f7220 */ /* 0x000fe40000410000 */
        /* <DEDUP_REMOVED lines=34> */
[----:B-1----:R-:W-:Y:S01]  /*e1c0*/  IADD3 R34, R38, 0x400, RZ ;  /* 0x0000040026227810 */ /* 0x002fe20007ffe0ff */
[----:B------:R-:W-:Y:S01]  /*e1d0*/  FFMA.FTZ R13, R120, R39, R105 ;  /* 0x00000027780d7223 */ /* 0x000fe20000010069 */
[C---:B------:R-:W-:Y:S01]  /*e1e0*/  IADD3 R39, R38.reuse, 0x600, RZ ;  /* 0x0000060026277810 */ /* 0x040fe20007ffe0ff */
[----:B------:R-:W-:Y:S01]  /*e1f0*/  FFMA.FTZ R14, R87, R40, R70 ;  /* 0x00000028570e7223 */ /* 0x000fe20000010046 */
[----:B------:R-:W-:Y:S01]  /*e200*/  IADD3 R40, R38, 0x700, RZ ;  /* 0x0000070026287810 */ /* 0x000fe20007ffe0ff */
[----:B------:R-:W-:-:S02]  /*e210*/  FMUL.FTZ R149, R156, R149 ;  /* 0x000000959c957220 */ /* 0x000fc40000410000 */
[C---:B------:R-:W-:Y:S02]  /*e220*/  FMUL.FTZ R150, R156.reuse, R150 ;  /* 0x000000969c967220 */ /* 0x040fe40000410000 */
[C---:B------:R-:W-:Y:S02]  /*e230*/  FMUL.FTZ R151, R156.reuse, R151 ;  /* 0x000000979c977220 */ /* 0x040fe40000410000 */
[----:B------:R-:W-:Y:S01]  /*e240*/  FMUL.FTZ R152, R156, R152 ;  /* 0x000000989c987220 */ /* 0x000fe20000410000 */
[----:B0-----:R-:W-:Y:S01]  /*e250*/  IADD3 R36, R38, 0x500, RZ ;  /* 0x0000050026247810 */ /* 0x001fe20007ffe0ff */
[C---:B------:R-:W-:Y:S02]  /*e260*/  FMUL.FTZ R153, R156.reuse, R153 ;  /* 0x000000999c997220 */ /* 0x040fe40000410000 */
[----:B------:R-:W-:Y:S02]  /*e270*/  FMUL.FTZ R154, R156, R154 ;  /* 0x0000009a9c9a7220 */ /* 0x000fe40000410000 */
[----:B------:R-:W-:-:S02]  /*e280*/  FFMA.FTZ R15, R125, R41, R106 ;  /* 0x000000297d0f7223 */ /* 0x000fc4000001006a */
        /* <DEDUP_REMOVED lines=27> */
.L_x_24818:
[----:B-1----:R-:W-:Y:S05]  /*e440*/  BSYNC B0 ;  /* 0x0000000000007941 */ /* 0x002fea0003800000 */
.L_x_24817:
[----:B------:R-:W-:Y:S02]  /*e450*/  IADD3 R44, R44, c[0x0][0x160], RZ ;  /* 0x000058002c2c7a10 */ /* 0x000fe40007ffe0ff */
[----:B------:R-:W-:Y:S02]  /*e460*/  LOP3.LUT P1, RZ, R115, 0xff, RZ, 0xc0, !PT ;  /* 0x000000ff73ff7812 */ /* 0x000fe4000782c0ff */
[----:B------:R-:W-:Y:S02]  /*e470*/  ISETP.GE.AND P0, PT, R44, c[0x0][0x164], PT ;  /* 0x000059002c007a0c */ /* 0x000fe40003f06270 */
[----:B------:R-:W-:-:S11]  /*e480*/  SEL R115, RZ, 0x1, P1 ;  /* 0x00000001ff737807 */ /* 0x000fd60000800000 */
[----:B0----5:R-:W-:Y:S01]  /*e490*/  @P0 CALL.REL.NOINC `(.L_x_24819) ;  /* 0x0000001000000944 */ /* 0x021fe20003c00000 */
[----:B------:R-:W-:Y:S05]  /*e4a0*/  BRA `(.L_x_24820) ;  /* 0xffff28e000007947 */ /* 0x000fea000383ffff */
.L_x_24819:
[----:B------:R-:W-:Y:S05]  /*e4b0*/  EXIT ;  /* 0x000000000000794d */ /* 0x000fea0003800000 */
.L_x_24815:
[----:B------:R-:W-:Y:S01]  /*e4c0*/  HFMA2.MMA R141, -RZ, RZ, 0, 1.847743988037109375e-06 ;  /* 0x0000001fff8d7435 */ /* 0x000fe200000001ff */
[----:B------:R-:W-:Y:S01]  /*e4d0*/  IMAD.MOV.U32 R150, RZ, RZ, 0x1 ;  /* 0x00000001ff967424 */ /* 0x000fe200078e00ff */
[----:B------:R-:W-:Y:S01]  /*e4e0*/  MOV R148, 0xe510 ;  /* 0x0000e51000947802 */ /* 0x000fe20000000f00 */
[----:B------:R-:W-:-:S03]  /*e4f0*/  IMAD.MOV.U32 R152, RZ, RZ, -0x1 ;  /* 0xffffffffff987424 */ /* 0x000fc600078e00ff */
[----:B-----5:R-:W-:Y:S05]  /*e500*/  CALL.REL.NOINC `($__internal_139_$__cuda_sm70_shflsync_bfly_p) ;  /* 0x000007a000007944 */ /* 0x020fea0003c00000 */
[----:B01----:R-:W-:Y:S05]  /*e510*/  BRA `(.L_x_24821) ;  /* 0xffffecd000007947 */ /* 0x003fea000383ffff */
.L_x_24816:
[----:B0-----:R-:W-:Y:S01]  /*e520*/  IMAD.MOV.U32 R147, RZ, RZ, R154 ;  /* 0x000000ffff937224 */ /* 0x001fe200078e009a */
[----:B------:R-:W-:Y:S01]  /*e530*/  MOV R150, 0x2 ;  /* 0x0000000200967802 */ /* 0x000fe20000000f00 */
[----:B------:R-:W-:Y:S01]  /*e540*/  IMAD.MOV.U32 R141, RZ, RZ, 0x1f ;  /* 0x0000001fff8d7424 */ /* 0x000fe200078e00ff */
[----:B------:R-:W-:Y:S01]  /*e550*/  MOV R148, 0xe580 ;  /* 0x0000e58000947802 */ /* 0x000fe20000000f00 */
[----:B------:R-:W-:Y:S02]  /*e560*/  IMAD.MOV.U32 R152, RZ, RZ, -0x1 ;  /* 0xffffffffff987424 */ /* 0x000fe400078e00ff */
[----:B-----5:R-:W-:Y:S05]  /*e570*/  CALL.REL.NOINC `($__internal_139_$__cuda_sm70_shflsync_bfly_p) ;  /* 0x0000073000007944 */ /* 0x020fea0003c00000 */
[----:B0-----:R-:W-:Y:S01]  /*e580*/  HFMA2.MMA R150, -RZ, RZ, 0, 2.384185791015625e-07 ;  /* 0x00000004ff967435 */ /* 0x001fe200000001ff */
[----:B-1----:R-:W-:Y:S01]  /*e590*/  FADD.FTZ R147, R154, R141 ;  /* 0x0000008d9a937221 */ /* 0x002fe20000010000 */
[----:B------:R-:W-:Y:S01]  /*e5a0*/  MOV R148, 0xe5e0 ;  /* 0x0000e5e000947802 */ /* 0x000fe20000000f00 */
[----:B------:R-:W-:-:S02]  /*e5b0*/  IMAD.MOV.U32 R141, RZ, RZ, 0x1f ;  /* 0x0000001fff8d7424 */ /* 0x000fc400078e00ff */
[----:B------:R-:W-:Y:S02]  /*e5c0*/  IMAD.MOV.U32 R152, RZ, RZ, -0x1 ;  /* 0xffffffffff987424 */ /* 0x000fe400078e00ff */
[----:B------:R-:W-:Y:S05]  /*e5d0*/  CALL.REL.NOINC `($__internal_139_$__cuda_sm70_shflsync_bfly_p) ;  /* 0x000006d000007944 */ /* 0x000fea0003c00000 */
[----:B01----:R-:W-:Y:S01]  /*e5e0*/  FADD.FTZ R147, R147, R141 ;  /* 0x0000008d93937221 */ /* 0x003fe20000010000 */
[----:B------:R-:W-:Y:S01]  /*e5f0*/  MOV R150, 0x8 ;  /* 0x0000000800967802 */ /* 0x000fe20000000f00 */
[----:B------:R-:W-:Y:S01]  /*e600*/  IMAD.MOV.U32 R141, RZ, RZ, 0x1f ;  /* 0x0000001fff8d7424 */ /* 0x000fe200078e00ff */
[----:B------:R-:W-:Y:S01]  /*e610*/  MOV R148, 0xe640 ;  /* 0x0000e64000947802 */ /* 0x000fe20000000f00 */
[----:B------:R-:W-:Y:S02]  /*e620*/  IMAD.MOV.U32 R152, RZ, RZ, -0x1 ;  /* 0xffffffffff987424 */ /* 0x000fe400078e00ff */
[----:B------:R-:W-:Y:S05]  /*e630*/  CALL.REL.NOINC `($__internal_139_$__cuda_sm70_shflsync_bfly_p) ;  /* 0x0000067000007944 */ /* 0x000fea0003c00000 */
[----:B0-----:R-:W-:Y:S01]  /*e640*/  HFMA2.MMA R150, -RZ, RZ, 0, 9.5367431640625e-07 ;  /* 0x00000010ff967435 */ /* 0x001fe200000001ff */
[----:B-1----:R-:W-:Y:S01]  /*e650*/  FADD.FTZ R147, R147, R141 ;  /* 0x0000008d93937221 */ /* 0x002fe20000010000 */
[----:B------:R-:W-:Y:S01]  /*e660*/  MOV R148, 0xe6a0 ;  /* 0x0000e6a000947802 */ /* 0x000fe20000000f00 */
[----:B------:R-:W-:Y:S02]  /*e670*/  IMAD.MOV.U32 R141, RZ, RZ, 0x1f ;  /* 0x0000001fff8d7424 */ /* 0x000fe400078e00ff */
[----:B------:R-:W-:Y:S02]  /*e680*/  IMAD.MOV.U32 R152, RZ, RZ, -0x1 ;  /* 0xffffffffff987424 */ /* 0x000fe400078e00ff */
[----:B------:R-:W-:Y:S05]  /*e690*/  CALL.REL.NOINC `($__internal_139_$__cuda_sm70_shflsync_bfly_p) ;  /* 0x0000061000007944 */ /* 0x000fea0003c00000 */
[----:B-1----:R-:W-:Y:S02]  /*e6a0*/  FADD.FTZ R141, R147, R141 ;  /* 0x0000008d938d7221 */ /* 0x002fe40000010000 */
[----:B0-----:R-:W-:-:S02]  /*e6b0*/  IMAD.MOV.U32 R152, RZ, RZ, -0x1 ;  /* 0xffffffffff987424 */ /* 0x001fc400078e00ff */
        /* <DEDUP_REMOVED lines=68> */
[----:B------:R-:W-:Y:S05]  /*eb00*/  CALL.REL.NOINC `($__internal_139_$__cuda_sm70_shflsync_bfly_p) ;  /* 0x000001a000007944 */ /* 0x000fea0003c00000 */
[----:B0-----:R-:W-:Y:S01]  /*eb10*/  HFMA2.MMA R150, -RZ, RZ, 0, 1.1920928955078125e-07 ;  /* 0x00000002ff967435 */ /* 0x001fe200000001ff */
[----:B-1----:R-:W-:Y:S01]  /*eb20*/  FADD.FTZ R147, R147, R141 ;  /* 0x0000008d93937221 */ /* 0x002fe20000010000 */
[----:B------:R-:W-:Y:S01]  /*eb30*/  MOV R148, 0xeb70 ;  /* 0x0000eb7000947802 */ /* 0x000fe20000000f00 */
[----:B------:R-:W-:Y:S02]  /*eb40*/  IMAD.MOV.U32 R141, RZ, RZ, 0x1f ;  /* 0x0000001fff8d7424 */ /* 0x000fe400078e00ff */
[----:B------:R-:W-:Y:S02]  /*eb50*/  IMAD.MOV.U32 R152, RZ, RZ, -0x1 ;  /* 0xffffffffff987424 */ /* 0x000fe400078e00ff */
[----:B------:R-:W-:Y:S05]  /*eb60*/  CALL.REL.NOINC `($__internal_139_$__cuda_sm70_shflsync_bfly_p) ;  /* 0x0000014000007944 */ /* 0x000fea0003c00000 */
[----:B01----:R-:W-:Y:S01]  /*eb70*/  FADD.FTZ R147, R147, R141 ;  /* 0x0000008d93937221 */ /* 0x003fe20000010000 */
[----:B------:R-:W-:Y:S01]  /*eb80*/  MOV R150, 0x4 ;  /* 0x0000000400967802 */ /* 0x000fe20000000f00 */
[----:B------:R-:W-:Y:S01]  /*eb90*/  IMAD.MOV.U32 R141, RZ, RZ, 0x1f ;  /* 0x0000001fff8d7424 */ /* 0x000fe200078e00ff */
[----:B------:R-:W-:Y:S01]  /*eba0*/  MOV R148, 0xebd0 ;  /* 0x0000ebd000947802 */ /* 0x000fe20000000f00 */
[----:B------:R-:W-:-:S02]  /*ebb0*/  IMAD.MOV.U32 R152, RZ, RZ, -0x1 ;  /* 0xffffffffff987424 */ /* 0x000fc400078e00ff */
[----:B------:R-:W-:Y:S05]  /*ebc0*/  CALL.REL.NOINC `($__internal_139_$__cuda_sm70_shflsync_bfly_p) ;  /* 0x000000e000007944 */ /* 0x000fea0003c00000 */
[----:B0-----:R-:W-:Y:S01]  /*ebd0*/  HFMA2.MMA R150, -RZ, RZ, 0, 4.76837158203125e-07 ;  /* 0x00000008ff967435 */ /* 0x001fe200000001ff */
        /* <DEDUP_REMOVED lines=11> */
[----:B01----:R-:W-:Y:S01]  /*ec90*/  MOV R152, R141 ;  /* 0x0000008d00987202 */ /* 0x003fe20000000f00 */
[----:B------:R-:W-:Y:S05]  /*eca0*/  BRA `(.L_x_24822) ;  /* 0xffffea8000007947 */ /* 0x000fea000383ffff */
        .weak           $__internal_139_$__cuda_sm70_shflsync_bfly_p
        .type           $__internal_139_$__cuda_sm70_shflsync_bfly_p,@function
        .size           $__internal_139_$__cuda_sm70_shflsync_bfly_p,(.L_x_29203 - $__internal_139_$__cuda_sm70_shflsync_bfly_p)
$__internal_139_$__cuda_sm70_shflsync_bfly_p:
[----:B------:R-:W-:Y:S01]  /*ecb0*/  IMAD.MOV.U32 R149, RZ, RZ, 0x0 ;  /* 0x00000000ff957424 */ /* 0x000fe200078e00ff */
[----:B------:R-:W-:Y:S04]  /*ecc0*/  WARPSYNC R152 ;  /* 0x0000009800007348 */ /* 0x000fe80003800000 */
[----:B------:R0:W1:Y:S01]  /*ecd0*/  SHFL.BFLY PT, R141, R147, R150, R141 ;  /* 0x0c000096938d7389 */ /* 0x00006200000e008d */
[----:B------:R-:W-:Y:S05]  /*ece0*/  RET.REL.NODEC R148 `(_ZN10layer_norm13ln_fwd_kernelINS_13Kernel_traitsI6__halfffffjLj8192ELj1ELj1ELj8ELj16ENS_18Kernel_traits_baseILj8192ES2_ffffjLj256EEEEELb1ELb0ELb1ELb1EEEvNS_9FwdParamsE) ;  /* 0xffff131094007950 */ /* 0x000fea0003c3ffff */
.L_x_24823:
        /* <DEDUP_REMOVED lines=9> */
.L_x_29203:


//--------------------- .text._ZN10layer_norm13ln_fwd_kernelINS_13Kernel_traitsI6__halfffffjLj8192ELj1ELj1ELj8ELj16ENS_18Kernel_traits_baseILj8192ES2_ffffjLj256EEEEELb1ELb1ELb0ELb0EEEvNS_9FwdParamsE --------------------------
	.section	.text._ZN10layer_norm13ln_fwd_kernelINS_13Kernel_traitsI6__halfffffjLj8192ELj1ELj1ELj8ELj16ENS_18Kernel_traits_baseILj8192ES2_ffffjLj256EEEEELb1ELb1ELb0ELb0EEEvNS_9FwdParamsE,"ax",@progbits
	.sectioninfo	@"SHI_REGISTERS=202"
	.align	128
        .global         _ZN10layer_norm13ln_fwd_kernelINS_13Kernel_traitsI6__halfffffjLj8192ELj1ELj1ELj8ELj16ENS_18Kernel_traits_baseILj8192ES2_ffffjLj256EEEEELb1ELb1ELb0ELb0EEEvNS_9FwdParamsE
        .type           _ZN10layer_norm13ln_fwd_kernelINS_13Kernel_traitsI6__halfffffjLj8192ELj1ELj1ELj8ELj16ENS_18Kernel_traits_baseILj8192ES2_ffffjLj256EEEEELb1ELb1ELb0ELb0EEEvNS_9FwdParamsE,@function
        .size           _ZN10layer_norm13ln_fwd_kernelINS_13Kernel_traitsI6__halfffffjLj8192ELj1ELj1ELj8ELj16ENS_18Kernel_traits_baseILj8192ES2_ffffjLj256EEEEELb1ELb1ELb0ELb0EEEvNS_9FwdParamsE,(.L_x_29204 - _ZN10layer_norm13ln_fwd_kernelINS_13Kernel_traitsI6__halfffffjLj8192ELj1ELj1ELj8ELj16ENS_18Kernel_traits_baseILj8192ES2_ffffjLj256EEEEELb1ELb1ELb0ELb0EEEvNS_9FwdParamsE)
        .other          _ZN10layer_norm13ln_fwd_kernelINS_13Kernel_traitsI6__halfffffjLj8192ELj1ELj1ELj8ELj16ENS_18Kernel_traits_baseILj8192ES2_ffffjLj256EEEEELb1ELb1ELb0ELb0EEEvNS_9FwdParamsE,@"STO_CUDA_ENTRY STV_DEFAULT"
_ZN10layer_norm13ln_fwd_kernelINS_13Kernel_traitsI6__halfffffjLj8192ELj1ELj1ELj8ELj16ENS_18Kernel_traits_baseILj8192ES2_ffffjLj256EEEEELb1ELb1ELb0ELb0EEEvNS_9FwdParamsE:
.text._ZN10layer_norm13ln_fwd_kernelINS_13Kernel_traitsI6__halfffffjLj8192ELj1ELj1ELj8ELj16ENS_18Kernel_traits_baseILj8192ES2_ffffjLj256EEEEELb1ELb1ELb0ELb0EEEvNS_9FwdParamsE:
        /* <DEDUP_REMOVED lines=80> */
[----:B------:R-:W5:Y:S04]  /*0500*/  LDG.E.64 R56, [R56.64] ;  /* 0x0000000438387981 */ /* 0x000f68000c1e1b00 */
[----:B------:R0:W5:Y:S01]  /*0510*/  LDG.E.64 R64, [R24.64] ;  /* 0x0000000418407981 */ /* 0x000162000c1e1b00 */
[----:B------:R-:W-:Y:S01]  /*0520*/  LOP3.LUT R45, R45, 0x100, RZ, 0xfc, !PT ;  /* 0x000001002d2d7812 */ /* 0x000fe200078efcff */
[----:B------:R-:W-:Y:S02]  /*0530*/  @!P1 CS2R R28, SRZ ;  /* 0x00000000001c9805 */ /* 0x000fe4000001ff00 */
.L_x_24825:
[----:B0-----:R-:W-:Y:S05]  /*0540*/  BSYNC B0 ;  /* 0x0000000000007941 */ /* 0x001fea0003800000 */
.L_x_24824:
[----:B------:R-:W-:Y:S01]  /*0550*/  BSSY B0, `(.L_x_24826) ;  /* 0x000000f000007945 */ /* 0x000fe20003800000 */
[----:B------:R-:W-:Y:S05]  /*0560*/  @!P6 BRA `(.L_x_24827) ;  /* 0x000000d00000e947 */ /* 0x000fea0003800000 */
[----:B------:R-:W-:Y:S01]  /*0570*/  ISETP.NE.U32.AND P1, PT, RZ, c[0x0][0x218], PT ;  /* 0x00008600ff007a0c */ /* 0x000fe20003f25070 */
[----:B------:R-:W-:-:S03]  /*0580*/  IMAD.MOV.U32 R54, RZ, RZ, 0x8 ;  /* 0x00000008ff367424 */ /* 0x000fc600078e00ff */
[----:B------:R-:W-:Y:S01]  /*0590*/  ISETP.NE.AND.EX P1, PT, RZ, c[0x0][0x21c], PT, P1 ;  /* 0x00008700ff007a0c */ /* 0x000fe20003f25310 */
[----:B------:R-:W-:-:S06]  /*05a0*/  IMAD.WIDE.U32 R54, R45, R54, c[0x0][0x1b0] ;  /* 0x00006c002d367625 */ /* 0x000fcc00078e0036 */
[----:B------:R-:W5:Y:S06]  /*05b0*/  LDG.E.64 R54, [R54.64] ;  /* 0x0000000436367981 */ /* 0x000f6c000c1e1b00 */
        /* <DEDUP_REMOVED lines=8> */
.L_x_24827:
[----:B0-----:R-:W-:Y:S05]  /*0640*/  BSYNC B0 ;  /* 0x0000000000007941 */ /* 0x001fea0003800000 */
.L_x_24826:
        /* <DEDUP_REMOVED lines=15> */
.L_x_24829:
[----:B0-----:R-:W-:Y:S05]  /*0740*/  BSYNC B0 ;  /* 0x0000000000007941 */ /* 0x001fea0003800000 */
.L_x_24828:
        /* <DEDUP_REMOVED lines=15> */
.L_x_24831:
[----:B0-----:R-:W-:Y:S05]  /*0840*/  BSYNC B0 ;  /* 0x0000000000007941 */ /* 0x001fea0003800000 */
.L_x_24830:
        /* <DEDUP_REMOVED lines=15> */
.L_x_24833:
[----:B0-----:R-:W-:Y:S05]  /*0940*/  BSYNC B0 ;  /* 0x0000000000007941 */ /* 0x001fea0003800000 */
.L_x_24832:
        /* <DEDUP_REMOVED lines=13> */
[----:B------:R-:W-:-:S06]  /*0a20*/  IMAD.WIDE.U32 R50, R45, R50, c[0x0][0x1b0] ;  /* 0x00006c002d327625 */ /* 0x000fcc00078e0032 */
[----:B------:R-:W5:Y:S04]  /*0a30*/  LDG.E.64 R50, [R50.64] ;  /* 0x0000000432327981 */ /* 0x000f68000c1e1b00 */
        /* <DEDUP_REMOVED lines=8> */
.L_x_24835:
[----:B0-----:R-:W-:Y:S05]  /*0ac0*/  BSYNC B0 ;  /* 0x0000000000007941 */ /* 0x001fea0003800000 */
.L_x_24834:
[----:B------:R-:W-:Y:S01]  /*0ad0*/  ISETP.GE.U32.AND P1, PT, R13, 0x700, PT ;  /* 0x000007000d00780c */ /* 0x000fe20003f26070 */
[----:B------:R-:W-:Y:S01]  /*0ae0*/  IMAD.WIDE.U32 R58, R58, -0x2daee0ad, RZ ;  /* 0xd2511f533a3a7825 */ /* 0x000fe200078e00ff */
[----:B------:R-:W-:Y:S01]  /*0af0*/  BSSY B0, `(.L_x_24836) ;  /* 0x0000015000007945 */ /* 0x000fe20003800000 */
[C---:B------:R-:W-:Y:S02]  /*0b00*/  IADD3 R20, R116.reuse, -0xe443238, RZ ;  /* 0xf1bbcdc874147810 */ /* 0x040fe40007ffe0ff */
[----:B------:R-:W-:Y:S01]  /*0b10*/  IMAD.WIDE.U32 R22, R19, -0x326172a9, RZ ;  /* 0xcd9e8d5713167825 */ /* 0x000fe200078e00ff */
[----:B------:R-:W-:Y:S02]  /*0b20*/  IADD3 R19, R116, 0x5384540f, RZ ;  /* 0x5384540f74137810 */ /* 0x000fe40007ffe0ff */
[----:B------:R-:W-:-:S02]  /*0b30*/  P2R R179, PR, RZ, 0x2 ;  /* 0x00000002ffb37803 */ /* 0x000fc40000000000 */
[----:B------:R-:W-:Y:S02]  /*0b40*/  LOP3.LUT R83, R59, R26, R18, 0x96, !PT ;  /* 0x0000001a3b537212 */ /* 0x000fe400078e9612 */
[----:B------:R-:W-:Y:S01]  /*0b50*/  LOP3.LUT R82, R23, R40, R19, 0x96, !PT ;  /* 0x0000002817527212 */ /* 0x000fe200078e9613 */
[----:B------:R-:W-:Y:S05]  /*0b60*/  @!P1 BRA `(.L_x_24837) ;  /* 0x000000d000009947 */ /* 0x000fea0003800000 */
[----:B------:R-:W-:-:S04]  /*0b70*/  ISETP.NE.U32.AND P1, PT, RZ, c[0x0][0x218], PT ;  /* 0x00008600ff007a0c */ /* 0x000fc80003f25070 */
[----:B------:R-:W-:Y:S01]  /*0b80*/  ISETP.NE.AND.EX P1, PT, RZ, c[0x0][0x21c], PT, P1 ;  /* 0x00008700ff007a0c */ /* 0x000fe20003f25310 */
[----:B------:R-:W-:-:S04]  /*0b90*/  IMAD.MOV.U32 R52, RZ, RZ, 0x8 ;  /* 0x00000008ff347424 */ /* 0x000fc800078e00ff */
[----:B------:R-:W-:-:S06]  /*0ba0*/  IMAD.WIDE.U32 R52, R45, R52, c[0x0][0x1b0] ;  /* 0x00006c002d347625 */ /* 0x000fcc00078e0034 */
[----:B------:R-:W5:Y:S02]  /*0bb0*/  LDG.E.64 R52, [R52.64] ;  /* 0x0000000434347981 */ /* 0x000f64000c1e1b00 */
        /* <DEDUP_REMOVED lines=8> */
.L_x_24837:
[----:B0-----:R-:W-:Y:S05]  /*0c40*/  BSYNC B0 ;  /* 0x0000000000007941 */ /* 0x001fea0003800000 */
.L_x_24836:
[----:B------:R-:W-:Y:S01]  /*0c50*/  ISETP.GE.U32.AND P1, PT, R13, 0x800, PT ;  /* 0x000008000d00780c */ /* 0x000fe20003f26070 */
[----:B------:R-:W-:Y:S01]  /*0c60*/  BSSY B0, `(.L_x_24838) ;  /* 0x0000010000007945 */ /* 0x000fe20003800000 */
[----:B------:R-:W-:Y:S02]  /*0c70*/  IMAD.HI.U32 R79, R83, -0x326172a9, RZ ;  /* 0xcd9e8d57534f7827 */ /* 0x000fe400078e00ff */
[----:B------:R-:W-:-:S09]  /*0c80*/  P2R R180, PR, RZ, 0x2 ;  /* 0x00000002ffb47803 */ /* 0x000fd20000000000 */
[----:B------:R-:W-:Y:S05]  /*0c90*/  @!P1 BRA `(.L_x_24839) ;  /* 0x000000c000009947 */ /* 0x000fea0003800000 */
[----:B------:R-:W-:-:S04]  /*0ca0*/  ISETP.NE.U32.AND P1, PT, RZ, c[0x0][0x218], PT ;  /* 0x00008600ff007a0c */ /* 0x000fc80003f25070 */
[----:B------:R-:W-:Y:S01]  /*0cb0*/  ISETP.NE.AND.EX P1, PT, RZ, c[0x0][0x21c], PT, P1 ;  /* 0x00008700ff007a0c */ /* 0x000fe20003f25310 */
[----:B------:R-:W-:-:S12]  /*0cc0*/  IMAD.MOV.U32 R26, RZ, RZ, 0x8 ;  /* 0x00000008ff1a7424 */ /* 0x000fd800078e00ff */
        /* <DEDUP_REMOVED lines=9> */
.L_x_24839:
[----:B0-----:R-:W-:Y:S05]  /*0d60*/  BSYNC B0 ;  /* 0x0000000000007941 */ /* 0x001fea0003800000 */
.L_x_24838:
[----:B------:R-:W-:Y:S01]  /*0d70*/  LEA.HI R21, R0, R81, RZ, 0x18 ;  /* 0x0000005100157211 */ /* 0x000fe200078fc0ff */
[----:B------:R-:W-:Y:S01]  /*0d80*/  IMAD.HI.U32 R23, R82, -0x2daee0ad, RZ ;  /* 0xd2511f5352177827 */ /* 0x000fe200078e00ff */
[----:B------:R-:W-:Y:S02]  /*0d90*/  LOP3.LUT R81, R79, R22, R20, 0x96, !PT ;  /* 0x000000164f517212 */ /* 0x000fe400078e9614 */
[----:B------:R-:W-:Y:S02]  /*0da0*/  ISETP.GE.AND P1, PT, R21, c[0x0][0x164], PT ;  /* 0x0000590015007a0c */ /* 0x000fe40003f26270 */
[----:B------:R-:W-:-:S11]  /*0db0*/  IADD3 R22, R117, -0x24c28bd8, RZ ;  /* 0xdb3d742875167810 */ /* 0x000fd60007ffe0ff */
[----:B------:R-:W-:Y:S05]  /*0dc0*/  @P1 EXIT ;  /* 0x000000000000194d */ /* 0x000fea0003800000 */
[----:B------:R-:W-:Y:S01]  /*0dd0*/  SHF.R.S32.HI R78, RZ, 0x2, R78 ;  /* 0x00000002ff4e7819 */ /* 0x000fe2000001144e */
[--C-:B-----5:R-:W-:Y:S01]  /*0de0*/  IMAD.MOV.U32 R139, RZ, RZ, R25.reuse ;  /* 0x000000ffff8b7224 */ /* 0x120fe200078e0019 */
[--C-:B------:R-:W-:Y:S01]  /*0df0*/  SHF.R.U64 R137, R24, 0x10, R25.reuse ;  /* 0x0000001018897819 */ /* 0x100fe20000001219 */
[----:B------:R-:W-:Y:S01]  /*0e00*/  IMAD.MOV.U32 R138, RZ, RZ, R24 ;  /* 0x000000ffff8a7224 */ /* 0x000fe200078e0018 */
[----:B------:R-:W-:Y:S01]  /*0e10*/  SHF.R.U32.HI R140, RZ, 0x10, R25 ;  /* 0x00000010ff8c7819 */ /* 0x000fe20000011619 */
[C---:B------:R-:W-:Y:S01]  /*0e20*/  IMAD.SHL.U32 R25, R0.reuse, 0x20, RZ ;  /* 0x0000002000197824 */ /* 0x040fe200078e00ff */
[----:B------:R-:W-:Y:S01]  /*0e30*/  LOP3.LUT R84, R23, R58, R22, 0x96, !PT ;  /* 0x0000003a17547212 */ /* 0x000fe200078e9616 */
[----:B------:R-:W-:Y:S01]  /*0e40*/  IMAD.MOV.U32 R152, RZ, RZ, R26 ;  /* 0x000000ffff987224 */ /* 0x000fe200078e001a */
[----:B------:R-:W-:Y:S01]  /*0e50*/  LOP3.LUT R24, R0, 0xe0, RZ, 0xc0, !PT ;  /* 0x000000e000187812 */ /* 0x000fe200078ec0ff */
[----:B------:R-:W-:Y:S01]  /*0e60*/  IMAD.MOV.U32 R130, RZ, RZ, R48 ;  /* 0x000000ffff827224 */ /* 0x000fe200078e0030 */
[----:B------:R-:W-:Y:S01]  /*0e70*/  LOP3.LUT R23, R78, 0xff, RZ, 0xc0, !PT ;  /* 0x000000ff4e177812 */ /* 0x000fe200078ec0ff */
[----:B------:R-:W-:Y:S01]  /*0e80*/  IMAD.MOV.U32 R131, RZ, RZ, R49 ;  /* 0x000000ffff837224 */ /* 0x000fe200078e0031 */
[----:B------:R-:W-:Y:S01]  /*0e90*/  SHF.R.U64 R151, R26, 0x10, R27 ;  /* 0x000000101a977819 */ /* 0x000fe2000000121b */
[----:B------:R-:W-:Y:S01]  /*0ea0*/  IMAD.MOV.U32 R135, RZ, RZ, R47 ;  /* 0x000000ffff877224 */ /* 0x000fe200078e002f */
[----:B------:R-:W-:Y:S01]  /*0eb0*/  LOP3.LUT R26, R25, 0x3e0, RZ, 0xc0, !PT ;  /* 0x000003e0191a7812 */ /* 0x000fe200078ec0ff */
[C---:B------:R-:W-:Y:S01]  /*0ec0*/  IMAD.IADD R25, R23.reuse, 0x1, -R24 ;  /* 0x0000000117197824 */ /* 0x040fe200078e0a18 */
[----:B------:R-:W-:Y:S01]  /*0ed0*/  SHF.R.U32.HI R78, RZ, 0x3, R78 ;  /* 0x00000003ff4e7819 */ /* 0x000fe2000001164e */
[----:B------:R-:W-:Y:S01]  /*0ee0*/  IMAD.MOV.U32 R58, RZ, RZ, R64 ;  /* 0x000000ffff3a7224 */ /* 0x000fe200078e0040 */
[----:B------:R-:W-:Y:S01]  /*0ef0*/  MOV R153, R27 ;  /* 0x0000001b00997202 */ /* 0x000fe20000000f00 */
[----:B------:R-:W-:Y:S01]  /*0f00*/  IMAD.IADD R26, R23, 0x1, -R26 ;  /* 0x00000001171a7824 */ /* 0x000fe200078e0a1a */
[----:B------:R-:W-:Y:S01]  /*0f10*/  IMNMX R25, RZ, R25, !PT ;  /* 0x00000019ff197217 */ /* 0x000fe20007800200 */
[----:B------:R-:W-:Y:S01]  /*0f20*/  IMAD.MOV.U32 R61, RZ, RZ, R65 ;  /* 0x000000ffff3d7224 */ /* 0x000fe200078e0041 */
[----:B------:R-:W-:Y:S01]  /*0f30*/  SHF.R.U32.HI R154, RZ, 0x10, R27 ;  /* 0x00000010ff9a7819 */ /* 0x000fe2000001161b */
[----:B------:R-:W-:Y:S01]  /*0f40*/  IMAD.MOV.U32 R60, RZ, RZ, R68 ;  /* 0x000000ffff3c7224 */ /* 0x000fe200078e0044 */
[----:B------:R-:W-:Y:S01]  /*0f50*/  LOP3.LUT R78, R78, 0x1fffffe0, RZ, 0xc0, !PT ;  /* 0x1fffffe04e4e7812 */ /* 0x000fe200078ec0ff */
[----:B------:R-:W-:Y:S01]  /*0f60*/  IMAD.MOV.U32 R97, RZ, RZ, R69 ;  /* 0x000000ffff617224 */ /* 0x000fe200078e0045 */
[----:B------:R-:W-:Y:S01]  /*0f70*/  IMNMX R27, R25, 0x20, PT ;  /* 0x00000020191b7817 */ /* 0x000fe20003800200 */
[----:B------:R-:W-:Y:S01]  /*0f80*/  IMAD.MOV.U32 R99, RZ, RZ, R70 ;  /* 0x000000ffff637224 */ /* 0x000fe200078e0046 */
[----:B------:R-:W-:Y:S01]  /*0f90*/  MOV R112, R56 ;  /* 0x0000003800707202 */ /* 0x000fe20000000f00 */
[----:B------:R-:W-:Y:S01]  /*0fa0*/  IMAD.MOV.U32 R103, RZ, RZ, R72 ;  /* 0x000000ffff677224 */ /* 0x000fe200078e0048 */
[----:B------:R-:W-:Y:S01]  /*0fb0*/  SHF.R.U64 R111, R56, 0x10, R57 ;  /* 0x00000010386f7819 */ /* 0x000fe20000001239 */
[----:B------:R-:W-:Y:S01]  /*0fc0*/  IMAD.IADD R56, R27, 0x1, R78 ;  /* 0x000000011b387824 */ /* 0x000fe200078e024e */
[--C-:B------:R-:W-:Y:S01]  /*0fd0*/  SHF.R.U64 R156, R28, 0x10, R29.reuse ;  /* 0x000000101c9c7819 */ /* 0x100fe2000000121d */
[----:B------:R-:W-:Y:S01]  /*0fe0*/  HADD2.F32 R27, -RZ, R28.H0_H0 ;  /* 0x2000001cff1b7230 */ /* 0x000fe20000004100 */
[----:B------:R-:W-:Y:S01]  /*0ff0*/  SHF.R.U32.HI R155, RZ, 0x10, R29 ;  /* 0x00000010ff9b7819 */ /* 0x000fe2000001161d */
[----:B------:R-:W-:Y:S01]  /*1000*/  IMAD.SHL.U32 R56, R56, 0x4, RZ ;  /* 0x0000000438387824 */ /* 0x000fe200078e00ff */
[----:B------:R-:W-:Y:S01]  /*1010*/  HADD2.F32 R28, -RZ, R29.H0_H0 ;  /* 0x2000001dff1c7230 */ /* 0x000fe20000004100 */
[--C-:B------:R-:W-:Y:S01]  /*1020*/  SHF.R.U64 R158, R30, 0x10, R31.reuse ;  /* 0x000000101e9e7819 */ /* 0x100fe2000000121f */
[----:B------:R-:W-:Y:S01]  /*1030*/  HADD2.F32 R29, -RZ, R30.H0_H0 ;  /* 0x2000001eff1d7230 */ /* 0x000fe20000004100 */
[----:B------:R-:W-:Y:S01]  /*1040*/  SHF.R.U32.HI R157, RZ, 0x10, R31 ;  /* 0x00000010ff9d7819 */ /* 0x000fe2000001161f */
[----:B------:R-:W-:Y:S01]  /*1050*/  HADD2.F32 R30, -RZ, R31.H0_H0 ;  /* 0x2000001fff1e7230 */ /* 0x000fe20000004100 */
[----:B------:R-:W0:Y:S01]  /*1060*/  I2F.U32 R56, R56 ;  /* 0x0000003800387306 */ /* 0x000e220000201000 */
[----:B------:R-:W-:Y:S01]  /*1070*/  IMNMX R26, RZ, R26, !PT ;  /* 0x0000001aff1a7217 */ /* 0x000fe20007800200 */
        /* <DEDUP_REMOVED lines=9> */
[----:B------:R-:W-:Y:S01]  /*1110*/  IMNMX R45, R26, 0x20, PT ;  /* 0x000000201a2d7817 */ /* 0x000fe20003800200 */
[----:B------:R-:W-:Y:S01]  /*1120*/  IMAD.MOV.U32 R105, RZ, RZ, R73 ;  /* 0x000000ffff697224 */ /* 0x000fe200078e0049 */
[--C-:B------:R-:W-:Y:S01]  /*1130*/  SHF.R.U64 R164, R36, 0x10, R37.reuse ;  /* 0x0000001024a47819 */ /* 0x100fe20000001225 */
[----:B------:R-:W-:Y:S01]  /*1140*/  HADD2.F32 R36, -RZ, R37.H0_H0 ;  /* 0x20000025ff247230 */ /* 0x000fe20000004100 */
[----:B------:R-:W-:Y:S01]  /*1150*/  SHF.R.U32.HI R165, RZ, 0x10, R37 ;  /* 0x00000010ffa57819 */ /* 0x000fe20000011625 */
[----:B0-----:R0:W1:Y:S01]  /*1160*/  MUFU.RCP R163, R56 ;  /* 0x0000003800a37308 */ /* 0x0010620000001000 */
[--C-:B------:R-:W-:Y:S01]  /*1170*/  SHF.R.U64 R129, R48, 0x10, R49.reuse ;  /* 0x0000001030817819 */ /* 0x100fe20000001231 */
[----:B------:R-:W-:Y:S01]  /*1180*/  HADD2.F32 R37, -RZ, R38.H0_H0 ;  /* 0x20000026ff257230 */ /* 0x000fe20000004100 */
[----:B------:R-:W-:Y:S01]  /*1190*/  SHF.R.U32.HI R132, RZ, 0x10, R49 ;  /* 0x00000010ff847819 */ /* 0x000fe20000011631 */
[----:B------:R-:W-:Y:S01]  /*11a0*/  IMAD R48, R83, -0x326172a9, RZ ;  /* 0xcd9e8d5753307824 */ /* 0x000fe200078e02ff */
[----:B------:R-:W-:Y:S01]  /*11b0*/  MOV R134, R46 ;  /* 0x0000002e00867202 */ /* 0x000fe20000000f00 */
[----:B------:R-:W-:Y:S01]  /*11c0*/  IMAD.HI.U32 R49, R84, -0x326172a9, RZ ;  /* 0xcd9e8d5754317827 */ /* 0x000fe200078e00ff */
[--C-:B------:R-:W-:Y:S01]  /*11d0*/  SHF.R.U64 R133, R46, 0x10, R47.reuse ;  /* 0x000000102e857819 */ /* 0x100fe2000000122f */
[----:B------:R-:W-:Y:S01]  /*11e0*/  HFMA2.MMA R172, -RZ, RZ, 0, 5.9604644775390625e-08 ;  /* 0x00000001ffac7435 */ /* 0x000fe200000001ff */
[----:B------:R-:W-:Y:S01]  /*11f0*/  SHF.R.U32.HI R136, RZ, 0x10, R47 ;  /* 0x00000010ff887819 */ /* 0x000fe2000001162f */
[----:B------:R-:W-:Y:S01]  /*1200*/  IMAD R47, R82, -0x2daee0ad, RZ ;  /* 0xd2511f53522f7824 */ /* 0x000fe200078e02ff */
[----:B------:R-:W-:Y:S01]  /*1210*/  SHF.R.U64 R166, R38, 0x10, R39 ;  /* 0x0000001026a67819 */ /* 0x000fe20000001227 */
[----:B------:R-:W-:Y:S01]  /*1220*/  IMAD.HI.U32 R46, R81, -0x2daee0ad, RZ ;  /* 0xd2511f53512e7827 */ /* 0x000fe200078e00ff */
[--C-:B------:R-:W-:Y:S01]  /*1230*/  SHF.R.U64 R80, R64, 0x10, R65.reuse ;  /* 0x0000001040507819 */ /* 0x100fe20000001241 */
[----:B------:R-:W-:Y:S01]  /*1240*/  HADD2.F32 R38, -RZ, R39.H0_H0 ;  /* 0x20000027ff267230 */ /* 0x000fe20000004100 */
[----:B------:R-:W-:Y:S01]  /*1250*/  SHF.R.U32.HI R79, RZ, 0x10, R65 ;  /* 0x00000010ff4f7819 */ /* 0x000fe20000011641 */
[----:B------:R-:W-:Y:S01]  /*1260*/  IMAD.MOV.U32 R64, RZ, RZ, R67 ;  /* 0x000000ffff407224 */ /* 0x000fe200078e0043 */
[----:B------:R-:W-:Y:S01]  /*1270*/  MOV R59, R66 ;  /* 0x00000042003b7202 */ /* 0x000fe20000000f00 */
[----:B------:R-:W-:Y:S01]  /*1280*/  IMAD.MOV.U32 R107, RZ, RZ, R74 ;  /* 0x000000ffff6b7224 */ /* 0x000fe200078e004a */
[----:B------:R-:W-:Y:S01]  /*1290*/  SHF.R.U32.HI R167, RZ, 0x10, R39 ;  /* 0x00000010ffa77819 */ /* 0x000fe20000011627 */
[----:B------:R-:W-:Y:S01]  /*12a0*/  IMAD.MOV.U32 R109, RZ, RZ, R75 ;  /* 0x000000ffff6d7224 */ /* 0x000fe200078e004b */
[----:B------:R-:W-:Y:S01]  /*12b0*/  SHF.R.U64 R66, R66, 0x10, R67 ;  /* 0x0000001042427819 */ /* 0x000fe20000001243 */
        /* <DEDUP_REMOVED lines=9> */
[----:B------:R-:W-:Y:S01]  /*1350*/  MOV R101, R71 ;  /* 0x0000004700657202 */ /* 0x000fe20000000f00 */
[----:B------:R-:W-:Y:S01]  /*1360*/  IMAD.MOV.U32 R127, RZ, RZ, R63 ;  /* 0x000000ffff7f7224 */ /* 0x000fe200078e003f */
[----:B------:R-:W-:Y:S01]  /*1370*/  SHF.R.U32.HI R102, RZ, 0x10, R71 ;  /* 0x00000010ff667819 */ /* 0x000fe20000011647 */
[----:B------:R-:W-:Y:S01]  /*1380*/  IMAD.MOV.U32 R142, RZ, RZ, R50 ;  /* 0x000000ffff8e7224 */ /* 0x000fe200078e0032 */
[--C-:B------:R-:W-:Y:S01]  /*1390*/  SHF.R.U64 R104, R72, 0x10, R73.reuse ;  /* 0x0000001048687819 */ /* 0x100fe20000001249 */
[----:B------:R-:W-:Y:S01]  /*13a0*/  IMAD.MOV.U32 R146, RZ, RZ, R52 ;  /* 0x000000ffff927224 */ /* 0x000fe200078e0034 */
[----:B------:R-:W-:Y:S01]  /*13b0*/  SHF.R.U32.HI R106, RZ, 0x10, R73 ;  /* 0x00000010ff6a7819 */ /* 0x000fe20000011649 */
[----:B------:R-:W-:Y:S01]  /*13c0*/  IMAD.MOV.U32 R147, RZ, RZ, R53 ;  /* 0x000000ffff937224 */ /* 0x000fe200078e0035 */
[--C-:B------:R-:W-:Y:S01]  /*13d0*/  SHF.R.U64 R108, R74, 0x10, R75.reuse ;  /* 0x000000104a6c7819 */ /* 0x100fe2000000124b */
[----:B------:R-:W-:Y:S01]  /*13e0*/  HADD2.F32 R39, -RZ, R40.H0_H0 ;  /* 0x20000028ff277230 */ /* 0x000fe20000004100 */
[----:B------:R-:W-:Y:S01]  /*13f0*/  SHF.R.U32.HI R110, RZ, 0x10, R75 ;  /* 0x00000010ff6e7819 */ /* 0x000fe2000001164b */
[----:B------:R-:W-:Y:S01]  /*1400*/  IMAD.IADD R173, R78, 0x1, R45 ;  /* 0x000000014ead7824 */ /* 0x000fe200078e022d */
[----:B------:R-:W-:Y:S01]  /*1410*/  SHF.R.U32.HI R114, RZ, 0x10, R57 ;  /* 0x00000010ff727819 */ /* 0x000fe20000011639 */
[----:B------:R-:W-:Y:S01]  /*1420*/  IMAD.MOV.U32 R45, RZ, RZ, RZ ;  /* 0x000000ffff2d7224 */ /* 0x000fe200078e00ff */
[--C-:B------:R-:W-:Y:S01]  /*1430*/  SHF.R.U64 R118, R76, 0x10, R77.reuse ;  /* 0x000000104c767819 */ /* 0x100fe2000000124d */
        /* <DEDUP_REMOVED lines=23> */
[----:B------:R-:W-:Y:S01]  /*15b0*/  IADD3 R23, R116, -0x700cb87f, RZ ;  /* 0x8ff3478174177810 */ /* 0x000fe20007ffe0ff */
        /* <DEDUP_REMOVED lines=12> */
[----:B------:R-:W-:Y:S01]  /*1680*/  IMAD R46, R84, -0x326172a9, RZ ;  /* 0xcd9e8d57542e7824 */ /* 0x000fe200078e02ff */
[----:B------:R-:W-:Y:S01]  /*1690*/  LOP3.LUT R26, R49, R48, R23, 0x96, !PT ;  /* 0x00000030311a7212 */ /* 0x000fe200078e9617 */
[----:B------:R-:W-:Y:S01]  /*16a0*/  HADD2.F32 R47, -RZ, R58.H0_H0 ;  /* 0x2000003aff2f7230 */ /* 0x000fe20000004100 */
        /* <DEDUP_REMOVED lines=68> */
.L_x_25099:
[----:B------:R-:W-:Y:S02]  /*1af0*/  ISETP.NE.U32.AND P1, PT, RZ, c[0x0][0x1c0], PT ;  /* 0x00007000ff007a0c */ /* 0x000fe40003f25070 */
[----:B------:R-:W-:Y:S02]  /*1b00*/  MOV R184, 0x3f800000 ;  /* 0x3f80000000b87802 */ /* 0x000fe40000000f00 */
        /* <DEDUP_REMOVED lines=9> */
[----:B------:R-:W-:-:S05]  /*1ba0*/  LEA.HI.SX32 R181, R95, R148, 0x1e ;  /* 0x000000945fb57211 */ /* 0x000fca00078ff2ff */
[----:B------:R-:W-:Y:S01]  /*1bb0*/  IMAD.MOV.U32 R185, RZ, RZ, R181 ;  /* 0x000000ffffb97224 */ /* 0x000fe200078e00b5 */
        /* <DEDUP_REMOVED lines=21> */
.L_x_24843:
[----:B0-----:R-:W-:Y:S02]  /*1d10*/  IMAD.MOV.U32 R186, RZ, RZ, R46 ;  /* 0x000000ffffba7224 */ /* 0x001fe400078e002e */
.L_x_24844:
[----:B------:R-:W-:Y:S05]  /*1d20*/  BSYNC B1 ;  /* 0x0000000000017941 */ /* 0x000fea0003800000 */
.L_x_24842:
        /* <DEDUP_REMOVED lines=16> */
.L_x_24848:
[----:B------:R-:W-:Y:S05]  /*1e30*/  BSYNC B2 ;  /* 0x0000000000027941 */ /* 0x000fea0003800000 */
.L_x_24847:
        /* <DEDUP_REMOVED lines=44> */
.L_x_24846:
[----:B------:R-:W-:Y:S05]  /*2100*/  BSYNC B1 ;  /* 0x0000000000017941 */ /* 0x000fea0003800000 */
.L_x_24845:
[----:B------:R-:W0:Y:S01]  /*2110*/  I2F.U32 R92, R186 ;  /* 0x000000ba005c7306 */ /* 0x000e220000201000 */
[----:B------:R-:W-:Y:S01]  /*2120*/  IMAD.MOV.U32 R185, RZ, RZ, 0x2f800000 ;  /* 0x2f800000ffb97424 */ /* 0x000fe200078e00ff */
[----:B------:R-:W-:Y:S01]  /*2130*/  ISETP.NE.U32.AND P1, PT, RZ, c[0x0][0x180], PT ;  /* 0x00006000ff007a0c */ /* 0x000fe20003f25070 */
[----:B-----5:R-:W-:Y:S01]  /*2140*/  FMUL.FTZ R60, R60, R184 ;  /* 0x000000b83c3c7220 */ /* 0x020fe20000410000 */
[----:B------:R-:W-:Y:S01]  /*2150*/  ISETP.NE.AND P3, PT, R94, 0x1, PT ;  /* 0x000000015e00780c */ /* 0x000fe20003f65270 */
[----:B------:R-:W-:Y:S01]  /*2160*/  BSSY B1, `(.L_x_24849) ;  /* 0x0000013000017945 */ /* 0x000fe20003800000 */
[----:B------:R-:W-:Y:S01]  /*2170*/  ISETP.NE.AND.EX P1, PT, RZ, c[0x0][0x184], PT, P1 ;  /* 0x00006100ff007a0c */ /* 0x000fe20003f25310 */
[----:B------:R-:W-:Y:S01]  /*2180*/  FMUL.FTZ R60, R60, c[0x0][0x1e8] ;  /* 0x00007a003c3c7a20 */ /* 0x000fe20000410000 */
[----:B------:R-:W-:Y:S01]  /*2190*/  IADD3 R43, R94, 0x1, RZ ;  /* 0x000000015e2b7810 */ /* 0x000fe20007ffe0ff */
        /* <DEDUP_REMOVED lines=14> */
.L_x_24850:
[----:B------:R-:W-:Y:S02]  /*2280*/  IMAD.MOV.U32 R186, RZ, RZ, R46 ;  /* 0x000000ffffba7224 */ /* 0x000fe400078e002e */
.L_x_24851:
[----:B------:R-:W-:Y:S05]  /*2290*/  BSYNC B1 ;  /* 0x0000000000017941 */ /* 0x000fea0003800000 */
.L_x_24849:
        /* <DEDUP_REMOVED lines=16> */
.L_x_24855:
[----:B------:R-:W-:Y:S05]  /*23a0*/  BSYNC B2 ;  /* 0x0000000000027941 */ /* 0x000fea0003800000 */
.L_x_24854:
        /* <DEDUP_REMOVED lines=44> */
.L_x_24853:
[----:B------:R-:W-:Y:S05]  /*2670*/  BSYNC B1 ;  /* 0x0000000000017941 */ /* 0x000fea0003800000 */
.L_x_24852:
[----:B------:R-:W0:Y:S01]  /*2680*/  I2F.U32 R92, R186 ;  /* 0x000000ba005c7306 */ /* 0x000e220000201000 */
[----:B------:R-:W-:Y:S01]  /*2690*/  FMUL.FTZ R61, R61, R184 ;  /* 0x000000b83d3d7220 */ /* 0x000fe20000410000 */
[----:B------:R-:W-:Y:S01]  /*26a0*/  ISETP.NE.AND P4, PT, R43, 0x1, PT ;  /* 0x000000012b00780c */ /* 0x000fe20003f85270 */
[----:B------:R-:W-:Y:S02]  /*26b0*/  BSSY B1, `(.L_x_24856) ;  /* 0x0000012000017945 */ /* 0x000fe40003800000 */
        /* <DEDUP_REMOVED lines=16> */
.L_x_24857:
[----:B------:R-:W-:Y:S02]  /*27c0*/  IMAD.MOV.U32 R186, RZ, RZ, R46 ;  /* 0x000000ffffba7224 */ /* 0x000fe400078e002e */
.L_x_24858:
[----:B------:R-:W-:Y:S05]  /*27d0*/  BSYNC B1 ;  /* 0x0000000000017941 */ /* 0x000fea0003800000 */
.L_x_24856:
        /* <DEDUP_REMOVED lines=16> */
.L_x_24862:
[----:B------:R-:W-:Y:S05]  /*28e0*/  BSYNC B2 ;  /* 0x0000000000027941 */ /* 0x000fea0003800000 */
.L_x_24861:
        /* <DEDUP_REMOVED lines=44> */
.L_x_24860:
[----:B------:R-:W-:Y:S05]  /*2bb0*/  BSYNC B1 ;  /* 0x0000000000017941 */ /* 0x000fea0003800000 */
.L_x_24859:
[----:B------:R-:W0:Y:S01]  /*2bc0*/  I2F.U32 R94, R186 ;  /* 0x000000ba005e7306 */ /* 0x000e220000201000 */
[----:B------:R-:W-:Y:S01]  /*2bd0*/  FMUL.FTZ R62, R62, R184 ;  /* 0x000000b83e3e7220 */ /* 0x000fe20000410000 */
[C---:B------:R-:W-:Y:S01]  /*2be0*/  ISETP.NE.AND P5, PT, R92.reuse, 0x1, PT ;  /* 0x000000015c00780c */ /* 0x040fe20003fa5270 */
[----:B------:R-:W-:Y:S01]  /*2bf0*/  BSSY B1, `(.L_x_24863) ;  /* 0x0000012000017945 */ /* 0x000fe20003800000 */
[----:B------:R-:W-:Y:S01]  /*2c00*/  IADD3 R43, R92, 0x1, RZ ;  /* 0x000000015c2b7810 */ /* 0x000fe20007ffe0ff */
        /* <DEDUP_REMOVED lines=15> */
.L_x_24864:
[----:B------:R-:W-:Y:S02]  /*2d00*/  IMAD.MOV.U32 R186, RZ, RZ, R46 ;  /* 0x000000ffffba7224 */ /* 0x000fe400078e002e */
.L_x_24865:
[----:B------:R-:W-:Y:S05]  /*2d10*/  BSYNC B1 ;  /* 0x0000000000017941 */ /* 0x000fea0003800000 */
.L_x_24863:
        /* <DEDUP_REMOVED lines=16> */
.L_x_24869:
[----:B------:R-:W-:Y:S05]  /*2e20*/  BSYNC B2 ;  /* 0x0000000000027941 */ /* 0x000fea0003800000 */
.L_x_24868:
        /* <DEDUP_REMOVED lines=44> */
.L_x_24867:
[----:B------:R-:W-:Y:S05]  /*30f0*/  BSYNC B1 ;  /* 0x0000000000017941 */ /* 0x000fea0003800000 */
.L_x_24866:
[----:B------:R-:W0:Y:S01]  /*3100*/  I2F.U32 R148, R186 ;  /* 0x000000ba00947306 */ /* 0x000e220000201000 */
[----:B------:R-:W-:Y:S01]  /*3110*/  SEL R183, RZ, 0x1, P2 ;  /* 0x00000001ffb77807 */ /* 0x000fe20001000000 */
[----:B------:R-:W-:Y:S01]  /*3120*/  FMUL.FTZ R63, R63, R184 ;  /* 0x000000b83f3f7220 */ /* 0x000fe20000410000 */
[----:B------:R-:W-:Y:S02]  /*3130*/  LEA R94, P2, R181, c[0x0][0x188], 0x4 ;  /* 0x00006200b55e7a11 */ /* 0x000fe400078420ff */
[----:B------:R-:W-:Y:S01]  /*3140*/  SEL R149, RZ, 0x10000, P4 ;  /* 0x00010000ff957807 */ /* 0x000fe20002000000 */
[----:B------:R-:W-:Y:S01]  /*3150*/  FMUL.FTZ R63, R63, c[0x0][0x1e8] ;  /* 0x00007a003f3f7a20 */ /* 0x000fe20000410000 */
[----:B------:R-:W-:-:S02]  /*3160*/  LEA.HI.X R95, R181, c[0x0][0x18c], RZ, 0x4, P2 ;  /* 0x00006300b55f7a11 */ /* 0x000fc400010f24ff */
[C---:B------:R-:W-:Y:S02]  /*3170*/  LEA R92, P2, R181.reuse, c[0x0][0x190], 0x2 ;  /* 0x00006400b55c7a11 */ /* 0x040fe400078410ff */
[----:B------:R-:W-:Y:S02]  /*3180*/  SEL R182, RZ, 0x100, P3 ;  /* 0x00000100ffb67807 */ /* 0x000fe40001800000 */
[C---:B------:R-:W-:Y:S01]  /*3190*/  LEA.HI.X R93, R181.reuse, c[0x0][0x194], RZ, 0x2, P2 ;  /* 0x00006500b55d7a11 */ /* 0x040fe200010f14ff */
[----:B0-----:R-:W-:Y:S01]  /*31a0*/  FFMA.FTZ R148, R148, R185, 1.1641532182693481445e-10 ;  /* 0x2f00000094947423 */ /* 0x001fe200000100b9 */
[----:B------:R-:W-:-:S04]  /*31b0*/  IADD3 R185, R181, 0x100, RZ ;  /* 0x00000100b5b97810 */ /* 0x000fc80007ffe0ff */
[----:B------:R-:W-:-:S04]  /*31c0*/  FSETP.GTU.FTZ.AND P2, PT, R148, c[0x0][0x1e4], PT ;  /* 0x0000790094007a0b */ /* 0x000fc80003f5c000 */
[----:B------:R-:W-:Y:S02]  /*31d0*/  FSEL R63, R63, RZ, !P2 ;  /* 0x000000ff3f3f7208 */ /* 0x000fe40005000000 */
[----:B------:R-:W-:-:S03]  /*31e0*/  SEL R148, RZ, 0x1000000, P2 ;  /* 0x01000000ff947807 */ /* 0x000fc60001000000 */
[----:B------:R-:W-:Y:S01]  /*31f0*/  FMUL.FTZ R63, R50, R63 ;  /* 0x0000003f323f7220 */ /* 0x000fe20000410000 */
[----:B------:R-:W-:-:S03]  /*3200*/  IADD3 R148, R182, R148, R149 ;  /* 0x00000094b6947210 */ /* 0x000fc60007ffe095 */
[----:B------:R-:W-:Y:S02]  /*3210*/  @P1 FADD.FTZ R63, R59, R63 ;  /* 0x0000003f3b3f1221 */ /* 0x000fe40000010000 */
[----:B------:R-:W-:-:S03]  /*3220*/  IMAD.IADD R183, R148, 0x1, R183 ;  /* 0x0000000194b77824 */ /* 0x000fc600078e02b7 */
[----:B------:R0:W-:Y:S04]  /*3230*/  STG.E.128 [R94.64], R60 ;  /* 0x0000003c5e007986 */ /* 0x0001e8000c101d04 */
[----:B------:R0:W-:Y:S02]  /*3240*/  STG.E [R92.64], R183 ;  /* 0x000000b75c007986 */ /* 0x0001e4000c101904 */
.L_x_24841:
[----:B0-----:R-:W-:Y:S05]  /*3250*/  BSYNC B0 ;  /* 0x0000000000007941 */ /* 0x001fea0003800000 */
.L_x_24840:
        /* <DEDUP_REMOVED lines=23> */
.L_x_24873:
[----:B0-----:R-:W-:Y:S02]  /*33d0*/  IMAD.MOV.U32 R187, RZ, RZ, R46 ;  /* 0x000000ffffbb7224 */ /* 0x001fe400078e002e */
.L_x_24874:
[----:B------:R-:W-:Y:S05]  /*33e0*/  BSYNC B1 ;  /* 0x0000000000017941 */ /* 0x000fea0003800000 */
.L_x_24872:
        /* <DEDUP_REMOVED lines=16> */
.L_x_24878:
[----:B------:R-:W-:Y:S05]  /*34f0*/  BSYNC B2 ;  /* 0x0000000000027941 */ /* 0x000fea0003800000 */
.L_x_24877:
        /* <DEDUP_REMOVED lines=44> */
.L_x_24876:
[----:B------:R-:W-:Y:S05]  /*37c0*/  BSYNC B1 ;  /* 0x0000000000017941 */ /* 0x000fea0003800000 */
.L_x_24875:
[----:B------:R-:W0:Y:S01]  /*37d0*/  I2F.U32 R43, R187 ;  /* 0x000000bb002b7306 */ /* 0x000e220000201000 */
[----:B------:R-:W-:Y:S01]  /*37e0*/  IMAD.MOV.U32 R186, RZ, RZ, 0x2f800000 ;  /* 0x2f800000ffba7424 */ /* 0x000fe200078e00ff */
[----:B------:R-:W-:Y:S01]  /*37f0*/  ISETP.NE.U32.AND P1, PT, RZ, c[0x0][0x180], PT ;  /* 0x00006000ff007a0c */ /* 0x000fe20003f25070 */
[----:B-----5:R-:W-:Y:S01]  /*3800*/  FMUL.FTZ R64, R64, R184 ;  /* 0x000000b840407220 */ /* 0x020fe20000410000 */
[----:B------:R-:W-:Y:S01]  /*3810*/  ISETP.NE.AND P3, PT, R94, 0x1, PT ;  /* 0x000000015e00780c */ /* 0x000fe20003f65270 */
[----:B------:R-:W-:Y:S01]  /*3820*/  BSSY B1, `(.L_x_24879) ;  /* 0x0000013000017945 */ /* 0x000fe20003800000 */
[----:B------:R-:W-:Y:S01]  /*3830*/  ISETP.NE.AND.EX P1, PT, RZ, c[0x0][0x184], PT, P1 ;  /* 0x00006100ff007a0c */ /* 0x000fe20003f25310 */
[----:B------:R-:W-:-:S02]  /*3840*/  FMUL.FTZ R64, R64, c[0x0][0x1e8] ;  /* 0x00007a0040407a20 */ /* 0x000fc40000410000 */
        /* <DEDUP_REMOVED lines=15> */
.L_x_24880:
[----:B------:R-:W-:Y:S02]  /*3940*/  IMAD.MOV.U32 R187, RZ, RZ, R46 ;  /* 0x000000ffffbb7224 */ /* 0x000fe400078e002e */
.L_x_24881:
[----:B------:R-:W-:Y:S05]  /*3950*/  BSYNC B1 ;  /* 0x0000000000017941 */ /* 0x000fea0003800000 */
.L_x_24879:
        /* <DEDUP_REMOVED lines=16> */
.L_x_24885:
[----:B------:R-:W-:Y:S05]  /*3a60*/  BSYNC B2 ;  /* 0x0000000000027941 */ /* 0x000fea0003800000 */
.L_x_24884:
        /* <DEDUP_REMOVED lines=44> */
.L_x_24883:
[----:B------:R-:W-:Y:S05]  /*3d30*/  BSYNC B1 ;  /* 0x0000000000017941 */ /* 0x000fea0003800000 */
.L_x_24882:
        /* <DEDUP_REMOVED lines=20> */
.L_x_24887:
[----:B------:R-:W-:Y:S02]  /*3e80*/  MOV R187, R46 ;  /* 0x0000002e00bb7202 */ /* 0x000fe40000000f00 */
.L_x_24888:
[----:B------:R-:W-:Y:S05]  /*3e90*/  BSYNC B1 ;  /* 0x0000000000017941 */ /* 0x000fea0003800000 */
.L_x_24886:
        /* <DEDUP_REMOVED lines=16> */
.L_x_24892:
[----:B------:R-:W-:Y:S05]  /*3fa0*/  BSYNC B2 ;  /* 0x0000000000027941 */ /* 0x000fea0003800000 */
.L_x_24891:
        /* <DEDUP_REMOVED lines=44> */
.L_x_24890:
[----:B------:R-:W-:Y:S05]  /*4270*/  BSYNC B1 ;  /* 0x0000000000017941 */ /* 0x000fea0003800000 */
.L_x_24889:
[----:B------:R-:W0:Y:S01]  /*4280*/  I2F.U32 R43, R187 ;  /* 0x000000bb002b7306 */ /* 0x000e220000201000 */
[----:B------:R-:W-:Y:S01]  /*4290*/  FMUL.FTZ R66, R66, R184 ;  /* 0x000000b842427220 */ /* 0x000fe20000410000 */
[----:B------:R-:W-:Y:S01]  /*42a0*/  ISETP.NE.AND P5, PT, R92, 0x1, PT ;  /* 0x000000015c00780c */ /* 0x000fe20003fa5270 */
[----:B------:R-:W-:Y:S02]  /*42b0*/  BSSY B1, `(.L_x_24893) ;  /* 0x0000012000017945 */ /* 0x000fe40003800000 */
        /* <DEDUP_REMOVED lines=16> */
.L_x_24894:
[----:B------:R-:W-:Y:S02]  /*43c0*/  IMAD.MOV.U32 R187, RZ, RZ, R46 ;  /* 0x000000ffffbb7224 */ /* 0x000fe400078e002e */
.L_x_24895:
[----:B------:R-:W-:Y:S05]  /*43d0*/  BSYNC B1 ;  /* 0x0000000000017941 */ /* 0x000fea0003800000 */
.L_x_24893:
        /* <DEDUP_REMOVED lines=16> */
.L_x_24899:
[----:B------:R-:W-:Y:S05]  /*44e0*/  BSYNC B2 ;  /* 0x0000000000027941 */ /* 0x000fea0003800000 */
.L_x_24898:
        /* <DEDUP_REMOVED lines=44> */
.L_x_24897:
[----:B------:R-:W-:Y:S05]  /*47b0*/  BSYNC B1 ;  /* 0x0000000000017941 */ /* 0x000fea0003800000 */
.L_x_24896:
[----:B------:R-:W0:Y:S01]  /*47c0*/  I2F.U32 R149, R187 ;  /* 0x000000bb00957306 */ /* 0x000e220000201000 */
[----:B------:R-:W-:Y:S01]  /*47d0*/  SEL R189, RZ, 0x1, P2 ;  /* 0x00000001ffbd7807 */ /* 0x000fe20001000000 */
[----:B------:R-:W-:Y:S01]  /*47e0*/  FMUL.FTZ R67, R67, R184 ;  /* 0x000000b843437220 */ /* 0x000fe20000410000 */
[----:B------:R-:W-:Y:S02]  /*47f0*/  LEA R94, P2, R185, c[0x0][0x188], 0x4 ;  /* 0x00006200b95e7a11 */ /* 0x000fe400078420ff */
[----:B------:R-:W-:Y:S01]  /*4800*/  SEL R183, RZ, 0x10000, P4 ;  /* 0x00010000ffb77807 */ /* 0x000fe20002000000 */
[----:B------:R-:W-:Y:S01]  /*4810*/  FMUL.FTZ R67, R67, c[0x0][0x1e8] ;  /* 0x00007a0043437a20 */ /* 0x000fe20000410000 */
[C---:B------:R-:W-:Y:S02]  /*4820*/  LEA.HI.X R95, R185.reuse, c[0x0][0x18c], RZ, 0x4, P2 ;  /* 0x00006300b95f7a11 */ /* 0x040fe400010f24ff */
[----:B------:R-:W-:-:S02]  /*4830*/  LEA R92, P2, R185, c[0x0][0x190], 0x2 ;  /* 0x00006400b95c7a11 */ /* 0x000fc400078410ff */
[----:B------:R-:W-:Y:S02]  /*4840*/  SEL R182, RZ, 0x100, P3 ;  /* 0x00000100ffb67807 */ /* 0x000fe40001800000 */
[C---:B------:R-:W-:Y:S02]  /*4850*/  LEA.HI.X R93, R185.reuse, c[0x0][0x194], RZ, 0x2, P2 ;  /* 0x00006500b95d7a11 */ /* 0x040fe400010f14ff */
[----:B------:R-:W-:Y:S01]  /*4860*/  IADD3 R185, R185, 0x100, RZ ;  /* 0x00000100b9b97810 */ /* 0x000fe20007ffe0ff */
[----:B0-----:R-:W-:-:S05]  /*4870*/  FFMA.FTZ R149, R149, R186, 1.1641532182693481445e-10 ;  /* 0x2f00000095957423 */ /* 0x001fca00000100ba */
        /* <DEDUP_REMOVED lines=9> */
.L_x_24871:
[----:B------:R-:W-:Y:S05]  /*4910*/  BSYNC B0 ;  /* 0x0000000000007941 */ /* 0x000fea0003800000 */
.L_x_24870:
        /* <DEDUP_REMOVED lines=23> */
.L_x_24903:
[----:B0-----:R-:W-:Y:S02]  /*4a90*/  IMAD.MOV.U32 R187, RZ, RZ, R46 ;  /* 0x000000ffffbb7224 */ /* 0x001fe400078e002e */
.L_x_24904:
[----:B------:R-:W-:Y:S05]  /*4aa0*/  BSYNC B1 ;  /* 0x0000000000017941 */ /* 0x000fea0003800000 */
.L_x_24902:
        /* <DEDUP_REMOVED lines=16> */
.L_x_24908:
[----:B------:R-:W-:Y:S05]  /*4bb0*/  BSYNC B2 ;  /* 0x0000000000027941 */ /* 0x000fea0003800000 */
.L_x_24907:
        /* <DEDUP_REMOVED lines=44> */
.L_x_24906:
[----:B------:R-:W-:Y:S05]  /*4e80*/  BSYNC B1 ;  /* 0x0000000000017941 */ /* 0x000fea0003800000 */
.L_x_24905:
        /* <DEDUP_REMOVED lines=23> */
.L_x_24910:
[----:B------:R-:W-:Y:S02]  /*5000*/  IMAD.MOV.U32 R187, RZ, RZ, R46 ;  /* 0x000000ffffbb7224 */ /* 0x000fe400078e002e */
.L_x_24911:
[----:B------:R-:W-:Y:S05]  /*5010*/  BSYNC B1 ;  /* 0x0000000000017941 */ /* 0x000fea0003800000 */
.L_x_24909:
        /* <DEDUP_REMOVED lines=16> */
.L_x_24915:
[----:B------:R-:W-:Y:S05]  /*5120*/  BSYNC B2 ;  /* 0x0000000000027941 */ /* 0x000fea0003800000 */
.L_x_24914:
        /* <DEDUP_REMOVED lines=44> */
.L_x_24913:
[----:B------:R-:W-:Y:S05]  /*53f0*/  BSYNC B1 ;  /* 0x0000000000017941 */ /* 0x000fea0003800000 */
.L_x_24912:
        /* <DEDUP_REMOVED lines=20> */
.L_x_24917:
[----:B------:R-:W-:Y:S02]  /*5540*/  IMAD.MOV.U32 R187, RZ, RZ, R46 ;  /* 0x000000ffffbb7224 */ /* 0x000fe400078e002e */
.L_x_24918:
[----:B------:R-:W-:Y:S05]  /*5550*/  BSYNC B1 ;  /* 0x0000000000017941 */ /* 0x000fea0003800000 */
.L_x_24916:
        /* <DEDUP_REMOVED lines=16> */
.L_x_24922:
[----:B------:R-:W-:Y:S05]  /*5660*/  BSYNC B2 ;  /* 0x0000000000027941 */ /* 0x000fea0003800000 */
.L_x_24921:
        /* <DEDUP_REMOVED lines=44> */
.L_x_24920:
[----:B------:R-:W-:Y:S05]  /*5930*/  BSYNC B1 ;  /* 0x0000000000017941 */ /* 0x000fea0003800000 */
.L_x_24919:
        /* <DEDUP_REMOVED lines=20> */
.L_x_24924:
[----:B------:R-:W-:Y:S02]  /*5a80*/  IMAD.MOV.U32 R187, RZ, RZ, R46 ;  /* 0x000000ffffbb7224 */ /* 0x000fe400078e002e */
.L_x_24925:
[----:B------:R-:W-:Y:S05]  /*5a90*/  BSYNC B1 ;  /* 0x0000000000017941 */ /* 0x000fea0003800000 */
.L_x_24923:
        /* <DEDUP_REMOVED lines=16> */
.L_x_24929:
[----:B------:R-:W-:Y:S05]  /*5ba0*/  BSYNC B2 ;  /* 0x0000000000027941 */ /* 0x000fea0003800000 */
.L_x_24928:
        /* <DEDUP_REMOVED lines=44> */
.L_x_24927:
[----:B------:R-:W-:Y:S05]  /*5e70*/  BSYNC B1 ;  /* 0x0000000000017941 */ /* 0x000fea0003800000 */
.L_x_24926:
        /* <DEDUP_REMOVED lines=17> */
[----:B------:R-:W-:Y:S01]  /*5f90*/  @P1 FADD.FTZ R71, R59, R71 ;  /* 0x000000473b471221 */ /* 0x000fe20000010000 */
[----:B------:R-:W-:-:S04]  /*5fa0*/  IADD3 R189, R148, R189, RZ ;  /* 0x000000bd94bd7210 */ /* 0x000fc80007ffe0ff */
[----:B------:R0:W-:Y:S04]  /*5fb0*/  STG.E.128 [R94.64], R68 ;  /* 0x000000445e007986 */ /* 0x0001e8000c101d04 */
[----:B------:R0:W-:Y:S02]  /*5fc0*/  STG.E [R92.64], R189 ;  /* 0x000000bd5c007986 */ /* 0x0001e4000c101904 */
.L_x_24901:
[----:B------:R-:W-:Y:S05]  /*5fd0*/  BSYNC B0 ;  /* 0x0000000000007941 */ /* 0x000fea0003800000 */
.L_x_24900:
        /* <DEDUP_REMOVED lines=23> */
.L_x_24933:
[----:B0-----:R-:W-:Y:S02]  /*6150*/  IMAD.MOV.U32 R187, RZ, RZ, R46 ;  /* 0x000000ffffbb7224 */ /* 0x001fe400078e002e */
.L_x_24934:
[----:B------:R-:W-:Y:S05]  /*6160*/  BSYNC B1 ;  /* 0x0000000000017941 */ /* 0x000fea0003800000 */
.L_x_24932:
        /* <DEDUP_REMOVED lines=16> */
.L_x_24938:
[----:B------:R-:W-:Y:S05]  /*6270*/  BSYNC B2 ;  /* 0x0000000000027941 */ /* 0x000fea0003800000 */
.L_x_24937:
        /* <DEDUP_REMOVED lines=44> */
.L_x_24936:
[----:B------:R-:W-:Y:S05]  /*6540*/  BSYNC B1 ;  /* 0x0000000000017941 */ /* 0x000fea0003800000 */
.L_x_24935:
[----:B------:R-:W0:Y:S01]  /*6550*/  I2F.U32 R43, R187 ;  /* 0x000000bb002b7306 */ /* 0x000e220000201000 */
[----:B------:R-:W-:Y:S01]  /*6560*/  HFMA2.MMA R186, -RZ, RZ, 0.1171875, 0 ;  /* 0x2f800000ffba7435 */ /* 0x000fe200000001ff */
[----:B-----5:R-:W-:Y:S01]  /*6570*/  FMUL.FTZ R72, R72, R184 ;  /* 0x000000b848487220 */ /* 0x020fe20000410000 */
[----:B------:R-:W-:Y:S01]  /*6580*/  ISETP.NE.U32.AND P1, PT, RZ, c[0x0][0x180], PT ;  /* 0x00006000ff007a0c */ /* 0x000fe20003f25070 */
[----:B------:R-:W-:Y:S01]  /*6590*/  BSSY B1, `(.L_x_24939) ;  /* 0x0000014000017945 */ /* 0x000fe20003800000 */
[----:B------:R-:W-:Y:S01]  /*65a0*/  ISETP.NE.AND P3, PT, R94, 0x1, PT ;  /* 0x000000015e00780c */ /* 0x000fe20003f65270 */
[----:B------:R-:W-:Y:S01]  /*65b0*/  FMUL.FTZ R72, R72, c[0x0][0x1e8] ;  /* 0x00007a0048487a20 */ /* 0x000fe20000410000 */
[----:B------:R-:W-:-:S04]  /*65c0*/  ISETP.NE.AND.EX P1, PT, RZ, c[0x0][0x184], PT, P1 ;  /* 0x00006100ff007a0c */ /* 0x000fc80003f25310 */
        /* <DEDUP_REMOVED lines=15> */
.L_x_24940:
[----:B------:R-:W-:Y:S02]  /*66c0*/  MOV R187, R46 ;  /* 0x0000002e00bb7202 */ /* 0x000fe40000000f00 */
.L_x_24941:
[----:B------:R-:W-:Y:S05]  /*66d0*/  BSYNC B1 ;  /* 0x0000000000017941 */ /* 0x000fea0003800000 */
.L_x_24939:
        /* <DEDUP_REMOVED lines=16> */
.L_x_24945:
[----:B------:R-:W-:Y:S05]  /*67e0*/  BSYNC B2 ;  /* 0x0000000000027941 */ /* 0x000fea0003800000 */
.L_x_24944:
        /* <DEDUP_REMOVED lines=44> */
.L_x_24943:
[----:B------:R-:W-:Y:S05]  /*6ab0*/  BSYNC B1 ;  /* 0x0000000000017941 */ /* 0x000fea0003800000 */
.L_x_24942:
[----:B------:R-:W0:Y:S01]  /*6ac0*/  I2F.U32 R93, R187 ;  /* 0x000000bb005d7306 */ /* 0x000e220000201000 */
[----:B------:R-:W-:Y:S01]  /*6ad0*/  FMUL.FTZ R73, R73, R184 ;  /* 0x000000b849497220 */ /* 0x000fe20000410000 */
[C---:B------:R-:W-:Y:S01]  /*6ae0*/  ISETP.NE.AND P4, PT, R43.reuse, 0x1, PT ;  /* 0x000000012b00780c */ /* 0x040fe20003f85270 */
[----:B------:R-:W-:Y:S01]  /*6af0*/  BSSY B1, `(.L_x_24946) ;  /* 0x0000012000017945 */ /* 0x000fe20003800000 */
[----:B------:R-:W-:Y:S01]  /*6b00*/  IADD3 R92, R43, 0x1, RZ ;  /* 0x000000012b5c7810 */ /* 0x000fe20007ffe0ff */
[----:B------:R-:W-:-:S02]  /*6b10*/  FMUL.FTZ R73, R73, c[0x0][0x1e8] ;  /* 0x00007a0049497a20 */ /* 0x000fc40000410000 */
        /* <DEDUP_REMOVED lines=14> */
.L_x_24947:
[----:B------:R-:W-:Y:S02]  /*6c00*/  IMAD.MOV.U32 R187, RZ, RZ, R46 ;  /* 0x000000ffffbb7224 */ /* 0x000fe400078e002e */
.L_x_24948:
[----:B------:R-:W-:Y:S05]  /*6c10*/  BSYNC B1 ;  /* 0x0000000000017941 */ /* 0x000fea0003800000 */
.L_x_24946:
        /* <DEDUP_REMOVED lines=16> */
.L_x_24952:
[----:B------:R-:W-:Y:S05]  /*6d20*/  BSYNC B2 ;  /* 0x0000000000027941 */ /* 0x000fea0003800000 */
.L_x_24951:
        /* <DEDUP_REMOVED lines=44> */
.L_x_24950:
[----:B------:R-:W-:Y:S05]  /*6ff0*/  BSYNC B1 ;  /* 0x0000000000017941 */ /* 0x000fea0003800000 */
.L_x_24949:
        /* <DEDUP_REMOVED lines=20> */
.L_x_24954:
[----:B------:R-:W-:Y:S02]  /*7140*/  MOV R187, R46 ;  /* 0x0000002e00bb7202 */ /* 0x000fe40000000f00 */
.L_x_24955:
[----:B------:R-:W-:Y:S05]  /*7150*/  BSYNC B1 ;  /* 0x0000000000017941 */ /* 0x000fea0003800000 */
.L_x_24953:
        /* <DEDUP_REMOVED lines=16> */
.L_x_24959:
[----:B------:R-:W-:Y:S05]  /*7260*/  BSYNC B2 ;  /* 0x0000000000027941 */ /* 0x000fea0003800000 */
.L_x_24958:
        /* <DEDUP_REMOVED lines=44> */
.L_x_24957:
[----:B------:R-:W-:Y:S05]  /*7530*/  BSYNC B1 ;  /* 0x0000000000017941 */ /* 0x000fea0003800000 */
.L_x_24956:
        /* <DEDUP_REMOVED lines=21> */
.L_x_24931:
[----:B------:R-:W-:Y:S05]  /*7690*/  BSYNC B0 ;  /* 0x0000000000007941 */ /* 0x000fea0003800000 */
.L_x_24930:
        /* <DEDUP_REMOVED lines=23> */
.L_x_24963:
[----:B0-----:R-:W-:Y:S02]  /*7810*/  MOV R187, R46 ;  /* 0x0000002e00bb7202 */ /* 0x001fe40000000f00 */
.L_x_24964:
[----:B------:R-:W-:Y:S05]  /*7820*/  BSYNC B1 ;  /* 0x0000000000017941 */ /* 0x000fea0003800000 */
.L_x_24962:
        /* <DEDUP_REMOVED lines=16> */
.L_x_24968:
[----:B------:R-:W-:Y:S05]  /*7930*/  BSYNC B2 ;  /* 0x0000000000027941 */ /* 0x000fea0003800000 */
.L_x_24967:
        /* <DEDUP_REMOVED lines=44> */
.L_x_24966:
[----:B------:R-:W-:Y:S05]  /*7c00*/  BSYNC B1 ;  /* 0x0000000000017941 */ /* 0x000fea0003800000 */
.L_x_24965:
        /* <DEDUP_REMOVED lines=23> */
.L_x_24970:
[----:B------:R-:W-:Y:S02]  /*7d80*/  IMAD.MOV.U32 R187, RZ, RZ, R46 ;  /* 0x000000ffffbb7224 */ /* 0x000fe400078e002e */
.L_x_24971:
[----:B------:R-:W-:Y:S05]  /*7d90*/  BSYNC B1 ;  /* 0x0000000000017941 */ /* 0x000fea0003800000 */
.L_x_24969:
        /* <DEDUP_REMOVED lines=16> */
.L_x_24975:
[----:B------:R-:W-:Y:S05]  /*7ea0*/  BSYNC B2 ;  /* 0x0000000000027941 */ /* 0x000fea0003800000 */
.L_x_24974:
        /* <DEDUP_REMOVED lines=44> */
.L_x_24973:
[----:B------:R-:W-:Y:S05]  /*8170*/  BSYNC B1 ;  /* 0x0000000000017941 */ /* 0x000fea0003800000 */
.L_x_24972:
        /* <DEDUP_REMOVED lines=20> */
.L_x_24977:
[----:B------:R-:W-:Y:S02]  /*82c0*/  IMAD.MOV.U32 R187, RZ, RZ, R46 ;  /* 0x000000ffffbb7224 */ /* 0x000fe400078e002e */
.L_x_24978:
[----:B------:R-:W-:Y:S05]  /*82d0*/  BSYNC B1 ;  /* 0x0000000000017941 */ /* 0x000fea0003800000 */
.L_x_24976:
        /* <DEDUP_REMOVED lines=16> */
.L_x_24982:
[----:B------:R-:W-:Y:S05]  /*83e0*/  BSYNC B2 ;  /* 0x0000000000027941 */ /* 0x000fea0003800000 */
.L_x_24981:
        /* <DEDUP_REMOVED lines=44> */
.L_x_24980:
[----:B------:R-:W-:Y:S05]  /*86b0*/  BSYNC B1 ;  /* 0x0000000000017941 */ /* 0x000fea0003800000 */
.L_x_24979:
        /* <DEDUP_REMOVED lines=20> */
.L_x_24984:
[----:B------:R-:W-:Y:S02]  /*8800*/  IMAD.MOV.U32 R187, RZ, RZ, R46 ;  /* 0x000000ffffbb7224 */ /* 0x000fe400078e002e */
.L_x_24985:
[----:B------:R-:W-:Y:S05]  /*8810*/  BSYNC B1 ;  /* 0x0000000000017941 */ /* 0x000fea0003800000 */
.L_x_24983:
        /* <DEDUP_REMOVED lines=16> */
.L_x_24989:
[----:B------:R-:W-:Y:S05]  /*8920*/  BSYNC B2 ;  /* 0x0000000000027941 */ /* 0x000fea0003800000 */
.L_x_24988:
        /* <DEDUP_REMOVED lines=44> */
.L_x_24987:
[----:B------:R-:W-:Y:S05]  /*8bf0*/  BSYNC B1 ;  /* 0x0000000000017941 */ /* 0x000fea0003800000 */
.L_x_24986:
        /* <DEDUP_REMOVED lines=21> */
.L_x_24961:
[----:B------:R-:W-:Y:S05]  /*8d50*/  BSYNC B0 ;  /* 0x0000000000007941 */ /* 0x000fea0003800000 */
.L_x_24960:
        /* <DEDUP_REMOVED lines=23> */
.L_x_24993:
[----:B0-----:R-:W-:Y:S02]  /*8ed0*/  IMAD.MOV.U32 R187, RZ, RZ, R46 ;  /* 0x000000ffffbb7224 */ /* 0x001fe400078e002e */
.L_x_24994:
[----:B------:R-:W-:Y:S05]  /*8ee0*/  BSYNC B1 ;  /* 0x0000000000017941 */ /* 0x000fea0003800000 */
.L_x_24992:
        /* <DEDUP_REMOVED lines=16> */
.L_x_24998:
[----:B------:R-:W-:Y:S05]  /*8ff0*/  BSYNC B2 ;  /* 0x0000000000027941 */ /* 0x000fea0003800000 */
.L_x_24997:
        /* <DEDUP_REMOVED lines=44> */
.L_x_24996:
[----:B------:R-:W-:Y:S05]  /*92c0*/  BSYNC B1 ;  /* 0x0000000000017941 */ /* 0x000fea0003800000 */
.L_x_24995:
        /* <DEDUP_REMOVED lines=23> */
.L_x_25000:
[----:B------:R-:W-:Y:S02]  /*9440*/  IMAD.MOV.U32 R187, RZ, RZ, R46 ;  /* 0x000000ffffbb7224 */ /* 0x000fe400078e002e */
.L_x_25001:
[----:B------:R-:W-:Y:S05]  /*9450*/  BSYNC B1 ;  /* 0x0000000000017941 */ /* 0x000fea0003800000 */
.L_x_24999:
        /* <DEDUP_REMOVED lines=16> */
.L_x_25005:
[----:B------:R-:W-:Y:S05]  /*9560*/  BSYNC B2 ;  /* 0x0000000000027941 */ /* 0x000fea0003800000 */
.L_x_25004:
        /* <DEDUP_REMOVED lines=44> */
.L_x_25003:
[----:B------:R-:W-:Y:S05]  /*9830*/  BSYNC B1 ;  /* 0x0000000000017941 */ /* 0x000fea0003800000 */
.L_x_25002:
        /* <DEDUP_REMOVED lines=20> */
.L_x_25007:
[----:B------:R-:W-:Y:S02]  /*9980*/  MOV R187, R46 ;  /* 0x0000002e00bb7202 */ /* 0x000fe40000000f00 */
.L_x_25008:
[----:B------:R-:W-:Y:S05]  /*9990*/  BSYNC B1 ;  /* 0x0000000000017941 */ /* 0x000fea0003800000 */
.L_x_25006:
        /* <DEDUP_REMOVED lines=16> */
.L_x_25012:
[----:B------:R-:W-:Y:S05]  /*9aa0*/  BSYNC B2 ;  /* 0x0000000000027941 */ /* 0x000fea0003800000 */
.L_x_25011:
        /* <DEDUP_REMOVED lines=44> */
.L_x_25010:
[----:B------:R-:W-:Y:S05]  /*9d70*/  BSYNC B1 ;  /* 0x0000000000017941 */ /* 0x000fea0003800000 */
.L_x_25009:
        /* <DEDUP_REMOVED lines=20> */
.L_x_25014:
[----:B------:R-:W-:Y:S02]  /*9ec0*/  IMAD.MOV.U32 R187, RZ, RZ, R46 ;  /* 0x000000ffffbb7224 */ /* 0x000fe400078e002e */
.L_x_25015:
[----:B------:R-:W-:Y:S05]  /*9ed0*/  BSYNC B1 ;  /* 0x0000000000017941 */ /* 0x000fea0003800000 */
.L_x_25013:
        /* <DEDUP_REMOVED lines=16> */
.L_x_25019:
[----:B------:R-:W-:Y:S05]  /*9fe0*/  BSYNC B2 ;  /* 0x0000000000027941 */ /* 0x000fea0003800000 */
.L_x_25018:
        /* <DEDUP_REMOVED lines=44> */
.L_x_25017:
[----:B------:R-:W-:Y:S05]  /*a2b0*/  BSYNC B1 ;  /* 0x0000000000017941 */ /* 0x000fea0003800000 */
.L_x_25016:
        /* <DEDUP_REMOVED lines=21> */
.L_x_24991:
[----:B------:R-:W-:Y:S05]  /*a410*/  BSYNC B0 ;  /* 0x0000000000007941 */ /* 0x000fea0003800000 */
.L_x_24990:
        /* <DEDUP_REMOVED lines=23> */
.L_x_25023:
[----:B0-----:R-:W-:Y:S02]  /*a590*/  IMAD.MOV.U32 R187, RZ, RZ, R46 ;  /* 0x000000ffffbb7224 */ /* 0x001fe400078e002e */
.L_x_25024:
[----:B------:R-:W-:Y:S05]  /*a5a0*/  BSYNC B1 ;  /* 0x0000000000017941 */ /* 0x000fea0003800000 */
.L_x_25022:
        /* <DEDUP_REMOVED lines=16> */
.L_x_25028:
[----:B------:R-:W-:Y:S05]  /*a6b0*/  BSYNC B2 ;  /* 0x0000000000027941 */ /* 0x000fea0003800000 */
.L_x_25027:
        /* <DEDUP_REMOVED lines=44> */
.L_x_25026:
[----:B------:R-:W-:Y:S05]  /*a980*/  BSYNC B1 ;  /* 0x0000000000017941 */ /* 0x000fea0003800000 */
.L_x_25025:
        /* <DEDUP_REMOVED lines=23> */
.L_x_25030:
[----:B------:R-:W-:Y:S02]  /*ab00*/  IMAD.MOV.U32 R187, RZ, RZ, R46 ;  /* 0x000000ffffbb7224 */ /* 0x000fe400078e002e */
.L_x_25031:
[----:B------:R-:W-:Y:S05]  /*ab10*/  BSYNC B1 ;  /* 0x0000000000017941 */ /* 0x000fea0003800000 */
.L_x_25029:
        /* <DEDUP_REMOVED lines=16> */
.L_x_25035:
[----:B------:R-:W-:Y:S05]  /*ac20*/  BSYNC B2 ;  /* 0x0000000000027941 */ /* 0x000fea0003800000 */
.L_x_25034:
        /* <DEDUP_REMOVED lines=44> */
.L_x_25033:
[----:B------:R-:W-:Y:S05]  /*aef0*/  BSYNC B1 ;  /* 0x0000000000017941 */ /* 0x000fea0003800000 */
.L_x_25032:
        /* <DEDUP_REMOVED lines=20> */
.L_x_25037:
[----:B------:R-:W-:Y:S02]  /*b040*/  IMAD.MOV.U32 R187, RZ, RZ, R46 ;  /* 0x000000ffffbb7224 */ /* 0x000fe400078e002e */
.L_x_25038:
[----:B------:R-:W-:Y:S05]  /*b050*/  BSYNC B1 ;  /* 0x0000000000017941 */ /* 0x000fea0003800000 */
.L_x_25036:
        /* <DEDUP_REMOVED lines=16> */
.L_x_25042:
[----:B------:R-:W-:Y:S05]  /*b160*/  BSYNC B2 ;  /* 0x0000000000027941 */ /* 0x000fea0003800000 */
.L_x_25041:
        /* <DEDUP_REMOVED lines=44> */
.L_x_25040:
[----:B------:R-:W-:Y:S05]  /*b430*/  BSYNC B1 ;  /* 0x0000000000017941 */ /* 0x000fea0003800000 */
.L_x_25039:
        /* <DEDUP_REMOVED lines=20> */
.L_x_25044:
[----:B------:R-:W-:Y:S02]  /*b580*/  IMAD.MOV.U32 R187, RZ, RZ, R46 ;  /* 0x000000ffffbb7224 */ /* 0x000fe400078e002e */
.L_x_25045:
[----:B------:R-:W-:Y:S05]  /*b590*/  BSYNC B1 ;  /* 0x0000000000017941 */ /* 0x000fea0003800000 */
.L_x_25043:
        /* <DEDUP_REMOVED lines=16> */
.L_x_25049:
[----:B------:R-:W-:Y:S05]  /*b6a0*/  BSYNC B2 ;  /* 0x0000000000027941 */ /* 0x000fea0003800000 */
.L_x_25048:
        /* <DEDUP_REMOVED lines=44> */
.L_x_25047:
[----:B------:R-:W-:Y:S05]  /*b970*/  BSYNC B1 ;  /* 0x0000000000017941 */ /* 0x000fea0003800000 */
.L_x_25046:
        /* <DEDUP_REMOVED lines=21> */
.L_x_25021:
[----:B------:R-:W-:Y:S05]  /*bad0*/  BSYNC B0 ;  /* 0x0000000000007941 */ /* 0x000fea0003800000 */
.L_x_25020:
        /* <DEDUP_REMOVED lines=23> */
.L_x_25053:
[----:B0-----:R-:W-:Y:S02]  /*bc50*/  IMAD.MOV.U32 R187, RZ, RZ, R46 ;  /* 0x000000ffffbb7224 */ /* 0x001fe400078e002e */
.L_x_25054:
[----:B------:R-:W-:Y:S05]  /*bc60*/  BSYNC B1 ;  /* 0x0000000000017941 */ /* 0x000fea0003800000 */
.L_x_25052:
        /* <DEDUP_REMOVED lines=16> */
.L_x_25058:
[----:B------:R-:W-:Y:S05]  /*bd70*/  BSYNC B2 ;  /* 0x0000000000027941 */ /* 0x000fea0003800000 */
.L_x_25057:
        /* <DEDUP_REMOVED lines=44> */
.L_x_25056:
[----:B------:R-:W-:Y:S05]  /*c040*/  BSYNC B1 ;  /* 0x0000000000017941 */ /* 0x000fea0003800000 */
.L_x_25055:
        /* <DEDUP_REMOVED lines=23> */
.L_x_25060:
[----:B------:R-:W-:Y:S02]  /*c1c0*/  MOV R187, R46 ;  /* 0x0000002e00bb7202 */ /* 0x000fe40000000f00 */
.L_x_25061:
[----:B------:R-:W-:Y:S05]  /*c1d0*/  BSYNC B1 ;  /* 0x0000000000017941 */ /* 0x000fea0003800000 */
.L_x_25059:
        /* <DEDUP_REMOVED lines=16> */
.L_x_25065:
[----:B------:R-:W-:Y:S05]  /*c2e0*/  BSYNC B2 ;  /* 0x0000000000027941 */ /* 0x000fea0003800000 */
.L_x_25064:
        /* <DEDUP_REMOVED lines=44> */
.L_x_25063:
[----:B------:R-:W-:Y:S05]  /*c5b0*/  BSYNC B1 ;  /* 0x0000000000017941 */ /* 0x000fea0003800000 */
.L_x_25062:
        /* <DEDUP_REMOVED lines=20> */
.L_x_25067:
[----:B------:R-:W-:Y:S02]  /*c700*/  IMAD.MOV.U32 R187, RZ, RZ, R46 ;  /* 0x000000ffffbb7224 */ /* 0x000fe400078e002e */
.L_x_25068:
[----:B------:R-:W-:Y:S05]  /*c710*/  BSYNC B1 ;  /* 0x0000000000017941 */ /* 0x000fea0003800000 */
.L_x_25066:
        /* <DEDUP_REMOVED lines=16> */
.L_x_25072:
[----:B------:R-:W-:Y:S05]  /*c820*/  BSYNC B2 ;  /* 0x0000000000027941 */ /* 0x000fea0003800000 */
.L_x_25071:
        /* <DEDUP_REMOVED lines=44> */
.L_x_25070:
[----:B------:R-:W-:Y:S05]  /*caf0*/  BSYNC B1 ;  /* 0x0000000000017941 */ /* 0x000fea0003800000 */
.L_x_25069:
        /* <DEDUP_REMOVED lines=20> */
.L_x_25074:
[----:B------:R-:W-:Y:S02]  /*cc40*/  MOV R187, R46 ;  /* 0x0000002e00bb7202 */ /* 0x000fe40000000f00 */
.L_x_25075:
[----:B------:R-:W-:Y:S05]  /*cc50*/  BSYNC B1 ;  /* 0x0000000000017941 */ /* 0x000fea0003800000 */
.L_x_25073:
        /* <DEDUP_REMOVED lines=16> */
.L_x_25079:
[----:B------:R-:W-:Y:S05]  /*cd60*/  BSYNC B2 ;  /* 0x0000000000027941 */ /* 0x000fea0003800000 */
.L_x_25078:
        /* <DEDUP_REMOVED lines=44> */
.L_x_25077:
[----:B------:R-:W-:Y:S05]  /*d030*/  BSYNC B1 ;  /* 0x0000000000017941 */ /* 0x000fea0003800000 */
.L_x_25076:
        /* <DEDUP_REMOVED lines=9> */
[----:B------:R-:W-:Y:S01]  /*d0d0*/  LEA.HI.X R93, R185, c[0x0][0x194], RZ, 0x2, P2 ;  /* 0x00006500b95d7a11 */ /* 0x000fe200010f14ff */
        /* <DEDUP_REMOVED lines=10> */
.L_x_25051:
[----:B------:R-:W-:Y:S05]  /*d180*/  BSYNC B0 ;  /* 0x0000000000007941 */ /* 0x000fea0003800000 */
.L_x_25050:
[----:B0-----:R-:W-:Y:S01]  /*d190*/  FADD.FTZ R92, RZ, R60 ;  /* 0x0000003cff5c7221 */ /* 0x001fe20000010000 */
[----:B------:R-:W-:Y:S02]  /*d1a0*/  ISETP.GT.U32.AND P2, PT, R13, 0x1ff, PT ;  /* 0x000001ff0d00780c */ /* 0x000fe40003f44070 */
[----:B------:R-:W-:Y:S01]  /*d1b0*/  LOP3.LUT P1, RZ, R172, 0xff, RZ, 0xc0, !PT ;  /* 0x000000ffacff7812 */ /* 0x000fe2000782c0ff */
[----:B------:R-:W-:Y:S01]  /*d1c0*/  FADD.FTZ R93, R61, R92 ;  /* 0x0000005c3d5d7221 */ /* 0x000fe20000010000 */
[----:B------:R-:W-:Y:S02]  /*d1d0*/  SHF.R.U32.HI R148, RZ, 0x5, R0 ;  /* 0x00000005ff947819 */ /* 0x000fe40000011600 */
[----:B------:R-:W-:Y:S01]  /*d1e0*/  P2R R185, PR, RZ, 0x4 ;  /* 0x00000004ffb97803 */ /* 0x000fe20000000000 */
[----:B------:R-:W-:Y:S01]  /*d1f0*/  FADD.FTZ R92, R62, R93 ;  /* 0x0000005d3e5c7221 */ /* 0x000fe20000010000 */
[----:B------:R-:W-:-:S02]  /*d200*/  LOP3.LUT R148, R148, 0x7fffff8, RZ, 0xc0, !PT ;  /* 0x07fffff894947812 */ /* 0x000fc400078ec0ff */
[----:B------:R-:W-:Y:S01]  /*d210*/  ISETP.GT.U32.AND P3, PT, R13, 0x4ff, PT ;  /* 0x000004ff0d00780c */ /* 0x000fe20003f64070 */
[----:B------:R-:W-:Y:S01]  /*d220*/  FADD.FTZ R92, R63, R92 ;  /* 0x0000005c3f5c7221 */ /* 0x000fe20000010000 */
[C---:B------:R-:W-:Y:S02]  /*d230*/  ISETP.GT.U32.AND P4, PT, R13.reuse, 0x5ff, PT ;  /* 0x000005ff0d00780c */ /* 0x040fe40003f84070 */
        /* <DEDUP_REMOVED lines=36> */
.L_x_25100:
        /* <DEDUP_REMOVED lines=16> */
[--C-:B-----5:R-:W-:Y:S02]  /*d580*/  FADD.FTZ R184, R62, -R92.reuse ;  /* 0x8000005c3eb87221 */ /* 0x120fe40000010000 */
        /* <DEDUP_REMOVED lines=71> */
.L_x_25101:
        /* <DEDUP_REMOVED lines=11> */
[----:B------:R-:W-:Y:S02]  /*dab0*/  @!P1 IMAD.IADD R148, R148, 0x1, R149 ;  /* 0x0000000194949824 */ /* 0x000fe400078e0295 */
[----:B------:R-:W-:Y:S02]  /*dac0*/  IMAD.MOV.U32 R94, RZ, RZ, RZ ;  /* 0x000000ffff5e7224 */ /* 0x000fe400078e00ff */
[----:B------:R-:W-:Y:S01]  /*dad0*/  @!P1 IMAD.MOV.U32 R94, RZ, RZ, R173 ;  /* 0x000000ffff5e9224 */ /* 0x000fe200078e00ad */
[----:B------:R-:W-:Y:S03]  /*dae0*/  BSSY B0, `(.L_x_25082) ;  /* 0x0000055000007945 */ /* 0x000fe60003800000 */
[----:B------:R-:W-:Y:S01]  /*daf0*/  I2F R187, R94 ;  /* 0x0000005e00bb7306 */ /* 0x000fe20000201400 */
[----:B------:R-:W1:Y:S04]  /*db00*/  SHFL.DOWN PT, R149, R94, 0x4, 0x1f ;  /* 0x08801f005e957f89 */ /* 0x000e6800000e0000 */
[----:B------:R-:W2:Y:S01]  /*db10*/  @!P1 LDS.64 R92, [R148.X8] ;  /* 0x00000000945c9984 */ /* 0x000ea20000008a00 */
[----:B------:R-:W-:-:S02]  /*db20*/  ISETP.NE.AND P1, PT, RZ, UR6, PT ;  /* 0x00000006ff007c0c */ /* 0x000fc4000bf25270 */
[----:B-1----:R-:W-:Y:S02]  /*db30*/  IADD3 R182, R149, R94, RZ ;  /* 0x0000005e95b67210 */ /* 0x002fe40007ffe0ff */
[----:B------:R-:W-:Y:S03]  /*db40*/  I2F R149, R149 ;  /* 0x0000009500957306 */ /* 0x000fe60000201400 */
[----:B------:R-:W1:Y:S05]  /*db50*/  SHFL.DOWN PT, R191, R182, 0x2, 0x1f ;  /* 0x08401f00b6bf7f89 */ /* 0x000e6a00000e0000 */
[----:B------:R-:W3:Y:S08]  /*db60*/  I2F R184, R182 ;  /* 0x000000b600b87306 */ /* 0x000ef00000201400 */
[----:B---3--:R-:W-:Y:S01]  /*db70*/  MUFU.RCP R185, R184 ;  /* 0x000000b800b97308 */ /* 0x008fe20000001000 */
[----:B0-2---:R-:W0:Y:S01]  /*db80*/  SHFL.DOWN PT, R183, R92, 0x4, 0x1f ;  /* 0x08801f005cb77f89 */ /* 0x005e2200000e0000 */
[----:B-1----:R-:W-:-:S06]  /*db90*/  IMAD.IADD R186, R182, 0x1, R191 ;  /* 0x00000001b6ba7824 */ /* 0x002fcc00078e02bf */
[----:B------:R-:W-:Y:S01]  /*dba0*/  I2F R191, R191 ;  /* 0x000000bf00bf7306 */ /* 0x000fe20000201400 */
[----:B------:R-:W-:Y:S07]  /*dbb0*/  SHFL.DOWN PT, R195, R186, 0x1, 0x1f ;  /* 0x08201f00bac37f89 */ /* 0x000fee00000e0000 */
[----:B------:R-:W1:Y:S01]  /*dbc0*/  I2F R188, R186 ;  /* 0x000000ba00bc7306 */ /* 0x000e620000201400 */
[----:B0-----:R-:W-:-:S04]  /*dbd0*/  FMUL.FTZ R148, R183, R149 ;  /* 0x00000095b7947220 */ /* 0x001fc80000410000 */
[----:B------:R-:W-:-:S03]  /*dbe0*/  FFMA.FTZ R148, R187, R92, R148 ;  /* 0x0000005cbb947223 */ /* 0x000fc60000010094 */
[----:B-1----:R-:W0:Y:S01]  /*dbf0*/  MUFU.RCP R190, R188 ;  /* 0x000000bc00be7308 */ /* 0x002e220000001000 */
[----:B------:R-:W-:Y:S02]  /*dc00*/  FADD.FTZ R92, -R183, R92 ;  /* 0x0000005cb75c7221 */ /* 0x000fe40000010100 */
[----:B------:R-:W-:Y:S02]  /*dc10*/  FMUL.FTZ R189, R185, R148 ;  /* 0x00000094b9bd7220 */ /* 0x000fe40000410000 */
[----:B------:R-:W-:-:S03]  /*dc20*/  FMUL.FTZ R92, R92, R92 ;  /* 0x0000005c5c5c7220 */ /* 0x000fc60000410000 */
[----:B------:R-:W1:Y:S01]  /*dc30*/  SHFL.DOWN PT, R148, R189, 0x2, 0x1f ;  /* 0x08401f00bd947f89 */ /* 0x000e6200000e0000 */
[----:B------:R-:W-:-:S04]  /*dc40*/  FMUL.FTZ R92, R92, R187 ;  /* 0x000000bb5c5c7220 */ /* 0x000fc80000410000 */
[----:B------:R-:W-:Y:S02]  /*dc50*/  FMUL.FTZ R92, R92, R149 ;  /* 0x000000955c5c7220 */ /* 0x000fe40000410000 */
[----:B-1----:R-:W-:Y:S02]  /*dc60*/  FMUL.FTZ R94, R148, R191 ;  /* 0x000000bf945e7220 */ /* 0x002fe40000410000 */
[----:B------:R-:W-:Y:S02]  /*dc70*/  FADD.FTZ R148, R189, -R148 ;  /* 0x80000094bd947221 */ /* 0x000fe40000010000 */
[----:B------:R-:W-:Y:S02]  /*dc80*/  FFMA.FTZ R193, R184, R189, R94 ;  /* 0x000000bdb8c17223 */ /* 0x000fe4000001005e */
[----:B------:R-:W-:Y:S02]  /*dc90*/  IMAD.IADD R94, R186, 0x1, R195 ;  /* 0x00000001ba5e7824 */ /* 0x000fe400078e02c3 */
[----:B0-----:R-:W-:Y:S01]  /*dca0*/  FMUL.FTZ R193, R190, R193 ;  /* 0x000000c1bec17220 */ /* 0x001fe20000410000 */
[----:B------:R-:W-:Y:S01]  /*dcb0*/  I2F R195, R195 ;  /* 0x000000c300c37306 */ /* 0x000fe20000201400 */
[----:B------:R-:W-:-:S03]  /*dcc0*/  FMUL.FTZ R183, R148, R148 ;  /* 0x0000009494b77220 */ /* 0x000fc60000410000 */
[----:B------:R-:W0:Y:S01]  /*dcd0*/  SHFL.DOWN PT, R192, R193, 0x1, 0x1f ;  /* 0x08201f00c1c07f89 */ /* 0x000e2200000e0000 */
[----:B------:R-:W-:-:S03]  /*dce0*/  FMUL.FTZ R183, R184, R183 ;  /* 0x000000b7b8b77220 */ /* 0x000fc60000410000 */
[----:B------:R1:W2:Y:S01]  /*dcf0*/  I2F R194, R94 ;  /* 0x0000005e00c27306 */ /* 0x0002a20000201400 */
[----:B------:R-:W-:Y:S01]  /*dd00*/  FMUL.FTZ R183, R183, R191 ;  /* 0x000000bfb7b77220 */ /* 0x000fe20000410000 */
[----:B-1----:R-:W1:Y:S06]  /*dd10*/  SHFL.DOWN PT, R94, R93, 0x4, 0x1f ;  /* 0x08801f005d5e7f89 */ /* 0x002e6c00000e0000 */
[----:B--2---:R-:W2:Y:S01]  /*dd20*/  MUFU.RCP R194, R194 ;  /* 0x000000c200c27308 */ /* 0x004ea20000001000 */
[----:B0-----:R-:W-:Y:S02]  /*dd30*/  FMUL.FTZ R182, R192, R195 ;  /* 0x000000c3c0b67220 */ /* 0x001fe40000410000 */
[----:B------:R-:W-:-:S02]  /*dd40*/  FADD.FTZ R192, R193, -R192 ;  /* 0x800000c0c1c07221 */ /* 0x000fc40000010000 */
        /* <DEDUP_REMOVED lines=9> */
[C---:B0-----:R-:W-:Y:S01]  /*dde0*/  FMUL.FTZ R186, R197.reuse, R197 ;  /* 0x000000c5c5ba7220 */ /* 0x041fe20000410000 */
[----:B------:R-:W-:Y:S01]  /*ddf0*/  FSEL R182, R197, RZ, !P1 ;  /* 0x000000ffc5b67208 */ /* 0x000fe20004800000 */
[----:B-1----:R-:W-:-:S03]  /*de00*/  FADD.FTZ R149, R92, R149 ;  /* 0x000000955c957221 */ /* 0x002fc60000010000 */
[----:B------:R-:W-:Y:S01]  /*de10*/  FSEL R199, R186, RZ, P1 ;  /* 0x000000ffbac77208 */ /* 0x000fe20000800000 */
[----:B------:R-:W-:Y:S01]  /*de20*/  IMAD.MOV.U32 R92, RZ, RZ, c[0x0][0x1e0] ;  /* 0x00007800ff5c7624 */ /* 0x000fe200078e00ff */
[----:B------:R-:W-:Y:S01]  /*de30*/  LOP3.LUT P1, RZ, R95, 0x1f, R0, 0xf8, !PT ;  /* 0x0000001f5fff7812 */ /* 0x000fe2000782f800 */
[----:B------:R-:W-:-:S05]  /*de40*/  FFMA.FTZ R149, R190, R183, R149 ;  /* 0x000000b7be957223 */ /* 0x000fca0000010095 */
[----:B------:R-:W0:Y:S02]  /*de50*/  SHFL.DOWN PT, R94, R149, 0x1, 0x1f ;  /* 0x08201f00955e7f89 */ /* 0x000e2400000e0000 */
[----:B0-----:R-:W-:-:S05]  /*de60*/  FADD.FTZ R93, R149, R94 ;  /* 0x0000005e955d7221 */ /* 0x001fca0000010000 */
[----:B------:R-:W-:Y:S01]  /*de70*/  @!P1 MOV R94, 0x4 ;  /* 0x00000004005e9802 */ /* 0x000fe20000000f00 */
[----:B------:R-:W-:-:S04]  /*de80*/  FFMA.FTZ R188, R194, R188, R93 ;  /* 0x000000bcc2bc7223 */ /* 0x000fc8000001005d */
[----:B------:R-:W-:Y:S01]  /*de90*/  @!P1 IMAD.WIDE R94, R21, R94, c[0x0][0x1a0] ;  /* 0x00006800155e9625 */ /* 0x000fe200078e025e */
[----:B------:R-:W0:Y:S04]  /*dea0*/  SHFL.IDX PT, R93, R188, RZ, 0x1f ;  /* 0x00001fffbc5d7589 */ /* 0x000e2800000e0000 */
[----:B------:R1:W-:Y:S01]  /*deb0*/  @!P1 STG.E [R94.64], R197 ;  /* 0x000000c55e009986 */ /* 0x0003e2000c101904 */
[----:B0-----:R-:W-:-:S04]  /*dec0*/  FFMA.FTZ R92, R93, R92, c[0x0][0x228] ;  /* 0x00008a005d5c7623 */ /* 0x001fc8000001005c */
[----:B------:R-:W-:Y:S02]  /*ded0*/  FADD.FTZ R183, R92, R199 ;  /* 0x000000c75cb77221 */ /* 0x000fe40000010000 */
[----:B------:R-:W-:-:S04]  /*dee0*/  @!P1 IMAD.MOV.U32 R92, RZ, RZ, 0x4 ;  /* 0x00000004ff5c9424 */ /* 0x000fc800078e00ff */
[----:B------:R-:W0:Y:S01]  /*def0*/  MUFU.RSQ R183, R183 ;  /* 0x000000b700b77308 */ /* 0x000e220000001400 */
[----:B------:R-:W-:-:S05]  /*df00*/  @!P1 IMAD.WIDE R92, R21, R92, c[0x0][0x1a8] ;  /* 0x00006a00155c9625 */ /* 0x000fca00078e025c */
[----:B0-----:R1:W-:Y:S01]  /*df10*/  @!P1 STG.E [R92.64], R183 ;  /* 0x000000b75c009986 */ /* 0x0013e2000c101904 */
[----:B------:R-:W-:Y:S05]  /*df20*/  @!P0 BRA `(.L_x_25083) ;  /* 0x0000010000008947 */ /* 0x000fea0003800000 */
[--C-:B-1----:R-:W-:Y:S02]  /*df30*/  FADD.FTZ R94, R61, -R182.reuse ;  /* 0x800000b63d5e7221 */ /* 0x102fe40000010000 */
        /* <DEDUP_REMOVED lines=15> */
.L_x_25083:
[----:B------:R-:W-:Y:S05]  /*e030*/  BSYNC B0 ;  /* 0x0000000000007941 */ /* 0x000fea0003800000 */
.L_x_25082:
[----:B------:R-:W-:Y:S01]  /*e040*/  ISETP.NE.AND P1, PT, R174, RZ, PT ;  /* 0x000000ffae00720c */ /* 0x000fe20003f25270 */
[----:B------:R-:W-:-:S12]  /*e050*/  BSSY B0, `(.L_x_25084) ;  /* 0x0000012000007945 */ /* 0x000fd80003800000 */
[----:B------:R-:W-:Y:S05]  /*e060*/  @!P1 BRA `(.L_x_25085) ;  /* 0x0000010000009947 */ /* 0x000fea0003800000 */
[--C-:B01----:R-:W-:Y:S02]  /*e070*/  FADD.FTZ R94, R65, -R182.reuse ;  /* 0x800000b6415e7221 */ /* 0x103fe40000010000 */
        /* <DEDUP_REMOVED lines=15> */
.L_x_25085:
[----:B------:R-:W-:Y:S05]  /*e170*/  BSYNC B0 ;  /* 0x0000000000007941 */ /* 0x000fea0003800000 */
.L_x_25084:
[----:B------:R-:W-:Y:S01]  /*e180*/  ISETP.NE.AND P1, PT, R175, RZ, PT ;  /* 0x000000ffaf00720c */ /* 0x000fe20003f25270 */
        /* <DEDUP_REMOVED lines=18> */
.L_x_25087:
[----:B------:R-:W-:Y:S05]  /*e2b0*/  BSYNC B0 ;  /* 0x0000000000007941 */ /* 0x000fea0003800000 */
.L_x_25086:
        /* <DEDUP_REMOVED lines=19> */
.L_x_25089:
[----:B------:R-:W-:Y:S05]  /*e3f0*/  BSYNC B0 ;  /* 0x0000000000007941 */ /* 0x000fea0003800000 */
.L_x_25088:
        /* <DEDUP_REMOVED lines=19> */
.L_x_25091:
[----:B------:R-:W-:Y:S05]  /*e530*/  BSYNC B0 ;  /* 0x0000000000007941 */ /* 0x000fea0003800000 */
.L_x_25090:
        /* <DEDUP_REMOVED lines=19> */
.L_x_25093:
[----:B------:R-:W-:Y:S05]  /*e670*/  BSYNC B0 ;  /* 0x0000000000007941 */ /* 0x000fea0003800000 */
.L_x_25092:
        /* <DEDUP_REMOVED lines=19> */
.L_x_25095:
[----:B------:R-:W-:Y:S05]  /*e7b0*/  BSYNC B0 ;  /* 0x0000000000007941 */ /* 0x000fea0003800000 */
.L_x_25094:
        /* <DEDUP_REMOVED lines=18> */
.L_x_25097:
[----:B------:R-:W-:Y:S05]  /*e8e0*/  BSYNC B0 ;  /* 0x0000000000007941 */ /* 0x000fea0003800000 */
.L_x_25096:
[----:B------:R-:W-:Y:S02]  /*e8f0*/  LOP3.LUT P1, RZ, R172, 0xff, RZ, 0xc0, !PT ;  /* 0x000000ffacff7812 */ /* 0x000fe4000782c0ff */
[----:B------:R-:W-:Y:S02]  /*e900*/  IADD3 R21, R21, c[0x0][0x160], RZ ;  /* 0x0000580015157a10 */ /* 0x000fe40007ffe0ff */
[----:B------:R-:W-:Y:S02]  /*e910*/  SEL R172, RZ, 0x1, P1 ;  /* 0x00000001ffac7807 */ /* 0x000fe40000800000 */
[----:B------:R-:W-:-:S13]  /*e920*/  ISETP.GE.AND P1, PT, R21, c[0x0][0x164], PT ;  /* 0x0000590015007a0c */ /* 0x000fda0003f26270 */
[----:B01----:R-:W-:Y:S01]  /*e930*/  @P1 CALL.REL.NOINC `(.L_x_25098) ;  /* 0x0000001000001944 */ /* 0x003fe20003c00000 */
[----:B------:R-:W-:Y:S05]  /*e940*/  BRA `(.L_x_25099) ;  /* 0xffff31a000007947 */ /* 0x000fea000383ffff */
.L_x_25098:
[----:B------:R-:W-:Y:S05]  /*e950*/  EXIT ;  /* 0x000000000000794d */ /* 0x000fea0003800000 */
.L_x_25080:
[----:B-----5:R-:W-:Y:S01]  /*e960*/  IMAD.MOV.U32 R184, RZ, RZ, 0x1 ;  /* 0x00000001ffb87424 */ /* 0x020fe200078e00ff */
[----:B------:R-:W-:Y:S01]  /*e970*/  MOV R182, 0xffffffff ;  /* 0xffffffff00b67802 */ /* 0x000fe20000000f00 */
[----:B------:R-:W-:Y:S01]  /*e980*/  IMAD.MOV.U32 R149, RZ, RZ, 0x1f ;  /* 0x0000001fff957424 */ /* 0x000fe200078e00ff */
[----:B------:R-:W-:Y:S02]  /*e990*/  MOV R94, 0xe9b0 ;  /* 0x0000e9b0005e7802 */ /* 0x000fe40000000f00 */
[----:B------:R-:W-:Y:S05]  /*e9a0*/  CALL.REL.NOINC `($__internal_140_$__cuda_sm70_shflsync_bfly_p) ;  /* 0x000007e000007944 */ /* 0x000fea0003c00000 */
[----:B-1----:R-:W-:Y:S01]  /*e9b0*/  IMAD.MOV.U32 R92, RZ, RZ, R184 ;  /* 0x000000ffff5c7224 */ /* 0x002fe200078e00b8 */
[----:B0-----:R-:W-:Y:S05]  /*e9c0*/  BRA `(.L_x_25100) ;  /* 0xffffeab000007947 */ /* 0x001fea000383ffff */
.L_x_25081:
[----:B-----5:R-:W-:Y:S01]  /*e9d0*/  IMAD.MOV.U32 R184, RZ, RZ, 0x2 ;  /* 0x00000002ffb87424 */ /* 0x020fe200078e00ff */
[----:B------:R-:W-:Y:S01]  /*e9e0*/  MOV R182, 0xffffffff ;  /* 0xffffffff00b67802 */ /* 0x000fe20000000f00 */
[----:B------:R-:W-:Y:S01]  /*e9f0*/  IMAD.MOV.U32 R149, RZ, RZ, 0x1f ;  /* 0x0000001fff957424 */ /* 0x000fe200078e00ff */
[----:B------:R-:W-:Y:S02]  /*ea00*/  MOV R94, 0xea20 ;  /* 0x0000ea20005e7802 */ /* 0x000fe40000000f00 */
[----:B------:R-:W-:Y:S05]  /*ea10*/  CALL.REL.NOINC `($__internal_140_$__cuda_sm70_shflsync_bfly_p) ;  /* 0x0000077000007944 */ /* 0x000fea0003c00000 */
[----:B01----:R-:W-:Y:S01]  /*ea20*/  FADD.FTZ R93, R93, R184 ;  /* 0x000000b85d5d7221 */ /* 0x003fe20000010000 */
[----:B------:R-:W-:Y:S01]  /*ea30*/  MOV R94, 0xea80 ;  /* 0x0000ea80005e7802 */ /* 0x000fe20000000f00 */
[----:B------:R-:W-:Y:S02]  /*ea40*/  IMAD.MOV.U32 R184, RZ, RZ, 0x4 ;  /* 0x00000004ffb87424 */ /* 0x000fe400078e00ff */
[----:B------:R-:W-:-:S02]  /*ea50*/  IMAD.MOV.U32 R149, RZ, RZ, 0x1f ;  /* 0x0000001fff957424 */ /* 0x000fc400078e00ff */
[----:B------:R-:W-:Y:S02]  /*ea60*/  IMAD.MOV.U32 R182, RZ, RZ, -0x1 ;  /* 0xffffffffffb67424 */ /* 0x000fe400078e00ff */
[----:B------:R-:W-:Y:S05]  /*ea70*/  CALL.REL.NOINC `($__internal_140_$__cuda_sm70_shflsync_bfly_p) ;  /* 0x0000071000007944 */ /* 0x000fea0003c00000 */
[----:B01----:R-:W-:Y:S01]  /*ea80*/  FADD.FTZ R93, R93, R184 ;  /* 0x000000b85d5d7221 */ /* 0x003fe20000010000 */
[----:B------:R-:W-:Y:S01]  /*ea90*/  HFMA2.MMA R184, -RZ, RZ, 0, 4.76837158203125e-07 ;  /* 0x00000008ffb87435 */ /* 0x000fe200000001ff */
[----:B------:R-:W-:Y:S01]  /*eaa0*/  IMAD.MOV.U32 R149, RZ, RZ, 0x1f ;  /* 0x0000001fff957424 */ /* 0x000fe200078e00ff */
[----:B------:R-:W-:Y:S01]  /*eab0*/  MOV R94, 0xeae0 ;  /* 0x0000eae0005e7802 */ /* 0x000fe20000000f00 */
[----:B------:R-:W-:-:S03]  /*eac0*/  IMAD.MOV.U32 R182, RZ, RZ, -0x1 ;  /* 0xffffffffffb67424 */ /* 0x000fc600078e00ff */
[----:B------:R-:W-:Y:S05]  /*ead0*/  CALL.REL.NOINC `($__internal_140_$__cuda_sm70_shflsync_bfly_p) ;  /* 0x000006b000007944 */ /* 0x000fea0003c00000 */
[----:B01----:R-:W-:Y:S01]  /*eae0*/  FADD.FTZ R93, R93, R184 ;  /* 0x000000b85d5d7221 */ /* 0x003fe20000010000 */
[----:B------:R-:W-:Y:S01]  /*eaf0*/  MOV R149, 0x1f ;  /* 0x0000001f00957802 */ /* 0x000fe20000000f00 */
[----:B------:R-:W-:Y:S01]  /*eb00*/  IMAD.MOV.U32 R184, RZ, RZ, 0x10 ;  /* 0x00000010ffb87424 */ /* 0x000fe200078e00ff */
[----:B------:R-:W-:Y:S01]  /*eb10*/  MOV R94, 0xeb40 ;  /* 0x0000eb40005e7802 */ /* 0x000fe20000000f00 */
[----:B------:R-:W-:Y:S02]  /*eb20*/  IMAD.MOV.U32 R182, RZ, RZ, -0x1 ;  /* 0xffffffffffb67424 */ /* 0x000fe400078e00ff */
[----:B------:R-:W-:Y:S05]  /*eb30*/  CALL.REL.NOINC `($__internal_140_$__cuda_sm70_shflsync_bfly_p) ;  /* 0x0000065000007944 */ /* 0x000fea0003c00000 */
[----:B-1----:R-:W-:Y:S01]  /*eb40*/  FADD.FTZ R92, R93, R184 ;  /* 0x000000b85d5c7221 */ /* 0x002fe20000010000 */
[----:B------:R-:W-:Y:S01]  /*eb50*/  P2R R183, PR, RZ, 0x40 ;  /* 0x00000040ffb77803 */ /* 0x000fe20000000000 */
[----:B------:R-:W-:Y:S01]  /*eb60*/  IMAD.MOV.U32 R184, RZ, RZ, 0x1 ;  /* 0x00000001ffb87424 */ /* 0x000fe200078e00ff */
[----:B------:R-:W-:Y:S01]  /*eb70*/  ISETP.NE.AND P6, PT, R185, RZ, PT ;  /* 0x000000ffb900720c */ /* 0x000fe20003fc5270 */
[----:B------:R-:W-:-:S04]  /*eb80*/  FMUL.FTZ R92, R163, R92 ;  /* 0x0000005ca35c7220 */ /* 0x000fc80000410000 */
[--C-:B0-----:R-:W-:Y:S02]  /*eb90*/  FADD.FTZ R93, R60, -R92.reuse ;  /* 0x8000005c3c5d7221 */ /* 0x101fe40000010000 */
        /* <DEDUP_REMOVED lines=65> */
[----:B------:R-:W-:Y:S02]  /*efb0*/  IMAD.MOV.U32 R149, RZ, RZ, 0x1f ;  /* 0x0000001fff957424 */ /* 0x000fe400078e00ff */
[----:B------:R-:W-:Y:S01]  /*efc0*/  @P6 FFMA.FTZ R93, R95, R95, R94 ;  /* 0x0000005f5f5d6223 */ /* 0x000fe2000001005e */
[----:B------:R-:W-:Y:S02]  /*efd0*/  MOV R94, 0xeff0 ;  /* 0x0000eff0005e7802 */ /* 0x000fe40000000f00 */
[----:B------:R-:W-:Y:S05]  /*efe0*/  CALL.REL.NOINC `($__internal_140_$__cuda_sm70_shflsync_bfly_p) ;  /* 0x000001a000007944 */ /* 0x000fea0003c00000 */
[----:B01----:R-:W-:Y:S01]  /*eff0*/  FADD.FTZ R93, R93, R184 ;  /* 0x000000b85d5d7221 */ /* 0x003fe20000010000 */
[----:B------:R-:W-:Y:S01]  /*f000*/  MOV R94, 0xf050 ;  /* 0x0000f050005e7802 */ /* 0x000fe20000000f00 */
[----:B------:R-:W-:-:S02]  /*f010*/  IMAD.MOV.U32 R184, RZ, RZ, 0x2 ;  /* 0x00000002ffb87424 */ /* 0x000fc400078e00ff */
[----:B------:R-:W-:Y:S02]  /*f020*/  IMAD.MOV.U32 R149, RZ, RZ, 0x1f ;  /* 0x0000001fff957424 */ /* 0x000fe400078e00ff */
[----:B------:R-:W-:Y:S02]  /*f030*/  IMAD.MOV.U32 R182, RZ, RZ, -0x1 ;  /* 0xffffffffffb67424 */ /* 0x000fe400078e00ff */
[----:B------:R-:W-:Y:S05]  /*f040*/  CALL.REL.NOINC `($__internal_140_$__cuda_sm70_shflsync_bfly_p) ;  /* 0x0000014000007944 */ /* 0x000fea0003c00000 */
[----:B01----:R-:W-:Y:S01]  /*f050*/  FADD.FTZ R93, R93, R184 ;  /* 0x000000b85d5d7221 */ /* 0x003fe20000010000 */
[----:B------:R-:W-:Y:S01]  /*f060*/  HFMA2.MMA R184, -RZ, RZ, 0, 2.384185791015625e-07 ;  /* 0x00000004ffb87435 */ /* 0x000fe200000001ff */
        /* <DEDUP_REMOVED lines=8> */
[----:B------:R-:W-:-:S02]  /*f0f0*/  IMAD.MOV.U32 R182, RZ, RZ, -0x1 ;  /* 0xffffffffffb67424 */ /* 0x000fc400078e00ff */
[----:B------:R-:W-:Y:S05]  /*f100*/  CALL.REL.NOINC `($__internal_140_$__cuda_sm70_shflsync_bfly_p) ;  /* 0x0000008000007944 */ /* 0x000fea0003c00000 */
[----:B-1----:R-:W-:Y:S01]  /*f110*/  FADD.FTZ R183, R93, R184 ;  /* 0x000000b85db77221 */ /* 0x002fe20000010000 */
[----:B0-----:R-:W-:Y:S01]  /*f120*/  MOV R182, 0xffffffff ;  /* 0xffffffff00b67802 */ /* 0x001fe20000000f00 */
[----:B------:R-:W-:Y:S01]  /*f130*/  IMAD.MOV.U32 R184, RZ, RZ, 0x10 ;  /* 0x00000010ffb87424 */ /* 0x000fe200078e00ff */
[----:B------:R-:W-:Y:S01]  /*f140*/  MOV R94, 0xf180 ;  /* 0x0000f180005e7802 */ /* 0x000fe20000000f00 */
[----:B------:R-:W-:-:S02]  /*f150*/  IMAD.MOV.U32 R149, RZ, RZ, 0x1f ;  /* 0x0000001fff957424 */ /* 0x000fc400078e00ff */
[----:B------:R-:W-:Y:S02]  /*f160*/  IMAD.MOV.U32 R93, RZ, RZ, R183 ;  /* 0x000000ffff5d7224 */ /* 0x000fe400078e00b7 */
[----:B------:R-:W-:Y:S05]  /*f170*/  CALL.REL.NOINC `($__internal_140_$__cuda_sm70_shflsync_bfly_p) ;  /* 0x0000001000007944 */ /* 0x000fea0003c00000 */
[----:B01----:R-:W-:Y:S05]  /*f180*/  BRA `(.L_x_25101) ;  /* 0xffffe87000007947 */ /* 0x003fea000383ffff */
        .weak           $__internal_140_$__cuda_sm70_shflsync_bfly_p
        .type           $__internal_140_$__cuda_sm70_shflsync_bfly_p,@function
        .size           $__internal_140_$__cuda_sm70_shflsync_bfly_p,(.L_x_29204 - $__internal_140_$__cuda_sm70_shflsync_bfly_p)
$__internal_140_$__cuda_sm70_shflsync_bfly_p:
[----:B------:R-:W-:Y:S01]  /*f190*/  IMAD.MOV.U32 R95, RZ, RZ, 0x0 ;  /* 0x00000000ff5f7424 */ /* 0x000fe200078e00ff */
[----:B------:R-:W-:Y:S04]  /*f1a0*/  WARPSYNC R182 ;  /* 0x000000b600007348 */ /* 0x000fe80003800000 */
[----:B------:R0:W1:Y:S01]  /*f1b0*/  SHFL.BFLY PT, R184, R93, R184, R149 ;  /* 0x0c0000b85db87389 */ /* 0x00006200000e0095 */
[----:B------:R-:W-:Y:S05]  /*f1c0*/  RET.REL.NODEC R94 `(_ZN10layer_norm13ln_fwd_kernelINS_13Kernel_traitsI6__halfffffjLj8192ELj1ELj1ELj8ELj16ENS_18Kernel_traits_baseILj8192ES2_ffffjLj256EEEEELb1ELb1ELb0ELb0EEEvNS_9FwdParamsE) ;  /* 0xffff0e305e007950 */ /* 0x000fea0003c3ffff */
.L_x_25102:
        /* <DEDUP_REMOVED lines=11> */
.L_x_29204:


//--------------------- .text._ZN10layer_norm13ln_fwd_kernelINS_13Kernel_traitsI6__halfffffjLj8192ELj1ELj1ELj8ELj16ENS_18Kernel_traits_baseILj8192ES2_ffffjLj256EEEEELb1ELb1ELb0ELb1EEEvNS_9FwdParamsE --------------------------
	.section	.text._ZN10layer_norm13ln_fwd_kernelINS_13Kernel_traitsI6__halfffffjLj8192ELj1ELj1ELj8ELj16ENS_18Kernel_traits_baseILj8192ES2_ffffjLj256EEEEELb1ELb1ELb0ELb1EEEvNS_9FwdParamsE,"ax",@progbits
	.sectioninfo	@"SHI_REGISTERS=199"
	.align	128
        .global         _ZN10layer_norm13ln_fwd_kernelINS_13Kernel_traitsI6__halfffffjLj8192ELj1ELj1ELj8ELj16ENS_18Kernel_traits_baseILj8192ES2_ffffjLj256EEEEELb1ELb1ELb0ELb1EEEvNS_9FwdParamsE
        .type           _ZN10layer_norm13ln_fwd_kernelINS_13Kernel_traitsI6__halfffffjLj8192ELj1ELj1ELj8ELj16ENS_18Kernel_traits_baseILj8192ES2_ffffjLj256EEEEELb1ELb1ELb0ELb1EEEvNS_9FwdParamsE,@function
        .size           _ZN10layer_norm13ln_fwd_kernelINS_13Kernel_traitsI6__halfffffjLj8192ELj1ELj1ELj8ELj16ENS_18Kernel_traits_baseILj8192ES2_ffffjLj256EEEEELb1ELb1ELb0ELb1EEEvNS_9FwdParamsE,(.L_x_29205 - _ZN10layer_norm13ln_fwd_kernelINS_13Kernel_traitsI6__halfffffjLj8192ELj1ELj1ELj8ELj16ENS_18Kernel_traits_baseILj8192ES2_ffffjLj256EEEEELb1ELb1ELb0ELb1EEEvNS_9FwdParamsE)
        .other          _ZN10layer_norm13ln_fwd_kernelINS_13Kernel_traitsI6__halfffffjLj8192ELj1ELj1ELj8ELj16ENS_18Kernel_traits_baseILj8192ES2_ffffjLj256EEEEELb1ELb1ELb0ELb1EEEvNS_9FwdParamsE,@"STO_CUDA_ENTRY STV_DEFAULT"
_ZN10layer_norm13ln_fwd_kernelINS_13Kernel_traitsI6__halfffffjLj8192ELj1ELj1ELj8ELj16ENS_18Kernel_traits_baseILj8192ES2_ffffjLj256EEEEELb1ELb1ELb0ELb1EEEvNS_9FwdParamsE:
.text._ZN10layer_norm13ln_fwd_kernelINS_13Kernel_traitsI6__halfffffjLj8192ELj1ELj1ELj8ELj16ENS_18Kernel_traits_baseILj8192ES2_ffffjLj256EEEEELb1ELb1ELb0ELb1EEEvNS_9FwdParamsE:
[----:B------:R-:W-:Y:S02]  /*0000*/  IMAD.MOV.U32 R1, RZ, RZ, c[0x0][0x28] ;  /* 0x00000a00ff017624 */ /* 0x000fe400078e00ff */
[----:B------:R-:W0:Y:S01]  /*0010*/  S2R R104, SR_TID.X ;  /* 0x0000000000687919 */ /* 0x000e220000002100 */
[----:B------:R-:W-:Y:S01]  /*0020*/  ISETP.NE.U32.AND P0, PT, RZ, c[0x0][0x218], PT ;  /* 0x00008600ff007a0c */ /* 0x000fe20003f05070 */
[----:B------:R-:W-:Y:S01]  /*0030*/  ULDC.U8 UR4, c[0x0][0x244] ;  /* 0x0000910000047ab9 */ /* 0x000fe20000000000 */
[----:B------:R-:W-:Y:S01]  /*0040*/  MOV R177, c[0x0][0x23c] ;  /* 0x00008f0000b17a02 */ /* 0x000fe20000000f00 */
[----:B------:R-:W-:Y:S01]  /*0050*/  IMAD.MOV.U32 R176, RZ, RZ, c[0x0][0x238] ;  /* 0x00008e00ffb07624 */ /* 0x000fe200078e00ff */
[----:B------:R-:W-:Y:S01]  /*0060*/  ISETP.NE.AND P1, PT, RZ, UR4, PT ;  /* 0x00000004ff007c0c */ /* 0x000fe2000bf25270 */
[----:B------:R-:W-:Y:S01]  /*0070*/  IMAD.MOV.U32 R113, RZ, RZ, c[0x0][0x234] ;  /* 0x00008d00ff717624 */ /* 0x000fe200078e00ff */
[----:B------:R-:W-:Y:S01]  /*0080*/  ISETP.NE.AND.EX P0, PT, RZ, c[0x0][0x21c], PT, P0 ;  /* 0x00008700ff007a0c */ /* 0x000fe20003f05300 */
[----:B------:R-:W-:Y:S01]  /*0090*/  ULDC.64 UR4, c[0x0][0x118] ;  /* 0x0000460000047ab9 */ /* 0x000fe20000000a00 */
[----:B------:R-:W-:-:S09]  /*00a0*/  MOV R112, c[0x0][0x230] ;  /* 0x00008c0000707a02 */ /* 0x000fd20000000f00 */
[----:B------:R-:W5:Y:S01]  /*00b0*/  @P1 LDG.E.64 R112, [R112.64] ;  /* 0x0000000470701981 */ /* 0x000f62000c1e1b00 */
[----:B------:R-:W-:Y:S02]  /*00c0*/  @P1 IMAD.MOV.U32 R2, RZ, RZ, R176 ;  /* 0x000000ffff021224 */ /* 0x000fe400078e00b0 */
[----:B------:R-:W-:Y:S02]  /*00d0*/  @P1 IMAD.MOV.U32 R3, RZ, RZ, R177 ;  /* 0x000000ffff031224 */ /* 0x000fe400078e00b1 */
[----:B0-----:R-:W-:Y:S01]  /*00e0*/  IMAD.SHL.U32 R0, R104, 0x8, RZ ;  /* 0x0000000868007824 */ /* 0x001fe200078e00ff */
[----:B------:R-:W0:Y:S04]  /*00f0*/  S2R R7, SR_CTAID.X ;  /* 0x0000000000077919 */ /* 0x000e280000002500 */
[----:B------:R-:W-:Y:S01]  /*0100*/  LOP3.LUT R6, R0, 0x7f8, RZ, 0xc0, !PT ;  /* 0x000007f800067812 */ /* 0x000fe200078ec0ff */
[----:B------:R1:W5:Y:S03]  /*0110*/  @P1 LDG.E.64 R8, [R2.64] ;  /* 0x0000000402081981 */ /* 0x000366000c1e1b00 */
[----:B------:R-:W-:-:S04]  /*0120*/  IADD3 R4, P2, R6, c[0x0][0x218], RZ ;  /* 0x0000860006047a10 */ /* 0x000fc80007f5e0ff */
[----:B------:R-:W-:-:S05]  /*0130*/  IADD3.X R5, RZ, c[0x0][0x21c], RZ, P2, !PT ;  /* 0x00008700ff057a10 */ /* 0x000fca00017fe4ff */
        /* <DEDUP_REMOVED lines=13> */
[----:B--2---:R-:W-:Y:S01]  /*0210*/  LOP3.LUT R140, R104, 0xff, RZ, 0xc0, !PT ;  /* 0x000000ff688c7812 */ /* 0x004fe200078ec0ff */
[----:B------:R0:W2:Y:S03]  /*0220*/  LDG.E.64 R38, [R2.64] ;  /* 0x0000000402267981 */ /* 0x0000a6000c1e1b00 */
[----:B------:R-:W-:Y:S01]  /*0230*/  LEA R4, P2, R140, c[0x0][0x1c8], 0x3 ;  /* 0x000072008c047a11 */ /* 0x000fe200078418ff */
[----:B------:R0:W3:Y:S04]  /*0240*/  LDG.E.64 R40, [R2.64+0x800] ;  /* 0x0008000402287981 */ /* 0x0000e8000c1e1b00 */
[----:B------:R-:W-:Y:S01]  /*0250*/  IMAD.X R5, RZ, RZ, c[0x0][0x1cc], P2 ;  /* 0x00007300ff057624 */ /* 0x000fe200010e06ff */
[----:B------:R0:W4:Y:S04]  /*0260*/  LDG.E.64 R42, [R2.64+0x1000] ;  /* 0x00100004022a7981 */ /* 0x000128000c1e1b00 */
[----:B------:R0:W4:Y:S04]  /*0270*/  LDG.E.64 R44, [R2.64+0x1800] ;  /* 0x00180004022c7981 */ /* 0x000128000c1e1b00 */
[----:B------:R0:W4:Y:S04]  /*0280*/  LDG.E.64 R46, [R2.64+0x2000] ;  /* 0x00200004022e7981 */ /* 0x000128000c1e1b00 */
[----:B------:R0:W4:Y:S04]  /*0290*/  LDG.E.64 R48, [R2.64+0x2800] ;  /* 0x0028000402307981 */ /* 0x000128000c1e1b00 */
[----:B------:R0:W4:Y:S04]  /*02a0*/  LDG.E.64 R50, [R2.64+0x3000] ;  /* 0x0030000402327981 */ /* 0x000128000c1e1b00 */
[----:B------:R0:W4:Y:S04]  /*02b0*/  LDG.E.64 R56, [R2.64+0x3800] ;  /* 0x0038000402387981 */ /* 0x000128000c1e1b00 */
[----:B------:R1:W4:Y:S04]  /*02c0*/  LDG.E.64 R52, [R4.64] ;  /* 0x0000000404347981 */ /* 0x000328000c1e1b00 */
[----:B------:R1:W4:Y:S04]  /*02d0*/  LDG.E.64 R54, [R4.64+0x800] ;  /* 0x0008000404367981 */ /* 0x000328000c1e1b00 */
        /* <DEDUP_REMOVED lines=8> */
[----:B0-----:R-:W-:Y:S01]  /*0360*/  IADD3 R2, R113, -0x4498517b, RZ ;  /* 0xbb67ae8571027810 */ /* 0x001fe20007ffe0ff */
[----:B------:R-:W-:Y:S01]  /*0370*/  @!P0 CS2R R36, SRZ ;  /* 0x0000000000248805 */ /* 0x000fe2000001ff00 */
[----:B------:R-:W-:Y:S01]  /*0380*/  @P1 IADD3.X R177, RZ, R9, RZ, P2, !PT ;  /* 0x00000009ffb11210 */ /* 0x000fe200017fe4ff */
[----:B------:R-:W-:Y:S01]  /*0390*/  IMAD.WIDE.U32 R8, R104, -0x326172a9, RZ ;  /* 0xcd9e8d5768087825 */ /* 0x000fe200078e00ff */
[----:B------:R-:W-:Y:S01]  /*03a0*/  IADD3 R3, R112, -0x61c88647, RZ ;  /* 0x9e3779b970037810 */ /* 0x000fe20007ffe0ff */
[----:B------:R-:W-:Y:S01]  /*03b0*/  @!P0 CS2R R58, SRZ ;  /* 0x00000000003a8805 */ /* 0x000fe2000001ff00 */
[--C-:B------:R-:W-:Y:S01]  /*03c0*/  SHF.R.U64 R105, R176, 0x2, R177.reuse ;  /* 0x00000002b0697819 */ /* 0x100fe200000012b1 */
[----:B------:R-:W-:Y:S01]  /*03d0*/  @!P0 CS2R R24, SRZ ;  /* 0x0000000000188805 */ /* 0x000fe2000001ff00 */
[----:B------:R-:W-:Y:S01]  /*03e0*/  SHF.R.U32.HI R106, RZ, 0x2, R177 ;  /* 0x00000002ff6a7819 */ /* 0x000fe200000116b1 */
[----:B------:R-:W-:Y:S01]  /*03f0*/  @!P0 CS2R R26, SRZ ;  /* 0x00000000001a8805 */ /* 0x000fe2000001ff00 */
[----:B-1----:R-:W-:Y:S01]  /*0400*/  IADD3 R4, R112, 0x3c6ef372, RZ ;  /* 0x3c6ef37270047810 */ /* 0x002fe20007ffe0ff */
[----:B------:R-:W-:Y:S01]  /*0410*/  IMAD.WIDE.U32 R6, R105, -0x2daee0ad, RZ ;  /* 0xd2511f5369067825 */ /* 0x000fe200078e00ff */
[----:B------:R-:W-:Y:S01]  /*0420*/  LOP3.LUT R10, R9, R106, R112, 0x96, !PT ;  /* 0x0000006a090a7212 */ /* 0x000fe200078e9670 */
[----:B------:R-:W-:Y:S01]  /*0430*/  @!P0 CS2R R28, SRZ ;  /* 0x00000000001c8805 */ /* 0x000fe2000001ff00 */
[----:B------:R-:W-:Y:S01]  /*0440*/  IADD3 R5, R113, 0x76cf5d0a, RZ ;  /* 0x76cf5d0a71057810 */ /* 0x000fe20007ffe0ff */
[----:B------:R-:W-:Y:S01]  /*0450*/  @!P0 CS2R R30, SRZ ;  /* 0x00000000001e8805 */ /* 0x000fe2000001ff00 */
[----:B------:R-:W-:Y:S01]  /*0460*/  LOP3.LUT R12, R7, R113, RZ, 0x3c, !PT ;  /* 0x00000071070c7212 */ /* 0x000fe200078e3cff */
[----:B------:R-:W-:Y:S01]  /*0470*/  IMAD.WIDE.U32 R10, R10, -0x2daee0ad, RZ ;  /* 0xd2511f530a0a7825 */ /* 0x000fe200078e00ff */
[----:B------:R-:W-:Y:S01]  /*0480*/  IADD3 R7, R112, -0x255992d5, RZ ;  /* 0xdaa66d2b70077810 */ /* 0x000fe20007ffe0ff */
[----:B------:R-:W-:Y:S01]  /*0490*/  @!P0 CS2R R32, SRZ ;  /* 0x0000000000208805 */ /* 0x000fe2000001ff00 */
[----:B------:R-:W-:Y:S01]  /*04a0*/  @!P0 CS2R R34, SRZ ;  /* 0x0000000000228805 */ /* 0x000fe2000001ff00 */
[----:B------:R-:W-:Y:S01]  /*04b0*/  IMAD.WIDE.U32 R12, R12, -0x326172a9, RZ ;  /* 0xcd9e8d570c0c7825 */ /* 0x000fe200078e00ff */
[----:B------:R-:W-:Y:S01]  /*04c0*/  LOP3.LUT R14, R11, R6, R2, 0x96, !PT ;  /* 0x000000060b0e7212 */ /* 0x000fe200078e9602 */
[----:B------:R-:W-:Y:S01]  /*04d0*/  ULDC.U8 UR6, c[0x0][0x1f0] ;  /* 0x00007c0000067ab9 */ /* 0x000fe20000000000 */
[----:B------:R-:W-:Y:S01]  /*04e0*/  IADD3 R6, R113, 0x32370b8f, RZ ;  /* 0x32370b8f71067810 */ /* 0x000fe20007ffe0ff */
[----:B------:R-:W-:Y:S01]  /*04f0*/  IMAD.MOV.U32 R126, RZ, RZ, 0x1 ;  /* 0x00000001ff7e7424 */ /* 0x000fe200078e00ff */
[----:B------:R-:W-:Y:S01]  /*0500*/  LOP3.LUT R8, R13, R3, R8, 0x96, !PT ;  /* 0x000000030d087212 */ /* 0x000fe200078e9608 */
[----:B------:R-:W-:Y:S01]  /*0510*/  IMAD.WIDE.U32 R14, R14, -0x326172a9, RZ ;  /* 0xcd9e8d570e0e7825 */ /* 0x000fe200078e00ff */
[----:B------:R-:W-:-:S02]  /*0520*/  SHF.R.U64 R110, R36, 0x10, R37 ;  /* 0x00000010246e7819 */ /* 0x000fc40000001225 */
[----:B------:R-:W-:Y:S01]  /*0530*/  SHF.R.U32.HI R111, RZ, 0x10, R37 ;  /* 0x00000010ff6f7819 */ /* 0x000fe20000011625 */
[----:B------:R-:W-:Y:S01]  /*0540*/  IMAD.WIDE.U32 R8, R8, -0x2daee0ad, RZ ;  /* 0xd2511f5308087825 */ /* 0x000fe200078e00ff */
[----:B------:R-:W-:Y:S01]  /*0550*/  LOP3.LUT R11, R15, R12, R4, 0x96, !PT ;  /* 0x0000000c0f0b7212 */ /* 0x000fe200078e9604 */
[----:B------:R-:W-:Y:S01]  /*0560*/  HADD2.F32 R110, -RZ, R110.H0_H0 ;  /* 0x2000006eff6e7230 */ /* 0x000fe20000004100 */
[----:B------:R-:W-:Y:S01]  /*0570*/  SHF.R.U64 R108, R58, 0x10, R59 ;  /* 0x000000103a6c7819 */ /* 0x000fe2000000123b */
[----:B------:R-:W-:Y:S01]  /*0580*/  IMAD.MOV.U32 R107, RZ, RZ, RZ ;  /* 0x000000ffff6b7224 */ /* 0x000fe200078e00ff */
[----:B------:R-:W-:Y:S01]  /*0590*/  LOP3.LUT R12, R9, R10, R5, 0x96, !PT ;  /* 0x0000000a090c7212 */ /* 0x000fe200078e9605 */
[----:B------:R-:W-:Y:S01]  /*05a0*/  IMAD.WIDE.U32 R10, R11, -0x2daee0ad, RZ ;  /* 0xd2511f530b0a7825 */ /* 0x000fe200078e00ff */
[----:B------:R-:W-:Y:S01]  /*05b0*/  IADD3 R9, R113, -0x126145ec, RZ ;  /* 0xed9eba1471097810 */ /* 0x000fe20007ffe0ff */
[----:B------:R-:W-:Y:S01]  /*05c0*/  HADD2.F32 R108, -RZ, R108.H0_H0 ;  /* 0x2000006cff6c7230 */ /* 0x000fe20000004100 */
[----:B------:R-:W-:Y:S01]  /*05d0*/  SHF.R.U32.HI R109, RZ, 0x10, R59 ;  /* 0x00000010ff6d7819 */ /* 0x000fe2000001163b */
[----:B------:R-:W-:Y:S01]  /*05e0*/  IMAD.WIDE.U32 R12, R12, -0x326172a9, RZ ;  /* 0xcd9e8d570c0c7825 */ /* 0x000fe200078e00ff */
[----:B------:R-:W-:Y:S01]  /*05f0*/  LOP3.LUT R16, R11, R8, R6, 0x96, !PT ;  /* 0x000000080b107212 */ /* 0x000fe200078e9606 */
[----:B------:R-:W-:Y:S01]  /*0600*/  HADD2.F32 R111, -RZ, R111.H0_H0 ;  /* 0x2000006fff6f7230 */ /* 0x000fe20000004100 */
[----:B------:R-:W-:Y:S01]  /*0610*/  IADD3 R8, R112, 0x78dde6e4, RZ ;  /* 0x78dde6e470087810 */ /* 0x000fe20007ffe0ff */
[----:B------:R-:W-:Y:S01]  /*0620*/  HADD2.F32 R109, -RZ, R109.H0_H0 ;  /* 0x2000006dff6d7230 */ /* 0x000fe20000004100 */
[----:B------:R-:W-:Y:S01]  /*0630*/  LOP3.LUT R14, R13, R14, R7, 0x96, !PT ;  /* 0x0000000e0d0e7212 */ /* 0x000fe200078e9607 */
[----:B------:R-:W-:Y:S01]  /*0640*/  IMAD.WIDE.U32 R16, R16, -0x326172a9, RZ ;  /* 0xcd9e8d5710107825 */ /* 0x000fe200078e00ff */
[----:B------:R-:W-:-:S02]  /*0650*/  IADD3 R11, R112, 0x1715609d, RZ ;  /* 0x1715609d700b7810 */ /* 0x000fc40007ffe0ff */
[----:B------:R-:W-:Y:S01]  /*0660*/  IADD3 R13, R113, 0x646e171e, RZ ;  /* 0x646e171e710d7810 */ /* 0x000fe20007ffe0ff */
[----:B------:R-:W-:Y:S01]  /*0670*/  IMAD.WIDE.U32 R14, R14, -0x2daee0ad, RZ ;  /* 0xd2511f530e0e7825 */ /* 0x000fe200078e00ff */
[----:B------:R-:W-:Y:S02]  /*0680*/  LOP3.LUT R18, R17, R12, R8, 0x96, !PT ;  /* 0x0000000c11127212 */ /* 0x000fe400078e9608 */
[----:B------:R-:W-:Y:S02]  /*0690*/  IADD3 R12, R112, -0x4ab325aa, RZ ;  /* 0xb54cda56700c7810 */ /* 0x000fe40007ffe0ff */
[----:B------:R-:W-:Y:S01]  /*06a0*/  LOP3.LUT R20, R15, R10, R9, 0x96, !PT ;  /* 0x0000000a0f147212 */ /* 0x000fe200078e9609 */
        /* <DEDUP_REMOVED lines=14> */
[----:B------:R-:W-:Y:S01]  /*0790*/  SHF.R.U64 R116, R26, 0x10, R27 ;  /* 0x000000101a747819 */ /* 0x000fe2000000121b */
[----:B------:R-:W-:Y:S01]  /*07a0*/  HADD2.F32 R26, -RZ, R26.H0_H0 ;  /* 0x2000001aff1a7230 */ /* 0x000fe20000004100 */
        /* <DEDUP_REMOVED lines=8> */
[----:B------:R-:W-:Y:S01]  /*0830*/  IADD3 R16, R112, -0xe443238, RZ ;  /* 0xf1bbcdc870107810 */ /* 0x000fe20007ffe0ff */
[----:B------:R-:W-:Y:S01]  /*0840*/  HADD2.F32 R115, -RZ, R115.H0_H0 ;  /* 0x20000073ff737230 */ /* 0x000fe20000004100 */
[----:B------:R-:W-:Y:S01]  /*0850*/  LOP3.LUT R22, R21, R22, R15, 0x96, !PT ;  /* 0x0000001615167212 */ /* 0x000fe200078e960f */
[----:B------:R-:W-:Y:S01]  /*0860*/  IMAD.HI.U32 R21, R23, -0x326172a9, RZ ;  /* 0xcd9e8d5717157827 */ /* 0x000fe200078e00ff */
[--C-:B------:R-:W-:Y:S01]  /*0870*/  SHF.R.U64 R118, R28, 0x10, R29.reuse ;  /* 0x000000101c767819 */ /* 0x100fe2000000121d */
[----:B------:R-:W-:Y:S01]  /*0880*/  HADD2.F32 R28, -RZ, R28.H0_H0 ;  /* 0x2000001cff1c7230 */ /* 0x000fe20000004100 */
[----:B------:R-:W-:Y:S01]  /*0890*/  SHF.R.U32.HI R119, RZ, 0x10, R29 ;  /* 0x00000010ff777819 */ /* 0x000fe2000001161d */
[----:B------:R-:W-:Y:S01]  /*08a0*/  IMAD.HI.U32 R19, R22, -0x2daee0ad, RZ ;  /* 0xd2511f5316137827 */ /* 0x000fe200078e00ff */
[----:B------:R-:W-:Y:S01]  /*08b0*/  LOP3.LUT R146, R21, R20, R16, 0x96, !PT ;  /* 0x0000001415927212 */ /* 0x000fe200078e9610 */
[----:B------:R-:W-:Y:S01]  /*08c0*/  HADD2.F32 R21, -RZ, R59.H0_H0 ;  /* 0x2000003bff157230 */ /* 0x000fe20000004100 */
[----:B------:R-:W-:Y:S01]  /*08d0*/  SHF.R.U64 R120, R30, 0x10, R31 ;  /* 0x000000101e787819 */ /* 0x000fe2000000121f */
[----:B------:R-:W-:Y:S01]  /*08e0*/  IMAD R147, R22, -0x2daee0ad, RZ ;  /* 0xd2511f5316937824 */ /* 0x000fe200078e02ff */
[----:B------:R-:W-:Y:S01]  /*08f0*/  LOP3.LUT R144, R19, R18, R17, 0x96, !PT ;  /* 0x0000001213907212 */ /* 0x000fe200078e9611 */
[----:B------:R-:W-:Y:S01]  /*0900*/  IMAD R22, R23, -0x326172a9, RZ ;  /* 0xcd9e8d5717167824 */ /* 0x000fe200078e02ff */
[----:B------:R-:W-:Y:S01]  /*0910*/  IADD3 R19, R112, -0x700cb87f, RZ ;  /* 0x8ff3478170137810 */ /* 0x000fe20007ffe0ff */
[----:B------:R-:W-:Y:S01]  /*0920*/  HADD2.F32 R23, -RZ, R37.H0_H0 ;  /* 0x20000025ff177230 */ /* 0x000fe20000004100 */
[----:B------:R-:W-:Y:S01]  /*0930*/  IMAD.HI.U32 R20, R146, -0x2daee0ad, RZ ;  /* 0xd2511f5392147827 */ /* 0x000fe200078e00ff */
[----:B------:R-:W-:Y:S01]  /*0940*/  IADD3 R18, R113, -0x695add53, RZ ;  /* 0x96a522ad71127810 */ /* 0x000fe20007ffe0ff */
[----:B------:R-:W-:Y:S01]  /*0950*/  HADD2.F32 R29, -RZ, R29.H0_H0 ;  /* 0x2000001dff1d7230 */ /* 0x000fe20000004100 */
[----:B------:R-:W-:Y:S01]  /*0960*/  SHF.R.U32.HI R121, RZ, 0x10, R31 ;  /* 0x00000010ff797819 */ /* 0x000fe2000001161f */
[----:B------:R-:W-:Y:S01]  /*0970*/  IMAD.HI.U32 R145, R144, -0x326172a9, RZ ;  /* 0xcd9e8d5790917827 */ /* 0x000fe200078e00ff */
[--C-:B------:R-:W-:Y:S01]  /*0980*/  SHF.R.U64 R122, R32, 0x10, R33.reuse ;  /* 0x00000010207a7819 */ /* 0x100fe20000001221 */
[----:B------:R-:W-:Y:S01]  /*0990*/  HADD2.F32 R30, -RZ, R30.H0_H0 ;  /* 0x2000001eff1e7230 */ /* 0x000fe20000004100 */
[----:B------:R-:W-:Y:S01]  /*09a0*/  SHF.R.U32.HI R123, RZ, 0x10, R33 ;  /* 0x00000010ff7b7819 */ /* 0x000fe20000011621 */
[----:B------:R-:W-:Y:S01]  /*09b0*/  HADD2.F32 R31, -RZ, R31.H0_H0 ;  /* 0x2000001fff1f7230 */ /* 0x000fe20000004100 */
[----:B------:R-:W-:Y:S01]  /*09c0*/  LOP3.LUT R145, R145, R22, R19, 0x96, !PT ;  /* 0x0000001691917212 */ /* 0x000fe200078e9613 */
[----:B------:R-:W-:Y:S01]  /*09d0*/  HADD2.F32 R22, -RZ, R36.H0_H0 ;  /* 0x20000024ff167230 */ /* 0x000fe20000004100 */
[--C-:B------:R-:W-:Y:S01]  /*09e0*/  SHF.R.U64 R124, R34, 0x10, R35.reuse ;  /* 0x00000010227c7819 */ /* 0x100fe20000001223 */
[----:B------:R-:W-:Y:S01]  /*09f0*/  HADD2.F32 R32, -RZ, R32.H0_H0 ;  /* 0x20000020ff207230 */ /* 0x000fe20000004100 */
[----:B------:R-:W-:Y:S01]  /*0a00*/  SHF.R.U32.HI R125, RZ, 0x10, R35 ;  /* 0x00000010ff7d7819 */ /* 0x000fe20000011623 */
[----:B------:R-:W-:Y:S01]  /*0a10*/  HADD2.F32 R33, -RZ, R33.H0_H0 ;  /* 0x20000021ff217230 */ /* 0x000fe20000004100 */
[----:B------:R-:W-:Y:S01]  /*0a20*/  LOP3.LUT R147, R20, R147, R18, 0x96, !PT ;  /* 0x0000009314937212 */ /* 0x000fe200078e9612 */
[----:B------:R-:W-:Y:S01]  /*0a30*/  HADD2.F32 R20, -RZ, R58.H0_H0 ;  /* 0x2000003aff147230 */ /* 0x000fe20000004100 */
[----:B------:R-:W-:Y:S01]  /*0a40*/  LOP3.LUT R176, R176, 0x3, RZ, 0xc0, !PT ;  /* 0x00000003b0b07812 */ /* 0x000fe200078ec0ff */
[----:B------:R-:W-:Y:S01]  /*0a50*/  HADD2.F32 R34, -RZ, R34.H0_H0 ;  /* 0x20000022ff227230 */ /* 0x000fe20000004100 */
[----:B------:R-:W-:Y:S01]  /*0a60*/  IMAD R146, R146, -0x2daee0ad, RZ ;  /* 0xd2511f5392927824 */ /* 0x000fe200078e02ff */
[----:B------:R-:W-:Y:S01]  /*0a70*/  HADD2.F32 R35, -RZ, R35.H0_H0 ;  /* 0x20000023ff237230 */ /* 0x000fe20000004100 */
[----:B------:R-:W-:Y:S01]  /*0a80*/  IMAD R144, R144, -0x326172a9, RZ ;  /* 0xcd9e8d5790907824 */ /* 0x000fe200078e02ff */
        /* <DEDUP_REMOVED lines=106> */
.L_x_25330:
[----:B------:R-:W-:Y:S01]  /*1130*/  IMAD R56, R0, c[0x0][0x168], RZ ;  /* 0x00005a0000387a24 */ /* 0x000fe200078e02ff */
[----:B------:R-:W-:Y:S01]  /*1140*/  ISETP.NE.U32.AND P0, PT, RZ, c[0x0][0x180], PT ;  /* 0x00006000ff007a0c */ /* 0x000fe20003f05070 */
[----:B------:R-:W-:Y:S01]  /*1150*/  IMAD.MOV.U32 R170, RZ, RZ, 0x10 ;  /* 0x00000010ffaa7424 */ /* 0x000fe200078e00ff */
[----:B------:R-:W-:Y:S01]  /*1160*/  ISETP.NE.U32.AND P1, PT, RZ, c[0x0][0x1c0], PT ;  /* 0x00007000ff007a0c */ /* 0x000fe20003f25070 */
[----:B------:R-:W-:Y:S01]  /*1170*/  IMAD.MOV.U32 R172, RZ, RZ, 0x3f800000 ;  /* 0x3f800000ffac7424 */ /* 0x000fe200078e00ff */
[----:B------:R-:W-:Y:S02]  /*1180*/  SHF.R.S32.HI R57, RZ, 0x1f, R56 ;  /* 0x0000001fff397819 */ /* 0x000fe40000011438 */
[----:B------:R-:W-:Y:S02]  /*1190*/  ISETP.NE.AND.EX P0, PT, RZ, c[0x0][0x184], PT, P0 ;  /* 0x00006100ff007a0c */ /* 0x000fe40003f05300 */
[----:B------:R-:W-:-:S02]  /*11a0*/  LEA.HI R57, R57, R56, RZ, 0x2 ;  /* 0x0000003839397211 */ /* 0x000fc400078f10ff */
[----:B------:R-:W-:Y:S02]  /*11b0*/  ISETP.NE.AND.EX P1, PT, RZ, c[0x0][0x1c4], PT, P1 ;  /* 0x00007100ff007a0c */ /* 0x000fe40003f25310 */
[----:B------:R-:W-:-:S05]  /*11c0*/  LEA.HI.SX32 R167, R57, R140, 0x1e ;  /* 0x0000008c39a77211 */ /* 0x000fca00078ff2ff */
[----:B------:R-:W-:-:S04]  /*11d0*/  IMAD.WIDE.U32 R56, R167, R170, c[0x0][0x170] ;  /* 0x00005c00a7387625 */ /* 0x000fc800078e00aa */
[----:B------:R-:W-:Y:S02]  /*11e0*/  @P0 IMAD.WIDE.U32 R60, R167, R170, c[0x0][0x180] ;  /* 0x00006000a73c0625 */ /* 0x000fe400078e00aa */
[----:B------:R-:W5:Y:S01]  /*11f0*/  LDG.E.128 R56, [R56.64] ;  /* 0x0000000438387981 */ /* 0x000f62000c1e1d00 */
[----:B------:R-:W-:-:S03]  /*1200*/  @P1 MOV R63, 0x4 ;  /* 0x00000004003f1802 */ /* 0x000fc60000000f00 */
[----:B------:R0:W5:Y:S02]  /*1210*/  @P0 LDG.E.128 R84, [R60.64] ;  /* 0x000000043c540981 */ /* 0x000164000c1e1d00 */
[----:B------:R-:W-:-:S05]  /*1220*/  @P1 IMAD.WIDE R62, R0, R63, c[0x0][0x1c0] ;  /* 0x00007000003e1625 */ /* 0x000fca00078e023f */
[----:B------:R0:W5:Y:S01]  /*1230*/  @P1 LDG.E R172, [R62.64] ;  /* 0x000000043eac1981 */ /* 0x000162000c1e1900 */
        /* <DEDUP_REMOVED lines=12> */
.L_x_25104:
[----:B0-----:R-:W-:Y:S02]  /*1300*/  MOV R68, R144 ;  /* 0x0000009000447202 */ /* 0x001fe40000000f00 */
.L_x_25105:
[----:B------:R-:W-:Y:S05]  /*1310*/  BSYNC B0 ;  /* 0x0000000000007941 */ /* 0x000fea0003800000 */
.L_x_25103:
        /* <DEDUP_REMOVED lines=16> */
.L_x_25109:
[----:B------:R-:W-:Y:S05]  /*1420*/  BSYNC B1 ;  /* 0x0000000000017941 */ /* 0x000fea0003800000 */
.L_x_25108:
        /* <DEDUP_REMOVED lines=42> */
.L_x_25107:
[----:B------:R-:W-:Y:S05]  /*16d0*/  BSYNC B0 ;  /* 0x0000000000007941 */ /* 0x000fea0003800000 */
.L_x_25106:
        /* <DEDUP_REMOVED lines=23> */
.L_x_25111:
[----:B------:R-:W-:Y:S02]  /*1850*/  MOV R56, R144 ;  /* 0x0000009000387202 */ /* 0x000fe40000000f00 */
.L_x_25112:
[----:B------:R-:W-:Y:S05]  /*1860*/  BSYNC B0 ;  /* 0x0000000000007941 */ /* 0x000fea0003800000 */
.L_x_25110:
        /* <DEDUP_REMOVED lines=16> */
.L_x_25116:
[----:B------:R-:W-:Y:S05]  /*1970*/  BSYNC B1 ;  /* 0x0000000000017941 */ /* 0x000fea0003800000 */
.L_x_25115:
        /* <DEDUP_REMOVED lines=42> */
.L_x_25114:
[----:B------:R-:W-:Y:S05]  /*1c20*/  BSYNC B0 ;  /* 0x0000000000007941 */ /* 0x000fea0003800000 */
.L_x_25113:
        /* <DEDUP_REMOVED lines=20> */
.L_x_25118:
[----:B------:R-:W-:Y:S02]  /*1d70*/  IMAD.MOV.U32 R66, RZ, RZ, R144 ;  /* 0x000000ffff427224 */ /* 0x000fe400078e0090 */
.L_x_25119:
[----:B------:R-:W-:Y:S05]  /*1d80*/  BSYNC B0 ;  /* 0x0000000000007941 */ /* 0x000fea0003800000 */
.L_x_25117:
        /* <DEDUP_REMOVED lines=16> */
.L_x_25123:
[----:B------:R-:W-:Y:S05]  /*1e90*/  BSYNC B1 ;  /* 0x0000000000017941 */ /* 0x000fea0003800000 */
.L_x_25122:
        /* <DEDUP_REMOVED lines=42> */
.L_x_25121:
[----:B------:R-:W-:Y:S05]  /*2140*/  BSYNC B0 ;  /* 0x0000000000007941 */ /* 0x000fea0003800000 */
.L_x_25120:
        /* <DEDUP_REMOVED lines=20> */
.L_x_25125:
[----:B------:R-:W-:Y:S02]  /*2290*/  IMAD.MOV.U32 R58, RZ, RZ, R144 ;  /* 0x000000ffff3a7224 */ /* 0x000fe400078e0090 */
.L_x_25126:
[----:B------:R-:W-:Y:S05]  /*22a0*/  BSYNC B0 ;  /* 0x0000000000007941 */ /* 0x000fea0003800000 */
.L_x_25124:
        /* <DEDUP_REMOVED lines=16> */
.L_x_25130:
[----:B------:R-:W-:Y:S05]  /*23b0*/  BSYNC B1 ;  /* 0x0000000000017941 */ /* 0x000fea0003800000 */
.L_x_25129:
        /* <DEDUP_REMOVED lines=42> */
.L_x_25128:
[----:B------:R-:W-:Y:S05]  /*2660*/  BSYNC B0 ;  /* 0x0000000000007941 */ /* 0x000fea0003800000 */
.L_x_25127:
[----:B------:R-:W0:Y:S01]  /*2670*/  I2F.U32 R56, R58 ;  /* 0x0000003a00387306 */ /* 0x000e220000201000 */
[----:B------:R-:W-:Y:S01]  /*2680*/  FMUL.FTZ R59, R59, R172 ;  /* 0x000000ac3b3b7220 */ /* 0x000fe20000410000 */
[----:B------:R-:W-:Y:S01]  /*2690*/  SEL R57, RZ, 0x10000, P4 ;  /* 0x00010000ff397807 */ /* 0x000fe20002000000 */
[----:B------:R-:W-:Y:S01]  /*26a0*/  HFMA2.MMA R174, -RZ, RZ, 0, 2.384185791015625e-07 ;  /* 0x00000004ffae7435 */ /* 0x000fe200000001ff */
[----:B------:R-:W-:Y:S01]  /*26b0*/  SEL R60, RZ, 0x100, P3 ;  /* 0x00000100ff3c7807 */ /* 0x000fe20001800000 */
[----:B------:R-:W-:Y:S01]  /*26c0*/  FMUL.FTZ R59, R59, c[0x0][0x1e8] ;  /* 0x00007a003b3b7a20 */ /* 0x000fe20000410000 */
[----:B------:R-:W-:Y:S01]  /*26d0*/  SEL R61, RZ, 0x1, P2 ;  /* 0x00000001ff3d7807 */ /* 0x000fe20001000000 */
[C---:B------:R-:W-:Y:S01]  /*26e0*/  IMAD.WIDE.U32 R64, R167.reuse, R170, c[0x0][0x188] ;  /* 0x00006200a7407625 */ /* 0x040fe200078e00aa */
[----:B------:R-:W-:-:S05]  /*26f0*/  IADD3 R69, R167, 0x100, RZ ;  /* 0x00000100a7457810 */ /* 0x000fca0007ffe0ff */
[----:B------:R-:W-:-:S04]  /*2700*/  IMAD.WIDE.U32 R62, R167, R174, c[0x0][0x190] ;  /* 0x00006400a73e7625 */ /* 0x000fc800078e00ae */
[----:B0-----:R-:W-:-:S05]  /*2710*/  FFMA.FTZ R56, R56, R171, 1.1641532182693481445e-10 ;  /* 0x2f00000038387423 */ /* 0x001fca00000100ab */
[----:B------:R-:W-:-:S04]  /*2720*/  FSETP.GTU.FTZ.AND P5, PT, R56, c[0x0][0x1e4], PT ;  /* 0x0000790038007a0b */ /* 0x000fc80003fbc000 */
[----:B------:R-:W-:Y:S02]  /*2730*/  SEL R56, RZ, 0x1000000, P5 ;  /* 0x01000000ff387807 */ /* 0x000fe40002800000 */
[----:B------:R-:W-:Y:S02]  /*2740*/  FSEL R59, R59, RZ, !P5 ;  /* 0x000000ff3b3b7208 */ /* 0x000fe40006800000 */
[----:B------:R-:W-:-:S03]  /*2750*/  IADD3 R56, R60, R56, R57 ;  /* 0x000000383c387210 */ /* 0x000fc60007ffe039 */
[----:B------:R-:W-:Y:S02]  /*2760*/  FMUL.FTZ R83, R152, R59 ;  /* 0x0000003b98537220 */ /* 0x000fe40000410000 */
[----:B------:R-:W-:Y:S02]  /*2770*/  IMAD.IADD R71, R56, 0x1, R61 ;  /* 0x0000000138477824 */ /* 0x000fe400078e023d */
[----:B------:R-:W-:Y:S02]  /*2780*/  @P1 FADD.FTZ R83, R87, R83 ;  /* 0x0000005357531221 */ /* 0x000fe40000010000 */
[----:B------:R-:W-:-:S03]  /*2790*/  IMAD.WIDE.U32 R56, R69, R170, c[0x0][0x170] ;  /* 0x00005c0045387625 */ /* 0x000fc600078e00aa */
[----:B------:R0:W-:Y:S01]  /*27a0*/  STG.E.128 [R64.64], R80 ;  /* 0x0000005040007986 */ /* 0x0001e2000c101d04 */
[----:B------:R-:W-:-:S03]  /*27b0*/  @P0 IMAD.WIDE.U32 R60, R69, R170, c[0x0][0x180] ;  /* 0x00006000453c0625 */ /* 0x000fc600078e00aa */
[----:B------:R0:W-:Y:S04]  /*27c0*/  STG.E [R62.64], R71 ;  /* 0x000000473e007986 */ /* 0x0001e8000c101904 */
[----:B------:R0:W5:Y:S04]  /*27d0*/  @P0 LDG.E.128 R84, [R60.64] ;  /* 0x000000043c540981 */ /* 0x000168000c1e1d00 */
[----:B------:R-:W5:Y:S01]  /*27e0*/  LDG.E.128 R56, [R56.64] ;  /* 0x0000000438387981 */ /* 0x000f62000c1e1d00 */
[C---:B------:R-:W-:Y:S01]  /*27f0*/  ISETP.NE.AND P2, PT, R67.reuse, 0x1, PT ;  /* 0x000000014300780c */ /* 0x040fe20003f45270 */
[----:B------:R-:W-:Y:S01]  /*2800*/  BSSY B0, `(.L_x_25131) ;  /* 0x000000d000007945 */ /* 0x000fe20003800000 */
[----:B------:R-:W-:Y:S01]  /*2810*/  IADD3 R66, R67, 0x1, RZ ;  /* 0x0000000143427810 */ /* 0x000fe20007ffe0ff */
[----:B------:R-:W1:Y:S10]  /*2820*/  S2R R173, SR_TID.X ;  /* 0x0000000000ad7919 */ /* 0x000e740000002100 */
        /* <DEDUP_REMOVED lines=9> */
.L_x_25132:
[----:B0-----:R-:W-:Y:S02]  /*28c0*/  IMAD.MOV.U32 R68, RZ, RZ, R144 ;  /* 0x000000ffff447224 */ /* 0x001fe400078e0090 */
.L_x_25133:
[----:B------:R-:W-:Y:S05]  /*28d0*/  BSYNC B0 ;  /* 0x0000000000007941 */ /* 0x000fea0003800000 */
.L_x_25131:
        /* <DEDUP_REMOVED lines=16> */
.L_x_25137:
[----:B------:R-:W-:Y:S05]  /*29e0*/  BSYNC B1 ;  /* 0x0000000000017941 */ /* 0x000fea0003800000 */
.L_x_25136:
        /* <DEDUP_REMOVED lines=42> */
.L_x_25135:
[----:B------:R-:W-:Y:S05]  /*2c90*/  BSYNC B0 ;  /* 0x0000000000007941 */ /* 0x000fea0003800000 */
.L_x_25134:
[----:B------:R-:W0:Y:S01]  /*2ca0*/  I2F.U32 R60, R68 ;  /* 0x00000044003c7306 */ /* 0x000e220000201000 */
[----:B-----5:R-:W-:Y:S01]  /*2cb0*/  FMUL.FTZ R56, R56, R172 ;  /* 0x000000ac38387220 */ /* 0x020fe20000410000 */
[----:B------:R-:W-:Y:S01]  /*2cc0*/  ISETP.NE.AND P3, PT, R66, 0x1, PT ;  /* 0x000000014200780c */ /* 0x000fe20003f65270 */
[----:B------:R-:W-:Y:S02]  /*2cd0*/  BSSY B0, `(.L_x_25138) ;  /* 0x0000012000007945 */ /* 0x000fe40003800000 */
        /* <DEDUP_REMOVED lines=16> */
.L_x_25139:
[----:B------:R-:W-:Y:S02]  /*2de0*/  IMAD.MOV.U32 R68, RZ, RZ, R144 ;  /* 0x000000ffff447224 */ /* 0x000fe400078e0090 */
.L_x_25140:
[----:B------:R-:W-:Y:S05]  /*2df0*/  BSYNC B0 ;  /* 0x0000000000007941 */ /* 0x000fea0003800000 */
.L_x_25138:
        /* <DEDUP_REMOVED lines=16> */
.L_x_25144:
[----:B------:R-:W-:Y:S05]  /*2f00*/  BSYNC B1 ;  /* 0x0000000000017941 */ /* 0x000fea0003800000 */
.L_x_25143:
        /* <DEDUP_REMOVED lines=42> */
.L_x_25142:
[----:B------:R-:W-:Y:S05]  /*31b0*/  BSYNC B0 ;  /* 0x0000000000007941 */ /* 0x000fea0003800000 */
.L_x_25141:
[----:B------:R-:W0:Y:S01]  /*31c0*/  I2F.U32 R60, R68 ;  /* 0x00000044003c7306 */ /* 0x000e220000201000 */
[----:B------:R-:W-:Y:S01]  /*31d0*/  FMUL.FTZ R57, R57, R172 ;  /* 0x000000ac39397220 */ /* 0x000fe20000410000 */
        /* <DEDUP_REMOVED lines=18> */
.L_x_25146:
[----:B------:R-:W-:Y:S02]  /*3300*/  MOV R66, R144 ;  /* 0x0000009000427202 */ /* 0x000fe40000000f00 */
.L_x_25147:
[----:B------:R-:W-:Y:S05]  /*3310*/  BSYNC B0 ;  /* 0x0000000000007941 */ /* 0x000fea0003800000 */
.L_x_25145:
        /* <DEDUP_REMOVED lines=16> */
.L_x_25151:
[----:B------:R-:W-:Y:S05]  /*3420*/  BSYNC B1 ;  /* 0x0000000000017941 */ /* 0x000fea0003800000 */
.L_x_25150:
        /* <DEDUP_REMOVED lines=42> */
.L_x_25149:
[----:B------:R-:W-:Y:S05]  /*36d0*/  BSYNC B0 ;  /* 0x0000000000007941 */ /* 0x000fea0003800000 */
.L_x_25148:
        /* <DEDUP_REMOVED lines=20> */
.L_x_25153:
[----:B------:R-:W-:Y:S02]  /*3820*/  IMAD.MOV.U32 R58, RZ, RZ, R144 ;  /* 0x000000ffff3a7224 */ /* 0x000fe400078e0090 */
.L_x_25154:
[----:B------:R-:W-:Y:S05]  /*3830*/  BSYNC B0 ;  /* 0x0000000000007941 */ /* 0x000fea0003800000 */
.L_x_25152:
        /* <DEDUP_REMOVED lines=16> */
.L_x_25158:
[----:B------:R-:W-:Y:S05]  /*3940*/  BSYNC B1 ;  /* 0x0000000000017941 */ /* 0x000fea0003800000 */
.L_x_25157:
        /* <DEDUP_REMOVED lines=42> */
.L_x_25156:
[----:B------:R-:W-:Y:S05]  /*3bf0*/  BSYNC B0 ;  /* 0x0000000000007941 */ /* 0x000fea0003800000 */
.L_x_25155:
[----:B------:R-:W0:Y:S01]  /*3c00*/  I2F.U32 R56, R58 ;  /* 0x0000003a00387306 */ /* 0x000e220000201000 */
[----:B------:R-:W-:Y:S01]  /*3c10*/  FMUL.FTZ R59, R59, R172 ;  /* 0x000000ac3b3b7220 */ /* 0x000fe20000410000 */
[----:B------:R-:W-:Y:S01]  /*3c20*/  SEL R57, RZ, 0x10000, P4 ;  /* 0x00010000ff397807 */ /* 0x000fe20002000000 */
[----:B------:R-:W-:Y:S01]  /*3c30*/  IMAD.WIDE.U32 R64, R69, R170, c[0x0][0x188] ;  /* 0x0000620045407625 */ /* 0x000fe200078e00aa */
[----:B------:R-:W-:Y:S02]  /*3c40*/  SEL R60, RZ, 0x100, P3 ;  /* 0x00000100ff3c7807 */ /* 0x000fe40001800000 */
[----:B------:R-:W-:Y:S01]  /*3c50*/  SEL R61, RZ, 0x1, P2 ;  /* 0x00000001ff3d7807 */ /* 0x000fe20001000000 */
[----:B------:R-:W-:Y:S01]  /*3c60*/  FMUL.FTZ R59, R59, c[0x0][0x1e8] ;  /* 0x00007a003b3b7a20 */ /* 0x000fe20000410000 */
[----:B------:R-:W-:Y:S01]  /*3c70*/  IADD3 R175, R167, 0x200, RZ ;  /* 0x00000200a7af7810 */ /* 0x000fe20007ffe0ff */
        /* <DEDUP_REMOVED lines=27> */
.L_x_25160:
[----:B0-----:R-:W-:Y:S02]  /*3e30*/  IMAD.MOV.U32 R68, RZ, RZ, R144 ;  /* 0x000000ffff447224 */ /* 0x001fe400078e0090 */
.L_x_25161:
[----:B------:R-:W-:Y:S05]  /*3e40*/  BSYNC B0 ;  /* 0x0000000000007941 */ /* 0x000fea0003800000 */
.L_x_25159:
        /* <DEDUP_REMOVED lines=16> */
.L_x_25165:
[----:B------:R-:W-:Y:S05]  /*3f50*/  BSYNC B1 ;  /* 0x0000000000017941 */ /* 0x000fea0003800000 */
.L_x_25164:
        /* <DEDUP_REMOVED lines=42> */
.L_x_25163:
[----:B------:R-:W-:Y:S05]  /*4200*/  BSYNC B0 ;  /* 0x0000000000007941 */ /* 0x000fea0003800000 */
.L_x_25162:
        /* <DEDUP_REMOVED lines=20> */
.L_x_25167:
[----:B------:R-:W-:Y:S02]  /*4350*/  IMAD.MOV.U32 R68, RZ, RZ, R144 ;  /* 0x000000ffff447224 */ /* 0x000fe400078e0090 */
.L_x_25168:
[----:B------:R-:W-:Y:S05]  /*4360*/  BSYNC B0 ;  /* 0x0000000000007941 */ /* 0x000fea0003800000 */
.L_x_25166:
        /* <DEDUP_REMOVED lines=16> */
.L_x_25172:
[----:B------:R-:W-:Y:S05]  /*4470*/  BSYNC B1 ;  /* 0x0000000000017941 */ /* 0x000fea0003800000 */
.L_x_25171:
        /* <DEDUP_REMOVED lines=42> */
.L_x_25170:
[----:B------:R-:W-:Y:S05]  /*4720*/  BSYNC B0 ;  /* 0x0000000000007941 */ /* 0x000fea0003800000 */
.L_x_25169:
        /* <DEDUP_REMOVED lines=20> */
.L_x_25174:
[----:B------:R-:W-:Y:S02]  /*4870*/  MOV R66, R144 ;  /* 0x0000009000427202 */ /* 0x000fe40000000f00 */
.L_x_25175:
[----:B------:R-:W-:Y:S05]  /*4880*/  BSYNC B0 ;  /* 0x0000000000007941 */ /* 0x000fea0003800000 */
.L_x_25173:
        /* <DEDUP_REMOVED lines=16> */
.L_x_25179:
[----:B------:R-:W-:Y:S05]  /*4990*/  BSYNC B1 ;  /* 0x0000000000017941 */ /* 0x000fea0003800000 */
.L_x_25178:
        /* <DEDUP_REMOVED lines=42> */
.L_x_25177:
[----:B------:R-:W-:Y:S05]  /*4c40*/  BSYNC B0 ;  /* 0x0000000000007941 */ /* 0x000fea0003800000 */
.L_x_25176:
        /* <DEDUP_REMOVED lines=20> */
.L_x_25181:
[----:B------:R-:W-:Y:S02]  /*4d90*/  IMAD.MOV.U32 R58, RZ, RZ, R144 ;  /* 0x000000ffff3a7224 */ /* 0x000fe400078e0090 */
.L_x_25182:
[----:B------:R-:W-:Y:S05]  /*4da0*/  BSYNC B0 ;  /* 0x0000000000007941 */ /* 0x000fea0003800000 */
.L_x_25180:
        /* <DEDUP_REMOVED lines=16> */
.L_x_25186:
[----:B------:R-:W-:Y:S05]  /*4eb0*/  BSYNC B1 ;  /* 0x0000000000017941 */ /* 0x000fea0003800000 */
.L_x_25185:
        /* <DEDUP_REMOVED lines=42> */
.L_x_25184:
[----:B------:R-:W-:Y:S05]  /*5160*/  BSYNC B0 ;  /* 0x0000000000007941 */ /* 0x000fea0003800000 */
.L_x_25183:
[----:B------:R-:W0:Y:S01]  /*5170*/  I2F.U32 R56, R58 ;  /* 0x0000003a00387306 */ /* 0x000e220000201000 */
[----:B------:R-:W-:Y:S01]  /*5180*/  FMUL.FTZ R59, R59, R172 ;  /* 0x000000ac3b3b7220 */ /* 0x000fe20000410000 */
[----:B------:R-:W-:Y:S02]  /*5190*/  SEL R57, RZ, 0x10000, P4 ;  /* 0x00010000ff397807 */ /* 0x000fe40002000000 */
[----:B------:R-:W-:Y:S01]  /*51a0*/  SEL R60, RZ, 0x100, P3 ;  /* 0x00000100ff3c7807 */ /* 0x000fe20001800000 */
[----:B------:R-:W-:Y:S01]  /*51b0*/  FMUL.FTZ R59, R59, c[0x0][0x1e8] ;  /* 0x00007a003b3b7a20 */ /* 0x000fe20000410000 */
[C---:B------:R-:W-:Y:S02]  /*51c0*/  IADD3 R63, R167.reuse, 0x200, RZ ;  /* 0x00000200a73f7810 */ /* 0x040fe40007ffe0ff */
[----:B------:R-:W-:-:S03]  /*51d0*/  IADD3 R168, R167, 0x300, RZ ;  /* 0x00000300a7a87810 */ /* 0x000fc60007ffe0ff */
[----:B------:R-:W-:-:S04]  /*51e0*/  IMAD.WIDE.U32 R64, R63, R170, c[0x0][0x188] ;  /* 0x000062003f407625 */ /* 0x000fc800078e00aa */
[----:B------:R-:W-:-:S04]  /*51f0*/  IMAD.WIDE.U32 R62, R63, R174, c[0x0][0x190] ;  /* 0x000064003f3e7625 */ /* 0x000fc800078e00ae */
[----:B0-----:R-:W-:-:S05]  /*5200*/  FFMA.FTZ R56, R56, R171, 1.1641532182693481445e-10 ;  /* 0x2f00000038387423 */ /* 0x001fca00000100ab */
[----:B------:R-:W-:-:S04]  /*5210*/  FSETP.GTU.FTZ.AND P5, PT, R56, c[0x0][0x1e4], PT ;  /* 0x0000790038007a0b */ /* 0x000fc80003fbc000 */
[----:B------:R-:W-:Y:S02]  /*5220*/  SEL R56, RZ, 0x1000000, P5 ;  /* 0x01000000ff387807 */ /* 0x000fe40002800000 */
[----:B------:R-:W-:Y:S02]  /*5230*/  FSEL R59, R59, RZ, !P5 ;  /* 0x000000ff3b3b7208 */ /* 0x000fe40006800000 */
[----:B------:R-:W-:Y:S01]  /*5240*/  IADD3 R56, R60, R56, R57 ;  /* 0x000000383c387210 */ /* 0x000fe20007ffe039 */
[----:B------:R-:W-:Y:S01]  /*5250*/  @P0 IMAD.WIDE.U32 R60, R168, R170, c[0x0][0x180] ;  /* 0x00006000a83c0625 */ /* 0x000fe200078e00aa */
[----:B------:R-:W-:-:S03]  /*5260*/  SEL R57, RZ, 0x1, P2 ;  /* 0x00000001ff397807 */ /* 0x000fc60001000000 */
[----:B------:R-:W-:Y:S02]  /*5270*/  FMUL.FTZ R75, R156, R59 ;  /* 0x0000003b9c4b7220 */ /* 0x000fe40000410000 */
[----:B------:R-:W-:Y:S02]  /*5280*/  IMAD.IADD R69, R56, 0x1, R57 ;  /* 0x0000000138457824 */ /* 0x000fe400078e0239 */
[----:B------:R-:W-:Y:S02]  /*5290*/  @P1 FADD.FTZ R75, R87, R75 ;  /* 0x0000004b574b1221 */ /* 0x000fe40000010000 */
        /* <DEDUP_REMOVED lines=17> */
.L_x_25188:
[----:B0-----:R-:W-:Y:S02]  /*53b0*/  MOV R69, R144 ;  /* 0x0000009000457202 */ /* 0x001fe40000000f00 */
.L_x_25189:
[----:B------:R-:W-:Y:S05]  /*53c0*/  BSYNC B0 ;  /* 0x0000000000007941 */ /* 0x000fea0003800000 */
.L_x_25187:
        /* <DEDUP_REMOVED lines=16> */
.L_x_25193:
[----:B------:R-:W-:Y:S05]  /*54d0*/  BSYNC B1 ;  /* 0x0000000000017941 */ /* 0x000fea0003800000 */
.L_x_25192:
        /* <DEDUP_REMOVED lines=42> */
.L_x_25191:
[----:B------:R-:W-:Y:S05]  /*5780*/  BSYNC B0 ;  /* 0x0000000000007941 */ /* 0x000fea0003800000 */
.L_x_25190:
        /* <DEDUP_REMOVED lines=20> */
.L_x_25195:
[----:B------:R-:W-:Y:S02]  /*58d0*/  MOV R70, R144 ;  /* 0x0000009000467202 */ /* 0x000fe40000000f00 */
.L_x_25196:
[----:B------:R-:W-:Y:S05]  /*58e0*/  BSYNC B0 ;  /* 0x0000000000007941 */ /* 0x000fea0003800000 */
.L_x_25194:
        /* <DEDUP_REMOVED lines=16> */
.L_x_25200:
[----:B------:R-:W-:Y:S05]  /*59f0*/  BSYNC B1 ;  /* 0x0000000000017941 */ /* 0x000fea0003800000 */
.L_x_25199:
[----:B------:R-:W-:Y:S01]  /*5a00*/  IMAD.HI.U32 R61, R104, -0x326172a9, RZ ;  /* 0xcd9e8d57683d7827 */ /* 0x000fe200078e00ff */
[----:B------:R-:W-:-:S03]  /*5a10*/  LOP3.LUT R56, R56, R107, R113, 0x96, !PT ;  /* 0x0000006b38387212 */ /* 0x000fc600078e9671 */
[----:B------:R-:W-:Y:S01]  /*5a20*/  IMAD R60, R104, -0x326172a9, RZ ;  /* 0xcd9e8d57683c7824 */ /* 0x000fe200078e02ff */
[----:B------:R-:W-:Y:S01]  /*5a30*/  LOP3.LUT R61, R61, R106, R112, 0x96, !PT ;  /* 0x0000006a3d3d7212 */ /* 0x000fe200078e9670 */
[----:B------:R-:W-:Y:S01]  /*5a40*/  IMAD.WIDE.U32 R64, R56, -0x326172a9, RZ ;  /* 0xcd9e8d5738407825 */ /* 0x000fe200078e00ff */
[----:B------:R-:W-:-:S03]  /*5a50*/  HFMA2.MMA R56, -RZ, RZ, 0, 0 ;  /* 0x00000000ff387435 */ /* 0x000fc600000001ff */
        /* <DEDUP_REMOVED lines=36> */
.L_x_25198:
[----:B------:R-:W-:Y:S05]  /*5ca0*/  BSYNC B0 ;  /* 0x0000000000007941 */ /* 0x000fea0003800000 */
.L_x_25197:
        /* <DEDUP_REMOVED lines=20> */
.L_x_25202:
[----:B------:R-:W-:Y:S02]  /*5df0*/  MOV R66, R144 ;  /* 0x0000009000427202 */ /* 0x000fe40000000f00 */
.L_x_25203:
[----:B------:R-:W-:Y:S05]  /*5e00*/  BSYNC B0 ;  /* 0x0000000000007941 */ /* 0x000fea0003800000 */
.L_x_25201:
        /* <DEDUP_REMOVED lines=16> */
.L_x_25207:
[----:B------:R-:W-:Y:S05]  /*5f10*/  BSYNC B1 ;  /* 0x0000000000017941 */ /* 0x000fea0003800000 */
.L_x_25206:
        /* <DEDUP_REMOVED lines=42> */
.L_x_25205:
[----:B------:R-:W-:Y:S05]  /*61c0*/  BSYNC B0 ;  /* 0x0000000000007941 */ /* 0x000fea0003800000 */
.L_x_25204:
        /* <DEDUP_REMOVED lines=20> */
.L_x_25209:
[----:B------:R-:W-:Y:S02]  /*6310*/  MOV R58, R144 ;  /* 0x00000090003a7202 */ /* 0x000fe40000000f00 */
.L_x_25210:
[----:B------:R-:W-:Y:S05]  /*6320*/  BSYNC B0 ;  /* 0x0000000000007941 */ /* 0x000fea0003800000 */
.L_x_25208:
        /* <DEDUP_REMOVED lines=16> */
.L_x_25214:
[----:B------:R-:W-:Y:S05]  /*6430*/  BSYNC B1 ;  /* 0x0000000000017941 */ /* 0x000fea0003800000 */
.L_x_25213:
        /* <DEDUP_REMOVED lines=42> */
.L_x_25212:
[----:B------:R-:W-:Y:S05]  /*66e0*/  BSYNC B0 ;  /* 0x0000000000007941 */ /* 0x000fea0003800000 */
.L_x_25211:
        /* <DEDUP_REMOVED lines=36> */
.L_x_25216:
[----:B0-----:R-:W-:Y:S02]  /*6930*/  IMAD.MOV.U32 R88, RZ, RZ, R144 ;  /* 0x000000ffff587224 */ /* 0x001fe400078e0090 */
.L_x_25217:
[----:B------:R-:W-:Y:S05]  /*6940*/  BSYNC B0 ;  /* 0x0000000000007941 */ /* 0x000fea0003800000 */
.L_x_25215:
        /* <DEDUP_REMOVED lines=16> */
.L_x_25221:
[----:B------:R-:W-:Y:S05]  /*6a50*/  BSYNC B1 ;  /* 0x0000000000017941 */ /* 0x000fea0003800000 */
.L_x_25220:
        /* <DEDUP_REMOVED lines=42> */
.L_x_25219:
[----:B------:R-:W-:Y:S05]  /*6d00*/  BSYNC B0 ;  /* 0x0000000000007941 */ /* 0x000fea0003800000 */
.L_x_25218:
        /* <DEDUP_REMOVED lines=20> */
.L_x_25223:
[----:B------:R-:W-:Y:S02]  /*6e50*/  IMAD.MOV.U32 R90, RZ, RZ, R144 ;  /* 0x000000ffff5a7224 */ /* 0x000fe400078e0090 */
.L_x_25224:
[----:B------:R-:W-:Y:S05]  /*6e60*/  BSYNC B0 ;  /* 0x0000000000007941 */ /* 0x000fea0003800000 */
.L_x_25222:
        /* <DEDUP_REMOVED lines=16> */
.L_x_25228:
[----:B------:R-:W-:Y:S05]  /*6f70*/  BSYNC B1 ;  /* 0x0000000000017941 */ /* 0x000fea0003800000 */
.L_x_25227:
        /* <DEDUP_REMOVED lines=42> */
.L_x_25226:
[----:B------:R-:W-:Y:S05]  /*7220*/  BSYNC B0 ;  /* 0x0000000000007941 */ /* 0x000fea0003800000 */
.L_x_25225:
        /* <DEDUP_REMOVED lines=20> */
.L_x_25230:
[----:B------:R-:W-:Y:S02]  /*7370*/  IMAD.MOV.U32 R88, RZ, RZ, R144 ;  /* 0x000000ffff587224 */ /* 0x000fe400078e0090 */
.L_x_25231:
[----:B------:R-:W-:Y:S05]  /*7380*/  BSYNC B0 ;  /* 0x0000000000007941 */ /* 0x000fea0003800000 */
.L_x_25229:
        /* <DEDUP_REMOVED lines=16> */
.L_x_25235:
[----:B------:R-:W-:Y:S05]  /*7490*/  BSYNC B1 ;  /* 0x0000000000017941 */ /* 0x000fea0003800000 */
.L_x_25234:
        /* <DEDUP_REMOVED lines=42> */
.L_x_25233:
[----:B------:R-:W-:Y:S05]  /*7740*/  BSYNC B0 ;  /* 0x0000000000007941 */ /* 0x000fea0003800000 */
.L_x_25232:
        /* <DEDUP_REMOVED lines=20> */
.L_x_25237:
[----:B------:R-:W-:Y:S02]  /*7890*/  IMAD.MOV.U32 R58, RZ, RZ, R144 ;  /* 0x000000ffff3a7224 */ /* 0x000fe400078e0090 */
.L_x_25238:
[----:B------:R-:W-:Y:S05]  /*78a0*/  BSYNC B0 ;  /* 0x0000000000007941 */ /* 0x000fea0003800000 */
.L_x_25236:
        /* <DEDUP_REMOVED lines=16> */
.L_x_25242:
[----:B------:R-:W-:Y:S05]  /*79b0*/  BSYNC B1 ;  /* 0x0000000000017941 */ /* 0x000fea0003800000 */
.L_x_25241:
        /* <DEDUP_REMOVED lines=42> */
.L_x_25240:
[----:B------:R-:W-:Y:S05]  /*7c60*/  BSYNC B0 ;  /* 0x0000000000007941 */ /* 0x000fea0003800000 */
.L_x_25239:
        /* <DEDUP_REMOVED lines=16> */
[----:B------:R-:W-:Y:S01]  /*7d70*/  FMUL.FTZ R67, R160, R59 ;  /* 0x0000003ba0437220 */ /* 0x000fe20000410000 */
[----:B------:R-:W-:Y:S01]  /*7d80*/  IADD3 R91, R56, R57, RZ ;  /* 0x00000039385b7210 */ /* 0x000fe20007ffe0ff */
[----:B------:R-:W-:-:S04]  /*7d90*/  IMAD.WIDE.U32 R56, R177, R170, c[0x0][0x170] ;  /* 0x00005c00b1387625 */ /* 0x000fc800078e00aa */
[----:B------:R-:W-:-:S05]  /*7da0*/  @P1 FADD.FTZ R67, R87, R67 ;  /* 0x0000004357431221 */ /* 0x000fca0000010000 */
        /* <DEDUP_REMOVED lines=16> */
.L_x_25244:
[----:B0-----:R-:W-:Y:S02]  /*7eb0*/  MOV R141, R144 ;  /* 0x00000090008d7202 */ /* 0x001fe40000000f00 */
.L_x_25245:
[----:B------:R-:W-:Y:S05]  /*7ec0*/  BSYNC B0 ;  /* 0x0000000000007941 */ /* 0x000fea0003800000 */
.L_x_25243:
        /* <DEDUP_REMOVED lines=16> */
.L_x_25249:
[----:B------:R-:W-:Y:S05]  /*7fd0*/  BSYNC B1 ;  /* 0x0000000000017941 */ /* 0x000fea0003800000 */
.L_x_25248:
        /* <DEDUP_REMOVED lines=42> */
.L_x_25247:
[----:B------:R-:W-:Y:S05]  /*8280*/  BSYNC B0 ;  /* 0x0000000000007941 */ /* 0x000fea0003800000 */
.L_x_25246:
        /* <DEDUP_REMOVED lines=20> */
.L_x_25251:
[----:B------:R-:W-:Y:S02]  /*83d0*/  MOV R142, R144 ;  /* 0x00000090008e7202 */ /* 0x000fe40000000f00 */
.L_x_25252:
[----:B------:R-:W-:Y:S05]  /*83e0*/  BSYNC B0 ;  /* 0x0000000000007941 */ /* 0x000fea0003800000 */
.L_x_25250:
        /* <DEDUP_REMOVED lines=16> */
.L_x_25256:
[----:B------:R-:W-:Y:S05]  /*84f0*/  BSYNC B1 ;  /* 0x0000000000017941 */ /* 0x000fea0003800000 */
.L_x_25255:
        /* <DEDUP_REMOVED lines=42> */
.L_x_25254:
[----:B------:R-:W-:Y:S05]  /*87a0*/  BSYNC B0 ;  /* 0x0000000000007941 */ /* 0x000fea0003800000 */
.L_x_25253:
        /* <DEDUP_REMOVED lines=20> */
.L_x_25258:
[----:B------:R-:W-:Y:S02]  /*88f0*/  MOV R140, R144 ;  /* 0x00000090008c7202 */ /* 0x000fe40000000f00 */
.L_x_25259:
[----:B------:R-:W-:Y:S05]  /*8900*/  BSYNC B0 ;  /* 0x0000000000007941 */ /* 0x000fea0003800000 */
.L_x_25257:
        /* <DEDUP_REMOVED lines=16> */
.L_x_25263:
[----:B------:R-:W-:Y:S05]  /*8a10*/  BSYNC B1 ;  /* 0x0000000000017941 */ /* 0x000fea0003800000 */
.L_x_25262:
        /* <DEDUP_REMOVED lines=42> */
.L_x_25261:
[----:B------:R-:W-:Y:S05]  /*8cc0*/  BSYNC B0 ;  /* 0x0000000000007941 */ /* 0x000fea0003800000 */
.L_x_25260:
        /* <DEDUP_REMOVED lines=20> */
.L_x_25265:
[----:B------:R-:W-:Y:S02]  /*8e10*/  MOV R58, R144 ;  /* 0x00000090003a7202 */ /* 0x000fe40000000f00 */
.L_x_25266:
[----:B------:R-:W-:Y:S05]  /*8e20*/  BSYNC B0 ;  /* 0x0000000000007941 */ /* 0x000fea0003800000 */
.L_x_25264:
        /* <DEDUP_REMOVED lines=16> */
.L_x_25270:
[----:B------:R-:W-:Y:S05]  /*8f30*/  BSYNC B1 ;  /* 0x0000000000017941 */ /* 0x000fea0003800000 */
.L_x_25269:
        /* <DEDUP_REMOVED lines=42> */
.L_x_25268:
[----:B------:R-:W-:Y:S05]  /*91e0*/  BSYNC B0 ;  /* 0x0000000000007941 */ /* 0x000fea0003800000 */
.L_x_25267:
        /* <DEDUP_REMOVED lines=9> */
[----:B0-----:R-:W-:Y:S02]  /*9280*/  FFMA.FTZ R56, R56, R171, 1.1641532182693481445e-10 ;  /* 0x2f00000038387423 */ /* 0x001fe400000100ab */
[----:B------:R-:W-:-:S03]  /*9290*/  @P0 IMAD.WIDE.U32 R88, R179, R170, c[0x0][0x180] ;  /* 0x00006000b3580625 */ /* 0x000fc600078e00aa */
[----:B------:R-:W-:-:S04]  /*92a0*/  FSETP.GTU.FTZ.AND P5, PT, R56, c[0x0][0x1e4], PT ;  /* 0x0000790038007a0b */ /* 0x000fc80003fbc000 */
[----:B------:R-:W-:Y:S02]  /*92b0*/  SEL R56, RZ, 0x1000000, P5 ;  /* 0x01000000ff387807 */ /* 0x000fe40002800000 */
[----:B------:R-:W-:Y:S02]  /*92c0*/  FSEL R59, R59, RZ, !P5 ;  /* 0x000000ff3b3b7208 */ /* 0x000fe40006800000 */
[----:B------:R-:W-:Y:S02]  /*92d0*/  IADD3 R56, R63, R56, R57 ;  /* 0x000000383f387210 */ /* 0x000fe40007ffe039 */
[----:B------:R-:W-:Y:S01]  /*92e0*/  SEL R57, RZ, 0x1, P2 ;  /* 0x00000001ff397807 */ /* 0x000fe20001000000 */
[----:B------:R-:W-:-:S04]  /*92f0*/  FMUL.FTZ R63, R162, R59 ;  /* 0x0000003ba23f7220 */ /* 0x000fc80000410000 */
        /* <DEDUP_REMOVED lines=19> */
.L_x_25272:
[----:B0-----:R-:W-:Y:S02]  /*9430*/  IMAD.MOV.U32 R178, RZ, RZ, R144 ;  /* 0x000000ffffb27224 */ /* 0x001fe400078e0090 */
.L_x_25273:
[----:B------:R-:W-:Y:S05]  /*9440*/  BSYNC B0 ;  /* 0x0000000000007941 */ /* 0x000fea0003800000 */
.L_x_25271:
        /* <DEDUP_REMOVED lines=16> */
.L_x_25277:
[----:B------:R-:W-:Y:S05]  /*9550*/  BSYNC B1 ;  /* 0x0000000000017941 */ /* 0x000fea0003800000 */
.L_x_25276:
        /* <DEDUP_REMOVED lines=42> */
.L_x_25275:
[----:B------:R-:W-:Y:S05]  /*9800*/  BSYNC B0 ;  /* 0x0000000000007941 */ /* 0x000fea0003800000 */
.L_x_25274:
[----:B------:R-:W0:Y:S01]  /*9810*/  I2F.U32 R88, R178 ;  /* 0x000000b200587306 */ /* 0x000e220000201000 */
[----:B-----5:R-:W-:Y:S01]  /*9820*/  FMUL.FTZ R56, R56, R172 ;  /* 0x000000ac38387220 */ /* 0x020fe20000410000 */
        /* <DEDUP_REMOVED lines=18> */
.L_x_25279:
[----:B------:R-:W-:Y:S02]  /*9950*/  IMAD.MOV.U32 R178, RZ, RZ, R144 ;  /* 0x000000ffffb27224 */ /* 0x000fe400078e0090 */
.L_x_25280:
[----:B------:R-:W-:Y:S05]  /*9960*/  BSYNC B0 ;  /* 0x0000000000007941 */ /* 0x000fea0003800000 */
.L_x_25278:
        /* <DEDUP_REMOVED lines=16> */
.L_x_25284:
[----:B------:R-:W-:Y:S05]  /*9a70*/  BSYNC B1 ;  /* 0x0000000000017941 */ /* 0x000fea0003800000 */
.L_x_25283:
        /* <DEDUP_REMOVED lines=42> */
.L_x_25282:
[----:B------:R-:W-:Y:S05]  /*9d20*/  BSYNC B0 ;  /* 0x0000000000007941 */ /* 0x000fea0003800000 */
.L_x_25281:
        /* <DEDUP_REMOVED lines=20> */
.L_x_25286:
[----:B------:R-:W-:Y:S02]  /*9e70*/  IMAD.MOV.U32 R176, RZ, RZ, R144 ;  /* 0x000000ffffb07224 */ /* 0x000fe400078e0090 */
.L_x_25287:
[----:B------:R-:W-:Y:S05]  /*9e80*/  BSYNC B0 ;  /* 0x0000000000007941 */ /* 0x000fea0003800000 */
.L_x_25285:
        /* <DEDUP_REMOVED lines=16> */
.L_x_25291:
[----:B------:R-:W-:Y:S05]  /*9f90*/  BSYNC B1 ;  /* 0x0000000000017941 */ /* 0x000fea0003800000 */
.L_x_25290:
        /* <DEDUP_REMOVED lines=42> */
.L_x_25289:
[----:B------:R-:W-:Y:S05]  /*a240*/  BSYNC B0 ;  /* 0x0000000000007941 */ /* 0x000fea0003800000 */
.L_x_25288:
        /* <DEDUP_REMOVED lines=20> */
.L_x_25293:
[----:B------:R-:W-:Y:S02]  /*a390*/  IMAD.MOV.U32 R176, RZ, RZ, R144 ;  /* 0x000000ffffb07224 */ /* 0x000fe400078e0090 */
.L_x_25294:
[----:B------:R-:W-:Y:S05]  /*a3a0*/  BSYNC B0 ;  /* 0x0000000000007941 */ /* 0x000fea0003800000 */
.L_x_25292:
        /* <DEDUP_REMOVED lines=16> */
.L_x_25298:
[----:B------:R-:W-:Y:S05]  /*a4b0*/  BSYNC B1 ;  /* 0x0000000000017941 */ /* 0x000fea0003800000 */
.L_x_25297:
        /* <DEDUP_REMOVED lines=42> */
.L_x_25296:
[----:B------:R-:W-:Y:S05]  /*a760*/  BSYNC B0 ;  /* 0x0000000000007941 */ /* 0x000fea0003800000 */
.L_x_25295:
        /* <DEDUP_REMOVED lines=16> */
[----:B------:R-:W-:-:S03]  /*a870*/  FMUL.FTZ R59, R164, R59 ;  /* 0x0000003ba43b7220 */ /* 0x000fc60000410000 */
[----:B------:R-:W-:Y:S01]  /*a880*/  IADD3 R185, R88, R89, RZ ;  /* 0x0000005958b97210 */ /* 0x000fe20007ffe0ff */
[----:B------:R-:W-:Y:S02]  /*a890*/  @P1 FADD.FTZ R59, R87, R59 ;  /* 0x0000003b573b1221 */ /* 0x000fe40000010000 */
        /* <DEDUP_REMOVED lines=17> */
.L_x_25300:
[----:B0-----:R-:W-:Y:S02]  /*a9b0*/  MOV R180, R144 ;  /* 0x0000009000b47202 */ /* 0x001fe40000000f00 */
.L_x_25301:
[----:B------:R-:W-:Y:S05]  /*a9c0*/  BSYNC B0 ;  /* 0x0000000000007941 */ /* 0x000fea0003800000 */
.L_x_25299:
        /* <DEDUP_REMOVED lines=16> */
.L_x_25305:
[----:B------:R-:W-:Y:S05]  /*aad0*/  BSYNC B1 ;  /* 0x0000000000017941 */ /* 0x000fea0003800000 */
.L_x_25304:
        /* <DEDUP_REMOVED lines=43> */
.L_x_25303:
[----:B------:R-:W-:Y:S05]  /*ad90*/  BSYNC B0 ;  /* 0x0000000000007941 */ /* 0x000fea0003800000 */
.L_x_25302:
        /* <DEDUP_REMOVED lines=20> */
.L_x_25307:
[----:B------:R-:W-:Y:S02]  /*aee0*/  IMAD.MOV.U32 R178, RZ, RZ, R144 ;  /* 0x000000ffffb27224 */ /* 0x000fe400078e0090 */
.L_x_25308:
[----:B------:R-:W-:Y:S05]  /*aef0*/  BSYNC B0 ;  /* 0x0000000000007941 */ /* 0x000fea0003800000 */
.L_x_25306:
        /* <DEDUP_REMOVED lines=16> */
.L_x_25312:
[----:B------:R-:W-:Y:S05]  /*b000*/  BSYNC B1 ;  /* 0x0000000000017941 */ /* 0x000fea0003800000 */
.L_x_25311:
        /* <DEDUP_REMOVED lines=44> */
.L_x_25310:
[----:B------:R-:W-:Y:S05]  /*b2d0*/  BSYNC B0 ;  /* 0x0000000000007941 */ /* 0x000fea0003800000 */
.L_x_25309:
        /* <DEDUP_REMOVED lines=20> */
.L_x_25314:
[----:B------:R-:W-:Y:S02]  /*b420*/  IMAD.MOV.U32 R178, RZ, RZ, R144 ;  /* 0x000000ffffb27224 */ /* 0x000fe400078e0090 */
.L_x_25315:
[----:B------:R-:W-:Y:S05]  /*b430*/  BSYNC B0 ;  /* 0x0000000000007941 */ /* 0x000fea0003800000 */
.L_x_25313:
        /* <DEDUP_REMOVED lines=16> */
.L_x_25319:
[----:B------:R-:W-:Y:S05]  /*b540*/  BSYNC B1 ;  /* 0x0000000000017941 */ /* 0x000fea0003800000 */
.L_x_25318:
        /* <DEDUP_REMOVED lines=43> */
.L_x_25317:
[----:B------:R-:W-:Y:S05]  /*b800*/  BSYNC B0 ;  /* 0x0000000000007941 */ /* 0x000fea0003800000 */
.L_x_25316:
        /* <DEDUP_REMOVED lines=20> */
.L_x_25321:
[----:B------:R-:W-:Y:S02]  /*b950*/  MOV R178, R144 ;  /* 0x0000009000b27202 */ /* 0x000fe40000000f00 */
.L_x_25322:
[----:B------:R-:W-:Y:S05]  /*b960*/  BSYNC B0 ;  /* 0x0000000000007941 */ /* 0x000fea0003800000 */
.L_x_25320:
        /* <DEDUP_REMOVED lines=16> */
.L_x_25326:
[----:B------:R-:W-:Y:S05]  /*ba70*/  BSYNC B1 ;  /* 0x0000000000017941 */ /* 0x000fea0003800000 */
.L_x_25325:
        /* <DEDUP_REMOVED lines=42> */
.L_x_25324:
[----:B------:R-:W-:Y:S05]  /*bd20*/  BSYNC B0 ;  /* 0x0000000000007941 */ /* 0x000fea0003800000 */
.L_x_25323:
[----:B------:R-:W-:Y:S02]  /*bd30*/  FADD.FTZ R140, RZ, R80 ;  /* 0x00000050ff8c7221 */ /* 0x000fe40000010000 */
[----:B------:R-:W-:Y:S02]  /*bd40*/  FMUL.FTZ R91, R91, R172 ;  /* 0x000000ac5b5b7220 */ /* 0x000fe40000410000 */
[----:B------:R-:W-:Y:S02]  /*bd50*/  FADD.FTZ R141, R81, R140 ;  /* 0x0000008c518d7221 */ /* 0x000fe40000010000 */
[----:B------:R-:W-:Y:S02]  /*bd60*/  FMUL.FTZ R91, R91, c[0x0][0x1e8] ;  /* 0x00007a005b5b7a20 */ /* 0x000fe40000410000 */
        /* <DEDUP_REMOVED lines=21> */
[----:B------:R-:W-:Y:S01]  /*bec0*/  SEL R141, RZ, 0x10000, P3 ;  /* 0x00010000ff8d7807 */ /* 0x000fe20001800000 */
[----:B------:R-:W-:Y:S01]  /*bed0*/  IMAD.WIDE.U32 R170, R181, R170, c[0x0][0x188] ;  /* 0x00006200b5aa7625 */ /* 0x000fe200078e00aa */
[----:B------:R-:W-:-:S03]  /*bee0*/  FSETP.GTU.FTZ.AND P4, PT, R140, c[0x0][0x1e4], PT ;  /* 0x000079008c007a0b */ /* 0x000fc60003f9c000 */
[----:B------:R-:W-:Y:S01]  /*bef0*/  FADD.FTZ R143, R61, R142 ;  /* 0x0000008e3d8f7221 */ /* 0x000fe20000010000 */
[----:B------:R-:W-:Y:S02]  /*bf00*/  SEL R142, RZ, 0x100, P2 ;  /* 0x00000100ff8e7807 */ /* 0x000fe40001000000 */
[----:B------:R-:W-:Y:S01]  /*bf10*/  SEL R140, RZ, 0x1000000, P4 ;  /* 0x01000000ff8c7807 */ /* 0x000fe20002000000 */
[----:B------:R-:W-:Y:S01]  /*bf20*/  FADD.FTZ R172, R62, R143 ;  /* 0x0000008f3eac7221 */ /* 0x000fe20000010000 */
[----:B------:R-:W-:Y:S02]  /*bf30*/  FSEL R91, R91, RZ, !P4 ;  /* 0x000000ff5b5b7208 */ /* 0x000fe40006000000 */
[----:B------:R-:W-:Y:S01]  /*bf40*/  IADD3 R140, R142, R140, R141 ;  /* 0x0000008c8e8c7210 */ /* 0x000fe20007ffe08d */
[----:B------:R-:W-:Y:S01]  /*bf50*/  FADD.FTZ R143, R63, R172 ;  /* 0x000000ac3f8f7221 */ /* 0x000fe20000010000 */
[----:B------:R-:W-:Y:S01]  /*bf60*/  SEL R141, RZ, 0x1, P0 ;  /* 0x00000001ff8d7807 */ /* 0x000fe20000000000 */
[----:B------:R-:W-:Y:S01]  /*bf70*/  FMUL.FTZ R91, R166, R91 ;  /* 0x0000005ba65b7220 */ /* 0x000fe20000410000 */
[----:B-1----:R-:W-:Y:S01]  /*bf80*/  SHF.R.U32.HI R172, RZ, 0x5, R173 ;  /* 0x00000005ffac7819 */ /* 0x002fe200000116ad */
[----:B------:R-:W-:Y:S01]  /*bf90*/  FADD.FTZ R142, R56, R143 ;  /* 0x0000008f388e7221 */ /* 0x000fe20000010000 */
[----:B------:R-:W-:Y:S01]  /*bfa0*/  LOP3.LUT P0, RZ, R173, 0x1f, RZ, 0xc0, !PT ;  /* 0x0000001fadff7812 */ /* 0x000fe2000780c0ff */
[----:B------:R-:W-:Y:S01]  /*bfb0*/  IMAD.IADD R143, R140, 0x1, R141 ;  /* 0x000000018c8f7824 */ /* 0x000fe200078e028d */
[----:B------:R-:W-:Y:S01]  /*bfc0*/  LOP3.LUT R172, R172, 0x7fffff8, RZ, 0xc0, !PT ;  /* 0x07fffff8acac7812 */ /* 0x000fe200078ec0ff */
[----:B------:R-:W-:Y:S01]  /*bfd0*/  @P1 FADD.FTZ R91, R87, R91 ;  /* 0x0000005b575b1221 */ /* 0x000fe20000010000 */
[----:B------:R-:W-:Y:S01]  /*bfe0*/  LOP3.LUT P1, RZ, R126, 0xff, RZ, 0xc0, !PT ;  /* 0x000000ff7eff7812 */ /* 0x000fe2000782c0ff */
[----:B------:R-:W-:-:S03]  /*bff0*/  IMAD.WIDE.U32 R140, R181, R174, c[0x0][0x190] ;  /* 0x00006400b58c7625 */ /* 0x000fc600078e00ae */
[----:B------:R0:W-:Y:S01]  /*c000*/  STG.E.128 [R170.64], R88 ;  /* 0x00000058aa007986 */ /* 0x0001e2000c101d04 */
[----:B------:R-:W-:-:S03]  /*c010*/  FADD.FTZ R183, R57, R142 ;  /* 0x0000008e39b77221 */ /* 0x000fc60000010000 */
[----:B------:R0:W-:Y:S01]  /*c020*/  STG.E [R140.64], R143 ;  /* 0x0000008f8c007986 */ /* 0x0001e2000c101904 */
[----:B------:R-:W-:-:S04]  /*c030*/  FADD.FTZ R142, R58, R183 ;  /* 0x000000b73a8e7221 */ /* 0x000fc80000010000 */
[----:B------:R-:W-:Y:S01]  /*c040*/  FADD.FTZ R183, R59, R142 ;  /* 0x0000008e3bb77221 */ /* 0x000fe20000010000 */
[----:B------:R-:W-:-:S03]  /*c050*/  @!P1 IADD3 R172, R172, 0x8, RZ ;  /* 0x00000008acac9810 */ /* 0x000fc60007ffe0ff */
[----:B------:R-:W-:-:S04]  /*c060*/  FADD.FTZ R142, R88, R183 ;  /* 0x000000b7588e7221 */ /* 0x000fc80000010000 */
[----:B------:R-:W-:-:S04]  /*c070*/  FADD.FTZ R183, R89, R142 ;  /* 0x0000008e59b77221 */ /* 0x000fc80000010000 */
[----:B------:R-:W-:-:S04]  /*c080*/  FADD.FTZ R142, R90, R183 ;  /* 0x000000b75a8e7221 */ /* 0x000fc80000010000 */
[----:B------:R-:W-:Y:S01]  /*c090*/  FADD.FTZ R174, R91, R142 ;  /* 0x0000008e5bae7221 */ /* 0x000fe20000010000 */
[----:B------:R-:W-:Y:S05]  /*c0a0*/  BRA.DIV ~URZ, `(.L_x_25327) ;  /* 0x000012627f007947 */ /* 0x000fea000b800000 */
[----:B0-----:R0:W1:Y:S02]  /*c0b0*/  SHFL.BFLY PT, R140, R174, 0x1, 0x1f ;  /* 0x0c201f00ae8c7f89 */ /* 0x00106400000e0000 */
.L_x_25331:
        /* <DEDUP_REMOVED lines=84> */
.L_x_25332:
        /* <DEDUP_REMOVED lines=25> */
[----:B0-----:R-:W-:-:S07]  /*c790*/  IMAD.IADD R182, R174, 0x1, R189 ;  /* 0x00000001aeb67824 */ /* 0x001fce00078e02bd */
[----:B------:R-:W-:Y:S01]  /*c7a0*/  I2F R189, R189 ;  /* 0x000000bd00bd7306 */ /* 0x000fe20000201400 */
[----:B------:R-:W0:Y:S01]  /*c7b0*/  SHFL.DOWN PT, R183, R182, 0x1, 0x1f ;  /* 0x08201f00b6b77f89 */ /* 0x000e2200000e0000 */
[----:B--2---:R-:W-:-:S04]  /*c7c0*/  FMUL.FTZ R140, R185, R173 ;  /* 0x000000adb98c7220 */ /* 0x004fc80000410000 */
[----:B------:R-:W-:Y:S02]  /*c7d0*/  FFMA.FTZ R180, R187, R142, R140 ;  /* 0x0000008ebbb47223 */ /* 0x000fe4000001008c */
[----:B------:R-:W2:Y:S01]  /*c7e0*/  SHFL.DOWN PT, R140, R143, 0x4, 0x1f ;  /* 0x08801f008f8c7f89 */ /* 0x000ea200000e0000 */
[----:B------:R-:W-:Y:S02]  /*c7f0*/  FADD.FTZ R142, -R185, R142 ;  /* 0x0000008eb98e7221 */ /* 0x000fe40000010100 */
[----:B-1----:R-:W-:Y:S02]  /*c800*/  FMUL.FTZ R171, R141, R180 ;  /* 0x000000b48dab7220 */ /* 0x002fe40000410000 */
[----:B------:R-:W1:Y:S01]  /*c810*/  I2F R180, R182 ;  /* 0x000000b600b47306 */ /* 0x000e620000201400 */
[----:B------:R-:W-:Y:S02]  /*c820*/  FMUL.FTZ R142, R142, R142 ;  /* 0x0000008e8e8e7220 */ /* 0x000fe40000410000 */
[----:B------:R-:W3:Y:S02]  /*c830*/  SHFL.DOWN PT, R172, R171, 0x2, 0x1f ;  /* 0x08401f00abac7f89 */ /* 0x000ee400000e0000 */
[----:B------:R-:W-:-:S04]  /*c840*/  FMUL.FTZ R142, R142, R187 ;  /* 0x000000bb8e8e7220 */ /* 0x000fc80000410000 */
[----:B------:R-:W-:Y:S01]  /*c850*/  FMUL.FTZ R142, R142, R173 ;  /* 0x000000ad8e8e7220 */ /* 0x000fe20000410000 */
[----:B0-----:R-:W-:Y:S02]  /*c860*/  IADD3 R173, R182, R183, RZ ;  /* 0x000000b7b6ad7210 */ /* 0x001fe40007ffe0ff */
[----:B------:R-:W-:Y:S01]  /*c870*/  I2F R183, R183 ;  /* 0x000000b700b77306 */ /* 0x000fe20000201400 */
[----:B--2---:R-:W-:-:S07]  /*c880*/  FADD.FTZ R140, R140, R143 ;  /* 0x0000008f8c8c7221 */ /* 0x004fce0000010000 */
[----:B-1----:R-:W0:Y:S01]  /*c890*/  MUFU.RCP R174, R180 ;  /* 0x000000b400ae7308 */ /* 0x002e220000001000 */
[----:B------:R-:W-:Y:S02]  /*c8a0*/  FFMA.FTZ R140, R141, R142, R140 ;  /* 0x0000008e8d8c7223 */ /* 0x000fe4000001008c */
[----:B---3--:R-:W-:-:S05]  /*c8b0*/  FMUL.FTZ R141, R172, R189 ;  /* 0x000000bdac8d7220 */ /* 0x008fca0000410000 */
[----:B------:R-:W1:Y:S01]  /*c8c0*/  I2F R173, R173 ;  /* 0x000000ad00ad7306 */ /* 0x000e620000201400 */
[----:B------:R-:W-:Y:S02]  /*c8d0*/  FFMA.FTZ R143, R178, R171, R141 ;  /* 0x000000abb28f7223 */ /* 0x000fe4000001008d */
[----:B------:R-:W2:Y:S01]  /*c8e0*/  SHFL.DOWN PT, R141, R140, 0x2, 0x1f ;  /* 0x08401f008c8d7f89 */ /* 0x000ea200000e0000 */
[----:B------:R-:W-:Y:S02]  /*c8f0*/  FADD.FTZ R171, R171, -R172 ;  /* 0x800000acabab7221 */ /* 0x000fe40000010000 */
[----:B0-----:R-:W-:Y:S02]  /*c900*/  FMUL.FTZ R143, R174, R143 ;  /* 0x0000008fae8f7220 */ /* 0x001fe40000410000 */
[----:B------:R-:W-:-:S03]  /*c910*/  FMUL.FTZ R171, R171, R171 ;  /* 0x000000ababab7220 */ /* 0x000fc60000410000 */
[----:B------:R-:W0:Y:S01]  /*c920*/  SHFL.DOWN PT, R142, R143, 0x1, 0x1f ;  /* 0x08201f008f8e7f89 */ /* 0x000e2200000e0000 */
[----:B------:R-:W-:Y:S01]  /*c930*/  FMUL.FTZ R171, R178, R171 ;  /* 0x000000abb2ab7220 */ /* 0x000fe20000410000 */
[----:B-1----:R1:W3:Y:S03]  /*c940*/  MUFU.RCP R172, R173 ;  /* 0x000000ad00ac7308 */ /* 0x0022e60000001000 */
[----:B------:R-:W-:Y:S02]  /*c950*/  FMUL.FTZ R171, R171, R189 ;  /* 0x000000bdabab7220 */ /* 0x000fe40000410000 */
[----:B-1----:R-:W-:Y:S02]  /*c960*/  IMAD R173, R0, c[0x0][0x168], RZ ;  /* 0x00005a0000ad7a24 */ /* 0x002fe400078e02ff */
[----:B--2---:R-:W-:-:S04]  /*c970*/  FADD.FTZ R141, R140, R141 ;  /* 0x0000008d8c8d7221 */ /* 0x004fc80000010000 */
[----:B------:R-:W-:Y:S01]  /*c980*/  FFMA.FTZ R141, R174, R171, R141 ;  /* 0x000000abae8d7223 */ /* 0x000fe2000001008d */
[----:B------:R-:W-:Y:S01]  /*c990*/  SHF.R.U32.HI R174, RZ, 0x5, R170 ;  /* 0x00000005ffae7819 */ /* 0x000fe200000116aa */
[----:B0-----:R-:W-:-:S03]  /*c9a0*/  FMUL.FTZ R171, R142, R183 ;  /* 0x000000b78eab7220 */ /* 0x001fc60000410000 */
[----:B------:R-:W0:Y:S01]  /*c9b0*/  SHFL.DOWN PT, R140, R141, 0x1, 0x1f ;  /* 0x08201f008d8c7f89 */ /* 0x000e2200000e0000 */
[----:B------:R-:W-:Y:S01]  /*c9c0*/  FADD.FTZ R142, R143, -R142 ;  /* 0x8000008e8f8e7221 */ /* 0x000fe20000010000 */
[----:B------:R-:W-:Y:S01]  /*c9d0*/  LOP3.LUT R187, R174, 0x7, RZ, 0xc0, !PT ;  /* 0x00000007aebb7812 */ /* 0x000fe200078ec0ff */
[----:B------:R-:W-:Y:S02]  /*c9e0*/  FFMA.FTZ R171, R180, R143, R171 ;  /* 0x0000008fb4ab7223 */ /* 0x000fe400000100ab */
[----:B------:R-:W-:Y:S01]  /*c9f0*/  FMUL.FTZ R143, R142, R142 ;  /* 0x0000008e8e8f7220 */ /* 0x000fe20000410000 */
[----:B------:R-:W-:Y:S01]  /*ca00*/  LOP3.LUT P0, RZ, R187, 0x1f, R170, 0xf8, !PT ;  /* 0x0000001fbbff7812 */ /* 0x000fe2000780f8aa */
[----:B---3--:R-:W-:Y:S02]  /*ca10*/  FMUL.FTZ R171, R172, R171 ;  /* 0x000000abacab7220 */ /* 0x008fe40000410000 */
[----:B------:R-:W-:-:S03]  /*ca20*/  FMUL.FTZ R180, R180, R143 ;  /* 0x0000008fb4b47220 */ /* 0x000fc60000410000 */
[----:B------:R-:W1:Y:S01]  /*ca30*/  SHFL.IDX PT, R185, R171, RZ, 0x1f ;  /* 0x00001fffabb97589 */ /* 0x000e6200000e0000 */
[----:B------:R-:W-:Y:S02]  /*ca40*/  FMUL.FTZ R180, R180, R183 ;  /* 0x000000b7b4b47220 */ /* 0x000fe40000410000 */
[----:B0-----:R-:W-:-:S04]  /*ca50*/  FADD.FTZ R143, R141, R140 ;  /* 0x0000008c8d8f7221 */ /* 0x001fc80000010000 */
[----:B------:R-:W-:Y:S02]  /*ca60*/  @!P0 IMAD.MOV.U32 R141, RZ, RZ, 0x4 ;  /* 0x00000004ff8d8424 */ /* 0x000fe400078e00ff */
[----:B------:R-:W-:Y:S01]  /*ca70*/  FFMA.FTZ R143, R172, R180, R143 ;  /* 0x000000b4ac8f7223 */ /* 0x000fe2000001008f */
[----:B------:R-:W-:Y:S01]  /*ca80*/  SHF.R.S32.HI R172, RZ, 0x1f, R173 ;  /* 0x0000001fffac7819 */ /* 0x000fe200000114ad */
[----:B------:R-:W-:-:S03]  /*ca90*/  @!P0 IMAD.WIDE R140, R0, R141, c[0x0][0x1a0] ;  /* 0x00006800008c8625 */ /* 0x000fc600078e028d */
[----:B------:R0:W2:Y:S01]  /*caa0*/  SHFL.IDX PT, R182, R143, RZ, 0x1f ;  /* 0x00001fff8fb67589 */ /* 0x0000a200000e0000 */
[----:B------:R-:W-:Y:S02]  /*cab0*/  LEA.HI R189, R172, R173, RZ, 0x2 ;  /* 0x000000adacbd7211 */ /* 0x000fe400078f10ff */
[----:B-1----:R-:W-:Y:S01]  /*cac0*/  FSEL R142, R185, RZ, !P1 ;  /* 0x000000ffb98e7208 */ /* 0x002fe20004800000 */
[----:B------:R1:W-:Y:S04]  /*cad0*/  @!P0 STG.E [R140.64], R185 ;  /* 0x000000b98c008986 */ /* 0x0003e8000c101904 */
[--C-:B0-----:R-:W-:Y:S02]  /*cae0*/  FADD.FTZ R143, R72, -R142.reuse ;  /* 0x8000008e488f7221 */ /* 0x101fe40000010000 */
[----:B------:R-:W-:Y:S01]  /*caf0*/  FADD.FTZ R171, R73, -R142 ;  /* 0x8000008e49ab7221 */ /* 0x000fe20000010000 */
[----:B------:R-:W-:Y:S01]  /*cb00*/  MOV R73, c[0x0][0x1e0] ;  /* 0x0000780000497a02 */ /* 0x000fe20000000f00 */
[----:B------:R-:W-:-:S02]  /*cb10*/  FMUL.FTZ R72, R185, R185 ;  /* 0x000000b9b9487220 */ /* 0x000fc40000410000 */
[--C-:B------:R-:W-:Y:S02]  /*cb20*/  FADD.FTZ R174, R69, -R142.reuse ;  /* 0x8000008e45ae7221 */ /* 0x100fe40000010000 */
[--C-:B------:R-:W-:Y:S01]  /*cb30*/  FADD.FTZ R173, R68, -R142.reuse ;  /* 0x8000008e44ad7221 */ /* 0x100fe20000010000 */
[----:B------:R-:W-:Y:S01]  /*cb40*/  FSEL R69, R72, RZ, P1 ;  /* 0x000000ff48457208 */ /* 0x000fe20000800000 */
[--C-:B------:R-:W-:Y:S01]  /*cb50*/  FADD.FTZ R186, R61, -R142.reuse ;  /* 0x8000008e3dba7221 */ /* 0x100fe20000010000 */
[----:B-1----:R-:W-:Y:S01]  /*cb60*/  LOP3.LUT R140, R170, 0xff, RZ, 0xc0, !PT ;  /* 0x000000ffaa8c7812 */ /* 0x002fe200078ec0ff */
[--C-:B------:R-:W-:Y:S01]  /*cb70*/  FADD.FTZ R170, R60, -R142.reuse ;  /* 0x8000008e3caa7221 */ /* 0x100fe20000010000 */
[----:B------:R-:W-:Y:S01]  /*cb80*/  LOP3.LUT P1, RZ, R126, 0xff, RZ, 0xc0, !PT ;  /* 0x000000ff7eff7812 */ /* 0x000fe2000782c0ff */
[----:B------:R-:W-:Y:S01]  /*cb90*/  @!P0 IMAD.MOV.U32 R61, RZ, RZ, 0x4 ;  /* 0x00000004ff3d8424 */ /* 0x000fe200078e00ff */
[----:B------:R-:W-:Y:S01]  /*cba0*/  LEA.HI.SX32 R60, R189, R140, 0x1e ;  /* 0x0000008cbd3c7211 */ /* 0x000fe200078ff2ff */
[----:B--2---:R-:W-:Y:S01]  /*cbb0*/  FFMA.FTZ R68, R182, R73, c[0x0][0x228] ;  /* 0x00008a00b6447623 */ /* 0x004fe20000010049 */
[----:B------:R-:W-:Y:S01]  /*cbc0*/  SEL R126, RZ, 0x1, P1 ;  /* 0x00000001ff7e7807 */ /* 0x000fe20000800000 */
[----:B------:R-:W-:-:S02]  /*cbd0*/  FADD.FTZ R80, R80, -R142 ;  /* 0x8000008e50507221 */ /* 0x000fc40000010000 */
[----:B------:R-:W-:Y:S02]  /*cbe0*/  FADD.FTZ R68, R68, R69 ;  /* 0x0000004544447221 */ /* 0x000fe40000010000 */
[--C-:B------:R-:W-:Y:S02]  /*cbf0*/  FADD.FTZ R81, R81, -R142.reuse ;  /* 0x8000008e51517221 */ /* 0x100fe40000010000 */
        /* <DEDUP_REMOVED lines=11> */
[--C-:B------:R-:W-:Y:S01]  /*ccb0*/  FADD.FTZ R191, R58, -R142.reuse ;  /* 0x8000008e3abf7221 */ /* 0x100fe20000010000 */
[----:B------:R-:W-:Y:S01]  /*ccc0*/  IADD3 R58, R60, 0x100, RZ ;  /* 0x000001003c3a7810 */ /* 0x000fe20007ffe0ff */
[--C-:B------:R-:W-:Y:S02]  /*ccd0*/  FADD.FTZ R187, R62, -R142.reuse ;  /* 0x8000008e3ebb7221 */ /* 0x100fe40000010000 */
[----:B------:R-:W-:Y:S02]  /*cce0*/  FADD.FTZ R188, R63, -R142 ;  /* 0x8000008e3fbc7221 */ /* 0x000fe40000010000 */
[C---:B------:R-:W-:Y:S01]  /*ccf0*/  @!P0 IMAD.WIDE R56, R0.reuse, R61, c[0x0][0x1a8] ;  /* 0x00006a0000388625 */ /* 0x040fe200078e023d */
[----:B------:R-:W-:-:S03]  /*cd00*/  IADD3 R0, R0, c[0x0][0x160], RZ ;  /* 0x0000580000007a10 */ /* 0x000fc60007ffe0ff */
[--C-:B------:R-:W-:Y:S01]  /*cd10*/  FADD.FTZ R182, R64, -R142.reuse ;  /* 0x8000008e40b67221 */ /* 0x100fe20000010000 */
[----:B0-----:R0:W-:Y:S01]  /*cd20*/  @!P0 STG.E [R56.64], R195 ;  /* 0x000000c338008986 */ /* 0x0011e2000c101904 */
[--C-:B------:R-:W-:Y:S01]  /*cd30*/  FADD.FTZ R183, R65, -R142.reuse ;  /* 0x8000008e41b77221 */ /* 0x100fe20000010000 */
[----:B------:R-:W-:Y:S01]  /*cd40*/  ISETP.GE.AND P0, PT, R0, c[0x0][0x164], PT ;  /* 0x0000590000007a0c */ /* 0x000fe20003f06270 */
        /* <DEDUP_REMOVED lines=16> */
[--C-:B------:R-:W-:Y:S02]  /*ce50*/  FADD.FTZ R193, R90, -R142.reuse ;  /* 0x8000008e5ac17221 */ /* 0x100fe40000010000 */
[--C-:B------:R-:W-:Y:S02]  /*ce60*/  FADD.FTZ R194, R91, -R142.reuse ;  /* 0x8000008e5bc27221 */ /* 0x100fe40000010000 */
[----:B------:R-:W-:Y:S02]  /*ce70*/  FADD.FTZ R192, R59, -R142 ;  /* 0x8000008e3bc07221 */ /* 0x000fe40000010000 */
[----:B------:R-:W-:-:S04]  /*ce80*/  IMAD.WIDE.U32 R72, R167, R196, c[0x0][0x208] ;  /* 0x00008200a7487625 */ /* 0x000fc800078e00c4 */
[----:B------:R-:W-:-:S04]  /*ce90*/  IMAD.WIDE.U32 R90, R58, R196, c[0x0][0x208] ;  /* 0x000082003a5a7625 */ /* 0x000fc800078e00c4 */
[----:B------:R-:W-:Y:S02]  /*cea0*/  FFMA.FTZ R63, R128, R63, R109 ;  /* 0x0000003f803f7223 */ /* 0x000fe4000001006d */
[----:B------:R-:W-:Y:S02]  /*ceb0*/  FFMA.FTZ R62, R36, R62, R21 ;  /* 0x0000003e243e7223 */ /* 0x000fe40000010015 */
[----:B------:R-:W-:Y:S02]  /*cec0*/  FFMA.FTZ R61, R127, R61, R108 ;  /* 0x0000003d7f3d7223 */ /* 0x000fe4000001006c */
[----:B------:R-:W-:Y:S02]  /*ced0*/  FFMA.FTZ R60, R37, R60, R20 ;  /* 0x0000003c253c7223 */ /* 0x000fe40000010014 */
[--C-:B------:R-:W-:Y:S02]  /*cee0*/  FADD.FTZ R88, R88, -R142.reuse ;  /* 0x8000008e58587221 */ /* 0x100fe40000010000 */
[----:B------:R-:W-:Y:S01]  /*cef0*/  FADD.FTZ R89, R89, -R142 ;  /* 0x8000008e59597221 */ /* 0x000fe20000010000 */
[----:B------:R1:W-:Y:S01]  /*cf00*/  STG.E.128 [R72.64], R60 ;  /* 0x0000003c48007986 */ /* 0x0003e2000c101d04 */
[----:B0-----:R-:W-:-:S02]  /*cf10*/  FMUL.FTZ R56, R195, R173 ;  /* 0x000000adc3387220 */ /* 0x001fc40000410000 */
[C---:B------:R-:W-:Y:S02]  /*cf20*/  FMUL.FTZ R57, R195.reuse, R174 ;  /* 0x000000aec3397220 */ /* 0x040fe40000410000 */
[C---:B------:R-:W-:Y:S02]  /*cf30*/  FMUL.FTZ R58, R195.reuse, R178 ;  /* 0x000000b2c33a7220 */ /* 0x040fe40000410000 */
[----:B------:R-:W-:Y:S02]  /*cf40*/  FMUL.FTZ R59, R195, R180 ;  /* 0x000000b4c33b7220 */ /* 0x000fe40000410000 */
[----:B------:R-:W-:Y:S02]  /*cf50*/  FFMA.FTZ R67, R130, R67, R111 ;  /* 0x0000004382437223 */ /* 0x000fe4000001006f */
[----:B------:R-:W-:Y:S02]  /*cf60*/  FFMA.FTZ R66, R38, R66, R23 ;  /* 0x0000004226427223 */ /* 0x000fe40000010017 */
[----:B------:R-:W-:-:S02]  /*cf70*/  FFMA.FTZ R65, R129, R65, R110 ;  /* 0x0000004181417223 */ /* 0x000fc4000001006e */
        /* <DEDUP_REMOVED lines=56> */
.L_x_25329:
[----:B------:R-:W-:Y:S05]  /*d300*/  EXIT ;  /* 0x000000000000794d */ /* 0x000fea0003800000 */
.L_x_25327:
[----:B0-----:R-:W-:Y:S01]  /*d310*/  IMAD.MOV.U32 R171, RZ, RZ, 0x1 ;  /* 0x00000001ffab7424 */ /* 0x001fe200078e00ff */
[----:B------:R-:W-:Y:S01]  /*d320*/  MOV R141, 0x1f ;  /* 0x0000001f008d7802 */ /* 0x000fe20000000f00 */
[----:B------:R-:W-:Y:S01]  /*d330*/  IMAD.MOV.U32 R170, RZ, RZ, -0x1 ;  /* 0xffffffffffaa7424 */ /* 0x000fe200078e00ff */
[----:B------:R-:W-:Y:S02]  /*d340*/  MOV R142, 0xd360 ;  /* 0x0000d360008e7802 */ /* 0x000fe40000000f00 */
[----:B------:R-:W-:Y:S05]  /*d350*/  CALL.REL.NOINC `($__internal_141_$__cuda_sm70_shflsync_bfly_p) ;  /* 0x0000079000007944 */ /* 0x000fea0003c00000 */
[----:B-1----:R-:W-:Y:S01]  /*d360*/  MOV R140, R171 ;  /* 0x000000ab008c7202 */ /* 0x002fe20000000f00 */
[----:B0-----:R-:W-:Y:S05]  /*d370*/  BRA `(.L_x_25331) ;  /* 0xffffed4000007947 */ /* 0x001fea000383ffff */
.L_x_25328:
[----:B------:R-:W-:Y:S01]  /*d380*/  HFMA2.MMA R141, -RZ, RZ, 0, 1.847743988037109375e-06 ;  /* 0x0000001fff8d7435 */ /* 0x000fe200000001ff */
[----:B------:R-:W-:Y:S01]  /*d390*/  IMAD.MOV.U32 R171, RZ, RZ, 0x2 ;  /* 0x00000002ffab7424 */ /* 0x000fe200078e00ff */
[----:B------:R-:W-:Y:S01]  /*d3a0*/  MOV R142, 0xd3d0 ;  /* 0x0000d3d0008e7802 */ /* 0x000fe20000000f00 */
[----:B------:R-:W-:-:S03]  /*d3b0*/  IMAD.MOV.U32 R170, RZ, RZ, -0x1 ;  /* 0xffffffffffaa7424 */ /* 0x000fc600078e00ff */
[----:B------:R-:W-:Y:S05]  /*d3c0*/  CALL.REL.NOINC `($__internal_141_$__cuda_sm70_shflsync_bfly_p) ;  /* 0x0000072000007944 */ /* 0x000fea0003c00000 */
[----:B01----:R-:W-:Y:S01]  /*d3d0*/  FADD.FTZ R174, R174, R171 ;  /* 0x000000abaeae7221 */ /* 0x003fe20000010000 */
[----:B------:R-:W-:Y:S01]  /*d3e0*/  MOV R171, 0x4 ;  /* 0x0000000400ab7802 */ /* 0x000fe20000000f00 */
[----:B------:R-:W-:Y:S01]  /*d3f0*/  IMAD.MOV.U32 R141, RZ, RZ, 0x1f ;  /* 0x0000001fff8d7424 */ /* 0x000fe200078e00ff */
[----:B------:R-:W-:-:S02]  /*d400*/  MOV R170, 0xffffffff ;  /* 0xffffffff00aa7802 */ /* 0x000fc40000000f00 */
[----:B------:R-:W-:Y:S02]  /*d410*/  MOV R142, 0xd430 ;  /* 0x0000d430008e7802 */ /* 0x000fe40000000f00 */
[----:B------:R-:W-:Y:S05]  /*d420*/  CALL.REL.NOINC `($__internal_141_$__cuda_sm70_shflsync_bfly_p) ;  /* 0x000006c000007944 */ /* 0x000fea0003c00000 */
[----:B0-----:R-:W-:Y:S01]  /*d430*/  HFMA2.MMA R141, -RZ, RZ, 0, 1.847743988037109375e-06 ;  /* 0x0000001fff8d7435 */ /* 0x001fe200000001ff */
[----:B-1----:R-:W-:Y:S01]  /*d440*/  FADD.FTZ R174, R174, R171 ;  /* 0x000000abaeae7221 */ /* 0x002fe20000010000 */
[----:B------:R-:W-:Y:S01]  /*d450*/  MOV R142, 0xd490 ;  /* 0x0000d490008e7802 */ /* 0x000fe20000000f00 */
[----:B------:R-:W-:Y:S02]  /*d460*/  IMAD.MOV.U32 R171, RZ, RZ, 0x8 ;  /* 0x00000008ffab7424 */ /* 0x000fe400078e00ff */
[----:B------:R-:W-:Y:S02]  /*d470*/  IMAD.MOV.U32 R170, RZ, RZ, -0x1 ;  /* 0xffffffffffaa7424 */ /* 0x000fe400078e00ff */
[----:B------:R-:W-:Y:S05]  /*d480*/  CALL.REL.NOINC `($__internal_141_$__cuda_sm70_shflsync_bfly_p) ;  /* 0x0000066000007944 */ /* 0x000fea0003c00000 */
[----:B01----:R-:W-:Y:S01]  /*d490*/  FADD.FTZ R174, R174, R171 ;  /* 0x000000abaeae7221 */ /* 0x003fe20000010000 */
[----:B------:R-:W-:Y:S01]  /*d4a0*/  MOV R171, 0x10 ;  /* 0x0000001000ab7802 */ /* 0x000fe20000000f00 */
[----:B------:R-:W-:Y:S01]  /*d4b0*/  IMAD.MOV.U32 R141, RZ, RZ, 0x1f ;  /* 0x0000001fff8d7424 */ /* 0x000fe200078e00ff */
[----:B------:R-:W-:Y:S02]  /*d4c0*/  MOV R170, 0xffffffff ;  /* 0xffffffff00aa7802 */ /* 0x000fe40000000f00 */
[----:B------:R-:W-:-:S02]  /*d4d0*/  MOV R142, 0xd4f0 ;  /* 0x0000d4f0008e7802 */ /* 0x000fc40000000f00 */
[----:B------:R-:W-:Y:S05]  /*d4e0*/  CALL.REL.NOINC `($__internal_141_$__cuda_sm70_shflsync_bfly_p) ;  /* 0x0000060000007944 */ /* 0x000fea0003c00000 */
        /* <DEDUP_REMOVED lines=89> */
[----:B0-----:R-:W-:Y:S01]  /*da80*/  HFMA2.MMA R141, -RZ, RZ, 0, 1.847743988037109375e-06 ;  /* 0x0000001fff8d7435 */ /* 0x001fe200000001ff */
[----:B-1----:R-:W-:Y:S01]  /*da90*/  FADD.FTZ R174, R174, R171 ;  /* 0x000000abaeae7221 */ /* 0x002fe20000010000 */
[----:B------:R-:W-:Y:S01]  /*daa0*/  MOV R142, 0xdae0 ;  /* 0x0000dae0008e7802 */ /* 0x000fe20000000f00 */
[----:B------:R-:W-:-:S02]  /*dab0*/  IMAD.MOV.U32 R171, RZ, RZ, 0x10 ;  /* 0x00000010ffab7424 */ /* 0x000fc400078e00ff */
[----:B------:R-:W-:Y:S02]  /*dac0*/  IMAD.MOV.U32 R170, RZ, RZ, -0x1 ;  /* 0xffffffffffaa7424 */ /* 0x000fe400078e00ff */
[----:B------:R-:W-:Y:S05]  /*dad0*/  CALL.REL.NOINC `($__internal_141_$__cuda_sm70_shflsync_bfly_p) ;  /* 0x0000001000007944 */ /* 0x000fea0003c00000 */
[----:B01----:R-:W-:Y:S05]  /*dae0*/  BRA `(.L_x_25332) ;  /* 0xffffeb1000007947 */ /* 0x003fea000383ffff */
        .weak           $__internal_141_$__cuda_sm70_shflsync_bfly_p
        .type           $__internal_141_$__cuda_sm70_shflsync_bfly_p,@function
        .size           $__internal_141_$__cuda_sm70_shflsync_bfly_p,(.L_x_29205 - $__internal_141_$__cuda_sm70_shflsync_bfly_p)
$__internal_141_$__cuda_sm70_shflsync_bfly_p:
[----:B------:R-:W-:Y:S01]  /*daf0*/  MOV R143, 0x0 ;  /* 0x00000000008f7802 */ /* 0x000fe20000000f00 */
[----:B------:R-:W-:Y:S04]  /*db00*/  WARPSYNC R170 ;  /* 0x000000aa00007348 */ /* 0x000fe80003800000 */
[----:B------:R0:W1:Y:S01]  /*db10*/  SHFL.BFLY PT, R171, R174, R171, R141 ;  /* 0x0c0000abaeab7389 */ /* 0x00006200000e008d */
[----:B------:R-:W-:Y:S05]  /*db20*/  RET.REL.NODEC R142 `(_ZN10layer_norm13ln_fwd_kernelINS_13Kernel_traitsI6__halfffffjLj8192ELj1ELj1ELj8ELj16ENS_18Kernel_traits_baseILj8192ES2_ffffjLj256EEEEELb1ELb1ELb0ELb1EEEvNS_9FwdParamsE) ;  /* 0xffff24d08e007950 */ /* 0x000fea0003c3ffff */
.L_x_25333:
        /* <DEDUP_REMOVED lines=13> */
.L_x_29205:


//--------------------- .text._ZN10layer_norm13ln_fwd_kernelINS_13Kernel_traitsI6__halfffffjLj8192ELj1ELj1ELj8ELj16ENS_18Kernel_traits_baseILj8192ES2_ffffjLj256EEEEELb1ELb1ELb1ELb0EEEvNS_9FwdParamsE --------------------------
	.section	.text._ZN10layer_norm13ln_fwd_kernelINS_13Kernel_traitsI6__halfffffjLj8192ELj1ELj1ELj8ELj16ENS_18Kernel_traits_baseILj8192ES2_ffffjLj256EEEEELb1ELb1ELb1ELb0EEEvNS_9FwdParamsE,"ax",@progbits
	.sectioninfo	@"SHI_REGISTERS=204"
	.align	128
        .global         _ZN10layer_norm13ln_fwd_kernelINS_13Kernel_traitsI6__halfffffjLj8192ELj1ELj1ELj8ELj16ENS_18Kernel_traits_baseILj8192ES2_ffffjLj256EEEEELb1ELb1ELb1ELb0EEEvNS_9FwdParamsE
        .type           _ZN10layer_norm13ln_fwd_kernelINS_13Kernel_traitsI6__halfffffjLj8192ELj1ELj1ELj8ELj16ENS_18Kernel_traits_baseILj8192ES2_ffffjLj256EEEEELb1ELb1ELb1ELb0EEEvNS_9FwdParamsE,@function
        .size           _ZN10layer_norm13ln_fwd_kernelINS_13Kernel_traitsI6__halfffffjLj8192ELj1ELj1ELj8ELj16ENS_18Kernel_traits_baseILj8192ES2_ffffjLj256EEEEELb1ELb1ELb1ELb0EEEvNS_9FwdParamsE,(.L_x_29206 - _ZN10layer_norm13ln_fwd_kernelINS_13Kernel_traitsI6__halfffffjLj8192ELj1ELj1ELj8ELj16ENS_18Kernel_traits_baseILj8192ES2_ffffjLj256EEEEELb1ELb1ELb1ELb0EEEvNS_9FwdParamsE)
        .other          _ZN10layer_norm13ln_fwd_kernelINS_13Kernel_traitsI6__halfffffjLj8192ELj1ELj1ELj8ELj16ENS_18Kernel_traits_baseILj8192ES2_ffffjLj256EEEEELb1ELb1ELb1ELb0EEEvNS_9FwdParamsE,@"STO_CUDA_ENTRY STV_DEFAULT"
_ZN10layer_norm13ln_fwd_kernelINS_13Kernel_traitsI6__halfffffjLj8192ELj1ELj1ELj8ELj16ENS_18Kernel_traits_baseILj8192ES2_ffffjLj256EEEEELb1ELb1ELb1ELb0EEEvNS_9FwdParamsE:
.text._ZN10layer_norm13ln_fwd_kernelINS_13Kernel_traitsI6__halfffffjLj8192ELj1ELj1ELj8ELj16ENS_18Kernel_traits_baseILj8192ES2_ffffjLj256EEEEELb1ELb1ELb1ELb0EEEvNS_9FwdParamsE:
        /* <DEDUP_REMOVED lines=84> */
.L_x_25335:
[----:B0-----:R-:W-:Y:S05]  /*0540*/  BSYNC B0 ;  /* 0x0000000000007941 */ /* 0x001fea0003800000 */
.L_x_25334:
        /* <DEDUP_REMOVED lines=15> */
.L_x_25337:
[----:B0-----:R-:W-:Y:S05]  /*0640*/  BSYNC B0 ;  /* 0x0000000000007941 */ /* 0x001fea0003800000 */
.L_x_25336:
        /* <DEDUP_REMOVED lines=15> */
.L_x_25339:
[----:B0-----:R-:W-:Y:S05]  /*0740*/  BSYNC B0 ;  /* 0x0000000000007941 */ /* 0x001fea0003800000 */
.L_x_25338:
        /* <DEDUP_REMOVED lines=15> */
.L_x_25341:
[----:B0-----:R-:W-:Y:S05]  /*0840*/  BSYNC B0 ;  /* 0x0000000000007941 */ /* 0x001fea0003800000 */
.L_x_25340:
        /* <DEDUP_REMOVED lines=15> */
.L_x_25343:
[----:B0-----:R-:W-:Y:S05]  /*0940*/  BSYNC B0 ;  /* 0x0000000000007941 */ /* 0x001fea0003800000 */
.L_x_25342:
[----:B------:R-:W-:Y:S01]  /*0950*/  ISETP.GE.U32.AND P1, PT, R13, 0x600, PT ;  /* 0x000006000d00780c */ /* 0x000fe20003f26070 */
[----:B------:R-:W-:Y:S01]  /*0960*/  IMAD.WIDE.U32 R42, R42, -0x326172a9, RZ ;  /* 0xcd9e8d572a2a7825 */ /* 0x000fe200078e00ff */
[----:B------:R-:W-:Y:S01]  /*0970*/  IADD3 R17, R135, 0x646e171e, RZ ;  /* 0x646e171e87117810 */ /* 0x000fe20007ffe0ff */
[----:B------:R-:W-:Y:S01]  /*0980*/  BSSY B0, `(.L_x_25344) ;  /* 0x0000014000007945 */ /* 0x000fe20003800000 */
[----:B------:R-:W-:Y:S01]  /*0990*/  P2R R186, PR, RZ, 0x2 ;  /* 0x00000002ffba7803 */ /* 0x000fe20000000000 */
[----:B------:R-:W-:Y:S01]  /*09a0*/  IMAD.WIDE.U32 R40, R40, -0x2daee0ad, RZ ;  /* 0xd2511f5328287825 */ /* 0x000fe200078e00ff */
[----:B------:R-:W-:Y:S02]  /*09b0*/  LOP3.LUT R58, R43, R22, R16, 0x96, !PT ;  /* 0x000000162b3a7212 */ /* 0x000fe400078e9610 */
[----:B------:R-:W-:-:S02]  /*09c0*/  IADD3 R18, R135, 0x1fd5c5a3, RZ ;  /* 0x1fd5c5a387127810 */ /* 0x000fc40007ffe0ff */
[----:B------:R-:W-:-:S03]  /*09d0*/  LOP3.LUT R19, R41, R20, R17, 0x96, !PT ;  /* 0x0000001429137212 */ /* 0x000fc600078e9611 */
        /* <DEDUP_REMOVED lines=14> */
.L_x_25345:
[----:B0-----:R-:W-:Y:S05]  /*0ac0*/  BSYNC B0 ;  /* 0x0000000000007941 */ /* 0x001fea0003800000 */
.L_x_25344:
        /* <DEDUP_REMOVED lines=23> */
.L_x_25347:
[----:B0-----:R-:W-:Y:S05]  /*0c40*/  BSYNC B0 ;  /* 0x0000000000007941 */ /* 0x001fea0003800000 */
.L_x_25346:
        /* <DEDUP_REMOVED lines=17> */
.L_x_25349:
[----:B0-----:R-:W-:Y:S05]  /*0d60*/  BSYNC B0 ;  /* 0x0000000000007941 */ /* 0x001fea0003800000 */
.L_x_25348:
        /* <DEDUP_REMOVED lines=18> */
[----:B------:R-:W-:Y:S01]  /*0e90*/  MOV R138, R26 ;  /* 0x0000001a008a7202 */ /* 0x000fe20000000f00 */
[----:B------:R-:W-:Y:S01]  /*0ea0*/  IMAD.MOV.U32 R133, RZ, RZ, R49 ;  /* 0x000000ffff857224 */ /* 0x000fe200078e0031 */
[--C-:B------:R-:W-:Y:S01]  /*0eb0*/  SHF.R.U64 R137, R26, 0x10, R27.reuse ;  /* 0x000000101a897819 */ /* 0x100fe2000000121b */
[----:B------:R-:W-:Y:S01]  /*0ec0*/  IMAD.MOV.U32 R156, RZ, RZ, R46 ;  /* 0x000000ffff9c7224 */ /* 0x000fe200078e002e */
[----:B------:R-:W-:Y:S01]  /*0ed0*/  LOP3.LUT R26, R25, 0x3e0, RZ, 0xc0, !PT ;  /* 0x000003e0191a7812 */ /* 0x000fe200078ec0ff */
[C---:B------:R-:W-:Y:S01]  /*0ee0*/  IMAD.IADD R25, R23.reuse, 0x1, -R24 ;  /* 0x0000000117197824 */ /* 0x040fe200078e0a18 */
[----:B------:R-:W-:Y:S01]  /*0ef0*/  SHF.R.U32.HI R78, RZ, 0x3, R78 ;  /* 0x00000003ff4e7819 */ /* 0x000fe2000001164e */
[----:B------:R-:W-:Y:S01]  /*0f00*/  IMAD.MOV.U32 R58, RZ, RZ, R64 ;  /* 0x000000ffff3a7224 */ /* 0x000fe200078e0040 */
[----:B------:R-:W-:Y:S01]  /*0f10*/  SHF.R.U32.HI R140, RZ, 0x10, R27 ;  /* 0x00000010ff8c7819 */ /* 0x000fe2000001161b */
[----:B------:R-:W-:Y:S01]  /*0f20*/  IMAD.IADD R26, R23, 0x1, -R26 ;  /* 0x00000001171a7824 */ /* 0x000fe200078e0a1a */
[----:B------:R-:W-:Y:S01]  /*0f30*/  IMNMX R25, RZ, R25, !PT ;  /* 0x00000019ff197217 */ /* 0x000fe20007800200 */
[----:B------:R-:W-:Y:S01]  /*0f40*/  IMAD.MOV.U32 R60, RZ, RZ, R65 ;  /* 0x000000ffff3c7224 */ /* 0x000fe200078e0041 */
        /* <DEDUP_REMOVED lines=27> */
[----:B------:R-:W-:Y:S01]  /*1100*/  HADD2.F32 R35, -RZ, R36.H0_H0 ;  /* 0x20000024ff237230 */ /* 0x000fe20000004100 */
[--C-:B------:R-:W-:Y:S01]  /*1110*/  SHF.R.U64 R168, R36, 0x10, R37.reuse ;  /* 0x0000001024a87819 */ /* 0x100fe20000001225 */
[----:B------:R-:W-:Y:S01]  /*1120*/  HADD2.F32 R36, -RZ, R37.H0_H0 ;  /* 0x20000025ff247230 */ /* 0x000fe20000004100 */
[----:B------:R-:W-:Y:S01]  /*1130*/  SHF.R.U32.HI R169, RZ, 0x10, R37 ;  /* 0x00000010ffa97819 */ /* 0x000fe20000011625 */
[----:B------:R-:W-:Y:S01]  /*1140*/  HADD2.F32 R37, -RZ, R38.H0_H0 ;  /* 0x20000026ff257230 */ /* 0x000fe20000004100 */
[--C-:B------:R-:W-:Y:S01]  /*1150*/  SHF.R.U64 R131, R48, 0x10, R49.reuse ;  /* 0x0000001030837819 */ /* 0x100fe20000001231 */
[----:B0-----:R0:W1:Y:S01]  /*1160*/  MUFU.RCP R167, R52 ;  /* 0x0000003400a77308 */ /* 0x0010620000001000 */
[----:B------:R-:W-:Y:S01]  /*1170*/  SHF.R.U32.HI R136, RZ, 0x10, R49 ;  /* 0x00000010ff887819 */ /* 0x000fe20000011631 */
[----:B------:R-:W-:Y:S01]  /*1180*/  IMAD R48, R82, -0x326172a9, RZ ;  /* 0xcd9e8d5752307824 */ /* 0x000fe200078e02ff */
[--C-:B------:R-:W-:Y:S01]  /*1190*/  SHF.R.U64 R155, R46, 0x10, R47.reuse ;  /* 0x000000102e9b7819 */ /* 0x100fe2000000122f */
[----:B------:R-:W-:Y:S01]  /*11a0*/  IMAD.HI.U32 R46, R79, -0x2daee0ad, RZ ;  /* 0xd2511f534f2e7827 */ /* 0x000fe200078e00ff */
[----:B------:R-:W-:Y:S01]  /*11b0*/  MOV R157, R47 ;  /* 0x0000002f009d7202 */ /* 0x000fe20000000f00 */
        /* <DEDUP_REMOVED lines=8> */
[----:B------:R-:W-:Y:S01]  /*1240*/  IMAD.MOV.U32 R103, RZ, RZ, R70 ;  /* 0x000000ffff677224 */ /* 0x000fe200078e0046 */
[----:B------:R-:W-:Y:S01]  /*1250*/  SHF.R.U32.HI R61, RZ, 0x10, R65 ;  /* 0x00000010ff3d7819 */ /* 0x000fe20000011641 */
[----:B------:R-:W-:Y:S01]  /*1260*/  IMAD.MOV.U32 R107, RZ, RZ, R72 ;  /* 0x000000ffff6b7224 */ /* 0x000fe200078e0048 */
[----:B------:R-:W-:Y:S01]  /*1270*/  MOV R59, R66 ;  /* 0x00000042003b7202 */ /* 0x000fe20000000f00 */
[----:B------:R-:W-:Y:S01]  /*1280*/  IMAD.MOV.U32 R109, RZ, RZ, R73 ;  /* 0x000000ffff6d7224 */ /* 0x000fe200078e0049 */
[--C-:B------:R-:W-:Y:S01]  /*1290*/  SHF.R.U64 R96, R66, 0x10, R67.reuse ;  /* 0x0000001042607819 */ /* 0x100fe20000001243 */
        /* <DEDUP_REMOVED lines=23> */
[--C-:B------:R-:W-:Y:S01]  /*1410*/  SHF.R.U64 R116, R76, 0x10, R77.reuse ;  /* 0x000000104c747819 */ /* 0x100fe2000000124d */
[----:B------:R-:W-:Y:S01]  /*1420*/  IMAD.MOV.U32 R45, RZ, RZ, RZ ;  /* 0x000000ffff2d7224 */ /* 0x000fe200078e00ff */
        /* <DEDUP_REMOVED lines=108> */
.L_x_25687:
[----:B------:R-:W-:-:S04]  /*1af0*/  IMAD.MOV.U32 R149, RZ, RZ, 0x4 ;  /* 0x00000004ff957424 */ /* 0x000fc800078e00ff */
[----:B------:R-:W-:-:S06]  /*1b00*/  IMAD.WIDE R194, R21, R149, c[0x0][0x1d0] ;  /* 0x0000740015c27625 */ /* 0x000fcc00078e0295 */
[----:B------:R-:W2:Y:S01]  /*1b10*/  LDG.E R194, [R194.64] ;  /* 0x00000004c2c27981 */ /* 0x000ea2000c1e1900 */
[----:B------:R-:W-:-:S05]  /*1b20*/  IMAD.WIDE R92, R21, R149, c[0x0][0x1d8] ;  /* 0x00007600155c7625 */ /* 0x000fca00078e0295 */
        /* <DEDUP_REMOVED lines=43> */
.L_x_25355:
[----:B------:R-:W-:Y:S02]  /*1de0*/  IMAD.MOV.U32 R192, RZ, RZ, R46 ;  /* 0x000000ffffc07224 */ /* 0x000fe400078e002e */
.L_x_25356:
[----:B------:R-:W-:Y:S05]  /*1df0*/  BSYNC B2 ;  /* 0x0000000000027941 */ /* 0x000fea0003800000 */
.L_x_25354:
        /* <DEDUP_REMOVED lines=16> */
.L_x_25360:
[----:B------:R-:W-:Y:S05]  /*1f00*/  BSYNC B3 ;  /* 0x0000000000037941 */ /* 0x000fea0003800000 */
.L_x_25359:
        /* <DEDUP_REMOVED lines=44> */
.L_x_25358:
[----:B------:R-:W-:Y:S05]  /*21d0*/  BSYNC B2 ;  /* 0x0000000000027941 */ /* 0x000fea0003800000 */
.L_x_25357:
        /* <DEDUP_REMOVED lines=8> */
[----:B------:R-:W-:-:S04]  /*2260*/  FMUL.FTZ R56, R47, R56 ;  /* 0x000000382f387220 */ /* 0x000fc80000410000 */
[----:B------:R-:W-:Y:S02]  /*2270*/  @P2 FADD.FTZ R56, R52, R56 ;  /* 0x0000003834382221 */ /* 0x000fe40000010000 */
.L_x_25353:
[----:B0-----:R-:W-:Y:S05]  /*2280*/  BSYNC B1 ;  /* 0x0000000000017941 */ /* 0x001fea0003800000 */
.L_x_25352:
        /* <DEDUP_REMOVED lines=18> */
.L_x_25364:
[----:B------:R-:W-:Y:S02]  /*23b0*/  IMAD.MOV.U32 R195, RZ, RZ, R46 ;  /* 0x000000ffffc37224 */ /* 0x000fe400078e002e */
.L_x_25365:
[----:B------:R-:W-:Y:S05]  /*23c0*/  BSYNC B2 ;  /* 0x0000000000027941 */ /* 0x000fea0003800000 */
.L_x_25363:
        /* <DEDUP_REMOVED lines=16> */
.L_x_25369:
[----:B------:R-:W-:Y:S05]  /*24d0*/  BSYNC B3 ;  /* 0x0000000000037941 */ /* 0x000fea0003800000 */
.L_x_25368:
        /* <DEDUP_REMOVED lines=44> */
.L_x_25367:
[----:B------:R-:W-:Y:S05]  /*27a0*/  BSYNC B2 ;  /* 0x0000000000027941 */ /* 0x000fea0003800000 */
.L_x_25366:
        /* <DEDUP_REMOVED lines=10> */
.L_x_25362:
[----:B------:R-:W-:Y:S05]  /*2850*/  BSYNC B1 ;  /* 0x0000000000017941 */ /* 0x000fea0003800000 */
.L_x_25361:
        /* <DEDUP_REMOVED lines=18> */
.L_x_25373:
[----:B------:R-:W-:Y:S02]  /*2980*/  IMAD.MOV.U32 R195, RZ, RZ, R46 ;  /* 0x000000ffffc37224 */ /* 0x000fe400078e002e */
.L_x_25374:
[----:B------:R-:W-:Y:S05]  /*2990*/  BSYNC B2 ;  /* 0x0000000000027941 */ /* 0x000fea0003800000 */
.L_x_25372:
        /* <DEDUP_REMOVED lines=16> */
.L_x_25378:
[----:B------:R-:W-:Y:S05]  /*2aa0*/  BSYNC B3 ;  /* 0x0000000000037941 */ /* 0x000fea0003800000 */
.L_x_25377:
        /* <DEDUP_REMOVED lines=44> */
.L_x_25376:
[----:B------:R-:W-:Y:S05]  /*2d70*/  BSYNC B2 ;  /* 0x0000000000027941 */ /* 0x000fea0003800000 */
.L_x_25375:
        /* <DEDUP_REMOVED lines=10> */
.L_x_25371:
[----:B------:R-:W-:Y:S05]  /*2e20*/  BSYNC B1 ;  /* 0x0000000000017941 */ /* 0x000fea0003800000 */
.L_x_25370:
        /* <DEDUP_REMOVED lines=18> */
.L_x_25382:
[----:B------:R-:W-:Y:S02]  /*2f50*/  IMAD.MOV.U32 R195, RZ, RZ, R46 ;  /* 0x000000ffffc37224 */ /* 0x000fe400078e002e */
.L_x_25383:
[----:B------:R-:W-:Y:S05]  /*2f60*/  BSYNC B2 ;  /* 0x0000000000027941 */ /* 0x000fea0003800000 */
.L_x_25381:
        /* <DEDUP_REMOVED lines=16> */
.L_x_25387:
[----:B------:R-:W-:Y:S05]  /*3070*/  BSYNC B3 ;  /* 0x0000000000037941 */ /* 0x000fea0003800000 */
.L_x_25386:
        /* <DEDUP_REMOVED lines=44> */
.L_x_25385:
[----:B------:R-:W-:Y:S05]  /*3340*/  BSYNC B2 ;  /* 0x0000000000027941 */ /* 0x000fea0003800000 */
.L_x_25384:
        /* <DEDUP_REMOVED lines=8> */
[----:B------:R-:W-:-:S04]  /*33d0*/  FMUL.FTZ R59, R50, R59 ;  /* 0x0000003b323b7220 */ /* 0x000fc80000410000 */
[----:B------:R-:W-:Y:S02]  /*33e0*/  @P2 FADD.FTZ R59, R55, R59 ;  /* 0x0000003b373b2221 */ /* 0x000fe40000010000 */
.L_x_25380:
[----:B------:R-:W-:Y:S05]  /*33f0*/  BSYNC B1 ;  /* 0x0000000000017941 */ /* 0x000fea0003800000 */
.L_x_25379:
[----:B------:R-:W-:Y:S01]  /*3400*/  IMAD.MOV.U32 R92, RZ, RZ, 0x10 ;  /* 0x00000010ff5c7424 */ /* 0x000fe200078e00ff */
[----:B------:R-:W-:Y:S03]  /*3410*/  BSSY B1, `(.L_x_25388) ;  /* 0x000000e000017945 */ /* 0x000fe60003800000 */
[----:B------:R-:W-:-:S05]  /*3420*/  IMAD.WIDE.U32 R92, R191, R92, c[0x0][0x188] ;  /* 0x00006200bf5c7625 */ /* 0x000fca00078e005c */
[----:B------:R0:W-:Y:S01]  /*3430*/  STG.E.128 [R92.64], R56 ;  /* 0x000000385c007986 */ /* 0x0001e2000c101d04 */
[----:B------:R-:W-:Y:S05]  /*3440*/  @!P1 BRA `(.L_x_25389) ;  /* 0x000000a000009947 */ /* 0x000fea0003800000 */
[----:B0-----:R-:W-:Y:S01]  /*3450*/  IMAD.U32 R93, R180, 0x10000, RZ ;  /* 0x00010000b45d7824 */ /* 0x001fe200078e00ff */
[----:B------:R-:W-:Y:S02]  /*3460*/  LOP3.LUT R92, R181, 0xffff, RZ, 0xc0, !PT ;  /* 0x0000ffffb55c7812 */ /* 0x000fe400078ec0ff */
[----:B------:R-:W-:Y:S02]  /*3470*/  LOP3.LUT R95, R179, 0xff, RZ, 0xc0, !PT ;  /* 0x000000ffb35f7812 */ /* 0x000fe400078ec0ff */
[----:B------:R-:W-:Y:S02]  /*3480*/  LOP3.LUT R93, R93, 0xff0000, RZ, 0xc0, !PT ;  /* 0x00ff00005d5d7812 */ /* 0x000fe400078ec0ff */
[----:B------:R-:W-:-:S03]  /*3490*/  LOP3.LUT R94, R178, 0xff, RZ, 0xc0, !PT ;  /* 0x000000ffb25e7812 */ /* 0x000fc600078ec0ff */
[----:B------:R-:W-:-:S04]  /*34a0*/  IMAD R92, R92, 0x1000000, R93 ;  /* 0x010000005c5c7824 */ /* 0x000fc800078e025d */
[----:B------:R-:W-:Y:S02]  /*34b0*/  IMAD R95, R95, 0x100, R92 ;  /* 0x000001005f5f7824 */ /* 0x000fe400078e025c */
[----:B------:R-:W-:-:S03]  /*34c0*/  IMAD.WIDE.U32 R92, R148, R149, c[0x0][0x190] ;  /* 0x00006400945c7625 */ /* 0x000fc600078e0095 */
[----:B------:R-:W-:-:S05]  /*34d0*/  IADD3 R95, R95, R94, RZ ;  /* 0x0000005e5f5f7210 */ /* 0x000fca0007ffe0ff */
[----:B------:R0:W-:Y:S02]  /*34e0*/  STG.E [R92.64], R95 ;  /* 0x0000005f5c007986 */ /* 0x0001e4000c101904 */
.L_x_25389:
[----:B------:R-:W-:Y:S05]  /*34f0*/  BSYNC B1 ;  /* 0x0000000000017941 */ /* 0x000fea0003800000 */
.L_x_25388:
[----:B------:R-:W-:Y:S02]  /*3500*/  IADD3 R191, R191, 0x100, RZ ;  /* 0x00000100bfbf7810 */ /* 0x000fe40007ffe0ff */
[----:B------:R-:W-:Y:S02]  /*3510*/  IADD3 R148, R148, 0x100, RZ ;  /* 0x0000010094947810 */ /* 0x000fe40007ffe0ff */
.L_x_25351:
[----:B0-----:R-:W-:Y:S05]  /*3520*/  BSYNC B0 ;  /* 0x0000000000007941 */ /* 0x001fea0003800000 */
.L_x_25350:
        /* <DEDUP_REMOVED lines=30> */
.L_x_25395:
[----:B------:R-:W-:Y:S02]  /*3710*/  IMAD.MOV.U32 R192, RZ, RZ, R46 ;  /* 0x000000ffffc07224 */ /* 0x000fe400078e002e */
.L_x_25396:
[----:B------:R-:W-:Y:S05]  /*3720*/  BSYNC B2 ;  /* 0x0000000000027941 */ /* 0x000fea0003800000 */
.L_x_25394:
        /* <DEDUP_REMOVED lines=16> */
.L_x_25400:
[----:B------:R-:W-:Y:S05]  /*3830*/  BSYNC B3 ;  /* 0x0000000000037941 */ /* 0x000fea0003800000 */
.L_x_25399:
        /* <DEDUP_REMOVED lines=44> */
.L_x_25398:
[----:B------:R-:W-:Y:S05]  /*3b00*/  BSYNC B2 ;  /* 0x0000000000027941 */ /* 0x000fea0003800000 */
.L_x_25397:
        /* <DEDUP_REMOVED lines=8> */
[----:B------:R-:W-:-:S04]  /*3b90*/  FMUL.FTZ R64, R51, R64 ;  /* 0x0000004033407220 */ /* 0x000fc80000410000 */
[----:B------:R-:W-:Y:S02]  /*3ba0*/  @P2 FADD.FTZ R64, R52, R64 ;  /* 0x0000004034402221 */ /* 0x000fe40000010000 */
.L_x_25393:
[----:B0-----:R-:W-:Y:S05]  /*3bb0*/  BSYNC B1 ;  /* 0x0000000000017941 */ /* 0x001fea0003800000 */
.L_x_25392:
        /* <DEDUP_REMOVED lines=18> */
.L_x_25404:
[----:B------:R-:W-:Y:S02]  /*3ce0*/  IMAD.MOV.U32 R195, RZ, RZ, R46 ;  /* 0x000000ffffc37224 */ /* 0x000fe400078e002e */
.L_x_25405:
[----:B------:R-:W-:Y:S05]  /*3cf0*/  BSYNC B2 ;  /* 0x0000000000027941 */ /* 0x000fea0003800000 */
.L_x_25403:
        /* <DEDUP_REMOVED lines=16> */
.L_x_25409:
[----:B------:R-:W-:Y:S05]  /*3e00*/  BSYNC B3 ;  /* 0x0000000000037941 */ /* 0x000fea0003800000 */
.L_x_25408:
        /* <DEDUP_REMOVED lines=44> */
.L_x_25407:
[----:B------:R-:W-:Y:S05]  /*40d0*/  BSYNC B2 ;  /* 0x0000000000027941 */ /* 0x000fea0003800000 */
.L_x_25406:
        /* <DEDUP_REMOVED lines=10> */
.L_x_25402:
[----:B------:R-:W-:Y:S05]  /*4180*/  BSYNC B1 ;  /* 0x0000000000017941 */ /* 0x000fea0003800000 */
.L_x_25401:
        /* <DEDUP_REMOVED lines=18> */
.L_x_25413:
[----:B------:R-:W-:Y:S02]  /*42b0*/  IMAD.MOV.U32 R195, RZ, RZ, R46 ;  /* 0x000000ffffc37224 */ /* 0x000fe400078e002e */
.L_x_25414:
[----:B------:R-:W-:Y:S05]  /*42c0*/  BSYNC B2 ;  /* 0x0000000000027941 */ /* 0x000fea0003800000 */
.L_x_25412:
        /* <DEDUP_REMOVED lines=16> */
.L_x_25418:
[----:B------:R-:W-:Y:S05]  /*43d0*/  BSYNC B3 ;  /* 0x0000000000037941 */ /* 0x000fea0003800000 */
.L_x_25417:
        /* <DEDUP_REMOVED lines=44> */
.L_x_25416:
[----:B------:R-:W-:Y:S05]  /*46a0*/  BSYNC B2 ;  /* 0x0000000000027941 */ /* 0x000fea0003800000 */
.L_x_25415:
        /* <DEDUP_REMOVED lines=8> */
[----:B------:R-:W-:-:S04]  /*4730*/  FMUL.FTZ R66, R97, R66 ;  /* 0x0000004261427220 */ /* 0x000fc80000410000 */
[----:B------:R-:W-:Y:S02]  /*4740*/  @P2 FADD.FTZ R66, R54, R66 ;  /* 0x0000004236422221 */ /* 0x000fe40000010000 */
.L_x_25411:
[----:B------:R-:W-:Y:S05]  /*4750*/  BSYNC B1 ;  /* 0x0000000000017941 */ /* 0x000fea0003800000 */
.L_x_25410:
        /* <DEDUP_REMOVED lines=18> */
.L_x_25422:
[----:B------:R-:W-:Y:S02]  /*4880*/  IMAD.MOV.U32 R195, RZ, RZ, R46 ;  /* 0x000000ffffc37224 */ /* 0x000fe400078e002e */
.L_x_25423:
[----:B------:R-:W-:Y:S05]  /*4890*/  BSYNC B2 ;  /* 0x0000000000027941 */ /* 0x000fea0003800000 */
.L_x_25421:
        /* <DEDUP_REMOVED lines=16> */
.L_x_25427:
[----:B------:R-:W-:Y:S05]  /*49a0*/  BSYNC B3 ;  /* 0x0000000000037941 */ /* 0x000fea0003800000 */
.L_x_25426:
        /* <DEDUP_REMOVED lines=44> */
.L_x_25425:
[----:B------:R-:W-:Y:S05]  /*4c70*/  BSYNC B2 ;  /* 0x0000000000027941 */ /* 0x000fea0003800000 */
.L_x_25424:
        /* <DEDUP_REMOVED lines=10> */
.L_x_25420:
[----:B------:R-:W-:Y:S05]  /*4d20*/  BSYNC B1 ;  /* 0x0000000000017941 */ /* 0x000fea0003800000 */
.L_x_25419:
        /* <DEDUP_REMOVED lines=15> */
.L_x_25429:
[----:B------:R-:W-:Y:S05]  /*4e20*/  BSYNC B1 ;  /* 0x0000000000017941 */ /* 0x000fea0003800000 */
.L_x_25428:
[----:B------:R-:W-:Y:S02]  /*4e30*/  IADD3 R191, R191, 0x100, RZ ;  /* 0x00000100bfbf7810 */ /* 0x000fe40007ffe0ff */
[----:B------:R-:W-:Y:S02]  /*4e40*/  IADD3 R148, R148, 0x100, RZ ;  /* 0x0000010094947810 */ /* 0x000fe40007ffe0ff */
.L_x_25391:
[----:B------:R-:W-:Y:S05]  /*4e50*/  BSYNC B0 ;  /* 0x0000000000007941 */ /* 0x000fea0003800000 */
.L_x_25390:
        /* <DEDUP_REMOVED lines=30> */
.L_x_25435:
[----:B------:R-:W-:Y:S02]  /*5040*/  IMAD.MOV.U32 R192, RZ, RZ, R46 ;  /* 0x000000ffffc07224 */ /* 0x000fe400078e002e */
.L_x_25436:
[----:B------:R-:W-:Y:S05]  /*5050*/  BSYNC B2 ;  /* 0x0000000000027941 */ /* 0x000fea0003800000 */
.L_x_25434:
        /* <DEDUP_REMOVED lines=16> */
.L_x_25440:
[----:B------:R-:W-:Y:S05]  /*5160*/  BSYNC B3 ;  /* 0x0000000000037941 */ /* 0x000fea0003800000 */
.L_x_25439:
        /* <DEDUP_REMOVED lines=44> */
.L_x_25438:
[----:B------:R-:W-:Y:S05]  /*5430*/  BSYNC B2 ;  /* 0x0000000000027941 */ /* 0x000fea0003800000 */
.L_x_25437:
        /* <DEDUP_REMOVED lines=10> */
.L_x_25433:
[----:B-1----:R-:W-:Y:S05]  /*54e0*/  BSYNC B1 ;  /* 0x0000000000017941 */ /* 0x002fea0003800000 */
.L_x_25432:
        /* <DEDUP_REMOVED lines=18> */
.L_x_25444:
[----:B------:R-:W-:Y:S02]  /*5610*/  IMAD.MOV.U32 R195, RZ, RZ, R46 ;  /* 0x000000ffffc37224 */ /* 0x000fe400078e002e */
.L_x_25445:
[----:B------:R-:W-:Y:S05]  /*5620*/  BSYNC B2 ;  /* 0x0000000000027941 */ /* 0x000fea0003800000 */
.L_x_25443:
        /* <DEDUP_REMOVED lines=16> */
.L_x_25449:
[----:B------:R-:W-:Y:S05]  /*5730*/  BSYNC B3 ;  /* 0x0000000000037941 */ /* 0x000fea0003800000 */
.L_x_25448:
        /* <DEDUP_REMOVED lines=44> */
.L_x_25447:
[----:B------:R-:W-:Y:S05]  /*5a00*/  BSYNC B2 ;  /* 0x0000000000027941 */ /* 0x000fea0003800000 */
.L_x_25446:
        /* <DEDUP_REMOVED lines=10> */
.L_x_25442:
[----:B------:R-:W-:Y:S05]  /*5ab0*/  BSYNC B1 ;  /* 0x0000000000017941 */ /* 0x000fea0003800000 */
.L_x_25441:
        /* <DEDUP_REMOVED lines=18> */
.L_x_25453:
[----:B------:R-:W-:Y:S02]  /*5be0*/  IMAD.MOV.U32 R195, RZ, RZ, R46 ;  /* 0x000000ffffc37224 */ /* 0x000fe400078e002e */
.L_x_25454:
[----:B------:R-:W-:Y:S05]  /*5bf0*/  BSYNC B2 ;  /* 0x0000000000027941 */ /* 0x000fea0003800000 */
.L_x_25452:
        /* <DEDUP_REMOVED lines=16> */
.L_x_25458:
[----:B------:R-:W-:Y:S05]  /*5d00*/  BSYNC B3 ;  /* 0x0000000000037941 */ /* 0x000fea0003800000 */
.L_x_25457:
        /* <DEDUP_REMOVED lines=44> */
.L_x_25456:
[----:B------:R-:W-:Y:S05]  /*5fd0*/  BSYNC B2 ;  /* 0x0000000000027941 */ /* 0x000fea0003800000 */
.L_x_25455:
        /* <DEDUP_REMOVED lines=10> */
.L_x_25451:
[----:B------:R-:W-:Y:S05]  /*6080*/  BSYNC B1 ;  /* 0x0000000000017941 */ /* 0x000fea0003800000 */
.L_x_25450:
        /* <DEDUP_REMOVED lines=18> */
.L_x_25462:
[----:B------:R-:W-:Y:S02]  /*61b0*/  IMAD.MOV.U32 R195, RZ, RZ, R46 ;  /* 0x000000ffffc37224 */ /* 0x000fe400078e002e */
.L_x_25463:
[----:B------:R-:W-:Y:S05]  /*61c0*/  BSYNC B2 ;  /* 0x0000000000027941 */ /* 0x000fea0003800000 */
.L_x_25461:
        /* <DEDUP_REMOVED lines=16> */
.L_x_25467:
[----:B------:R-:W-:Y:S05]  /*62d0*/  BSYNC B3 ;  /* 0x0000000000037941 */ /* 0x000fea0003800000 */
.L_x_25466:
        /* <DEDUP_REMOVED lines=44> */
.L_x_25465:
[----:B------:R-:W-:Y:S05]  /*65a0*/  BSYNC B2 ;  /* 0x0000000000027941 */ /* 0x000fea0003800000 */
.L_x_25464:
        /* <DEDUP_REMOVED lines=10> */
.L_x_25460:
[----:B------:R-:W-:Y:S05]  /*6650*/  BSYNC B1 ;  /* 0x0000000000017941 */ /* 0x000fea0003800000 */
.L_x_25459:
        /* <DEDUP_REMOVED lines=15> */
.L_x_25469:
[----:B------:R-:W-:Y:S05]  /*6750*/  BSYNC B1 ;  /* 0x0000000000017941 */ /* 0x000fea0003800000 */
.L_x_25468:
[----:B------:R-:W-:Y:S02]  /*6760*/  IADD3 R191, R191, 0x100, RZ ;  /* 0x00000100bfbf7810 */ /* 0x000fe40007ffe0ff */
[----:B------:R-:W-:Y:S02]  /*6770*/  IADD3 R148, R148, 0x100, RZ ;  /* 0x0000010094947810 */ /* 0x000fe40007ffe0ff */
.L_x_25431:
[----:B------:R-:W-:Y:S05]  /*6780*/  BSYNC B0 ;  /* 0x0000000000007941 */ /* 0x000fea0003800000 */
.L_x_25430:
        /* <DEDUP_REMOVED lines=30> */
.L_x_25475:
[----:B------:R-:W-:Y:S02]  /*6970*/  IMAD.MOV.U32 R192, RZ, RZ, R46 ;  /* 0x000000ffffc07224 */ /* 0x000fe400078e002e */
.L_x_25476:
[----:B------:R-:W-:Y:S05]  /*6980*/  BSYNC B2 ;  /* 0x0000000000027941 */ /* 0x000fea0003800000 */
.L_x_25474:
        /* <DEDUP_REMOVED lines=16> */
.L_x_25480:
[----:B------:R-:W-:Y:S05]  /*6a90*/  BSYNC B3 ;  /* 0x0000000000037941 */ /* 0x000fea0003800000 */
.L_x_25479:
        /* <DEDUP_REMOVED lines=44> */
.L_x_25478:
[----:B------:R-:W-:Y:S05]  /*6d60*/  BSYNC B2 ;  /* 0x0000000000027941 */ /* 0x000fea0003800000 */
.L_x_25477:
[----:B------:R-:W0:Y:S01]  /*6d70*/  I2F.U32 R43, R192 ;  /* 0x000000c0002b7306 */ /* 0x000e220000201000 */
[----:B------:R-:W-:Y:S01]  /*6d80*/  HFMA2.MMA R72, -RZ, RZ, 0.1171875, 0 ;  /* 0x2f800000ff487435 */ /* 0x000fe200000001ff */
[----:B-----5:R-:W-:-:S09]  /*6d90*/  FMUL.FTZ R73, R60, c[0x0][0x1ec] ;  /* 0x00007b003c497a20 */ /* 0x020fd20000410000 */
[----:B0-----:R-:W-:Y:S02]  /*6da0*/  FFMA.FTZ R43, R43, R72, 1.1641532182693481445e-10 ;  /* 0x2f0000002b2b7423 */ /* 0x001fe40000010048 */
[----:B------:R-:W-:-:S03]  /*6db0*/  FMUL.FTZ R72, R73, c[0x0][0x1e8] ;  /* 0x00007a0049487a20 */ /* 0x000fc60000410000 */
[----:B------:R-:W-:-:S04]  /*6dc0*/  FSETP.GTU.FTZ.AND P4, PT, R43, c[0x0][0x1e4], PT ;  /* 0x000079002b007a0b */ /* 0x000fc80003f9c000 */
[----:B------:R-:W-:Y:S02]  /*6dd0*/  FSEL R72, R72, RZ, !P4 ;  /* 0x000000ff48487208 */ /* 0x000fe40006000000 */
[----:B------:R-:W-:-:S03]  /*6de0*/  SEL R178, RZ, 0x1, P4 ;  /* 0x00000001ffb27807 */ /* 0x000fc60002000000 */
[----:B------:R-:W-:-:S04]  /*6df0*/  FMUL.FTZ R72, R103, R72 ;  /* 0x0000004867487220 */ /* 0x000fc80000410000 */
[----:B------:R-:W-:Y:S02]  /*6e00*/  @P2 FADD.FTZ R72, R52, R72 ;  /* 0x0000004834482221 */ /* 0x000fe40000010000 */
.L_x_25473:
[----:B-1----:R-:W-:Y:S05]  /*6e10*/  BSYNC B1 ;  /* 0x0000000000017941 */ /* 0x002fea0003800000 */
.L_x_25472:
        /* <DEDUP_REMOVED lines=18> */
.L_x_25484:
[----:B------:R-:W-:Y:S02]  /*6f40*/  IMAD.MOV.U32 R195, RZ, RZ, R46 ;  /* 0x000000ffffc37224 */ /* 0x000fe400078e002e */
.L_x_25485:
[----:B------:R-:W-:Y:S05]  /*6f50*/  BSYNC B2 ;  /* 0x0000000000027941 */ /* 0x000fea0003800000 */
.L_x_25483:
        /* <DEDUP_REMOVED lines=16> */
.L_x_25489:
[----:B------:R-:W-:Y:S05]  /*7060*/  BSYNC B3 ;  /* 0x0000000000037941 */ /* 0x000fea0003800000 */
.L_x_25488:
        /* <DEDUP_REMOVED lines=44> */
.L_x_25487:
[----:B------:R-:W-:Y:S05]  /*7330*/  BSYNC B2 ;  /* 0x0000000000027941 */ /* 0x000fea0003800000 */
.L_x_25486:
        /* <DEDUP_REMOVED lines=10> */
.L_x_25482:
[----:B------:R-:W-:Y:S05]  /*73e0*/  BSYNC B1 ;  /* 0x0000000000017941 */ /* 0x000fea0003800000 */
.L_x_25481:
        /* <DEDUP_REMOVED lines=18> */
.L_x_25493:
[----:B------:R-:W-:Y:S02]  /*7510*/  IMAD.MOV.U32 R195, RZ, RZ, R46 ;  /* 0x000000ffffc37224 */ /* 0x000fe400078e002e */
.L_x_25494:
[----:B------:R-:W-:Y:S05]  /*7520*/  BSYNC B2 ;  /* 0x0000000000027941 */ /* 0x000fea0003800000 */
.L_x_25492:
        /* <DEDUP_REMOVED lines=16> */
.L_x_25498:
[----:B------:R-:W-:Y:S05]  /*7630*/  BSYNC B3 ;  /* 0x0000000000037941 */ /* 0x000fea0003800000 */
.L_x_25497:
        /* <DEDUP_REMOVED lines=44> */
.L_x_25496:
[----:B------:R-:W-:Y:S05]  /*7900*/  BSYNC B2 ;  /* 0x0000000000027941 */ /* 0x000fea0003800000 */
.L_x_25495:
        /* <DEDUP_REMOVED lines=10> */
.L_x_25491:
[----:B------:R-:W-:Y:S05]  /*79b0*/  BSYNC B1 ;  /* 0x0000000000017941 */ /* 0x000fea0003800000 */
.L_x_25490:
        /* <DEDUP_REMOVED lines=18> */
.L_x_25502:
[----:B------:R-:W-:Y:S02]  /*7ae0*/  IMAD.MOV.U32 R195, RZ, RZ, R46 ;  /* 0x000000ffffc37224 */ /* 0x000fe400078e002e */
.L_x_25503:
[----:B------:R-:W-:Y:S05]  /*7af0*/  BSYNC B2 ;  /* 0x0000000000027941 */ /* 0x000fea0003800000 */
.L_x_25501:
        /* <DEDUP_REMOVED lines=16> */
.L_x_25507:
[----:B------:R-:W-:Y:S05]  /*7c00*/  BSYNC B3 ;  /* 0x0000000000037941 */ /* 0x000fea0003800000 */
.L_x_25506:
        /* <DEDUP_REMOVED lines=44> */
.L_x_25505:
[----:B------:R-:W-:Y:S05]  /*7ed0*/  BSYNC B2 ;  /* 0x0000000000027941 */ /* 0x000fea0003800000 */
.L_x_25504:
        /* <DEDUP_REMOVED lines=10> */
.L_x_25500:
[----:B------:R-:W-:Y:S05]  /*7f80*/  BSYNC B1 ;  /* 0x0000000000017941 */ /* 0x000fea0003800000 */
.L_x_25499:
        /* <DEDUP_REMOVED lines=15> */
.L_x_25509:
[----:B------:R-:W-:Y:S05]  /*8080*/  BSYNC B1 ;  /* 0x0000000000017941 */ /* 0x000fea0003800000 */
.L_x_25508:
[----:B------:R-:W-:Y:S02]  /*8090*/  IADD3 R191, R191, 0x100, RZ ;  /* 0x00000100bfbf7810 */ /* 0x000fe40007ffe0ff */
[----:B------:R-:W-:Y:S02]  /*80a0*/  IADD3 R148, R148, 0x100, RZ ;  /* 0x0000010094947810 */ /* 0x000fe40007ffe0ff */
.L_x_25471:
[----:B------:R-:W-:Y:S05]  /*80b0*/  BSYNC B0 ;  /* 0x0000000000007941 */ /* 0x000fea0003800000 */
.L_x_25470:
        /* <DEDUP_REMOVED lines=30> */
.L_x_25515:
[----:B------:R-:W-:Y:S02]  /*82a0*/  MOV R192, R46 ;  /* 0x0000002e00c07202 */ /* 0x000fe40000000f00 */
.L_x_25516:
[----:B------:R-:W-:Y:S05]  /*82b0*/  BSYNC B2 ;  /* 0x0000000000027941 */ /* 0x000fea0003800000 */
.L_x_25514:
        /* <DEDUP_REMOVED lines=16> */
.L_x_25520:
[----:B------:R-:W-:Y:S05]  /*83c0*/  BSYNC B3 ;  /* 0x0000000000037941 */ /* 0x000fea0003800000 */
.L_x_25519:
        /* <DEDUP_REMOVED lines=44> */
.L_x_25518:
[----:B------:R-:W-:Y:S05]  /*8690*/  BSYNC B2 ;  /* 0x0000000000027941 */ /* 0x000fea0003800000 */
.L_x_25517:
        /* <DEDUP_REMOVED lines=10> */
.L_x_25513:
[----:B-1----:R-:W-:Y:S05]  /*8740*/  BSYNC B1 ;  /* 0x0000000000017941 */ /* 0x002fea0003800000 */
.L_x_25512:
        /* <DEDUP_REMOVED lines=18> */
.L_x_25524:
[----:B------:R-:W-:Y:S02]  /*8870*/  MOV R195, R46 ;  /* 0x0000002e00c37202 */ /* 0x000fe40000000f00 */
.L_x_25525:
[----:B------:R-:W-:Y:S05]  /*8880*/  BSYNC B2 ;  /* 0x0000000000027941 */ /* 0x000fea0003800000 */
.L_x_25523:
        /* <DEDUP_REMOVED lines=16> */
.L_x_25529:
[----:B------:R-:W-:Y:S05]  /*8990*/  BSYNC B3 ;  /* 0x0000000000037941 */ /* 0x000fea0003800000 */
.L_x_25528:
        /* <DEDUP_REMOVED lines=44> */
.L_x_25527:
[----:B------:R-:W-:Y:S05]  /*8c60*/  BSYNC B2 ;  /* 0x0000000000027941 */ /* 0x000fea0003800000 */
.L_x_25526:
        /* <DEDUP_REMOVED lines=10> */
.L_x_25522:
[----:B------:R-:W-:Y:S05]  /*8d10*/  BSYNC B1 ;  /* 0x0000000000017941 */ /* 0x000fea0003800000 */
.L_x_25521:
        /* <DEDUP_REMOVED lines=18> */
.L_x_25533:
[----:B------:R-:W-:Y:S02]  /*8e40*/  MOV R195, R46 ;  /* 0x0000002e00c37202 */ /* 0x000fe40000000f00 */
.L_x_25534:
[----:B------:R-:W-:Y:S05]  /*8e50*/  BSYNC B2 ;  /* 0x0000000000027941 */ /* 0x000fea0003800000 */
.L_x_25532:
        /* <DEDUP_REMOVED lines=16> */
.L_x_25538:
[----:B------:R-:W-:Y:S05]  /*8f60*/  BSYNC B3 ;  /* 0x0000000000037941 */ /* 0x000fea0003800000 */
.L_x_25537:
        /* <DEDUP_REMOVED lines=44> */
.L_x_25536:
[----:B------:R-:W-:Y:S05]  /*9230*/  BSYNC B2 ;  /* 0x0000000000027941 */ /* 0x000fea0003800000 */
.L_x_25535:
        /* <DEDUP_REMOVED lines=10> */
.L_x_25531:
[----:B------:R-:W-:Y:S05]  /*92e0*/  BSYNC B1 ;  /* 0x0000000000017941 */ /* 0x000fea0003800000 */
.L_x_25530:
        /* <DEDUP_REMOVED lines=18> */
.L_x_25542:
[----:B------:R-:W-:Y:S02]  /*9410*/  MOV R195, R46 ;  /* 0x0000002e00c37202 */ /* 0x000fe40000000f00 */
.L_x_25543:
[----:B------:R-:W-:Y:S05]  /*9420*/  BSYNC B2 ;  /* 0x0000000000027941 */ /* 0x000fea0003800000 */
.L_x_25541:
        /* <DEDUP_REMOVED lines=16> */
.L_x_25547:
[----:B------:R-:W-:Y:S05]  /*9530*/  BSYNC B3 ;  /* 0x0000000000037941 */ /* 0x000fea0003800000 */
.L_x_25546:
        /* <DEDUP_REMOVED lines=44> */
.L_x_25545:
[----:B------:R-:W-:Y:S05]  /*9800*/  BSYNC B2 ;  /* 0x0000000000027941 */ /* 0x000fea0003800000 */
.L_x_25544:
        /* <DEDUP_REMOVED lines=10> */
.L_x_25540:
[----:B------:R-:W-:Y:S05]  /*98b0*/  BSYNC B1 ;  /* 0x0000000000017941 */ /* 0x000fea0003800000 */
.L_x_25539:
[----:B------:R-:W-:Y:S01]  /*98c0*/  HFMA2.MMA R92, -RZ, RZ, 0, 9.5367431640625e-07 ;  /* 0x00000010ff5c7435 */ /* 0x000fe200000001ff */
[----:B------:R-:W-:Y:S09]  /*98d0*/  BSSY B1, `(.L_x_25548) ;  /* 0x000000e000017945 */ /* 0x000ff20003800000 */
        /* <DEDUP_REMOVED lines=13> */
.L_x_25549:
[----:B------:R-:W-:Y:S05]  /*99b0*/  BSYNC B1 ;  /* 0x0000000000017941 */ /* 0x000fea0003800000 */
.L_x_25548:
[----:B------:R-:W-:Y:S02]  /*99c0*/  IADD3 R191, R191, 0x100, RZ ;  /* 0x00000100bfbf7810 */ /* 0x000fe40007ffe0ff */
[----:B------:R-:W-:Y:S02]  /*99d0*/  IADD3 R148, R148, 0x100, RZ ;  /* 0x0000010094947810 */ /* 0x000fe40007ffe0ff */
.L_x_25511:
[----:B------:R-:W-:Y:S05]  /*99e0*/  BSYNC B0 ;  /* 0x0000000000007941 */ /* 0x000fea0003800000 */
.L_x_25510:
        /* <DEDUP_REMOVED lines=30> */
.L_x_25555:
[----:B------:R-:W-:Y:S02]  /*9bd0*/  IMAD.MOV.U32 R192, RZ, RZ, R46 ;  /* 0x000000ffffc07224 */ /* 0x000fe400078e002e */
.L_x_25556:
[----:B------:R-:W-:Y:S05]  /*9be0*/  BSYNC B2 ;  /* 0x0000000000027941 */ /* 0x000fea0003800000 */
.L_x_25554:
        /* <DEDUP_REMOVED lines=16> */
.L_x_25560:
[----:B------:R-:W-:Y:S05]  /*9cf0*/  BSYNC B3 ;  /* 0x0000000000037941 */ /* 0x000fea0003800000 */
.L_x_25559:
        /* <DEDUP_REMOVED lines=44> */
.L_x_25558:
[----:B------:R-:W-:Y:S05]  /*9fc0*/  BSYNC B2 ;  /* 0x0000000000027941 */ /* 0x000fea0003800000 */
.L_x_25557:
        /* <DEDUP_REMOVED lines=10> */
.L_x_25553:
[----:B-1----:R-:W-:Y:S05]  /*a070*/  BSYNC B1 ;  /* 0x0000000000017941 */ /* 0x002fea0003800000 */
.L_x_25552:
        /* <DEDUP_REMOVED lines=18> */
.L_x_25564:
[----:B------:R-:W-:Y:S02]  /*a1a0*/  IMAD.MOV.U32 R195, RZ, RZ, R46 ;  /* 0x000000ffffc37224 */ /* 0x000fe400078e002e */
.L_x_25565:
[----:B------:R-:W-:Y:S05]  /*a1b0*/  BSYNC B2 ;  /* 0x0000000000027941 */ /* 0x000fea0003800000 */
.L_x_25563:
        /* <DEDUP_REMOVED lines=16> */
.L_x_25569:
[----:B------:R-:W-:Y:S05]  /*a2c0*/  BSYNC B3 ;  /* 0x0000000000037941 */ /* 0x000fea0003800000 */
.L_x_25568:
        /* <DEDUP_REMOVED lines=44> */
.L_x_25567:
[----:B------:R-:W-:Y:S05]  /*a590*/  BSYNC B2 ;  /* 0x0000000000027941 */ /* 0x000fea0003800000 */
.L_x_25566:
        /* <DEDUP_REMOVED lines=10> */
.L_x_25562:
[----:B------:R-:W-:Y:S05]  /*a640*/  BSYNC B1 ;  /* 0x0000000000017941 */ /* 0x000fea0003800000 */
.L_x_25561:
        /* <DEDUP_REMOVED lines=18> */
.L_x_25573:
[----:B------:R-:W-:Y:S02]  /*a770*/  IMAD.MOV.U32 R195, RZ, RZ, R46 ;  /* 0x000000ffffc37224 */ /* 0x000fe400078e002e */
.L_x_25574:
[----:B------:R-:W-:Y:S05]  /*a780*/  BSYNC B2 ;  /* 0x0000000000027941 */ /* 0x000fea0003800000 */
.L_x_25572:
        /* <DEDUP_REMOVED lines=16> */
.L_x_25578:
[----:B------:R-:W-:Y:S05]  /*a890*/  BSYNC B3 ;  /* 0x0000000000037941 */ /* 0x000fea0003800000 */
.L_x_25577:
        /* <DEDUP_REMOVED lines=44> */
.L_x_25576:
[----:B------:R-:W-:Y:S05]  /*ab60*/  BSYNC B2 ;  /* 0x0000000000027941 */ /* 0x000fea0003800000 */
.L_x_25575:
        /* <DEDUP_REMOVED lines=10> */
.L_x_25571:
[----:B------:R-:W-:Y:S05]  /*ac10*/  BSYNC B1 ;  /* 0x0000000000017941 */ /* 0x000fea0003800000 */
.L_x_25570:
        /* <DEDUP_REMOVED lines=18> */
.L_x_25582:
[----:B------:R-:W-:Y:S02]  /*ad40*/  IMAD.MOV.U32 R195, RZ, RZ, R46 ;  /* 0x000000ffffc37224 */ /* 0x000fe400078e002e */
.L_x_25583:
[----:B------:R-:W-:Y:S05]  /*ad50*/  BSYNC B2 ;  /* 0x0000000000027941 */ /* 0x000fea0003800000 */
.L_x_25581:
        /* <DEDUP_REMOVED lines=16> */
.L_x_25587:
[----:B------:R-:W-:Y:S05]  /*ae60*/  BSYNC B3 ;  /* 0x0000000000037941 */ /* 0x000fea0003800000 */
.L_x_25586:
        /* <DEDUP_REMOVED lines=44> */
.L_x_25585:
[----:B------:R-:W-:Y:S05]  /*b130*/  BSYNC B2 ;  /* 0x0000000000027941 */ /* 0x000fea0003800000 */
.L_x_25584:
        /* <DEDUP_REMOVED lines=10> */
.L_x_25580:
[----:B------:R-:W-:Y:S05]  /*b1e0*/  BSYNC B1 ;  /* 0x0000000000017941 */ /* 0x000fea0003800000 */
.L_x_25579:
[----:B------:R-:W-:Y:S01]  /*b1f0*/  IMAD.MOV.U32 R92, RZ, RZ, 0x10 ;  /* 0x00000010ff5c7424 */ /* 0x000fe200078e00ff */
[----:B------:R-:W-:Y:S03]  /*b200*/  BSSY B1, `(.L_x_25588) ;  /* 0x000000e000017945 */ /* 0x000fe60003800000 */
[----:B------:R-:W-:-:S05]  /*b210*/  IMAD.WIDE.U32 R92, R191, R92, c[0x0][0x188] ;  /* 0x00006200bf5c7625 */ /* 0x000fca00078e005c */
        /* <DEDUP_REMOVED lines=12> */
.L_x_25589:
[----:B------:R-:W-:Y:S05]  /*b2e0*/  BSYNC B1 ;  /* 0x0000000000017941 */ /* 0x000fea0003800000 */
.L_x_25588:
[----:B------:R-:W-:Y:S02]  /*b2f0*/  IADD3 R191, R191, 0x100, RZ ;  /* 0x00000100bfbf7810 */ /* 0x000fe40007ffe0ff */
[----:B------:R-:W-:Y:S02]  /*b300*/  IADD3 R148, R148, 0x100, RZ ;  /* 0x0000010094947810 */ /* 0x000fe40007ffe0ff */
.L_x_25551:
[----:B------:R-:W-:Y:S05]  /*b310*/  BSYNC B0 ;  /* 0x0000000000007941 */ /* 0x000fea0003800000 */
.L_x_25550:
        /* <DEDUP_REMOVED lines=30> */
.L_x_25595:
[----:B------:R-:W-:Y:S02]  /*b500*/  IMAD.MOV.U32 R192, RZ, RZ, R46 ;  /* 0x000000ffffc07224 */ /* 0x000fe400078e002e */
.L_x_25596:
[----:B------:R-:W-:Y:S05]  /*b510*/  BSYNC B2 ;  /* 0x0000000000027941 */ /* 0x000fea0003800000 */
.L_x_25594:
        /* <DEDUP_REMOVED lines=16> */
.L_x_25600:
[----:B------:R-:W-:Y:S05]  /*b620*/  BSYNC B3 ;  /* 0x0000000000037941 */ /* 0x000fea0003800000 */
.L_x_25599:
        /* <DEDUP_REMOVED lines=44> */
.L_x_25598:
[----:B------:R-:W-:Y:S05]  /*b8f0*/  BSYNC B2 ;  /* 0x0000000000027941 */ /* 0x000fea0003800000 */
.L_x_25597:
        /* <DEDUP_REMOVED lines=10> */
.L_x_25593:
[----:B0-----:R-:W-:Y:S05]  /*b9a0*/  BSYNC B1 ;  /* 0x0000000000017941 */ /* 0x001fea0003800000 */
.L_x_25592:
        /* <DEDUP_REMOVED lines=18> */
.L_x_25604:
[----:B------:R-:W-:Y:S02]  /*bad0*/  IMAD.MOV.U32 R195, RZ, RZ, R46 ;  /* 0x000000ffffc37224 */ /* 0x000fe400078e002e */
.L_x_25605:
[----:B------:R-:W-:Y:S05]  /*bae0*/  BSYNC B2 ;  /* 0x0000000000027941 */ /* 0x000fea0003800000 */
.L_x_25603:
        /* <DEDUP_REMOVED lines=16> */
.L_x_25609:
[----:B------:R-:W-:Y:S05]  /*bbf0*/  BSYNC B3 ;  /* 0x0000000000037941 */ /* 0x000fea0003800000 */
.L_x_25608:
        /* <DEDUP_REMOVED lines=44> */
.L_x_25607:
[----:B------:R-:W-:Y:S05]  /*bec0*/  BSYNC B2 ;  /* 0x0000000000027941 */ /* 0x000fea0003800000 */
.L_x_25606:
        /* <DEDUP_REMOVED lines=10> */
.L_x_25602:
[----:B------:R-:W-:Y:S05]  /*bf70*/  BSYNC B1 ;  /* 0x0000000000017941 */ /* 0x000fea0003800000 */
.L_x_25601:
        /* <DEDUP_REMOVED lines=18> */
.L_x_25613:
[----:B------:R-:W-:Y:S02]  /*c0a0*/  IMAD.MOV.U32 R195, RZ, RZ, R46 ;  /* 0x000000ffffc37224 */ /* 0x000fe400078e002e */
.L_x_25614:
[----:B------:R-:W-:Y:S05]  /*c0b0*/  BSYNC B2 ;  /* 0x0000000000027941 */ /* 0x000fea0003800000 */
.L_x_25612:
        /* <DEDUP_REMOVED lines=16> */
.L_x_25618:
[----:B------:R-:W-:Y:S05]  /*c1c0*/  BSYNC B3 ;  /* 0x0000000000037941 */ /* 0x000fea0003800000 */
.L_x_25617:
        /* <DEDUP_REMOVED lines=44> */
.L_x_25616:
[----:B------:R-:W-:Y:S05]  /*c490*/  BSYNC B2 ;  /* 0x0000000000027941 */ /* 0x000fea0003800000 */
.L_x_25615:
        /* <DEDUP_REMOVED lines=10> */
.L_x_25611:
[----:B------:R-:W-:Y:S05]  /*c540*/  BSYNC B1 ;  /* 0x0000000000017941 */ /* 0x000fea0003800000 */
.L_x_25610:
        /* <DEDUP_REMOVED lines=18> */
.L_x_25622:
[----:B------:R-:W-:Y:S02]  /*c670*/  IMAD.MOV.U32 R195, RZ, RZ, R46 ;  /* 0x000000ffffc37224 */ /* 0x000fe400078e002e */
.L_x_25623:
[----:B------:R-:W-:Y:S05]  /*c680*/  BSYNC B2 ;  /* 0x0000000000027941 */ /* 0x000fea0003800000 */
.L_x_25621:
        /* <DEDUP_REMOVED lines=16> */
.L_x_25627:
[----:B------:R-:W-:Y:S05]  /*c790*/  BSYNC B3 ;  /* 0x0000000000037941 */ /* 0x000fea0003800000 */
.L_x_25626:
        /* <DEDUP_REMOVED lines=44> */
.L_x_25625:
[----:B------:R-:W-:Y:S05]  /*ca60*/  BSYNC B2 ;  /* 0x0000000000027941 */ /* 0x000fea0003800000 */
.L_x_25624:
        /* <DEDUP_REMOVED lines=10> */
.L_x_25620:
[----:B------:R-:W-:Y:S05]  /*cb10*/  BSYNC B1 ;  /* 0x0000000000017941 */ /* 0x000fea0003800000 */
.L_x_25619:
        /* <DEDUP_REMOVED lines=9> */
[----:B------:R-:W-:Y:S02]  /*cbb0*/  LOP3.LUT R94, R178, 0xff, RZ, 0xc0, !PT ;  /* 0x000000ffb25e7812 */ /* 0x000fe400078ec0ff */
[----:B------:R-:W-:-:S05]  /*cbc0*/  LEA R92, R92, R93, 0x18 ;  /* 0x0000005d5c5c7211 */ /* 0x000fca00078ec0ff */
[----:B------:R-:W-:Y:S02]  /*cbd0*/  IMAD R95, R95, 0x100, R92 ;  /* 0x000001005f5f7824 */ /* 0x000fe400078e025c */
[----:B------:R-:W-:-:S04]  /*cbe0*/  IMAD.WIDE.U32 R92, R148, R149, c[0x0][0x190] ;  /* 0x00006400945c7625 */ /* 0x000fc800078e0095 */
[----:B------:R-:W-:-:S05]  /*cbf0*/  IMAD.IADD R95, R95, 0x1, R94 ;  /* 0x000000015f5f7824 */ /* 0x000fca00078e025e */
[----:B------:R0:W-:Y:S02]  /*cc00*/  STG.E [R92.64], R95 ;  /* 0x0000005f5c007986 */ /* 0x0001e4000c101904 */
.L_x_25629:
[----:B------:R-:W-:Y:S05]  /*cc10*/  BSYNC B1 ;  /* 0x0000000000017941 */ /* 0x000fea0003800000 */
.L_x_25628:
[----:B------:R-:W-:Y:S02]  /*cc20*/  IADD3 R191, R191, 0x100, RZ ;  /* 0x00000100bfbf7810 */ /* 0x000fe40007ffe0ff */
[----:B------:R-:W-:Y:S02]  /*cc30*/  IADD3 R148, R148, 0x100, RZ ;  /* 0x0000010094947810 */ /* 0x000fe40007ffe0ff */
.L_x_25591:
[----:B------:R-:W-:Y:S05]  /*cc40*/  BSYNC B0 ;  /* 0x0000000000007941 */ /* 0x000fea0003800000 */
.L_x_25590:
        /* <DEDUP_REMOVED lines=30> */
.L_x_25635:
[----:B------:R-:W-:Y:S02]  /*ce30*/  IMAD.MOV.U32 R192, RZ, RZ, R46 ;  /* 0x000000ffffc07224 */ /* 0x000fe400078e002e */
.L_x_25636:
[----:B------:R-:W-:Y:S05]  /*ce40*/  BSYNC B2 ;  /* 0x0000000000027941 */ /* 0x000fea0003800000 */
.L_x_25634:
        /* <DEDUP_REMOVED lines=16> */
.L_x_25640:
[----:B------:R-:W-:Y:S05]  /*cf50*/  BSYNC B3 ;  /* 0x0000000000037941 */ /* 0x000fea0003800000 */
.L_x_25639:
        /* <DEDUP_REMOVED lines=44> */
.L_x_25638:
[----:B------:R-:W-:Y:S05]  /*d220*/  BSYNC B2 ;  /* 0x0000000000027941 */ /* 0x000fea0003800000 */
.L_x_25637:
        /* <DEDUP_REMOVED lines=10> */
.L_x_25633:
[----:B0-----:R-:W-:Y:S05]  /*d2d0*/  BSYNC B1 ;  /* 0x0000000000017941 */ /* 0x001fea0003800000 */
.L_x_25632:
        /* <DEDUP_REMOVED lines=18> */
.L_x_25644:
[----:B------:R-:W-:Y:S02]  /*d400*/  IMAD.MOV.U32 R194, RZ, RZ, R46 ;  /* 0x000000ffffc27224 */ /* 0x000fe400078e002e */
.L_x_25645:
[----:B------:R-:W-:Y:S05]  /*d410*/  BSYNC B2 ;  /* 0x0000000000027941 */ /* 0x000fea0003800000 */
.L_x_25643:
        /* <DEDUP_REMOVED lines=16> */
.L_x_25649:
[----:B------:R-:W-:Y:S05]  /*d520*/  BSYNC B3 ;  /* 0x0000000000037941 */ /* 0x000fea0003800000 */
.L_x_25648:
        /* <DEDUP_REMOVED lines=44> */
.L_x_25647:
[----:B------:R-:W-:Y:S05]  /*d7f0*/  BSYNC B2 ;  /* 0x0000000000027941 */ /* 0x000fea0003800000 */
.L_x_25646:
        /* <DEDUP_REMOVED lines=10> */
.L_x_25642:
[----:B------:R-:W-:Y:S05]  /*d8a0*/  BSYNC B1 ;  /* 0x0000000000017941 */ /* 0x000fea0003800000 */
.L_x_25641:
        /* <DEDUP_REMOVED lines=18> */
.L_x_25653:
[----:B------:R-:W-:Y:S02]  /*d9d0*/  IMAD.MOV.U32 R194, RZ, RZ, R46 ;  /* 0x000000ffffc27224 */ /* 0x000fe400078e002e */
.L_x_25654:
[----:B------:R-:W-:Y:S05]  /*d9e0*/  BSYNC B2 ;  /* 0x0000000000027941 */ /* 0x000fea0003800000 */
.L_x_25652:
        /* <DEDUP_REMOVED lines=16> */
.L_x_25658:
[----:B------:R-:W-:Y:S05]  /*daf0*/  BSYNC B3 ;  /* 0x0000000000037941 */ /* 0x000fea0003800000 */
.L_x_25657:
        /* <DEDUP_REMOVED lines=44> */
.L_x_25656:
[----:B------:R-:W-:Y:S05]  /*ddc0*/  BSYNC B2 ;  /* 0x0000000000027941 */ /* 0x000fea0003800000 */
.L_x_25655:
        /* <DEDUP_REMOVED lines=10> */
.L_x_25651:
[----:B------:R-:W-:Y:S05]  /*de70*/  BSYNC B1 ;  /* 0x0000000000017941 */ /* 0x000fea0003800000 */
.L_x_25650:
        /* <DEDUP_REMOVED lines=18> */
.L_x_25662:
[----:B------:R-:W-:Y:S02]  /*dfa0*/  IMAD.MOV.U32 R196, RZ, RZ, R46 ;  /* 0x000000ffffc47224 */ /* 0x000fe400078e002e */
.L_x_25663:
[----:B------:R-:W-:Y:S05]  /*dfb0*/  BSYNC B2 ;  /* 0x0000000000027941 */ /* 0x000fea0003800000 */
.L_x_25661:
        /* <DEDUP_REMOVED lines=16> */
.L_x_25667:
[----:B------:R-:W-:Y:S05]  /*e0c0*/  BSYNC B3 ;  /* 0x0000000000037941 */ /* 0x000fea0003800000 */
.L_x_25666:
        /* <DEDUP_REMOVED lines=44> */
.L_x_25665:
[----:B------:R-:W-:Y:S05]  /*e390*/  BSYNC B2 ;  /* 0x0000000000027941 */ /* 0x000fea0003800000 */
.L_x_25664:
        /* <DEDUP_REMOVED lines=10> */
.L_x_25660:
[----:B------:R-:W-:Y:S05]  /*e440*/  BSYNC B1 ;  /* 0x0000000000017941 */ /* 0x000fea0003800000 */
.L_x_25659:
[----:B------:R-:W-:-:S04]  /*e450*/  IMAD.MOV.U32 R92, RZ, RZ, 0x10 ;  /* 0x00000010ff5c7424 */ /* 0x000fc800078e00ff */
[----:B------:R-:W-:-:S05]  /*e460*/  IMAD.WIDE.U32 R92, R191, R92, c[0x0][0x188] ;  /* 0x00006200bf5c7625 */ /* 0x000fca00078e005c */
[----:B------:R0:W-:Y:S01]  /*e470*/  STG.E.128 [R92.64], R88 ;  /* 0x000000585c007986 */ /* 0x0001e2000c101d04 */
[----:B------:R-:W-:Y:S05]  /*e480*/  @!P1 BRA `(.L_x_25631) ;  /* 0x000000a000009947 */ /* 0x000fea0003800000 */
[----:B0-----:R-:W-:Y:S01]  /*e490*/  IMAD.U32 R93, R180, 0x10000, RZ ;  /* 0x00010000b45d7824 */ /* 0x001fe200078e00ff */
[----:B------:R-:W-:Y:S01]  /*e4a0*/  LOP3.LUT R92, R181, 0xffff, RZ, 0xc0, !PT ;  /* 0x0000ffffb55c7812 */ /* 0x000fe200078ec0ff */
[----:B------:R-:W-:Y:S01]  /*e4b0*/  IMAD.WIDE.U32 R148, R148, R149, c[0x0][0x190] ;  /* 0x0000640094947625 */ /* 0x000fe200078e0095 */
[----:B------:R-:W-:Y:S02]  /*e4c0*/  LOP3.LUT R95, R179, 0xff, RZ, 0xc0, !PT ;  /* 0x000000ffb35f7812 */ /* 0x000fe400078ec0ff */
[----:B------:R-:W-:-:S05]  /*e4d0*/  LOP3.LUT R93, R93, 0xff0000, RZ, 0xc0, !PT ;  /* 0x00ff00005d5d7812 */ /* 0x000fca00078ec0ff */
[----:B------:R-:W-:Y:S01]  /*e4e0*/  IMAD R92, R92, 0x1000000, R93 ;  /* 0x010000005c5c7824 */ /* 0x000fe200078e025d */
[----:B------:R-:W-:-:S04]  /*e4f0*/  LOP3.LUT R93, R178, 0xff, RZ, 0xc0, !PT ;  /* 0x000000ffb25d7812 */ /* 0x000fc800078ec0ff */
[----:B------:R-:W-:-:S05]  /*e500*/  LEA R92, R95, R92, 0x8 ;  /* 0x0000005c5f5c7211 */ /* 0x000fca00078e40ff */
[----:B------:R-:W-:-:S05]  /*e510*/  IMAD.IADD R93, R92, 0x1, R93 ;  /* 0x000000015c5d7824 */ /* 0x000fca00078e025d */
[----:B------:R0:W-:Y:S02]  /*e520*/  STG.E [R148.64], R93 ;  /* 0x0000005d94007986 */ /* 0x0001e4000c101904 */
.L_x_25631:
[----:B------:R-:W-:Y:S05]  /*e530*/  BSYNC B0 ;  /* 0x0000000000007941 */ /* 0x000fea0003800000 */
.L_x_25630:
        /* <DEDUP_REMOVED lines=47> */
.L_x_25688:
        /* <DEDUP_REMOVED lines=88> */
.L_x_25689:
        /* <DEDUP_REMOVED lines=12> */
[----:B0-----:R-:W-:Y:S01]  /*ee70*/  MOV R191, RZ ;  /* 0x000000ff00bf7202 */ /* 0x001fe20000000f00 */
[----:B------:R-:W-:Y:S02]  /*ee80*/  @!P1 IMAD.MOV.U32 R191, RZ, RZ, R177 ;  /* 0x000000ffffbf9224 */ /* 0x000fe400078e00b1 */
[----:B------:R-:W-:Y:S02]  /*ee90*/  BSSY B0, `(.L_x_25670) ;  /* 0x00000e8000007945 */ /* 0x000fe40003800000 */
        /* <DEDUP_REMOVED lines=11> */
[----:B-1----:R-:W-:Y:S02]  /*ef50*/  IMAD.IADD R194, R190, 0x1, R191 ;  /* 0x00000001bec27824 */ /* 0x002fe400078e02bf */
[----:B------:R-:W0:Y:S03]  /*ef60*/  I2F R190, R190 ;  /* 0x000000be00be7306 */ /* 0x000e260000201400 */
[----:B------:R-:W1:Y:S05]  /*ef70*/  SHFL.DOWN PT, R201, R194, 0x2, 0x1f ;  /* 0x08401f00c2c97f89 */ /* 0x000e6a00000e0000 */
[----:B------:R-:W3:Y:S01]  /*ef80*/  I2F R195, R194 ;  /* 0x000000c200c37306 */ /* 0x000ee20000201400 */
[----:B0-----:R-:W-:-:S02]  /*ef90*/  FMUL.FTZ R198, R193, R190 ;  /* 0x000000bec1c67220 */ /* 0x001fc40000410000 */
[----:B------:R-:W-:Y:S02]  /*efa0*/  FADD.FTZ R193, -R193, R92 ;  /* 0x0000005cc1c17221 */ /* 0x000fe40000010100 */
[----:B------:R-:W-:Y:S02]  /*efb0*/  FFMA.FTZ R199, R197, R92, R198 ;  /* 0x0000005cc5c77223 */ /* 0x000fe400000100c6 */
[----:B------:R-:W-:Y:S01]  /*efc0*/  FMUL.FTZ R193, R193, R193 ;  /* 0x000000c1c1c17220 */ /* 0x000fe20000410000 */
[----:B---3--:R-:W0:Y:S01]  /*efd0*/  MUFU.RCP R196, R195 ;  /* 0x000000c300c47308 */ /* 0x008e220000001000 */
[----:B--2---:R-:W-:Y:S02]  /*efe0*/  FADD.FTZ R93, R192, R93 ;  /* 0x0000005dc05d7221 */ /* 0x004fe40000010000 */
[----:B-1----:R-:W-:Y:S02]  /*eff0*/  IMAD.IADD R198, R194, 0x1, R201 ;  /* 0x00000001c2c67824 */ /* 0x002fe400078e02c9 */
[----:B------:R-:W-:-:S03]  /*f000*/  FMUL.FTZ R193, R193, R197 ;  /* 0x000000c5c1c17220 */ /* 0x000fc60000410000 */
[----:B------:R-:W1:Y:S01]  /*f010*/  I2F R194, R198 ;  /* 0x000000c600c27306 */ /* 0x000e620000201400 */
[----:B------:R-:W-:Y:S01]  /*f020*/  FMUL.FTZ R193, R193, R190 ;  /* 0x000000bec1c17220 */ /* 0x000fe20000410000 */
[----:B------:R-:W-:Y:S01]  /*f030*/  SHFL.DOWN PT, R197, R198, 0x1, 0x1f ;  /* 0x08201f00c6c57f89 */ /* 0x000fe200000e0000 */
[----:B0-----:R-:W-:-:S05]  /*f040*/  FMUL.FTZ R92, R196, R199 ;  /* 0x000000c7c45c7220 */ /* 0x001fca0000410000 */
[----:B------:R-:W0:Y:S01]  /*f050*/  I2F R201, R201 ;  /* 0x000000c900c97306 */ /* 0x000e220000201400 */
[----:B------:R-:W-:Y:S01]  /*f060*/  FFMA.FTZ R93, R196, R193, R93 ;  /* 0x000000c1c45d7223 */ /* 0x000fe2000001005d */
[----:B------:R-:W0:Y:S04]  /*f070*/  SHFL.DOWN PT, R191, R92, 0x2, 0x1f ;  /* 0x08401f005cbf7f89 */ /* 0x000e2800000e0000 */
[----:B------:R-:W2:Y:S02]  /*f080*/  SHFL.DOWN PT, R190, R93, 0x2, 0x1f ;  /* 0x08401f005dbe7f89 */ /* 0x000ea400000e0000 */
[----:B-1----:R-:W1:Y:S01]  /*f090*/  MUFU.RCP R192, R194 ;  /* 0x000000c200c07308 */ /* 0x002e620000001000 */
[----:B0-----:R-:W-:Y:S02]  /*f0a0*/  FMUL.FTZ R193, R191, R201 ;  /* 0x000000c9bfc17220 */ /* 0x001fe40000410000 */
[----:B------:R-:W-:-:S02]  /*f0b0*/  FADD.FTZ R191, R92, -R191 ;  /* 0x800000bf5cbf7221 */ /* 0x000fc40000010000 */
[----:B------:R-:W-:Y:S02]  /*f0c0*/  FFMA.FTZ R193, R195, R92, R193 ;  /* 0x0000005cc3c17223 */ /* 0x000fe400000100c1 */
[----:B------:R-:W-:Y:S02]  /*f0d0*/  FMUL.FTZ R92, R191, R191 ;  /* 0x000000bfbf5c7220 */ /* 0x000fe40000410000 */
[----:B-1----:R-:W-:Y:S02]  /*f0e0*/  FMUL.FTZ R193, R192, R193 ;  /* 0x000000c1c0c17220 */ /* 0x002fe40000410000 */
[----:B------:R-:W-:Y:S01]  /*f0f0*/  FMUL.FTZ R92, R195, R92 ;  /* 0x0000005cc35c7220 */ /* 0x000fe20000410000 */
[----:B------:R-:W-:Y:S01]  /*f100*/  IADD3 R195, R198, R197, RZ ;  /* 0x000000c5c6c37210 */ /* 0x000fe20007ffe0ff */
[----:B--2---:R-:W-:Y:S01]  /*f110*/  FADD.FTZ R191, R93, R190 ;  /* 0x000000be5dbf7221 */ /* 0x004fe20000010000 */
[----:B------:R-:W-:Y:S01]  /*f120*/  I2F R197, R197 ;  /* 0x000000c500c57306 */ /* 0x000fe20000201400 */
[----:B------:R-:W0:Y:S01]  /*f130*/  SHFL.DOWN PT, R190, R193, 0x1, 0x1f ;  /* 0x08201f00c1be7f89 */ /* 0x000e2200000e0000 */
[----:B------:R-:W-:-:S04]  /*f140*/  FMUL.FTZ R92, R92, R201 ;  /* 0x000000c95c5c7220 */ /* 0x000fc80000410000 */
[----:B------:R-:W-:Y:S02]  /*f150*/  FFMA.FTZ R92, R192, R92, R191 ;  /* 0x0000005cc05c7223 */ /* 0x000fe400000100bf */
[----:B------:R-:W1:Y:S03]  /*f160*/  I2F R195, R195 ;  /* 0x000000c300c37306 */ /* 0x000e660000201400 */
[----:B------:R-:W2:Y:S05]  /*f170*/  SHFL.DOWN PT, R93, R92, 0x1, 0x1f ;  /* 0x08201f005c5d7f89 */ /* 0x000eaa00000e0000 */
        /* <DEDUP_REMOVED lines=10> */
[----:B------:R-:W-:Y:S02]  /*f220*/  FFMA.FTZ R190, R191, R199, R190 ;  /* 0x000000c7bfbe7223 */ /* 0x000fe400000100be */
[----:B------:R-:W-:-:S04]  /*f230*/  IMAD.MOV.U32 R191, RZ, RZ, c[0x0][0x1e0] ;  /* 0x00007800ffbf7624 */ /* 0x000fc800078e00ff */
[----:B------:R-:W1:Y:S01]  /*f240*/  SHFL.IDX PT, R190, R190, RZ, 0x1f ;  /* 0x00001fffbebe7589 */ /* 0x000e6200000e0000 */
[----:B0-----:R-:W-:-:S03]  /*f250*/  FMUL.FTZ R92, R193, R193 ;  /* 0x000000c1c15c7220 */ /* 0x001fc60000410000 */
[----:B------:R0:W-:Y:S02]  /*f260*/  @!P1 STG.E [R94.64], R193 ;  /* 0x000000c15e009986 */ /* 0x0001e4000c101904 */
[----:B------:R-:W-:Y:S01]  /*f270*/  FSEL R93, R92, RZ, P2 ;  /* 0x000000ff5c5d7208 */ /* 0x000fe20001000000 */
[----:B-1----:R-:W-:-:S04]  /*f280*/  FFMA.FTZ R92, R190, R191, c[0x0][0x228] ;  /* 0x00008a00be5c7623 */ /* 0x002fc800000100bf */
        /* <DEDUP_REMOVED lines=30> */
.L_x_25673:
[----:B------:R-:W-:Y:S05]  /*f470*/  BSYNC B1 ;  /* 0x0000000000017941 */ /* 0x000fea0003800000 */
.L_x_25672:
[----:B------:R-:W-:Y:S01]  /*f480*/  ISETP.NE.AND P1, PT, R182, RZ, PT ;  /* 0x000000ffb600720c */ /* 0x000fe20003f25270 */
[----:B------:R-:W-:-:S12]  /*f490*/  BSSY B1, `(.L_x_25674) ;  /* 0x0000012000017945 */ /* 0x000fd80003800000 */
        /* <DEDUP_REMOVED lines=17> */
.L_x_25675:
[----:B------:R-:W-:Y:S05]  /*f5b0*/  BSYNC B1 ;  /* 0x0000000000017941 */ /* 0x000fea0003800000 */
.L_x_25674:
[----:B------:R-:W-:Y:S01]  /*f5c0*/  ISETP.NE.AND P1, PT, R183, RZ, PT ;  /* 0x000000ffb700720c */ /* 0x000fe20003f25270 */
[----:B------:R-:W-:-:S12]  /*f5d0*/  BSSY B1, `(.L_x_25676) ;  /* 0x0000012000017945 */ /* 0x000fd80003800000 */
        /* <DEDUP_REMOVED lines=17> */
.L_x_25677:
[----:B------:R-:W-:Y:S05]  /*f6f0*/  BSYNC B1 ;  /* 0x0000000000017941 */ /* 0x000fea0003800000 */
.L_x_25676:
        /* <DEDUP_REMOVED lines=19> */
.L_x_25679:
[----:B------:R-:W-:Y:S05]  /*f830*/  BSYNC B1 ;  /* 0x0000000000017941 */ /* 0x000fea0003800000 */
.L_x_25678:
        /* <DEDUP_REMOVED lines=19> */
.L_x_25681:
[----:B------:R-:W-:Y:S05]  /*f970*/  BSYNC B1 ;  /* 0x0000000000017941 */ /* 0x000fea0003800000 */
.L_x_25680:
        /* <DEDUP_REMOVED lines=19> */
.L_x_25683:
[----:B------:R-:W-:Y:S05]  /*fab0*/  BSYNC B1 ;  /* 0x0000000000017941 */ /* 0x000fea0003800000 */
.L_x_25682:
[----:B------:R-:W-:Y:S01]  /*fac0*/  ISETP.NE.AND P1, PT, R187, RZ, PT ;  /* 0x000000ffbb00720c */ /* 0x000fe20003f25270 */
[----:B------:R-:W-:-:S12]  /*fad0*/  BSSY B1, `(.L_x_25684) ;  /* 0x0000012000017945 */ /* 0x000fd80003800000 */
[----:B------:R-:W-:Y:S05]  /*fae0*/  @!P1 BRA `(.L_x_25685) ;  /* 0x0000010000009947 */ /* 0x000fea0003800000 */
[--C-:B0-----:R-:W-:Y:S01]  /*faf0*/  FADD.FTZ R94, R85, -R190.reuse ;  /* 0x800000be555e7221 */ /* 0x101fe20000010000 */
        /* <DEDUP_REMOVED lines=15> */
.L_x_25685:
[----:B------:R-:W-:Y:S05]  /*fbf0*/  BSYNC B1 ;  /* 0x0000000000017941 */ /* 0x000fea0003800000 */
.L_x_25684:
        /* <DEDUP_REMOVED lines=17> */
.L_x_25671:
[----:B0-----:R-:W-:Y:S05]  /*fd10*/  BSYNC B0 ;  /* 0x0000000000007941 */ /* 0x001fea0003800000 */
.L_x_25670:
[----:B------:R-:W-:Y:S02]  /*fd20*/  LOP3.LUT P1, RZ, R176, 0xff, RZ, 0xc0, !PT ;  /* 0x000000ffb0ff7812 */ /* 0x000fe4000782c0ff */
[----:B------:R-:W-:Y:S02]  /*fd30*/  IADD3 R21, R21, c[0x0][0x160], RZ ;  /* 0x0000580015157a10 */ /* 0x000fe40007ffe0ff */
[----:B------:R-:W-:Y:S02]  /*fd40*/  SEL R176, RZ, 0x1, P1 ;  /* 0x00000001ffb07807 */ /* 0x000fe40000800000 */
[----:B------:R-:W-:-:S13]  /*fd50*/  ISETP.GE.AND P1, PT, R21, c[0x0][0x164], PT ;  /* 0x0000590015007a0c */ /* 0x000fda0003f26270 */
[----:B------:R-:W-:Y:S01]  /*fd60*/  @P1 CALL.REL.NOINC `(.L_x_25686) ;  /* 0x0000001000001944 */ /* 0x000fe20003c00000 */
[----:B------:R-:W-:Y:S05]  /*fd70*/  BRA `(.L_x_25687) ;  /* 0xffff1d7000007947 */ /* 0x000fea000383ffff */
.L_x_25686:
[----:B------:R-:W-:Y:S05]  /*fd80*/  EXIT ;  /* 0x000000000000794d */ /* 0x000fea0003800000 */
.L_x_25668:
[----:B------:R-:W-:Y:S01]  /*fd90*/  IMAD.MOV.U32 R194, RZ, RZ, 0x1 ;  /* 0x00000001ffc27424 */ /* 0x000fe200078e00ff */
[----:B------:R-:W-:Y:S01]  /*fda0*/  MOV R192, 0xffffffff ;  /* 0xffffffff00c07802 */ /* 0x000fe20000000f00 */
[----:B------:R-:W-:Y:S01]  /*fdb0*/  IMAD.MOV.U32 R149, RZ, RZ, 0x1f ;  /* 0x0000001fff957424 */ /* 0x000fe200078e00ff */
[----:B------:R-:W-:Y:S02]  /*fdc0*/  MOV R94, 0xfde0 ;  /* 0x0000fde0005e7802 */ /* 0x000fe40000000f00 */
[----:B-----5:R-:W-:Y:S05]  /*fdd0*/  CALL.REL.NOINC `($__internal_142_$__cuda_sm70_shflsync_bfly_p) ;  /* 0x000007e000007944 */ /* 0x020fea0003c00000 */
[----:B-1----:R-:W-:Y:S01]  /*fde0*/  IMAD.MOV.U32 R92, RZ, RZ, R194 ;  /* 0x000000ffff5c7224 */ /* 0x002fe200078e00c2 */
[----:B0-----:R-:W-:Y:S05]  /*fdf0*/  BRA `(.L_x_25688) ;  /* 0xffffea3000007947 */ /* 0x001fea000383ffff */
.L_x_25669:
[----:B------:R-:W-:Y:S01]  /*fe00*/  IMAD.MOV.U32 R194, RZ, RZ, 0x2 ;  /* 0x00000002ffc27424 */ /* 0x000fe200078e00ff */
[----:B------:R-:W-:Y:S01]  /*fe10*/  MOV R192, 0xffffffff ;  /* 0xffffffff00c07802 */ /* 0x000fe20000000f00 */
[----:B------:R-:W-:Y:S01]  /*fe20*/  IMAD.MOV.U32 R149, RZ, RZ, 0x1f ;  /* 0x0000001fff957424 */ /* 0x000fe200078e00ff */
[----:B------:R-:W-:Y:S02]  /*fe30*/  MOV R94, 0xfe50 ;  /* 0x0000fe50005e7802 */ /* 0x000fe40000000f00 */
[----:B-----5:R-:W-:Y:S05]  /*fe40*/  CALL.REL.NOINC `($__internal_142_$__cuda_sm70_shflsync_bfly_p) ;  /* 0x0000077000007944 */ /* 0x020fea0003c00000 */
[----:B01----:R-:W-:Y:S01]  /*fe50*/  FADD.FTZ R93, R93, R194 ;  /* 0x000000c25d5d7221 */ /* 0x003fe20000010000 */
[----:B------:R-:W-:Y:S01]  /*fe60*/  MOV R94, 0xfeb0 ;  /* 0x0000feb0005e7802 */ /* 0x000fe20000000f00 */
[----:B------:R-:W-:Y:S02]  /*fe70*/  IMAD.MOV.U32 R194, RZ, RZ, 0x4 ;  /* 0x00000004ffc27424 */ /* 0x000fe400078e00ff */
[----:B------:R-:W-:-:S02]  /*fe80*/  IMAD.MOV.U32 R149, RZ, RZ, 0x1f ;  /* 0x0000001fff957424 */ /* 0x000fc400078e00ff */
[----:B------:R-:W-:Y:S02]  /*fe90*/  IMAD.MOV.U32 R192, RZ, RZ, -0x1 ;  /* 0xffffffffffc07424 */ /* 0x000fe400078e00ff */
[----:B------:R-:W-:Y:S05]  /*fea0*/  CALL.REL.NOINC `($__internal_142_$__cuda_sm70_shflsync_bfly_p) ;  /* 0x0000071000007944 */ /* 0x000fea0003c00000 */
[----:B01----:R-:W-:Y:S01]  /*feb0*/  FADD.FTZ R93, R93, R194 ;  /* 0x000000c25d5d7221 */ /* 0x003fe20000010000 */
[----:B------:R-:W-:Y:S01]  /*fec0*/  HFMA2.MMA R194, -RZ, RZ, 0, 4.76837158203125e-07 ;  /* 0x00000008ffc27435 */ /* 0x000fe200000001ff */
[----:B------:R-:W-:Y:S01]  /*fed0*/  IMAD.MOV.U32 R149, RZ, RZ, 0x1f ;  /* 0x0000001fff957424 */ /* 0x000fe200078e00ff */
[----:B------:R-:W-:Y:S01]  /*fee0*/  MOV R94, 0xff10 ;  /* 0x0000ff10005e7802 */ /* 0x000fe20000000f00 */
[----:B------:R-:W-:-:S03]  /*fef0*/  IMAD.MOV.U32 R192, RZ, RZ, -0x1 ;  /* 0xffffffffffc07424 */ /* 0x000fc600078e00ff */
[----:B------:R-:W-:Y:S05]  /*ff00*/  CALL.REL.NOINC `($__internal_142_$__cuda_sm70_shflsync_bfly_p) ;  /* 0x000006b000007944 */ /* 0x000fea0003c00000 */
[----:B01----:R-:W-:Y:S01]  /*ff10*/  FADD.FTZ R93, R93, R194 ;  /* 0x000000c25d5d7221 */ /* 0x003fe20000010000 */
[----:B------:R-:W-:Y:S01]  /*ff20*/  MOV R149, 0x1f ;  /* 0x0000001f00957802 */ /* 0x000fe20000000f00 */
[----:B------:R-:W-:Y:S01]  /*ff30*/  IMAD.MOV.U32 R194, RZ, RZ, 0x10 ;  /* 0x00000010ffc27424 */ /* 0x000fe200078e00ff */
[----:B------:R-:W-:Y:S01]  /*ff40*/  MOV R94, 0xff70 ;  /* 0x0000ff70005e7802 */ /* 0x000fe20000000f00 */
[----:B------:R-:W-:Y:S02]  /*ff50*/  IMAD.MOV.U32 R192, RZ, RZ, -0x1 ;  /* 0xffffffffffc07424 */ /* 0x000fe400078e00ff */
[----:B------:R-:W-:Y:S05]  /*ff60*/  CALL.REL.NOINC `($__internal_142_$__cuda_sm70_shflsync_bfly_p) ;  /* 0x0000065000007944 */ /* 0x000fea0003c00000 */
        /* <DEDUP_REMOVED lines=74> */
[----:B------:R-:W-:Y:S05]  /*10410*/  CALL.REL.NOINC `($__internal_142_$__cuda_sm70_shflsync_bfly_p) ;  /* 0x000001a000007944 */ /* 0x000fea0003c00000 */
[----:B01----:R-:W-:Y:S01]  /*10420*/  FADD.FTZ R93, R93, R194 ;  /* 0x000000c25d5d7221 */ /* 0x003fe20000010000 */
[----:B------:R-:W-:Y:S01]  /*10430*/  MOV R94, 0x10480 ;  /* 0x00010480005e7802 */ /* 0x000fe20000000f00 */
[----:B------:R-:W-:-:S02]  /*10440*/  IMAD.MOV.U32 R194, RZ, RZ, 0x2 ;  /* 0x00000002ffc27424 */ /* 0x000fc400078e00ff */
[----:B------:R-:W-:Y:S02]  /*10450*/  IMAD.MOV.U32 R149, RZ, RZ, 0x1f ;  /* 0x0000001fff957424 */ /* 0x000fe400078e00ff */
[----:B------:R-:W-:Y:S02]  /*10460*/  IMAD.MOV.U32 R192, RZ, RZ, -0x1 ;  /* 0xffffffffffc07424 */ /* 0x000fe400078e00ff */
[----:B------:R-:W-:Y:S05]  /*10470*/  CALL.REL.NOINC `($__internal_142_$__cuda_sm70_shflsync_bfly_p) ;  /* 0x0000014000007944 */ /* 0x000fea0003c00000 */
[----:B01----:R-:W-:Y:S01]  /*10480*/  FADD.FTZ R93, R93, R194 ;  /* 0x000000c25d5d7221 */ /* 0x003fe20000010000 */
[----:B------:R-:W-:Y:S01]  /*10490*/  HFMA2.MMA R194, -RZ, RZ, 0, 2.384185791015625e-07 ;  /* 0x00000004ffc27435 */ /* 0x000fe200000001ff */
        /* <DEDUP_REMOVED lines=8> */
[----:B------:R-:W-:-:S02]  /*10520*/  IMAD.MOV.U32 R192, RZ, RZ, -0x1 ;  /* 0xffffffffffc07424 */ /* 0x000fc400078e00ff */
[----:B------:R-:W-:Y:S05]  /*10530*/  CALL.REL.NOINC `($__internal_142_$__cuda_sm70_shflsync_bfly_p) ;  /* 0x0000008000007944 */ /* 0x000fea0003c00000 */
[----:B-1----:R-:W-:Y:S01]  /*10540*/  FADD.FTZ R191, R93, R194 ;  /* 0x000000c25dbf7221 */ /* 0x002fe20000010000 */
[----:B0-----:R-:W-:Y:S01]  /*10550*/  MOV R192, 0xffffffff ;  /* 0xffffffff00c07802 */ /* 0x001fe20000000f00 */
[----:B------:R-:W-:Y:S01]  /*10560*/  IMAD.MOV.U32 R194, RZ, RZ, 0x10 ;  /* 0x00000010ffc27424 */ /* 0x000fe200078e00ff */
[----:B------:R-:W-:Y:S01]  /*10570*/  MOV R94, 0x105b0 ;  /* 0x000105b0005e7802 */ /* 0x000fe20000000f00 */
[----:B------:R-:W-:-:S02]  /*10580*/  IMAD.MOV.U32 R149, RZ, RZ, 0x1f ;  /* 0x0000001fff957424 */ /* 0x000fc400078e00ff */
[----:B------:R-:W-:Y:S02]  /*10590*/  IMAD.MOV.U32 R93, RZ, RZ, R191 ;  /* 0x000000ffff5d7224 */ /* 0x000fe400078e00bf */
[----:B------:R-:W-:Y:S05]  /*105a0*/  CALL.REL.NOINC `($__internal_142_$__cuda_sm70_shflsync_bfly_p) ;  /* 0x0000001000007944 */ /* 0x000fea0003c00000 */
[----:B01----:R-:W-:Y:S05]  /*105b0*/  BRA `(.L_x_25689) ;  /* 0xffffe7f000007947 */ /* 0x003fea000383ffff */
        .weak           $__internal_142_$__cuda_sm70_shflsync_bfly_p
        .type           $__internal_142_$__cuda_sm70_shflsync_bfly_p,@function
        .size           $__internal_142_$__cuda_sm70_shflsync_bfly_p,(.L_x_29206 - $__internal_142_$__cuda_sm70_shflsync_bfly_p)
$__internal_142_$__cuda_sm70_shflsync_bfly_p:
[----:B------:R-:W-:Y:S01]  /*105c0*/  IMAD.MOV.U32 R95, RZ, RZ, 0x0 ;  /* 0x00000000ff5f7424 */ /* 0x000fe200078e00ff */
[----:B------:R-:W-:Y:S04]  /*105d0*/  WARPSYNC R192 ;  /* 0x000000c000007348 */ /* 0x000fe80003800000 */
[----:B------:R0:W1:Y:S01]  /*105e0*/  SHFL.BFLY PT, R194, R93, R194, R149 ;  /* 0x0c0000c25dc27389 */ /* 0x00006200000e0095 */
[----:B------:R-:W-:Y:S05]  /*105f0*/  RET.REL.NODEC R94 `(_ZN10layer_norm13ln_fwd_kernelINS_13Kernel_traitsI6__halfffffjLj8192ELj1ELj1ELj8ELj16ENS_18Kernel_traits_baseILj8192ES2_ffffjLj256EEEEELb1ELb1ELb1ELb0EEEvNS_9FwdParamsE) ;  /* 0xfffefa005e007950 */ /* 0x000fea0003c3ffff */
.L_x_25690:
        /* <DEDUP_REMOVED lines=16> */
.L_x_29206:


//--------------------- .text._ZN10layer_norm13ln_fwd_kernelINS_13Kernel_traitsI6__halfffffjLj8192ELj1ELj1ELj8ELj16ENS_18Kernel_traits_baseILj8192ES2_ffffjLj256EEEEELb1ELb1ELb1ELb1EEEvNS_9FwdParamsE --------------------------
	.section	.text._ZN10layer_norm13ln_fwd_kernelINS_13Kernel_traitsI6__halfffffjLj8192ELj1ELj1ELj8ELj16ENS_18Kernel_traits_baseILj8192ES2_ffffjLj256EEEEELb1ELb1ELb1ELb1EEEvNS_9FwdParamsE,"ax",@progbits
	.sectioninfo	@"SHI_REGISTERS=221"
	.align	128
        .global         _ZN10layer_norm13ln_fwd_kernelINS_13Kernel_traitsI6__halfffffjLj8192ELj1ELj1ELj8ELj16ENS_18Kernel_traits_baseILj8192ES2_ffffjLj256EEEEELb1ELb1ELb1ELb1EEEvNS_9FwdParamsE
        .type           _ZN10layer_norm13ln_fwd_kernelINS_13Kernel_traitsI6__halfffffjLj8192ELj1ELj1ELj8ELj16ENS_18Kernel_traits_baseILj8192ES2_ffffjLj256EEEEELb1ELb1ELb1ELb1EEEvNS_9FwdParamsE,@function
        .size           _ZN10layer_norm13ln_fwd_kernelINS_13Kernel_traitsI6__halfffffjLj8192ELj1ELj1ELj8ELj16ENS_18Kernel_traits_baseILj8192ES2_ffffjLj256EEEEELb1ELb1ELb1ELb1EEEvNS_9FwdParamsE,(.L_x_29207 - _ZN10layer_norm13ln_fwd_kernelINS_13Kernel_traitsI6__halfffffjLj8192ELj1ELj1ELj8ELj16ENS_18Kernel_traits_baseILj8192ES2_ffffjLj256EEEEELb1ELb1ELb1ELb1EEEvNS_9FwdParamsE)
        .other          _ZN10layer_norm13ln_fwd_kernelINS_13Kernel_traitsI6__halfffffjLj8192ELj1ELj1ELj8ELj16ENS_18Kernel_traits_baseILj8192ES2_ffffjLj256EEEEELb1ELb1ELb1ELb1EEEvNS_9FwdParamsE,@"STO_CUDA_ENTRY STV_DEFAULT"
_ZN10layer_norm13ln_fwd_kernelINS_13Kernel_traitsI6__halfffffjLj8192ELj1ELj1ELj8ELj16ENS_18Kernel_traits_baseILj8192ES2_ffffjLj256EEEEELb1ELb1ELb1ELb1EEEvNS_9FwdParamsE:
.text._ZN10layer_norm13ln_fwd_kernelINS_13Kernel_traitsI6__halfffffjLj8192ELj1ELj1ELj8ELj16ENS_18Kernel_traits_baseILj8192ES2_ffffjLj256EEEEELb1ELb1ELb1ELb1EEEvNS_9FwdParamsE:
        /* <DEDUP_REMOVED lines=54> */
[----:B------:R-:W-:Y:S01]  /*0360*/  IADD3 R3, R131, -0x4498517b, RZ ;  /* 0xbb67ae8583037810 */ /* 0x000fe20007ffe0ff */
[----:B------:R-:W-:Y:S01]  /*0370*/  @!P0 CS2R R26, SRZ ;  /* 0x00000000001a8805 */ /* 0x000fe2000001ff00 */
[----:B------:R-:W-:Y:S01]  /*0380*/  @P1 IADD3.X R149, RZ, R11, RZ, P2, !PT ;  /* 0x0000000bff951210 */ /* 0x000fe200017fe4ff */
[----:B------:R-:W-:Y:S01]  /*0390*/  IMAD.WIDE.U32 R10, R109, -0x326172a9, RZ ;  /* 0xcd9e8d576d0a7825 */ /* 0x000fe200078e00ff */
[----:B0-----:R-:W-:Y:S01]  /*03a0*/  IADD3 R4, R130, -0x61c88647, RZ ;  /* 0x9e3779b982047810 */ /* 0x001fe20007ffe0ff */
        /* <DEDUP_REMOVED lines=9> */
[----:B-1----:R-:W-:Y:S01]  /*0440*/  IADD3 R6, R131, 0x76cf5d0a, RZ ;  /* 0x76cf5d0a83067810 */ /* 0x002fe20007ffe0ff */
[----:B------:R-:W-:Y:S01]  /*0450*/  @!P0 CS2R R36, SRZ ;  /* 0x0000000000248805 */ /* 0x000fe2000001ff00 */
[----:B------:R-:W-:Y:S01]  /*0460*/  LOP3.LUT R14, R9, R131, RZ, 0x3c, !PT ;  /* 0x00000083090e7212 */ /* 0x000fe200078e3cff */
[----:B------:R-:W-:Y:S01]  /*0470*/  IMAD.WIDE.U32 R12, R12, -0x2daee0ad, RZ ;  /* 0xd2511f530c0c7825 */ /* 0x000fe200078e00ff */
[----:B------:R-:W-:Y:S01]  /*0480*/  IADD3 R7, R131, 0x32370b8f, RZ ;  /* 0x32370b8f83077810 */ /* 0x000fe20007ffe0ff */
        /* <DEDUP_REMOVED lines=9> */
[--C-:B------:R-:W-:Y:S01]  /*0520*/  SHF.R.U64 R117, R26, 0x10, R27.reuse ;  /* 0x000000101a757819 */ /* 0x100fe2000000121b */
[----:B------:R-:W-:Y:S01]  /*0530*/  ULDC.U8 UR6, c[0x0][0x1f0] ;  /* 0x00007c0000067ab9 */ /* 0x000fe20000000000 */
[----:B------:R-:W-:Y:S01]  /*0540*/  SHF.R.U32.HI R118, RZ, 0x10, R27 ;  /* 0x00000010ff767819 */ /* 0x000fe2000001161b */
[----:B------:R-:W-:Y:S01]  /*0550*/  IMAD.WIDE.U32 R10, R10, -0x2daee0ad, RZ ;  /* 0xd2511f530a0a7825 */ /* 0x000fe200078e00ff */
[----:B------:R-:W-:Y:S01]  /*0560*/  LOP3.LUT R13, R17, R14, R5, 0x96, !PT ;  /* 0x0000000e110d7212 */ /* 0x000fe200078e9605 */
[----:B------:R-:W-:Y:S01]  /*0570*/  HADD2.F32 R117, -RZ, R117.H0_H0 ;  /* 0x20000075ff757230 */ /* 0x000fe20000004100 */
[--C-:B------:R-:W-:Y:S01]  /*0580*/  SHF.R.U64 R119, R28, 0x10, R29.reuse ;  /* 0x000000101c777819 */ /* 0x100fe2000000121d */
        /* <DEDUP_REMOVED lines=20> */
[----:B------:R-:W-:Y:S02]  /*06d0*/  IADD3 R12, R130, 0x1715609d, RZ ;  /* 0x1715609d820c7810 */ /* 0x000fe40007ffe0ff */
[----:B------:R-:W-:Y:S01]  /*06e0*/  SHF.R.U64 R121, R30, 0x10, R31 ;  /* 0x000000101e797819 */ /* 0x000fe2000000121f */
[----:B------:R-:W-:Y:S01]  /*06f0*/  IMAD.WIDE.U32 R22, R22, -0x326172a9, RZ ;  /* 0xcd9e8d5716167825 */ /* 0x000fe200078e00ff */
[----:B------:R-:W-:-:S02]  /*0700*/  LOP3.LUT R24, R21, R16, R11, 0x96, !PT ;  /* 0x0000001015187212 */ /* 0x000fc400078e960b */
[----:B------:R-:W-:Y:S01]  /*0710*/  IADD3 R16, R130, 0x5384540f, RZ ;  /* 0x5384540f82107810 */ /* 0x000fe20007ffe0ff */
[----:B------:R-:W-:Y:S01]  /*0720*/  HADD2.F32 R121, -RZ, R121.H0_H0 ;  /* 0x20000079ff797230 */ /* 0x000fe20000004100 */
[----:B------:R-:W-:Y:S01]  /*0730*/  LOP3.LUT R18, R23, R18, R12, 0x96, !PT ;  /* 0x0000001217127212 */ /* 0x000fe200078e960c */
[----:B------:R-:W-:Y:S01]  /*0740*/  IMAD.WIDE.U32 R24, R24, -0x326172a9, RZ ;  /* 0xcd9e8d5718187825 */ /* 0x000fe200078e00ff */
[----:B------:R-:W-:Y:S02]  /*0750*/  SHF.R.U32.HI R122, RZ, 0x10, R31 ;  /* 0x00000010ff7a7819 */ /* 0x000fe4000001161f */
[----:B------:R-:W-:Y:S01]  /*0760*/  SHF.R.U64 R123, R32, 0x10, R33 ;  /* 0x00000010207b7819 */ /* 0x000fe20000001221 */
[----:B------:R-:W-:Y:S01]  /*0770*/  IMAD.WIDE.U32 R18, R18, -0x2daee0ad, RZ ;  /* 0xd2511f5312127825 */ /* 0x000fe200078e00ff */
[----:B------:R-:W-:Y:S01]  /*0780*/  LOP3.LUT R21, R25, R22, R13, 0x96, !PT ;  /* 0x0000001619157212 */ /* 0x000fe200078e960d */
[----:B------:R-:W-:Y:S01]  /*0790*/  HADD2.F32 R25, -RZ, R26.H0_H0 ;  /* 0x2000001aff197230 */ /* 0x000fe20000004100 */
[----:B------:R-:W-:Y:S01]  /*07a0*/  IADD3 R17, R130, -0xe443238, RZ ;  /* 0xf1bbcdc882117810 */ /* 0x000fe20007ffe0ff */
[----:B------:R-:W-:Y:S01]  /*07b0*/  HADD2.F32 R26, -RZ, R27.H0_H0 ;  /* 0x2000001bff1a7230 */ /* 0x000fe20000004100 */
[----:B------:R-:W-:Y:S01]  /*07c0*/  LOP3.LUT R22, R19, R20, R14, 0x96, !PT ;  /* 0x0000001413167212 */ /* 0x000fe200078e960e */
[----:B------:R-:W-:Y:S01]  /*07d0*/  IMAD.WIDE.U32 R20, R21, -0x2daee0ad, RZ ;  /* 0xd2511f5315147825 */ /* 0x000fe200078e00ff */
[----:B------:R-:W-:Y:S01]  /*07e0*/  HADD2.F32 R27, -RZ, R28.H0_H0 ;  /* 0x2000001cff1b7230 */ /* 0x000fe20000004100 */
[----:B------:R-:W-:Y:S01]  /*07f0*/  SHF.R.U32.HI R124, RZ, 0x10, R33 ;  /* 0x00000010ff7c7819 */ /* 0x000fe20000011621 */
[----:B------:R-:W-:Y:S01]  /*0800*/  HADD2.F32 R28, -RZ, R29.H0_H0 ;  /* 0x2000001dff1c7230 */ /* 0x000fe20000004100 */
[----:B------:R-:W-:Y:S01]  /*0810*/  IMAD.WIDE.U32 R22, R22, -0x326172a9, RZ ;  /* 0xcd9e8d5716167825 */ /* 0x000fe200078e00ff */
[----:B------:R-:W-:Y:S01]  /*0820*/  LOP3.LUT R151, R21, R18, R15, 0x96, !PT ;  /* 0x0000001215977212 */ /* 0x000fe200078e960f */
[----:B------:R-:W-:Y:S01]  /*0830*/  HADD2.F32 R29, -RZ, R30.H0_H0 ;  /* 0x2000001eff1d7230 */ /* 0x000fe20000004100 */
[----:B------:R-:W-:Y:S01]  /*0840*/  IADD3 R18, R131, -0x24c28bd8, RZ ;  /* 0xdb3d742883127810 */ /* 0x000fe20007ffe0ff */
[----:B------:R-:W-:Y:S01]  /*0850*/  HADD2.F32 R30, -RZ, R31.H0_H0 ;  /* 0x2000001fff1e7230 */ /* 0x000fe20000004100 */
[----:B------:R-:W-:Y:S01]  /*0860*/  LOP3.LUT R24, R23, R24, R16, 0x96, !PT ;  /* 0x0000001817187212 */ /* 0x000fe200078e9610 */
[----:B------:R-:W-:Y:S01]  /*0870*/  IMAD.HI.U32 R21, R151, -0x326172a9, RZ ;  /* 0xcd9e8d5797157827 */ /* 0x000fe200078e00ff */
[----:B------:R-:W-:Y:S01]  /*0880*/  HADD2.F32 R31, -RZ, R32.H0_H0 ;  /* 0x20000020ff1f7230 */ /* 0x000fe20000004100 */
[--C-:B------:R-:W-:Y:S01]  /*0890*/  SHF.R.U64 R125, R34, 0x10, R35.reuse ;  /* 0x00000010227d7819 */ /* 0x100fe20000001223 */
[----:B------:R-:W-:Y:S01]  /*08a0*/  HADD2.F32 R32, -RZ, R33.H0_H0 ;  /* 0x20000021ff207230 */ /* 0x000fe20000004100 */
[----:B------:R-:W-:Y:S01]  /*08b0*/  IMAD.HI.U32 R19, R24, -0x2daee0ad, RZ ;  /* 0xd2511f5318137827 */ /* 0x000fe200078e00ff */
[----:B------:R-:W-:Y:S01]  /*08c0*/  HADD2.F32 R33, -RZ, R34.H0_H0 ;  /* 0x20000022ff217230 */ /* 0x000fe20000004100 */
[----:B------:R-:W-:Y:S01]  /*08d0*/  SHF.R.U32.HI R126, RZ, 0x10, R35 ;  /* 0x00000010ff7e7819 */ /* 0x000fe20000011623 */
[----:B------:R-:W-:Y:S01]  /*08e0*/  HADD2.F32 R34, -RZ, R35.H0_H0 ;  /* 0x20000023ff227230 */ /* 0x000fe20000004100 */
[----:B------:R-:W-:Y:S01]  /*08f0*/  SHF.R.U64 R127, R36, 0x10, R37 ;  /* 0x00000010247f7819 */ /* 0x000fe20000001225 */
[----:B------:R-:W-:Y:S01]  /*0900*/  HADD2.F32 R35, -RZ, R36.H0_H0 ;  /* 0x20000024ff237230 */ /* 0x000fe20000004100 */
[----:B------:R-:W-:Y:S01]  /*0910*/  LOP3.LUT R184, R21, R22, R17, 0x96, !PT ;  /* 0x0000001615b87212 */ /* 0x000fe200078e9611 */
[----:B------:R-:W-:Y:S01]  /*0920*/  HADD2.F32 R36, -RZ, R37.H0_H0 ;  /* 0x20000025ff247230 */ /* 0x000fe20000004100 */
[----:B------:R-:W-:Y:S01]  /*0930*/  LOP3.LUT R182, R19, R20, R18, 0x96, !PT ;  /* 0x0000001413b67212 */ /* 0x000fe200078e9612 */
[----:B------:R-:W-:Y:S01]  /*0940*/  IMAD R22, R24, -0x2daee0ad, RZ ;  /* 0xd2511f5318167824 */ /* 0x000fe200078e02ff */
[----:B------:R-:W-:Y:S01]  /*0950*/  SHF.R.U32.HI R128, RZ, 0x10, R37 ;  /* 0x00000010ff807819 */ /* 0x000fe20000011625 */
[----:B------:R-:W-:Y:S01]  /*0960*/  IMAD.HI.U32 R181, R184, -0x2daee0ad, RZ ;  /* 0xd2511f53b8b57827 */ /* 0x000fe200078e00ff */
[----:B------:R-:W-:Y:S01]  /*0970*/  IADD3 R19, R131, -0x695add53, RZ ;  /* 0x96a522ad83137810 */ /* 0x000fe20007ffe0ff */
[----:B------:R-:W-:Y:S01]  /*0980*/  HADD2.F32 R23, -RZ, R70.H0_H0 ;  /* 0x20000046ff177230 */ /* 0x000fe20000004100 */
[----:B------:R-:W-:Y:S01]  /*0990*/  IADD3 R20, R130, -0x700cb87f, RZ ;  /* 0x8ff3478182147810 */ /* 0x000fe20007ffe0ff */
        /* <DEDUP_REMOVED lines=121> */
.L_x_26000:
        /* <DEDUP_REMOVED lines=9> */
[----:B------:R-:W-:-:S03]  /*11c0*/  LEA.HI.SX32 R179, R67, R2, 0x1e ;  /* 0x0000000243b37211 */ /* 0x000fc600078ff2ff */
        /* <DEDUP_REMOVED lines=34> */
.L_x_25694:
[----:B------:R-:W-:Y:S02]  /*13f0*/  IMAD.MOV.U32 R73, RZ, RZ, R182 ;  /* 0x000000ffff497224 */ /* 0x000fe400078e00b6 */
.L_x_25695:
[----:B------:R-:W-:Y:S05]  /*1400*/  BSYNC B1 ;  /* 0x0000000000017941 */ /* 0x000fea0003800000 */
.L_x_25693:
        /* <DEDUP_REMOVED lines=16> */
.L_x_25699:
[----:B------:R-:W-:Y:S05]  /*1510*/  BSYNC B2 ;  /* 0x0000000000027941 */ /* 0x000fea0003800000 */
.L_x_25698:
        /* <DEDUP_REMOVED lines=42> */
.L_x_25697:
[----:B------:R-:W-:Y:S05]  /*17c0*/  BSYNC B1 ;  /* 0x0000000000017941 */ /* 0x000fea0003800000 */
.L_x_25696:
        /* <DEDUP_REMOVED lines=10> */
.L_x_25692:
[----:B0-----:R-:W-:Y:S05]  /*1870*/  BSYNC B0 ;  /* 0x0000000000007941 */ /* 0x001fea0003800000 */
.L_x_25691:
        /* <DEDUP_REMOVED lines=18> */
.L_x_25703:
[----:B------:R-:W-:Y:S02]  /*19a0*/  IMAD.MOV.U32 R74, RZ, RZ, R182 ;  /* 0x000000ffff4a7224 */ /* 0x000fe400078e00b6 */
.L_x_25704:
[----:B------:R-:W-:Y:S05]  /*19b0*/  BSYNC B1 ;  /* 0x0000000000017941 */ /* 0x000fea0003800000 */
.L_x_25702:
        /* <DEDUP_REMOVED lines=16> */
.L_x_25708:
[----:B------:R-:W-:Y:S05]  /*1ac0*/  BSYNC B2 ;  /* 0x0000000000027941 */ /* 0x000fea0003800000 */
.L_x_25707:
        /* <DEDUP_REMOVED lines=42> */
.L_x_25706:
[----:B------:R-:W-:Y:S05]  /*1d70*/  BSYNC B1 ;  /* 0x0000000000017941 */ /* 0x000fea0003800000 */
.L_x_25705:
        /* <DEDUP_REMOVED lines=10> */
.L_x_25701:
[----:B------:R-:W-:Y:S05]  /*1e20*/  BSYNC B0 ;  /* 0x0000000000007941 */ /* 0x000fea0003800000 */
.L_x_25700:
        /* <DEDUP_REMOVED lines=18> */
.L_x_25712:
[----:B------:R-:W-:Y:S02]  /*1f50*/  IMAD.MOV.U32 R74, RZ, RZ, R182 ;  /* 0x000000ffff4a7224 */ /* 0x000fe400078e00b6 */
.L_x_25713:
[----:B------:R-:W-:Y:S05]  /*1f60*/  BSYNC B1 ;  /* 0x0000000000017941 */ /* 0x000fea0003800000 */
.L_x_25711:
        /* <DEDUP_REMOVED lines=16> */
.L_x_25717:
[----:B------:R-:W-:Y:S05]  /*2070*/  BSYNC B2 ;  /* 0x0000000000027941 */ /* 0x000fea0003800000 */
.L_x_25716:
        /* <DEDUP_REMOVED lines=42> */
.L_x_25715:
[----:B------:R-:W-:Y:S05]  /*2320*/  BSYNC B1 ;  /* 0x0000000000017941 */ /* 0x000fea0003800000 */
.L_x_25714:
        /* <DEDUP_REMOVED lines=10> */
.L_x_25710:
[----:B------:R-:W-:Y:S05]  /*23d0*/  BSYNC B0 ;  /* 0x0000000000007941 */ /* 0x000fea0003800000 */
.L_x_25709:
        /* <DEDUP_REMOVED lines=18> */
.L_x_25721:
[----:B------:R-:W-:Y:S02]  /*2500*/  IMAD.MOV.U32 R76, RZ, RZ, R182 ;  /* 0x000000ffff4c7224 */ /* 0x000fe400078e00b6 */
.L_x_25722:
[----:B------:R-:W-:Y:S05]  /*2510*/  BSYNC B1 ;  /* 0x0000000000017941 */ /* 0x000fea0003800000 */
.L_x_25720:
        /* <DEDUP_REMOVED lines=16> */
.L_x_25726:
[----:B------:R-:W-:Y:S05]  /*2620*/  BSYNC B2 ;  /* 0x0000000000027941 */ /* 0x000fea0003800000 */
.L_x_25725:
        /* <DEDUP_REMOVED lines=42> */
.L_x_25724:
[----:B------:R-:W-:Y:S05]  /*28d0*/  BSYNC B1 ;  /* 0x0000000000017941 */ /* 0x000fea0003800000 */
.L_x_25723:
        /* <DEDUP_REMOVED lines=10> */
.L_x_25719:
[----:B------:R-:W-:Y:S05]  /*2980*/  BSYNC B0 ;  /* 0x0000000000007941 */ /* 0x000fea0003800000 */
.L_x_25718:
        /* <DEDUP_REMOVED lines=18> */
.L_x_25728:
[----:B------:R-:W-:Y:S05]  /*2ab0*/  BSYNC B0 ;  /* 0x0000000000007941 */ /* 0x000fea0003800000 */
.L_x_25727:
        /* <DEDUP_REMOVED lines=21> */
.L_x_25732:
[----:B------:R-:W-:Y:S02]  /*2c10*/  MOV R76, R182 ;  /* 0x000000b6004c7202 */ /* 0x000fe40000000f00 */
.L_x_25733:
[----:B------:R-:W-:Y:S05]  /*2c20*/  BSYNC B1 ;  /* 0x0000000000017941 */ /* 0x000fea0003800000 */
.L_x_25731:
        /* <DEDUP_REMOVED lines=16> */
.L_x_25737:
[----:B------:R-:W-:Y:S05]  /*2d30*/  BSYNC B2 ;  /* 0x0000000000027941 */ /* 0x000fea0003800000 */
.L_x_25736:
        /* <DEDUP_REMOVED lines=42> */
.L_x_25735:
[----:B------:R-:W-:Y:S05]  /*2fe0*/  BSYNC B1 ;  /* 0x0000000000017941 */ /* 0x000fea0003800000 */
.L_x_25734:
        /* <DEDUP_REMOVED lines=10> */
.L_x_25730:
[----:B0-----:R-:W-:Y:S05]  /*3090*/  BSYNC B0 ;  /* 0x0000000000007941 */ /* 0x001fea0003800000 */
.L_x_25729:
        /* <DEDUP_REMOVED lines=18> */
.L_x_25741:
[----:B------:R-:W-:Y:S02]  /*31c0*/  IMAD.MOV.U32 R78, RZ, RZ, R182 ;  /* 0x000000ffff4e7224 */ /* 0x000fe400078e00b6 */
.L_x_25742:
[----:B------:R-:W-:Y:S05]  /*31d0*/  BSYNC B1 ;  /* 0x0000000000017941 */ /* 0x000fea0003800000 */
.L_x_25740:
        /* <DEDUP_REMOVED lines=16> */
.L_x_25746:
[----:B------:R-:W-:Y:S05]  /*32e0*/  BSYNC B2 ;  /* 0x0000000000027941 */ /* 0x000fea0003800000 */
.L_x_25745:
        /* <DEDUP_REMOVED lines=42> */
.L_x_25744:
[----:B------:R-:W-:Y:S05]  /*3590*/  BSYNC B1 ;  /* 0x0000000000017941 */ /* 0x000fea0003800000 */
.L_x_25743:
        /* <DEDUP_REMOVED lines=10> */
.L_x_25739:
[----:B------:R-:W-:Y:S05]  /*3640*/  BSYNC B0 ;  /* 0x0000000000007941 */ /* 0x000fea0003800000 */
.L_x_25738:
        /* <DEDUP_REMOVED lines=18> */
.L_x_25750:
[----:B------:R-:W-:Y:S02]  /*3770*/  MOV R78, R182 ;  /* 0x000000b6004e7202 */ /* 0x000fe40000000f00 */
.L_x_25751:
[----:B------:R-:W-:Y:S05]  /*3780*/  BSYNC B1 ;  /* 0x0000000000017941 */ /* 0x000fea0003800000 */
.L_x_25749:
        /* <DEDUP_REMOVED lines=16> */
.L_x_25755:
[----:B------:R-:W-:Y:S05]  /*3890*/  BSYNC B2 ;  /* 0x0000000000027941 */ /* 0x000fea0003800000 */
.L_x_25754:
        /* <DEDUP_REMOVED lines=41> */
[----:B------:R-:W-:-:S03]  /*3b30*/  LOP3.LUT R181, R185, R70, R19, 0x96, !PT ;  /* 0x00000046b9b57212 */ /* 0x000fc600078e9613 */
.L_x_25753:
[----:B------:R-:W-:Y:S05]  /*3b40*/  BSYNC B1 ;  /* 0x0000000000017941 */ /* 0x000fea0003800000 */
.L_x_25752:
        /* <DEDUP_REMOVED lines=10> */
.L_x_25748:
[----:B------:R-:W-:Y:S05]  /*3bf0*/  BSYNC B0 ;  /* 0x0000000000007941 */ /* 0x000fea0003800000 */
.L_x_25747:
        /* <DEDUP_REMOVED lines=18> */
.L_x_25759:
[----:B------:R-:W-:Y:S02]  /*3d20*/  IMAD.MOV.U32 R82, RZ, RZ, R182 ;  /* 0x000000ffff527224 */ /* 0x000fe400078e00b6 */
.L_x_25760:
[----:B------:R-:W-:Y:S05]  /*3d30*/  BSYNC B1 ;  /* 0x0000000000017941 */ /* 0x000fea0003800000 */
.L_x_25758:
        /* <DEDUP_REMOVED lines=16> */
.L_x_25764:
[----:B------:R-:W-:Y:S05]  /*3e40*/  BSYNC B2 ;  /* 0x0000000000027941 */ /* 0x000fea0003800000 */
.L_x_25763:
        /* <DEDUP_REMOVED lines=42> */
.L_x_25762:
[----:B------:R-:W-:Y:S05]  /*40f0*/  BSYNC B1 ;  /* 0x0000000000017941 */ /* 0x000fea0003800000 */
.L_x_25761:
        /* <DEDUP_REMOVED lines=10> */
.L_x_25757:
[----:B------:R-:W-:Y:S05]  /*41a0*/  BSYNC B0 ;  /* 0x0000000000007941 */ /* 0x000fea0003800000 */
.L_x_25756:
        /* <DEDUP_REMOVED lines=17> */
.L_x_25766:
[----:B------:R-:W-:Y:S05]  /*42c0*/  BSYNC B0 ;  /* 0x0000000000007941 */ /* 0x000fea0003800000 */
.L_x_25765:
        /* <DEDUP_REMOVED lines=21> */
.L_x_25770:
[----:B------:R-:W-:Y:S02]  /*4420*/  MOV R80, R182 ;  /* 0x000000b600507202 */ /* 0x000fe40000000f00 */
.L_x_25771:
[----:B------:R-:W-:Y:S05]  /*4430*/  BSYNC B1 ;  /* 0x0000000000017941 */ /* 0x000fea0003800000 */
.L_x_25769:
        /* <DEDUP_REMOVED lines=16> */
.L_x_25775:
[----:B------:R-:W-:Y:S05]  /*4540*/  BSYNC B2 ;  /* 0x0000000000027941 */ /* 0x000fea0003800000 */
.L_x_25774:
        /* <DEDUP_REMOVED lines=42> */
.L_x_25773:
[----:B------:R-:W-:Y:S05]  /*47f0*/  BSYNC B1 ;  /* 0x0000000000017941 */ /* 0x000fea0003800000 */
.L_x_25772:
        /* <DEDUP_REMOVED lines=10> */
.L_x_25768:
[----:B0-----:R-:W-:Y:S05]  /*48a0*/  BSYNC B0 ;  /* 0x0000000000007941 */ /* 0x001fea0003800000 */
.L_x_25767:
        /* <DEDUP_REMOVED lines=18> */
.L_x_25779:
[----:B------:R-:W-:Y:S02]  /*49d0*/  IMAD.MOV.U32 R82, RZ, RZ, R182 ;  /* 0x000000ffff527224 */ /* 0x000fe400078e00b6 */
.L_x_25780:
[----:B------:R-:W-:Y:S05]  /*49e0*/  BSYNC B1 ;  /* 0x0000000000017941 */ /* 0x000fea0003800000 */
.L_x_25778:
        /* <DEDUP_REMOVED lines=16> */
.L_x_25784:
[----:B------:R-:W-:Y:S05]  /*4af0*/  BSYNC B2 ;  /* 0x0000000000027941 */ /* 0x000fea0003800000 */
.L_x_25783:
        /* <DEDUP_REMOVED lines=42> */
.L_x_25782:
[----:B------:R-:W-:Y:S05]  /*4da0*/  BSYNC B1 ;  /* 0x0000000000017941 */ /* 0x000fea0003800000 */
.L_x_25781:
        /* <DEDUP_REMOVED lines=10> */
.L_x_25777:
[----:B------:R-:W-:Y:S05]  /*4e50*/  BSYNC B0 ;  /* 0x0000000000007941 */ /* 0x000fea0003800000 */
.L_x_25776:
        /* <DEDUP_REMOVED lines=18> */
.L_x_25788:
[----:B------:R-:W-:Y:S02]  /*4f80*/  MOV R82, R182 ;  /* 0x000000b600527202 */ /* 0x000fe40000000f00 */
.L_x_25789:
[----:B------:R-:W-:Y:S05]  /*4f90*/  BSYNC B1 ;  /* 0x0000000000017941 */ /* 0x000fea0003800000 */
.L_x_25787:
        /* <DEDUP_REMOVED lines=16> */
.L_x_25793:
[----:B------:R-:W-:Y:S05]  /*50a0*/  BSYNC B2 ;  /* 0x0000000000027941 */ /* 0x000fea0003800000 */
.L_x_25792:
        /* <DEDUP_REMOVED lines=42> */
.L_x_25791:
[----:B------:R-:W-:Y:S05]  /*5350*/  BSYNC B1 ;  /* 0x0000000000017941 */ /* 0x000fea0003800000 */
.L_x_25790:
        /* <DEDUP_REMOVED lines=10> */
.L_x_25786:
[----:B------:R-:W-:Y:S05]  /*5400*/  BSYNC B0 ;  /* 0x0000000000007941 */ /* 0x000fea0003800000 */
.L_x_25785:
        /* <DEDUP_REMOVED lines=18> */
.L_x_25797:
[----:B------:R-:W-:Y:S02]  /*5530*/  IMAD.MOV.U32 R86, RZ, RZ, R182 ;  /* 0x000000ffff567224 */ /* 0x000fe400078e00b6 */
.L_x_25798:
[----:B------:R-:W-:Y:S05]  /*5540*/  BSYNC B1 ;  /* 0x0000000000017941 */ /* 0x000fea0003800000 */
.L_x_25796:
        /* <DEDUP_REMOVED lines=16> */
.L_x_25802:
[----:B------:R-:W-:Y:S05]  /*5650*/  BSYNC B2 ;  /* 0x0000000000027941 */ /* 0x000fea0003800000 */
.L_x_25801:
        /* <DEDUP_REMOVED lines=42> */
.L_x_25800:
[----:B------:R-:W-:Y:S05]  /*5900*/  BSYNC B1 ;  /* 0x0000000000017941 */ /* 0x000fea0003800000 */
.L_x_25799:
        /* <DEDUP_REMOVED lines=10> */
.L_x_25795:
[----:B------:R-:W-:Y:S05]  /*59b0*/  BSYNC B0 ;  /* 0x0000000000007941 */ /* 0x000fea0003800000 */
.L_x_25794:
        /* <DEDUP_REMOVED lines=17> */
.L_x_25804:
[----:B------:R-:W-:Y:S05]  /*5ad0*/  BSYNC B0 ;  /* 0x0000000000007941 */ /* 0x000fea0003800000 */
.L_x_25803:
        /* <DEDUP_REMOVED lines=21> */
.L_x_25808:
[----:B------:R-:W-:Y:S02]  /*5c30*/  MOV R84, R182 ;  /* 0x000000b600547202 */ /* 0x000fe40000000f00 */
.L_x_25809:
[----:B------:R-:W-:Y:S05]  /*5c40*/  BSYNC B1 ;  /* 0x0000000000017941 */ /* 0x000fea0003800000 */
.L_x_25807:
        /* <DEDUP_REMOVED lines=16> */
.L_x_25813:
[----:B------:R-:W-:Y:S05]  /*5d50*/  BSYNC B2 ;  /* 0x0000000000027941 */ /* 0x000fea0003800000 */
.L_x_25812:
        /* <DEDUP_REMOVED lines=42> */
.L_x_25811:
[----:B------:R-:W-:Y:S05]  /*6000*/  BSYNC B1 ;  /* 0x0000000000017941 */ /* 0x000fea0003800000 */
.L_x_25810:
        /* <DEDUP_REMOVED lines=10> */
.L_x_25806:
[----:B0-----:R-:W-:Y:S05]  /*60b0*/  BSYNC B0 ;  /* 0x0000000000007941 */ /* 0x001fea0003800000 */
.L_x_25805:
        /* <DEDUP_REMOVED lines=18> */
.L_x_25817:
[----:B------:R-:W-:Y:S02]  /*61e0*/  IMAD.MOV.U32 R86, RZ, RZ, R182 ;  /* 0x000000ffff567224 */ /* 0x000fe400078e00b6 */
.L_x_25818:
[----:B------:R-:W-:Y:S05]  /*61f0*/  BSYNC B1 ;  /* 0x0000000000017941 */ /* 0x000fea0003800000 */
.L_x_25816:
        /* <DEDUP_REMOVED lines=16> */
.L_x_25822:
[----:B------:R-:W-:Y:S05]  /*6300*/  BSYNC B2 ;  /* 0x0000000000027941 */ /* 0x000fea0003800000 */
.L_x_25821:
        /* <DEDUP_REMOVED lines=42> */
.L_x_25820:
[----:B------:R-:W-:Y:S05]  /*65b0*/  BSYNC B1 ;  /* 0x0000000000017941 */ /* 0x000fea0003800000 */
.L_x_25819:
        /* <DEDUP_REMOVED lines=10> */
.L_x_25815:
[----:B------:R-:W-:Y:S05]  /*6660*/  BSYNC B0 ;  /* 0x0000000000007941 */ /* 0x000fea0003800000 */
.L_x_25814:
        /* <DEDUP_REMOVED lines=18> */
.L_x_25826:
[----:B------:R-:W-:Y:S02]  /*6790*/  MOV R86, R182 ;  /* 0x000000b600567202 */ /* 0x000fe40000000f00 */
.L_x_25827:
[----:B------:R-:W-:Y:S05]  /*67a0*/  BSYNC B1 ;  /* 0x0000000000017941 */ /* 0x000fea0003800000 */
.L_x_25825:
        /* <DEDUP_REMOVED lines=16> */
.L_x_25831:
[----:B------:R-:W-:Y:S05]  /*68b0*/  BSYNC B2 ;  /* 0x0000000000027941 */ /* 0x000fea0003800000 */
.L_x_25830:
        /* <DEDUP_REMOVED lines=42> */
.L_x_25829:
[----:B------:R-:W-:Y:S05]  /*6b60*/  BSYNC B1 ;  /* 0x0000000000017941 */ /* 0x000fea0003800000 */
.L_x_25828:
        /* <DEDUP_REMOVED lines=10> */
.L_x_25824:
[----:B------:R-:W-:Y:S05]  /*6c10*/  BSYNC B0 ;  /* 0x0000000000007941 */ /* 0x000fea0003800000 */
.L_x_25823:
        /* <DEDUP_REMOVED lines=18> */
.L_x_25835:
[----:B------:R-:W-:Y:S02]  /*6d40*/  IMAD.MOV.U32 R90, RZ, RZ, R182 ;  /* 0x000000ffff5a7224 */ /* 0x000fe400078e00b6 */
.L_x_25836:
[----:B------:R-:W-:Y:S05]  /*6d50*/  BSYNC B1 ;  /* 0x0000000000017941 */ /* 0x000fea0003800000 */
.L_x_25834:
        /* <DEDUP_REMOVED lines=16> */
.L_x_25840:
[----:B------:R-:W-:Y:S05]  /*6e60*/  BSYNC B2 ;  /* 0x0000000000027941 */ /* 0x000fea0003800000 */
.L_x_25839:
        /* <DEDUP_REMOVED lines=42> */
.L_x_25838:
[----:B------:R-:W-:Y:S05]  /*7110*/  BSYNC B1 ;  /* 0x0000000000017941 */ /* 0x000fea0003800000 */
.L_x_25837:
        /* <DEDUP_REMOVED lines=10> */
.L_x_25833:
[----:B------:R-:W-:Y:S05]  /*71c0*/  BSYNC B0 ;  /* 0x0000000000007941 */ /* 0x000fea0003800000 */
.L_x_25832:
        /* <DEDUP_REMOVED lines=17> */
.L_x_25842:
[----:B------:R-:W-:Y:S05]  /*72e0*/  BSYNC B0 ;  /* 0x0000000000007941 */ /* 0x000fea0003800000 */
.L_x_25841:
        /* <DEDUP_REMOVED lines=21> */
.L_x_25846:
[----:B------:R-:W-:Y:S02]  /*7440*/  MOV R88, R182 ;  /* 0x000000b600587202 */ /* 0x000fe40000000f00 */
.L_x_25847:
[----:B------:R-:W-:Y:S05]  /*7450*/  BSYNC B1 ;  /* 0x0000000000017941 */ /* 0x000fea0003800000 */
.L_x_25845:
        /* <DEDUP_REMOVED lines=16> */
.L_x_25851:
[----:B------:R-:W-:Y:S05]  /*7560*/  BSYNC B2 ;  /* 0x0000000000027941 */ /* 0x000fea0003800000 */
.L_x_25850:
        /* <DEDUP_REMOVED lines=42> */
.L_x_25849:
[----:B------:R-:W-:Y:S05]  /*7810*/  BSYNC B1 ;  /* 0x0000000000017941 */ /* 0x000fea0003800000 */
.L_x_25848:
        /* <DEDUP_REMOVED lines=10> */
.L_x_25844:
[----:B0-----:R-:W-:Y:S05]  /*78c0*/  BSYNC B0 ;  /* 0x0000000000007941 */ /* 0x001fea0003800000 */
.L_x_25843:
        /* <DEDUP_REMOVED lines=18> */
.L_x_25855:
[----:B------:R-:W-:Y:S02]  /*79f0*/  MOV R90, R182 ;  /* 0x000000b6005a7202 */ /* 0x000fe40000000f00 */
.L_x_25856:
[----:B------:R-:W-:Y:S05]  /*7a00*/  BSYNC B1 ;  /* 0x0000000000017941 */ /* 0x000fea0003800000 */
.L_x_25854:
        /* <DEDUP_REMOVED lines=16> */
.L_x_25860:
[----:B------:R-:W-:Y:S05]  /*7b10*/  BSYNC B2 ;  /* 0x0000000000027941 */ /* 0x000fea0003800000 */
.L_x_25859:
        /* <DEDUP_REMOVED lines=42> */
.L_x_25858:
[----:B------:R-:W-:Y:S05]  /*7dc0*/  BSYNC B1 ;  /* 0x0000000000017941 */ /* 0x000fea0003800000 */
.L_x_25857:
        /* <DEDUP_REMOVED lines=10> */
.L_x_25853:
[----:B------:R-:W-:Y:S05]  /*7e70*/  BSYNC B0 ;  /* 0x0000000000007941 */ /* 0x000fea0003800000 */
.L_x_25852:
        /* <DEDUP_REMOVED lines=18> */
.L_x_25864:
[----:B------:R-:W-:Y:S02]  /*7fa0*/  IMAD.MOV.U32 R90, RZ, RZ, R182 ;  /* 0x000000ffff5a7224 */ /* 0x000fe400078e00b6 */
.L_x_25865:
[----:B------:R-:W-:Y:S05]  /*7fb0*/  BSYNC B1 ;  /* 0x0000000000017941 */ /* 0x000fea0003800000 */
.L_x_25863:
        /* <DEDUP_REMOVED lines=16> */
.L_x_25869:
[----:B------:R-:W-:Y:S05]  /*80c0*/  BSYNC B2 ;  /* 0x0000000000027941 */ /* 0x000fea0003800000 */
.L_x_25868:
        /* <DEDUP_REMOVED lines=42> */
.L_x_25867:
[----:B------:R-:W-:Y:S05]  /*8370*/  BSYNC B1 ;  /* 0x0000000000017941 */ /* 0x000fea0003800000 */
.L_x_25866:
        /* <DEDUP_REMOVED lines=10> */
.L_x_25862:
[----:B------:R-:W-:Y:S05]  /*8420*/  BSYNC B0 ;  /* 0x0000000000007941 */ /* 0x000fea0003800000 */
.L_x_25861:
        /* <DEDUP_REMOVED lines=18> */
.L_x_25873:
[----:B------:R-:W-:Y:S02]  /*8550*/  IMAD.MOV.U32 R94, RZ, RZ, R182 ;  /* 0x000000ffff5e7224 */ /* 0x000fe400078e00b6 */
.L_x_25874:
[----:B------:R-:W-:Y:S05]  /*8560*/  BSYNC B1 ;  /* 0x0000000000017941 */ /* 0x000fea0003800000 */
.L_x_25872:
        /* <DEDUP_REMOVED lines=16> */
.L_x_25878:
[----:B------:R-:W-:Y:S05]  /*8670*/  BSYNC B2 ;  /* 0x0000000000027941 */ /* 0x000fea0003800000 */
.L_x_25877:
        /* <DEDUP_REMOVED lines=42> */
.L_x_25876:
[----:B------:R-:W-:Y:S05]  /*8920*/  BSYNC B1 ;  /* 0x0000000000017941 */ /* 0x000fea0003800000 */
.L_x_25875:
        /* <DEDUP_REMOVED lines=10> */
.L_x_25871:
[----:B------:R-:W-:Y:S05]  /*89d0*/  BSYNC B0 ;  /* 0x0000000000007941 */ /* 0x000fea0003800000 */
.L_x_25870:
[-C--:B------:R-:W-:Y:S01]  /*89e0*/  IMAD.WIDE.U32 R84, R93, R178.reuse, c[0x0][0x188] ;  /* 0x000062005d547625 */ /* 0x080fe200078e00b2 */
[----:B------:R-:W-:Y:S01]  /*89f0*/  IADD3 R145, R179, 0x500, RZ ;  /* 0x00000500b3917810 */ /* 0x000fe20007ffe0ff */
[----:B------:R-:W-:Y:S01]  /*8a00*/  BSSY B0, `(.L_x_25879) ;  /* 0x000000f000007945 */ /* 0x000fe20003800000 */
[----:B------:R-:W-:Y:S02]  /*8a10*/  IADD3 R144, R180, 0x500, RZ ;  /* 0x00000500b4907810 */ /* 0x000fe40007ffe0ff */
[----:B------:R0:W-:Y:S01]  /*8a20*/  STG.E.128 [R84.64], R80 ;  /* 0x0000005054007986 */ /* 0x0001e2000c101d04 */
[----:B------:R-:W-:Y:S01]  /*8a30*/  @P0 IMAD.WIDE.U32 R86, R145, R178, c[0x0][0x180] ;  /* 0x0000600091560625 */ /* 0x000fe200078e00b2 */
[----:B------:R-:W-:Y:S05]  /*8a40*/  @!P2 BRA `(.L_x_25880) ;  /* 0x000000a00000a947 */ /* 0x000fea0003800000 */
[----:B0-----:R-:W-:Y:S01]  /*8a50*/  IMAD.U32 R85, R176, 0x10000, RZ ;  /* 0x00010000b0557824 */ /* 0x001fe200078e00ff */
[----:B------:R-:W-:Y:S02]  /*8a60*/  LOP3.LUT R84, R150, 0xffff, RZ, 0xc0, !PT ;  /* 0x0000ffff96547812 */ /* 0x000fe400078ec0ff */
[----:B------:R-:W-:-:S02]  /*8a70*/  LOP3.LUT R89, R173, 0xff, RZ, 0xc0, !PT ;  /* 0x000000ffad597812 */ /* 0x000fc400078ec0ff */
[----:B------:R-:W-:Y:S02]  /*8a80*/  LOP3.LUT R85, R85, 0xff0000, RZ, 0xc0, !PT ;  /* 0x00ff000055557812 */ /* 0x000fe400078ec0ff */
[----:B------:R-:W-:Y:S02]  /*8a90*/  LOP3.LUT R88, R172, 0xff, RZ, 0xc0, !PT ;  /* 0x000000ffac587812 */ /* 0x000fe400078ec0ff */
[----:B------:R-:W-:-:S05]  /*8aa0*/  LEA R84, R84, R85, 0x18 ;  /* 0x0000005554547211 */ /* 0x000fca00078ec0ff */
[----:B------:R-:W-:Y:S02]  /*8ab0*/  IMAD R89, R89, 0x100, R84 ;  /* 0x0000010059597824 */ /* 0x000fe400078e0254 */
[----:B------:R-:W-:-:S04]  /*8ac0*/  IMAD.WIDE.U32 R84, R92, R177, c[0x0][0x190] ;  /* 0x000064005c547625 */ /* 0x000fc800078e00b1 */
[----:B------:R-:W-:-:S05]  /*8ad0*/  IMAD.IADD R89, R89, 0x1, R88 ;  /* 0x0000000159597824 */ /* 0x000fca00078e0258 */
[----:B------:R0:W-:Y:S02]  /*8ae0*/  STG.E [R84.64], R89 ;  /* 0x0000005954007986 */ /* 0x0001e4000c101904 */
.L_x_25880:
[----:B------:R-:W-:Y:S05]  /*8af0*/  BSYNC B0 ;  /* 0x0000000000007941 */ /* 0x000fea0003800000 */
.L_x_25879:
        /* <DEDUP_REMOVED lines=21> */
.L_x_25884:
[----:B------:R-:W-:Y:S02]  /*8c50*/  IMAD.MOV.U32 R92, RZ, RZ, R182 ;  /* 0x000000ffff5c7224 */ /* 0x000fe400078e00b6 */
.L_x_25885:
[----:B------:R-:W-:Y:S05]  /*8c60*/  BSYNC B1 ;  /* 0x0000000000017941 */ /* 0x000fea0003800000 */
.L_x_25883:
        /* <DEDUP_REMOVED lines=16> */
.L_x_25889:
[----:B------:R-:W-:Y:S05]  /*8d70*/  BSYNC B2 ;  /* 0x0000000000027941 */ /* 0x000fea0003800000 */
.L_x_25888:
        /* <DEDUP_REMOVED lines=42> */
.L_x_25887:
[----:B------:R-:W-:Y:S05]  /*9020*/  BSYNC B1 ;  /* 0x0000000000017941 */ /* 0x000fea0003800000 */
.L_x_25886:
        /* <DEDUP_REMOVED lines=10> */
.L_x_25882:
[----:B0-----:R-:W-:Y:S05]  /*90d0*/  BSYNC B0 ;  /* 0x0000000000007941 */ /* 0x001fea0003800000 */
.L_x_25881:
        /* <DEDUP_REMOVED lines=18> */
.L_x_25893:
[----:B------:R-:W-:Y:S02]  /*9200*/  IMAD.MOV.U32 R94, RZ, RZ, R182 ;  /* 0x000000ffff5e7224 */ /* 0x000fe400078e00b6 */
.L_x_25894:
[----:B------:R-:W-:Y:S05]  /*9210*/  BSYNC B1 ;  /* 0x0000000000017941 */ /* 0x000fea0003800000 */
.L_x_25892:
        /* <DEDUP_REMOVED lines=16> */
.L_x_25898:
[----:B------:R-:W-:Y:S05]  /*9320*/  BSYNC B2 ;  /* 0x0000000000027941 */ /* 0x000fea0003800000 */
.L_x_25897:
        /* <DEDUP_REMOVED lines=42> */
.L_x_25896:
[----:B------:R-:W-:Y:S05]  /*95d0*/  BSYNC B1 ;  /* 0x0000000000017941 */ /* 0x000fea0003800000 */
.L_x_25895:
        /* <DEDUP_REMOVED lines=10> */
.L_x_25891:
[----:B------:R-:W-:Y:S05]  /*9680*/  BSYNC B0 ;  /* 0x0000000000007941 */ /* 0x000fea0003800000 */
.L_x_25890:
        /* <DEDUP_REMOVED lines=18> */
.L_x_25902:
[----:B------:R-:W-:Y:S02]  /*97b0*/  MOV R94, R182 ;  /* 0x000000b6005e7202 */ /* 0x000fe40000000f00 */
.L_x_25903:
[----:B------:R-:W-:Y:S05]  /*97c0*/  BSYNC B1 ;  /* 0x0000000000017941 */ /* 0x000fea0003800000 */
.L_x_25901:
        /* <DEDUP_REMOVED lines=16> */
.L_x_25907:
[----:B------:R-:W-:Y:S05]  /*98d0*/  BSYNC B2 ;  /* 0x0000000000027941 */ /* 0x000fea0003800000 */
.L_x_25906:
        /* <DEDUP_REMOVED lines=42> */
.L_x_25905:
[----:B------:R-:W-:Y:S05]  /*9b80*/  BSYNC B1 ;  /* 0x0000000000017941 */ /* 0x000fea0003800000 */
.L_x_25904:
        /* <DEDUP_REMOVED lines=10> */
.L_x_25900:
[----:B------:R-:W-:Y:S05]  /*9c30*/  BSYNC B0 ;  /* 0x0000000000007941 */ /* 0x000fea0003800000 */
.L_x_25899:
        /* <DEDUP_REMOVED lines=18> */
.L_x_25911:
[----:B------:R-:W-:Y:S02]  /*9d60*/  IMAD.MOV.U32 R146, RZ, RZ, R182 ;  /* 0x000000ffff927224 */ /* 0x000fe400078e00b6 */
.L_x_25912:
[----:B------:R-:W-:Y:S05]  /*9d70*/  BSYNC B1 ;  /* 0x0000000000017941 */ /* 0x000fea0003800000 */
.L_x_25910:
        /* <DEDUP_REMOVED lines=16> */
.L_x_25916:
[----:B------:R-:W-:Y:S05]  /*9e80*/  BSYNC B2 ;  /* 0x0000000000027941 */ /* 0x000fea0003800000 */
.L_x_25915:
        /* <DEDUP_REMOVED lines=43> */
.L_x_25914:
[----:B------:R-:W-:Y:S05]  /*a140*/  BSYNC B1 ;  /* 0x0000000000017941 */ /* 0x000fea0003800000 */
.L_x_25913:
        /* <DEDUP_REMOVED lines=10> */
.L_x_25909:
[----:B------:R-:W-:Y:S05]  /*a1f0*/  BSYNC B0 ;  /* 0x0000000000007941 */ /* 0x000fea0003800000 */
.L_x_25908:
        /* <DEDUP_REMOVED lines=17> */
.L_x_25918:
[----:B------:R-:W-:Y:S05]  /*a310*/  BSYNC B0 ;  /* 0x0000000000007941 */ /* 0x000fea0003800000 */
.L_x_25917:
        /* <DEDUP_REMOVED lines=21> */
.L_x_25922:
[----:B------:R-:W-:Y:S02]  /*a470*/  IMAD.MOV.U32 R144, RZ, RZ, R182 ;  /* 0x000000ffff907224 */ /* 0x000fe400078e00b6 */
.L_x_25923:
[----:B------:R-:W-:Y:S05]  /*a480*/  BSYNC B1 ;  /* 0x0000000000017941 */ /* 0x000fea0003800000 */
.L_x_25921:
        /* <DEDUP_REMOVED lines=16> */
.L_x_25927:
[----:B------:R-:W-:Y:S05]  /*a590*/  BSYNC B2 ;  /* 0x0000000000027941 */ /* 0x000fea0003800000 */
.L_x_25926:
        /* <DEDUP_REMOVED lines=43> */
.L_x_25925:
[----:B------:R-:W-:Y:S05]  /*a850*/  BSYNC B1 ;  /* 0x0000000000017941 */ /* 0x000fea0003800000 */
.L_x_25924:
        /* <DEDUP_REMOVED lines=10> */
.L_x_25920:
[----:B0-----:R-:W-:Y:S05]  /*a900*/  BSYNC B0 ;  /* 0x0000000000007941 */ /* 0x001fea0003800000 */
.L_x_25919:
        /* <DEDUP_REMOVED lines=18> */
.L_x_25931:
[----:B------:R-:W-:Y:S02]  /*aa30*/  MOV R146, R182 ;  /* 0x000000b600927202 */ /* 0x000fe40000000f00 */
.L_x_25932:
[----:B------:R-:W-:Y:S05]  /*aa40*/  BSYNC B1 ;  /* 0x0000000000017941 */ /* 0x000fea0003800000 */
.L_x_25930:
        /* <DEDUP_REMOVED lines=16> */
.L_x_25936:
[----:B------:R-:W-:Y:S05]  /*ab50*/  BSYNC B2 ;  /* 0x0000000000027941 */ /* 0x000fea0003800000 */
.L_x_25935:
        /* <DEDUP_REMOVED lines=44> */
.L_x_25934:
[----:B------:R-:W-:Y:S05]  /*ae20*/  BSYNC B1 ;  /* 0x0000000000017941 */ /* 0x000fea0003800000 */
.L_x_25933:
        /* <DEDUP_REMOVED lines=10> */
.L_x_25929:
[----:B------:R-:W-:Y:S05]  /*aed0*/  BSYNC B0 ;  /* 0x0000000000007941 */ /* 0x000fea0003800000 */
.L_x_25928:
        /* <DEDUP_REMOVED lines=18> */
.L_x_25940:
[----:B------:R-:W-:Y:S02]  /*b000*/  MOV R146, R182 ;  /* 0x000000b600927202 */ /* 0x000fe40000000f00 */
.L_x_25941:
[----:B------:R-:W-:Y:S05]  /*b010*/  BSYNC B1 ;  /* 0x0000000000017941 */ /* 0x000fea0003800000 */
.L_x_25939:
        /* <DEDUP_REMOVED lines=16> */
.L_x_25945:
[----:B------:R-:W-:Y:S05]  /*b120*/  BSYNC B2 ;  /* 0x0000000000027941 */ /* 0x000fea0003800000 */
.L_x_25944:
        /* <DEDUP_REMOVED lines=44> */
.L_x_25943:
[----:B------:R-:W-:Y:S05]  /*b3f0*/  BSYNC B1 ;  /* 0x0000000000017941 */ /* 0x000fea0003800000 */
.L_x_25942:
        /* <DEDUP_REMOVED lines=10> */
.L_x_25938:
[----:B------:R-:W-:Y:S05]  /*b4a0*/  BSYNC B0 ;  /* 0x0000000000007941 */ /* 0x000fea0003800000 */
.L_x_25937:
        /* <DEDUP_REMOVED lines=18> */
.L_x_25949:
[----:B------:R-:W-:Y:S02]  /*b5d0*/  MOV R183, R182 ;  /* 0x000000b600b77202 */ /* 0x000fe40000000f00 */
.L_x_25950:
[----:B------:R-:W-:Y:S05]  /*b5e0*/  BSYNC B1 ;  /* 0x0000000000017941 */ /* 0x000fea0003800000 */
.L_x_25948:
        /* <DEDUP_REMOVED lines=16> */
.L_x_25954:
[----:B------:R-:W-:Y:S05]  /*b6f0*/  BSYNC B2 ;  /* 0x0000000000027941 */ /* 0x000fea0003800000 */
.L_x_25953:
        /* <DEDUP_REMOVED lines=44> */
.L_x_25952:
[----:B------:R-:W-:Y:S05]  /*b9c0*/  BSYNC B1 ;  /* 0x0000000000017941 */ /* 0x000fea0003800000 */
.L_x_25951:
        /* <DEDUP_REMOVED lines=10> */
.L_x_25947:
[----:B------:R-:W-:Y:S05]  /*ba70*/  BSYNC B0 ;  /* 0x0000000000007941 */ /* 0x000fea0003800000 */
.L_x_25946:
        /* <DEDUP_REMOVED lines=8> */
[----:B------:R-:W-:Y:S01]  /*bb00*/  LOP3.LUT R92, R150, 0xffff, RZ, 0xc0, !PT ;  /* 0x0000ffff965c7812 */ /* 0x000fe200078ec0ff */
[----:B------:R-:W-:Y:S01]  /*bb10*/  IMAD.WIDE.U32 R148, R148, R177, c[0x0][0x190] ;  /* 0x0000640094947625 */ /* 0x000fe200078e00b1 */
[----:B------:R-:W-:-:S02]  /*bb20*/  LOP3.LUT R145, R173, 0xff, RZ, 0xc0, !PT ;  /* 0x000000ffad917812 */ /* 0x000fc400078ec0ff */
[----:B------:R-:W-:-:S04]  /*bb30*/  LOP3.LUT R93, R93, 0xff0000, RZ, 0xc0, !PT ;  /* 0x00ff00005d5d7812 */ /* 0x000fc800078ec0ff */
[----:B------:R-:W-:Y:S02]  /*bb40*/  LEA R92, R92, R93, 0x18 ;  /* 0x0000005d5c5c7211 */ /* 0x000fe400078ec0ff */
[----:B------:R-:W-:-:S03]  /*bb50*/  LOP3.LUT R93, R172, 0xff, RZ, 0xc0, !PT ;  /* 0x000000ffac5d7812 */ /* 0x000fc600078ec0ff */
[----:B------:R-:W-:-:S04]  /*bb60*/  IMAD R92, R145, 0x100, R92 ;  /* 0x00000100915c7824 */ /* 0x000fc800078e025c */
[----:B------:R-:W-:-:S05]  /*bb70*/  IMAD.IADD R93, R92, 0x1, R93 ;  /* 0x000000015c5d7824 */ /* 0x000fca00078e025d */
[----:B------:R0:W-:Y:S02]  /*bb80*/  STG.E [R148.64], R93 ;  /* 0x0000005d94007986 */ /* 0x0001e4000c101904 */
.L_x_25956:
[----:B------:R-:W-:Y:S05]  /*bb90*/  BSYNC B0 ;  /* 0x0000000000007941 */ /* 0x000fea0003800000 */
.L_x_25955:
[----:B------:R-:W-:Y:S01]  /*bba0*/  @P2 IMAD.WIDE.U32 R144, R180, R178, c[0x0][0x170] ;  /* 0x00005c00b4902625 */ /* 0x000fe200078e00b2 */
[----:B------:R-:W2:Y:S04]  /*bbb0*/  @P0 LDG.E.128 R56, [R94.64] ;  /* 0x000000045e380981 */ /* 0x000ea8000c1e1d00 */
[----:B-----5:R1:W5:Y:S01]  /*bbc0*/  @P2 LDG.E.128 R60, [R144.64] ;  /* 0x00000004903c2981 */ /* 0x020362000c1e1d00 */
[----:B------:R-:W-:Y:S01]  /*bbd0*/  @!P3 ISETP.NE.U32.AND P1, PT, RZ, c[0x0][0x180], PT ;  /* 0x00006000ff00ba0c */ /* 0x000fe20003f25070 */
[----:B------:R-:W-:Y:S01]  /*bbe0*/  BSSY B0, `(.L_x_25957) ;  /* 0x000005a000007945 */ /* 0x000fe20003800000 */
[----:B------:R-:W-:Y:S02]  /*bbf0*/  @!P3 MOV R147, R146 ;  /* 0x000000920093b202 */ /* 0x000fe40000000f00 */
[----:B------:R-:W-:-:S04]  /*bc00*/  @!P3 ISETP.NE.AND.EX P1, PT, RZ, c[0x0][0x184], PT, P1 ;  /* 0x00006100ff00ba0c */ /* 0x000fc80003f25310 */
[----:B0-2---:R-:W-:Y:S01]  /*bc10*/  @!P3 FSEL R92, R56, RZ, P1 ;  /* 0x000000ff385cb208 */ /* 0x005fe20000800000 */
        /* <DEDUP_REMOVED lines=13> */
.L_x_25960:
[----:B------:R-:W-:Y:S02]  /*bcf0*/  IMAD.MOV.U32 R148, RZ, RZ, R182 ;  /* 0x000000ffff947224 */ /* 0x000fe400078e00b6 */
.L_x_25961:
[----:B------:R-:W-:Y:S05]  /*bd00*/  BSYNC B1 ;  /* 0x0000000000017941 */ /* 0x000fea0003800000 */
.L_x_25959:
        /* <DEDUP_REMOVED lines=16> */
.L_x_25965:
[----:B------:R-:W-:Y:S05]  /*be10*/  BSYNC B2 ;  /* 0x0000000000027941 */ /* 0x000fea0003800000 */
.L_x_25964:
        /* <DEDUP_REMOVED lines=43> */
.L_x_25963:
[----:B------:R-:W-:Y:S05]  /*c0d0*/  BSYNC B1 ;  /* 0x0000000000017941 */ /* 0x000fea0003800000 */
.L_x_25962:
        /* <DEDUP_REMOVED lines=10> */
.L_x_25958:
[----:B-1----:R-:W-:Y:S05]  /*c180*/  BSYNC B0 ;  /* 0x0000000000007941 */ /* 0x002fea0003800000 */
.L_x_25957:
        /* <DEDUP_REMOVED lines=18> */
.L_x_25969:
[----:B------:R-:W-:Y:S02]  /*c2b0*/  MOV R183, R182 ;  /* 0x000000b600b77202 */ /* 0x000fe40000000f00 */
.L_x_25970:
[----:B------:R-:W-:Y:S05]  /*c2c0*/  BSYNC B1 ;  /* 0x0000000000017941 */ /* 0x000fea0003800000 */
.L_x_25968:
        /* <DEDUP_REMOVED lines=16> */
.L_x_25974:
[----:B------:R-:W-:Y:S05]  /*c3d0*/  BSYNC B2 ;  /* 0x0000000000027941 */ /* 0x000fea0003800000 */
.L_x_25973:
        /* <DEDUP_REMOVED lines=44> */
.L_x_25972:
[----:B------:R-:W-:Y:S05]  /*c6a0*/  BSYNC B1 ;  /* 0x0000000000017941 */ /* 0x000fea0003800000 */
.L_x_25971:
        /* <DEDUP_REMOVED lines=10> */
.L_x_25967:
[----:B------:R-:W-:Y:S05]  /*c750*/  BSYNC B0 ;  /* 0x0000000000007941 */ /* 0x000fea0003800000 */
.L_x_25966:
        /* <DEDUP_REMOVED lines=18> */
.L_x_25978:
[----:B------:R-:W-:Y:S02]  /*c880*/  MOV R183, R182 ;  /* 0x000000b600b77202 */ /* 0x000fe40000000f00 */
.L_x_25979:
[----:B------:R-:W-:Y:S05]  /*c890*/  BSYNC B1 ;  /* 0x0000000000017941 */ /* 0x000fea0003800000 */
.L_x_25977:
        /* <DEDUP_REMOVED lines=16> */
.L_x_25983:
[----:B------:R-:W-:Y:S05]  /*c9a0*/  BSYNC B2 ;  /* 0x0000000000027941 */ /* 0x000fea0003800000 */
.L_x_25982:
        /* <DEDUP_REMOVED lines=44> */
.L_x_25981:
[----:B------:R-:W-:Y:S05]  /*cc70*/  BSYNC B1 ;  /* 0x0000000000017941 */ /* 0x000fea0003800000 */
.L_x_25980:
        /* <DEDUP_REMOVED lines=10> */
.L_x_25976:
[----:B------:R-:W-:Y:S05]  /*cd20*/  BSYNC B0 ;  /* 0x0000000000007941 */ /* 0x000fea0003800000 */
.L_x_25975:
        /* <DEDUP_REMOVED lines=18> */
.L_x_25987:
[----:B------:R-:W-:Y:S02]  /*ce50*/  MOV R183, R182 ;  /* 0x000000b600b77202 */ /* 0x000fe40000000f00 */
.L_x_25988:
[----:B------:R-:W-:Y:S05]  /*ce60*/  BSYNC B1 ;  /* 0x0000000000017941 */ /* 0x000fea0003800000 */
.L_x_25986:
        /* <DEDUP_REMOVED lines=16> */
.L_x_25992:
[----:B------:R-:W-:Y:S05]  /*cf70*/  BSYNC B2 ;  /* 0x0000000000027941 */ /* 0x000fea0003800000 */
.L_x_25991:
        /* <DEDUP_REMOVED lines=44> */
.L_x_25990:
[----:B------:R-:W-:Y:S05]  /*d240*/  BSYNC B1 ;  /* 0x0000000000017941 */ /* 0x000fea0003800000 */
.L_x_25989:
        /* <DEDUP_REMOVED lines=10> */
.L_x_25985:
[----:B------:R-:W-:Y:S05]  /*d2f0*/  BSYNC B0 ;  /* 0x0000000000007941 */ /* 0x000fea0003800000 */
.L_x_25984:
[----:B------:R-:W-:Y:S01]  /*d300*/  FADD.FTZ R144, RZ, R64 ;  /* 0x00000040ff907221 */ /* 0x000fe20000010000 */
[----:B------:R-:W0:Y:S01]  /*d310*/  S2R R149, SR_TID.X ;  /* 0x0000000000957919 */ /* 0x000e220000002100 */
[----:B------:R-:W-:Y:S01]  /*d320*/  IMAD.WIDE.U32 R178, R179, R178, c[0x0][0x188] ;  /* 0x00006200b3b27625 */ /* 0x000fe200078e00b2 */
[----:B------:R-:W-:Y:S01]  /*d330*/  BSSY B0, `(.L_x_25993) ;  /* 0x000002f000007945 */ /* 0x000fe20003800000 */
[----:B------:R-:W-:Y:S02]  /*d340*/  LOP3.LUT P1, RZ, R129, 0xff, RZ, 0xc0, !PT ;  /* 0x000000ff81ff7812 */ /* 0x000fe4000782c0ff */
        /* <DEDUP_REMOVED lines=35> */
[----:B-1----:R-:W-:Y:S01]  /*d580*/  IMAD.U32 R145, R176, 0x10000, RZ ;  /* 0x00010000b0917824 */ /* 0x002fe200078e00ff */
        /* <DEDUP_REMOVED lines=9> */
.L_x_25994:
[----:B-1----:R-:W-:Y:S05]  /*d620*/  BSYNC B0 ;  /* 0x0000000000007941 */ /* 0x002fea0003800000 */
.L_x_25993:
[----:B------:R-:W-:Y:S01]  /*d630*/  @!P1 IADD3 R183, R183, 0x8, RZ ;  /* 0x00000008b7b79810 */ /* 0x000fe20007ffe0ff */
[----:B------:R-:W-:Y:S01]  /*d640*/  FADD.FTZ R179, R146, R95 ;  /* 0x0000005f92b37221 */ /* 0x000fe20000010000 */
[----:B------:R-:W-:Y:S05]  /*d650*/  BRA.DIV ~URZ, `(.L_x_25995) ;  /* 0x000013027f007947 */ /* 0x000fea000b800000 */
[----:B0-----:R0:W1:Y:S02]  /*d660*/  SHFL.BFLY PT, R144, R179, 0x1, 0x1f ;  /* 0x0c201f00b3907f89 */ /* 0x00106400000e0000 */
.L_x_26001:
        /* <DEDUP_REMOVED lines=84> */
.L_x_26002:
        /* <DEDUP_REMOVED lines=23> */
[----:B--2---:R-:W0:Y:S01]  /*dd20*/  MUFU.RCP R178, R179 ;  /* 0x000000b300b27308 */ /* 0x004e220000001000 */
[----:B-1----:R-:W-:Y:S01]  /*dd30*/  IMAD.IADD R187, R177, 0x1, R188 ;  /* 0x00000001b1bb7824 */ /* 0x002fe200078e02bc */
[----:B------:R-:W1:Y:S06]  /*dd40*/  SHFL.DOWN PT, R149, R144, 0x4, 0x1f ;  /* 0x08801f0090957f89 */ /* 0x000e6c00000e0000 */
[----:B------:R-:W2:Y:S01]  /*dd50*/  I2F R177, R187 ;  /* 0x000000bb00b17306 */ /* 0x000ea20000201400 */
[----:B------:R-:W3:Y:S07]  /*dd60*/  SHFL.DOWN PT, R180, R145, 0x4, 0x1f ;  /* 0x08801f0091b47f89 */ /* 0x000eee00000e0000 */
        /* <DEDUP_REMOVED lines=9> */
[----:B------:R-:W-:-:S03]  /*de00*/  FMUL.FTZ R149, R149, R186 ;  /* 0x000000ba95957220 */ /* 0x000fc60000410000 */
[----:B------:R-:W0:Y:S01]  /*de10*/  SHFL.DOWN PT, R180, R187, 0x1, 0x1f ;  /* 0x08201f00bbb47f89 */ /* 0x000e2200000e0000 */
[----:B------:R-:W-:Y:S02]  /*de20*/  FFMA.FTZ R145, R178, R149, R145 ;  /* 0x00000095b2917223 */ /* 0x000fe40000010091 */
[----:B--2---:R-:W1:Y:S03]  /*de30*/  MUFU.RCP R149, R177 ;  /* 0x000000b100957308 */ /* 0x004e660000001000 */
        /* <DEDUP_REMOVED lines=23> */
[----:B------:R-:W-:-:S03]  /*dfb0*/  FMUL.FTZ R186, R186, R180 ;  /* 0x000000b4baba7220 */ /* 0x000fc60000410000 */
[----:B------:R-:W-:Y:S01]  /*dfc0*/  LOP3.LUT R178, R144, 0x7, RZ, 0xc0, !PT ;  /* 0x0000000790b27812 */ /* 0x000fe200078ec0ff */
[C---:B0-----:R-:W-:Y:S02]  /*dfd0*/  FMUL.FTZ R147, R146.reuse, R147 ;  /* 0x0000009392937220 */ /* 0x041fe40000410000 */
[----:B------:R-:W-:Y:S01]  /*dfe0*/  FFMA.FTZ R145, R146, R186, R145 ;  /* 0x000000ba92917223 */ /* 0x000fe20000010091 */
[----:B------:R-:W-:Y:S01]  /*dff0*/  LOP3.LUT P0, RZ, R178, 0x1f, R189, 0xf8, !PT ;  /* 0x0000001fb2ff7812 */ /* 0x000fe2000780f8bd */
        /* <DEDUP_REMOVED lines=26> */
[C---:B------:R-:W-:Y:S01]  /*e1a0*/  FADD.FTZ R68, -R144.reuse, R68 ;  /* 0x0000004490447221 */ /* 0x040fe20000010100 */
        /* <DEDUP_REMOVED lines=9> */
[----:B------:R-:W-:Y:S01]  /*e240*/  IADD3 R87, R91, 0x100, RZ ;  /* 0x000001005b577810 */ /* 0x000fe20007ffe0ff */
[C---:B------:R-:W-:Y:S02]  /*e250*/  FADD.FTZ R88, -R144.reuse, R88 ;  /* 0x0000005890587221 */ /* 0x040fe40000010100 */
[C---:B------:R-:W-:Y:S02]  /*e260*/  FADD.FTZ R218, -R144.reuse, R94 ;  /* 0x0000005e90da7221 */ /* 0x040fe40000010100 */
[----:B------:R-:W-:-:S02]  /*e270*/  FADD.FTZ R76, -R144, R76 ;  /* 0x0000004c904c7221 */ /* 0x000fc40000010100 */
[C---:B------:R-:W-:Y:S02]  /*e280*/  FADD.FTZ R192, -R144.reuse, R77 ;  /* 0x0000004d90c07221 */ /* 0x040fe40000010100 */
[C---:B------:R-:W-:Y:S02]  /*e290*/  FADD.FTZ R78, -R144.reuse, R78 ;  /* 0x0000004e904e7221 */ /* 0x040fe40000010100 */
[C---:B------:R-:W-:Y:S02]  /*e2a0*/  FADD.FTZ R194, -R144.reuse, R79 ;  /* 0x0000004f90c27221 */ /* 0x040fe40000010100 */
[----:B------:R-:W-:Y:S02]  /*e2b0*/  FADD.FTZ R86, -R144, R86 ;  /* 0x0000005690567221 */ /* 0x000fe40000010100 */
[----:B------:R-:W-:Y:S02]  /*e2c0*/  IMAD.MOV.U32 R94, RZ, RZ, 0x10 ;  /* 0x00000010ff5e7424 */ /* 0x000fe400078e00ff */
[----:B------:R-:W-:-:S02]  /*e2d0*/  FMUL.FTZ R64, R149, R64 ;  /* 0x0000004095407220 */ /* 0x000fc40000410000 */
[C---:B------:R-:W-:Y:S02]  /*e2e0*/  FMUL.FTZ R73, R149.reuse, R146 ;  /* 0x0000009295497220 */ /* 0x040fe40000410000 */
[C---:B------:R-:W-:Y:S02]  /*e2f0*/  FMUL.FTZ R66, R149.reuse, R66 ;  /* 0x0000004295427220 */ /* 0x040fe40000410000 */
[----:B------:R-:W-:Y:S02]  /*e300*/  FMUL.FTZ R75, R149, R178 ;  /* 0x000000b2954b7220 */ /* 0x000fe40000410000 */
[----:B------:R-:W-:Y:S01]  /*e310*/  FADD.FTZ R204, -R144, R85 ;  /* 0x0000005590cc7221 */ /* 0x000fe20000010100 */
[----:B------:R-:W-:Y:S01]  /*e320*/  IADD3 R85, R91, 0x200, RZ ;  /* 0x000002005b557810 */ /* 0x000fe20007ffe0ff */
[C---:B------:R-:W-:Y:S02]  /*e330*/  FMUL.FTZ R68, R149.reuse, R68 ;  /* 0x0000004495447220 */ /* 0x040fe40000410000 */
[----:B------:R-:W-:-:S02]  /*e340*/  FMUL.FTZ R77, R149, R180 ;  /* 0x000000b4954d7220 */ /* 0x000fc40000410000 */
[C---:B------:R-:W-:Y:S02]  /*e350*/  FMUL.FTZ R70, R149.reuse, R70 ;  /* 0x0000004695467220 */ /* 0x040fe40000410000 */
        /* <DEDUP_REMOVED lines=21> */
[----:B------:R-:W-:-:S04]  /*e4b0*/  IMAD.WIDE.U32 R88, R91, R94, c[0x0][0x208] ;  /* 0x000082005b587625 */ /* 0x000fc800078e005e */
[----:B------:R-:W-:Y:S01]  /*e4c0*/  FADD.FTZ R210, -R144, R90 ;  /* 0x0000005a90d27221 */ /* 0x000fe20000010100 */
[----:B------:R0:W-:Y:S01]  /*e4d0*/  STG.E.128 [R88.64], R72 ;  /* 0x0000004858007986 */ /* 0x0001e2000c101d04 */
[----:B------:R-:W-:Y:S02]  /*e4e0*/  FFMA.FTZ R79, R135, R79, R116 ;  /* 0x0000004f874f7223 */ /* 0x000fe40000010074 */
[----:B------:R-:W-:Y:S02]  /*e4f0*/  FFMA.FTZ R78, R39, R70, R24 ;  /* 0x00000046274e7223 */ /* 0x000fe40000010018 */
[----:B------:R-:W-:Y:S02]  /*e500*/  FFMA.FTZ R77, R134, R77, R115 ;  /* 0x0000004d864d7223 */ /* 0x000fe40000010073 */
[----:B------:R-:W-:Y:S02]  /*e510*/  FFMA.FTZ R76, R40, R68, R23 ;  /* 0x00000044284c7223 */ /* 0x000fe40000010017 */
[----:B------:R-:W-:-:S04]  /*e520*/  IMAD.WIDE.U32 R86, R87, R94, c[0x0][0x208] ;  /* 0x0000820057567625 */ /* 0x000fc800078e005e */
[----:B------:R-:W-:Y:S01]  /*e530*/  FMUL.FTZ R90, R149, R84 ;  /* 0x00000054955a7220 */ /* 0x000fe20000410000 */
[----:B------:R1:W-:Y:S01]  /*e540*/  STG.E.128 [R86.64], R76 ;  /* 0x0000004c56007986 */ /* 0x0003e2000c101d04 */
[----:B------:R-:W-:Y:S02]  /*e550*/  FFMA.FTZ R83, R137, R83, R118 ;  /* 0x0000005389537223 */ /* 0x000fe40000010076 */
[----:B------:R-:W-:Y:S01]  /*e560*/  FFMA.FTZ R82, R41, R82, R26 ;  /* 0x0000005229527223 */ /* 0x000fe2000001001a */
[----:B0-----:R-:W-:Y:S01]  /*e570*/  IADD3 R89, R91, 0x500, RZ ;  /* 0x000005005b597810 */ /* 0x001fe20007ffe0ff */
[----:B------:R-:W-:Y:S02]  /*e580*/  FFMA.FTZ R81, R136, R81, R117 ;  /* 0x0000005188517223 */ /* 0x000fe40000010075 */
[----:B------:R-:W-:Y:S02]  /*e590*/  FFMA.FTZ R80, R42, R80, R25 ;  /* 0x000000502a507223 */ /* 0x000fe40000010019 */
[----:B------:R-:W-:-:S04]  /*e5a0*/  IMAD.WIDE.U32 R84, R85, R94, c[0x0][0x208] ;  /* 0x0000820055547625 */ /* 0x000fc800078e005e */
[----:B------:R-:W-:Y:S01]  /*e5b0*/  FADD.FTZ R144, -R144, R95 ;  /* 0x0000005f90907221 */ /* 0x000fe20000010100 */
[----:B------:R0:W-:Y:S01]  /*e5c0*/  STG.E.128 [R84.64], R80 ;  /* 0x0000005054007986 */ /* 0x0001e2000c101d04 */
[----:B------:R-:W-:Y:S01]  /*e5d0*/  FMUL.FTZ R192, R149, R192 ;  /* 0x000000c095c07220 */ /* 0x000fe20000410000 */
[----:B------:R-:W-:Y:S01]  /*e5e0*/  IADD3 R95, R91, 0x700, RZ ;  /* 0x000007005b5f7810 */ /* 0x000fe20007ffe0ff */
[----:B------:R-:W-:Y:S01]  /*e5f0*/  FMUL.FTZ R67, R149, R194 ;  /* 0x000000c295437220 */ /* 0x000fe20000410000 */
[C---:B-1----:R-:W-:Y:S01]  /*e600*/  IADD3 R87, R91.reuse, 0x600, RZ ;  /* 0x000006005b577810 */ /* 0x042fe20007ffe0ff */
[----:B------:R-:W-:Y:S01]  /*e610*/  FFMA.FTZ R76, R50, R93, R33 ;  /* 0x0000005d324c7223 */ /* 0x000fe20000010021 */
[----:B------:R-:W-:Y:S01]  /*e620*/  IADD3 R93, R91, 0x300, RZ ;  /* 0x000003005b5d7810 */ /* 0x000fe20007ffe0ff */
[C---:B------:R-:W-:Y:S02]  /*e630*/  FMUL.FTZ R196, R149.reuse, R196 ;  /* 0x000000c495c47220 */ /* 0x040fe40000410000 */
[----:B------:R-:W-:-:S02]  /*e640*/  FMUL.FTZ R198, R149, R198 ;  /* 0x000000c695c67220 */ /* 0x000fc40000410000 */
[C---:B------:R-:W-:Y:S02]  /*e650*/  FMUL.FTZ R200, R149.reuse, R200 ;  /* 0x000000c895c87220 */ /* 0x040fe40000410000 */
[C---:B------:R-:W-:Y:S02]  /*e660*/  FMUL.FTZ R202, R149.reuse, R202 ;  /* 0x000000ca95ca7220 */ /* 0x040fe40000410000 */
[C---:B------:R-:W-:Y:S02]  /*e670*/  FMUL.FTZ R204, R149.reuse, R204 ;  /* 0x000000cc95cc7220 */ /* 0x040fe40000410000 */
[----:B------:R-:W-:Y:S01]  /*e680*/  FMUL.FTZ R206, R149, R206 ;  /* 0x000000ce95ce7220 */ /* 0x000fe20000410000 */
[----:B0-----:R-:W-:Y:S01]  /*e690*/  IADD3 R85, R91, 0x400, RZ ;  /* 0x000004005b557810 */ /* 0x001fe20007ffe0ff */
[C---:B------:R-:W-:Y:S02]  /*e6a0*/  FMUL.FTZ R208, R149.reuse, R208 ;  /* 0x000000d095d07220 */ /* 0x040fe40000410000 */
[----:B------:R-:W-:-:S02]  /*e6b0*/  FMUL.FTZ R210, R149, R210 ;  /* 0x000000d295d27220 */ /* 0x000fc40000410000 */
[----:B------:R-:W-:Y:S02]  /*e6c0*/  FMUL.FTZ R212, R149, R212 ;  /* 0x000000d495d47220 */ /* 0x000fe40000410000 */
[----:B------:R-:W-:Y:S02]  /*e6d0*/  FFMA.FTZ R74, R47, R92, R32 ;  /* 0x0000005c2f4a7223 */ /* 0x000fe40000010020 */
        /* <DEDUP_REMOVED lines=32> */
.L_x_25998:
[----:B-1----:R-:W-:Y:S05]  /*e8e0*/  BSYNC B0 ;  /* 0x0000000000007941 */ /* 0x002fea0003800000 */
.L_x_25997:
[----:B------:R-:W-:Y:S02]  /*e8f0*/  IADD3 R0, R0, c[0x0][0x160], RZ ;  /* 0x0000580000007a10 */ /* 0x000fe40007ffe0ff */
[----:B------:R-:W-:Y:S02]  /*e900*/  LOP3.LUT P1, RZ, R129, 0xff, RZ, 0xc0, !PT ;  /* 0x000000ff81ff7812 */ /* 0x000fe4000782c0ff */
[----:B------:R-:W-:Y:S02]  /*e910*/  ISETP.GE.AND P0, PT, R0, c[0x0][0x164], PT ;  /* 0x0000590000007a0c */ /* 0x000fe40003f06270 */
[----:B------:R-:W-:-:S11]  /*e920*/  SEL R129, RZ, 0x1, P1 ;  /* 0x00000001ff817807 */ /* 0x000fd60000800000 */
[----:B0----5:R-:W-:Y:S01]  /*e930*/  @P0 CALL.REL.NOINC `(.L_x_25999) ;  /* 0x0000001000000944 */ /* 0x021fe20003c00000 */
[----:B------:R-:W-:Y:S05]  /*e940*/  BRA `(.L_x_26000) ;  /* 0xffff27e000007947 */ /* 0x000fea000383ffff */
.L_x_25999:
[----:B------:R-:W-:Y:S05]  /*e950*/  EXIT ;  /* 0x000000000000794d */ /* 0x000fea0003800000 */
.L_x_25995:
[----:B------:R-:W-:Y:S01]  /*e960*/  HFMA2.MMA R180, -RZ, RZ, 0, 5.9604644775390625e-08 ;  /* 0x00000001ffb47435 */ /* 0x000fe200000001ff */
[----:B0-----:R-:W-:Y:S01]  /*e970*/  IMAD.MOV.U32 R145, RZ, RZ, 0x1f ;  /* 0x0000001fff917424 */ /* 0x001fe200078e00ff */
[----:B------:R-:W-:Y:S01]  /*e980*/  MOV R146, 0xe9b0 ;  /* 0x0000e9b000927802 */ /* 0x000fe20000000f00 */
[----:B------:R-:W-:-:S03]  /*e990*/  IMAD.MOV.U32 R178, RZ, RZ, -0x1 ;  /* 0xffffffffffb27424 */ /* 0x000fc600078e00ff */
[----:B-----5:R-:W-:Y:S05]  /*e9a0*/  CALL.REL.NOINC `($__internal_143_$__cuda_sm70_shflsync_bfly_p) ;  /* 0x0000079000007944 */ /* 0x020fea0003c00000 */
[----:B-1----:R-:W-:Y:S01]  /*e9b0*/  MOV R144, R180 ;  /* 0x000000b400907202 */ /* 0x002fe20000000f00 */
[----:B0-----:R-:W-:Y:S05]  /*e9c0*/  BRA `(.L_x_26001) ;  /* 0xffffeca000007947 */ /* 0x001fea000383ffff */
.L_x_25996:
[----:B------:R-:W-:Y:S01]  /*e9d0*/  IMAD.MOV.U32 R180, RZ, RZ, 0x2 ;  /* 0x00000002ffb47424 */ /* 0x000fe200078e00ff */
[----:B------:R-:W-:Y:S01]  /*e9e0*/  MOV R178, 0xffffffff ;  /* 0xffffffff00b27802 */ /* 0x000fe20000000f00 */
[----:B------:R-:W-:Y:S01]  /*e9f0*/  IMAD.MOV.U32 R145, RZ, RZ, 0x1f ;  /* 0x0000001fff917424 */ /* 0x000fe200078e00ff */
[----:B------:R-:W-:Y:S02]  /*ea00*/  MOV R146, 0xea20 ;  /* 0x0000ea2000927802 */ /* 0x000fe40000000f00 */
[----:B-----5:R-:W-:Y:S05]  /*ea10*/  CALL.REL.NOINC `($__internal_143_$__cuda_sm70_shflsync_bfly_p) ;  /* 0x0000072000007944 */ /* 0x020fea0003c00000 */
[----:B01----:R-:W-:Y:S01]  /*ea20*/  FADD.FTZ R179, R179, R180 ;  /* 0x000000b4b3b37221 */ /* 0x003fe20000010000 */
[----:B------:R-:W-:Y:S01]  /*ea30*/  MOV R178, 0xffffffff ;  /* 0xffffffff00b27802 */ /* 0x000fe20000000f00 */
[----:B------:R-:W-:Y:S01]  /*ea40*/  IMAD.MOV.U32 R180, RZ, RZ, 0x4 ;  /* 0x00000004ffb47424 */ /* 0x000fe200078e00ff */
[----:B------:R-:W-:Y:S01]  /*ea50*/  MOV R146, 0xea80 ;  /* 0x0000ea8000927802 */ /* 0x000fe20000000f00 */
[----:B------:R-:W-:-:S02]  /*ea60*/  IMAD.MOV.U32 R145, RZ, RZ, 0x1f ;  /* 0x0000001fff917424 */ /* 0x000fc400078e00ff */
[----:B------:R-:W-:Y:S05]  /*ea70*/  CALL.REL.NOINC `($__internal_143_$__cuda_sm70_shflsync_bfly_p) ;  /* 0x000006c000007944 */ /* 0x000fea0003c00000 */
        /* <DEDUP_REMOVED lines=82> */
[----:B------:R-:W-:Y:S05]  /*efa0*/  CALL.REL.NOINC `($__internal_143_$__cuda_sm70_shflsync_bfly_p) ;  /* 0x0000019000007944 */ /* 0x000fea0003c00000 */
[----:B01----:R-:W-:Y:S01]  /*efb0*/  FADD.FTZ R179, R179, R180 ;  /* 0x000000b4b3b37221 */ /* 0x003fe20000010000 */
[----:B------:R-:W-:Y:S01]  /*efc0*/  MOV R178, 0xffffffff ;  /* 0xffffffff00b27802 */ /* 0x000fe20000000f00 */
[----:B------:R-:W-:Y:S01]  /*efd0*/  IMAD.MOV.U32 R180, RZ, RZ, 0x2 ;  /* 0x00000002ffb47424 */ /* 0x000fe200078e00ff */
[----:B------:R-:W-:Y:S01]  /*efe0*/  MOV R146, 0xf010 ;  /* 0x0000f01000927802 */ /* 0x000fe20000000f00 */
[----:B------:R-:W-:Y:S02]  /*eff0*/  IMAD.MOV.U32 R145, RZ, RZ, 0x1f ;  /* 0x0000001fff917424 */ /* 0x000fe400078e00ff */
        /* <DEDUP_REMOVED lines=19> */
[----:B01----:R-:W-:Y:S05]  /*f130*/  BRA `(.L_x_26002) ;  /* 0xffffea7000007947 */ /* 0x003fea000383ffff */
        .weak           $__internal_143_$__cuda_sm70_shflsync_bfly_p
        .type           $__internal_143_$__cuda_sm70_shflsync_bfly_p,@function
        .size           $__internal_143_$__cuda_sm70_shflsync_bfly_p,(.L_x_29207 - $__internal_143_$__cuda_sm70_shflsync_bfly_p)
$__internal_143_$__cuda_sm70_shflsync_bfly_p:
[----:B------:R-:W-:Y:S01]  /*f140*/  IMAD.MOV.U32 R147, RZ, RZ, 0x0 ;  /* 0x00000000ff937424 */ /* 0x000fe200078e00ff */
[----:B------:R-:W-:Y:S04]  /*f150*/  WARPSYNC R178 ;  /* 0x000000b200007348 */ /* 0x000fe80003800000 */
[----:B------:R0:W1:Y:S01]  /*f160*/  SHFL.BFLY PT, R180, R179, R180, R145 ;  /* 0x0c0000b4b3b47389 */ /* 0x00006200000e0091 */
[----:B------:R-:W-:Y:S05]  /*f170*/  RET.REL.NODEC R146 `(_ZN10layer_norm13ln_fwd_kernelINS_13Kernel_traitsI6__halfffffjLj8192ELj1ELj1ELj8ELj16ENS_18Kernel_traits_baseILj8192ES2_ffffjLj256EEEEELb1ELb1ELb1ELb1EEEvNS_9FwdParamsE) ;  /* 0xffff0e8092007950 */ /* 0x000fea0003c3ffff */
.L_x_26003:
        /* <DEDUP_REMOVED lines=16> */
.L_x_29207:


//--------------------- .text._ZN10layer_norm13ln_fwd_kernelINS_13Kernel_traitsIfffffjLj8192ELj1ELj1ELj8ELj16ENS_18Kernel_traits_baseILj8192EfffffjLj256EEEEELb0ELb0ELb0ELb0EEEvNS_9FwdParamsE --------------------------
	.section	.text._ZN10layer_norm13ln_fwd_kernelINS_13Kernel_traitsIfffffjLj8192ELj1ELj1ELj8ELj16ENS_18Kernel_traits_baseILj8192EfffffjLj256EEEEELb0ELb0ELb0ELb0EEEvNS_9FwdParamsE,"ax",@progbits
	.sectioninfo	@"SHI_REGISTERS=128"
	.align	128
        .global         _ZN10layer_norm13ln_fwd_kernelINS_13Kernel_traitsIfffffjLj8192ELj1ELj1ELj8ELj16ENS_18Kernel_traits_baseILj8192EfffffjLj256EEEEELb0ELb0ELb0ELb0EEEvNS_9FwdParamsE
        .type           _ZN10layer_norm13ln_fwd_kernelINS_13Kernel_traitsIfffffjLj8192ELj1ELj1ELj8ELj16ENS_18Kernel_traits_baseILj8192EfffffjLj256EEEEELb0ELb0ELb0ELb0EEEvNS_9FwdParamsE,@function
        .size           _ZN10layer_norm13ln_fwd_kernelINS_13Kernel_traitsIfffffjLj8192ELj1ELj1ELj8ELj16ENS_18Kernel_traits_baseILj8192EfffffjLj256EEEEELb0ELb0ELb0ELb0EEEvNS_9FwdParamsE,(.L_x_29208 - _ZN10layer_norm13ln_fwd_kernelINS_13Kernel_traitsIfffffjLj8192ELj1ELj1ELj8ELj16ENS_18Kernel_traits_baseILj8192EfffffjLj256EEEEELb0ELb0ELb0ELb0EEEvNS_9FwdParamsE)
        .other          _ZN10layer_norm13ln_fwd_kernelINS_13Kernel_traitsIfffffjLj8192ELj1ELj1ELj8ELj16ENS_18Kernel_traits_baseILj8192EfffffjLj256EEEEELb0ELb0ELb0ELb0EEEvNS_9FwdParamsE,@"STO_CUDA_ENTRY STV_DEFAULT"
_ZN10layer_norm13ln_fwd_kernelINS_13Kernel_traitsIfffffjLj8192ELj1ELj1ELj8ELj16ENS_18Kernel_traits_baseILj8192EfffffjLj256EEEEELb0ELb0ELb0ELb0EEEvNS_9FwdParamsE:
.text._ZN10layer_norm13ln_fwd_kernelINS_13Kernel_traitsIfffffjLj8192ELj1ELj1ELj8ELj16ENS_18Kernel_traits_baseILj8192EfffffjLj256EEEEELb0ELb0ELb0ELb0EEEvNS_9FwdParamsE:
        /* <DEDUP_REMOVED lines=21> */
[----:B------:R-:W-:Y:S01]  /*0150*/  HFMA2.MMA R17, -RZ, RZ, 0, 9.5367431640625e-07 ;  /* 0x00000010ff117435 */ /* 0x000fe200000001ff */
[----:B------:R-:W-:Y:S01]  /*0160*/  CS2R R14, SRZ ;  /* 0x00000000000e7805 */ /* 0x000fe2000001ff00 */
[----:B------:R-:W-:Y:S01]  /*0170*/  CS2R R12, SRZ ;  /* 0x00000000000c7805 */ /* 0x000fe2000001ff00 */
[----:B------:R-:W-:-:S07]  /*0180*/  ISETP.NE.AND.EX P0, PT, RZ, c[0x0][0x21c], PT, P0 ;  /* 0x00008700ff007a0c */ /* 0x000fce0003f05300 */
[----:B------:R-:W-:-:S06]  /*0190*/  IMAD.WIDE.U32 R16, R72, R17, c[0x0][0x1b0] ;  /* 0x00006c0048107625 */ /* 0x000fcc00078e0011 */
[C---:B------:R-:W-:Y:S01]  /*01a0*/  @P0 LEA R4, P2, R72.reuse, c[0x0][0x218], 0x4 ;  /* 0x0000860048040a11 */ /* 0x040fe200078420ff */
[----:B------:R-:W5:Y:S03]  /*01b0*/  LDG.E.128 R16, [R16.64] ;  /* 0x0000000410107981 */ /* 0x000f66000c1e1d00 */
[----:B------:R-:W-:-:S05]  /*01c0*/  @P0 LEA.HI.X R5, R72, c[0x0][0x21c], RZ, 0x4, P2 ;  /* 0x0000870048050a11 */ /* 0x000fca00010f24ff */
[----:B------:R0:W5:Y:S01]  /*01d0*/  @P0 LDG.E.128 R12, [R4.64] ;  /* 0x00000004040c0981 */ /* 0x000162000c1e1d00 */
[----:B------:R-:W-:-:S03]  /*01e0*/  LOP3.LUT R72, R72, 0x100, RZ, 0xfc, !PT ;  /* 0x0000010048487812 */ /* 0x000fc600078efcff */
.L_x_26005:
[----:B------:R-:W-:Y:S05]  /*01f0*/  BSYNC B0 ;  /* 0x0000000000007941 */ /* 0x000fea0003800000 */
.L_x_26004:
[----:B------:R-:W-:Y:S01]  /*0200*/  BSSY B0, `(.L_x_26006) ;  /* 0x000000d000007945 */ /* 0x000fe20003800000 */
[----:B------:R-:W-:Y:S05]  /*0210*/  @!P6 BRA `(.L_x_26007) ;  /* 0x000000b00000e947 */ /* 0x000fea0003800000 */
[----:B------:R-:W-:Y:S01]  /*0220*/  ISETP.NE.U32.AND P0, PT, RZ, c[0x0][0x218], PT ;  /* 0x00008600ff007a0c */ /* 0x000fe20003f05070 */
[----:B------:R-:W-:Y:S01]  /*0230*/  CS2R R22, SRZ ;  /* 0x0000000000167805 */ /* 0x000fe2000001ff00 */
[----:B------:R-:W-:Y:S01]  /*0240*/  MOV R25, 0x10 ;  /* 0x0000001000197802 */ /* 0x000fe20000000f00 */
[----:B------:R-:W-:Y:S01]  /*0250*/  CS2R R20, SRZ ;  /* 0x0000000000147805 */ /* 0x000fe2000001ff00 */
[----:B------:R-:W-:-:S03]  /*0260*/  ISETP.NE.AND.EX P0, PT, RZ, c[0x0][0x21c], PT, P0 ;  /* 0x00008700ff007a0c */ /* 0x000fc60003f05300 */
[----:B------:R-:W-:-:S06]  /*0270*/  IMAD.WIDE.U32 R24, R72, R25, c[0x0][0x1b0] ;  /* 0x00006c0048187625 */ /* 0x000fcc00078e0019 */
[----:B------:R-:W5:Y:S04]  /*0280*/  LDG.E.128 R24, [R24.64] ;  /* 0x0000000418187981 */ /* 0x000f68000c1e1d00 */
[----:B0-----:R-:W-:-:S04]  /*0290*/  @P0 LEA R4, P2, R72, c[0x0][0x218], 0x4 ;  /* 0x0000860048040a11 */ /* 0x001fc800078420ff */
[----:B------:R-:W-:-:S05]  /*02a0*/  @P0 LEA.HI.X R5, R72, c[0x0][0x21c], RZ, 0x4, P2 ;  /* 0x0000870048050a11 */ /* 0x000fca00010f24ff */
[----:B------:R0:W5:Y:S01]  /*02b0*/  @P0 LDG.E.128 R20, [R4.64] ;  /* 0x0000000404140981 */ /* 0x000162000c1e1d00 */
[----:B------:R-:W-:-:S03]  /*02c0*/  IADD3 R72, R72, 0x100, RZ ;  /* 0x0000010048487810 */ /* 0x000fc60007ffe0ff */
.L_x_26007:
[----:B------:R-:W-:Y:S05]  /*02d0*/  BSYNC B0 ;  /* 0x0000000000007941 */ /* 0x000fea0003800000 */
.L_x_26006:
[----:B------:R-:W-:Y:S01]  /*02e0*/  BSSY B0, `(.L_x_26008) ;  /* 0x000000d000007945 */ /* 0x000fe20003800000 */
[----:B------:R-:W-:Y:S05]  /*02f0*/  @!P5 BRA `(.L_x_26009) ;  /* 0x000000b00000d947 */ /* 0x000fea0003800000 */
[----:B------:R-:W-:Y:S01]  /*0300*/  ISETP.NE.U32.AND P0, PT, RZ, c[0x0][0x218], PT ;  /* 0x00008600ff007a0c */ /* 0x000fe20003f05070 */
[----:B------:R-:W-:Y:S01]  /*0310*/  HFMA2.MMA R33, -RZ, RZ, 0, 9.5367431640625e-07 ;  /* 0x00000010ff217435 */ /* 0x000fe200000001ff */
[----:B------:R-:W-:Y:S01]  /*0320*/  CS2R R30, SRZ ;  /* 0x00000000001e7805 */ /* 0x000fe2000001ff00 */
[----:B------:R-:W-:Y:S01]  /*0330*/  CS2R R28, SRZ ;  /* 0x00000000001c7805 */ /* 0x000fe2000001ff00 */
[----:B------:R-:W-:-:S07]  /*0340*/  ISETP.NE.AND.EX P0, PT, RZ, c[0x0][0x21c], PT, P0 ;  /* 0x00008700ff007a0c */ /* 0x000fce0003f05300 */
[----:B------:R-:W-:-:S06]  /*0350*/  IMAD.WIDE.U32 R32, R72, R33, c[0x0][0x1b0] ;  /* 0x00006c0048207625 */ /* 0x000fcc00078e0021 */
[C---:B0-----:R-:W-:Y:S01]  /*0360*/  @P0 LEA R4, P2, R72.reuse, c[0x0][0x218], 0x4 ;  /* 0x0000860048040a11 */ /* 0x041fe200078420ff */
[----:B------:R-:W5:Y:S03]  /*0370*/  LDG.E.128 R32, [R32.64] ;  /* 0x0000000420207981 */ /* 0x000f66000c1e1d00 */
[----:B------:R-:W-:-:S05]  /*0380*/  @P0 LEA.HI.X R5, R72, c[0x0][0x21c], RZ, 0x4, P2 ;  /* 0x0000870048050a11 */ /* 0x000fca00010f24ff */
[----:B------:R0:W5:Y:S01]  /*0390*/  @P0 LDG.E.128 R28, [R4.64] ;  /* 0x00000004041c0981 */ /* 0x000162000c1e1d00 */
[----:B------:R-:W-:-:S03]  /*03a0*/  IADD3 R72, R72, 0x100, RZ ;  /* 0x0000010048487810 */ /* 0x000fc60007ffe0ff */
.L_x_26009:
[----:B------:R-:W-:Y:S05]  /*03b0*/  BSYNC B0 ;  /* 0x0000000000007941 */ /* 0x000fea0003800000 */
.L_x_26008:
        /* <DEDUP_REMOVED lines=13> */
.L_x_26011:
[----:B------:R-:W-:Y:S05]  /*0490*/  BSYNC B0 ;  /* 0x0000000000007941 */ /* 0x000fea0003800000 */
.L_x_26010:
        /* <DEDUP_REMOVED lines=13> */
.L_x_26013:
[----:B------:R-:W-:Y:S05]  /*0570*/  BSYNC B0 ;  /* 0x0000000000007941 */ /* 0x000fea0003800000 */
.L_x_26012:
[----:B------:R-:W-:Y:S01]  /*0580*/  ISETP.GE.U32.AND P0, PT, R2, 0x600, PT ;  /* 0x000006000200780c */ /* 0x000fe20003f06070 */
[----:B------:R-:W-:Y:S03]  /*0590*/  BSSY B0, `(.L_x_26014) ;  /* 0x000000e000007945 */ /* 0x000fe60003800000 */
[----:B0-----:R-:W-:-:S09]  /*05a0*/  P2R R4, PR, RZ, 0x1 ;  /* 0x00000001ff047803 */ /* 0x001fd20000000000 */
        /* <DEDUP_REMOVED lines=8> */
[----:B------:R-:W-:-:S04]  /*0630*/  @P0 LEA R4, P2, R72, c[0x0][0x218], 0x4 ;  /* 0x0000860048040a11 */ /* 0x000fc800078420ff */
[----:B------:R-:W-:-:S05]  /*0640*/  @P0 LEA.HI.X R5, R72, c[0x0][0x21c], RZ, 0x4, P2 ;  /* 0x0000870048050a11 */ /* 0x000fca00010f24ff */
[----:B------:R0:W5:Y:S01]  /*0650*/  @P0 LDG.E.128 R52, [R4.64] ;  /* 0x0000000404340981 */ /* 0x000162000c1e1d00 */
[----:B------:R-:W-:-:S03]  /*0660*/  IADD3 R72, R72, 0x100, RZ ;  /* 0x0000010048487810 */ /* 0x000fc60007ffe0ff */
.L_x_26015:
[----:B------:R-:W-:Y:S05]  /*0670*/  BSYNC B0 ;  /* 0x0000000000007941 */ /* 0x000fea0003800000 */
.L_x_26014:
[----:B------:R-:W-:Y:S01]  /*0680*/  ISETP.GE.U32.AND P0, PT, R2, 0x700, PT ;  /* 0x000007000200780c */ /* 0x000fe20003f06070 */
[----:B------:R-:W-:Y:S03]  /*0690*/  BSSY B0, `(.L_x_26016) ;  /* 0x000000e000007945 */ /* 0x000fe60003800000 */
[----:B0-----:R-:W-:-:S09]  /*06a0*/  P2R R4, PR, RZ, 0x1 ;  /* 0x00000001ff047803 */ /* 0x001fd20000000000 */
[----:B------:R-:W-:Y:S05]  /*06b0*/  @!P0 BRA `(.L_x_26017) ;  /* 0x000000b000008947 */ /* 0x000fea0003800000 */
[----:B------:R-:W-:Y:S01]  /*06c0*/  ISETP.NE.U32.AND P0, PT, RZ, c[0x0][0x218], PT ;  /* 0x00008600ff007a0c */ /* 0x000fe20003f05070 */
[----:B------:R-:W-:Y:S01]  /*06d0*/  CS2R R62, SRZ ;  /* 0x00000000003e7805 */ /* 0x000fe2000001ff00 */
[----:B------:R-:W-:Y:S02]  /*06e0*/  CS2R R60, SRZ ;  /* 0x00000000003c7805 */ /* 0x000fe4000001ff00 */
[----:B------:R-:W-:Y:S01]  /*06f0*/  ISETP.NE.AND.EX P0, PT, RZ, c[0x0][0x21c], PT, P0 ;  /* 0x00008700ff007a0c */ /* 0x000fe20003f05300 */
[----:B------:R-:W-:-:S12]  /*0700*/  HFMA2.MMA R65, -RZ, RZ, 0, 9.5367431640625e-07 ;  /* 0x00000010ff417435 */ /* 0x000fd800000001ff */
[C---:B------:R-:W-:Y:S01]  /*0710*/  @P0 LEA R4, P2, R72.reuse, c[0x0][0x218], 0x4 ;  /* 0x0000860048040a11 */ /* 0x040fe200078420ff */
[----:B------:R-:W-:-:S03]  /*0720*/  IMAD.WIDE.U32 R64, R72, R65, c[0x0][0x1b0] ;  /* 0x00006c0048407625 */ /* 0x000fc600078e0041 */
[----:B------:R-:W-:-:S03]  /*0730*/  @P0 LEA.HI.X R5, R72, c[0x0][0x21c], RZ, 0x4, P2 ;  /* 0x0000870048050a11 */ /* 0x000fc600010f24ff */
[----:B------:R-:W5:Y:S04]  /*0740*/  LDG.E.128 R64, [R64.64] ;  /* 0x0000000440407981 */ /* 0x000f68000c1e1d00 */
[----:B------:R0:W5:Y:S01]  /*0750*/  @P0 LDG.E.128 R60, [R4.64] ;  /* 0x00000004043c0981 */ /* 0x000162000c1e1d00 */
[----:B------:R-:W-:-:S03]  /*0760*/  IADD3 R72, R72, 0x100, RZ ;  /* 0x0000010048487810 */ /* 0x000fc60007ffe0ff */
.L_x_26017:
[----:B------:R-:W-:Y:S05]  /*0770*/  BSYNC B0 ;  /* 0x0000000000007941 */ /* 0x000fea0003800000 */
.L_x_26016:
[----:B------:R-:W-:Y:S01]  /*0780*/  ISETP.GE.U32.AND P0, PT, R2, 0x800, PT ;  /* 0x000008000200780c */ /* 0x000fe20003f06070 */
[----:B------:R-:W-:Y:S03]  /*0790*/  BSSY B0, `(.L_x_26018) ;  /* 0x000000d000007945 */ /* 0x000fe60003800000 */
[----:B0-----:R-:W-:-:S09]  /*07a0*/  P2R R4, PR, RZ, 0x1 ;  /* 0x00000001ff047803 */ /* 0x001fd20000000000 */
[----:B------:R-:W-:Y:S05]  /*07b0*/  @!P0 BRA `(.L_x_26019) ;  /* 0x000000a000008947 */ /* 0x000fea0003800000 */
[----:B------:R-:W-:Y:S01]  /*07c0*/  ISETP.NE.U32.AND P0, PT, RZ, c[0x0][0x218], PT ;  /* 0x00008600ff007a0c */ /* 0x000fe20003f05070 */
[----:B------:R-:W-:Y:S01]  /*07d0*/  CS2R R70, SRZ ;  /* 0x0000000000467805 */ /* 0x000fe2000001ff00 */
[----:B------:R-:W-:Y:S02]  /*07e0*/  CS2R R68, SRZ ;  /* 0x0000000000447805 */ /* 0x000fe4000001ff00 */
[----:B------:R-:W-:Y:S02]  /*07f0*/  ISETP.NE.AND.EX P0, PT, RZ, c[0x0][0x21c], PT, P0 ;  /* 0x00008700ff007a0c */ /* 0x000fe40003f05300 */
[----:B------:R-:W-:-:S11]  /*0800*/  MOV R73, 0x10 ;  /* 0x0000001000497802 */ /* 0x000fd60000000f00 */
[----:B------:R-:W-:-:S04]  /*0810*/  @P0 LEA R4, P2, R72, c[0x0][0x218], 0x4 ;  /* 0x0000860048040a11 */ /* 0x000fc800078420ff */
[C---:B------:R-:W-:Y:S01]  /*0820*/  @P0 LEA.HI.X R5, R72.reuse, c[0x0][0x21c], RZ, 0x4, P2 ;  /* 0x0000870048050a11 */ /* 0x040fe200010f24ff */
[----:B------:R-:W-:-:S04]  /*0830*/  IMAD.WIDE.U32 R72, R72, R73, c[0x0][0x1b0] ;  /* 0x00006c0048487625 */ /* 0x000fc800078e0049 */
[----:B------:R0:W5:Y:S04]  /*0840*/  @P0 LDG.E.128 R68, [R4.64] ;  /* 0x0000000404440981 */ /* 0x000168000c1e1d00 */
[----:B------:R-:W5:Y:S02]  /*0850*/  LDG.E.128 R72, [R72.64] ;  /* 0x0000000448487981 */ /* 0x000f64000c1e1d00 */
.L_x_26019:
[----:B------:R-:W-:Y:S05]  /*0860*/  BSYNC B0 ;  /* 0x0000000000007941 */ /* 0x000fea0003800000 */
.L_x_26018:
        /* <DEDUP_REMOVED lines=19> */
[----:B------:R0:W1:Y:S01]  /*09a0*/  I2F.U32 R3, R6 ;  /* 0x0000000600037306 */ /* 0x0000620000201000 */
[----:B------:R-:W-:Y:S02]  /*09b0*/  MOV R5, c[0x0][0x180] ;  /* 0x0000600000057a02 */ /* 0x000fe40000000f00 */
[----:B------:R-:W-:Y:S02]  /*09c0*/  IMNMX R8, R8, 0x20, PT ;  /* 0x0000002008087817 */ /* 0x000fe40003800200 */
[----:B------:R-:W-:Y:S02]  /*09d0*/  MOV R9, c[0x0][0x184] ;  /* 0x0000610000097a02 */ /* 0x000fe40000000f00 */
[----:B------:R-:W-:Y:S01]  /*09e0*/  LOP3.LUT P0, RZ, R5, c[0x0][0x1c0], RZ, 0xfc, !PT ;  /* 0x0000700005ff7a12 */ /* 0x000fe2000780fcff */
[----:B------:R-:W-:Y:S01]  /*09f0*/  HFMA2.MMA R5, -RZ, RZ, 0, 5.9604644775390625e-08 ;  /* 0x00000001ff057435 */ /* 0x000fe200000001ff */
[----:B0-----:R-:W-:-:S02]  /*0a00*/  IADD3 R6, R7, R8, RZ ;  /* 0x0000000807067210 */ /* 0x001fc40007ffe0ff */
[----:B------:R-:W-:Y:S02]  /*0a10*/  LOP3.LUT P0, RZ, R9, c[0x0][0x1c4], RZ, 0xfc, P0 ;  /* 0x0000710009ff7a12 */ /* 0x000fe4000000fcff */
[----:B------:R-:W-:Y:S01]  /*0a20*/  SHF.L.U32 R6, R6, 0x2, RZ ;  /* 0x0000000206067819 */ /* 0x000fe200000006ff */
[----:B-1----:R-:W0:Y:S08]  /*0a30*/  MUFU.RCP R3, R3 ;  /* 0x0000000300037308 */ /* 0x002e300000001000 */
.L_x_26151:
[----:B------:R-:W-:Y:S02]  /*0a40*/  ISETP.NE.U32.AND P2, PT, RZ, c[0x0][0x1c0], PT ;  /* 0x00007000ff007a0c */ /* 0x000fe40003f45070 */
[----:B------:R-:W-:Y:S02]  /*0a50*/  MOV R116, 0x3f800000 ;  /* 0x3f80000000747802 */ /* 0x000fe40000000f00 */
[----:B------:R-:W-:-:S13]  /*0a60*/  ISETP.NE.AND.EX P2, PT, RZ, c[0x0][0x1c4], PT, P2 ;  /* 0x00007100ff007a0c */ /* 0x000fda0003f45320 */
[----:B------:R-:W-:-:S05]  /*0a70*/  @P2 MOV R85, 0x4 ;  /* 0x0000000400552802 */ /* 0x000fca0000000f00 */
[----:B------:R-:W-:-:S05]  /*0a80*/  @P2 IMAD.WIDE R84, R4, R85, c[0x0][0x1c0] ;  /* 0x0000700004542625 */ /* 0x000fca00078e0255 */
[----:B-----5:R1:W5:Y:S01]  /*0a90*/  @P2 LDG.E R116, [R84.64] ;  /* 0x0000000454742981 */ /* 0x020362000c1e1900 */
        /* <DEDUP_REMOVED lines=8> */
[----:B-1----:R-:W-:-:S04]  /*0b20*/  ISETP.NE.U32.AND P2, PT, RZ, c[0x0][0x180], PT ;  /* 0x00006000ff007a0c */ /* 0x002fc80003f45070 */
[----:B------:R-:W-:Y:S01]  /*0b30*/  ISETP.NE.AND.EX P2, PT, RZ, c[0x0][0x184], PT, P2 ;  /* 0x00006100ff007a0c */ /* 0x000fe20003f45320 */
[----:B------:R-:W-:-:S12]  /*0b40*/  HFMA2.MMA R86, -RZ, RZ, 0, 9.5367431640625e-07 ;  /* 0x00000010ff567435 */ /* 0x000fd800000001ff */
[C---:B------:R-:W-:Y:S01]  /*0b50*/  @P2 LEA R84, P3, R115.reuse, c[0x0][0x180], 0x4 ;  /* 0x0000600073542a11 */ /* 0x040fe200078620ff */
[----:B------:R-:W-:-:S03]  /*0b60*/  IMAD.WIDE.U32 R86, R115, R86, c[0x0][0x170] ;  /* 0x00005c0073567625 */ /* 0x000fc600078e0056 */
[----:B------:R-:W-:-:S05]  /*0b70*/  @P2 LEA.HI.X R85, R115, c[0x0][0x184], RZ, 0x4, P3 ;  /* 0x0000610073552a11 */ /* 0x000fca00018f24ff */
[----:B------:R1:W5:Y:S04]  /*0b80*/  @P2 LDG.E.128 R76, [R84.64] ;  /* 0x00000004544c2981 */ /* 0x000368000c1e1d00 */
[----:B-1----:R-:W2:Y:S01]  /*0b90*/  LDG.E.128 R84, [R86.64] ;  /* 0x0000000456547981 */ /* 0x002ea2000c1e1d00 */
[----:B------:R-:W-:-:S04]  /*0ba0*/  ISETP.NE.U32.AND P2, PT, RZ, c[0x0][0x180], PT ;  /* 0x00006000ff007a0c */ /* 0x000fc80003f45070 */
[----:B------:R-:W-:Y:S01]  /*0bb0*/  ISETP.NE.AND.EX P2, PT, RZ, c[0x0][0x184], PT, P2 ;  /* 0x00006100ff007a0c */ /* 0x000fe20003f45320 */
[----:B--2--5:R-:W-:-:S12]  /*0bc0*/  FMUL.FTZ R7, R84, R116 ;  /* 0x0000007454077220 */ /* 0x024fd80000410000 */
[----:B------:R-:W-:Y:S05]  /*0bd0*/  @P2 BRA `(.L_x_26022) ;  /* 0x0000002000002947 */ /* 0x000fea0003800000 */
[----:B------:R-:W-:Y:S05]  /*0be0*/  @P0 BRA `(.L_x_26023) ;  /* 0x0000002000000947 */ /* 0x000fea0003800000 */
[----:B------:R-:W-:Y:S05]  /*0bf0*/  BRA `(.L_x_26024) ;  /* 0x0000002000007947 */ /* 0x000fea0003800000 */
.L_x_26022:
[----:B------:R-:W-:-:S05]  /*0c00*/  FADD.FTZ R7, R76, R7 ;  /* 0x000000074c077221 */ /* 0x000fca0000010000 */
.L_x_26023:
[----:B------:R-:W-:Y:S02]  /*0c10*/  MOV R80, R7 ;  /* 0x0000000700507202 */ /* 0x000fe40000000f00 */
.L_x_26024:
[----:B------:R-:W-:Y:S01]  /*0c20*/  FMUL.FTZ R91, R85, R116 ;  /* 0x00000074555b7220 */ /* 0x000fe20000410000 */
[----:B------:R-:W-:Y:S05]  /*0c30*/  @P2 BRA `(.L_x_26025) ;  /* 0x0000002000002947 */ /* 0x000fea0003800000 */
[----:B------:R-:W-:Y:S05]  /*0c40*/  @P0 BRA `(.L_x_26026) ;  /* 0x0000002000000947 */ /* 0x000fea0003800000 */
[----:B------:R-:W-:Y:S05]  /*0c50*/  BRA `(.L_x_26027) ;  /* 0x0000002000007947 */ /* 0x000fea0003800000 */
.L_x_26025:
[----:B------:R-:W-:-:S05]  /*0c60*/  FADD.FTZ R91, R77, R91 ;  /* 0x0000005b4d5b7221 */ /* 0x000fca0000010000 */
.L_x_26026:
[----:B------:R-:W-:Y:S02]  /*0c70*/  MOV R81, R91 ;  /* 0x0000005b00517202 */ /* 0x000fe40000000f00 */
.L_x_26027:
[----:B------:R-:W-:Y:S01]  /*0c80*/  FMUL.FTZ R99, R86, R116 ;  /* 0x0000007456637220 */ /* 0x000fe20000410000 */
[----:B------:R-:W-:Y:S05]  /*0c90*/  @P2 BRA `(.L_x_26028) ;  /* 0x0000002000002947 */ /* 0x000fea0003800000 */
[----:B------:R-:W-:Y:S05]  /*0ca0*/  @P0 BRA `(.L_x_26029) ;  /* 0x0000002000000947 */ /* 0x000fea0003800000 */
[----:B------:R-:W-:Y:S05]  /*0cb0*/  BRA `(.L_x_26030) ;  /* 0x0000002000007947 */ /* 0x000fea0003800000 */
.L_x_26028:
[----:B------:R-:W-:-:S05]  /*0cc0*/  FADD.FTZ R99, R78, R99 ;  /* 0x000000634e637221 */ /* 0x000fca0000010000 */
.L_x_26029:
[----:B------:R-:W-:Y:S02]  /*0cd0*/  MOV R82, R99 ;  /* 0x0000006300527202 */ /* 0x000fe40000000f00 */
.L_x_26030:
[----:B------:R-:W-:Y:S01]  /*0ce0*/  FMUL.FTZ R107, R87, R116 ;  /* 0x00000074576b7220 */ /* 0x000fe20000410000 */
[----:B------:R-:W-:Y:S05]  /*0cf0*/  @P2 BRA `(.L_x_26031) ;  /* 0x0000002000002947 */ /* 0x000fea0003800000 */
[----:B------:R-:W-:Y:S05]  /*0d00*/  @P0 BRA `(.L_x_26032) ;  /* 0x0000002000000947 */ /* 0x000fea0003800000 */
[----:B------:R-:W-:Y:S05]  /*0d10*/  BRA `(.L_x_26033) ;  /* 0x0000002000007947 */ /* 0x000fea0003800000 */
.L_x_26031:
[----:B------:R-:W-:-:S05]  /*0d20*/  FADD.FTZ R107, R79, R107 ;  /* 0x0000006b4f6b7221 */ /* 0x000fca0000010000 */
.L_x_26032:
[----:B------:R-:W-:Y:S02]  /*0d30*/  MOV R83, R107 ;  /* 0x0000006b00537202 */ /* 0x000fe40000000f00 */
.L_x_26033:
[C---:B------:R-:W-:Y:S02]  /*0d40*/  @P0 LEA R84, P2, R115.reuse, c[0x0][0x188], 0x4 ;  /* 0x0000620073540a11 */ /* 0x040fe400078420ff */
[C---:B------:R-:W-:Y:S02]  /*0d50*/  IADD3 R117, R115.reuse, 0x100, RZ ;  /* 0x0000010073757810 */ /* 0x040fe40007ffe0ff */
[----:B------:R-:W-:-:S05]  /*0d60*/  @P0 LEA.HI.X R85, R115, c[0x0][0x18c], RZ, 0x4, P2 ;  /* 0x0000630073550a11 */ /* 0x000fca00010f24ff */
[----:B------:R1:W-:Y:S04]  /*0d70*/  @P0 STG.E.128 [R84.64], R80 ;  /* 0x0000005054000986 */ /* 0x0003e8000c101d04 */
.L_x_26021:
[----:B-1----:R-:W-:Y:S05]  /*0d80*/  BSYNC B0 ;  /* 0x0000000000007941 */ /* 0x002fea0003800000 */
.L_x_26020:
        /* <DEDUP_REMOVED lines=9> */
[----:B-1----:R-:W-:-:S06]  /*0e20*/  IMAD.WIDE.U32 R84, R117, R8, c[0x0][0x170] ;  /* 0x00005c0075547625 */ /* 0x002fcc00078e0008 */
[----:B------:R-:W2:Y:S01]  /*0e30*/  LDG.E.128 R84, [R84.64] ;  /* 0x0000000454547981 */ /* 0x000ea2000c1e1d00 */
[----:B------:R-:W-:-:S04]  /*0e40*/  ISETP.NE.U32.AND P2, PT, RZ, c[0x0][0x180], PT ;  /* 0x00006000ff007a0c */ /* 0x000fc80003f45070 */
[----:B------:R-:W-:Y:S01]  /*0e50*/  ISETP.NE.AND.EX P2, PT, RZ, c[0x0][0x184], PT, P2 ;  /* 0x00006100ff007a0c */ /* 0x000fe20003f45320 */
[----:B--2--5:R-:W-:-:S12]  /*0e60*/  FMUL.FTZ R8, R84, R116 ;  /* 0x0000007454087220 */ /* 0x024fd80000410000 */
[----:B------:R-:W-:Y:S05]  /*0e70*/  @P2 BRA `(.L_x_26036) ;  /* 0x0000002000002947 */ /* 0x000fea0003800000 */
[----:B------:R-:W-:Y:S05]  /*0e80*/  @P0 BRA `(.L_x_26037) ;  /* 0x0000002000000947 */ /* 0x000fea0003800000 */
[----:B------:R-:W-:Y:S05]  /*0e90*/  BRA `(.L_x_26038) ;  /* 0x0000002000007947 */ /* 0x000fea0003800000 */
.L_x_26036:
[----:B------:R-:W-:-:S05]  /*0ea0*/  FADD.FTZ R8, R76, R8 ;  /* 0x000000084c087221 */ /* 0x000fca0000010000 */
.L_x_26037:
[----:B------:R-:W-:Y:S02]  /*0eb0*/  MOV R80, R8 ;  /* 0x0000000800507202 */ /* 0x000fe40000000f00 */
.L_x_26038:
[----:B------:R-:W-:Y:S01]  /*0ec0*/  FMUL.FTZ R92, R85, R116 ;  /* 0x00000074555c7220 */ /* 0x000fe20000410000 */
[----:B------:R-:W-:Y:S05]  /*0ed0*/  @P2 BRA `(.L_x_26039) ;  /* 0x0000002000002947 */ /* 0x000fea0003800000 */
[----:B------:R-:W-:Y:S05]  /*0ee0*/  @P0 BRA `(.L_x_26040) ;  /* 0x0000002000000947 */ /* 0x000fea0003800000 */
[----:B------:R-:W-:Y:S05]  /*0ef0*/  BRA `(.L_x_26041) ;  /* 0x0000002000007947 */ /* 0x000fea0003800000 */
.L_x_26039:
[----:B------:R-:W-:-:S05]  /*0f00*/  FADD.FTZ R92, R77, R92 ;  /* 0x0000005c4d5c7221 */ /* 0x000fca0000010000 */
.L_x_26040:
[----:B------:R-:W-:Y:S02]  /*0f10*/  MOV R81, R92 ;  /* 0x0000005c00517202 */ /* 0x000fe40000000f00 */
.L_x_26041:
[----:B------:R-:W-:Y:S01]  /*0f20*/  FMUL.FTZ R100, R86, R116 ;  /* 0x0000007456647220 */ /* 0x000fe20000410000 */
[----:B------:R-:W-:Y:S05]  /*0f30*/  @P2 BRA `(.L_x_26042) ;  /* 0x0000002000002947 */ /* 0x000fea0003800000 */
[----:B------:R-:W-:Y:S05]  /*0f40*/  @P0 BRA `(.L_x_26043) ;  /* 0x0000002000000947 */ /* 0x000fea0003800000 */
[----:B------:R-:W-:Y:S05]  /*0f50*/  BRA `(.L_x_26044) ;  /* 0x0000002000007947 */ /* 0x000fea0003800000 */
.L_x_26042:
[----:B------:R-:W-:-:S05]  /*0f60*/  FADD.FTZ R100, R78, R100 ;  /* 0x000000644e647221 */ /* 0x000fca0000010000 */
.L_x_26043:
[----:B------:R-:W-:Y:S02]  /*0f70*/  MOV R82, R100 ;  /* 0x0000006400527202 */ /* 0x000fe40000000f00 */
.L_x_26044:
[----:B------:R-:W-:Y:S01]  /*0f80*/  FMUL.FTZ R108, R87, R116 ;  /* 0x00000074576c7220 */ /* 0x000fe20000410000 */
[----:B------:R-:W-:Y:S05]  /*0f90*/  @P2 BRA `(.L_x_26045) ;  /* 0x0000002000002947 */ /* 0x000fea0003800000 */
[----:B------:R-:W-:Y:S05]  /*0fa0*/  @P0 BRA `(.L_x_26046) ;  /* 0x0000002000000947 */ /* 0x000fea0003800000 */
[----:B------:R-:W-:Y:S05]  /*0fb0*/  BRA `(.L_x_26047) ;  /* 0x0000002000007947 */ /* 0x000fea0003800000 */
.L_x_26045:
[----:B------:R-:W-:-:S05]  /*0fc0*/  FADD.FTZ R108, R79, R108 ;  /* 0x0000006c4f6c7221 */ /* 0x000fca0000010000 */
.L_x_26046:
[----:B------:R-:W-:Y:S02]  /*0fd0*/  MOV R83, R108 ;  /* 0x0000006c00537202 */ /* 0x000fe40000000f00 */
.L_x_26047:
[----:B------:R-:W-:-:S04]  /*0fe0*/  @P0 LEA R84, P2, R117, c[0x0][0x188], 0x4 ;  /* 0x0000620075540a11 */ /* 0x000fc800078420ff */
[C---:B------:R-:W-:Y:S02]  /*0ff0*/  @P0 LEA.HI.X R85, R117.reuse, c[0x0][0x18c], RZ, 0x4, P2 ;  /* 0x0000630075550a11 */ /* 0x040fe400010f24ff */
[----:B------:R-:W-:-:S03]  /*1000*/  IADD3 R117, R117, 0x100, RZ ;  /* 0x0000010075757810 */ /* 0x000fc60007ffe0ff */
[----:B------:R1:W-:Y:S04]  /*1010*/  @P0 STG.E.128 [R84.64], R80 ;  /* 0x0000005054000986 */ /* 0x0003e8000c101d04 */
.L_x_26035:
[----:B------:R-:W-:Y:S05]  /*1020*/  BSYNC B0 ;  /* 0x0000000000007941 */ /* 0x000fea0003800000 */
.L_x_26034:
[----:B------:R-:W-:Y:S01]  /*1030*/  ISETP.GE.U32.AND P2, PT, R2, 0x300, PT ;  /* 0x000003000200780c */ /* 0x000fe20003f46070 */
[----:B------:R-:W-:-:S12]  /*1040*/  BSSY B0, `(.L_x_26048) ;  /* 0x0000028000007945 */ /* 0x000fd80003800000 */
[----:B------:R-:W-:Y:S05]  /*1050*/  @!P2 BRA `(.L_x_26049) ;  /* 0x000002600000a947 */ /* 0x000fea0003800000 */
[----:B------:R-:W-:-:S04]  /*1060*/  ISETP.NE.U32.AND P2, PT, RZ, c[0x0][0x180], PT ;  /* 0x00006000ff007a0c */ /* 0x000fc80003f45070 */
[----:B------:R-:W-:Y:S01]  /*1070*/  ISETP.NE.AND.EX P2, PT, RZ, c[0x0][0x184], PT, P2 ;  /* 0x00006100ff007a0c */ /* 0x000fe20003f45320 */
[----:B------:R-:W-:-:S12]  /*1080*/  HFMA2.MMA R86, -RZ, RZ, 0, 9.5367431640625e-07 ;  /* 0x00000010ff567435 */ /* 0x000fd800000001ff */
[----:B-1----:R-:W-:-:S04]  /*1090*/  @P2 LEA R84, P3, R117, c[0x0][0x180], 0x4 ;  /* 0x0000600075542a11 */ /* 0x002fc800078620ff */
        /* <DEDUP_REMOVED lines=10> */
.L_x_26050:
[----:B------:R-:W-:-:S05]  /*1140*/  FADD.FTZ R9, R76, R9 ;  /* 0x000000094c097221 */ /* 0x000fca0000010000 */
.L_x_26051:
[----:B------:R-:W-:Y:S02]  /*1150*/  MOV R80, R9 ;  /* 0x0000000900507202 */ /* 0x000fe40000000f00 */
.L_x_26052:
[----:B------:R-:W-:Y:S01]  /*1160*/  FMUL.FTZ R93, R85, R116 ;  /* 0x00000074555d7220 */ /* 0x000fe20000410000 */
[----:B------:R-:W-:Y:S05]  /*1170*/  @P2 BRA `(.L_x_26053) ;  /* 0x0000002000002947 */ /* 0x000fea0003800000 */
[----:B------:R-:W-:Y:S05]  /*1180*/  @P0 BRA `(.L_x_26054) ;  /* 0x0000002000000947 */ /* 0x000fea0003800000 */
[----:B------:R-:W-:Y:S05]  /*1190*/  BRA `(.L_x_26055) ;  /* 0x0000002000007947 */ /* 0x000fea0003800000 */
.L_x_26053:
[----:B------:R-:W-:-:S05]  /*11a0*/  FADD.FTZ R93, R77, R93 ;  /* 0x0000005d4d5d7221 */ /* 0x000fca0000010000 */
.L_x_26054:
[----:B------:R-:W-:Y:S02]  /*11b0*/  MOV R81, R93 ;  /* 0x0000005d00517202 */ /* 0x000fe40000000f00 */
.L_x_26055:
[----:B------:R-:W-:Y:S01]  /*11c0*/  FMUL.FTZ R101, R86, R116 ;  /* 0x0000007456657220 */ /* 0x000fe20000410000 */
[----:B------:R-:W-:Y:S05]  /*11d0*/  @P2 BRA `(.L_x_26056) ;  /* 0x0000002000002947 */ /* 0x000fea0003800000 */
[----:B------:R-:W-:Y:S05]  /*11e0*/  @P0 BRA `(.L_x_26057) ;  /* 0x0000002000000947 */ /* 0x000fea0003800000 */
[----:B------:R-:W-:Y:S05]  /*11f0*/  BRA `(.L_x_26058) ;  /* 0x0000002000007947 */ /* 0x000fea0003800000 */
.L_x_26056:
[----:B------:R-:W-:-:S05]  /*1200*/  FADD.FTZ R101, R78, R101 ;  /* 0x000000654e657221 */ /* 0x000fca0000010000 */
.L_x_26057:
[----:B------:R-:W-:Y:S02]  /*1210*/  MOV R82, R101 ;  /* 0x0000006500527202 */ /* 0x000fe40000000f00 */
.L_x_26058:
[----:B------:R-:W-:Y:S01]  /*1220*/  FMUL.FTZ R109, R87, R116 ;  /* 0x00000074576d7220 */ /* 0x000fe20000410000 */
[----:B------:R-:W-:Y:S05]  /*1230*/  @P2 BRA `(.L_x_26059) ;  /* 0x0000002000002947 */ /* 0x000fea0003800000 */
[----:B------:R-:W-:Y:S05]  /*1240*/  @P0 BRA `(.L_x_26060) ;  /* 0x0000002000000947 */ /* 0x000fea0003800000 */
[----:B------:R-:W-:Y:S05]  /*1250*/  BRA `(.L_x_26061) ;  /* 0x0000002000007947 */ /* 0x000fea0003800000 */
.L_x_26059:
[----:B------:R-:W-:-:S05]  /*1260*/  FADD.FTZ R109, R79, R109 ;  /* 0x0000006d4f6d7221 */ /* 0x000fca0000010000 */
.L_x_26060:
[----:B------:R-:W-:Y:S02]  /*1270*/  MOV R83, R109 ;  /* 0x0000006d00537202 */ /* 0x000fe40000000f00 */
.L_x_26061:
[----:B------:R-:W-:-:S04]  /*1280*/  @P0 LEA R84, P2, R117, c[0x0][0x188], 0x4 ;  /* 0x0000620075540a11 */ /* 0x000fc800078420ff */
[C---:B------:R-:W-:Y:S02]  /*1290*/  @P0 LEA.HI.X R85, R117.reuse, c[0x0][0x18c], RZ, 0x4, P2 ;  /* 0x0000630075550a11 */ /* 0x040fe400010f24ff */
[----:B------:R-:W-:-:S03]  /*12a0*/  IADD3 R117, R117, 0x100, RZ ;  /* 0x0000010075757810 */ /* 0x000fc60007ffe0ff */
[----:B------:R1:W-:Y:S04]  /*12b0*/  @P0 STG.E.128 [R84.64], R80 ;  /* 0x0000005054000986 */ /* 0x0003e8000c101d04 */
.L_x_26049:
[----:B------:R-:W-:Y:S05]  /*12c0*/  BSYNC B0 ;  /* 0x0000000000007941 */ /* 0x000fea0003800000 */
.L_x_26048:
        /* <DEDUP_REMOVED lines=17> */
.L_x_26064:
[----:B------:R-:W-:-:S05]  /*13e0*/  FADD.FTZ R10, R76, R10 ;  /* 0x0000000a4c0a7221 */ /* 0x000fca0000010000 */
.L_x_26065:
[----:B------:R-:W-:Y:S02]  /*13f0*/  MOV R80, R10 ;  /* 0x0000000a00507202 */ /* 0x000fe40000000f00 */
.L_x_26066:
[----:B------:R-:W-:Y:S01]  /*1400*/  FMUL.FTZ R94, R85, R116 ;  /* 0x00000074555e7220 */ /* 0x000fe20000410000 */
[----:B------:R-:W-:Y:S05]  /*1410*/  @P2 BRA `(.L_x_26067) ;  /* 0x0000002000002947 */ /* 0x000fea0003800000 */
[----:B------:R-:W-:Y:S05]  /*1420*/  @P0 BRA `(.L_x_26068) ;  /* 0x0000002000000947 */ /* 0x000fea0003800000 */
[----:B------:R-:W-:Y:S05]  /*1430*/  BRA `(.L_x_26069) ;  /* 0x0000002000007947 */ /* 0x000fea0003800000 */
.L_x_26067:
[----:B------:R-:W-:-:S05]  /*1440*/  FADD.FTZ R94, R77, R94 ;  /* 0x0000005e4d5e7221 */ /* 0x000fca0000010000 */
.L_x_26068:
[----:B------:R-:W-:Y:S02]  /*1450*/  MOV R81, R94 ;  /* 0x0000005e00517202 */ /* 0x000fe40000000f00 */
.L_x_26069:
[----:B------:R-:W-:Y:S01]  /*1460*/  FMUL.FTZ R102, R86, R116 ;  /* 0x0000007456667220 */ /* 0x000fe20000410000 */
[----:B------:R-:W-:Y:S05]  /*1470*/  @P2 BRA `(.L_x_26070) ;  /* 0x0000002000002947 */ /* 0x000fea0003800000 */
[----:B------:R-:W-:Y:S05]  /*1480*/  @P0 BRA `(.L_x_26071) ;  /* 0x0000002000000947 */ /* 0x000fea0003800000 */
[----:B------:R-:W-:Y:S05]  /*1490*/  BRA `(.L_x_26072) ;  /* 0x0000002000007947 */ /* 0x000fea0003800000 */
.L_x_26070:
[----:B------:R-:W-:-:S05]  /*14a0*/  FADD.FTZ R102, R78, R102 ;  /* 0x000000664e667221 */ /* 0x000fca0000010000 */
.L_x_26071:
[----:B------:R-:W-:Y:S02]  /*14b0*/  MOV R82, R102 ;  /* 0x0000006600527202 */ /* 0x000fe40000000f00 */
.L_x_26072:
[----:B------:R-:W-:Y:S01]  /*14c0*/  FMUL.FTZ R110, R87, R116 ;  /* 0x00000074576e7220 */ /* 0x000fe20000410000 */
[----:B------:R-:W-:Y:S05]  /*14d0*/  @P2 BRA `(.L_x_26073) ;  /* 0x0000002000002947 */ /* 0x000fea0003800000 */
[----:B------:R-:W-:Y:S05]  /*14e0*/  @P0 BRA `(.L_x_26074) ;  /* 0x0000002000000947 */ /* 0x000fea0003800000 */
[----:B------:R-:W-:Y:S05]  /*14f0*/  BRA `(.L_x_26075) ;  /* 0x0000002000007947 */ /* 0x000fea0003800000 */
.L_x_26073:
[----:B------:R-:W-:-:S05]  /*1500*/  FADD.FTZ R110, R79, R110 ;  /* 0x0000006e4f6e7221 */ /* 0x000fca0000010000 */
.L_x_26074:
[----:B------:R-:W-:Y:S02]  /*1510*/  MOV R83, R110 ;  /* 0x0000006e00537202 */ /* 0x000fe40000000f00 */
.L_x_26075:
[----:B------:R-:W-:-:S04]  /*1520*/  @P0 LEA R84, P2, R117, c[0x0][0x188], 0x4 ;  /* 0x0000620075540a11 */ /* 0x000fc800078420ff */
[C---:B------:R-:W-:Y:S02]  /*1530*/  @P0 LEA.HI.X R85, R117.reuse, c[0x0][0x18c], RZ, 0x4, P2 ;  /* 0x0000630075550a11 */ /* 0x040fe400010f24ff */
[----:B------:R-:W-:-:S03]  /*1540*/  IADD3 R117, R117, 0x100, RZ ;  /* 0x0000010075757810 */ /* 0x000fc60007ffe0ff */
[----:B------:R1:W-:Y:S04]  /*1550*/  @P0 STG.E.128 [R84.64], R80 ;  /* 0x0000005054000986 */ /* 0x0003e8000c101d04 */
.L_x_26063:
[----:B------:R-:W-:Y:S05]  /*1560*/  BSYNC B0 ;  /* 0x0000000000007941 */ /* 0x000fea0003800000 */
.L_x_26062:
        /* <DEDUP_REMOVED lines=17> */
.L_x_26078:
[----:B------:R-:W-:-:S05]  /*1680*/  FADD.FTZ R11, R76, R11 ;  /* 0x0000000b4c0b7221 */ /* 0x000fca0000010000 */
.L_x_26079:
[----:B------:R-:W-:Y:S02]  /*1690*/  MOV R80, R11 ;  /* 0x0000000b00507202 */ /* 0x000fe40000000f00 */
.L_x_26080:
[----:B------:R-:W-:Y:S01]  /*16a0*/  FMUL.FTZ R95, R85, R116 ;  /* 0x00000074555f7220 */ /* 0x000fe20000410000 */
[----:B------:R-:W-:Y:S05]  /*16b0*/  @P2 BRA `(.L_x_26081) ;  /* 0x0000002000002947 */ /* 0x000fea0003800000 */
[----:B------:R-:W-:Y:S05]  /*16c0*/  @P0 BRA `(.L_x_26082) ;  /* 0x0000002000000947 */ /* 0x000fea0003800000 */
[----:B------:R-:W-:Y:S05]  /*16d0*/  BRA `(.L_x_26083) ;  /* 0x0000002000007947 */ /* 0x000fea0003800000 */
.L_x_26081:
[----:B------:R-:W-:-:S05]  /*16e0*/  FADD.FTZ R95, R77, R95 ;  /* 0x0000005f4d5f7221 */ /* 0x000fca0000010000 */
.L_x_26082:
[----:B------:R-:W-:Y:S02]  /*16f0*/  MOV R81, R95 ;  /* 0x0000005f00517202 */ /* 0x000fe40000000f00 */
.L_x_26083:
[----:B------:R-:W-:Y:S01]  /*1700*/  FMUL.FTZ R103, R86, R116 ;  /* 0x0000007456677220 */ /* 0x000fe20000410000 */
[----:B------:R-:W-:Y:S05]  /*1710*/  @P2 BRA `(.L_x_26084) ;  /* 0x0000002000002947 */ /* 0x000fea0003800000 */
[----:B------:R-:W-:Y:S05]  /*1720*/  @P0 BRA `(.L_x_26085) ;  /* 0x0000002000000947 */ /* 0x000fea0003800000 */
[----:B------:R-:W-:Y:S05]  /*1730*/  BRA `(.L_x_26086) ;  /* 0x0000002000007947 */ /* 0x000fea0003800000 */
.L_x_26084:
[----:B------:R-:W-:-:S05]  /*1740*/  FADD.FTZ R103, R78, R103 ;  /* 0x000000674e677221 */ /* 0x000fca0000010000 */
.L_x_26085:
[----:B------:R-:W-:Y:S02]  /*1750*/  MOV R82, R103 ;  /* 0x0000006700527202 */ /* 0x000fe40000000f00 */
.L_x_26086:
[----:B------:R-:W-:Y:S01]  /*1760*/  FMUL.FTZ R111, R87, R116 ;  /* 0x00000074576f7220 */ /* 0x000fe20000410000 */
[----:B------:R-:W-:Y:S05]  /*1770*/  @P2 BRA `(.L_x_26087) ;  /* 0x0000002000002947 */ /* 0x000fea0003800000 */
[----:B------:R-:W-:Y:S05]  /*1780*/  @P0 BRA `(.L_x_26088) ;  /* 0x0000002000000947 */ /* 0x000fea0003800000 */
[----:B------:R-:W-:Y:S05]  /*1790*/  BRA `(.L_x_26089) ;  /* 0x0000002000007947 */ /* 0x000fea0003800000 */
.L_x_26087:
[----:B------:R-:W-:-:S05]  /*17a0*/  FADD.FTZ R111, R79, R111 ;  /* 0x0000006f4f6f7221 */ /* 0x000fca0000010000 */
.L_x_26088:
[----:B------:R-:W-:Y:S02]  /*17b0*/  MOV R83, R111 ;  /* 0x0000006f00537202 */ /* 0x000fe40000000f00 */
.L_x_26089:
[----:B------:R-:W-:-:S04]  /*17c0*/  @P0 LEA R84, P2, R117, c[0x0][0x188], 0x4 ;  /* 0x0000620075540a11 */ /* 0x000fc800078420ff */
[C---:B------:R-:W-:Y:S02]  /*17d0*/  @P0 LEA.HI.X R85, R117.reuse, c[0x0][0x18c], RZ, 0x4, P2 ;  /* 0x0000630075550a11 */ /* 0x040fe400010f24ff */
[----:B------:R-:W-:-:S03]  /*17e0*/  IADD3 R117, R117, 0x100, RZ ;  /* 0x0000010075757810 */ /* 0x000fc60007ffe0ff */
[----:B------:R1:W-:Y:S04]  /*17f0*/  @P0 STG.E.128 [R84.64], R80 ;  /* 0x0000005054000986 */ /* 0x0003e8000c101d04 */
.L_x_26077:
[----:B------:R-:W-:Y:S05]  /*1800*/  BSYNC B0 ;  /* 0x0000000000007941 */ /* 0x000fea0003800000 */
.L_x_26076:
        /* <DEDUP_REMOVED lines=17> */
.L_x_26092:
[----:B------:R-:W-:-:S05]  /*1920*/  FADD.FTZ R88, R76, R88 ;  /* 0x000000584c587221 */ /* 0x000fca0000010000 */
.L_x_26093:
[----:B------:R-:W-:Y:S02]  /*1930*/  MOV R80, R88 ;  /* 0x0000005800507202 */ /* 0x000fe40000000f00 */
.L_x_26094:
[----:B------:R-:W-:Y:S01]  /*1940*/  FMUL.FTZ R96, R85, R116 ;  /* 0x0000007455607220 */ /* 0x000fe20000410000 */
[----:B------:R-:W-:Y:S05]  /*1950*/  @P2 BRA `(.L_x_26095) ;  /* 0x0000002000002947 */ /* 0x000fea0003800000 */
[----:B------:R-:W-:Y:S05]  /*1960*/  @P0 BRA `(.L_x_26096) ;  /* 0x0000002000000947 */ /* 0x000fea0003800000 */
[----:B------:R-:W-:Y:S05]  /*1970*/  BRA `(.L_x_26097) ;  /* 0x0000002000007947 */ /* 0x000fea0003800000 */
.L_x_26095:
[----:B------:R-:W-:-:S05]  /*1980*/  FADD.FTZ R96, R77, R96 ;  /* 0x000000604d607221 */ /* 0x000fca0000010000 */
.L_x_26096:
[----:B------:R-:W-:Y:S02]  /*1990*/  MOV R81, R96 ;  /* 0x0000006000517202 */ /* 0x000fe40000000f00 */
.L_x_26097:
[----:B------:R-:W-:Y:S01]  /*19a0*/  FMUL.FTZ R104, R86, R116 ;  /* 0x0000007456687220 */ /* 0x000fe20000410000 */
[----:B------:R-:W-:Y:S05]  /*19b0*/  @P2 BRA `(.L_x_26098) ;  /* 0x0000002000002947 */ /* 0x000fea0003800000 */
[----:B------:R-:W-:Y:S05]  /*19c0*/  @P0 BRA `(.L_x_26099) ;  /* 0x0000002000000947 */ /* 0x000fea0003800000 */
[----:B------:R-:W-:Y:S05]  /*19d0*/  BRA `(.L_x_26100) ;  /* 0x0000002000007947 */ /* 0x000fea0003800000 */
.L_x_26098:
[----:B------:R-:W-:-:S05]  /*19e0*/  FADD.FTZ R104, R78, R104 ;  /* 0x000000684e687221 */ /* 0x000fca0000010000 */
.L_x_26099:
[----:B------:R-:W-:Y:S02]  /*19f0*/  MOV R82, R104 ;  /* 0x0000006800527202 */ /* 0x000fe40000000f00 */
.L_x_26100:
[----:B------:R-:W-:Y:S01]  /*1a00*/  FMUL.FTZ R112, R87, R116 ;  /* 0x0000007457707220 */ /* 0x000fe20000410000 */
[----:B------:R-:W-:Y:S05]  /*1a10*/  @P2 BRA `(.L_x_26101) ;  /* 0x0000002000002947 */ /* 0x000fea0003800000 */
[----:B------:R-:W-:Y:S05]  /*1a20*/  @P0 BRA `(.L_x_26102) ;  /* 0x0000002000000947 */ /* 0x000fea0003800000 */
[----:B------:R-:W-:Y:S05]  /*1a30*/  BRA `(.L_x_26103) ;  /* 0x0000002000007947 */ /* 0x000fea0003800000 */
.L_x_26101:
[----:B------:R-:W-:-:S05]  /*1a40*/  FADD.FTZ R112, R79, R112 ;  /* 0x000000704f707221 */ /* 0x000fca0000010000 */
.L_x_26102:
[----:B------:R-:W-:Y:S02]  /*1a50*/  MOV R83, R112 ;  /* 0x0000007000537202 */ /* 0x000fe40000000f00 */
.L_x_26103:
[----:B------:R-:W-:-:S04]  /*1a60*/  @P0 LEA R84, P2, R117, c[0x0][0x188], 0x4 ;  /* 0x0000620075540a11 */ /* 0x000fc800078420ff */
[C---:B------:R-:W-:Y:S02]  /*1a70*/  @P0 LEA.HI.X R85, R117.reuse, c[0x0][0x18c], RZ, 0x4, P2 ;  /* 0x0000630075550a11 */ /* 0x040fe400010f24ff */
[----:B------:R-:W-:-:S03]  /*1a80*/  IADD3 R117, R117, 0x100, RZ ;  /* 0x0000010075757810 */ /* 0x000fc60007ffe0ff */
[----:B------:R1:W-:Y:S04]  /*1a90*/  @P0 STG.E.128 [R84.64], R80 ;  /* 0x0000005054000986 */ /* 0x0003e8000c101d04 */
.L_x_26091:
[----:B------:R-:W-:Y:S05]  /*1aa0*/  BSYNC B0 ;  /* 0x0000000000007941 */ /* 0x000fea0003800000 */
.L_x_26090:
        /* <DEDUP_REMOVED lines=17> */
.L_x_26106:
[----:B------:R-:W-:-:S05]  /*1bc0*/  FADD.FTZ R89, R76, R89 ;  /* 0x000000594c597221 */ /* 0x000fca0000010000 */
.L_x_26107:
[----:B------:R-:W-:Y:S02]  /*1bd0*/  MOV R80, R89 ;  /* 0x0000005900507202 */ /* 0x000fe40000000f00 */
.L_x_26108:
[----:B------:R-:W-:Y:S01]  /*1be0*/  FMUL.FTZ R97, R85, R116 ;  /* 0x0000007455617220 */ /* 0x000fe20000410000 */
[----:B------:R-:W-:Y:S05]  /*1bf0*/  @P2 BRA `(.L_x_26109) ;  /* 0x0000002000002947 */ /* 0x000fea0003800000 */
[----:B------:R-:W-:Y:S05]  /*1c00*/  @P0 BRA `(.L_x_26110) ;  /* 0x0000002000000947 */ /* 0x000fea0003800000 */
[----:B------:R-:W-:Y:S05]  /*1c10*/  BRA `(.L_x_26111) ;  /* 0x0000002000007947 */ /* 0x000fea0003800000 */
.L_x_26109:
[----:B------:R-:W-:-:S05]  /*1c20*/  FADD.FTZ R97, R77, R97 ;  /* 0x000000614d617221 */ /* 0x000fca0000010000 */
.L_x_26110:
[----:B------:R-:W-:Y:S02]  /*1c30*/  MOV R81, R97 ;  /* 0x0000006100517202 */ /* 0x000fe40000000f00 */
.L_x_26111:
[----:B------:R-:W-:Y:S01]  /*1c40*/  FMUL.FTZ R105, R86, R116 ;  /* 0x0000007456697220 */ /* 0x000fe20000410000 */
[----:B------:R-:W-:Y:S05]  /*1c50*/  @P2 BRA `(.L_x_26112) ;  /* 0x0000002000002947 */ /* 0x000fea0003800000 */
[----:B------:R-:W-:Y:S05]  /*1c60*/  @P0 BRA `(.L_x_26113) ;  /* 0x0000002000000947 */ /* 0x000fea0003800000 */
[----:B------:R-:W-:Y:S05]  /*1c70*/  BRA `(.L_x_26114) ;  /* 0x0000002000007947 */ /* 0x000fea0003800000 */
.L_x_26112:
[----:B------:R-:W-:-:S05]  /*1c80*/  FADD.FTZ R105, R78, R105 ;  /* 0x000000694e697221 */ /* 0x000fca0000010000 */
.L_x_26113:
[----:B------:R-:W-:Y:S02]  /*1c90*/  MOV R82, R105 ;  /* 0x0000006900527202 */ /* 0x000fe40000000f00 */
.L_x_26114:
[----:B------:R-:W-:Y:S01]  /*1ca0*/  FMUL.FTZ R113, R87, R116 ;  /* 0x0000007457717220 */ /* 0x000fe20000410000 */
[----:B------:R-:W-:Y:S05]  /*1cb0*/  @P2 BRA `(.L_x_26115) ;  /* 0x0000002000002947 */ /* 0x000fea0003800000 */
[----:B------:R-:W-:Y:S05]  /*1cc0*/  @P0 BRA `(.L_x_26116) ;  /* 0x0000002000000947 */ /* 0x000fea0003800000 */
[----:B------:R-:W-:Y:S05]  /*1cd0*/  BRA `(.L_x_26117) ;  /* 0x0000002000007947 */ /* 0x000fea0003800000 */
.L_x_26115:
[----:B------:R-:W-:-:S05]  /*1ce0*/  FADD.FTZ R113, R79, R113 ;  /* 0x000000714f717221 */ /* 0x000fca0000010000 */
.L_x_26116:
[----:B------:R-:W-:Y:S02]  /*1cf0*/  MOV R83, R113 ;  /* 0x0000007100537202 */ /* 0x000fe40000000f00 */
.L_x_26117:
[----:B------:R-:W-:-:S04]  /*1d00*/  @P0 LEA R84, P2, R117, c[0x0][0x188], 0x4 ;  /* 0x0000620075540a11 */ /* 0x000fc800078420ff */
[C---:B------:R-:W-:Y:S02]  /*1d10*/  @P0 LEA.HI.X R85, R117.reuse, c[0x0][0x18c], RZ, 0x4, P2 ;  /* 0x0000630075550a11 */ /* 0x040fe400010f24ff */
[----:B------:R-:W-:-:S03]  /*1d20*/  IADD3 R117, R117, 0x100, RZ ;  /* 0x0000010075757810 */ /* 0x000fc60007ffe0ff */
[----:B------:R1:W-:Y:S04]  /*1d30*/  @P0 STG.E.128 [R84.64], R80 ;  /* 0x0000005054000986 */ /* 0x0003e8000c101d04 */
.L_x_26105:
[----:B------:R-:W-:Y:S05]  /*1d40*/  BSYNC B0 ;  /* 0x0000000000007941 */ /* 0x000fea0003800000 */
.L_x_26104:
        /* <DEDUP_REMOVED lines=17> */
.L_x_26120:
[----:B------:R-:W-:-:S05]  /*1e60*/  FADD.FTZ R90, R76, R90 ;  /* 0x0000005a4c5a7221 */ /* 0x000fca0000010000 */
.L_x_26121:
[----:B------:R-:W-:Y:S02]  /*1e70*/  MOV R80, R90 ;  /* 0x0000005a00507202 */ /* 0x000fe40000000f00 */
.L_x_26122:
[----:B------:R-:W-:Y:S01]  /*1e80*/  FMUL.FTZ R98, R85, R116 ;  /* 0x0000007455627220 */ /* 0x000fe20000410000 */
[----:B------:R-:W-:Y:S05]  /*1e90*/  @P2 BRA `(.L_x_26123) ;  /* 0x0000002000002947 */ /* 0x000fea0003800000 */
[----:B------:R-:W-:Y:S05]  /*1ea0*/  @P0 BRA `(.L_x_26124) ;  /* 0x0000002000000947 */ /* 0x000fea0003800000 */
[----:B------:R-:W-:Y:S05]  /*1eb0*/  BRA `(.L_x_26125) ;  /* 0x0000002000007947 */ /* 0x000fea0003800000 */
.L_x_26123:
[----:B------:R-:W-:-:S05]  /*1ec0*/  FADD.FTZ R98, R77, R98 ;  /* 0x000000624d627221 */ /* 0x000fca0000010000 */
.L_x_26124:
[----:B------:R-:W-:Y:S02]  /*1ed0*/  MOV R81, R98 ;  /* 0x0000006200517202 */ /* 0x000fe40000000f00 */
.L_x_26125:
[----:B------:R-:W-:Y:S01]  /*1ee0*/  FMUL.FTZ R106, R86, R116 ;  /* 0x00000074566a7220 */ /* 0x000fe20000410000 */
[----:B------:R-:W-:Y:S05]  /*1ef0*/  @P2 BRA `(.L_x_26126) ;  /* 0x0000002000002947 */ /* 0x000fea0003800000 */
[----:B------:R-:W-:Y:S05]  /*1f00*/  @P0 BRA `(.L_x_26127) ;  /* 0x0000002000000947 */ /* 0x000fea0003800000 */
[----:B------:R-:W-:Y:S05]  /*1f10*/  BRA `(.L_x_26128) ;  /* 0x0000002000007947 */ /* 0x000fea0003800000 */
.L_x_26126:
[----:B------:R-:W-:-:S05]  /*1f20*/  FADD.FTZ R106, R78, R106 ;  /* 0x0000006a4e6a7221 */ /* 0x000fca0000010000 */
.L_x_26127:
[----:B------:R-:W-:Y:S02]  /*1f30*/  MOV R82, R106 ;  /* 0x0000006a00527202 */ /* 0x000fe40000000f00 */
.L_x_26128:
[----:B------:R-:W-:Y:S01]  /*1f40*/  FMUL.FTZ R114, R87, R116 ;  /* 0x0000007457727220 */ /* 0x000fe20000410000 */
[----:B------:R-:W-:Y:S05]  /*1f50*/  @P2 BRA `(.L_x_26129) ;  /* 0x0000002000002947 */ /* 0x000fea0003800000 */
[----:B------:R-:W-:Y:S05]  /*1f60*/  @P0 BRA `(.L_x_26130) ;  /* 0x0000002000000947 */ /* 0x000fea0003800000 */
[----:B------:R-:W-:Y:S05]  /*1f70*/  BRA `(.L_x_26131) ;  /* 0x0000002000007947 */ /* 0x000fea0003800000 */
.L_x_26129:
[----:B------:R-:W-:-:S05]  /*1f80*/  FADD.FTZ R114, R79, R114 ;  /* 0x000000724f727221 */ /* 0x000fca0000010000 */
.L_x_26130:
[----:B------:R-:W-:Y:S02]  /*1f90*/  MOV R83, R114 ;  /* 0x0000007200537202 */ /* 0x000fe40000000f00 */
.L_x_26131:
[----:B------:R-:W-:-:S04]  /*1fa0*/  @P0 LEA R84, P2, R117, c[0x0][0x188], 0x4 ;  /* 0x0000620075540a11 */ /* 0x000fc800078420ff */
[----:B------:R-:W-:-:S05]  /*1fb0*/  @P0 LEA.HI.X R85, R117, c[0x0][0x18c], RZ, 0x4, P2 ;  /* 0x0000630075550a11 */ /* 0x000fca00010f24ff */
[----:B------:R1:W-:Y:S04]  /*1fc0*/  @P0 STG.E.128 [R84.64], R80 ;  /* 0x0000005054000986 */ /* 0x0003e8000c101d04 */
.L_x_26119:
[----:B------:R-:W-:Y:S05]  /*1fd0*/  BSYNC B0 ;  /* 0x0000000000007941 */ /* 0x000fea0003800000 */
.L_x_26118:
[----:B-1----:R-:W-:Y:S01]  /*1fe0*/  FADD.FTZ R84, RZ, R7 ;  /* 0x00000007ff547221 */ /* 0x002fe20000010000 */
[C---:B------:R-:W-:Y:S02]  /*1ff0*/  ISETP.GT.U32.AND P3, PT, R2.reuse, 0x1ff, PT ;  /* 0x000001ff0200780c */ /* 0x040fe40003f64070 */
[----:B------:R-:W-:Y:S01]  /*2000*/  LOP3.LUT P2, RZ, R5, 0xff, RZ, 0xc0, !PT ;  /* 0x000000ff05ff7812 */ /* 0x000fe2000784c0ff */
[----:B------:R-:W-:Y:S01]  /*2010*/  FADD.FTZ R84, R91, R84 ;  /* 0x000000545b547221 */ /* 0x000fe20000010000 */
[----:B-----5:R-:W-:Y:S02]  /*2020*/  SHF.R.U32.HI R116, RZ, 0x5, R0 ;  /* 0x00000005ff747819 */ /* 0x020fe40000011600 */
[----:B------:R-:W-:Y:S01]  /*2030*/  ISETP.GT.U32.AND P4, PT, R2, 0x5ff, PT ;  /* 0x000005ff0200780c */ /* 0x000fe20003f84070 */
        /* <DEDUP_REMOVED lines=41> */
[----:B------:R1:W2:Y:S02]  /*22d0*/  SHFL.BFLY PT, R118, R85, 0x1, 0x1f ;  /* 0x0c201f0055767f89 */ /* 0x0002a400000e0000 */
.L_x_26152:
[----:B-12---:R-:W-:Y:S01]  /*22e0*/  FADD.FTZ R85, R85, R118 ;  /* 0x0000007655557221 */ /* 0x006fe20000010000 */
[----:B------:R-:W-:Y:S05]  /*22f0*/  BRA.DIV ~URZ, `(.L_x_26133) ;  /* 0x000015327f007947 */ /* 0x000fea000b800000 */
[----:B------:R-:W1:Y:S01]  /*2300*/  SHFL.BFLY PT, R84, R85, 0x2, 0x1f ;  /* 0x0c401f0055547f89 */ /* 0x000e6200000e0000 */
[----:B------:R-:W-:Y:S02]  /*2310*/  P2R R118, PR, RZ, 0x1 ;  /* 0x00000001ff767803 */ /* 0x000fe40000000000 */
[----:B------:R-:W-:Y:S01]  /*2320*/  ISETP.GT.U32.AND P0, PT, R2, 0x1ff, PT ;  /* 0x000001ff0200780c */ /* 0x000fe20003f04070 */
        /* <DEDUP_REMOVED lines=84> */
.L_x_26153:
        /* <DEDUP_REMOVED lines=13> */
[----:B------:R-:W-:Y:S02]  /*2940*/  LOP3.LUT P3, RZ, R87, 0x1f, R0, 0xf8, !PT ;  /* 0x0000001f57ff7812 */ /* 0x000fe4000786f800 */
[----:B------:R-:W-:Y:S03]  /*2950*/  BSSY B0, `(.L_x_26134) ;  /* 0x0000055000007945 */ /* 0x000fe60003800000 */
[----:B------:R-:W-:-:S04]  /*2960*/  @!P2 MOV R120, R6 ;  /* 0x000000060078a202 */ /* 0x000fc80000000f00 */
[----:B------:R-:W-:Y:S01]  /*2970*/  I2F R123, R120 ;  /* 0x00000078007b7306 */ /* 0x000fe20000201400 */
[----:B------:R-:W0:Y:S03]  /*2980*/  SHFL.DOWN PT, R121, R120, 0x4, 0x1f ;  /* 0x08801f0078797f89 */ /* 0x000e2600000e0000 */
[----:B------:R-:W-:Y:S01]  /*2990*/  @!P3 MOV R87, 0x4 ;  /* 0x000000040057b802 */ /* 0x000fe20000000f00 */
[----:B------:R-:W1:Y:S01]  /*29a0*/  @!P2 LDS.64 R84, [R117.X8] ;  /* 0x000000007554a984 */ /* 0x000e620000008a00 */
[----:B------:R-:W-:Y:S02]  /*29b0*/  ISETP.NE.AND P2, PT, RZ, UR6, PT ;  /* 0x00000006ff007c0c */ /* 0x000fe4000bf45270 */
        /* <DEDUP_REMOVED lines=26> */
[----:B------:R-:W1:Y:S01]  /*2b60*/  SHFL.DOWN PT, R117, R120, 0x1, 0x1f ;  /* 0x08201f0078757f89 */ /* 0x000e6200000e0000 */
[----:B------:R-:W-:-:S04]  /*2b70*/  FMUL.FTZ R86, R86, R123 ;  /* 0x0000007b56567220 */ /* 0x000fc80000410000 */
[----:B------:R-:W-:Y:S02]  /*2b80*/  FMUL.FTZ R86, R86, R119 ;  /* 0x0000007756567220 */ /* 0x000fe40000410000 */
[----:B---3--:R-:W-:Y:S02]  /*2b90*/  FADD.FTZ R119, R122, R85 ;  /* 0x000000557a777221 */ /* 0x008fe40000010000 */
[C---:B0-----:R-:W-:Y:S02]  /*2ba0*/  FMUL.FTZ R85, R84.reuse, R125 ;  /* 0x0000007d54557220 */ /* 0x041fe40000410000 */
[----:B------:R-:W-:-:S03]  /*2bb0*/  FFMA.FTZ R84, R84, R86, R119 ;  /* 0x0000005654547223 */ /* 0x000fc60000010077 */
[----:B------:R-:W0:Y:S01]  /*2bc0*/  SHFL.DOWN PT, R116, R85, 0x1, 0x1f ;  /* 0x08201f0055747f89 */ /* 0x000e2200000e0000 */
[----:B-1----:R-:W-:-:S03]  /*2bd0*/  IADD3 R121, R120, R117, RZ ;  /* 0x0000007578797210 */ /* 0x002fc60007ffe0ff */
[----:B------:R-:W1:Y:S01]  /*2be0*/  SHFL.DOWN PT, R119, R84, 0x1, 0x1f ;  /* 0x08201f0054777f89 */ /* 0x000e6200000e0000 */
[----:B------:R-:W2:Y:S08]  /*2bf0*/  I2F R117, R117 ;  /* 0x0000007500757306 */ /* 0x000eb00000201400 */
[----:B------:R-:W3:Y:S01]  /*2c00*/  I2F R86, R121 ;  /* 0x0000007900567306 */ /* 0x000ee20000201400 */
[----:B0-----:R-:W-:-:S02]  /*2c10*/  FADD.FTZ R120, R85, -R116 ;  /* 0x8000007455787221 */ /* 0x001fc40000010000 */
[----:B--2---:R-:W-:Y:S02]  /*2c20*/  FMUL.FTZ R116, R116, R117 ;  /* 0x0000007574747220 */ /* 0x004fe40000410000 */
[----:B------:R-:W-:-:S03]  /*2c30*/  FMUL.FTZ R123, R120, R120 ;  /* 0x00000078787b7220 */ /* 0x000fc60000410000 */
[----:B---3--:R-:W0:Y:S01]  /*2c40*/  MUFU.RCP R86, R86 ;  /* 0x0000005600567308 */ /* 0x008e220000001000 */
[----:B-1----:R-:W-:Y:S01]  /*2c50*/  FADD.FTZ R119, R84, R119 ;  /* 0x0000007754777221 */ /* 0x002fe20000010000 */
[----:B------:R-:W-:Y:S01]  /*2c60*/  MOV R84, c[0x0][0x1e0] ;  /* 0x0000780000547a02 */ /* 0x000fe20000000f00 */
[C---:B------:R-:W-:Y:S02]  /*2c70*/  FMUL.FTZ R123, R118.reuse, R123 ;  /* 0x0000007b767b7220 */ /* 0x040fe40000410000 */
[----:B------:R-:W-:Y:S02]  /*2c80*/  FFMA.FTZ R125, R118, R85, R116 ;  /* 0x00000055767d7223 */ /* 0x000fe40000010074 */
[----:B------:R-:W-:-:S04]  /*2c90*/  FMUL.FTZ R123, R123, R117 ;  /* 0x000000757b7b7220 */ /* 0x000fc80000410000 */
[C---:B0-----:R-:W-:Y:S02]  /*2ca0*/  FFMA.FTZ R123, R86.reuse, R123, R119 ;  /* 0x0000007b567b7223 */ /* 0x041fe40000010077 */
[----:B------:R-:W-:-:S04]  /*2cb0*/  FMUL.FTZ R119, R86, R125 ;  /* 0x0000007d56777220 */ /* 0x000fc80000410000 */
[----:B------:R-:W0:Y:S04]  /*2cc0*/  SHFL.IDX PT, R123, R123, RZ, 0x1f ;  /* 0x00001fff7b7b7589 */ /* 0x000e2800000e0000 */
[----:B------:R-:W1:Y:S01]  /*2cd0*/  SHFL.IDX PT, R119, R119, RZ, 0x1f ;  /* 0x00001fff77777589 */ /* 0x000e6200000e0000 */
[----:B0-----:R-:W-:Y:S02]  /*2ce0*/  FFMA.FTZ R84, R123, R84, c[0x0][0x228] ;  /* 0x00008a007b547623 */ /* 0x001fe40000010054 */
[C---:B-1----:R-:W-:Y:S01]  /*2cf0*/  FMUL.FTZ R85, R119.reuse, R119 ;  /* 0x0000007777557220 */ /* 0x042fe20000410000 */
[----:B------:R-:W-:-:S04]  /*2d00*/  FSEL R116, R119, RZ, !P2 ;  /* 0x000000ff77747208 */ /* 0x000fc80005000000 */
        /* <DEDUP_REMOVED lines=11> */
[----:B------:R-:W-:Y:S02]  /*2dc0*/  FMUL.FTZ R85, R117, R84 ;  /* 0x0000005475557220 */ /* 0x000fe40000410000 */
[--C-:B------:R-:W-:Y:S02]  /*2dd0*/  FADD.FTZ R84, R91, -R116.reuse ;  /* 0x800000745b547221 */ /* 0x100fe40000010000 */
[----:B------:R-:W-:Y:S02]  /*2de0*/  FADD.FTZ R120, R107, -R116 ;  /* 0x800000746b787221 */ /* 0x000fe40000010000 */
[----:B------:R-:W-:-:S02]  /*2df0*/  FMUL.FTZ R86, R117, R84 ;  /* 0x0000005475567220 */ /* 0x000fc40000410000 */
[C---:B------:R-:W-:Y:S01]  /*2e00*/  FMUL.FTZ R87, R117.reuse, R118 ;  /* 0x0000007675577220 */ /* 0x040fe20000410000 */
[----:B------:R-:W-:Y:S01]  /*2e10*/  MOV R118, 0x10 ;  /* 0x0000001000767802 */ /* 0x000fe20000000f00 */
        /* <DEDUP_REMOVED lines=8> */
.L_x_26135:
[----:B------:R-:W-:Y:S05]  /*2ea0*/  BSYNC B0 ;  /* 0x0000000000007941 */ /* 0x000fea0003800000 */
.L_x_26134:
        /* <DEDUP_REMOVED lines=19> */
.L_x_26137:
[----:B------:R-:W-:Y:S05]  /*2fe0*/  BSYNC B0 ;  /* 0x0000000000007941 */ /* 0x000fea0003800000 */
.L_x_26136:
[----:B------:R-:W-:Y:S01]  /*2ff0*/  ISETP.GE.U32.AND P2, PT, R2, 0x300, PT ;  /* 0x000003000200780c */ /* 0x000fe20003f46070 */
        /* <DEDUP_REMOVED lines=18> */
.L_x_26139:
[----:B------:R-:W-:Y:S05]  /*3120*/  BSYNC B0 ;  /* 0x0000000000007941 */ /* 0x000fea0003800000 */
.L_x_26138:
        /* <DEDUP_REMOVED lines=19> */
.L_x_26141:
[----:B------:R-:W-:Y:S05]  /*3260*/  BSYNC B0 ;  /* 0x0000000000007941 */ /* 0x000fea0003800000 */
.L_x_26140:
        /* <DEDUP_REMOVED lines=19> */
.L_x_26143:
[----:B------:R-:W-:Y:S05]  /*33a0*/  BSYNC B0 ;  /* 0x0000000000007941 */ /* 0x000fea0003800000 */
.L_x_26142:
        /* <DEDUP_REMOVED lines=19> */
.L_x_26145:
[----:B------:R-:W-:Y:S05]  /*34e0*/  BSYNC B0 ;  /* 0x0000000000007941 */ /* 0x000fea0003800000 */
.L_x_26144:
        /* <DEDUP_REMOVED lines=19> */
.L_x_26147:
[----:B------:R-:W-:Y:S05]  /*3620*/  BSYNC B0 ;  /* 0x0000000000007941 */ /* 0x000fea0003800000 */
.L_x_26146:
        /* <DEDUP_REMOVED lines=18> */
.L_x_26149:
[----:B------:R-:W-:Y:S05]  /*3750*/  BSYNC B0 ;  /* 0x0000000000007941 */ /* 0x000fea0003800000 */
.L_x_26148:
[----:B------:R-:W-:Y:S02]  /*3760*/  LOP3.LUT P2, RZ, R5, 0xff, RZ, 0xc0, !PT ;  /* 0x000000ff05ff7812 */ /* 0x000fe4000784c0ff */
[----:B------:R-:W-:Y:S02]  /*3770*/  IADD3 R4, R4, c[0x0][0x160], RZ ;  /* 0x0000580004047a10 */ /* 0x000fe40007ffe0ff */
[----:B------:R-:W-:Y:S02]  /*3780*/  SEL R5, RZ, 0x1, P2 ;  /* 0x00000001ff057807 */ /* 0x000fe40001000000 */
[----:B------:R-:W-:-:S13]  /*3790*/  ISETP.GE.AND P2, PT, R4, c[0x0][0x164], PT ;  /* 0x0000590004007a0c */ /* 0x000fda0003f46270 */
[----:B0-----:R-:W-:Y:S01]  /*37a0*/  @P2 CALL.REL.NOINC `(.L_x_26150) ;  /* 0x0000001000002944 */ /* 0x001fe20003c00000 */
[----:B------:R-:W-:Y:S05]  /*37b0*/  BRA `(.L_x_26151) ;  /* 0xffffd28000007947 */ /* 0x000fea000383ffff */
.L_x_26150:
[----:B------:R-:W-:Y:S05]  /*37c0*/  EXIT ;  /* 0x000000000000794d */ /* 0x000fea0003800000 */
.L_x_26132:
[----:B------:R-:W-:Y:S01]  /*37d0*/  HFMA2.MMA R117, -RZ, RZ, 0, 1.847743988037109375e-06 ;  /* 0x0000001fff757435 */ /* 0x000fe200000001ff */
[----:B------:R-:W-:Y:S02]  /*37e0*/  MOV R119, 0x1 ;  /* 0x0000000100777802 */ /* 0x000fe40000000f00 */
[----:B------:R-:W-:Y:S02]  /*37f0*/  MOV R118, 0xffffffff ;  /* 0xffffffff00767802 */ /* 0x000fe40000000f00 */
[----:B------:R-:W-:Y:S02]  /*3800*/  MOV R86, 0x3820 ;  /* 0x0000382000567802 */ /* 0x000fe40000000f00 */
[----:B0-----:R-:W-:Y:S05]  /*3810*/  CALL.REL.NOINC `($__internal_144_$__cuda_sm70_shflsync_bfly_p) ;  /* 0x000007f000007944 */ /* 0x001fea0003c00000 */
[----:B01----:R-:W-:Y:S05]  /*3820*/  BRA `(.L_x_26152) ;  /* 0xffffeab000007947 */ /* 0x003fea000383ffff */
.L_x_26133:
[----:B------:R-:W-:Y:S01]  /*3830*/  HFMA2.MMA R119, -RZ, RZ, 0, 1.1920928955078125e-07 ;  /* 0x00000002ff777435 */ /* 0x000fe200000001ff */
[----:B------:R-:W-:Y:S02]  /*3840*/  MOV R117, 0x1f ;  /* 0x0000001f00757802 */ /* 0x000fe40000000f00 */
[----:B------:R-:W-:Y:S02]  /*3850*/  MOV R118, 0xffffffff ;  /* 0xffffffff00767802 */ /* 0x000fe40000000f00 */
[----:B------:R-:W-:-:S02]  /*3860*/  MOV R86, 0x3880 ;  /* 0x0000388000567802 */ /* 0x000fc40000000f00 */
[----:B0-----:R-:W-:Y:S05]  /*3870*/  CALL.REL.NOINC `($__internal_144_$__cuda_sm70_shflsync_bfly_p) ;  /* 0x0000079000007944 */ /* 0x001fea0003c00000 */
[----:B0-----:R-:W-:Y:S01]  /*3880*/  HFMA2.MMA R119, -RZ, RZ, 0, 2.384185791015625e-07 ;  /* 0x00000004ff777435 */ /* 0x001fe200000001ff */
[----:B-1----:R-:W-:Y:S01]  /*3890*/  FADD.FTZ R85, R85, R118 ;  /* 0x0000007655557221 */ /* 0x002fe20000010000 */
[----:B------:R-:W-:-:S02]  /*38a0*/  MOV R117, 0x1f ;  /* 0x0000001f00757802 */ /* 0x000fc40000000f00 */
[----:B------:R-:W-:Y:S02]  /*38b0*/  MOV R118, 0xffffffff ;  /* 0xffffffff00767802 */ /* 0x000fe40000000f00 */
[----:B------:R-:W-:Y:S02]  /*38c0*/  MOV R86, 0x38e0 ;  /* 0x000038e000567802 */ /* 0x000fe40000000f00 */
[----:B------:R-:W-:Y:S05]  /*38d0*/  CALL.REL.NOINC `($__internal_144_$__cuda_sm70_shflsync_bfly_p) ;  /* 0x0000073000007944 */ /* 0x000fea0003c00000 */
[----:B0-----:R-:W-:Y:S01]  /*38e0*/  HFMA2.MMA R119, -RZ, RZ, 0, 4.76837158203125e-07 ;  /* 0x00000008ff777435 */ /* 0x001fe200000001ff */
[----:B-1----:R-:W-:Y:S01]  /*38f0*/  FADD.FTZ R85, R85, R118 ;  /* 0x0000007655557221 */ /* 0x002fe20000010000 */
[----:B------:R-:W-:Y:S02]  /*3900*/  MOV R117, 0x1f ;  /* 0x0000001f00757802 */ /* 0x000fe40000000f00 */
[----:B------:R-:W-:Y:S02]  /*3910*/  MOV R118, 0xffffffff ;  /* 0xffffffff00767802 */ /* 0x000fe40000000f00 */
[----:B------:R-:W-:Y:S02]  /*3920*/  MOV R86, 0x3940 ;  /* 0x0000394000567802 */ /* 0x000fe40000000f00 */
[----:B------:R-:W-:Y:S05]  /*3930*/  CALL.REL.NOINC `($__internal_144_$__cuda_sm70_shflsync_bfly_p) ;  /* 0x000006d000007944 */ /* 0x000fea0003c00000 */
[----:B0-----:R-:W-:Y:S01]  /*3940*/  HFMA2.MMA R119, -RZ, RZ, 0, 9.5367431640625e-07 ;  /* 0x00000010ff777435 */ /* 0x001fe200000001ff */
[----:B-1----:R-:W-:Y:S01]  /*3950*/  FADD.FTZ R85, R85, R118 ;  /* 0x0000007655557221 */ /* 0x002fe20000010000 */
[----:B------:R-:W-:-:S02]  /*3960*/  MOV R117, 0x1f ;  /* 0x0000001f00757802 */ /* 0x000fc40000000f00 */
[----:B------:R-:W-:Y:S02]  /*3970*/  MOV R118, 0xffffffff ;  /* 0xffffffff00767802 */ /* 0x000fe40000000f00 */
[----:B------:R-:W-:Y:S02]  /*3980*/  MOV R86, 0x39a0 ;  /* 0x000039a000567802 */ /* 0x000fe40000000f00 */
[----:B------:R-:W-:Y:S05]  /*3990*/  CALL.REL.NOINC `($__internal_144_$__cuda_sm70_shflsync_bfly_p) ;  /* 0x0000067000007944 */ /* 0x000fea0003c00000 */
[----:B-1----:R-:W-:Y:S01]  /*39a0*/  FADD.FTZ R84, R85, R118 ;  /* 0x0000007655547221 */ /* 0x002fe20000010000 */
[----:B------:R-:W-:Y:S01]  /*39b0*/  P2R R87, PR, RZ, 0x1 ;  /* 0x00000001ff577803 */ /* 0x000fe20000000000 */
[----:B0-----:R-:W-:Y:S01]  /*39c0*/  HFMA2.MMA R119, -RZ, RZ, 0, 5.9604644775390625e-08 ;  /* 0x00000001ff777435 */ /* 0x001fe200000001ff */
        /* <DEDUP_REMOVED lines=72> */
[----:B------:R-:W-:Y:S05]  /*3e50*/  CALL.REL.NOINC `($__internal_144_$__cuda_sm70_shflsync_bfly_p) ;  /* 0x000001b000007944 */ /* 0x000fea0003c00000 */
[----:B0-----:R-:W-:Y:S01]  /*3e60*/  HFMA2.MMA R119, -RZ, RZ, 0, 1.1920928955078125e-07 ;  /* 0x00000002ff777435 */ /* 0x001fe200000001ff */
[----:B-1----:R-:W-:Y:S01]  /*3e70*/  FADD.FTZ R85, R85, R118 ;  /* 0x0000007655557221 */ /* 0x002fe20000010000 */
[----:B------:R-:W-:Y:S02]  /*3e80*/  MOV R117, 0x1f ;  /* 0x0000001f00757802 */ /* 0x000fe40000000f00 */
[----:B------:R-:W-:Y:S02]  /*3e90*/  MOV R118, 0xffffffff ;  /* 0xffffffff00767802 */ /* 0x000fe40000000f00 */
[----:B------:R-:W-:Y:S02]  /*3ea0*/  MOV R86, 0x3ec0 ;  /* 0x00003ec000567802 */ /* 0x000fe40000000f00 */
[----:B------:R-:W-:Y:S05]  /*3eb0*/  CALL.REL.NOINC `($__internal_144_$__cuda_sm70_shflsync_bfly_p) ;  /* 0x0000015000007944 */ /* 0x000fea0003c00000 */
[----:B0-----:R-:W-:Y:S01]  /*3ec0*/  HFMA2.MMA R119, -RZ, RZ, 0, 2.384185791015625e-07 ;  /* 0x00000004ff777435 */ /* 0x001fe200000001ff */
[----:B-1----:R-:W-:Y:S01]  /*3ed0*/  FADD.FTZ R85, R85, R118 ;  /* 0x0000007655557221 */ /* 0x002fe20000010000 */
[----:B------:R-:W-:Y:S02]  /*3ee0*/  MOV R117, 0x1f ;  /* 0x0000001f00757802 */ /* 0x000fe40000000f00 */
[----:B------:R-:W-:-:S02]  /*3ef0*/  MOV R118, 0xffffffff ;  /* 0xffffffff00767802 */ /* 0x000fc40000000f00 */
        /* <DEDUP_REMOVED lines=8> */
[----:B-1----:R-:W-:Y:S01]  /*3f80*/  FADD.FTZ R120, R85, R118 ;  /* 0x0000007655787221 */ /* 0x002fe20000010000 */
[----:B0-----:R-:W-:Y:S01]  /*3f90*/  HFMA2.MMA R119, -RZ, RZ, 0, 9.5367431640625e-07 ;  /* 0x00000010ff777435 */ /* 0x001fe200000001ff */
[----:B------:R-:W-:Y:S02]  /*3fa0*/  MOV R117, 0x1f ;  /* 0x0000001f00757802 */ /* 0x000fe40000000f00 */
[----:B------:R-:W-:-:S02]  /*3fb0*/  MOV R118, 0xffffffff ;  /* 0xffffffff00767802 */ /* 0x000fc40000000f00 */
[----:B------:R-:W-:Y:S02]  /*3fc0*/  MOV R85, R120 ;  /* 0x0000007800557202 */ /* 0x000fe40000000f00 */
[----:B------:R-:W-:Y:S02]  /*3fd0*/  MOV R86, 0x3ff0 ;  /* 0x00003ff000567802 */ /* 0x000fe40000000f00 */
[----:B------:R-:W-:Y:S05]  /*3fe0*/  CALL.REL.NOINC `($__internal_144_$__cuda_sm70_shflsync_bfly_p) ;  /* 0x0000002000007944 */ /* 0x000fea0003c00000 */
[----:B01----:R-:W-:Y:S01]  /*3ff0*/  MOV R117, R118 ;  /* 0x0000007600757202 */ /* 0x003fe20000000f00 */
[----:B------:R-:W-:Y:S05]  /*4000*/  BRA `(.L_x_26153) ;  /* 0xffffe86000007947 */ /* 0x000fea000383ffff */
        .weak           $__internal_144_$__cuda_sm70_shflsync_bfly_p
        .type           $__internal_144_$__cuda_sm70_shflsync_bfly_p,@function
        .size           $__internal_144_$__cuda_sm70_shflsync_bfly_p,(.L_x_29208 - $__internal_144_$__cuda_sm70_shflsync_bfly_p)
$__internal_144_$__cuda_sm70_shflsync_bfly_p:
[----:B------:R-:W-:Y:S01]  /*4010*/  HFMA2.MMA R87, -RZ, RZ, 0, 0 ;  /* 0x00000000ff577435 */ /* 0x000fe200000001ff */
[----:B------:R-:W-:Y:S04]  /*4020*/  WARPSYNC R118 ;  /* 0x0000007600007348 */ /* 0x000fe80003800000 */
[----:B------:R0:W1:Y:S01]  /*4030*/  SHFL.BFLY PT, R118, R85, R119, R117 ;  /* 0x0c00007755767389 */ /* 0x00006200000e0075 */
[----:B------:R-:W-:Y:S05]  /*4040*/  RET.REL.NODEC R86 `(_ZN10layer_norm13ln_fwd_kernelINS_13Kernel_traitsIfffffjLj8192ELj1ELj1ELj8ELj16ENS_18Kernel_traits_baseILj8192EfffffjLj256EEEEELb0ELb0ELb0ELb0EEEvNS_9FwdParamsE) ;  /* 0xffffbfb056007950 */ /* 0x000fea0003c3ffff */
.L_x_26154:
        /* <DEDUP_REMOVED lines=11> */
.L_x_29208:


//--------------------- .text._ZN10layer_norm13ln_fwd_kernelINS_13Kernel_traitsIfffffjLj8192ELj1ELj1ELj8ELj16ENS_18Kernel_traits_baseILj8192EfffffjLj256EEEEELb0ELb0ELb0ELb1EEEvNS_9FwdParamsE --------------------------
	.section	.text._ZN10layer_norm13ln_fwd_kernelINS_13Kernel_traitsIfffffjLj8192ELj1ELj1ELj8ELj16ENS_18Kernel_traits_baseILj8192EfffffjLj256EEEEELb0ELb0ELb0ELb1EEEvNS_9FwdParamsE,"ax",@progbits
	.sectioninfo	@"SHI_REGISTERS=158"
	.align	128
        .global         _ZN10layer_norm13ln_fwd_kernelINS_13Kernel_traitsIfffffjLj8192ELj1ELj1ELj8ELj16ENS_18Kernel_traits_baseILj8192EfffffjLj256EEEEELb0ELb0ELb0ELb1EEEvNS_9FwdParamsE
        .type           _ZN10layer_norm13ln_fwd_kernelINS_13Kernel_traitsIfffffjLj8192ELj1ELj1ELj8ELj16ENS_18Kernel_traits_baseILj8192EfffffjLj256EEEEELb0ELb0ELb0ELb1EEEvNS_9FwdParamsE,@function
        .size           _ZN10layer_norm13ln_fwd_kernelINS_13Kernel_traitsIfffffjLj8192ELj1ELj1ELj8ELj16ENS_18Kernel_traits_baseILj8192EfffffjLj256EEEEELb0ELb0ELb0ELb1EEEvNS_9FwdParamsE,(.L_x_29209 - _ZN10layer_norm13ln_fwd_kernelINS_13Kernel_traitsIfffffjLj8192ELj1ELj1ELj8ELj16ENS_18Kernel_traits_baseILj8192EfffffjLj256EEEEELb0ELb0ELb0ELb1EEEvNS_9FwdParamsE)
        .other          _ZN10layer_norm13ln_fwd_kernelINS_13Kernel_traitsIfffffjLj8192ELj1ELj1ELj8ELj16ENS_18Kernel_traits_baseILj8192EfffffjLj256EEEEELb0ELb0ELb0ELb1EEEvNS_9FwdParamsE,@"STO_CUDA_ENTRY STV_DEFAULT"
_ZN10layer_norm13ln_fwd_kernelINS_13Kernel_traitsIfffffjLj8192ELj1ELj1ELj8ELj16ENS_18Kernel_traits_baseILj8192EfffffjLj256EEEEELb0ELb0ELb0ELb1EEEvNS_9FwdParamsE:
.text._ZN10layer_norm13ln_fwd_kernelINS_13Kernel_traitsIfffffjLj8192ELj1ELj1ELj8ELj16ENS_18Kernel_traits_baseILj8192EfffffjLj256EEEEELb0ELb0ELb0ELb1EEEvNS_9FwdParamsE:
        /* <DEDUP_REMOVED lines=48> */
[----:B0-----:R-:W-:Y:S01]  /*0300*/  MOV R2, c[0x0][0x180] ;  /* 0x0000600000027a02 */ /* 0x001fe20000000f00 */
[----:B------:R-:W-:Y:S01]  /*0310*/  HFMA2.MMA R82, -RZ, RZ, 0, 5.9604644775390625e-08 ;  /* 0x00000001ff527435 */ /* 0x000fe200000001ff */
[----:B------:R-:W-:Y:S01]  /*0320*/  SHF.R.U32.HI R83, RZ, 0x5, R0 ;  /* 0x00000005ff537819 */ /* 0x000fe20000011600 */
[----:B------:R-:W-:Y:S01]  /*0330*/  ULDC.U8 UR6, c[0x0][0x1f0] ;  /* 0x00007c0000067ab9 */ /* 0x000fe20000000000 */
[----:B------:R-:W-:-:S02]  /*0340*/  LOP3.LUT P0, RZ, R2, c[0x0][0x1c0], RZ, 0xfc, !PT ;  /* 0x0000700002ff7a12 */ /* 0x000fc4000780fcff */
[----:B------:R-:W-:Y:S02]  /*0350*/  MOV R2, c[0x0][0x184] ;  /* 0x0000610000027a02 */ /* 0x000fe40000000f00 */
[----:B------:R-:W-:Y:S02]  /*0360*/  MOV R3, R7 ;  /* 0x0000000700037202 */ /* 0x000fe40000000f00 */
[----:B------:R-:W-:Y:S02]  /*0370*/  LOP3.LUT P0, RZ, R2, c[0x0][0x1c4], RZ, 0xfc, P0 ;  /* 0x0000710002ff7a12 */ /* 0x000fe4000000fcff */
[----:B------:R-:W-:Y:S02]  /*0380*/  SHF.L.U32 R2, R6, 0x3, RZ ;  /* 0x0000000306027819 */ /* 0x000fe400000006ff */
[C---:B------:R-:W-:Y:S02]  /*0390*/  LOP3.LUT R80, R0.reuse, 0x1f, RZ, 0xc0, !PT ;  /* 0x0000001f00507812 */ /* 0x040fe400078ec0ff */
[----:B------:R-:W-:-:S02]  /*03a0*/  LOP3.LUT R81, R0, 0xff, RZ, 0xc0, !PT ;  /* 0x000000ff00517812 */ /* 0x000fc400078ec0ff */
[----:B------:R-:W-:Y:S02]  /*03b0*/  LOP3.LUT R83, R83, 0x7, RZ, 0xc0, !PT ;  /* 0x0000000753537812 */ /* 0x000fe400078ec0ff */
[----:B-1----:R-:W-:Y:S02]  /*03c0*/  IADD3 R85, R2, 0x8, RZ ;  /* 0x0000000802557810 */ /* 0x002fe40007ffe0ff */
.L_x_26254:
[----:B------:R-:W-:Y:S01]  /*03d0*/  ISETP.NE.U32.AND P2, PT, RZ, c[0x0][0x1c0], PT ;  /* 0x00007000ff007a0c */ /* 0x000fe20003f45070 */
[----:B------:R-:W-:Y:S01]  /*03e0*/  IMAD R76, R3, c[0x0][0x168], RZ ;  /* 0x00005a00034c7a24 */ /* 0x000fe200078e02ff */
[----:B------:R-:W-:Y:S02]  /*03f0*/  ISETP.NE.U32.AND P1, PT, RZ, c[0x0][0x180], PT ;  /* 0x00006000ff007a0c */ /* 0x000fe40003f25070 */
[----:B------:R-:W-:Y:S02]  /*0400*/  ISETP.NE.AND.EX P2, PT, RZ, c[0x0][0x1c4], PT, P2 ;  /* 0x00007100ff007a0c */ /* 0x000fe40003f45320 */
[----:B------:R-:W-:Y:S02]  /*0410*/  SHF.R.S32.HI R77, RZ, 0x1f, R76 ;  /* 0x0000001fff4d7819 */ /* 0x000fe4000001144c */
[----:B------:R-:W-:-:S02]  /*0420*/  ISETP.NE.AND.EX P1, PT, RZ, c[0x0][0x184], PT, P1 ;  /* 0x00006100ff007a0c */ /* 0x000fc40003f25310 */
[----:B------:R-:W-:Y:S02]  /*0430*/  LEA.HI R84, R77, R76, RZ, 0x2 ;  /* 0x0000004c4d547211 */ /* 0x000fe400078f10ff */
[----:B------:R-:W-:Y:S02]  /*0440*/  MOV R141, 0x10 ;  /* 0x00000010008d7802 */ /* 0x000fe40000000f00 */
[----:B------:R-:W-:Y:S02]  /*0450*/  LEA.HI.SX32 R84, R84, R81, 0x1e ;  /* 0x0000005154547211 */ /* 0x000fe400078ff2ff */
[----:B------:R-:W-:Y:S02]  /*0460*/  MOV R104, 0x3f800000 ;  /* 0x3f80000000687802 */ /* 0x000fe40000000f00 */
[----:B------:R-:W-:Y:S01]  /*0470*/  @P2 MOV R76, 0x4 ;  /* 0x00000004004c2802 */ /* 0x000fe20000000f00 */
[C---:B------:R-:W-:Y:S02]  /*0480*/  IMAD.WIDE.U32 R78, R84.reuse, R141, c[0x0][0x170] ;  /* 0x00005c00544e7625 */ /* 0x040fe400078e008d */
[----:B------:R-:W-:-:S02]  /*0490*/  @P1 LEA R86, P3, R84, c[0x0][0x180], 0x4 ;  /* 0x0000600054561a11 */ /* 0x000fc400078620ff */
[----:B------:R-:W-:Y:S01]  /*04a0*/  @P2 IMAD.WIDE R76, R3, R76, c[0x0][0x1c0] ;  /* 0x00007000034c2625 */ /* 0x000fe200078e024c */
[----:B------:R-:W2:Y:S01]  /*04b0*/  LDG.E.128 R92, [R78.64] ;  /* 0x000000044e5c7981 */ /* 0x000ea2000c1e1d00 */
[----:B------:R-:W-:-:S03]  /*04c0*/  @P1 LEA.HI.X R87, R84, c[0x0][0x184], RZ, 0x4, P3 ;  /* 0x0000610054571a11 */ /* 0x000fc600018f24ff */
[----:B------:R-:W2:Y:S04]  /*04d0*/  @P2 LDG.E R104, [R76.64] ;  /* 0x000000044c682981 */ /* 0x000ea8000c1e1900 */
[----:B-----5:R0:W5:Y:S01]  /*04e0*/  @P1 LDG.E.128 R8, [R86.64] ;  /* 0x0000000456081981 */ /* 0x020162000c1e1d00 */
[----:B------:R-:W-:-:S04]  /*04f0*/  ISETP.NE.U32.AND P2, PT, RZ, c[0x0][0x180], PT ;  /* 0x00006000ff007a0c */ /* 0x000fc80003f45070 */
[----:B------:R-:W-:Y:S01]  /*0500*/  ISETP.NE.AND.EX P2, PT, RZ, c[0x0][0x184], PT, P2 ;  /* 0x00006100ff007a0c */ /* 0x000fe20003f45320 */
[----:B--2---:R-:W-:-:S12]  /*0510*/  FMUL.FTZ R89, R92, R104 ;  /* 0x000000685c597220 */ /* 0x004fd80000410000 */
[----:B------:R-:W-:Y:S05]  /*0520*/  @P2 BRA `(.L_x_26155) ;  /* 0x0000002000002947 */ /* 0x000fea0003800000 */
[----:B0-----:R-:W-:Y:S05]  /*0530*/  @P0 BRA `(.L_x_26156) ;  /* 0x0000002000000947 */ /* 0x001fea0003800000 */
[----:B------:R-:W-:Y:S05]  /*0540*/  BRA `(.L_x_26157) ;  /* 0x0000002000007947 */ /* 0x000fea0003800000 */
.L_x_26155:
[----:B0----5:R-:W-:-:S05]  /*0550*/  FADD.FTZ R89, R8, R89 ;  /* 0x0000005908597221 */ /* 0x021fca0000010000 */
.L_x_26156:
[----:B------:R-:W-:Y:S02]  /*0560*/  MOV R4, R89 ;  /* 0x0000005900047202 */ /* 0x000fe40000000f00 */
.L_x_26157:
[----:B------:R-:W-:Y:S01]  /*0570*/  FMUL.FTZ R90, R93, R104 ;  /* 0x000000685d5a7220 */ /* 0x000fe20000410000 */
[----:B------:R-:W-:Y:S05]  /*0580*/  @P2 BRA `(.L_x_26158) ;  /* 0x0000002000002947 */ /* 0x000fea0003800000 */
[----:B------:R-:W-:Y:S05]  /*0590*/  @P0 BRA `(.L_x_26159) ;  /* 0x0000002000000947 */ /* 0x000fea0003800000 */
[----:B------:R-:W-:Y:S05]  /*05a0*/  BRA `(.L_x_26160) ;  /* 0x0000002000007947 */ /* 0x000fea0003800000 */
.L_x_26158:
[----:B-----5:R-:W-:-:S05]  /*05b0*/  FADD.FTZ R90, R9, R90 ;  /* 0x0000005a095a7221 */ /* 0x020fca0000010000 */
.L_x_26159:
[----:B------:R-:W-:Y:S02]  /*05c0*/  MOV R5, R90 ;  /* 0x0000005a00057202 */ /* 0x000fe40000000f00 */
.L_x_26160:
[----:B------:R-:W-:Y:S01]  /*05d0*/  FMUL.FTZ R91, R94, R104 ;  /* 0x000000685e5b7220 */ /* 0x000fe20000410000 */
[----:B------:R-:W-:Y:S05]  /*05e0*/  @P2 BRA `(.L_x_26161) ;  /* 0x0000002000002947 */ /* 0x000fea0003800000 */
[----:B------:R-:W-:Y:S05]  /*05f0*/  @P0 BRA `(.L_x_26162) ;  /* 0x0000002000000947 */ /* 0x000fea0003800000 */
[----:B------:R-:W-:Y:S05]  /*0600*/  BRA `(.L_x_26163) ;  /* 0x0000002000007947 */ /* 0x000fea0003800000 */
.L_x_26161:
[----:B-----5:R-:W-:-:S05]  /*0610*/  FADD.FTZ R91, R10, R91 ;  /* 0x0000005b0a5b7221 */ /* 0x020fca0000010000 */
.L_x_26162:
[----:B------:R-:W-:Y:S02]  /*0620*/  MOV R6, R91 ;  /* 0x0000005b00067202 */ /* 0x000fe40000000f00 */
.L_x_26163:
[----:B------:R-:W-:Y:S01]  /*0630*/  FMUL.FTZ R92, R95, R104 ;  /* 0x000000685f5c7220 */ /* 0x000fe20000410000 */
[----:B------:R-:W-:Y:S05]  /*0640*/  @P2 BRA `(.L_x_26164) ;  /* 0x0000002000002947 */ /* 0x000fea0003800000 */
[----:B------:R-:W-:Y:S05]  /*0650*/  @P0 BRA `(.L_x_26165) ;  /* 0x0000002000000947 */ /* 0x000fea0003800000 */
[----:B------:R-:W-:Y:S05]  /*0660*/  BRA `(.L_x_26166) ;  /* 0x0000002000007947 */ /* 0x000fea0003800000 */
.L_x_26164:
[----:B-----5:R-:W-:-:S05]  /*0670*/  FADD.FTZ R92, R11, R92 ;  /* 0x0000005c0b5c7221 */ /* 0x020fca0000010000 */
.L_x_26165:
[----:B------:R-:W-:Y:S02]  /*0680*/  MOV R7, R92 ;  /* 0x0000005c00077202 */ /* 0x000fe40000000f00 */
.L_x_26166:
[C---:B------:R-:W-:Y:S02]  /*0690*/  @P0 LEA R78, P3, R84.reuse, c[0x0][0x188], 0x4 ;  /* 0x00006200544e0a11 */ /* 0x040fe400078620ff */
[C---:B------:R-:W-:Y:S02]  /*06a0*/  IADD3 R87, R84.reuse, 0x100, RZ ;  /* 0x0000010054577810 */ /* 0x040fe40007ffe0ff */
[----:B------:R-:W-:Y:S02]  /*06b0*/  @P0 LEA.HI.X R79, R84, c[0x0][0x18c], RZ, 0x4, P3 ;  /* 0x00006300544f0a11 */ /* 0x000fe400018f24ff */
[C---:B------:R-:W-:Y:S01]  /*06c0*/  @P1 LEA R96, P3, R87.reuse, c[0x0][0x180], 0x4 ;  /* 0x0000600057601a11 */ /* 0x040fe200078620ff */
[----:B------:R-:W-:-:S02]  /*06d0*/  IMAD.WIDE.U32 R76, R87, R141, c[0x0][0x170] ;  /* 0x00005c00574c7625 */ /* 0x000fc400078e008d */
[----:B------:R0:W-:Y:S01]  /*06e0*/  @P0 STG.E.128 [R78.64], R4 ;  /* 0x000000044e000986 */ /* 0x0001e2000c101d04 */
[----:B------:R-:W-:-:S03]  /*06f0*/  @P1 LEA.HI.X R97, R87, c[0x0][0x184], RZ, 0x4, P3 ;  /* 0x0000610057611a11 */ /* 0x000fc600018f24ff */
[----:B------:R-:W2:Y:S04]  /*0700*/  LDG.E.128 R100, [R76.64] ;  /* 0x000000044c647981 */ /* 0x000ea8000c1e1d00 */
[----:B-----5:R0:W5:Y:S01]  /*0710*/  @P1 LDG.E.128 R8, [R96.64] ;  /* 0x0000000460081981 */ /* 0x020162000c1e1d00 */
[----:B--2---:R-:W-:Y:S01]  /*0720*/  FMUL.FTZ R95, R100, R104 ;  /* 0x00000068645f7220 */ /* 0x004fe20000410000 */
[----:B------:R-:W-:Y:S05]  /*0730*/  @P2 BRA `(.L_x_26167) ;  /* 0x0000002000002947 */ /* 0x000fea0003800000 */
[----:B0-----:R-:W-:Y:S05]  /*0740*/  @P0 BRA `(.L_x_26168) ;  /* 0x0000002000000947 */ /* 0x001fea0003800000 */
[----:B------:R-:W-:Y:S05]  /*0750*/  BRA `(.L_x_26169) ;  /* 0x0000002000007947 */ /* 0x000fea0003800000 */
.L_x_26167:
[----:B0----5:R-:W-:-:S05]  /*0760*/  FADD.FTZ R95, R8, R95 ;  /* 0x0000005f085f7221 */ /* 0x021fca0000010000 */
.L_x_26168:
[----:B------:R-:W-:Y:S02]  /*0770*/  MOV R4, R95 ;  /* 0x0000005f00047202 */ /* 0x000fe40000000f00 */
.L_x_26169:
[----:B------:R-:W-:Y:S01]  /*0780*/  FMUL.FTZ R96, R101, R104 ;  /* 0x0000006865607220 */ /* 0x000fe20000410000 */
[----:B------:R-:W-:Y:S05]  /*0790*/  @P2 BRA `(.L_x_26170) ;  /* 0x0000002000002947 */ /* 0x000fea0003800000 */
[----:B------:R-:W-:Y:S05]  /*07a0*/  @P0 BRA `(.L_x_26171) ;  /* 0x0000002000000947 */ /* 0x000fea0003800000 */
[----:B------:R-:W-:Y:S05]  /*07b0*/  BRA `(.L_x_26172) ;  /* 0x0000002000007947 */ /* 0x000fea0003800000 */
.L_x_26170:
[----:B-----5:R-:W-:-:S05]  /*07c0*/  FADD.FTZ R96, R9, R96 ;  /* 0x0000006009607221 */ /* 0x020fca0000010000 */
.L_x_26171:
[----:B------:R-:W-:Y:S02]  /*07d0*/  MOV R5, R96 ;  /* 0x0000006000057202 */ /* 0x000fe40000000f00 */
.L_x_26172:
[----:B------:R-:W-:Y:S01]  /*07e0*/  FMUL.FTZ R97, R102, R104 ;  /* 0x0000006866617220 */ /* 0x000fe20000410000 */
[----:B------:R-:W-:Y:S05]  /*07f0*/  @P2 BRA `(.L_x_26173) ;  /* 0x0000002000002947 */ /* 0x000fea0003800000 */
[----:B------:R-:W-:Y:S05]  /*0800*/  @P0 BRA `(.L_x_26174) ;  /* 0x0000002000000947 */ /* 0x000fea0003800000 */
[----:B------:R-:W-:Y:S05]  /*0810*/  BRA `(.L_x_26175) ;  /* 0x0000002000007947 */ /* 0x000fea0003800000 */
.L_x_26173:
[----:B-----5:R-:W-:-:S05]  /*0820*/  FADD.FTZ R97, R10, R97 ;  /* 0x000000610a617221 */ /* 0x020fca0000010000 */
.L_x_26174:
[----:B------:R-:W-:Y:S02]  /*0830*/  MOV R6, R97 ;  /* 0x0000006100067202 */ /* 0x000fe40000000f00 */
.L_x_26175:
[----:B------:R-:W-:Y:S01]  /*0840*/  FMUL.FTZ R98, R103, R104 ;  /* 0x0000006867627220 */ /* 0x000fe20000410000 */
[----:B------:R-:W-:Y:S05]  /*0850*/  @P2 BRA `(.L_x_26176) ;  /* 0x0000002000002947 */ /* 0x000fea0003800000 */
[----:B------:R-:W-:Y:S05]  /*0860*/  @P0 BRA `(.L_x_26177) ;  /* 0x0000002000000947 */ /* 0x000fea0003800000 */
[----:B------:R-:W-:Y:S05]  /*0870*/  BRA `(.L_x_26178) ;  /* 0x0000002000007947 */ /* 0x000fea0003800000 */
.L_x_26176:
[----:B-----5:R-:W-:-:S05]  /*0880*/  FADD.FTZ R98, R11, R98 ;  /* 0x000000620b627221 */ /* 0x020fca0000010000 */
.L_x_26177:
[----:B------:R-:W-:Y:S02]  /*0890*/  MOV R7, R98 ;  /* 0x0000006200077202 */ /* 0x000fe40000000f00 */
.L_x_26178:
[----:B------:R-:W-:Y:S02]  /*08a0*/  @P0 LEA R78, P3, R87, c[0x0][0x188], 0x4 ;  /* 0x00006200574e0a11 */ /* 0x000fe400078620ff */
[----:B------:R-:W-:-:S02]  /*08b0*/  IADD3 R86, R84, 0x200, RZ ;  /* 0x0000020054567810 */ /* 0x000fc40007ffe0ff */
[----:B------:R-:W-:Y:S02]  /*08c0*/  @P0 LEA.HI.X R79, R87, c[0x0][0x18c], RZ, 0x4, P3 ;  /* 0x00006300574f0a11 */ /* 0x000fe400018f24ff */
[C---:B------:R-:W-:Y:S01]  /*08d0*/  @P1 LEA R102, P3, R86.reuse, c[0x0][0x180], 0x4 ;  /* 0x0000600056661a11 */ /* 0x040fe200078620ff */
[C---:B------:R-:W-:Y:S02]  /*08e0*/  IMAD.WIDE.U32 R76, R86.reuse, R141, c[0x0][0x170] ;  /* 0x00005c00564c7625 */ /* 0x040fe400078e008d */
        /* <DEDUP_REMOVED lines=8> */
.L_x_26179:
[----:B0----5:R-:W-:-:S05]  /*0970*/  FADD.FTZ R101, R8, R101 ;  /* 0x0000006508657221 */ /* 0x021fca0000010000 */
.L_x_26180:
[----:B------:R-:W-:Y:S02]  /*0980*/  MOV R4, R101 ;  /* 0x0000006500047202 */ /* 0x000fe40000000f00 */
.L_x_26181:
[----:B------:R-:W-:Y:S01]  /*0990*/  FMUL.FTZ R103, R109, R104 ;  /* 0x000000686d677220 */ /* 0x000fe20000410000 */
[----:B------:R-:W-:Y:S05]  /*09a0*/  @P2 BRA `(.L_x_26182) ;  /* 0x0000002000002947 */ /* 0x000fea0003800000 */
[----:B------:R-:W-:Y:S05]  /*09b0*/  @P0 BRA `(.L_x_26183) ;  /* 0x0000002000000947 */ /* 0x000fea0003800000 */
[----:B------:R-:W-:Y:S05]  /*09c0*/  BRA `(.L_x_26184) ;  /* 0x0000002000007947 */ /* 0x000fea0003800000 */
.L_x_26182:
[----:B-----5:R-:W-:-:S05]  /*09d0*/  FADD.FTZ R103, R9, R103 ;  /* 0x0000006709677221 */ /* 0x020fca0000010000 */
.L_x_26183:
[----:B------:R-:W-:Y:S02]  /*09e0*/  MOV R5, R103 ;  /* 0x0000006700057202 */ /* 0x000fe40000000f00 */
.L_x_26184:
[----:B------:R-:W-:Y:S01]  /*09f0*/  FMUL.FTZ R105, R110, R104 ;  /* 0x000000686e697220 */ /* 0x000fe20000410000 */
[----:B------:R-:W-:Y:S05]  /*0a00*/  @P2 BRA `(.L_x_26185) ;  /* 0x0000002000002947 */ /* 0x000fea0003800000 */
[----:B------:R-:W-:Y:S05]  /*0a10*/  @P0 BRA `(.L_x_26186) ;  /* 0x0000002000000947 */ /* 0x000fea0003800000 */
[----:B------:R-:W-:Y:S05]  /*0a20*/  BRA `(.L_x_26187) ;  /* 0x0000002000007947 */ /* 0x000fea0003800000 */
.L_x_26185:
[----:B-----5:R-:W-:-:S05]  /*0a30*/  FADD.FTZ R105, R10, R105 ;  /* 0x000000690a697221 */ /* 0x020fca0000010000 */
.L_x_26186:
[----:B------:R-:W-:Y:S02]  /*0a40*/  MOV R6, R105 ;  /* 0x0000006900067202 */ /* 0x000fe40000000f00 */
.L_x_26187:
[----:B------:R-:W-:Y:S01]  /*0a50*/  FMUL.FTZ R107, R111, R104 ;  /* 0x000000686f6b7220 */ /* 0x000fe20000410000 */
[----:B------:R-:W-:Y:S05]  /*0a60*/  @P2 BRA `(.L_x_26188) ;  /* 0x0000002000002947 */ /* 0x000fea0003800000 */
[----:B------:R-:W-:Y:S05]  /*0a70*/  @P0 BRA `(.L_x_26189) ;  /* 0x0000002000000947 */ /* 0x000fea0003800000 */
[----:B------:R-:W-:Y:S05]  /*0a80*/  BRA `(.L_x_26190) ;  /* 0x0000002000007947 */ /* 0x000fea0003800000 */
.L_x_26188:
[----:B-----5:R-:W-:-:S05]  /*0a90*/  FADD.FTZ R107, R11, R107 ;  /* 0x0000006b0b6b7221 */ /* 0x020fca0000010000 */
.L_x_26189:
[----:B------:R-:W-:Y:S02]  /*0aa0*/  MOV R7, R107 ;  /* 0x0000006b00077202 */ /* 0x000fe40000000f00 */
.L_x_26190:
        /* <DEDUP_REMOVED lines=13> */
.L_x_26191:
[----:B0----5:R-:W-:-:S05]  /*0b80*/  FADD.FTZ R109, R8, R109 ;  /* 0x0000006d086d7221 */ /* 0x021fca0000010000 */
.L_x_26192:
[----:B------:R-:W-:Y:S02]  /*0b90*/  MOV R4, R109 ;  /* 0x0000006d00047202 */ /* 0x000fe40000000f00 */
.L_x_26193:
[----:B------:R-:W-:Y:S01]  /*0ba0*/  FMUL.FTZ R111, R113, R104 ;  /* 0x00000068716f7220 */ /* 0x000fe20000410000 */
[----:B------:R-:W-:Y:S05]  /*0bb0*/  @P2 BRA `(.L_x_26194) ;  /* 0x0000002000002947 */ /* 0x000fea0003800000 */
[----:B------:R-:W-:Y:S05]  /*0bc0*/  @P0 BRA `(.L_x_26195) ;  /* 0x0000002000000947 */ /* 0x000fea0003800000 */
[----:B------:R-:W-:Y:S05]  /*0bd0*/  BRA `(.L_x_26196) ;  /* 0x0000002000007947 */ /* 0x000fea0003800000 */
.L_x_26194:
[----:B-----5:R-:W-:-:S05]  /*0be0*/  FADD.FTZ R111, R9, R111 ;  /* 0x0000006f096f7221 */ /* 0x020fca0000010000 */
.L_x_26195:
[----:B------:R-:W-:Y:S02]  /*0bf0*/  MOV R5, R111 ;  /* 0x0000006f00057202 */ /* 0x000fe40000000f00 */
.L_x_26196:
[----:B------:R-:W-:Y:S01]  /*0c00*/  FMUL.FTZ R113, R114, R104 ;  /* 0x0000006872717220 */ /* 0x000fe20000410000 */
[----:B------:R-:W-:Y:S05]  /*0c10*/  @P2 BRA `(.L_x_26197) ;  /* 0x0000002000002947 */ /* 0x000fea0003800000 */
[----:B------:R-:W-:Y:S05]  /*0c20*/  @P0 BRA `(.L_x_26198) ;  /* 0x0000002000000947 */ /* 0x000fea0003800000 */
[----:B------:R-:W-:Y:S05]  /*0c30*/  BRA `(.L_x_26199) ;  /* 0x0000002000007947 */ /* 0x000fea0003800000 */
.L_x_26197:
[----:B-----5:R-:W-:-:S05]  /*0c40*/  FADD.FTZ R113, R10, R113 ;  /* 0x000000710a717221 */ /* 0x020fca0000010000 */
.L_x_26198:
[----:B------:R-:W-:Y:S02]  /*0c50*/  MOV R6, R113 ;  /* 0x0000007100067202 */ /* 0x000fe40000000f00 */
.L_x_26199:
[----:B------:R-:W-:Y:S01]  /*0c60*/  FMUL.FTZ R115, R115, R104 ;  /* 0x0000006873737220 */ /* 0x000fe20000410000 */
[----:B------:R-:W-:Y:S05]  /*0c70*/  @P2 BRA `(.L_x_26200) ;  /* 0x0000002000002947 */ /* 0x000fea0003800000 */
[----:B------:R-:W-:Y:S05]  /*0c80*/  @P0 BRA `(.L_x_26201) ;  /* 0x0000002000000947 */ /* 0x000fea0003800000 */
[----:B------:R-:W-:Y:S05]  /*0c90*/  BRA `(.L_x_26202) ;  /* 0x0000002000007947 */ /* 0x000fea0003800000 */
.L_x_26200:
[----:B-----5:R-:W-:-:S05]  /*0ca0*/  FADD.FTZ R115, R11, R115 ;  /* 0x000000730b737221 */ /* 0x020fca0000010000 */
.L_x_26201:
[----:B------:R-:W-:Y:S02]  /*0cb0*/  MOV R7, R115 ;  /* 0x0000007300077202 */ /* 0x000fe40000000f00 */
.L_x_26202:
        /* <DEDUP_REMOVED lines=13> */
.L_x_26203:
[----:B0----5:R-:W-:-:S05]  /*0d90*/  FADD.FTZ R117, R8, R117 ;  /* 0x0000007508757221 */ /* 0x021fca0000010000 */
.L_x_26204:
[----:B------:R-:W-:Y:S02]  /*0da0*/  MOV R4, R117 ;  /* 0x0000007500047202 */ /* 0x000fe40000000f00 */
.L_x_26205:
[----:B------:R-:W-:Y:S01]  /*0db0*/  FMUL.FTZ R119, R121, R104 ;  /* 0x0000006879777220 */ /* 0x000fe20000410000 */
[----:B------:R-:W-:Y:S05]  /*0dc0*/  @P2 BRA `(.L_x_26206) ;  /* 0x0000002000002947 */ /* 0x000fea0003800000 */
[----:B------:R-:W-:Y:S05]  /*0dd0*/  @P0 BRA `(.L_x_26207) ;  /* 0x0000002000000947 */ /* 0x000fea0003800000 */
[----:B------:R-:W-:Y:S05]  /*0de0*/  BRA `(.L_x_26208) ;  /* 0x0000002000007947 */ /* 0x000fea0003800000 */
.L_x_26206:
[----:B-----5:R-:W-:-:S05]  /*0df0*/  FADD.FTZ R119, R9, R119 ;  /* 0x0000007709777221 */ /* 0x020fca0000010000 */
.L_x_26207:
[----:B------:R-:W-:Y:S02]  /*0e00*/  MOV R5, R119 ;  /* 0x0000007700057202 */ /* 0x000fe40000000f00 */
.L_x_26208:
[----:B------:R-:W-:Y:S01]  /*0e10*/  FMUL.FTZ R121, R122, R104 ;  /* 0x000000687a797220 */ /* 0x000fe20000410000 */
[----:B------:R-:W-:Y:S05]  /*0e20*/  @P2 BRA `(.L_x_26209) ;  /* 0x0000002000002947 */ /* 0x000fea0003800000 */
[----:B------:R-:W-:Y:S05]  /*0e30*/  @P0 BRA `(.L_x_26210) ;  /* 0x0000002000000947 */ /* 0x000fea0003800000 */
[----:B------:R-:W-:Y:S05]  /*0e40*/  BRA `(.L_x_26211) ;  /* 0x0000002000007947 */ /* 0x000fea0003800000 */
.L_x_26209:
[----:B-----5:R-:W-:-:S05]  /*0e50*/  FADD.FTZ R121, R10, R121 ;  /* 0x000000790a797221 */ /* 0x020fca0000010000 */
.L_x_26210:
[----:B------:R-:W-:Y:S02]  /*0e60*/  MOV R6, R121 ;  /* 0x0000007900067202 */ /* 0x000fe40000000f00 */
.L_x_26211:
[----:B------:R-:W-:Y:S01]  /*0e70*/  FMUL.FTZ R123, R123, R104 ;  /* 0x000000687b7b7220 */ /* 0x000fe20000410000 */
[----:B------:R-:W-:Y:S05]  /*0e80*/  @P2 BRA `(.L_x_26212) ;  /* 0x0000002000002947 */ /* 0x000fea0003800000 */
[----:B------:R-:W-:Y:S05]  /*0e90*/  @P0 BRA `(.L_x_26213) ;  /* 0x0000002000000947 */ /* 0x000fea0003800000 */
[----:B------:R-:W-:Y:S05]  /*0ea0*/  BRA `(.L_x_26214) ;  /* 0x0000002000007947 */ /* 0x000fea0003800000 */
.L_x_26212:
[----:B-----5:R-:W-:-:S05]  /*0eb0*/  FADD.FTZ R123, R11, R123 ;  /* 0x0000007b0b7b7221 */ /* 0x020fca0000010000 */
.L_x_26213:
[----:B------:R-:W-:Y:S02]  /*0ec0*/  MOV R7, R123 ;  /* 0x0000007b00077202 */ /* 0x000fe40000000f00 */
.L_x_26214:
        /* <DEDUP_REMOVED lines=13> */
.L_x_26215:
[----:B0----5:R-:W-:-:S05]  /*0fa0*/  FADD.FTZ R125, R8, R125 ;  /* 0x0000007d087d7221 */ /* 0x021fca0000010000 */
.L_x_26216:
[----:B------:R-:W-:Y:S02]  /*0fb0*/  MOV R4, R125 ;  /* 0x0000007d00047202 */ /* 0x000fe40000000f00 */
.L_x_26217:
[----:B------:R-:W-:Y:S01]  /*0fc0*/  FMUL.FTZ R127, R129, R104 ;  /* 0x00000068817f7220 */ /* 0x000fe20000410000 */
[----:B------:R-:W-:Y:S05]  /*0fd0*/  @P2 BRA `(.L_x_26218) ;  /* 0x0000002000002947 */ /* 0x000fea0003800000 */
[----:B------:R-:W-:Y:S05]  /*0fe0*/  @P0 BRA `(.L_x_26219) ;  /* 0x0000002000000947 */ /* 0x000fea0003800000 */
[----:B------:R-:W-:Y:S05]  /*0ff0*/  BRA `(.L_x_26220) ;  /* 0x0000002000007947 */ /* 0x000fea0003800000 */
.L_x_26218:
[----:B-----5:R-:W-:-:S05]  /*1000*/  FADD.FTZ R127, R9, R127 ;  /* 0x0000007f097f7221 */ /* 0x020fca0000010000 */
.L_x_26219:
[----:B------:R-:W-:Y:S02]  /*1010*/  MOV R5, R127 ;  /* 0x0000007f00057202 */ /* 0x000fe40000000f00 */
.L_x_26220:
[----:B------:R-:W-:Y:S01]  /*1020*/  FMUL.FTZ R129, R130, R104 ;  /* 0x0000006882817220 */ /* 0x000fe20000410000 */
[----:B------:R-:W-:Y:S05]  /*1030*/  @P2 BRA `(.L_x_26221) ;  /* 0x0000002000002947 */ /* 0x000fea0003800000 */
[----:B------:R-:W-:Y:S05]  /*1040*/  @P0 BRA `(.L_x_26222) ;  /* 0x0000002000000947 */ /* 0x000fea0003800000 */
[----:B------:R-:W-:Y:S05]  /*1050*/  BRA `(.L_x_26223) ;  /* 0x0000002000007947 */ /* 0x000fea0003800000 */
.L_x_26221:
[----:B-----5:R-:W-:-:S05]  /*1060*/  FADD.FTZ R129, R10, R129 ;  /* 0x000000810a817221 */ /* 0x020fca0000010000 */
.L_x_26222:
[----:B------:R-:W-:Y:S02]  /*1070*/  MOV R6, R129 ;  /* 0x0000008100067202 */ /* 0x000fe40000000f00 */
.L_x_26223:
[----:B------:R-:W-:Y:S01]  /*1080*/  FMUL.FTZ R131, R131, R104 ;  /* 0x0000006883837220 */ /* 0x000fe20000410000 */
[----:B------:R-:W-:Y:S05]  /*1090*/  @P2 BRA `(.L_x_26224) ;  /* 0x0000002000002947 */ /* 0x000fea0003800000 */
[----:B------:R-:W-:Y:S05]  /*10a0*/  @P0 BRA `(.L_x_26225) ;  /* 0x0000002000000947 */ /* 0x000fea0003800000 */
[----:B------:R-:W-:Y:S05]  /*10b0*/  BRA `(.L_x_26226) ;  /* 0x0000002000007947 */ /* 0x000fea0003800000 */
.L_x_26224:
[----:B-----5:R-:W-:-:S05]  /*10c0*/  FADD.FTZ R131, R11, R131 ;  /* 0x000000830b837221 */ /* 0x020fca0000010000 */
.L_x_26225:
[----:B------:R-:W-:Y:S02]  /*10d0*/  MOV R7, R131 ;  /* 0x0000008300077202 */ /* 0x000fe40000000f00 */
.L_x_26226:
[----:B------:R-:W-:Y:S02]  /*10e0*/  IADD3 R99, R84, 0x600, RZ ;  /* 0x0000060054637810 */ /* 0x000fe40007ffe0ff */
[----:B------:R-:W-:-:S03]  /*10f0*/  @P0 LEA R134, P3, R94, c[0x0][0x188], 0x4 ;  /* 0x000062005e860a11 */ /* 0x000fc600078620ff */
[C---:B------:R-:W-:Y:S01]  /*1100*/  IMAD.WIDE.U32 R76, R99.reuse, R141, c[0x0][0x170] ;  /* 0x00005c00634c7625 */ /* 0x040fe200078e008d */
[----:B------:R-:W-:Y:S02]  /*1110*/  @P0 LEA.HI.X R135, R94, c[0x0][0x18c], RZ, 0x4, P3 ;  /* 0x000063005e870a11 */ /* 0x000fe400018f24ff */
[----:B------:R-:W-:-:S03]  /*1120*/  @P1 LEA R136, P3, R99, c[0x0][0x180], 0x4 ;  /* 0x0000600063881a11 */ /* 0x000fc600078620ff */
        /* <DEDUP_REMOVED lines=8> */
.L_x_26227:
[----:B0----5:R-:W-:-:S05]  /*11b0*/  FADD.FTZ R133, R8, R133 ;  /* 0x0000008508857221 */ /* 0x021fca0000010000 */
.L_x_26228:
[----:B------:R-:W-:Y:S02]  /*11c0*/  MOV R4, R133 ;  /* 0x0000008500047202 */ /* 0x000fe40000000f00 */
.L_x_26229:
[----:B------:R-:W-:Y:S01]  /*11d0*/  FMUL.FTZ R135, R77, R104 ;  /* 0x000000684d877220 */ /* 0x000fe20000410000 */
[----:B------:R-:W-:Y:S05]  /*11e0*/  @P2 BRA `(.L_x_26230) ;  /* 0x0000002000002947 */ /* 0x000fea0003800000 */
[----:B------:R-:W-:Y:S05]  /*11f0*/  @P0 BRA `(.L_x_26231) ;  /* 0x0000002000000947 */ /* 0x000fea0003800000 */
[----:B------:R-:W-:Y:S05]  /*1200*/  BRA `(.L_x_26232) ;  /* 0x0000002000007947 */ /* 0x000fea0003800000 */
.L_x_26230:
[----:B-----5:R-:W-:-:S05]  /*1210*/  FADD.FTZ R135, R9, R135 ;  /* 0x0000008709877221 */ /* 0x020fca0000010000 */
.L_x_26231:
[----:B------:R-:W-:Y:S02]  /*1220*/  MOV R5, R135 ;  /* 0x0000008700057202 */ /* 0x000fe40000000f00 */
.L_x_26232:
[----:B------:R-:W-:Y:S01]  /*1230*/  FMUL.FTZ R137, R78, R104 ;  /* 0x000000684e897220 */ /* 0x000fe20000410000 */
[----:B------:R-:W-:Y:S05]  /*1240*/  @P2 BRA `(.L_x_26233) ;  /* 0x0000002000002947 */ /* 0x000fea0003800000 */
[----:B------:R-:W-:Y:S05]  /*1250*/  @P0 BRA `(.L_x_26234) ;  /* 0x0000002000000947 */ /* 0x000fea0003800000 */
[----:B------:R-:W-:Y:S05]  /*1260*/  BRA `(.L_x_26235) ;  /* 0x0000002000007947 */ /* 0x000fea0003800000 */
.L_x_26233:
[----:B-----5:R-:W-:-:S05]  /*1270*/  FADD.FTZ R137, R10, R137 ;  /* 0x000000890a897221 */ /* 0x020fca0000010000 */
.L_x_26234:
[----:B------:R-:W-:Y:S02]  /*1280*/  MOV R6, R137 ;  /* 0x0000008900067202 */ /* 0x000fe40000000f00 */
.L_x_26235:
[----:B------:R-:W-:Y:S01]  /*1290*/  FMUL.FTZ R139, R79, R104 ;  /* 0x000000684f8b7220 */ /* 0x000fe20000410000 */
[----:B------:R-:W-:Y:S05]  /*12a0*/  @P2 BRA `(.L_x_26236) ;  /* 0x0000002000002947 */ /* 0x000fea0003800000 */
[----:B------:R-:W-:Y:S05]  /*12b0*/  @P0 BRA `(.L_x_26237) ;  /* 0x0000002000000947 */ /* 0x000fea0003800000 */
[----:B------:R-:W-:Y:S05]  /*12c0*/  BRA `(.L_x_26238) ;  /* 0x0000002000007947 */ /* 0x000fea0003800000 */
.L_x_26236:
[----:B-----5:R-:W-:-:S05]  /*12d0*/  FADD.FTZ R139, R11, R139 ;  /* 0x0000008b0b8b7221 */ /* 0x020fca0000010000 */
.L_x_26237:
[----:B------:R-:W-:Y:S02]  /*12e0*/  MOV R7, R139 ;  /* 0x0000008b00077202 */ /* 0x000fe40000000f00 */
.L_x_26238:
        /* <DEDUP_REMOVED lines=13> */
.L_x_26239:
[----:B0----5:R-:W-:-:S05]  /*13c0*/  FADD.FTZ R141, R8, R141 ;  /* 0x0000008d088d7221 */ /* 0x021fca0000010000 */
.L_x_26240:
[----:B------:R-:W-:Y:S02]  /*13d0*/  MOV R4, R141 ;  /* 0x0000008d00047202 */ /* 0x000fe40000000f00 */
.L_x_26241:
[----:B------:R-:W-:Y:S01]  /*13e0*/  FMUL.FTZ R143, R77, R104 ;  /* 0x000000684d8f7220 */ /* 0x000fe20000410000 */
[----:B------:R-:W-:Y:S05]  /*13f0*/  @P2 BRA `(.L_x_26242) ;  /* 0x0000002000002947 */ /* 0x000fea0003800000 */
[----:B------:R-:W-:Y:S05]  /*1400*/  @P0 BRA `(.L_x_26243) ;  /* 0x0000002000000947 */ /* 0x000fea0003800000 */
[----:B------:R-:W-:Y:S05]  /*1410*/  BRA `(.L_x_26244) ;  /* 0x0000002000007947 */ /* 0x000fea0003800000 */
.L_x_26242:
[----:B-----5:R-:W-:-:S05]  /*1420*/  FADD.FTZ R143, R9, R143 ;  /* 0x0000008f098f7221 */ /* 0x020fca0000010000 */
.L_x_26243:
[----:B------:R-:W-:Y:S02]  /*1430*/  MOV R5, R143 ;  /* 0x0000008f00057202 */ /* 0x000fe40000000f00 */
.L_x_26244:
[----:B------:R-:W-:Y:S01]  /*1440*/  FMUL.FTZ R145, R78, R104 ;  /* 0x000000684e917220 */ /* 0x000fe20000410000 */
[----:B------:R-:W-:Y:S05]  /*1450*/  @P2 BRA `(.L_x_26245) ;  /* 0x0000002000002947 */ /* 0x000fea0003800000 */
[----:B------:R-:W-:Y:S05]  /*1460*/  @P0 BRA `(.L_x_26246) ;  /* 0x0000002000000947 */ /* 0x000fea0003800000 */
[----:B------:R-:W-:Y:S05]  /*1470*/  BRA `(.L_x_26247) ;  /* 0x0000002000007947 */ /* 0x000fea0003800000 */
.L_x_26245:
[----:B-----5:R-:W-:-:S05]  /*1480*/  FADD.FTZ R145, R10, R145 ;  /* 0x000000910a917221 */ /* 0x020fca0000010000 */
.L_x_26246:
[----:B------:R-:W-:Y:S02]  /*1490*/  MOV R6, R145 ;  /* 0x0000009100067202 */ /* 0x000fe40000000f00 */
.L_x_26247:
[----:B------:R-:W-:Y:S01]  /*14a0*/  FMUL.FTZ R79, R79, R104 ;  /* 0x000000684f4f7220 */ /* 0x000fe20000410000 */
[----:B------:R-:W-:Y:S05]  /*14b0*/  @P2 BRA `(.L_x_26248) ;  /* 0x0000002000002947 */ /* 0x000fea0003800000 */
[----:B------:R-:W-:Y:S05]  /*14c0*/  @P0 BRA `(.L_x_26249) ;  /* 0x0000002000000947 */ /* 0x000fea0003800000 */
[----:B------:R-:W-:Y:S05]  /*14d0*/  BRA `(.L_x_26250) ;  /* 0x0000002000007947 */ /* 0x000fea0003800000 */
.L_x_26248:
[----:B-----5:R-:W-:-:S05]  /*14e0*/  FADD.FTZ R79, R11, R79 ;  /* 0x0000004f0b4f7221 */ /* 0x020fca0000010000 */
.L_x_26249:
[----:B------:R-:W-:Y:S02]  /*14f0*/  MOV R7, R79 ;  /* 0x0000004f00077202 */ /* 0x000fe40000000f00 */
.L_x_26250:
[----:B------:R-:W-:Y:S01]  /*1500*/  FADD.FTZ R77, RZ, R89 ;  /* 0x00000059ff4d7221 */ /* 0x000fe20000010000 */
        /* <DEDUP_REMOVED lines=25> */
[----:B------:R-:W-:-:S03]  /*16a0*/  @P0 LEA R76, P1, R100, c[0x0][0x188], 0x4 ;  /* 0x00006200644c0a11 */ /* 0x000fc600078220ff */
        /* <DEDUP_REMOVED lines=8> */
[----:B------:R-:W-:Y:S01]  /*1730*/  FADD.FTZ R102, R78, R145 ;  /* 0x000000914e667221 */ /* 0x000fe20000010000 */
[----:B------:R-:W-:-:S03]  /*1740*/  SEL R78, R85, R2, !P1 ;  /* 0x00000002554e7207 */ /* 0x000fc60004800000 */
[----:B------:R-:W-:Y:S01]  /*1750*/  FADD.FTZ R106, R102, R79 ;  /* 0x0000004f666a7221 */ /* 0x000fe20000010000 */
[----:B------:R-:W-:Y:S05]  /*1760*/  BRA.DIV ~URZ, `(.L_x_26251) ;  /* 0x000012127f007947 */ /* 0x000fea000b800000 */
[----:B0-----:R0:W1:Y:S02]  /*1770*/  SHFL.BFLY PT, R76, R106, 0x1, 0x1f ;  /* 0x0c201f006a4c7f89 */ /* 0x00106400000e0000 */
.L_x_26255:
        /* <DEDUP_REMOVED lines=84> */
.L_x_26256:
[----:B-1----:R-:W-:Y:S01]  /*1cc0*/  FADD.FTZ R77, R149, R106 ;  /* 0x0000006a954d7221 */ /* 0x002fe20000010000 */
[----:B------:R-:W-:Y:S01]  /*1cd0*/  @!P2 IADD3 R102, R83, R78, RZ ;  /* 0x0000004e5366a210 */ /* 0x000fe20007ffe0ff */
[----:B------:R-:W-:Y:S01]  /*1ce0*/  WARPSYNC 0xffffffff ;  /* 0xffffffff00007948 */ /* 0x000fe20003800000 */
[----:B------:R-:W-:Y:S01]  /*1cf0*/  ISETP.GT.U32.AND P1, PT, R80, 0x7, PT ;  /* 0x000000075000780c */ /* 0x000fe20003f24070 */
[----:B------:R-:W-:Y:S02]  /*1d00*/  CS2R R146, SRZ ;  /* 0x0000000000927805 */ /* 0x000fe4000001ff00 */
[----:B------:R-:W-:Y:S04]  /*1d10*/  @!P2 STS.64 [R102.X8], R76 ;  /* 0x0000004c6600a388 */ /* 0x000fe80000008a00 */
[----:B------:R-:W-:Y:S01]  /*1d20*/  BAR.SYNC.DEFER_BLOCKING 0x0 ;  /* 0x0000000000007b1d */ /* 0x000fe20000010000 */
[----:B------:R-:W-:-:S05]  /*1d30*/  ISETP.NE.AND P2, PT, RZ, UR6, PT ;  /* 0x00000006ff007c0c */ /* 0x000fca000bf45270 */
[----:B------:R-:W-:Y:S01]  /*1d40*/  @!P1 IADD3 R104, R80, R78, RZ ;  /* 0x0000004e50689210 */ /* 0x000fe20007ffe0ff */
[----:B------:R-:W-:-:S06]  /*1d50*/  HFMA2.MMA R78, -RZ, RZ, 0, 0 ;  /* 0x00000000ff4e7435 */ /* 0x000fcc00000001ff */
[----:B------:R-:W-:-:S04]  /*1d60*/  @!P1 MOV R78, 0x400 ;  /* 0x00000400004e9802 */ /* 0x000fc80000000f00 */
[----:B------:R-:W-:Y:S01]  /*1d70*/  I2F R110, R78 ;  /* 0x0000004e006e7306 */ /* 0x000fe20000201400 */
[----:B------:R-:W1:Y:S04]  /*1d80*/  SHFL.DOWN PT, R149, R78, 0x4, 0x1f ;  /* 0x08801f004e957f89 */ /* 0x000e6800000e0000 */
[----:B------:R-:W2:Y:S01]  /*1d90*/  @!P1 LDS.64 R146, [R104.X8] ;  /* 0x0000000068929984 */ /* 0x000ea20000008a00 */
[----:B------:R-:W-:-:S13]  /*1da0*/  LOP3.LUT P1, RZ, R83, 0x1f, R0, 0xf8, !PT ;  /* 0x0000001f53ff7812 */ /* 0x000fda000782f800 */
[----:B------:R-:W-:Y:S02]  /*1db0*/  @!P1 MOV R148, 0x4 ;  /* 0x0000000400949802 */ /* 0x000fe40000000f00 */
[----:B01----:R-:W-:Y:S01]  /*1dc0*/  IADD3 R106, R149, R78, RZ ;  /* 0x0000004e956a7210 */ /* 0x003fe20007ffe0ff */
[----:B------:R-:W-:Y:S04]  /*1dd0*/  I2F R102, R149 ;  /* 0x0000009500667306 */ /* 0x000fe80000201400 */
[----:B------:R-:W0:Y:S04]  /*1de0*/  SHFL.DOWN PT, R155, R106, 0x2, 0x1f ;  /* 0x08401f006a9b7f89 */ /* 0x000e2800000e0000 */
[----:B------:R-:W1:Y:S01]  /*1df0*/  I2F R108, R106 ;  /* 0x0000006a006c7306 */ /* 0x000e620000201400 */
[----:B--2---:R-:W2:Y:S07]  /*1e00*/  SHFL.DOWN PT, R151, R146, 0x4, 0x1f ;  /* 0x08801f0092977f89 */ /* 0x004eae00000e0000 */
[----:B-1----:R-:W1:Y:S01]  /*1e10*/  MUFU.RCP R77, R108 ;  /* 0x0000006c004d7308 */ /* 0x002e620000001000 */
[----:B------:R-:W3:Y:S01]  /*1e20*/  SHFL.DOWN PT, R76, R147, 0x4, 0x1f ;  /* 0x08801f00934c7f89 */ /* 0x000ee200000e0000 */
[----:B0-----:R-:W-:-:S06]  /*1e30*/  IADD3 R112, R106, R155, RZ ;  /* 0x0000009b6a707210 */ /* 0x001fcc0007ffe0ff */
[----:B------:R-:W-:Y:S01]  /*1e40*/  I2F R155, R155 ;  /* 0x0000009b009b7306 */ /* 0x000fe20000201400 */
[C---:B--2---:R-:W-:Y:S02]  /*1e50*/  FMUL.FTZ R153, R151.reuse, R102 ;  /* 0x0000006697997220 */ /* 0x044fe40000410000 */
[----:B------:R-:W-:Y:S02]  /*1e60*/  FADD.FTZ R151, -R151, R146 ;  /* 0x0000009297977221 */ /* 0x000fe40000010100 */
[----:B------:R-:W-:Y:S01]  /*1e70*/  FFMA.FTZ R104, R110, R146, R153 ;  /* 0x000000926e687223 */ /* 0x000fe20000010099 */
[----:B------:R-:W-:Y:S01]  /*1e80*/  @!P1 MOV R146, 0x4 ;  /* 0x0000000400929802 */ /* 0x000fe20000000f00 */
[----:B------:R-:W-:Y:S02]  /*1e90*/  FMUL.FTZ R151, R151, R151 ;  /* 0x0000009797977220 */ /* 0x000fe40000410000 */
[----:B-1----:R-:W-:Y:S02]  /*1ea0*/  FMUL.FTZ R153, R77, R104 ;  /* 0x000000684d997220 */ /* 0x002fe40000410000 */
[----:B------:R-:W-:Y:S01]  /*1eb0*/  FMUL.FTZ R151, R151, R110 ;  /* 0x0000006e97977220 */ /* 0x000fe20000410000 */
[----:B------:R-:W0:Y:S01]  /*1ec0*/  I2F R104, R112 ;  /* 0x0000007000687306 */ /* 0x000e220000201400 */
[----:B---3--:R-:W-:Y:S01]  /*1ed0*/  FADD.FTZ R76, R76, R147 ;  /* 0x000000934c4c7221 */ /* 0x008fe20000010000 */
[----:B------:R-:W1:Y:S01]  /*1ee0*/  SHFL.DOWN PT, R78, R153, 0x2, 0x1f ;  /* 0x08401f00994e7f89 */ /* 0x000e6200000e0000 */
        /* <DEDUP_REMOVED lines=9> */
[----:B--2---:R-:W-:Y:S01]  /*1f80*/  IADD3 R106, R112, R151, RZ ;  /* 0x00000097706a7210 */ /* 0x004fe20007ffe0ff */
[----:B0-----:R-:W-:Y:S01]  /*1f90*/  FMUL.FTZ R149, R102, R149 ;  /* 0x0000009566957220 */ /* 0x001fe20000410000 */
        /* <DEDUP_REMOVED lines=12> */
[C---:B------:R-:W-:Y:S01]  /*2060*/  FFMA.FTZ R153, R104.reuse, R149, R78 ;  /* 0x0000009568997223 */ /* 0x040fe2000001004e */
[----:B------:R-:W-:Y:S01]  /*2070*/  MOV R78, c[0x0][0x1e0] ;  /* 0x00007800004e7a02 */ /* 0x000fe20000000f00 */
[----:B------:R-:W-:-:S02]  /*2080*/  FMUL.FTZ R104, R104, R147 ;  /* 0x0000009368687220 */ /* 0x000fc40000410000 */
[----:B--2---:R-:W-:Y:S02]  /*2090*/  FADD.FTZ R147, R77, R76 ;  /* 0x0000004c4d937221 */ /* 0x004fe40000010000 */
[----:B-1----:R-:W-:Y:S02]  /*20a0*/  FMUL.FTZ R153, R102, R153 ;  /* 0x0000009966997220 */ /* 0x002fe40000410000 */
[----:B------:R-:W-:-:S04]  /*20b0*/  FMUL.FTZ R104, R104, R151 ;  /* 0x0000009768687220 */ /* 0x000fc80000410000 */
[----:B------:R-:W0:Y:S01]  /*20c0*/  SHFL.IDX PT, R153, R153, RZ, 0x1f ;  /* 0x00001fff99997589 */ /* 0x000e2200000e0000 */
[----:B------:R-:W-:Y:S02]  /*20d0*/  FFMA.FTZ R104, R102, R104, R147 ;  /* 0x0000006866687223 */ /* 0x000fe40000010093 */
[----:B------:R-:W-:-:S03]  /*20e0*/  @!P1 IMAD.WIDE R146, R3, R146, c[0x0][0x1a0] ;  /* 0x0000680003929625 */ /* 0x000fc600078e0292 */
[----:B------:R-:W1:Y:S01]  /*20f0*/  SHFL.IDX PT, R149, R104, RZ, 0x1f ;  /* 0x00001fff68957589 */ /* 0x000e6200000e0000 */
[----:B0-----:R-:W-:-:S03]  /*2100*/  FMUL.FTZ R76, R153, R153 ;  /* 0x00000099994c7220 */ /* 0x001fc60000410000 */
[----:B------:R0:W-:Y:S02]  /*2110*/  @!P1 STG.E [R146.64], R153 ;  /* 0x0000009992009986 */ /* 0x0001e4000c101904 */
[----:B------:R-:W-:Y:S01]  /*2120*/  FSEL R77, R76, RZ, P2 ;  /* 0x000000ff4c4d7208 */ /* 0x000fe20001000000 */
[----:B-1----:R-:W-:Y:S01]  /*2130*/  FFMA.FTZ R76, R149, R78, c[0x0][0x228] ;  /* 0x00008a00954c7623 */ /* 0x002fe2000001004e */
[----:B------:R-:W-:Y:S01]  /*2140*/  FSEL R78, R153, RZ, !P2 ;  /* 0x000000ff994e7208 */ /* 0x000fe20005000000 */
[C---:B------:R-:W-:Y:S01]  /*2150*/  @!P1 IMAD.WIDE R148, R3.reuse, R148, c[0x0][0x1a8] ;  /* 0x00006a0003949625 */ /* 0x040fe200078e0294 */
[----:B------:R-:W-:-:S03]  /*2160*/  IADD3 R3, R3, c[0x0][0x160], RZ ;  /* 0x0000580003037a10 */ /* 0x000fc60007ffe0ff */
[----:B------:R-:W-:Y:S01]  /*2170*/  FADD.FTZ R77, R76, R77 ;  /* 0x0000004d4c4d7221 */ /* 0x000fe20000010000 */
[----:B------:R-:W-:Y:S01]  /*2180*/  LEA R76, P2, R84, c[0x0][0x208], 0x4 ;  /* 0x00008200544c7a11 */ /* 0x000fe200078420ff */
[C---:B------:R-:W-:Y:S02]  /*2190*/  FADD.FTZ R89, -R78.reuse, R89 ;  /* 0x000000594e597221 */ /* 0x040fe40000010100 */
[----:B0-----:R0:W1:Y:S01]  /*21a0*/  MUFU.RSQ R147, R77 ;  /* 0x0000004d00937308 */ /* 0x0010620000001400 */
[C---:B------:R-:W-:Y:S02]  /*21b0*/  FADD.FTZ R90, -R78.reuse, R90 ;  /* 0x0000005a4e5a7221 */ /* 0x040fe40000010100 */
[C---:B------:R-:W-:Y:S02]  /*21c0*/  FADD.FTZ R91, -R78.reuse, R91 ;  /* 0x0000005b4e5b7221 */ /* 0x040fe40000010100 */
[C---:B------:R-:W-:Y:S02]  /*21d0*/  FADD.FTZ R92, -R78.reuse, R92 ;  /* 0x0000005c4e5c7221 */ /* 0x040fe40000010100 */
[----:B------:R-:W-:-:S02]  /*21e0*/  FADD.FTZ R96, -R78, R96 ;  /* 0x000000604e607221 */ /* 0x000fc40000010100 */
[----:B------:R-:W-:Y:S01]  /*21f0*/  FADD.FTZ R102, -R78, R103 ;  /* 0x000000674e667221 */ /* 0x000fe20000010100 */
[----:B0-----:R-:W-:Y:S01]  /*2200*/  LEA.HI.X R77, R84, c[0x0][0x20c], RZ, 0x4, P2 ;  /* 0x00008300544d7a11 */ /* 0x001fe200010f24ff */
[C---:B------:R-:W-:Y:S02]  /*2210*/  FADD.FTZ R103, -R78.reuse, R105 ;  /* 0x000000694e677221 */ /* 0x040fe40000010100 */
[C---:B------:R-:W-:Y:S02]  /*2220*/  FADD.FTZ R104, -R78.reuse, R107 ;  /* 0x0000006b4e687221 */ /* 0x040fe40000010100 */
[C---:B------:R-:W-:Y:S01]  /*2230*/  FADD.FTZ R105, -R78.reuse, R109 ;  /* 0x0000006d4e697221 */ /* 0x040fe20000010100 */
[----:B-1----:R-:W-:Y:S01]  /*2240*/  @!P1 STG.E [R148.64], R147 ;  /* 0x0000009394009986 */ /* 0x002fe2000c101904 */
        /* <DEDUP_REMOVED lines=28> */
[----:B------:R-:W-:Y:S01]  /*2410*/  LEA R78, P1, R87, c[0x0][0x208], 0x4 ;  /* 0x00008200574e7a11 */ /* 0x000fe200078220ff */
        /* <DEDUP_REMOVED lines=13> */
[----:B------:R-:W-:Y:S01]  /*24f0*/  LEA R96, P2, R88, c[0x0][0x208], 0x4 ;  /* 0x0000820058607a11 */ /* 0x000fe200078420ff */
[C---:B------:R-:W-:Y:S01]  /*2500*/  FMUL.FTZ R137, R147.reuse, R136 ;  /* 0x0000008893897220 */ /* 0x040fe20000410000 */
[----:B------:R0:W-:Y:S01]  /*2510*/  STG.E.128 [R76.64], R104 ;  /* 0x000000684c007986 */ /* 0x0001e2000c101d04 */
[C---:B------:R-:W-:Y:S02]  /*2520*/  FMUL.FTZ R118, R147.reuse, R108 ;  /* 0x0000006c93767220 */ /* 0x040fe40000410000 */
[----:B------:R-:W-:-:S02]  /*2530*/  FMUL.FTZ R124, R147, R110 ;  /* 0x0000006e937c7220 */ /* 0x000fc40000410000 */
[C---:B------:R-:W-:Y:S02]  /*2540*/  FMUL.FTZ R127, R147.reuse, R111 ;  /* 0x0000006f937f7220 */ /* 0x040fe40000410000 */
[----:B------:R-:W-:Y:S01]  /*2550*/  FMUL.FTZ R136, R147, R79 ;  /* 0x0000004f93887220 */ /* 0x000fe20000410000 */
[----:B------:R-:W-:Y:S01]  /*2560*/  LEA.HI.X R79, R87, c[0x0][0x20c], RZ, 0x4, P1 ;  /* 0x00008300574f7a11 */ /* 0x000fe200008f24ff */
[----:B------:R-:W-:Y:S01]  /*2570*/  FFMA.FTZ R111, R39, R98, R71 ;  /* 0x00000062276f7223 */ /* 0x000fe20000010047 */
[----:B------:R-:W-:Y:S01]  /*2580*/  LEA R90, P1, R86, c[0x0][0x208], 0x4 ;  /* 0x00008200565a7a11 */ /* 0x000fe200078220ff */
[----:B------:R-:W-:Y:S01]  /*2590*/  FFMA.FTZ R110, R38, R97, R70 ;  /* 0x00000061266e7223 */ /* 0x000fe20000010046 */
[----:B------:R-:W-:Y:S01]  /*25a0*/  LEA.HI.X R97, R88, c[0x0][0x20c], RZ, 0x4, P2 ;  /* 0x0000830058617a11 */ /* 0x000fe200010f24ff */
[----:B------:R-:W-:Y:S01]  /*25b0*/  FFMA.FTZ R108, R36, R95, R68 ;  /* 0x0000005f246c7223 */ /* 0x000fe20000010044 */
[----:B------:R-:W-:Y:S01]  /*25c0*/  LEA.HI.X R91, R86, c[0x0][0x20c], RZ, 0x4, P1 ;  /* 0x00008300565b7a11 */ /* 0x000fe200008f24ff */
[C---:B------:R-:W-:Y:S01]  /*25d0*/  FMUL.FTZ R101, R147.reuse, R101 ;  /* 0x0000006593657220 */ /* 0x040fe20000410000 */
[C---:B------:R-:W-:Y:S01]  /*25e0*/  LEA R88, P3, R100.reuse, c[0x0][0x208], 0x4 ;  /* 0x0000820064587a11 */ /* 0x040fe200078620ff */
[----:B------:R-:W-:Y:S01]  /*25f0*/  FMUL.FTZ R102, R147, R102 ;  /* 0x0000006693667220 */ /* 0x000fe20000410000 */
[----:B0-----:R-:W-:Y:S01]  /*2600*/  LEA R76, P2, R93, c[0x0][0x208], 0x4 ;  /* 0x000082005d4c7a11 */ /* 0x001fe200078420ff */
[C---:B------:R-:W-:Y:S01]  /*2610*/  FMUL.FTZ R103, R147.reuse, R103 ;  /* 0x0000006793677220 */ /* 0x040fe20000410000 */
[----:B------:R0:W-:Y:S01]  /*2620*/  STG.E.128 [R78.64], R108 ;  /* 0x0000006c4e007986 */ /* 0x0001e2000c101d04 */
[----:B------:R-:W-:Y:S01]  /*2630*/  FMUL.FTZ R126, R147, R112 ;  /* 0x00000070937e7220 */ /* 0x000fe20000410000 */
[----:B------:R-:W-:Y:S01]  /*2640*/  LEA.HI.X R77, R93, c[0x0][0x20c], RZ, 0x4, P2 ;  /* 0x000083005d4d7a11 */ /* 0x000fe200010f24ff */
[----:B------:R-:W-:Y:S01]  /*2650*/  FMUL.FTZ R129, R147, R113 ;  /* 0x0000007193817220 */ /* 0x000fe20000410000 */
[----:B------:R-:W-:Y:S01]  /*2660*/  LEA R86, P2, R99, c[0x0][0x208], 0x4 ;  /* 0x0000820063567a11 */ /* 0x000fe200078420ff */
[C---:B------:R-:W-:Y:S01]  /*2670*/  FMUL.FTZ R128, R147.reuse, R114 ;  /* 0x0000007293807220 */ /* 0x040fe20000410000 */
[----:B------:R-:W-:Y:S01]  /*2680*/  LEA.HI.X R89, R100, c[0x0][0x20c], RZ, 0x4, P3 ;  /* 0x0000830064597a11 */ /* 0x000fe200018f24ff */
[----:B------:R-:W-:Y:S01]  /*2690*/  FMUL.FTZ R131, R147, R115 ;  /* 0x0000007393837220 */ /* 0x000fe20000410000 */
[----:B------:R-:W-:Y:S01]  /*26a0*/  LEA.HI.X R87, R99, c[0x0][0x20c], RZ, 0x4, P2 ;  /* 0x0000830063577a11 */ /* 0x000fe200010f24ff */
[C---:B------:R-:W-:Y:S01]  /*26b0*/  FMUL.FTZ R130, R147.reuse, R120 ;  /* 0x0000007893827220 */ /* 0x040fe20000410000 */
[----:B------:R-:W-:Y:S01]  /*26c0*/  LOP3.LUT P2, RZ, R82, 0xff, RZ, 0xc0, !PT ;  /* 0x000000ff52ff7812 */ /* 0x000fe2000784c0ff */
[----:B------:R-:W-:-:S02]  /*26d0*/  FMUL.FTZ R133, R147, R121 ;  /* 0x0000007993857220 */ /* 0x000fc40000410000 */
[C---:B------:R-:W-:Y:S01]  /*26e0*/  FMUL.FTZ R132, R147.reuse, R122 ;  /* 0x0000007a93847220 */ /* 0x040fe20000410000 */
[----:B------:R-:W-:Y:S01]  /*26f0*/  SEL R82, RZ, 0x1, P2 ;  /* 0x00000001ff527807 */ /* 0x000fe20001000000 */
[----:B------:R-:W-:Y:S02]  /*2700*/  FMUL.FTZ R135, R147, R123 ;  /* 0x0000007b93877220 */ /* 0x000fe40000410000 */
[----:B------:R-:W-:Y:S01]  /*2710*/  FFMA.FTZ R115, R35, R84, R67 ;  /* 0x0000005423737223 */ /* 0x000fe20000010043 */
[----:B0-----:R-:W-:Y:S01]  /*2720*/  LEA R78, P1, R94, c[0x0][0x208], 0x4 ;  /* 0x000082005e4e7a11 */ /* 0x001fe200078220ff */
[----:B------:R-:W-:Y:S02]  /*2730*/  FFMA.FTZ R114, R34, R103, R66 ;  /* 0x0000006722727223 */ /* 0x000fe40000010042 */
[----:B------:R-:W-:Y:S01]  /*2740*/  FFMA.FTZ R113, R33, R102, R65 ;  /* 0x0000006621717223 */ /* 0x000fe20000010041 */
[----:B------:R-:W-:Y:S01]  /*2750*/  LEA.HI.X R79, R94, c[0x0][0x20c], RZ, 0x4, P1 ;  /* 0x000083005e4f7a11 */ /* 0x000fe200008f24ff */
[----:B------:R-:W-:Y:S01]  /*2760*/  FFMA.FTZ R112, R32, R101, R64 ;  /* 0x0000006520707223 */ /* 0x000fe20000010040 */
[----:B------:R-:W-:Y:S01]  /*2770*/  ISETP.GE.AND P1, PT, R3, c[0x0][0x164], PT ;  /* 0x0000590003007a0c */ /* 0x000fe20003f26270 */
[----:B------:R-:W-:-:S02]  /*2780*/  FFMA.FTZ R123, R31, R118, R63 ;  /* 0x000000761f7b7223 */ /* 0x000fc4000001003f */
[----:B------:R-:W-:Y:S01]  /*2790*/  FFMA.FTZ R122, R30, R119, R62 ;  /* 0x000000771e7a7223 */ /* 0x000fe2000001003e */
[----:B------:R-:W-:Y:S01]  /*27a0*/  STG.E.128 [R90.64], R112 ;  /* 0x000000705a007986 */ /* 0x000fe2000c101d04 */
[----:B------:R-:W-:Y:S02]  /*27b0*/  FFMA.FTZ R121, R29, R116, R61 ;  /* 0x000000741d797223 */ /* 0x000fe4000001003d */
[----:B------:R-:W-:Y:S02]  /*27c0*/  FFMA.FTZ R120, R28, R117, R60 ;  /* 0x000000751c787223 */ /* 0x000fe4000001003c */
[C---:B------:R-:W-:Y:S02]  /*27d0*/  FMUL.FTZ R134, R147.reuse, R134 ;  /* 0x0000008693867220 */ /* 0x040fe40000410000 */
[C---:B------:R-:W-:Y:S01]  /*27e0*/  FMUL.FTZ R138, R147.reuse, R138 ;  /* 0x0000008a938a7220 */ /* 0x040fe20000410000 */
[----:B------:R0:W-:Y:S01]  /*27f0*/  STG.E.128 [R96.64], R120 ;  /* 0x0000007860007986 */ /* 0x0001e2000c101d04 */
[----:B------:R-:W-:-:S02]  /*2800*/  FMUL.FTZ R139, R147, R139 ;  /* 0x0000008b938b7220 */ /* 0x000fc40000410000 */
        /* <DEDUP_REMOVED lines=12> */
[----:B0-----:R-:W-:Y:S02]  /*28d0*/  FFMA.FTZ R97, R17, R132, R49 ;  /* 0x0000008411617223 */ /* 0x001fe40000010031 */
[----:B------:R-:W-:Y:S02]  /*28e0*/  FFMA.FTZ R96, R16, R133, R48 ;  /* 0x0000008510607223 */ /* 0x000fe40000010030 */
[----:B------:R-:W-:-:S02]  /*28f0*/  FFMA.FTZ R103, R15, R136, R47 ;  /* 0x000000880f677223 */ /* 0x000fc4000001002f */
[----:B------:R-:W-:Y:S01]  /*2900*/  FFMA.FTZ R102, R14, R139, R46 ;  /* 0x0000008b0e667223 */ /* 0x000fe2000001002e */
[----:B------:R1:W-:Y:S01]  /*2910*/  STG.E.128 [R86.64], R96 ;  /* 0x0000006056007986 */ /* 0x0003e2000c101d04 */
[----:B------:R-:W-:Y:S02]  /*2920*/  FFMA.FTZ R101, R13, R138, R45 ;  /* 0x0000008a0d657223 */ /* 0x000fe4000001002d */
[----:B------:R-:W-:-:S05]  /*2930*/  FFMA.FTZ R100, R12, R137, R44 ;  /* 0x000000890c647223 */ /* 0x000fca000001002c */
[----:B------:R1:W-:Y:S02]  /*2940*/  STG.E.128 [R88.64], R100 ;  /* 0x0000006458007986 */ /* 0x0003e4000c101d04 */
[----:B-1---5:R-:W-:Y:S01]  /*2950*/  @P1 CALL.REL.NOINC `(.L_x_26253) ;  /* 0x0000001000001944 */ /* 0x022fe20003c00000 */
[----:B------:R-:W-:Y:S05]  /*2960*/  BRA `(.L_x_26254) ;  /* 0xffffda6000007947 */ /* 0x000fea000383ffff */
.L_x_26253:
[----:B------:R-:W-:Y:S05]  /*2970*/  EXIT ;  /* 0x000000000000794d */ /* 0x000fea0003800000 */
.L_x_26251:
[----:B0-----:R-:W-:Y:S01]  /*2980*/  HFMA2.MMA R149, -RZ, RZ, 0, 5.9604644775390625e-08 ;  /* 0x00000001ff957435 */ /* 0x001fe200000001ff */
[----:B------:R-:W-:Y:S02]  /*2990*/  MOV R77, 0x1f ;  /* 0x0000001f004d7802 */ /* 0x000fe40000000f00 */
[----:B------:R-:W-:Y:S02]  /*29a0*/  MOV R102, 0xffffffff ;  /* 0xffffffff00667802 */ /* 0x000fe40000000f00 */
[----:B------:R-:W-:Y:S02]  /*29b0*/  MOV R146, 0x29d0 ;  /* 0x000029d000927802 */ /* 0x000fe40000000f00 */
[----:B-----5:R-:W-:Y:S05]  /*29c0*/  CALL.REL.NOINC `($__internal_145_$__cuda_sm70_shflsync_bfly_p) ;  /* 0x0000079000007944 */ /* 0x020fea0003c00000 */
[----:B-1----:R-:W-:Y:S01]  /*29d0*/  MOV R76, R149 ;  /* 0x00000095004c7202 */ /* 0x002fe20000000f00 */
[----:B0-----:R-:W-:Y:S05]  /*29e0*/  BRA `(.L_x_26255) ;  /* 0xffffed9000007947 */ /* 0x001fea000383ffff */
.L_x_26252:
[----:B------:R-:W-:Y:S01]  /*29f0*/  HFMA2.MMA R149, -RZ, RZ, 0, 1.1920928955078125e-07 ;  /* 0x00000002ff957435 */ /* 0x000fe200000001ff */
[----:B------:R-:W-:Y:S02]  /*2a00*/  MOV R77, 0x1f ;  /* 0x0000001f004d7802 */ /* 0x000fe40000000f00 */
[----:B------:R-:W-:-:S02]  /*2a10*/  MOV R102, 0xffffffff ;  /* 0xffffffff00667802 */ /* 0x000fc40000000f00 */
[----:B------:R-:W-:Y:S02]  /*2a20*/  MOV R146, 0x2a40 ;  /* 0x00002a4000927802 */ /* 0x000fe40000000f00 */
[----:B-----5:R-:W-:Y:S05]  /*2a30*/  CALL.REL.NOINC `($__internal_145_$__cuda_sm70_shflsync_bfly_p) ;  /* 0x0000072000007944 */ /* 0x020fea0003c00000 */
[----:B01----:R-:W-:Y:S01]  /*2a40*/  FADD.FTZ R106, R106, R149 ;  /* 0x000000956a6a7221 */ /* 0x003fe20000010000 */
[----:B------:R-:W-:Y:S01]  /*2a50*/  HFMA2.MMA R149, -RZ, RZ, 0, 2.384185791015625e-07 ;  /* 0x00000004ff957435 */ /* 0x000fe200000001ff */
[----:B------:R-:W-:Y:S02]  /*2a60*/  MOV R77, 0x1f ;  /* 0x0000001f004d7802 */ /* 0x000fe40000000f00 */
[----:B------:R-:W-:Y:S02]  /*2a70*/  MOV R102, 0xffffffff ;  /* 0xffffffff00667802 */ /* 0x000fe40000000f00 */
[----:B------:R-:W-:Y:S02]  /*2a80*/  MOV R146, 0x2aa0 ;  /* 0x00002aa000927802 */ /* 0x000fe40000000f00 */
[----:B------:R-:W-:Y:S05]  /*2a90*/  CALL.REL.NOINC `($__internal_145_$__cuda_sm70_shflsync_bfly_p) ;  /* 0x000006c000007944 */ /* 0x000fea0003c00000 */
[----:B01----:R-:W-:Y:S01]  /*2aa0*/  FADD.FTZ R106, R106, R149 ;  /* 0x000000956a6a7221 */ /* 0x003fe20000010000 */
[----:B------:R-:W-:Y:S01]  /*2ab0*/  HFMA2.MMA R149, -RZ, RZ, 0, 4.76837158203125e-07 ;  /* 0x00000008ff957435 */ /* 0x000fe200000001ff */
[----:B------:R-:W-:Y:S02]  /*2ac0*/  MOV R77, 0x1f ;  /* 0x0000001f004d7802 */ /* 0x000fe40000000f00 */
[----:B------:R-:W-:-:S02]  /*2ad0*/  MOV R102, 0xffffffff ;  /* 0xffffffff00667802 */ /* 0x000fc40000000f00 */
[----:B------:R-:W-:Y:S02]  /*2ae0*/  MOV R146, 0x2b00 ;  /* 0x00002b0000927802 */ /* 0x000fe40000000f00 */
[----:B------:R-:W-:Y:S05]  /*2af0*/  CALL.REL.NOINC `($__internal_145_$__cuda_sm70_shflsync_bfly_p) ;  /* 0x0000066000007944 */ /* 0x000fea0003c00000 */
[----:B01----:R-:W-:Y:S01]  /*2b00*/  FADD.FTZ R106, R106, R149 ;  /* 0x000000956a6a7221 */ /* 0x003fe20000010000 */
[----:B------:R-:W-:Y:S01]  /*2b10*/  HFMA2.MMA R149, -RZ, RZ, 0, 9.5367431640625e-07 ;  /* 0x00000010ff957435 */ /* 0x000fe200000001ff */
[----:B------:R-:W-:Y:S02]  /*2b20*/  MOV R77, 0x1f ;  /* 0x0000001f004d7802 */ /* 0x000fe40000000f00 */
[----:B------:R-:W-:Y:S02]  /*2b30*/  MOV R102, 0xffffffff ;  /* 0xffffffff00667802 */ /* 0x000fe40000000f00 */
[----:B------:R-:W-:Y:S02]  /*2b40*/  MOV R146, 0x2b60 ;  /* 0x00002b6000927802 */ /* 0x000fe40000000f00 */
[----:B------:R-:W-:Y:S05]  /*2b50*/  CALL.REL.NOINC `($__internal_145_$__cuda_sm70_shflsync_bfly_p) ;  /* 0x0000060000007944 */ /* 0x000fea0003c00000 */
[----:B-1----:R-:W-:Y:S01]  /*2b60*/  FADD.FTZ R76, R106, R149 ;  /* 0x000000956a4c7221 */ /* 0x002fe20000010000 */
[----:B------:R-:W-:Y:S01]  /*2b70*/  HFMA2.MMA R149, -RZ, RZ, 0, 5.9604644775390625e-08 ;  /* 0x00000001ff957435 */ /* 0x000fe200000001ff */
[----:B------:R-:W-:Y:S02]  /*2b80*/  MOV R146, 0x2fd0 ;  /* 0x00002fd000927802 */ /* 0x000fe40000000f00 */
        /* <DEDUP_REMOVED lines=64> */
[----:B------:R-:W-:Y:S01]  /*2f90*/  FFMA.FTZ R106, R102, R102, R77 ;  /* 0x00000066666a7223 */ /* 0x000fe2000001004d */
[----:B------:R-:W-:Y:S02]  /*2fa0*/  MOV R77, 0x1f ;  /* 0x0000001f004d7802 */ /* 0x000fe40000000f00 */
[----:B------:R-:W-:Y:S02]  /*2fb0*/  MOV R102, 0xffffffff ;  /* 0xffffffff00667802 */ /* 0x000fe40000000f00 */
[----:B------:R-:W-:Y:S05]  /*2fc0*/  CALL.REL.NOINC `($__internal_145_$__cuda_sm70_shflsync_bfly_p) ;  /* 0x0000019000007944 */ /* 0x000fea0003c00000 */
[----:B01----:R-:W-:Y:S01]  /*2fd0*/  FADD.FTZ R106, R106, R149 ;  /* 0x000000956a6a7221 */ /* 0x003fe20000010000 */
[----:B------:R-:W-:Y:S01]  /*2fe0*/  HFMA2.MMA R149, -RZ, RZ, 0, 1.1920928955078125e-07 ;  /* 0x00000002ff957435 */ /* 0x000fe200000001ff */
[----:B------:R-:W-:Y:S02]  /*2ff0*/  MOV R77, 0x1f ;  /* 0x0000001f004d7802 */ /* 0x000fe40000000f00 */
[----:B------:R-:W-:Y:S02]  /*3000*/  MOV R102, 0xffffffff ;  /* 0xffffffff00667802 */ /* 0x000fe40000000f00 */
[----:B------:R-:W-:Y:S02]  /*3010*/  MOV R146, 0x3030 ;  /* 0x0000303000927802 */ /* 0x000fe40000000f00 */
[----:B------:R-:W-:Y:S05]  /*3020*/  CALL.REL.NOINC `($__internal_145_$__cuda_sm70_shflsync_bfly_p) ;  /* 0x0000013000007944 */ /* 0x000fea0003c00000 */
[----:B01----:R-:W-:Y:S01]  /*3030*/  FADD.FTZ R106, R106, R149 ;  /* 0x000000956a6a7221 */ /* 0x003fe20000010000 */
[----:B------:R-:W-:Y:S01]  /*3040*/  HFMA2.MMA R149, -RZ, RZ, 0, 2.384185791015625e-07 ;  /* 0x00000004ff957435 */ /* 0x000fe200000001ff */
[----:B------:R-:W-:-:S02]  /*3050*/  MOV R77, 0x1f ;  /* 0x0000001f004d7802 */ /* 0x000fc40000000f00 */
[----:B------:R-:W-:Y:S02]  /*3060*/  MOV R102, 0xffffffff ;  /* 0xffffffff00667802 */ /* 0x000fe40000000f00 */
[----:B------:R-:W-:Y:S02]  /*3070*/  MOV R146, 0x3090 ;  /* 0x0000309000927802 */ /* 0x000fe40000000f00 */
[----:B------:R-:W-:Y:S05]  /*3080*/  CALL.REL.NOINC `($__internal_145_$__cuda_sm70_shflsync_bfly_p) ;  /* 0x000000d000007944 */ /* 0x000fea0003c00000 */
[----:B01----:R-:W-:Y:S01]  /*3090*/  FADD.FTZ R106, R106, R149 ;  /* 0x000000956a6a7221 */ /* 0x003fe20000010000 */
[----:B------:R-:W-:Y:S01]  /*30a0*/  HFMA2.MMA R149, -RZ, RZ, 0, 4.76837158203125e-07 ;  /* 0x00000008ff957435 */ /* 0x000fe200000001ff */
[----:B------:R-:W-:Y:S02]  /*30b0*/  MOV R77, 0x1f ;  /* 0x0000001f004d7802 */ /* 0x000fe40000000f00 */
[----:B------:R-:W-:Y:S02]  /*30c0*/  MOV R102, 0xffffffff ;  /* 0xffffffff00667802 */ /* 0x000fe40000000f00 */
[----:B------:R-:W-:Y:S02]  /*30d0*/  MOV R146, 0x30f0 ;  /* 0x000030f000927802 */ /* 0x000fe40000000f00 */
[----:B------:R-:W-:Y:S05]  /*30e0*/  CALL.REL.NOINC `($__internal_145_$__cuda_sm70_shflsync_bfly_p) ;  /* 0x0000007000007944 */ /* 0x000fea0003c00000 */
[----:B01----:R-:W-:Y:S01]  /*30f0*/  FADD.FTZ R106, R106, R149 ;  /* 0x000000956a6a7221 */ /* 0x003fe20000010000 */
[----:B------:R-:W-:Y:S01]  /*3100*/  HFMA2.MMA R149, -RZ, RZ, 0, 9.5367431640625e-07 ;  /* 0x00000010ff957435 */ /* 0x000fe200000001ff */
[----:B------:R-:W-:-:S02]  /*3110*/  MOV R77, 0x1f ;  /* 0x0000001f004d7802 */ /* 0x000fc40000000f00 */
[----:B------:R-:W-:Y:S02]  /*3120*/  MOV R102, 0xffffffff ;  /* 0xffffffff00667802 */ /* 0x000fe40000000f00 */
[----:B------:R-:W-:Y:S02]  /*3130*/  MOV R146, 0x3150 ;  /* 0x0000315000927802 */ /* 0x000fe40000000f00 */
[----:B------:R-:W-:Y:S05]  /*3140*/  CALL.REL.NOINC `($__internal_145_$__cuda_sm70_shflsync_bfly_p) ;  /* 0x0000001000007944 */ /* 0x000fea0003c00000 */
[----:B01----:R-:W-:Y:S05]  /*3150*/  BRA `(.L_x_26256) ;  /* 0xffffeb6000007947 */ /* 0x003fea000383ffff */
        .weak           $__internal_145_$__cuda_sm70_shflsync_bfly_p
        .type           $__internal_145_$__cuda_sm70_shflsync_bfly_p,@function
        .size           $__internal_145_$__cuda_sm70_shflsync_bfly_p,(.L_x_29209 - $__internal_145_$__cuda_sm70_shflsync_bfly_p)
$__internal_145_$__cuda_sm70_shflsync_bfly_p:
[----:B------:R-:W-:Y:S01]  /*3160*/  HFMA2.MMA R147, -RZ, RZ, 0, 0 ;  /* 0x00000000ff937435 */ /* 0x000fe200000001ff */
[----:B------:R-:W-:Y:S04]  /*3170*/  WARPSYNC R102 ;  /* 0x0000006600007348 */ /* 0x000fe80003800000 */
[----:B------:R0:W1:Y:S01]  /*3180*/  SHFL.BFLY PT, R149, R106, R149, R77 ;  /* 0x0c0000956a957389 */ /* 0x00006200000e004d */
[----:B------:R-:W-:Y:S05]  /*3190*/  RET.REL.NODEC R146 `(_ZN10layer_norm13ln_fwd_kernelINS_13Kernel_traitsIfffffjLj8192ELj1ELj1ELj8ELj16ENS_18Kernel_traits_baseILj8192EfffffjLj256EEEEELb0ELb0ELb0ELb1EEEvNS_9FwdParamsE) ;  /* 0xffffce6092007950 */ /* 0x000fea0003c3ffff */
.L_x_26257:
        /* <DEDUP_REMOVED lines=14> */
.L_x_29209:


//--------------------- .text._ZN10layer_norm13ln_fwd_kernelINS_13Kernel_traitsIfffffjLj8192ELj1ELj1ELj8ELj16ENS_18Kernel_traits_baseILj8192EfffffjLj256EEEEELb0ELb0ELb1ELb0EEEvNS_9FwdParamsE --------------------------
	.section	.text._ZN10layer_norm13ln_fwd_kernelINS_13Kernel_traitsIfffffjLj8192ELj1ELj1ELj8ELj16ENS_18Kernel_traits_baseILj8192EfffffjLj256EEEEELb0ELb0ELb1ELb0EEEvNS_9FwdParamsE,"ax",@progbits
	.sectioninfo	@"SHI_REGISTERS=128"
	.align	128
        .global         _ZN10layer_norm13ln_fwd_kernelINS_13Kernel_traitsIfffffjLj8192ELj1ELj1ELj8ELj16ENS_18Kernel_traits_baseILj8192EfffffjLj256EEEEELb0ELb0ELb1ELb0EEEvNS_9FwdParamsE
        .type           _ZN10layer_norm13ln_fwd_kernelINS_13Kernel_traitsIfffffjLj8192ELj1ELj1ELj8ELj16ENS_18Kernel_traits_baseILj8192EfffffjLj256EEEEELb0ELb0ELb1ELb0EEEvNS_9FwdParamsE,@function
        .size           _ZN10layer_norm13ln_fwd_kernelINS_13Kernel_traitsIfffffjLj8192ELj1ELj1ELj8ELj16ENS_18Kernel_traits_baseILj8192EfffffjLj256EEEEELb0ELb0ELb1ELb0EEEvNS_9FwdParamsE,(.L_x_29210 - _ZN10layer_norm13ln_fwd_kernelINS_13Kernel_traitsIfffffjLj8192ELj1ELj1ELj8ELj16ENS_18Kernel_traits_baseILj8192EfffffjLj256EEEEELb0ELb0ELb1ELb0EEEvNS_9FwdParamsE)
        .other          _ZN10layer_norm13ln_fwd_kernelINS_13Kernel_traitsIfffffjLj8192ELj1ELj1ELj8ELj16ENS_18Kernel_traits_baseILj8192EfffffjLj256EEEEELb0ELb0ELb1ELb0EEEvNS_9FwdParamsE,@"STO_CUDA_ENTRY STV_DEFAULT"
_ZN10layer_norm13ln_fwd_kernelINS_13Kernel_traitsIfffffjLj8192ELj1ELj1ELj8ELj16ENS_18Kernel_traits_baseILj8192EfffffjLj256EEEEELb0ELb0ELb1ELb0EEEvNS_9FwdParamsE:
.text._ZN10layer_norm13ln_fwd_kernelINS_13Kernel_traitsIfffffjLj8192ELj1ELj1ELj8ELj16ENS_18Kernel_traits_baseILj8192EfffffjLj256EEEEELb0ELb0ELb1ELb0EEEvNS_9FwdParamsE:
        /* <DEDUP_REMOVED lines=31> */
.L_x_26259:
[----:B------:R-:W-:Y:S05]  /*01f0*/  BSYNC B0 ;  /* 0x0000000000007941 */ /* 0x000fea0003800000 */
.L_x_26258:
        /* <DEDUP_REMOVED lines=13> */
.L_x_26261:
[----:B------:R-:W-:Y:S05]  /*02d0*/  BSYNC B0 ;  /* 0x0000000000007941 */ /* 0x000fea0003800000 */
.L_x_26260:
        /* <DEDUP_REMOVED lines=13> */
.L_x_26263:
[----:B------:R-:W-:Y:S05]  /*03b0*/  BSYNC B0 ;  /* 0x0000000000007941 */ /* 0x000fea0003800000 */
.L_x_26262:
        /* <DEDUP_REMOVED lines=13> */
.L_x_26265:
[----:B------:R-:W-:Y:S05]  /*0490*/  BSYNC B0 ;  /* 0x0000000000007941 */ /* 0x000fea0003800000 */
.L_x_26264:
        /* <DEDUP_REMOVED lines=13> */
.L_x_26267:
[----:B------:R-:W-:Y:S05]  /*0570*/  BSYNC B0 ;  /* 0x0000000000007941 */ /* 0x000fea0003800000 */
.L_x_26266:
        /* <DEDUP_REMOVED lines=15> */
.L_x_26269:
[----:B------:R-:W-:Y:S05]  /*0670*/  BSYNC B0 ;  /* 0x0000000000007941 */ /* 0x000fea0003800000 */
.L_x_26268:
        /* <DEDUP_REMOVED lines=15> */
.L_x_26271:
[----:B------:R-:W-:Y:S05]  /*0770*/  BSYNC B0 ;  /* 0x0000000000007941 */ /* 0x000fea0003800000 */
.L_x_26270:
        /* <DEDUP_REMOVED lines=14> */
.L_x_26273:
[----:B------:R-:W-:Y:S05]  /*0860*/  BSYNC B0 ;  /* 0x0000000000007941 */ /* 0x000fea0003800000 */
.L_x_26272:
        /* <DEDUP_REMOVED lines=16> */
[----:B------:R-:W-:Y:S01]  /*0970*/  IADD3 R69, R2, -R69, RZ ;  /* 0x8000004502457210 */ /* 0x000fe20007ffe0ff */
[----:B------:R-:W-:Y:S01]  /*0980*/  HFMA2.MMA R2, -RZ, RZ, 0, 5.9604644775390625e-08 ;  /* 0x00000001ff027435 */ /* 0x000fe200000001ff */
[----:B------:R-:W-:-:S02]  /*0990*/  SHF.L.U32 R3, R3, 0x2, RZ ;  /* 0x0000000203037819 */ /* 0x000fc400000006ff */
[----:B------:R-:W-:Y:S02]  /*09a0*/  IMNMX R69, RZ, R69, !PT ;  /* 0x00000045ff457217 */ /* 0x000fe40007800200 */
[----:B------:R0:W1:Y:S02]  /*09b0*/  I2F.U32 R112, R3 ;  /* 0x0000000300707306 */ /* 0x0000640000201000 */
[----:B------:R-:W-:-:S04]  /*09c0*/  IMNMX R69, R69, 0x20, PT ;  /* 0x0000002045457817 */ /* 0x000fc80003800200 */
[----:B------:R-:W-:-:S04]  /*09d0*/  IADD3 R69, R68, R69, RZ ;  /* 0x0000004544457210 */ /* 0x000fc80007ffe0ff */
[----:B0-----:R-:W-:Y:S01]  /*09e0*/  SHF.L.U32 R3, R69, 0x2, RZ ;  /* 0x0000000245037819 */ /* 0x001fe200000006ff */
[----:B-1----:R-:W0:Y:S06]  /*09f0*/  MUFU.RCP R112, R112 ;  /* 0x0000007000707308 */ /* 0x002e2c0000001000 */
.L_x_26373:
[----:B------:R-:W-:-:S05]  /*0a00*/  MOV R116, 0x4 ;  /* 0x0000000400747802 */ /* 0x000fca0000000f00 */
[----:B------:R-:W-:-:S05]  /*0a10*/  IMAD.WIDE R110, R113, R116, c[0x0][0x1d0] ;  /* 0x00007400716e7625 */ /* 0x000fca00078e0274 */
[----:B------:R1:W2:Y:S01]  /*0a20*/  LDG.E R109, [R110.64] ;  /* 0x000000046e6d7981 */ /* 0x0002a2000c1e1900 */
[----:B------:R-:W-:-:S05]  /*0a30*/  IMAD.WIDE R116, R113, R116, c[0x0][0x1d8] ;  /* 0x0000760071747625 */ /* 0x000fca00078e0274 */
[----:B-----5:R3:W5:Y:S01]  /*0a40*/  LDG.E R108, [R116.64] ;  /* 0x00000004746c7981 */ /* 0x020762000c1e1900 */
[----:B------:R-:W-:Y:S01]  /*0a50*/  IMAD R115, R113, c[0x0][0x168], RZ ;  /* 0x00005a0071737a24 */ /* 0x000fe200078e02ff */
[----:B------:R-:W-:Y:S01]  /*0a60*/  BSSY B0, `(.L_x_26274) ;  /* 0x000003c000007945 */ /* 0x000fe20003800000 */
[----:B-1----:R-:W-:Y:S02]  /*0a70*/  LOP3.LUT R111, R0, 0xff, RZ, 0xc0, !PT ;  /* 0x000000ff006f7812 */ /* 0x002fe400078ec0ff */
[----:B------:R-:W-:Y:S02]  /*0a80*/  MOV R110, RZ ;  /* 0x000000ff006e7202 */ /* 0x000fe40000000f00 */
[----:B--2---:R-:W-:-:S13]  /*0a90*/  ISETP.GE.AND P1, PT, R109, 0x1, PT ;  /* 0x000000016d00780c */ /* 0x004fda0003f26270 */
[----:B------:R-:W-:-:S05]  /*0aa0*/  @P1 IADD3 R118, R109, -0x1, RZ ;  /* 0xffffffff6d761810 */ /* 0x000fca0007ffe0ff */
[----:B------:R-:W-:Y:S01]  /*0ab0*/  @P1 IMAD R119, R118, c[0x0][0x168], RZ ;  /* 0x00005a0076771a24 */ /* 0x000fe200078e02ff */
[----:B------:R-:W-:-:S04]  /*0ac0*/  SHF.R.S32.HI R118, RZ, 0x1f, R115 ;  /* 0x0000001fff767819 */ /* 0x000fc80000011473 */
[----:B------:R-:W-:Y:S02]  /*0ad0*/  @P1 SHF.R.S32.HI R120, RZ, 0x1f, R119 ;  /* 0x0000001fff781819 */ /* 0x000fe40000011477 */
[----:B------:R-:W-:Y:S02]  /*0ae0*/  LEA.HI R118, R118, R115, RZ, 0x2 ;  /* 0x0000007376767211 */ /* 0x000fe400078f10ff */
[----:B------:R-:W-:-:S04]  /*0af0*/  @P1 LEA.HI R120, R120, R119, RZ, 0x2 ;  /* 0x0000007778781211 */ /* 0x000fc800078f10ff */
[-C--:B------:R-:W-:Y:S02]  /*0b00*/  @P1 LEA.HI.SX32 R110, R120, R111.reuse, 0x1e ;  /* 0x0000006f786e1211 */ /* 0x080fe400078ff2ff */
[----:B------:R-:W-:Y:S02]  /*0b10*/  LEA.HI.SX32 R111, R118, R111, 0x1e ;  /* 0x0000006f766f7211 */ /* 0x000fe400078ff2ff */
[----:B------:R-:W-:Y:S01]  /*0b20*/  SHF.R.S32.HI R118, RZ, 0x1f, R113 ;  /* 0x0000001fff767819 */ /* 0x000fe20000011471 */
[----:B------:R-:W-:Y:S05]  /*0b30*/  @!P0 BRA `(.L_x_26275) ;  /* 0x000002e000008947 */ /* 0x000fea0003800000 */
[----:B---3--:R-:W-:-:S04]  /*0b40*/  ISETP.NE.U32.AND P2, PT, RZ, c[0x0][0x180], PT ;  /* 0x00006000ff007a0c */ /* 0x008fc80003f45070 */
[----:B------:R-:W-:-:S13]  /*0b50*/  ISETP.NE.AND.EX P2, PT, RZ, c[0x0][0x184], PT, P2 ;  /* 0x00006100ff007a0c */ /* 0x000fda0003f45320 */
[----:B------:R-:W-:-:S05]  /*0b60*/  @P2 MOV R116, 0x10 ;  /* 0x0000001000742802 */ /* 0x000fca0000000f00 */
[----:B------:R-:W-:-:S05]  /*0b70*/  @P2 IMAD.WIDE.U32 R116, R111, R116, c[0x0][0x180] ;  /* 0x000060006f742625 */ /* 0x000fca00078e0074 */
[----:B------:R1:W2:Y:S01]  /*0b80*/  @P2 LDG.E.128 R68, [R116.64] ;  /* 0x0000000474442981 */ /* 0x0002a2000c1e1d00 */
[----:B------:R-:W-:Y:S02]  /*0b90*/  ISETP.GT.AND P3, PT, R109, RZ, PT ;  /* 0x000000ff6d00720c */ /* 0x000fe40003f64270 */
[----:B-1----:R-:W-:-:S11]  /*0ba0*/  @P1 MOV R117, 0x10 ;  /* 0x0000001000751802 */ /* 0x002fd60000000f00 */
        /* <DEDUP_REMOVED lines=16> */
[----:B-1---5:R-:W-:-:S04]  /*0cb0*/  FMUL.FTZ R72, R76, c[0x0][0x1ec] ;  /* 0x00007b004c487a20 */ /* 0x022fc80000410000 */
[----:B------:R-:W-:Y:S02]  /*0cc0*/  @P2 FADD.FTZ R72, R68, R72 ;  /* 0x0000004844482221 */ /* 0x000fe40000010000 */
.L_x_26277:
[----:B-1----:R-:W-:Y:S05]  /*0cd0*/  BSYNC B1 ;  /* 0x0000000000017941 */ /* 0x002fea0003800000 */
.L_x_26276:
[----:B------:R-:W-:Y:S01]  /*0ce0*/  BSSY B1, `(.L_x_26278) ;  /* 0x0000004000017945 */ /* 0x000fe20003800000 */
[----:B------:R-:W-:Y:S05]  /*0cf0*/  @!P3 BRA `(.L_x_26279) ;  /* 0x000000200000b947 */ /* 0x000fea0003800000 */
[----:B-----5:R-:W-:-:S04]  /*0d00*/  FMUL.FTZ R73, R77, c[0x0][0x1ec] ;  /* 0x00007b004d497a20 */ /* 0x020fc80000410000 */
[----:B------:R-:W-:Y:S02]  /*0d10*/  @P2 FADD.FTZ R73, R69, R73 ;  /* 0x0000004945492221 */ /* 0x000fe40000010000 */
.L_x_26279:
[----:B------:R-:W-:Y:S05]  /*0d20*/  BSYNC B1 ;  /* 0x0000000000017941 */ /* 0x000fea0003800000 */
.L_x_26278:
[----:B------:R-:W-:Y:S01]  /*0d30*/  BSSY B1, `(.L_x_26280) ;  /* 0x0000004000017945 */ /* 0x000fe20003800000 */
[----:B------:R-:W-:Y:S05]  /*0d40*/  @!P3 BRA `(.L_x_26281) ;  /* 0x000000200000b947 */ /* 0x000fea0003800000 */
[----:B-----5:R-:W-:-:S04]  /*0d50*/  FMUL.FTZ R74, R78, c[0x0][0x1ec] ;  /* 0x00007b004e4a7a20 */ /* 0x020fc80000410000 */
[----:B------:R-:W-:Y:S02]  /*0d60*/  @P2 FADD.FTZ R74, R70, R74 ;  /* 0x0000004a464a2221 */ /* 0x000fe40000010000 */
.L_x_26281:
[----:B------:R-:W-:Y:S05]  /*0d70*/  BSYNC B1 ;  /* 0x0000000000017941 */ /* 0x000fea0003800000 */
.L_x_26280:
[----:B------:R-:W-:Y:S01]  /*0d80*/  BSSY B1, `(.L_x_26282) ;  /* 0x0000004000017945 */ /* 0x000fe20003800000 */
[----:B------:R-:W-:Y:S05]  /*0d90*/  @!P3 BRA `(.L_x_26283) ;  /* 0x000000200000b947 */ /* 0x000fea0003800000 */
[----:B-----5:R-:W-:-:S04]  /*0da0*/  FMUL.FTZ R75, R79, c[0x0][0x1ec] ;  /* 0x00007b004f4b7a20 */ /* 0x020fc80000410000 */
[----:B------:R-:W-:Y:S02]  /*0db0*/  @P2 FADD.FTZ R75, R71, R75 ;  /* 0x0000004b474b2221 */ /* 0x000fe40000010000 */
.L_x_26283:
[----:B------:R-:W-:Y:S05]  /*0dc0*/  BSYNC B1 ;  /* 0x0000000000017941 */ /* 0x000fea0003800000 */
.L_x_26282:
[----:B------:R-:W-:Y:S01]  /*0dd0*/  HFMA2.MMA R116, -RZ, RZ, 0, 9.5367431640625e-07 ;  /* 0x00000010ff747435 */ /* 0x000fe200000001ff */
[----:B------:R-:W-:-:S09]  /*0de0*/  IADD3 R110, R110, 0x100, RZ ;  /* 0x000001006e6e7810 */ /* 0x000fd20007ffe0ff */
[C---:B------:R-:W-:Y:S01]  /*0df0*/  IMAD.WIDE.U32 R116, R111.reuse, R116, c[0x0][0x188] ;  /* 0x000062006f747625 */ /* 0x040fe200078e0074 */
[----:B------:R-:W-:-:S04]  /*0e00*/  IADD3 R111, R111, 0x100, RZ ;  /* 0x000001006f6f7810 */ /* 0x000fc80007ffe0ff */
[----:B------:R1:W-:Y:S03]  /*0e10*/  STG.E.128 [R116.64], R72 ;  /* 0x0000004874007986 */ /* 0x0003e6000c101d04 */
.L_x_26275:
[----:B---3--:R-:W-:Y:S05]  /*0e20*/  BSYNC B0 ;  /* 0x0000000000007941 */ /* 0x008fea0003800000 */
.L_x_26274:
        /* <DEDUP_REMOVED lines=8> */
[----:B------:R-:W-:Y:S02]  /*0eb0*/  ISETP.GT.AND P3, PT, R109, RZ, PT ;  /* 0x000000ff6d00720c */ /* 0x000fe40003f64270 */
[----:B-1----:R-:W-:-:S11]  /*0ec0*/  @P1 MOV R117, 0x10 ;  /* 0x0000001000751802 */ /* 0x002fd60000000f00 */
        /* <DEDUP_REMOVED lines=18> */
.L_x_26287:
[----:B-1----:R-:W-:Y:S05]  /*0ff0*/  BSYNC B1 ;  /* 0x0000000000017941 */ /* 0x002fea0003800000 */
.L_x_26286:
[----:B------:R-:W-:Y:S01]  /*1000*/  BSSY B1, `(.L_x_26288) ;  /* 0x0000004000017945 */ /* 0x000fe20003800000 */
[----:B------:R-:W-:Y:S05]  /*1010*/  @!P3 BRA `(.L_x_26289) ;  /* 0x000000200000b947 */ /* 0x000fea0003800000 */
[----:B-----5:R-:W-:-:S04]  /*1020*/  FMUL.FTZ R81, R77, c[0x0][0x1ec] ;  /* 0x00007b004d517a20 */ /* 0x020fc80000410000 */
[----:B------:R-:W-:Y:S02]  /*1030*/  @P2 FADD.FTZ R81, R69, R81 ;  /* 0x0000005145512221 */ /* 0x000fe40000010000 */
.L_x_26289:
[----:B------:R-:W-:Y:S05]  /*1040*/  BSYNC B1 ;  /* 0x0000000000017941 */ /* 0x000fea0003800000 */
.L_x_26288:
[----:B------:R-:W-:Y:S01]  /*1050*/  BSSY B1, `(.L_x_26290) ;  /* 0x0000004000017945 */ /* 0x000fe20003800000 */
[----:B------:R-:W-:Y:S05]  /*1060*/  @!P3 BRA `(.L_x_26291) ;  /* 0x000000200000b947 */ /* 0x000fea0003800000 */
[----:B-----5:R-:W-:-:S04]  /*1070*/  FMUL.FTZ R82, R78, c[0x0][0x1ec] ;  /* 0x00007b004e527a20 */ /* 0x020fc80000410000 */
[----:B------:R-:W-:Y:S02]  /*1080*/  @P2 FADD.FTZ R82, R70, R82 ;  /* 0x0000005246522221 */ /* 0x000fe40000010000 */
.L_x_26291:
[----:B------:R-:W-:Y:S05]  /*1090*/  BSYNC B1 ;  /* 0x0000000000017941 */ /* 0x000fea0003800000 */
.L_x_26290:
[----:B------:R-:W-:Y:S01]  /*10a0*/  BSSY B1, `(.L_x_26292) ;  /* 0x0000004000017945 */ /* 0x000fe20003800000 */
[----:B------:R-:W-:Y:S05]  /*10b0*/  @!P3 BRA `(.L_x_26293) ;  /* 0x000000200000b947 */ /* 0x000fea0003800000 */
[----:B-----5:R-:W-:-:S04]  /*10c0*/  FMUL.FTZ R83, R79, c[0x0][0x1ec] ;  /* 0x00007b004f537a20 */ /* 0x020fc80000410000 */
[----:B------:R-:W-:Y:S02]  /*10d0*/  @P2 FADD.FTZ R83, R71, R83 ;  /* 0x0000005347532221 */ /* 0x000fe40000010000 */
.L_x_26293:
[----:B------:R-:W-:Y:S05]  /*10e0*/  BSYNC B1 ;  /* 0x0000000000017941 */ /* 0x000fea0003800000 */
.L_x_26292:
[----:B------:R-:W-:Y:S01]  /*10f0*/  HFMA2.MMA R116, -RZ, RZ, 0, 9.5367431640625e-07 ;  /* 0x00000010ff747435 */ /* 0x000fe200000001ff */
[----:B------:R-:W-:-:S09]  /*1100*/  IADD3 R110, R110, 0x100, RZ ;  /* 0x000001006e6e7810 */ /* 0x000fd20007ffe0ff */
[C---:B------:R-:W-:Y:S01]  /*1110*/  IMAD.WIDE.U32 R116, R111.reuse, R116, c[0x0][0x188] ;  /* 0x000062006f747625 */ /* 0x040fe200078e0074 */
[----:B------:R-:W-:-:S04]  /*1120*/  IADD3 R111, R111, 0x100, RZ ;  /* 0x000001006f6f7810 */ /* 0x000fc80007ffe0ff */
[----:B------:R1:W-:Y:S03]  /*1130*/  STG.E.128 [R116.64], R80 ;  /* 0x0000005074007986 */ /* 0x0003e6000c101d04 */
.L_x_26285:
[----:B------:R-:W-:Y:S05]  /*1140*/  BSYNC B0 ;  /* 0x0000000000007941 */ /* 0x000fea0003800000 */
.L_x_26284:
        /* <DEDUP_REMOVED lines=28> */
.L_x_26297:
[----:B-1----:R-:W-:Y:S05]  /*1310*/  BSYNC B1 ;  /* 0x0000000000017941 */ /* 0x002fea0003800000 */
.L_x_26296:
[----:B------:R-:W-:Y:S01]  /*1320*/  BSSY B1, `(.L_x_26298) ;  /* 0x0000004000017945 */ /* 0x000fe20003800000 */
[----:B------:R-:W-:Y:S05]  /*1330*/  @!P3 BRA `(.L_x_26299) ;  /* 0x000000200000b947 */ /* 0x000fea0003800000 */
[----:B-----5:R-:W-:-:S04]  /*1340*/  FMUL.FTZ R85, R77, c[0x0][0x1ec] ;  /* 0x00007b004d557a20 */ /* 0x020fc80000410000 */
[----:B------:R-:W-:Y:S02]  /*1350*/  @P2 FADD.FTZ R85, R69, R85 ;  /* 0x0000005545552221 */ /* 0x000fe40000010000 */
.L_x_26299:
[----:B------:R-:W-:Y:S05]  /*1360*/  BSYNC B1 ;  /* 0x0000000000017941 */ /* 0x000fea0003800000 */
.L_x_26298:
[----:B------:R-:W-:Y:S01]  /*1370*/  BSSY B1, `(.L_x_26300) ;  /* 0x0000004000017945 */ /* 0x000fe20003800000 */
[----:B------:R-:W-:Y:S05]  /*1380*/  @!P3 BRA `(.L_x_26301) ;  /* 0x000000200000b947 */ /* 0x000fea0003800000 */
[----:B-----5:R-:W-:-:S04]  /*1390*/  FMUL.FTZ R86, R78, c[0x0][0x1ec] ;  /* 0x00007b004e567a20 */ /* 0x020fc80000410000 */
[----:B------:R-:W-:Y:S02]  /*13a0*/  @P2 FADD.FTZ R86, R70, R86 ;  /* 0x0000005646562221 */ /* 0x000fe40000010000 */
.L_x_26301:
[----:B------:R-:W-:Y:S05]  /*13b0*/  BSYNC B1 ;  /* 0x0000000000017941 */ /* 0x000fea0003800000 */
.L_x_26300:
[----:B------:R-:W-:Y:S01]  /*13c0*/  BSSY B1, `(.L_x_26302) ;  /* 0x0000004000017945 */ /* 0x000fe20003800000 */
[----:B------:R-:W-:Y:S05]  /*13d0*/  @!P3 BRA `(.L_x_26303) ;  /* 0x000000200000b947 */ /* 0x000fea0003800000 */
[----:B-----5:R-:W-:-:S04]  /*13e0*/  FMUL.FTZ R87, R79, c[0x0][0x1ec] ;  /* 0x00007b004f577a20 */ /* 0x020fc80000410000 */
[----:B------:R-:W-:Y:S02]  /*13f0*/  @P2 FADD.FTZ R87, R71, R87 ;  /* 0x0000005747572221 */ /* 0x000fe40000010000 */
.L_x_26303:
[----:B------:R-:W-:Y:S05]  /*1400*/  BSYNC B1 ;  /* 0x0000000000017941 */ /* 0x000fea0003800000 */
.L_x_26302:
[----:B------:R-:W-:Y:S01]  /*1410*/  HFMA2.MMA R116, -RZ, RZ, 0, 9.5367431640625e-07 ;  /* 0x00000010ff747435 */ /* 0x000fe200000001ff */
[----:B------:R-:W-:-:S09]  /*1420*/  IADD3 R110, R110, 0x100, RZ ;  /* 0x000001006e6e7810 */ /* 0x000fd20007ffe0ff */
[C---:B------:R-:W-:Y:S01]  /*1430*/  IMAD.WIDE.U32 R116, R111.reuse, R116, c[0x0][0x188] ;  /* 0x000062006f747625 */ /* 0x040fe200078e0074 */
[----:B------:R-:W-:-:S04]  /*1440*/  IADD3 R111, R111, 0x100, RZ ;  /* 0x000001006f6f7810 */ /* 0x000fc80007ffe0ff */
[----:B------:R1:W-:Y:S03]  /*1450*/  STG.E.128 [R116.64], R84 ;  /* 0x0000005474007986 */ /* 0x0003e6000c101d04 */
.L_x_26295:
[----:B------:R-:W-:Y:S05]  /*1460*/  BSYNC B0 ;  /* 0x0000000000007941 */ /* 0x000fea0003800000 */
.L_x_26294:
        /* <DEDUP_REMOVED lines=28> */
.L_x_26307:
[----:B-1----:R-:W-:Y:S05]  /*1630*/  BSYNC B1 ;  /* 0x0000000000017941 */ /* 0x002fea0003800000 */
.L_x_26306:
[----:B------:R-:W-:Y:S01]  /*1640*/  BSSY B1, `(.L_x_26308) ;  /* 0x0000004000017945 */ /* 0x000fe20003800000 */
[----:B------:R-:W-:Y:S05]  /*1650*/  @!P3 BRA `(.L_x_26309) ;  /* 0x000000200000b947 */ /* 0x000fea0003800000 */
[----:B-----5:R-:W-:-:S04]  /*1660*/  FMUL.FTZ R89, R77, c[0x0][0x1ec] ;  /* 0x00007b004d597a20 */ /* 0x020fc80000410000 */
[----:B------:R-:W-:Y:S02]  /*1670*/  @P2 FADD.FTZ R89, R69, R89 ;  /* 0x0000005945592221 */ /* 0x000fe40000010000 */
.L_x_26309:
[----:B------:R-:W-:Y:S05]  /*1680*/  BSYNC B1 ;  /* 0x0000000000017941 */ /* 0x000fea0003800000 */
.L_x_26308:
[----:B------:R-:W-:Y:S01]  /*1690*/  BSSY B1, `(.L_x_26310) ;  /* 0x0000004000017945 */ /* 0x000fe20003800000 */
[----:B------:R-:W-:Y:S05]  /*16a0*/  @!P3 BRA `(.L_x_26311) ;  /* 0x000000200000b947 */ /* 0x000fea0003800000 */
[----:B-----5:R-:W-:-:S04]  /*16b0*/  FMUL.FTZ R90, R78, c[0x0][0x1ec] ;  /* 0x00007b004e5a7a20 */ /* 0x020fc80000410000 */
[----:B------:R-:W-:Y:S02]  /*16c0*/  @P2 FADD.FTZ R90, R70, R90 ;  /* 0x0000005a465a2221 */ /* 0x000fe40000010000 */
.L_x_26311:
[----:B------:R-:W-:Y:S05]  /*16d0*/  BSYNC B1 ;  /* 0x0000000000017941 */ /* 0x000fea0003800000 */
.L_x_26310:
[----:B------:R-:W-:Y:S01]  /*16e0*/  BSSY B1, `(.L_x_26312) ;  /* 0x0000004000017945 */ /* 0x000fe20003800000 */
[----:B------:R-:W-:Y:S05]  /*16f0*/  @!P3 BRA `(.L_x_26313) ;  /* 0x000000200000b947 */ /* 0x000fea0003800000 */
[----:B-----5:R-:W-:-:S04]  /*1700*/  FMUL.FTZ R91, R79, c[0x0][0x1ec] ;  /* 0x00007b004f5b7a20 */ /* 0x020fc80000410000 */
[----:B------:R-:W-:Y:S02]  /*1710*/  @P2 FADD.FTZ R91, R71, R91 ;  /* 0x0000005b475b2221 */ /* 0x000fe40000010000 */
.L_x_26313:
[----:B------:R-:W-:Y:S05]  /*1720*/  BSYNC B1 ;  /* 0x0000000000017941 */ /* 0x000fea0003800000 */
.L_x_26312:
[----:B------:R-:W-:Y:S01]  /*1730*/  HFMA2.MMA R116, -RZ, RZ, 0, 9.5367431640625e-07 ;  /* 0x00000010ff747435 */ /* 0x000fe200000001ff */
[----:B------:R-:W-:-:S09]  /*1740*/  IADD3 R110, R110, 0x100, RZ ;  /* 0x000001006e6e7810 */ /* 0x000fd20007ffe0ff */
[C---:B------:R-:W-:Y:S01]  /*1750*/  IMAD.WIDE.U32 R116, R111.reuse, R116, c[0x0][0x188] ;  /* 0x000062006f747625 */ /* 0x040fe200078e0074 */
[----:B------:R-:W-:-:S04]  /*1760*/  IADD3 R111, R111, 0x100, RZ ;  /* 0x000001006f6f7810 */ /* 0x000fc80007ffe0ff */
[----:B------:R1:W-:Y:S03]  /*1770*/  STG.E.128 [R116.64], R88 ;  /* 0x0000005874007986 */ /* 0x0003e6000c101d04 */
.L_x_26305:
[----:B------:R-:W-:Y:S05]  /*1780*/  BSYNC B0 ;  /* 0x0000000000007941 */ /* 0x000fea0003800000 */
.L_x_26304:
        /* <DEDUP_REMOVED lines=28> */
.L_x_26317:
[----:B-1----:R-:W-:Y:S05]  /*1950*/  BSYNC B1 ;  /* 0x0000000000017941 */ /* 0x002fea0003800000 */
.L_x_26316:
[----:B------:R-:W-:Y:S01]  /*1960*/  BSSY B1, `(.L_x_26318) ;  /* 0x0000004000017945 */ /* 0x000fe20003800000 */
[----:B------:R-:W-:Y:S05]  /*1970*/  @!P3 BRA `(.L_x_26319) ;  /* 0x000000200000b947 */ /* 0x000fea0003800000 */
[----:B-----5:R-:W-:-:S04]  /*1980*/  FMUL.FTZ R93, R77, c[0x0][0x1ec] ;  /* 0x00007b004d5d7a20 */ /* 0x020fc80000410000 */
[----:B------:R-:W-:Y:S02]  /*1990*/  @P2 FADD.FTZ R93, R69, R93 ;  /* 0x0000005d455d2221 */ /* 0x000fe40000010000 */
.L_x_26319:
[----:B------:R-:W-:Y:S05]  /*19a0*/  BSYNC B1 ;  /* 0x0000000000017941 */ /* 0x000fea0003800000 */
.L_x_26318:
[----:B------:R-:W-:Y:S01]  /*19b0*/  BSSY B1, `(.L_x_26320) ;  /* 0x0000004000017945 */ /* 0x000fe20003800000 */
[----:B------:R-:W-:Y:S05]  /*19c0*/  @!P3 BRA `(.L_x_26321) ;  /* 0x000000200000b947 */ /* 0x000fea0003800000 */
[----:B-----5:R-:W-:-:S04]  /*19d0*/  FMUL.FTZ R94, R78, c[0x0][0x1ec] ;  /* 0x00007b004e5e7a20 */ /* 0x020fc80000410000 */
[----:B------:R-:W-:Y:S02]  /*19e0*/  @P2 FADD.FTZ R94, R70, R94 ;  /* 0x0000005e465e2221 */ /* 0x000fe40000010000 */
.L_x_26321:
[----:B------:R-:W-:Y:S05]  /*19f0*/  BSYNC B1 ;  /* 0x0000000000017941 */ /* 0x000fea0003800000 */
.L_x_26320:
[----:B------:R-:W-:Y:S01]  /*1a00*/  BSSY B1, `(.L_x_26322) ;  /* 0x0000004000017945 */ /* 0x000fe20003800000 */
[----:B------:R-:W-:Y:S05]  /*1a10*/  @!P3 BRA `(.L_x_26323) ;  /* 0x000000200000b947 */ /* 0x000fea0003800000 */
[----:B-----5:R-:W-:-:S04]  /*1a20*/  FMUL.FTZ R95, R79, c[0x0][0x1ec] ;  /* 0x00007b004f5f7a20 */ /* 0x020fc80000410000 */
[----:B------:R-:W-:Y:S02]  /*1a30*/  @P2 FADD.FTZ R95, R71, R95 ;  /* 0x0000005f475f2221 */ /* 0x000fe40000010000 */
.L_x_26323:
[----:B------:R-:W-:Y:S05]  /*1a40*/  BSYNC B1 ;  /* 0x0000000000017941 */ /* 0x000fea0003800000 */
.L_x_26322:
[----:B------:R-:W-:Y:S01]  /*1a50*/  HFMA2.MMA R116, -RZ, RZ, 0, 9.5367431640625e-07 ;  /* 0x00000010ff747435 */ /* 0x000fe200000001ff */
[----:B------:R-:W-:-:S09]  /*1a60*/  IADD3 R110, R110, 0x100, RZ ;  /* 0x000001006e6e7810 */ /* 0x000fd20007ffe0ff */
[C---:B------:R-:W-:Y:S01]  /*1a70*/  IMAD.WIDE.U32 R116, R111.reuse, R116, c[0x0][0x188] ;  /* 0x000062006f747625 */ /* 0x040fe200078e0074 */
[----:B------:R-:W-:-:S04]  /*1a80*/  IADD3 R111, R111, 0x100, RZ ;  /* 0x000001006f6f7810 */ /* 0x000fc80007ffe0ff */
[----:B------:R1:W-:Y:S03]  /*1a90*/  STG.E.128 [R116.64], R92 ;  /* 0x0000005c74007986 */ /* 0x0003e6000c101d04 */
.L_x_26315:
[----:B------:R-:W-:Y:S05]  /*1aa0*/  BSYNC B0 ;  /* 0x0000000000007941 */ /* 0x000fea0003800000 */
.L_x_26314:
        /* <DEDUP_REMOVED lines=28> */
.L_x_26327:
[----:B-1----:R-:W-:Y:S05]  /*1c70*/  BSYNC B1 ;  /* 0x0000000000017941 */ /* 0x002fea0003800000 */
.L_x_26326:
[----:B------:R-:W-:Y:S01]  /*1c80*/  BSSY B1, `(.L_x_26328) ;  /* 0x0000004000017945 */ /* 0x000fe20003800000 */
[----:B------:R-:W-:Y:S05]  /*1c90*/  @!P3 BRA `(.L_x_26329) ;  /* 0x000000200000b947 */ /* 0x000fea0003800000 */
[----:B-----5:R-:W-:-:S04]  /*1ca0*/  FMUL.FTZ R97, R77, c[0x0][0x1ec] ;  /* 0x00007b004d617a20 */ /* 0x020fc80000410000 */
[----:B------:R-:W-:Y:S02]  /*1cb0*/  @P2 FADD.FTZ R97, R69, R97 ;  /* 0x0000006145612221 */ /* 0x000fe40000010000 */
.L_x_26329:
[----:B------:R-:W-:Y:S05]  /*1cc0*/  BSYNC B1 ;  /* 0x0000000000017941 */ /* 0x000fea0003800000 */
.L_x_26328:
[----:B------:R-:W-:Y:S01]  /*1cd0*/  BSSY B1, `(.L_x_26330) ;  /* 0x0000004000017945 */ /* 0x000fe20003800000 */
[----:B------:R-:W-:Y:S05]  /*1ce0*/  @!P3 BRA `(.L_x_26331) ;  /* 0x000000200000b947 */ /* 0x000fea0003800000 */
[----:B-----5:R-:W-:-:S04]  /*1cf0*/  FMUL.FTZ R98, R78, c[0x0][0x1ec] ;  /* 0x00007b004e627a20 */ /* 0x020fc80000410000 */
[----:B------:R-:W-:Y:S02]  /*1d00*/  @P2 FADD.FTZ R98, R70, R98 ;  /* 0x0000006246622221 */ /* 0x000fe40000010000 */
.L_x_26331:
[----:B------:R-:W-:Y:S05]  /*1d10*/  BSYNC B1 ;  /* 0x0000000000017941 */ /* 0x000fea0003800000 */
.L_x_26330:
[----:B------:R-:W-:Y:S01]  /*1d20*/  BSSY B1, `(.L_x_26332) ;  /* 0x0000004000017945 */ /* 0x000fe20003800000 */
[----:B------:R-:W-:Y:S05]  /*1d30*/  @!P3 BRA `(.L_x_26333) ;  /* 0x000000200000b947 */ /* 0x000fea0003800000 */
[----:B-----5:R-:W-:-:S04]  /*1d40*/  FMUL.FTZ R99, R79, c[0x0][0x1ec] ;  /* 0x00007b004f637a20 */ /* 0x020fc80000410000 */
[----:B------:R-:W-:Y:S02]  /*1d50*/  @P2 FADD.FTZ R99, R71, R99 ;  /* 0x0000006347632221 */ /* 0x000fe40000010000 */
.L_x_26333:
[----:B------:R-:W-:Y:S05]  /*1d60*/  BSYNC B1 ;  /* 0x0000000000017941 */ /* 0x000fea0003800000 */
.L_x_26332:
[----:B------:R-:W-:Y:S01]  /*1d70*/  HFMA2.MMA R116, -RZ, RZ, 0, 9.5367431640625e-07 ;  /* 0x00000010ff747435 */ /* 0x000fe200000001ff */
[----:B------:R-:W-:-:S09]  /*1d80*/  IADD3 R110, R110, 0x100, RZ ;  /* 0x000001006e6e7810 */ /* 0x000fd20007ffe0ff */
[C---:B------:R-:W-:Y:S01]  /*1d90*/  IMAD.WIDE.U32 R116, R111.reuse, R116, c[0x0][0x188] ;  /* 0x000062006f747625 */ /* 0x040fe200078e0074 */
[----:B------:R-:W-:-:S04]  /*1da0*/  IADD3 R111, R111, 0x100, RZ ;  /* 0x000001006f6f7810 */ /* 0x000fc80007ffe0ff */
[----:B------:R1:W-:Y:S03]  /*1db0*/  STG.E.128 [R116.64], R96 ;  /* 0x0000006074007986 */ /* 0x0003e6000c101d04 */
.L_x_26325:
[----:B------:R-:W-:Y:S05]  /*1dc0*/  BSYNC B0 ;  /* 0x0000000000007941 */ /* 0x000fea0003800000 */
.L_x_26324:
        /* <DEDUP_REMOVED lines=28> */
.L_x_26337:
[----:B-1----:R-:W-:Y:S05]  /*1f90*/  BSYNC B1 ;  /* 0x0000000000017941 */ /* 0x002fea0003800000 */
.L_x_26336:
[----:B------:R-:W-:Y:S01]  /*1fa0*/  BSSY B1, `(.L_x_26338) ;  /* 0x0000004000017945 */ /* 0x000fe20003800000 */
[----:B------:R-:W-:Y:S05]  /*1fb0*/  @!P3 BRA `(.L_x_26339) ;  /* 0x000000200000b947 */ /* 0x000fea0003800000 */
[----:B-----5:R-:W-:-:S04]  /*1fc0*/  FMUL.FTZ R101, R77, c[0x0][0x1ec] ;  /* 0x00007b004d657a20 */ /* 0x020fc80000410000 */
[----:B------:R-:W-:Y:S02]  /*1fd0*/  @P2 FADD.FTZ R101, R69, R101 ;  /* 0x0000006545652221 */ /* 0x000fe40000010000 */
.L_x_26339:
[----:B------:R-:W-:Y:S05]  /*1fe0*/  BSYNC B1 ;  /* 0x0000000000017941 */ /* 0x000fea0003800000 */
.L_x_26338:
[----:B------:R-:W-:Y:S01]  /*1ff0*/  BSSY B1, `(.L_x_26340) ;  /* 0x0000004000017945 */ /* 0x000fe20003800000 */
[----:B------:R-:W-:Y:S05]  /*2000*/  @!P3 BRA `(.L_x_26341) ;  /* 0x000000200000b947 */ /* 0x000fea0003800000 */
[----:B-----5:R-:W-:-:S04]  /*2010*/  FMUL.FTZ R102, R78, c[0x0][0x1ec] ;  /* 0x00007b004e667a20 */ /* 0x020fc80000410000 */
[----:B------:R-:W-:Y:S02]  /*2020*/  @P2 FADD.FTZ R102, R70, R102 ;  /* 0x0000006646662221 */ /* 0x000fe40000010000 */
.L_x_26341:
[----:B------:R-:W-:Y:S05]  /*2030*/  BSYNC B1 ;  /* 0x0000000000017941 */ /* 0x000fea0003800000 */
.L_x_26340:
[----:B------:R-:W-:Y:S01]  /*2040*/  BSSY B1, `(.L_x_26342) ;  /* 0x0000004000017945 */ /* 0x000fe20003800000 */
[----:B------:R-:W-:Y:S05]  /*2050*/  @!P3 BRA `(.L_x_26343) ;  /* 0x000000200000b947 */ /* 0x000fea0003800000 */
[----:B-----5:R-:W-:-:S04]  /*2060*/  FMUL.FTZ R103, R79, c[0x0][0x1ec] ;  /* 0x00007b004f677a20 */ /* 0x020fc80000410000 */
[----:B------:R-:W-:Y:S02]  /*2070*/  @P2 FADD.FTZ R103, R71, R103 ;  /* 0x0000006747672221 */ /* 0x000fe40000010000 */
.L_x_26343:
[----:B------:R-:W-:Y:S05]  /*2080*/  BSYNC B1 ;  /* 0x0000000000017941 */ /* 0x000fea0003800000 */
.L_x_26342:
[----:B------:R-:W-:Y:S01]  /*2090*/  HFMA2.MMA R116, -RZ, RZ, 0, 9.5367431640625e-07 ;  /* 0x00000010ff747435 */ /* 0x000fe200000001ff */
[----:B------:R-:W-:-:S09]  /*20a0*/  IADD3 R110, R110, 0x100, RZ ;  /* 0x000001006e6e7810 */ /* 0x000fd20007ffe0ff */
[C---:B------:R-:W-:Y:S01]  /*20b0*/  IMAD.WIDE.U32 R116, R111.reuse, R116, c[0x0][0x188] ;  /* 0x000062006f747625 */ /* 0x040fe200078e0074 */
[----:B------:R-:W-:-:S04]  /*20c0*/  IADD3 R111, R111, 0x100, RZ ;  /* 0x000001006f6f7810 */ /* 0x000fc80007ffe0ff */
[----:B------:R1:W-:Y:S03]  /*20d0*/  STG.E.128 [R116.64], R100 ;  /* 0x0000006474007986 */ /* 0x0003e6000c101d04 */
.L_x_26335:
[----:B------:R-:W-:Y:S05]  /*20e0*/  BSYNC B0 ;  /* 0x0000000000007941 */ /* 0x000fea0003800000 */
.L_x_26334:
        /* <DEDUP_REMOVED lines=8> */
[----:B-1----:R-:W-:-:S05]  /*2170*/  @P1 MOV R116, 0x10 ;  /* 0x0000001000741802 */ /* 0x002fca0000000f00 */
[----:B------:R-:W-:-:S05]  /*2180*/  @P1 IMAD.WIDE.U32 R116, R111, R116, c[0x0][0x180] ;  /* 0x000060006f741625 */ /* 0x000fca00078e0074 */
[----:B------:R-:W3:Y:S01]  /*2190*/  @P1 LDG.E.128 R68, [R116.64] ;  /* 0x0000000474441981 */ /* 0x000ee2000c1e1d00 */
[----:B------:R-:W-:Y:S01]  /*21a0*/  ISETP.GT.AND P2, PT, R109, RZ, PT ;  /* 0x000000ff6d00720c */ /* 0x000fe20003f44270 */
[----:B------:R-:W-:-:S12]  /*21b0*/  BSSY B1, `(.L_x_26346) ;  /* 0x0000010000017945 */ /* 0x000fd80003800000 */
[----:B------:R-:W-:-:S04]  /*21c0*/  @!P2 ISETP.NE.U32.AND P3, PT, RZ, c[0x0][0x180], PT ;  /* 0x00006000ff00aa0c */ /* 0x000fc80003f65070 */
[----:B------:R-:W-:-:S04]  /*21d0*/  @!P2 ISETP.NE.AND.EX P3, PT, RZ, c[0x0][0x184], PT, P3 ;  /* 0x00006100ff00aa0c */ /* 0x000fc80003f65330 */
[----:B---3--:R-:W-:Y:S02]  /*21e0*/  @!P2 FSEL R105, R69, RZ, P3 ;  /* 0x000000ff4569a208 */ /* 0x008fe40001800000 */
        /* <DEDUP_REMOVED lines=12> */
.L_x_26347:
[----:B------:R-:W-:Y:S05]  /*22b0*/  BSYNC B1 ;  /* 0x0000000000017941 */ /* 0x000fea0003800000 */
.L_x_26346:
[----:B------:R-:W-:Y:S01]  /*22c0*/  BSSY B1, `(.L_x_26348) ;  /* 0x0000004000017945 */ /* 0x000fe20003800000 */
[----:B------:R-:W-:Y:S05]  /*22d0*/  @!P2 BRA `(.L_x_26349) ;  /* 0x000000200000a947 */ /* 0x000fea0003800000 */
[----:B-----5:R-:W-:-:S04]  /*22e0*/  FMUL.FTZ R105, R77, c[0x0][0x1ec] ;  /* 0x00007b004d697a20 */ /* 0x020fc80000410000 */
[----:B------:R-:W-:Y:S02]  /*22f0*/  @P1 FADD.FTZ R105, R69, R105 ;  /* 0x0000006945691221 */ /* 0x000fe40000010000 */
.L_x_26349:
[----:B------:R-:W-:Y:S05]  /*2300*/  BSYNC B1 ;  /* 0x0000000000017941 */ /* 0x000fea0003800000 */
.L_x_26348:
[----:B------:R-:W-:Y:S01]  /*2310*/  BSSY B1, `(.L_x_26350) ;  /* 0x0000004000017945 */ /* 0x000fe20003800000 */
[----:B------:R-:W-:Y:S05]  /*2320*/  @!P2 BRA `(.L_x_26351) ;  /* 0x000000200000a947 */ /* 0x000fea0003800000 */
[----:B-----5:R-:W-:-:S04]  /*2330*/  FMUL.FTZ R106, R78, c[0x0][0x1ec] ;  /* 0x00007b004e6a7a20 */ /* 0x020fc80000410000 */
[----:B------:R-:W-:Y:S02]  /*2340*/  @P1 FADD.FTZ R106, R70, R106 ;  /* 0x0000006a466a1221 */ /* 0x000fe40000010000 */
.L_x_26351:
[----:B------:R-:W-:Y:S05]  /*2350*/  BSYNC B1 ;  /* 0x0000000000017941 */ /* 0x000fea0003800000 */
.L_x_26350:
[----:B------:R-:W-:Y:S01]  /*2360*/  BSSY B1, `(.L_x_26352) ;  /* 0x0000004000017945 */ /* 0x000fe20003800000 */
[----:B------:R-:W-:Y:S05]  /*2370*/  @!P2 BRA `(.L_x_26353) ;  /* 0x000000200000a947 */ /* 0x000fea0003800000 */
[----:B-----5:R-:W-:-:S04]  /*2380*/  FMUL.FTZ R107, R79, c[0x0][0x1ec] ;  /* 0x00007b004f6b7a20 */ /* 0x020fc80000410000 */
[----:B------:R-:W-:Y:S02]  /*2390*/  @P1 FADD.FTZ R107, R71, R107 ;  /* 0x0000006b476b1221 */ /* 0x000fe40000010000 */
.L_x_26353:
[----:B------:R-:W-:Y:S05]  /*23a0*/  BSYNC B1 ;  /* 0x0000000000017941 */ /* 0x000fea0003800000 */
.L_x_26352:
[----:B------:R-:W-:-:S10]  /*23b0*/  HFMA2.MMA R110, -RZ, RZ, 0, 9.5367431640625e-07 ;  /* 0x00000010ff6e7435 */ /* 0x000fd400000001ff */
[----:B------:R-:W-:-:S05]  /*23c0*/  IMAD.WIDE.U32 R110, R111, R110, c[0x0][0x188] ;  /* 0x000062006f6e7625 */ /* 0x000fca00078e006e */
[----:B------:R1:W-:Y:S02]  /*23d0*/  STG.E.128 [R110.64], R104 ;  /* 0x000000686e007986 */ /* 0x0003e4000c101d04 */
.L_x_26345:
[----:B------:R-:W-:Y:S05]  /*23e0*/  BSYNC B0 ;  /* 0x0000000000007941 */ /* 0x000fea0003800000 */
.L_x_26344:
[----:B-1----:R-:W-:Y:S01]  /*23f0*/  FADD.FTZ R110, RZ, R72 ;  /* 0x00000048ff6e7221 */ /* 0x002fe20000010000 */
        /* <DEDUP_REMOVED lines=46> */
.L_x_26374:
        /* <DEDUP_REMOVED lines=88> */
.L_x_26375:
        /* <DEDUP_REMOVED lines=17> */
[----:B------:R2:W3:Y:S01]  /*2d70*/  @!P1 LDS.64 R116, [R109.X8] ;  /* 0x000000006d749984 */ /* 0x0004e20000008a00 */
[----:B------:R-:W-:-:S02]  /*2d80*/  LOP3.LUT P1, RZ, R115, 0x1f, R0, 0xf8, !PT ;  /* 0x0000001f73ff7812 */ /* 0x000fc4000782f800 */
[----:B-1----:R-:W1:Y:S01]  /*2d90*/  I2F R115, R122 ;  /* 0x0000007a00737306 */ /* 0x002e620000201400 */
[----:B--2---:R-:W-:-:S10]  /*2da0*/  IADD3 R109, R122, R119, RZ ;  /* 0x000000777a6d7210 */ /* 0x004fd40007ffe0ff */
[----:B------:R-:W-:-:S04]  /*2db0*/  @!P1 LEA R120, P2, R113, c[0x0][0x1a0], 0x2 ;  /* 0x0000680071789a11 */ /* 0x000fc800078410ff */
[C---:B0-----:R-:W-:Y:S02]  /*2dc0*/  @!P1 LEA.HI.X R121, R113.reuse, c[0x0][0x1a4], R118, 0x2, P2 ;  /* 0x0000690071799a11 */ /* 0x041fe400010f1476 */
[----:B------:R-:W-:-:S04]  /*2dd0*/  @!P1 LEA R110, P2, R113, c[0x0][0x1a8], 0x2 ;  /* 0x00006a00716e9a11 */ /* 0x000fc800078410ff */
[----:B------:R-:W-:Y:S02]  /*2de0*/  @!P1 LEA.HI.X R111, R113, c[0x0][0x1ac], R118, 0x2, P2 ;  /* 0x00006b00716f9a11 */ /* 0x000fe400010f1476 */
[----:B------:R-:W-:Y:S01]  /*2df0*/  ISETP.NE.AND P2, PT, RZ, UR6, PT ;  /* 0x00000006ff007c0c */ /* 0x000fe2000bf45270 */
[----:B---3--:R-:W0:Y:S02]  /*2e00*/  SHFL.DOWN PT, R118, R116, 0x4, 0x1f ;  /* 0x08801f0074767f89 */ /* 0x008e2400000e0000 */
[C---:B0-----:R-:W-:Y:S02]  /*2e10*/  FADD.FTZ R123, -R118.reuse, R116 ;  /* 0x00000074767b7221 */ /* 0x041fe40000010100 */
[----:B-1----:R-:W-:Y:S02]  /*2e20*/  FMUL.FTZ R125, R118, R115 ;  /* 0x00000073767d7220 */ /* 0x002fe40000410000 */
[----:B------:R-:W-:Y:S02]  /*2e30*/  FMUL.FTZ R123, R123, R123 ;  /* 0x0000007b7b7b7220 */ /* 0x000fe40000410000 */
[----:B------:R-:W-:-:S02]  /*2e40*/  FFMA.FTZ R118, R124, R116, R125 ;  /* 0x000000747c767223 */ /* 0x000fc4000001007d */
[----:B------:R-:W-:Y:S02]  /*2e50*/  FMUL.FTZ R123, R123, R124 ;  /* 0x0000007c7b7b7220 */ /* 0x000fe40000410000 */
[----:B------:R-:W0:Y:S02]  /*2e60*/  SHFL.DOWN PT, R124, R117, 0x4, 0x1f ;  /* 0x08801f00757c7f89 */ /* 0x000e2400000e0000 */
[----:B------:R-:W-:Y:S02]  /*2e70*/  FMUL.FTZ R125, R123, R115 ;  /* 0x000000737b7d7220 */ /* 0x000fe40000410000 */
[----:B------:R-:W1:Y:S08]  /*2e80*/  I2F R115, R109 ;  /* 0x0000006d00737306 */ /* 0x000e700000201400 */
[----:B-1----:R-:W1:Y:S01]  /*2e90*/  MUFU.RCP R123, R115 ;  /* 0x00000073007b7308 */ /* 0x002e620000001000 */
[----:B0-----:R-:W-:-:S02]  /*2ea0*/  FADD.FTZ R116, R124, R117 ;  /* 0x000000757c747221 */ /* 0x001fc40000010000 */
[----:B------:R-:W0:Y:S01]  /*2eb0*/  SHFL.DOWN PT, R124, R109, 0x2, 0x1f ;  /* 0x08401f006d7c7f89 */ /* 0x000e2200000e0000 */
[C---:B-1----:R-:W-:Y:S02]  /*2ec0*/  FMUL.FTZ R122, R123.reuse, R118 ;  /* 0x000000767b7a7220 */ /* 0x042fe40000410000 */
[----:B------:R-:W-:-:S03]  /*2ed0*/  FFMA.FTZ R116, R123, R125, R116 ;  /* 0x0000007d7b747223 */ /* 0x000fc60000010074 */
[----:B------:R-:W1:Y:S01]  /*2ee0*/  SHFL.DOWN PT, R123, R122, 0x2, 0x1f ;  /* 0x08401f007a7b7f89 */ /* 0x000e6200000e0000 */
[----:B0-----:R-:W1:Y:S01]  /*2ef0*/  I2F R119, R124 ;  /* 0x0000007c00777306 */ /* 0x001e620000201400 */
[----:B------:R-:W-:-:S07]  /*2f00*/  IADD3 R118, R109, R124, RZ ;  /* 0x0000007c6d767210 */ /* 0x000fce0007ffe0ff */
[----:B------:R-:W0:Y:S01]  /*2f10*/  I2F R109, R118 ;  /* 0x00000076006d7306 */ /* 0x000e220000201400 */
[----:B-1----:R-:W-:Y:S02]  /*2f20*/  FMUL.FTZ R117, R123, R119 ;  /* 0x000000777b757220 */ /* 0x002fe40000410000 */
[----:B------:R-:W-:Y:S02]  /*2f30*/  FADD.FTZ R123, R122, -R123 ;  /* 0x8000007b7a7b7221 */ /* 0x000fe40000010000 */
[----:B------:R-:W-:Y:S02]  /*2f40*/  FFMA.FTZ R117, R115, R122, R117 ;  /* 0x0000007a73757223 */ /* 0x000fe40000010075 */
[----:B------:R-:W-:Y:S01]  /*2f50*/  FMUL.FTZ R123, R123, R123 ;  /* 0x0000007b7b7b7220 */ /* 0x000fe20000410000 */
[----:B0-----:R-:W0:Y:S03]  /*2f60*/  MUFU.RCP R122, R109 ;  /* 0x0000006d007a7308 */ /* 0x001e260000001000 */
[----:B------:R-:W-:-:S02]  /*2f70*/  FMUL.FTZ R123, R115, R123 ;  /* 0x0000007b737b7220 */ /* 0x000fc40000410000 */
[----:B------:R-:W1:Y:S02]  /*2f80*/  SHFL.DOWN PT, R115, R116, 0x2, 0x1f ;  /* 0x08401f0074737f89 */ /* 0x000e6400000e0000 */
[----:B------:R-:W-:Y:S02]  /*2f90*/  FMUL.FTZ R123, R123, R119 ;  /* 0x000000777b7b7220 */ /* 0x000fe40000410000 */
[----:B-1----:R-:W-:-:S04]  /*2fa0*/  FADD.FTZ R115, R116, R115 ;  /* 0x0000007374737221 */ /* 0x002fc80000010000 */
[C---:B0-----:R-:W-:Y:S02]  /*2fb0*/  FFMA.FTZ R115, R122.reuse, R123, R115 ;  /* 0x0000007b7a737223 */ /* 0x041fe40000010073 */
[----:B------:R-:W0:Y:S01]  /*2fc0*/  SHFL.DOWN PT, R123, R118, 0x1, 0x1f ;  /* 0x08201f00767b7f89 */ /* 0x000e2200000e0000 */
[----:B------:R-:W-:-:S05]  /*2fd0*/  FMUL.FTZ R122, R122, R117 ;  /* 0x000000757a7a7220 */ /* 0x000fca0000410000 */
[----:B------:R-:W1:Y:S01]  /*2fe0*/  SHFL.DOWN PT, R124, R122, 0x1, 0x1f ;  /* 0x08201f007a7c7f89 */ /* 0x000e6200000e0000 */
[----:B0-----:R-:W1:Y:S01]  /*2ff0*/  I2F R117, R123 ;  /* 0x0000007b00757306 */ /* 0x001e620000201400 */
[----:B------:R-:W-:Y:S02]  /*3000*/  IADD3 R119, R118, R123, RZ ;  /* 0x0000007b76777210 */ /* 0x000fe40007ffe0ff */
[----:B------:R-:W0:Y:S05]  /*3010*/  SHFL.DOWN PT, R118, R115, 0x1, 0x1f ;  /* 0x08201f0073767f89 */ /* 0x000e2a00000e0000 */
[----:B------:R-:W2:Y:S01]  /*3020*/  I2F R119, R119 ;  /* 0x0000007700777306 */ /* 0x000ea20000201400 */
[----:B-1----:R-:W-:-:S02]  /*3030*/  FMUL.FTZ R116, R124, R117 ;  /* 0x000000757c747220 */ /* 0x002fc40000410000 */
[----:B------:R-:W-:Y:S02]  /*3040*/  FADD.FTZ R124, R122, -R124 ;  /* 0x8000007c7a7c7221 */ /* 0x000fe40000010000 */
[----:B------:R-:W-:Y:S02]  /*3050*/  FFMA.FTZ R116, R109, R122, R116 ;  /* 0x0000007a6d747223 */ /* 0x000fe40000010074 */
[----:B------:R-:W-:-:S04]  /*3060*/  FMUL.FTZ R124, R124, R124 ;  /* 0x0000007c7c7c7220 */ /* 0x000fc80000410000 */
[----:B------:R-:W-:Y:S02]  /*3070*/  FMUL.FTZ R124, R109, R124 ;  /* 0x0000007c6d7c7220 */ /* 0x000fe40000410000 */
[----:B--2---:R-:W1:Y:S01]  /*3080*/  MUFU.RCP R109, R119 ;  /* 0x00000077006d7308 */ /* 0x004e620000001000 */
[----:B0-----:R-:W-:Y:S02]  /*3090*/  FADD.FTZ R118, R115, R118 ;  /* 0x0000007673767221 */ /* 0x001fe40000010000 */
[----:B------:R-:W-:-:S04]  /*30a0*/  FMUL.FTZ R124, R124, R117 ;  /* 0x000000757c7c7220 */ /* 0x000fc80000410000 */
[C---:B-1----:R-:W-:Y:S02]  /*30b0*/  FFMA.FTZ R118, R109.reuse, R124, R118 ;  /* 0x0000007c6d767223 */ /* 0x042fe40000010076 */
[----:B------:R-:W-:Y:S01]  /*30c0*/  FMUL.FTZ R109, R109, R116 ;  /* 0x000000746d6d7220 */ /* 0x000fe20000410000 */
[----:B------:R-:W-:Y:S02]  /*30d0*/  MOV R116, c[0x0][0x1e0] ;  /* 0x0000780000747a02 */ /* 0x000fe40000000f00 */
[----:B------:R-:W0:Y:S04]  /*30e0*/  SHFL.IDX PT, R117, R118, RZ, 0x1f ;  /* 0x00001fff76757589 */ /* 0x000e2800000e0000 */
[----:B------:R-:W1:Y:S01]  /*30f0*/  SHFL.IDX PT, R109, R109, RZ, 0x1f ;  /* 0x00001fff6d6d7589 */ /* 0x000e6200000e0000 */
[----:B0-----:R-:W-:-:S02]  /*3100*/  FFMA.FTZ R116, R117, R116, c[0x0][0x228] ;  /* 0x00008a0075747623 */ /* 0x001fc40000010074 */
        /* <DEDUP_REMOVED lines=33> */
.L_x_26359:
[----:B------:R-:W-:Y:S05]  /*3320*/  BSYNC B1 ;  /* 0x0000000000017941 */ /* 0x000fea0003800000 */
.L_x_26358:
[----:B------:R-:W-:Y:S01]  /*3330*/  ISETP.GE.U32.AND P1, PT, R114, 0x200, PT ;  /* 0x000002007200780c */ /* 0x000fe20003f26070 */
        /* <DEDUP_REMOVED lines=18> */
.L_x_26361:
[----:B------:R-:W-:Y:S05]  /*3460*/  BSYNC B1 ;  /* 0x0000000000017941 */ /* 0x000fea0003800000 */
.L_x_26360:
[----:B------:R-:W-:Y:S01]  /*3470*/  ISETP.GE.U32.AND P1, PT, R114, 0x300, PT ;  /* 0x000003007200780c */ /* 0x000fe20003f26070 */
[----:B------:R-:W-:-:S12]  /*3480*/  BSSY B1, `(.L_x_26362) ;  /* 0x0000012000017945 */ /* 0x000fd80003800000 */
[----:B------:R-:W-:Y:S05]  /*3490*/  @!P1 BRA `(.L_x_26363) ;  /* 0x0000010000009947 */ /* 0x000fea0003800000 */
[--C-:B0-----:R-:W-:Y:S01]  /*34a0*/  FADD.FTZ R109, R84, -R115.reuse ;  /* 0x80000073546d7221 */ /* 0x101fe20000010000 */
        /* <DEDUP_REMOVED lines=15> */
.L_x_26363:
[----:B------:R-:W-:Y:S05]  /*35a0*/  BSYNC B1 ;  /* 0x0000000000017941 */ /* 0x000fea0003800000 */
.L_x_26362:
        /* <DEDUP_REMOVED lines=19> */
.L_x_26365:
[----:B------:R-:W-:Y:S05]  /*36e0*/  BSYNC B1 ;  /* 0x0000000000017941 */ /* 0x000fea0003800000 */
.L_x_26364:
        /* <DEDUP_REMOVED lines=19> */
.L_x_26367:
[----:B------:R-:W-:Y:S05]  /*3820*/  BSYNC B1 ;  /* 0x0000000000017941 */ /* 0x000fea0003800000 */
.L_x_26366:
        /* <DEDUP_REMOVED lines=19> */
.L_x_26369:
[----:B------:R-:W-:Y:S05]  /*3960*/  BSYNC B1 ;  /* 0x0000000000017941 */ /* 0x000fea0003800000 */
.L_x_26368:
        /* <DEDUP_REMOVED lines=19> */
.L_x_26371:
[----:B------:R-:W-:Y:S05]  /*3aa0*/  BSYNC B1 ;  /* 0x0000000000017941 */ /* 0x000fea0003800000 */
.L_x_26370:
        /* <DEDUP_REMOVED lines=17> */
.L_x_26357:
[----:B0-----:R-:W-:Y:S05]  /*3bc0*/  BSYNC B0 ;  /* 0x0000000000007941 */ /* 0x001fea0003800000 */
.L_x_26356:
[----:B------:R-:W-:Y:S02]  /*3bd0*/  LOP3.LUT P1, RZ, R2, 0xff, RZ, 0xc0, !PT ;  /* 0x000000ff02ff7812 */ /* 0x000fe4000782c0ff */
[----:B------:R-:W-:Y:S02]  /*3be0*/  IADD3 R113, R113, c[0x0][0x160], RZ ;  /* 0x0000580071717a10 */ /* 0x000fe40007ffe0ff */
[----:B------:R-:W-:Y:S02]  /*3bf0*/  SEL R2, RZ, 0x1, P1 ;  /* 0x00000001ff027807 */ /* 0x000fe40000800000 */
[----:B------:R-:W-:-:S13]  /*3c00*/  ISETP.GE.AND P1, PT, R113, c[0x0][0x164], PT ;  /* 0x0000590071007a0c */ /* 0x000fda0003f26270 */
[----:B------:R-:W-:Y:S01]  /*3c10*/  @P1 CALL.REL.NOINC `(.L_x_26372) ;  /* 0x0000001000001944 */ /* 0x000fe20003c00000 */
[----:B------:R-:W-:Y:S05]  /*3c20*/  BRA `(.L_x_26373) ;  /* 0xffffcdd000007947 */ /* 0x000fea000383ffff */
.L_x_26372:
[----:B------:R-:W-:Y:S05]  /*3c30*/  EXIT ;  /* 0x000000000000794d */ /* 0x000fea0003800000 */
.L_x_26354:
[----:B------:R-:W-:Y:S01]  /*3c40*/  HFMA2.MMA R119, -RZ, RZ, 0, 5.9604644775390625e-08 ;  /* 0x00000001ff777435 */ /* 0x000fe200000001ff */
[----:B------:R-:W-:Y:S02]  /*3c50*/  MOV R115, 0x1f ;  /* 0x0000001f00737802 */ /* 0x000fe40000000f00 */
[----:B------:R-:W-:Y:S02]  /*3c60*/  MOV R120, 0xffffffff ;  /* 0xffffffff00787802 */ /* 0x000fe40000000f00 */
[----:B------:R-:W-:Y:S02]  /*3c70*/  MOV R116, 0x3c90 ;  /* 0x00003c9000747802 */ /* 0x000fe40000000f00 */
[----:B0----5:R-:W-:Y:S05]  /*3c80*/  CALL.REL.NOINC `($__internal_146_$__cuda_sm70_shflsync_bfly_p) ;  /* 0x000007d000007944 */ /* 0x021fea0003c00000 */
[----:B01----:R-:W-:Y:S05]  /*3c90*/  BRA `(.L_x_26374) ;  /* 0xffffea4000007947 */ /* 0x003fea000383ffff */
.L_x_26355:
[----:B------:R-:W-:Y:S01]  /*3ca0*/  HFMA2.MMA R119, -RZ, RZ, 0, 1.1920928955078125e-07 ;  /* 0x00000002ff777435 */ /* 0x000fe200000001ff */
[----:B------:R-:W-:Y:S02]  /*3cb0*/  MOV R115, 0x1f ;  /* 0x0000001f00737802 */ /* 0x000fe40000000f00 */
[----:B------:R-:W-:Y:S02]  /*3cc0*/  MOV R120, 0xffffffff ;  /* 0xffffffff00787802 */ /* 0x000fe40000000f00 */
[----:B------:R-:W-:-:S02]  /*3cd0*/  MOV R116, 0x3cf0 ;  /* 0x00003cf000747802 */ /* 0x000fc40000000f00 */
[----:B0----5:R-:W-:Y:S05]  /*3ce0*/  CALL.REL.NOINC `($__internal_146_$__cuda_sm70_shflsync_bfly_p) ;  /* 0x0000077000007944 */ /* 0x021fea0003c00000 */
[----:B0-----:R-:W-:Y:S01]  /*3cf0*/  HFMA2.MMA R119, -RZ, RZ, 0, 2.384185791015625e-07 ;  /* 0x00000004ff777435 */ /* 0x001fe200000001ff */
[----:B-1----:R-:W-:Y:S01]  /*3d00*/  FADD.FTZ R111, R111, R120 ;  /* 0x000000786f6f7221 */ /* 0x002fe20000010000 */
[----:B------:R-:W-:-:S02]  /*3d10*/  MOV R115, 0x1f ;  /* 0x0000001f00737802 */ /* 0x000fc40000000f00 */
[----:B------:R-:W-:Y:S02]  /*3d20*/  MOV R120, 0xffffffff ;  /* 0xffffffff00787802 */ /* 0x000fe40000000f00 */
[----:B------:R-:W-:Y:S02]  /*3d30*/  MOV R116, 0x3d50 ;  /* 0x00003d5000747802 */ /* 0x000fe40000000f00 */
[----:B------:R-:W-:Y:S05]  /*3d40*/  CALL.REL.NOINC `($__internal_146_$__cuda_sm70_shflsync_bfly_p) ;  /* 0x0000071000007944 */ /* 0x000fea0003c00000 */
[----:B0-----:R-:W-:Y:S01]  /*3d50*/  HFMA2.MMA R119, -RZ, RZ, 0, 4.76837158203125e-07 ;  /* 0x00000008ff777435 */ /* 0x001fe200000001ff */
[----:B-1----:R-:W-:Y:S01]  /*3d60*/  FADD.FTZ R111, R111, R120 ;  /* 0x000000786f6f7221 */ /* 0x002fe20000010000 */
[----:B------:R-:W-:Y:S02]  /*3d70*/  MOV R115, 0x1f ;  /* 0x0000001f00737802 */ /* 0x000fe40000000f00 */
[----:B------:R-:W-:Y:S02]  /*3d80*/  MOV R120, 0xffffffff ;  /* 0xffffffff00787802 */ /* 0x000fe40000000f00 */
[----:B------:R-:W-:Y:S02]  /*3d90*/  MOV R116, 0x3db0 ;  /* 0x00003db000747802 */ /* 0x000fe40000000f00 */
[----:B------:R-:W-:Y:S05]  /*3da0*/  CALL.REL.NOINC `($__internal_146_$__cuda_sm70_shflsync_bfly_p) ;  /* 0x000006b000007944 */ /* 0x000fea0003c00000 */
[----:B0-----:R-:W-:Y:S01]  /*3db0*/  HFMA2.MMA R119, -RZ, RZ, 0, 9.5367431640625e-07 ;  /* 0x00000010ff777435 */ /* 0x001fe200000001ff */
[----:B-1----:R-:W-:Y:S01]  /*3dc0*/  FADD.FTZ R111, R111, R120 ;  /* 0x000000786f6f7221 */ /* 0x002fe20000010000 */
[----:B------:R-:W-:-:S02]  /*3dd0*/  MOV R115, 0x1f ;  /* 0x0000001f00737802 */ /* 0x000fc40000000f00 */
[----:B------:R-:W-:Y:S02]  /*3de0*/  MOV R120, 0xffffffff ;  /* 0xffffffff00787802 */ /* 0x000fe40000000f00 */
[----:B------:R-:W-:Y:S02]  /*3df0*/  MOV R116, 0x3e10 ;  /* 0x00003e1000747802 */ /* 0x000fe40000000f00 */
[----:B------:R-:W-:Y:S05]  /*3e00*/  CALL.REL.NOINC `($__internal_146_$__cuda_sm70_shflsync_bfly_p) ;  /* 0x0000065000007944 */ /* 0x000fea0003c00000 */
        /* <DEDUP_REMOVED lines=74> */
[----:B------:R-:W-:Y:S05]  /*42b0*/  CALL.REL.NOINC `($__internal_146_$__cuda_sm70_shflsync_bfly_p) ;  /* 0x000001a000007944 */ /* 0x000fea0003c00000 */
[----:B0-----:R-:W-:Y:S01]  /*42c0*/  HFMA2.MMA R119, -RZ, RZ, 0, 1.1920928955078125e-07 ;  /* 0x00000002ff777435 */ /* 0x001fe200000001ff */
[----:B-1----:R-:W-:Y:S01]  /*42d0*/  FADD.FTZ R111, R111, R120 ;  /* 0x000000786f6f7221 */ /* 0x002fe20000010000 */
[----:B------:R-:W-:Y:S02]  /*42e0*/  MOV R115, 0x1f ;  /* 0x0000001f00737802 */ /* 0x000fe40000000f00 */
[----:B------:R-:W-:Y:S02]  /*42f0*/  MOV R120, 0xffffffff ;  /* 0xffffffff00787802 */ /* 0x000fe40000000f00 */
[----:B------:R-:W-:Y:S02]  /*4300*/  MOV R116, 0x4320 ;  /* 0x0000432000747802 */ /* 0x000fe40000000f00 */
[----:B------:R-:W-:Y:S05]  /*4310*/  CALL.REL.NOINC `($__internal_146_$__cuda_sm70_shflsync_bfly_p) ;  /* 0x0000014000007944 */ /* 0x000fea0003c00000 */
        /* <DEDUP_REMOVED lines=12> */
[----:B-1----:R-:W-:Y:S01]  /*43e0*/  FADD.FTZ R121, R111, R120 ;  /* 0x000000786f797221 */ /* 0x002fe20000010000 */
[----:B0-----:R-:W-:Y:S01]  /*43f0*/  HFMA2.MMA R119, -RZ, RZ, 0, 9.5367431640625e-07 ;  /* 0x00000010ff777435 */ /* 0x001fe200000001ff */
[----:B------:R-:W-:-:S02]  /*4400*/  MOV R115, 0x1f ;  /* 0x0000001f00737802 */ /* 0x000fc40000000f00 */
[----:B------:R-:W-:Y:S02]  /*4410*/  MOV R120, 0xffffffff ;  /* 0xffffffff00787802 */ /* 0x000fe40000000f00 */
[----:B------:R-:W-:Y:S02]  /*4420*/  MOV R111, R121 ;  /* 0x00000079006f7202 */ /* 0x000fe40000000f00 */
[----:B------:R-:W-:Y:S02]  /*4430*/  MOV R116, 0x4450 ;  /* 0x0000445000747802 */ /* 0x000fe40000000f00 */
[----:B------:R-:W-:Y:S05]  /*4440*/  CALL.REL.NOINC `($__internal_146_$__cuda_sm70_shflsync_bfly_p) ;  /* 0x0000001000007944 */ /* 0x000fea0003c00000 */
[----:B01----:R-:W-:Y:S05]  /*4450*/  BRA `(.L_x_26375) ;  /* 0xffffe80000007947 */ /* 0x003fea000383ffff */
        .weak           $__internal_146_$__cuda_sm70_shflsync_bfly_p
        .type           $__internal_146_$__cuda_sm70_shflsync_bfly_p,@function
        .size           $__internal_146_$__cuda_sm70_shflsync_bfly_p,(.L_x_29210 - $__internal_146_$__cuda_sm70_shflsync_bfly_p)
$__internal_146_$__cuda_sm70_shflsync_bfly_p:
[----:B------:R-:W-:Y:S01]  /*4460*/  HFMA2.MMA R117, -RZ, RZ, 0, 0 ;  /* 0x00000000ff757435 */ /* 0x000fe200000001ff */
[----:B------:R-:W-:Y:S04]  /*4470*/  WARPSYNC R120 ;  /* 0x0000007800007348 */ /* 0x000fe80003800000 */
[----:B------:R0:W1:Y:S01]  /*4480*/  SHFL.BFLY PT, R120, R111, R119, R115 ;  /* 0x0c0000776f787389 */ /* 0x00006200000e0073 */
[----:B------:R-:W-:Y:S05]  /*4490*/  RET.REL.NODEC R116 `(_ZN10layer_norm13ln_fwd_kernelINS_13Kernel_traitsIfffffjLj8192ELj1ELj1ELj8ELj16ENS_18Kernel_traits_baseILj8192EfffffjLj256EEEEELb0ELb0ELb1ELb0EEEvNS_9FwdParamsE) ;  /* 0xffffbb6074007950 */ /* 0x000fea0003c3ffff */
.L_x_26376:
        /* <DEDUP_REMOVED lines=14> */
.L_x_29210:


//--------------------- .text._ZN10layer_norm13ln_fwd_kernelINS_13Kernel_traitsIfffffjLj8192ELj1ELj1ELj8ELj16ENS_18Kernel_traits_baseILj8192EfffffjLj256EEEEELb0ELb0ELb1ELb1EEEvNS_9FwdParamsE --------------------------
	.section	.text._ZN10layer_norm13ln_fwd_kernelINS_13Kernel_traitsIfffffjLj8192ELj1ELj1ELj8ELj16ENS_18Kernel_traits_baseILj8192EfffffjLj256EEEEELb0ELb0ELb1ELb1EEEvNS_9FwdParamsE,"ax",@progbits
	.sectioninfo	@"SHI_REGISTERS=128"
	.align	128
        .global         _ZN10layer_norm13ln_fwd_kernelINS_13Kernel_traitsIfffffjLj8192ELj1ELj1ELj8ELj16ENS_18Kernel_traits_baseILj8192EfffffjLj256EEEEELb0ELb0ELb1ELb1EEEvNS_9FwdParamsE
        .type           _ZN10layer_norm13ln_fwd_kernelINS_13Kernel_traitsIfffffjLj8192ELj1ELj1ELj8ELj16ENS_18Kernel_traits_baseILj8192EfffffjLj256EEEEELb0ELb0ELb1ELb1EEEvNS_9FwdParamsE,@function
        .size           _ZN10layer_norm13ln_fwd_kernelINS_13Kernel_traitsIfffffjLj8192ELj1ELj1ELj8ELj16ENS_18Kernel_traits_baseILj8192EfffffjLj256EEEEELb0ELb0ELb1ELb1EEEvNS_9FwdParamsE,(.L_x_29211 - _ZN10layer_norm13ln_fwd_kernelINS_13Kernel_traitsIfffffjLj8192ELj1ELj1ELj8ELj16ENS_18Kernel_traits_baseILj8192EfffffjLj256EEEEELb0ELb0ELb1ELb1EEEvNS_9FwdParamsE)
        .other          _ZN10layer_norm13ln_fwd_kernelINS_13Kernel_traitsIfffffjLj8192ELj1ELj1ELj8ELj16ENS_18Kernel_traits_baseILj8192EfffffjLj256EEEEELb0ELb0ELb1ELb1EEEvNS_9FwdParamsE,@"STO_CUDA_ENTRY STV_DEFAULT"
_ZN10layer_norm13ln_fwd_kernelINS_13Kernel_traitsIfffffjLj8192ELj1ELj1ELj8ELj16ENS_18Kernel_traits_baseILj8192EfffffjLj256EEEEELb0ELb0ELb1ELb1EEEvNS_9FwdParamsE:
.text._ZN10layer_norm13ln_fwd_kernelINS_13Kernel_traitsIfffffjLj8192ELj1ELj1ELj8ELj16ENS_18Kernel_traits_baseILj8192EfffffjLj256EEEEELb0ELb0ELb1ELb1EEEvNS_9FwdParamsE:
        /* <DEDUP_REMOVED lines=50> */
.L_x_26446:
[----:B------:R-:W-:-:S05]  /*0320*/  MOV R81, 0x4 ;  /* 0x0000000400517802 */ /* 0x000fca0000000f00 */
[----:B-1----:R-:W-:-:S05]  /*0330*/  IMAD.WIDE R4, R2, R81, c[0x0][0x1d0] ;  /* 0x0000740002047625 */ /* 0x002fca00078e0251 */
        /* <DEDUP_REMOVED lines=29> */
[----:B------:R-:W-:Y:S02]  /*0510*/  MOV R4, 0x10 ;  /* 0x0000001000047802 */ /* 0x000fe40000000f00 */
[----:B------:R-:W-:Y:S02]  /*0520*/  IADD3 R87, R7, 0x100, RZ ;  /* 0x0000010007577810 */ /* 0x000fe40007ffe0ff */
[----:B------:R-:W-:Y:S02]  /*0530*/  @!P6 ISETP.NE.AND.EX P1, PT, RZ, c[0x0][0x184], PT, P1 ;  /* 0x00006100ff00ea0c */ /* 0x000fe40003f25310 */
[----:B------:R-:W-:Y:S02]  /*0540*/  @!P6 ISETP.NE.AND.EX P2, PT, RZ, c[0x0][0x184], PT, P2 ;  /* 0x00006100ff00ea0c */ /* 0x000fe40003f45320 */
[----:B------:R-:W-:-:S02]  /*0550*/  @!P6 ISETP.NE.AND.EX P4, PT, RZ, c[0x0][0x184], PT, P4 ;  /* 0x00006100ff00ea0c */ /* 0x000fc40003f85340 */
[----:B------:R-:W-:Y:S01]  /*0560*/  @!P6 ISETP.NE.AND.EX P3, PT, RZ, c[0x0][0x184], PT, P3 ;  /* 0x00006100ff00ea0c */ /* 0x000fe20003f65330 */
[-C--:B-1----:R-:W-:Y:S01]  /*0570*/  IMAD.WIDE.U32 R80, R7, R4.reuse, c[0x0][0x188] ;  /* 0x0000620007507625 */ /* 0x082fe200078e0004 */
[----:B---3--:R-:W-:Y:S02]  /*0580*/  @!P6 FSEL R109, R73, RZ, P1 ;  /* 0x000000ff496de208 */ /* 0x008fe40000800000 */
[----:B------:R-:W-:Y:S01]  /*0590*/  @!P6 FSEL R110, R74, RZ, P2 ;  /* 0x000000ff4a6ee208 */ /* 0x000fe20001000000 */
[----:B------:R-:W-:Y:S01]  /*05a0*/  @P0 IMAD.WIDE.U32 R84, R87, R4, c[0x0][0x180] ;  /* 0x0000600057540625 */ /* 0x000fe200078e0004 */
[----:B------:R-:W-:Y:S02]  /*05b0*/  @!P6 FSEL R111, R75, RZ, P4 ;  /* 0x000000ff4b6fe208 */ /* 0x000fe40002000000 */
[----:B------:R-:W-:Y:S01]  /*05c0*/  @!P6 FSEL R108, R72, RZ, P3 ;  /* 0x000000ff486ce208 */ /* 0x000fe20001800000 */
[----:B------:R-:W-:Y:S05]  /*05d0*/  @!P6 BRA `(.L_x_26378) ;  /* 0x000000200000e947 */ /* 0x000fea0003800000 */
[----:B0----5:R-:W-:-:S04]  /*05e0*/  FMUL.FTZ R108, R76, c[0x0][0x1ec] ;  /* 0x00007b004c6c7a20 */ /* 0x021fc80000410000 */
[----:B------:R-:W-:Y:S02]  /*05f0*/  @P0 FADD.FTZ R108, R72, R108 ;  /* 0x0000006c486c0221 */ /* 0x000fe40000010000 */
.L_x_26378:
[----:B0-----:R-:W-:Y:S05]  /*0600*/  BSYNC B0 ;  /* 0x0000000000007941 */ /* 0x001fea0003800000 */
.L_x_26377:
[----:B------:R-:W-:Y:S01]  /*0610*/  BSSY B0, `(.L_x_26379) ;  /* 0x0000004000007945 */ /* 0x000fe20003800000 */
[----:B------:R-:W-:Y:S05]  /*0620*/  @!P6 BRA `(.L_x_26380) ;  /* 0x000000200000e947 */ /* 0x000fea0003800000 */
[----:B-----5:R-:W-:-:S04]  /*0630*/  FMUL.FTZ R109, R77, c[0x0][0x1ec] ;  /* 0x00007b004d6d7a20 */ /* 0x020fc80000410000 */
[----:B------:R-:W-:Y:S02]  /*0640*/  @P0 FADD.FTZ R109, R73, R109 ;  /* 0x0000006d496d0221 */ /* 0x000fe40000010000 */
.L_x_26380:
[----:B------:R-:W-:Y:S05]  /*0650*/  BSYNC B0 ;  /* 0x0000000000007941 */ /* 0x000fea0003800000 */
.L_x_26379:
[----:B------:R-:W-:Y:S01]  /*0660*/  BSSY B0, `(.L_x_26381) ;  /* 0x0000004000007945 */ /* 0x000fe20003800000 */
[----:B------:R-:W-:Y:S05]  /*0670*/  @!P6 BRA `(.L_x_26382) ;  /* 0x000000200000e947 */ /* 0x000fea0003800000 */
[----:B-----5:R-:W-:-:S04]  /*0680*/  FMUL.FTZ R110, R78, c[0x0][0x1ec] ;  /* 0x00007b004e6e7a20 */ /* 0x020fc80000410000 */
[----:B------:R-:W-:Y:S02]  /*0690*/  @P0 FADD.FTZ R110, R74, R110 ;  /* 0x0000006e4a6e0221 */ /* 0x000fe40000010000 */
.L_x_26382:
[----:B------:R-:W-:Y:S05]  /*06a0*/  BSYNC B0 ;  /* 0x0000000000007941 */ /* 0x000fea0003800000 */
.L_x_26381:
[----:B------:R-:W-:Y:S01]  /*06b0*/  BSSY B0, `(.L_x_26383) ;  /* 0x0000004000007945 */ /* 0x000fe20003800000 */
[----:B------:R-:W-:Y:S05]  /*06c0*/  @!P6 BRA `(.L_x_26384) ;  /* 0x000000200000e947 */ /* 0x000fea0003800000 */
[----:B-----5:R-:W-:-:S04]  /*06d0*/  FMUL.FTZ R111, R79, c[0x0][0x1ec] ;  /* 0x00007b004f6f7a20 */ /* 0x020fc80000410000 */
[----:B------:R-:W-:Y:S02]  /*06e0*/  @P0 FADD.FTZ R111, R75, R111 ;  /* 0x0000006f4b6f0221 */ /* 0x000fe40000010000 */
.L_x_26384:
[----:B------:R-:W-:Y:S05]  /*06f0*/  BSYNC B0 ;  /* 0x0000000000007941 */ /* 0x000fea0003800000 */
.L_x_26383:
        /* <DEDUP_REMOVED lines=18> */
[----:B------:R-:W-:Y:S02]  /*0820*/  @!P6 FSEL R106, R74, RZ, P2 ;  /* 0x000000ff4a6ae208 */ /* 0x000fe40001000000 */
[----:B------:R-:W-:Y:S02]  /*0830*/  @!P6 FSEL R107, R75, RZ, P4 ;  /* 0x000000ff4b6be208 */ /* 0x000fe40002000000 */
[----:B------:R-:W-:Y:S01]  /*0840*/  @!P6 FSEL R104, R72, RZ, P3 ;  /* 0x000000ff4868e208 */ /* 0x000fe20001800000 */
[----:B------:R-:W-:Y:S05]  /*0850*/  @!P6 BRA `(.L_x_26386) ;  /* 0x000000200000e947 */ /* 0x000fea0003800000 */
[----:B0----5:R-:W-:-:S04]  /*0860*/  FMUL.FTZ R104, R76, c[0x0][0x1ec] ;  /* 0x00007b004c687a20 */ /* 0x021fc80000410000 */
[----:B------:R-:W-:Y:S02]  /*0870*/  @P0 FADD.FTZ R104, R72, R104 ;  /* 0x0000006848680221 */ /* 0x000fe40000010000 */
.L_x_26386:
[----:B0-----:R-:W-:Y:S05]  /*0880*/  BSYNC B0 ;  /* 0x0000000000007941 */ /* 0x001fea0003800000 */
.L_x_26385:
[----:B------:R-:W-:Y:S01]  /*0890*/  BSSY B0, `(.L_x_26387) ;  /* 0x0000004000007945 */ /* 0x000fe20003800000 */
[----:B------:R-:W-:Y:S05]  /*08a0*/  @!P6 BRA `(.L_x_26388) ;  /* 0x000000200000e947 */ /* 0x000fea0003800000 */
[----:B-----5:R-:W-:-:S04]  /*08b0*/  FMUL.FTZ R105, R77, c[0x0][0x1ec] ;  /* 0x00007b004d697a20 */ /* 0x020fc80000410000 */
[----:B------:R-:W-:Y:S02]  /*08c0*/  @P0 FADD.FTZ R105, R73, R105 ;  /* 0x0000006949690221 */ /* 0x000fe40000010000 */
.L_x_26388:
[----:B------:R-:W-:Y:S05]  /*08d0*/  BSYNC B0 ;  /* 0x0000000000007941 */ /* 0x000fea0003800000 */
.L_x_26387:
[----:B------:R-:W-:Y:S01]  /*08e0*/  BSSY B0, `(.L_x_26389) ;  /* 0x0000004000007945 */ /* 0x000fe20003800000 */
[----:B------:R-:W-:Y:S05]  /*08f0*/  @!P6 BRA `(.L_x_26390) ;  /* 0x000000200000e947 */ /* 0x000fea0003800000 */
[----:B-----5:R-:W-:-:S04]  /*0900*/  FMUL.FTZ R106, R78, c[0x0][0x1ec] ;  /* 0x00007b004e6a7a20 */ /* 0x020fc80000410000 */
[----:B------:R-:W-:Y:S02]  /*0910*/  @P0 FADD.FTZ R106, R74, R106 ;  /* 0x0000006a4a6a0221 */ /* 0x000fe40000010000 */
.L_x_26390:
[----:B------:R-:W-:Y:S05]  /*0920*/  BSYNC B0 ;  /* 0x0000000000007941 */ /* 0x000fea0003800000 */
.L_x_26389:
[----:B------:R-:W-:Y:S01]  /*0930*/  BSSY B0, `(.L_x_26391) ;  /* 0x0000004000007945 */ /* 0x000fe20003800000 */
[----:B------:R-:W-:Y:S05]  /*0940*/  @!P6 BRA `(.L_x_26392) ;  /* 0x000000200000e947 */ /* 0x000fea0003800000 */
[----:B-----5:R-:W-:-:S04]  /*0950*/  FMUL.FTZ R107, R79, c[0x0][0x1ec] ;  /* 0x00007b004f6b7a20 */ /* 0x020fc80000410000 */
[----:B------:R-:W-:Y:S02]  /*0960*/  @P0 FADD.FTZ R107, R75, R107 ;  /* 0x0000006b4b6b0221 */ /* 0x000fe40000010000 */
.L_x_26392:
[----:B------:R-:W-:Y:S05]  /*0970*/  BSYNC B0 ;  /* 0x0000000000007941 */ /* 0x000fea0003800000 */
.L_x_26391:
        /* <DEDUP_REMOVED lines=24> */
.L_x_26394:
[----:B0-----:R-:W-:Y:S05]  /*0b00*/  BSYNC B0 ;  /* 0x0000000000007941 */ /* 0x001fea0003800000 */
.L_x_26393:
[----:B------:R-:W-:Y:S01]  /*0b10*/  BSSY B0, `(.L_x_26395) ;  /* 0x0000004000007945 */ /* 0x000fe20003800000 */
[----:B------:R-:W-:Y:S05]  /*0b20*/  @!P6 BRA `(.L_x_26396) ;  /* 0x000000200000e947 */ /* 0x000fea0003800000 */
[----:B-----5:R-:W-:-:S04]  /*0b30*/  FMUL.FTZ R93, R77, c[0x0][0x1ec] ;  /* 0x00007b004d5d7a20 */ /* 0x020fc80000410000 */
[----:B------:R-:W-:Y:S02]  /*0b40*/  @P0 FADD.FTZ R93, R73, R93 ;  /* 0x0000005d495d0221 */ /* 0x000fe40000010000 */
.L_x_26396:
[----:B------:R-:W-:Y:S05]  /*0b50*/  BSYNC B0 ;  /* 0x0000000000007941 */ /* 0x000fea0003800000 */
.L_x_26395:
[----:B------:R-:W-:Y:S01]  /*0b60*/  BSSY B0, `(.L_x_26397) ;  /* 0x0000004000007945 */ /* 0x000fe20003800000 */
[----:B------:R-:W-:Y:S05]  /*0b70*/  @!P6 BRA `(.L_x_26398) ;  /* 0x000000200000e947 */ /* 0x000fea0003800000 */
[----:B-----5:R-:W-:-:S04]  /*0b80*/  FMUL.FTZ R94, R78, c[0x0][0x1ec] ;  /* 0x00007b004e5e7a20 */ /* 0x020fc80000410000 */
[----:B------:R-:W-:Y:S02]  /*0b90*/  @P0 FADD.FTZ R94, R74, R94 ;  /* 0x0000005e4a5e0221 */ /* 0x000fe40000010000 */
.L_x_26398:
[----:B------:R-:W-:Y:S05]  /*0ba0*/  BSYNC B0 ;  /* 0x0000000000007941 */ /* 0x000fea0003800000 */
.L_x_26397:
[----:B------:R-:W-:Y:S01]  /*0bb0*/  BSSY B0, `(.L_x_26399) ;  /* 0x0000004000007945 */ /* 0x000fe20003800000 */
[----:B------:R-:W-:Y:S05]  /*0bc0*/  @!P6 BRA `(.L_x_26400) ;  /* 0x000000200000e947 */ /* 0x000fea0003800000 */
[----:B-----5:R-:W-:-:S04]  /*0bd0*/  FMUL.FTZ R95, R79, c[0x0][0x1ec] ;  /* 0x00007b004f5f7a20 */ /* 0x020fc80000410000 */
[----:B------:R-:W-:Y:S02]  /*0be0*/  @P0 FADD.FTZ R95, R75, R95 ;  /* 0x0000005f4b5f0221 */ /* 0x000fe40000010000 */
.L_x_26400:
[----:B------:R-:W-:Y:S05]  /*0bf0*/  BSYNC B0 ;  /* 0x0000000000007941 */ /* 0x000fea0003800000 */
.L_x_26399:
        /* <DEDUP_REMOVED lines=14> */
[----:B0-----:R-:W-:Y:S01]  /*0ce0*/  @P0 IMAD.WIDE.U32 R82, R89, R4, c[0x0][0x180] ;  /* 0x0000600059520625 */ /* 0x001fe200078e0004 */
[----:B------:R-:W-:Y:S02]  /*0cf0*/  @!P6 ISETP.NE.AND.EX P4, PT, RZ, c[0x0][0x184], PT, P4 ;  /* 0x00006100ff00ea0c */ /* 0x000fe40003f85340 */
[----:B------:R-:W-:-:S02]  /*0d00*/  @!P6 ISETP.NE.AND.EX P3, PT, RZ, c[0x0][0x184], PT, P3 ;  /* 0x00006100ff00ea0c */ /* 0x000fc40003f65330 */
[----:B--2---:R-:W-:Y:S02]  /*0d10*/  @!P6 FSEL R101, R73, RZ, P1 ;  /* 0x000000ff4965e208 */ /* 0x004fe40000800000 */
[----:B------:R-:W-:Y:S02]  /*0d20*/  @!P6 FSEL R102, R74, RZ, P2 ;  /* 0x000000ff4a66e208 */ /* 0x000fe40001000000 */
[----:B------:R-:W-:Y:S02]  /*0d30*/  @!P6 FSEL R103, R75, RZ, P4 ;  /* 0x000000ff4b67e208 */ /* 0x000fe40002000000 */
[----:B------:R-:W-:Y:S01]  /*0d40*/  @!P6 FSEL R100, R72, RZ, P3 ;  /* 0x000000ff4864e208 */ /* 0x000fe20001800000 */
[----:B------:R-:W-:Y:S05]  /*0d50*/  @!P6 BRA `(.L_x_26402) ;  /* 0x000000200000e947 */ /* 0x000fea0003800000 */
[----:B-1---5:R-:W-:-:S04]  /*0d60*/  FMUL.FTZ R100, R76, c[0x0][0x1ec] ;  /* 0x00007b004c647a20 */ /* 0x022fc80000410000 */
[----:B------:R-:W-:Y:S02]  /*0d70*/  @P0 FADD.FTZ R100, R72, R100 ;  /* 0x0000006448640221 */ /* 0x000fe40000010000 */
.L_x_26402:
[----:B-1----:R-:W-:Y:S05]  /*0d80*/  BSYNC B0 ;  /* 0x0000000000007941 */ /* 0x002fea0003800000 */
.L_x_26401:
[----:B------:R-:W-:Y:S01]  /*0d90*/  BSSY B0, `(.L_x_26403) ;  /* 0x0000004000007945 */ /* 0x000fe20003800000 */
[----:B------:R-:W-:Y:S05]  /*0da0*/  @!P6 BRA `(.L_x_26404) ;  /* 0x000000200000e947 */ /* 0x000fea0003800000 */
[----:B-----5:R-:W-:-:S04]  /*0db0*/  FMUL.FTZ R101, R77, c[0x0][0x1ec] ;  /* 0x00007b004d657a20 */ /* 0x020fc80000410000 */
[----:B------:R-:W-:Y:S02]  /*0dc0*/  @P0 FADD.FTZ R101, R73, R101 ;  /* 0x0000006549650221 */ /* 0x000fe40000010000 */
.L_x_26404:
[----:B------:R-:W-:Y:S05]  /*0dd0*/  BSYNC B0 ;  /* 0x0000000000007941 */ /* 0x000fea0003800000 */
.L_x_26403:
[----:B------:R-:W-:Y:S01]  /*0de0*/  BSSY B0, `(.L_x_26405) ;  /* 0x0000004000007945 */ /* 0x000fe20003800000 */
[----:B------:R-:W-:Y:S05]  /*0df0*/  @!P6 BRA `(.L_x_26406) ;  /* 0x000000200000e947 */ /* 0x000fea0003800000 */
[----:B-----5:R-:W-:-:S04]  /*0e00*/  FMUL.FTZ R102, R78, c[0x0][0x1ec] ;  /* 0x00007b004e667a20 */ /* 0x020fc80000410000 */
[----:B------:R-:W-:Y:S02]  /*0e10*/  @P0 FADD.FTZ R102, R74, R102 ;  /* 0x000000664a660221 */ /* 0x000fe40000010000 */
.L_x_26406:
[----:B------:R-:W-:Y:S05]  /*0e20*/  BSYNC B0 ;  /* 0x0000000000007941 */ /* 0x000fea0003800000 */
.L_x_26405:
[----:B------:R-:W-:Y:S01]  /*0e30*/  BSSY B0, `(.L_x_26407) ;  /* 0x0000004000007945 */ /* 0x000fe20003800000 */
[----:B------:R-:W-:Y:S05]  /*0e40*/  @!P6 BRA `(.L_x_26408) ;  /* 0x000000200000e947 */ /* 0x000fea0003800000 */
[----:B-----5:R-:W-:-:S04]  /*0e50*/  FMUL.FTZ R103, R79, c[0x0][0x1ec] ;  /* 0x00007b004f677a20 */ /* 0x020fc80000410000 */
[----:B------:R-:W-:Y:S02]  /*0e60*/  @P0 FADD.FTZ R103, R75, R103 ;  /* 0x000000674b670221 */ /* 0x000fe40000010000 */
.L_x_26408:
[----:B------:R-:W-:Y:S05]  /*0e70*/  BSYNC B0 ;  /* 0x0000000000007941 */ /* 0x000fea0003800000 */
.L_x_26407:
        /* <DEDUP_REMOVED lines=24> */
.L_x_26410:
[----:B-1----:R-:W-:Y:S05]  /*1000*/  BSYNC B0 ;  /* 0x0000000000007941 */ /* 0x002fea0003800000 */
.L_x_26409:
[----:B------:R-:W-:Y:S01]  /*1010*/  BSSY B0, `(.L_x_26411) ;  /* 0x0000004000007945 */ /* 0x000fe20003800000 */
[----:B------:R-:W-:Y:S05]  /*1020*/  @!P6 BRA `(.L_x_26412) ;  /* 0x000000200000e947 */ /* 0x000fea0003800000 */
[----:B-----5:R-:W-:-:S04]  /*1030*/  FMUL.FTZ R85, R77, c[0x0][0x1ec] ;  /* 0x00007b004d557a20 */ /* 0x020fc80000410000 */
[----:B------:R-:W-:Y:S02]  /*1040*/  @P0 FADD.FTZ R85, R73, R85 ;  /* 0x0000005549550221 */ /* 0x000fe40000010000 */
.L_x_26412:
[----:B------:R-:W-:Y:S05]  /*1050*/  BSYNC B0 ;  /* 0x0000000000007941 */ /* 0x000fea0003800000 */
.L_x_26411:
[----:B------:R-:W-:Y:S01]  /*1060*/  BSSY B0, `(.L_x_26413) ;  /* 0x0000004000007945 */ /* 0x000fe20003800000 */
[----:B------:R-:W-:Y:S05]  /*1070*/  @!P6 BRA `(.L_x_26414) ;  /* 0x000000200000e947 */ /* 0x000fea0003800000 */
[----:B-----5:R-:W-:-:S04]  /*1080*/  FMUL.FTZ R86, R78, c[0x0][0x1ec] ;  /* 0x00007b004e567a20 */ /* 0x020fc80000410000 */
[----:B------:R-:W-:Y:S02]  /*1090*/  @P0 FADD.FTZ R86, R74, R86 ;  /* 0x000000564a560221 */ /* 0x000fe40000010000 */
.L_x_26414:
[----:B------:R-:W-:Y:S05]  /*10a0*/  BSYNC B0 ;  /* 0x0000000000007941 */ /* 0x000fea0003800000 */
.L_x_26413:
[----:B------:R-:W-:Y:S01]  /*10b0*/  BSSY B0, `(.L_x_26415) ;  /* 0x0000004000007945 */ /* 0x000fe20003800000 */
[----:B------:R-:W-:Y:S05]  /*10c0*/  @!P6 BRA `(.L_x_26416) ;  /* 0x000000200000e947 */ /* 0x000fea0003800000 */
[----:B-----5:R-:W-:-:S04]  /*10d0*/  FMUL.FTZ R87, R79, c[0x0][0x1ec] ;  /* 0x00007b004f577a20 */ /* 0x020fc80000410000 */
[----:B------:R-:W-:Y:S02]  /*10e0*/  @P0 FADD.FTZ R87, R75, R87 ;  /* 0x000000574b570221 */ /* 0x000fe40000010000 */
.L_x_26416:
[----:B------:R-:W-:Y:S05]  /*10f0*/  BSYNC B0 ;  /* 0x0000000000007941 */ /* 0x000fea0003800000 */
.L_x_26415:
        /* <DEDUP_REMOVED lines=23> */
[----:B------:R-:W-:Y:S02]  /*1270*/  @P0 FADD.FTZ R88, R72, R88 ;  /* 0x0000005848580221 */ /* 0x000fe40000010000 */
.L_x_26418:
[----:B-1----:R-:W-:Y:S05]  /*1280*/  BSYNC B0 ;  /* 0x0000000000007941 */ /* 0x002fea0003800000 */
.L_x_26417:
[----:B------:R-:W-:Y:S01]  /*1290*/  BSSY B0, `(.L_x_26419) ;  /* 0x0000004000007945 */ /* 0x000fe20003800000 */
[----:B------:R-:W-:Y:S05]  /*12a0*/  @!P6 BRA `(.L_x_26420) ;  /* 0x000000200000e947 */ /* 0x000fea0003800000 */
[----:B-----5:R-:W-:-:S04]  /*12b0*/  FMUL.FTZ R89, R77, c[0x0][0x1ec] ;  /* 0x00007b004d597a20 */ /* 0x020fc80000410000 */
[----:B------:R-:W-:Y:S02]  /*12c0*/  @P0 FADD.FTZ R89, R73, R89 ;  /* 0x0000005949590221 */ /* 0x000fe40000010000 */
.L_x_26420:
[----:B------:R-:W-:Y:S05]  /*12d0*/  BSYNC B0 ;  /* 0x0000000000007941 */ /* 0x000fea0003800000 */
.L_x_26419:
[----:B------:R-:W-:Y:S01]  /*12e0*/  BSSY B0, `(.L_x_26421) ;  /* 0x0000004000007945 */ /* 0x000fe20003800000 */
[----:B------:R-:W-:Y:S05]  /*12f0*/  @!P6 BRA `(.L_x_26422) ;  /* 0x000000200000e947 */ /* 0x000fea0003800000 */
[----:B-----5:R-:W-:-:S04]  /*1300*/  FMUL.FTZ R90, R78, c[0x0][0x1ec] ;  /* 0x00007b004e5a7a20 */ /* 0x020fc80000410000 */
[----:B------:R-:W-:Y:S02]  /*1310*/  @P0 FADD.FTZ R90, R74, R90 ;  /* 0x0000005a4a5a0221 */ /* 0x000fe40000010000 */
.L_x_26422:
[----:B------:R-:W-:Y:S05]  /*1320*/  BSYNC B0 ;  /* 0x0000000000007941 */ /* 0x000fea0003800000 */
.L_x_26421:
[----:B------:R-:W-:Y:S01]  /*1330*/  BSSY B0, `(.L_x_26423) ;  /* 0x0000004000007945 */ /* 0x000fe20003800000 */
[----:B------:R-:W-:Y:S05]  /*1340*/  @!P6 BRA `(.L_x_26424) ;  /* 0x000000200000e947 */ /* 0x000fea0003800000 */
[----:B-----5:R-:W-:-:S04]  /*1350*/  FMUL.FTZ R91, R79, c[0x0][0x1ec] ;  /* 0x00007b004f5b7a20 */ /* 0x020fc80000410000 */
[----:B------:R-:W-:Y:S02]  /*1360*/  @P0 FADD.FTZ R91, R75, R91 ;  /* 0x0000005b4b5b0221 */ /* 0x000fe40000010000 */
.L_x_26424:
[----:B------:R-:W-:Y:S05]  /*1370*/  BSYNC B0 ;  /* 0x0000000000007941 */ /* 0x000fea0003800000 */
.L_x_26423:
        /* <DEDUP_REMOVED lines=23> */
[----:B------:R-:W-:Y:S02]  /*14f0*/  @P0 FADD.FTZ R80, R72, R80 ;  /* 0x0000005048500221 */ /* 0x000fe40000010000 */
.L_x_26426:
[----:B------:R-:W-:Y:S05]  /*1500*/  BSYNC B0 ;  /* 0x0000000000007941 */ /* 0x000fea0003800000 */
.L_x_26425:
[----:B------:R-:W-:Y:S01]  /*1510*/  BSSY B0, `(.L_x_26427) ;  /* 0x0000004000007945 */ /* 0x000fe20003800000 */
[----:B------:R-:W-:Y:S05]  /*1520*/  @!P6 BRA `(.L_x_26428) ;  /* 0x000000200000e947 */ /* 0x000fea0003800000 */
[----:B-----5:R-:W-:-:S04]  /*1530*/  FMUL.FTZ R81, R77, c[0x0][0x1ec] ;  /* 0x00007b004d517a20 */ /* 0x020fc80000410000 */
[----:B------:R-:W-:Y:S02]  /*1540*/  @P0 FADD.FTZ R81, R73, R81 ;  /* 0x0000005149510221 */ /* 0x000fe40000010000 */
.L_x_26428:
[----:B------:R-:W-:Y:S05]  /*1550*/  BSYNC B0 ;  /* 0x0000000000007941 */ /* 0x000fea0003800000 */
.L_x_26427:
[----:B------:R-:W-:Y:S01]  /*1560*/  BSSY B0, `(.L_x_26429) ;  /* 0x0000004000007945 */ /* 0x000fe20003800000 */
[----:B------:R-:W-:Y:S05]  /*1570*/  @!P6 BRA `(.L_x_26430) ;  /* 0x000000200000e947 */ /* 0x000fea0003800000 */
[----:B-----5:R-:W-:-:S04]  /*1580*/  FMUL.FTZ R82, R78, c[0x0][0x1ec] ;  /* 0x00007b004e527a20 */ /* 0x020fc80000410000 */
[----:B------:R-:W-:Y:S02]  /*1590*/  @P0 FADD.FTZ R82, R74, R82 ;  /* 0x000000524a520221 */ /* 0x000fe40000010000 */
.L_x_26430:
[----:B------:R-:W-:Y:S05]  /*15a0*/  BSYNC B0 ;  /* 0x0000000000007941 */ /* 0x000fea0003800000 */
.L_x_26429:
[----:B------:R-:W-:Y:S01]  /*15b0*/  BSSY B0, `(.L_x_26431) ;  /* 0x0000004000007945 */ /* 0x000fe20003800000 */
[----:B------:R-:W-:Y:S05]  /*15c0*/  @!P6 BRA `(.L_x_26432) ;  /* 0x000000200000e947 */ /* 0x000fea0003800000 */
[----:B-----5:R-:W-:-:S04]  /*15d0*/  FMUL.FTZ R83, R79, c[0x0][0x1ec] ;  /* 0x00007b004f537a20 */ /* 0x020fc80000410000 */
[----:B------:R-:W-:Y:S02]  /*15e0*/  @P0 FADD.FTZ R83, R75, R83 ;  /* 0x000000534b530221 */ /* 0x000fe40000010000 */
.L_x_26432:
[----:B------:R-:W-:Y:S05]  /*15f0*/  BSYNC B0 ;  /* 0x0000000000007941 */ /* 0x000fea0003800000 */
.L_x_26431:
        /* <DEDUP_REMOVED lines=21> */
.L_x_26434:
[----:B-1----:R-:W-:Y:S05]  /*1750*/  BSYNC B0 ;  /* 0x0000000000007941 */ /* 0x002fea0003800000 */
.L_x_26433:
[----:B------:R-:W-:Y:S01]  /*1760*/  BSSY B0, `(.L_x_26435) ;  /* 0x0000004000007945 */ /* 0x000fe20003800000 */
[----:B------:R-:W-:Y:S05]  /*1770*/  @!P6 BRA `(.L_x_26436) ;  /* 0x000000200000e947 */ /* 0x000fea0003800000 */
[----:B-----5:R-:W-:-:S04]  /*1780*/  FMUL.FTZ R97, R77, c[0x0][0x1ec] ;  /* 0x00007b004d617a20 */ /* 0x020fc80000410000 */
[----:B------:R-:W-:Y:S02]  /*1790*/  @P0 FADD.FTZ R97, R73, R97 ;  /* 0x0000006149610221 */ /* 0x000fe40000010000 */
.L_x_26436:
[----:B------:R-:W-:Y:S05]  /*17a0*/  BSYNC B0 ;  /* 0x0000000000007941 */ /* 0x000fea0003800000 */
.L_x_26435:
[----:B------:R-:W-:Y:S01]  /*17b0*/  BSSY B0, `(.L_x_26437) ;  /* 0x0000004000007945 */ /* 0x000fe20003800000 */
[----:B------:R-:W-:Y:S05]  /*17c0*/  @!P6 BRA `(.L_x_26438) ;  /* 0x000000200000e947 */ /* 0x000fea0003800000 */
[----:B-----5:R-:W-:-:S04]  /*17d0*/  FMUL.FTZ R98, R78, c[0x0][0x1ec] ;  /* 0x00007b004e627a20 */ /* 0x020fc80000410000 */
[----:B------:R-:W-:Y:S02]  /*17e0*/  @P0 FADD.FTZ R98, R74, R98 ;  /* 0x000000624a620221 */ /* 0x000fe40000010000 */
.L_x_26438:
[----:B------:R-:W-:Y:S05]  /*17f0*/  BSYNC B0 ;  /* 0x0000000000007941 */ /* 0x000fea0003800000 */
.L_x_26437:
[----:B------:R-:W-:Y:S01]  /*1800*/  BSSY B0, `(.L_x_26439) ;  /* 0x0000004000007945 */ /* 0x000fe20003800000 */
[----:B------:R-:W-:Y:S05]  /*1810*/  @!P6 BRA `(.L_x_26440) ;  /* 0x000000200000e947 */ /* 0x000fea0003800000 */
[----:B-----5:R-:W-:-:S04]  /*1820*/  FMUL.FTZ R99, R79, c[0x0][0x1ec] ;  /* 0x00007b004f637a20 */ /* 0x020fc80000410000 */
[----:B------:R-:W-:Y:S02]  /*1830*/  @P0 FADD.FTZ R99, R75, R99 ;  /* 0x000000634b630221 */ /* 0x000fe40000010000 */
.L_x_26440:
[----:B------:R-:W-:Y:S05]  /*1840*/  BSYNC B0 ;  /* 0x0000000000007941 */ /* 0x000fea0003800000 */
.L_x_26439:
[----:B------:R-:W-:Y:S01]  /*1850*/  FADD.FTZ R112, RZ, R108 ;  /* 0x0000006cff707221 */ /* 0x000fe20000010000 */
        /* <DEDUP_REMOVED lines=28> */
[----:B------:R0:W-:Y:S03]  /*1a20*/  STG.E.128 [R4.64], R96 ;  /* 0x0000006004007986 */ /* 0x0001e6000c101d04 */
        /* <DEDUP_REMOVED lines=8> */
[----:B------:R-:W-:-:S03]  /*1ab0*/  SHF.R.S32.HI R7, RZ, 0x1f, R2 ;  /* 0x0000001fff077819 */ /* 0x000fc60000011402 */
[----:B------:R-:W-:Y:S01]  /*1ac0*/  FADD.FTZ R117, R114, R99 ;  /* 0x0000006372757221 */ /* 0x000fe20000010000 */
[----:B------:R-:W-:Y:S05]  /*1ad0*/  BRA.DIV ~URZ, `(.L_x_26441) ;  /* 0x000012e27f007947 */ /* 0x000fea000b800000 */
[----:B0-----:R0:W1:Y:S02]  /*1ae0*/  SHFL.BFLY PT, R5, R117, 0x1, 0x1f ;  /* 0x0c201f0075057f89 */ /* 0x00106400000e0000 */
.L_x_26447:
        /* <DEDUP_REMOVED lines=84> */
.L_x_26448:
        /* <DEDUP_REMOVED lines=15> */
[----:B0-----:R-:W-:Y:S01]  /*2120*/  I2F R117, R119 ;  /* 0x0000007700757306 */ /* 0x001fe20000201400 */
[----:B------:R-:W0:Y:S04]  /*2130*/  SHFL.DOWN PT, R120, R119, 0x4, 0x1f ;  /* 0x08801f0077787f89 */ /* 0x000e2800000e0000 */
[----:B------:R-:W1:Y:S01]  /*2140*/  @!P0 LDS.64 R4, [R116.X8] ;  /* 0x0000000074048984 */ /* 0x000e620000008a00 */
[----:B------:R-:W-:Y:S02]  /*2150*/  LOP3.LUT P0, RZ, R113, 0x1f, R0, 0xf8, !PT ;  /* 0x0000001f71ff7812 */ /* 0x000fe4000780f800 */
        /* <DEDUP_REMOVED lines=12> */
[----:B0-----:R-:W-:Y:S02]  /*2220*/  FADD.FTZ R119, R118, R5 ;  /* 0x0000000576777221 */ /* 0x001fe40000010000 */
[----:B------:R-:W-:Y:S02]  /*2230*/  FMUL.FTZ R122, R122, R117 ;  /* 0x000000757a7a7220 */ /* 0x000fe40000410000 */
[----:B------:R-:W-:Y:S02]  /*2240*/  FFMA.FTZ R117, R117, R4, R121 ;  /* 0x0000000475757223 */ /* 0x000fe40000010079 */
[----:B------:R-:W-:Y:S01]  /*2250*/  FMUL.FTZ R122, R122, R120 ;  /* 0x000000787a7a7220 */ /* 0x000fe20000410000 */
[----:B------:R-:W0:Y:S01]  /*2260*/  I2F R4, R115 ;  /* 0x0000007300047306 */ /* 0x000e220000201400 */
[----:B--2---:R-:W-:-:S02]  /*2270*/  FMUL.FTZ R117, R116, R117 ;  /* 0x0000007574757220 */ /* 0x004fc40000410000 */
[----:B------:R-:W-:Y:S02]  /*2280*/  FFMA.FTZ R118, R116, R122, R119 ;  /* 0x0000007a74767223 */ /* 0x000fe40000010077 */
[----:B------:R-:W1:Y:S04]  /*2290*/  SHFL.DOWN PT, R116, R115, 0x1, 0x1f ;  /* 0x08201f0073747f89 */ /* 0x000e6800000e0000 */
[----:B------:R-:W2:Y:S04]  /*22a0*/  SHFL.DOWN PT, R120, R117, 0x2, 0x1f ;  /* 0x08401f0075787f89 */ /* 0x000ea800000e0000 */
[----:B------:R-:W3:Y:S01]  /*22b0*/  SHFL.DOWN PT, R119, R118, 0x2, 0x1f ;  /* 0x08401f0076777f89 */ /* 0x000ee200000e0000 */
[----:B0-----:R-:W0:Y:S01]  /*22c0*/  MUFU.RCP R5, R4 ;  /* 0x0000000400057308 */ /* 0x001e220000001000 */
[----:B-1----:R-:W-:-:S07]  /*22d0*/  IADD3 R115, R115, R116, RZ ;  /* 0x0000007473737210 */ /* 0x002fce0007ffe0ff */
[----:B------:R-:W-:Y:S01]  /*22e0*/  I2F R116, R116 ;  /* 0x0000007400747306 */ /* 0x000fe20000201400 */
[----:B--2---:R-:W-:Y:S02]  /*22f0*/  FADD.FTZ R121, R117, -R120 ;  /* 0x8000007875797221 */ /* 0x004fe40000010000 */
[----:B------:R-:W-:Y:S02]  /*2300*/  FMUL.FTZ R120, R120, R114 ;  /* 0x0000007278787220 */ /* 0x000fe40000410000 */
[----:B------:R-:W-:Y:S02]  /*2310*/  FMUL.FTZ R121, R121, R121 ;  /* 0x0000007979797220 */ /* 0x000fe40000410000 */
[C---:B------:R-:W-:Y:S01]  /*2320*/  FFMA.FTZ R120, R112.reuse, R117, R120 ;  /* 0x0000007570787223 */ /* 0x040fe20000010078 */
[----:B------:R-:W1:Y:S01]  /*2330*/  I2F R115, R115 ;  /* 0x0000007300737306 */ /* 0x000e620000201400 */
[----:B------:R-:W-:Y:S02]  /*2340*/  FMUL.FTZ R121, R112, R121 ;  /* 0x0000007970797220 */ /* 0x000fe40000410000 */
[----:B---3--:R-:W-:-:S02]  /*2350*/  FADD.FTZ R112, R118, R119 ;  /* 0x0000007776707221 */ /* 0x008fc40000010000 */
[----:B------:R-:W-:Y:S02]  /*2360*/  FMUL.FTZ R121, R121, R114 ;  /* 0x0000007279797220 */ /* 0x000fe40000410000 */
[C---:B0-----:R-:W-:Y:S02]  /*2370*/  FMUL.FTZ R117, R5.reuse, R120 ;  /* 0x0000007805757220 */ /* 0x041fe40000410000 */
[----:B------:R-:W-:-:S03]  /*2380*/  FFMA.FTZ R5, R5, R121, R112 ;  /* 0x0000007905057223 */ /* 0x000fc60000010070 */
[----:B------:R-:W0:Y:S04]  /*2390*/  SHFL.DOWN PT, R112, R117, 0x1, 0x1f ;  /* 0x08201f0075707f89 */ /* 0x000e2800000e0000 */
[----:B------:R-:W2:Y:S01]  /*23a0*/  SHFL.DOWN PT, R114, R5, 0x1, 0x1f ;  /* 0x08201f0005727f89 */ /* 0x000ea200000e0000 */
[----:B-1----:R-:W1:Y:S01]  /*23b0*/  MUFU.RCP R118, R115 ;  /* 0x0000007300767308 */ /* 0x002e620000001000 */
[----:B0-----:R-:W-:Y:S02]  /*23c0*/  FADD.FTZ R119, R117, -R112 ;  /* 0x8000007075777221 */ /* 0x001fe40000010000 */
[----:B------:R-:W-:Y:S02]  /*23d0*/  FMUL.FTZ R112, R112, R116 ;  /* 0x0000007470707220 */ /* 0x000fe40000410000 */
[----:B------:R-:W-:-:S02]  /*23e0*/  FMUL.FTZ R119, R119, R119 ;  /* 0x0000007777777220 */ /* 0x000fc40000410000 */
[C---:B------:R-:W-:Y:S01]  /*23f0*/  FFMA.FTZ R121, R4.reuse, R117, R112 ;  /* 0x0000007504797223 */ /* 0x040fe20000010070 */
[----:B------:R-:W-:Y:S01]  /*2400*/  MOV R112, c[0x0][0x1e0] ;  /* 0x0000780000707a02 */ /* 0x000fe20000000f00 */
[----:B------:R-:W-:Y:S02]  /*2410*/  FMUL.FTZ R119, R4, R119 ;  /* 0x0000007704777220 */ /* 0x000fe40000410000 */
[----:B-1----:R-:W-:Y:S02]  /*2420*/  FMUL.FTZ R121, R118, R121 ;  /* 0x0000007976797220 */ /* 0x002fe40000410000 */
[----:B------:R-:W-:Y:S02]  /*2430*/  FMUL.FTZ R119, R119, R116 ;  /* 0x0000007477777220 */ /* 0x000fe40000410000 */
[----:B--2---:R-:W-:Y:S01]  /*2440*/  FADD.FTZ R117, R5, R114 ;  /* 0x0000007205757221 */ /* 0x004fe20000010000 */
[----:B------:R-:W-:Y:S01]  /*2450*/  @!P0 LEA R114, P3, R2, c[0x0][0x1a8], 0x2 ;  /* 0x00006a0002728a11 */ /* 0x000fe200078610ff */
[----:B------:R-:W0:Y:S02]  /*2460*/  SHFL.IDX PT, R121, R121, RZ, 0x1f ;  /* 0x00001fff79797589 */ /* 0x000e2400000e0000 */
[----:B------:R-:W-:Y:S01]  /*2470*/  FFMA.FTZ R117, R118, R119, R117 ;  /* 0x0000007776757223 */ /* 0x000fe20000010075 */
[----:B------:R-:W-:-:S05]  /*2480*/  @!P0 LEA.HI.X R115, R2, c[0x0][0x1ac], R7, 0x2, P3 ;  /* 0x00006b0002738a11 */ /* 0x000fca00018f1407 */
[----:B------:R-:W1:Y:S01]  /*2490*/  SHFL.IDX PT, R117, R117, RZ, 0x1f ;  /* 0x00001fff75757589 */ /* 0x000e6200000e0000 */
[----:B0-----:R-:W-:-:S05]  /*24a0*/  FMUL.FTZ R4, R121, R121 ;  /* 0x0000007979047220 */ /* 0x001fca0000410000 */
[----:B------:R-:W-:Y:S01]  /*24b0*/  FSEL R5, R4, RZ, P1 ;  /* 0x000000ff04057208 */ /* 0x000fe20000800000 */
[----:B-1----:R-:W-:Y:S01]  /*24c0*/  FFMA.FTZ R4, R117, R112, c[0x0][0x228] ;  /* 0x00008a0075047623 */ /* 0x002fe20000010070 */
[----:B------:R-:W-:-:S03]  /*24d0*/  @!P0 LEA R112, P2, R2, c[0x0][0x1a0], 0x2 ;  /* 0x0000680002708a11 */ /* 0x000fc600078410ff */
[----:B------:R-:W-:Y:S01]  /*24e0*/  FADD.FTZ R4, R4, R5 ;  /* 0x0000000504047221 */ /* 0x000fe20000010000 */
[----:B------:R-:W-:-:S05]  /*24f0*/  @!P0 LEA.HI.X R113, R2, c[0x0][0x1a4], R7, 0x2, P2 ;  /* 0x0000690002718a11 */ /* 0x000fca00010f1407 */
[----:B------:R-:W0:Y:S01]  /*2500*/  MUFU.RSQ R4, R4 ;  /* 0x0000000400047308 */ /* 0x000e220000001400 */
        /* <DEDUP_REMOVED lines=10> */
[C---:B------:R-:W-:Y:S01]  /*25b0*/  FADD.FTZ R125, -R5.reuse, R102 ;  /* 0x00000066057d7221 */ /* 0x040fe20000010100 */
[----:B------:R-:W-:Y:S01]  /*25c0*/  LOP3.LUT R100, R0, 0xff, RZ, 0xc0, !PT ;  /* 0x000000ff00647812 */ /* 0x000fe200078ec0ff */
[C---:B------:R-:W-:Y:S01]  /*25d0*/  FADD.FTZ R109, -R5.reuse, R109 ;  /* 0x0000006d056d7221 */ /* 0x040fe20000010100 */
[----:B------:R-:W-:Y:S01]  /*25e0*/  LEA.HI R102, R92, R6, RZ, 0x2 ;  /* 0x000000065c667211 */ /* 0x000fe200078f10ff */
[----:B------:R-:W-:-:S02]  /*25f0*/  FADD.FTZ R111, -R5, R111 ;  /* 0x0000006f056f7221 */ /* 0x000fc40000010100 */
[C---:B------:R-:W-:Y:S01]  /*2600*/  FADD.FTZ R7, -R5.reuse, R108 ;  /* 0x0000006c05077221 */ /* 0x040fe20000010100 */
[----:B------:R-:W-:Y:S01]  /*2610*/  LEA.HI.SX32 R102, R102, R100, 0x1e ;  /* 0x0000006466667211 */ /* 0x000fe200078ff2ff */
[C---:B------:R-:W-:Y:S01]  /*2620*/  FADD.FTZ R113, -R5.reuse, R110 ;  /* 0x0000006e05717221 */ /* 0x040fe20000010100 */
[----:B------:R-:W-:Y:S01]  /*2630*/  MOV R100, 0x10 ;  /* 0x0000001000647802 */ /* 0x000fe20000000f00 */
[C---:B------:R-:W-:Y:S02]  /*2640*/  FADD.FTZ R121, -R5.reuse, R94 ;  /* 0x0000005e05797221 */ /* 0x040fe40000010100 */
[C---:B------:R-:W-:Y:S02]  /*2650*/  FADD.FTZ R6, -R5.reuse, R80 ;  /* 0x0000005005067221 */ /* 0x040fe40000010100 */
[----:B------:R-:W-:Y:S02]  /*2660*/  FADD.FTZ R94, -R5, R82 ;  /* 0x00000052055e7221 */ /* 0x000fe40000010100 */
[----:B------:R-:W-:-:S02]  /*2670*/  FMUL.FTZ R82, R4, R111 ;  /* 0x0000006f04527220 */ /* 0x000fc40000410000 */
[C---:B------:R-:W-:Y:S02]  /*2680*/  FMUL.FTZ R80, R4.reuse, R109 ;  /* 0x0000006d04507220 */ /* 0x040fe40000410000 */
[C---:B------:R-:W-:Y:S02]  /*2690*/  FMUL.FTZ R113, R4.reuse, R113 ;  /* 0x0000007104717220 */ /* 0x040fe40000410000 */
[----:B------:R-:W-:Y:S02]  /*26a0*/  FMUL.FTZ R7, R4, R7 ;  /* 0x0000000704077220 */ /* 0x000fe40000410000 */
[C---:B------:R-:W-:Y:S02]  /*26b0*/  FADD.FTZ R115, -R5.reuse, R104 ;  /* 0x0000006805737221 */ /* 0x040fe40000010100 */
[C---:B------:R-:W-:Y:S02]  /*26c0*/  FADD.FTZ R117, -R5.reuse, R106 ;  /* 0x0000006a05757221 */ /* 0x040fe40000010100 */
[----:B------:R-:W-:-:S02]  /*26d0*/  FADD.FTZ R92, -R5, R81 ;  /* 0x00000051055c7221 */ /* 0x000fc40000010100 */
[----:B------:R-:W-:Y:S02]  /*26e0*/  FADD.FTZ R104, -R5, R83 ;  /* 0x0000005305687221 */ /* 0x000fe40000010100 */
[----:B------:R-:W-:Y:S02]  /*26f0*/  FFMA.FTZ R83, R43, R82, R11 ;  /* 0x000000522b537223 */ /* 0x000fe4000001000b */
        /* <DEDUP_REMOVED lines=11> */
[C---:B------:R-:W-:Y:S02]  /*27b0*/  FADD.FTZ R103, -R5.reuse, R103 ;  /* 0x0000006705677221 */ /* 0x040fe40000010100 */
[----:B------:R-:W-:Y:S01]  /*27c0*/  FMUL.FTZ R98, R4, R105 ;  /* 0x0000006904627220 */ /* 0x000fe20000410000 */
[----:B------:R-:W-:Y:S01]  /*27d0*/  IADD3 R105, R102, 0x200, RZ ;  /* 0x0000020066697810 */ /* 0x000fe20007ffe0ff */
[----:B------:R-:W-:Y:S02]  /*27e0*/  FMUL.FTZ R116, R4, R107 ;  /* 0x0000006b04747220 */ /* 0x000fe40000410000 */
[C---:B------:R-:W-:Y:S02]  /*27f0*/  FADD.FTZ R101, -R5.reuse, R101 ;  /* 0x0000006505657221 */ /* 0x040fe40000010100 */
[----:B0-----:R-:W-:Y:S01]  /*2800*/  FFMA.FTZ R82, R46, R117, R14 ;  /* 0x000000752e527223 */ /* 0x001fe2000001000e */
[----:B------:R-:W-:Y:S01]  /*2810*/  IADD3 R117, R102, 0x100, RZ ;  /* 0x0000010066757810 */ /* 0x000fe20007ffe0ff */
[----:B------:R-:W-:-:S02]  /*2820*/  FADD.FTZ R84, -R5, R84 ;  /* 0x0000005405547221 */ /* 0x000fc40000010100 */
[C---:B------:R-:W-:Y:S02]  /*2830*/  FADD.FTZ R85, -R5.reuse, R85 ;  /* 0x0000005505557221 */ /* 0x040fe40000010100 */
[C---:B------:R-:W-:Y:S02]  /*2840*/  FADD.FTZ R86, -R5.reuse, R86 ;  /* 0x0000005605567221 */ /* 0x040fe40000010100 */
[C---:B------:R-:W-:Y:S02]  /*2850*/  FADD.FTZ R87, -R5.reuse, R87 ;  /* 0x0000005705577221 */ /* 0x040fe40000010100 */
[C---:B------:R-:W-:Y:S02]  /*2860*/  FADD.FTZ R88, -R5.reuse, R88 ;  /* 0x0000005805587221 */ /* 0x040fe40000010100 */
[----:B------:R-:W-:Y:S02]  /*2870*/  FADD.FTZ R7, -R5, R96 ;  /* 0x0000006005077221 */ /* 0x000fe40000010100 */
[----:B------:R-:W-:-:S02]  /*2880*/  FMUL.FTZ R115, R4, R115 ;  /* 0x0000007304737220 */ /* 0x000fc40000410000 */
        /* <DEDUP_REMOVED lines=19> */
[----:B------:R-:W-:-:S04]  /*29c0*/  IMAD.WIDE.U32 R116, R117, R100, c[0x0][0x208] ;  /* 0x0000820075747625 */ /* 0x000fc800078e0064 */
[C---:B------:R-:W-:Y:S01]  /*29d0*/  FMUL.FTZ R88, R4.reuse, R89 ;  /* 0x0000005904587220 */ /* 0x040fe20000410000 */
[----:B------:R0:W-:Y:S01]  /*29e0*/  STG.E.128 [R116.64], R80 ;  /* 0x0000005074007986 */ /* 0x0001e2000c101d04 */
[----:B------:R-:W-:Y:S02]  /*29f0*/  FMUL.FTZ R101, R4, R90 ;  /* 0x0000005a04657220 */ /* 0x000fe40000410000 */
[----:B------:R-:W-:Y:S02]  /*2a00*/  FFMA.FTZ R87, R51, R114, R19 ;  /* 0x0000007233577223 */ /* 0x000fe40000010013 */
[----:B------:R-:W-:Y:S02]  /*2a10*/  FFMA.FTZ R86, R50, R121, R18 ;  /* 0x0000007932567223 */ /* 0x000fe40000010012 */
[----:B------:R-:W-:Y:S02]  /*2a20*/  FFMA.FTZ R85, R49, R96, R17 ;  /* 0x0000006031557223 */ /* 0x000fe40000010011 */
[----:B------:R-:W-:-:S02]  /*2a30*/  FFMA.FTZ R84, R48, R119, R16 ;  /* 0x0000007730547223 */ /* 0x000fc40000010010 */
[----:B------:R-:W-:-:S04]  /*2a40*/  IMAD.WIDE.U32 R104, R105, R100, c[0x0][0x208] ;  /* 0x0000820069687625 */ /* 0x000fc800078e0064 */
[C---:B------:R-:W-:Y:S01]  /*2a50*/  FMUL.FTZ R90, R4.reuse, R91 ;  /* 0x0000005b045a7220 */ /* 0x040fe20000410000 */
[----:B------:R1:W-:Y:S01]  /*2a60*/  STG.E.128 [R104.64], R84 ;  /* 0x0000005468007986 */ /* 0x0003e2000c101d04 */
[C---:B------:R-:W-:Y:S02]  /*2a70*/  FMUL.FTZ R89, R4.reuse, R6 ;  /* 0x0000000604597220 */ /* 0x040fe40000410000 */
[C---:B------:R-:W-:Y:S02]  /*2a80*/  FADD.FTZ R97, -R5.reuse, R97 ;  /* 0x0000006105617221 */ /* 0x040fe40000010100 */
[----:B------:R-:W-:Y:S02]  /*2a90*/  FMUL.FTZ R91, R4, R7 ;  /* 0x00000007045b7220 */ /* 0x000fe40000410000 */
[----:B------:R-:W-:Y:S02]  /*2aa0*/  FADD.FTZ R5, -R5, R99 ;  /* 0x0000006305057221 */ /* 0x000fe40000010100 */
[----:B0-----:R-:W-:Y:S01]  /*2ab0*/  FFMA.FTZ R80, R64, R89, R32 ;  /* 0x0000005940507223 */ /* 0x001fe20000010020 */
[----:B------:R-:W-:Y:S01]  /*2ac0*/  IADD3 R89, R102, 0x300, RZ ;  /* 0x0000030066597810 */ /* 0x000fe20007ffe0ff */
[----:B------:R-:W-:-:S02]  /*2ad0*/  FMUL.FTZ R123, R4, R123 ;  /* 0x0000007b047b7220 */ /* 0x000fc40000410000 */
[C---:B------:R-:W-:Y:S02]  /*2ae0*/  FMUL.FTZ R125, R4.reuse, R125 ;  /* 0x0000007d047d7220 */ /* 0x040fe40000410000 */
[----:B------:R-:W-:Y:S02]  /*2af0*/  FMUL.FTZ R118, R4, R5 ;  /* 0x0000000504767220 */ /* 0x000fe40000410000 */
[----:B------:R-:W-:Y:S01]  /*2b00*/  FFMA.FTZ R96, R56, R93, R24 ;  /* 0x0000005d38607223 */ /* 0x000fe20000010018 */
[----:B------:R-:W-:Y:S01]  /*2b10*/  IADD3 R93, R102, 0x500, RZ ;  /* 0x00000500665d7810 */ /* 0x000fe20007ffe0ff */
[----:B-1----:R-:W-:Y:S01]  /*2b20*/  FFMA.FTZ R84, R68, R91, R36 ;  /* 0x0000005b44547223 */ /* 0x002fe20000010024 */
[----:B------:R-:W-:Y:S01]  /*2b30*/  IADD3 R91, R102, 0x400, RZ ;  /* 0x00000400665b7810 */ /* 0x000fe20007ffe0ff */
[----:B------:R-:W-:Y:S02]  /*2b40*/  FMUL.FTZ R92, R4, R92 ;  /* 0x0000005c045c7220 */ /* 0x000fe40000410000 */
[----:B------:R-:W-:-:S02]  /*2b50*/  FFMA.FTZ R5, R53, R106, R21 ;  /* 0x0000006a35057223 */ /* 0x000fc40000010015 */
[----:B------:R-:W-:Y:S01]  /*2b60*/  FFMA.FTZ R104, R60, R95, R28 ;  /* 0x0000005f3c687223 */ /* 0x000fe2000001001c */
[----:B------:R-:W-:Y:S01]  /*2b70*/  IADD3 R95, R102, 0x600, RZ ;  /* 0x00000600665f7810 */ /* 0x000fe20007ffe0ff */
[----:B------:R-:W-:Y:S01]  /*2b80*/  FFMA.FTZ R106, R62, R101, R30 ;  /* 0x000000653e6a7223 */ /* 0x000fe2000001001e */
[----:B------:R-:W-:Y:S01]  /*2b90*/  IADD3 R101, R102, 0x700, RZ ;  /* 0x0000070066657810 */ /* 0x000fe20007ffe0ff */
[C---:B------:R-:W-:Y:S02]  /*2ba0*/  FMUL.FTZ R114, R4.reuse, R97 ;  /* 0x0000006104727220 */ /* 0x040fe40000410000 */
[----:B------:R-:W-:Y:S02]  /*2bb0*/  FMUL.FTZ R109, R4, R109 ;  /* 0x0000006d046d7220 */ /* 0x000fe40000410000 */
[----:B------:R-:W-:Y:S02]  /*2bc0*/  FFMA.FTZ R105, R61, R88, R29 ;  /* 0x000000583d697223 */ /* 0x000fe4000001001d */
[----:B------:R-:W-:-:S02]  /*2bd0*/  FFMA.FTZ R7, R55, R110, R23 ;  /* 0x0000006e37077223 */ /* 0x000fc40000010017 */
        /* <DEDUP_REMOVED lines=12> */
[----:B------:R-:W-:-:S04]  /*2ca0*/  IMAD.WIDE.U32 R92, R93, R100, c[0x0][0x208] ;  /* 0x000082005d5c7625 */ /* 0x000fc800078e0064 */
[----:B------:R-:W-:Y:S01]  /*2cb0*/  FFMA.FTZ R82, R66, R111, R34 ;  /* 0x0000006f42527223 */ /* 0x000fe20000010022 */
[----:B------:R0:W-:Y:S01]  /*2cc0*/  STG.E.128 [R92.64], R104 ;  /* 0x000000685c007986 */ /* 0x0001e2000c101d04 */
[----:B------:R-:W-:-:S04]  /*2cd0*/  IMAD.WIDE.U32 R94, R95, R100, c[0x0][0x208] ;  /* 0x000082005f5e7625 */ /* 0x000fc800078e0064 */
[----:B------:R-:W-:Y:S01]  /*2ce0*/  FFMA.FTZ R87, R71, R118, R39 ;  /* 0x0000007647577223 */ /* 0x000fe20000010027 */
[----:B------:R0:W-:Y:S01]  /*2cf0*/  STG.E.128 [R94.64], R80 ;  /* 0x000000505e007986 */ /* 0x0001e2000c101d04 */
[----:B------:R-:W-:Y:S02]  /*2d00*/  FFMA.FTZ R86, R70, R109, R38 ;  /* 0x0000006d46567223 */ /* 0x000fe40000010026 */
[----:B------:R-:W-:Y:S02]  /*2d10*/  FFMA.FTZ R85, R69, R114, R37 ;  /* 0x0000007245557223 */ /* 0x000fe40000010025 */
[----:B------:R-:W-:-:S05]  /*2d20*/  IMAD.WIDE.U32 R100, R101, R100, c[0x0][0x208] ;  /* 0x0000820065647625 */ /* 0x000fca00078e0064 */
[----:B------:R0:W-:Y:S02]  /*2d30*/  STG.E.128 [R100.64], R84 ;  /* 0x0000005464007986 */ /* 0x0001e4000c101d04 */
.L_x_26444:
[----:B-1----:R-:W-:Y:S05]  /*2d40*/  BSYNC B0 ;  /* 0x0000000000007941 */ /* 0x002fea0003800000 */
.L_x_26443:
[----:B------:R-:W-:Y:S02]  /*2d50*/  IADD3 R2, R2, c[0x0][0x160], RZ ;  /* 0x0000580002027a10 */ /* 0x000fe40007ffe0ff */
[----:B------:R-:W-:Y:S02]  /*2d60*/  LOP3.LUT P1, RZ, R3, 0xff, RZ, 0xc0, !PT ;  /* 0x000000ff03ff7812 */ /* 0x000fe4000782c0ff */
[----:B------:R-:W-:Y:S02]  /*2d70*/  ISETP.GE.AND P0, PT, R2, c[0x0][0x164], PT ;  /* 0x0000590002007a0c */ /* 0x000fe40003f06270 */
[----:B------:R-:W-:-:S11]  /*2d80*/  SEL R3, RZ, 0x1, P1 ;  /* 0x00000001ff037807 */ /* 0x000fd60000800000 */
[----:B0----5:R-:W-:Y:S01]  /*2d90*/  @P0 CALL.REL.NOINC `(.L_x_26445) ;  /* 0x0000001000000944 */ /* 0x021fe20003c00000 */
[----:B------:R-:W-:Y:S05]  /*2da0*/  BRA `(.L_x_26446) ;  /* 0xffffd57000007947 */ /* 0x000fea000383ffff */
.L_x_26445:
[----:B------:R-:W-:Y:S05]  /*2db0*/  EXIT ;  /* 0x000000000000794d */ /* 0x000fea0003800000 */
.L_x_26441:
[----:B0-----:R-:W-:Y:S01]  /*2dc0*/  HFMA2.MMA R113, -RZ, RZ, 0, 5.9604644775390625e-08 ;  /* 0x00000001ff717435 */ /* 0x001fe200000001ff */
[----:B------:R-:W-:Y:S02]  /*2dd0*/  MOV R116, 0x1f ;  /* 0x0000001f00747802 */ /* 0x000fe40000000f00 */
[----:B------:R-:W-:Y:S02]  /*2de0*/  MOV R5, 0xffffffff ;  /* 0xffffffff00057802 */ /* 0x000fe40000000f00 */
[----:B------:R-:W-:Y:S02]  /*2df0*/  MOV R114, 0x2e10 ;  /* 0x00002e1000727802 */ /* 0x000fe40000000f00 */
[----:B-----5:R-:W-:Y:S05]  /*2e00*/  CALL.REL.NOINC `($__internal_147_$__cuda_sm70_shflsync_bfly_p) ;  /* 0x0000079000007944 */ /* 0x020fea0003c00000 */
[----:B01----:R-:W-:Y:S05]  /*2e10*/  BRA `(.L_x_26447) ;  /* 0xffffecd000007947 */ /* 0x003fea000383ffff */
.L_x_26442:
[----:B------:R-:W-:Y:S01]  /*2e20*/  HFMA2.MMA R113, -RZ, RZ, 0, 1.1920928955078125e-07 ;  /* 0x00000002ff717435 */ /* 0x000fe200000001ff */
[----:B------:R-:W-:Y:S02]  /*2e30*/  MOV R116, 0x1f ;  /* 0x0000001f00747802 */ /* 0x000fe40000000f00 */
[----:B------:R-:W-:Y:S02]  /*2e40*/  MOV R5, 0xffffffff ;  /* 0xffffffff00057802 */ /* 0x000fe40000000f00 */
[----:B------:R-:W-:-:S02]  /*2e50*/  MOV R114, 0x2e70 ;  /* 0x00002e7000727802 */ /* 0x000fc40000000f00 */
[----:B-----5:R-:W-:Y:S05]  /*2e60*/  CALL.REL.NOINC `($__internal_147_$__cuda_sm70_shflsync_bfly_p) ;  /* 0x0000073000007944 */ /* 0x020fea0003c00000 */
[----:B0-----:R-:W-:Y:S01]  /*2e70*/  HFMA2.MMA R113, -RZ, RZ, 0, 2.384185791015625e-07 ;  /* 0x00000004ff717435 */ /* 0x001fe200000001ff */
[----:B-1----:R-:W-:Y:S01]  /*2e80*/  FADD.FTZ R117, R117, R5 ;  /* 0x0000000575757221 */ /* 0x002fe20000010000 */
[----:B------:R-:W-:-:S02]  /*2e90*/  MOV R116, 0x1f ;  /* 0x0000001f00747802 */ /* 0x000fc40000000f00 */
[----:B------:R-:W-:Y:S02]  /*2ea0*/  MOV R5, 0xffffffff ;  /* 0xffffffff00057802 */ /* 0x000fe40000000f00 */
[----:B------:R-:W-:Y:S02]  /*2eb0*/  MOV R114, 0x2ed0 ;  /* 0x00002ed000727802 */ /* 0x000fe40000000f00 */
[----:B------:R-:W-:Y:S05]  /*2ec0*/  CALL.REL.NOINC `($__internal_147_$__cuda_sm70_shflsync_bfly_p) ;  /* 0x000006d000007944 */ /* 0x000fea0003c00000 */
[----:B0-----:R-:W-:Y:S01]  /*2ed0*/  HFMA2.MMA R113, -RZ, RZ, 0, 4.76837158203125e-07 ;  /* 0x00000008ff717435 */ /* 0x001fe200000001ff */
[----:B-1----:R-:W-:Y:S01]  /*2ee0*/  FADD.FTZ R117, R117, R5 ;  /* 0x0000000575757221 */ /* 0x002fe20000010000 */
[----:B------:R-:W-:Y:S02]  /*2ef0*/  MOV R116, 0x1f ;  /* 0x0000001f00747802 */ /* 0x000fe40000000f00 */
[----:B------:R-:W-:Y:S02]  /*2f00*/  MOV R5, 0xffffffff ;  /* 0xffffffff00057802 */ /* 0x000fe40000000f00 */
[----:B------:R-:W-:Y:S02]  /*2f10*/  MOV R114, 0x2f30 ;  /* 0x00002f3000727802 */ /* 0x000fe40000000f00 */
[----:B------:R-:W-:Y:S05]  /*2f20*/  CALL.REL.NOINC `($__internal_147_$__cuda_sm70_shflsync_bfly_p) ;  /* 0x0000067000007944 */ /* 0x000fea0003c00000 */
[----:B0-----:R-:W-:Y:S01]  /*2f30*/  HFMA2.MMA R113, -RZ, RZ, 0, 9.5367431640625e-07 ;  /* 0x00000010ff717435 */ /* 0x001fe200000001ff */
[----:B-1----:R-:W-:Y:S01]  /*2f40*/  FADD.FTZ R117, R117, R5 ;  /* 0x0000000575757221 */ /* 0x002fe20000010000 */
[----:B------:R-:W-:-:S02]  /*2f50*/  MOV R116, 0x1f ;  /* 0x0000001f00747802 */ /* 0x000fc40000000f00 */
[----:B------:R-:W-:Y:S02]  /*2f60*/  MOV R5, 0xffffffff ;  /* 0xffffffff00057802 */ /* 0x000fe40000000f00 */
[----:B------:R-:W-:Y:S02]  /*2f70*/  MOV R114, 0x2f90 ;  /* 0x00002f9000727802 */ /* 0x000fe40000000f00 */
[----:B------:R-:W-:Y:S05]  /*2f80*/  CALL.REL.NOINC `($__internal_147_$__cuda_sm70_shflsync_bfly_p) ;  /* 0x0000061000007944 */ /* 0x000fea0003c00000 */
        /* <DEDUP_REMOVED lines=70> */
[----:B------:R-:W-:Y:S05]  /*33f0*/  CALL.REL.NOINC `($__internal_147_$__cuda_sm70_shflsync_bfly_p) ;  /* 0x000001a000007944 */ /* 0x000fea0003c00000 */
[----:B0-----:R-:W-:Y:S01]  /*3400*/  HFMA2.MMA R113, -RZ, RZ, 0, 1.1920928955078125e-07 ;  /* 0x00000002ff717435 */ /* 0x001fe200000001ff */
[----:B-1----:R-:W-:Y:S01]  /*3410*/  FADD.FTZ R117, R117, R5 ;  /* 0x0000000575757221 */ /* 0x002fe20000010000 */
[----:B------:R-:W-:Y:S02]  /*3420*/  MOV R116, 0x1f ;  /* 0x0000001f00747802 */ /* 0x000fe40000000f00 */
[----:B------:R-:W-:Y:S02]  /*3430*/  MOV R5, 0xffffffff ;  /* 0xffffffff00057802 */ /* 0x000fe40000000f00 */
[----:B------:R-:W-:Y:S02]  /*3440*/  MOV R114, 0x3460 ;  /* 0x0000346000727802 */ /* 0x000fe40000000f00 */
[----:B------:R-:W-:Y:S05]  /*3450*/  CALL.REL.NOINC `($__internal_147_$__cuda_sm70_shflsync_bfly_p) ;  /* 0x0000014000007944 */ /* 0x000fea0003c00000 */
        /* <DEDUP_REMOVED lines=18> */
[----:B-1----:R-:W-:Y:S01]  /*3580*/  MOV R118, R5 ;  /* 0x0000000500767202 */ /* 0x002fe20000000f00 */
[----:B0-----:R-:W-:Y:S05]  /*3590*/  BRA `(.L_x_26448) ;  /* 0xffffea9000007947 */ /* 0x001fea000383ffff */
        .weak           $__internal_147_$__cuda_sm70_shflsync_bfly_p
        .type           $__internal_147_$__cuda_sm70_shflsync_bfly_p,@function
        .size           $__internal_147_$__cuda_sm70_shflsync_bfly_p,(.L_x_29211 - $__internal_147_$__cuda_sm70_shflsync_bfly_p)
$__internal_147_$__cuda_sm70_shflsync_bfly_p:
[----:B------:R-:W-:Y:S01]  /*35a0*/  HFMA2.MMA R115, -RZ, RZ, 0, 0 ;  /* 0x00000000ff737435 */ /* 0x000fe200000001ff */
[----:B------:R-:W-:Y:S04]  /*35b0*/  WARPSYNC R5 ;  /* 0x0000000500007348 */ /* 0x000fe80003800000 */
[----:B------:R0:W1:Y:S01]  /*35c0*/  SHFL.BFLY PT, R5, R117, R113, R116 ;  /* 0x0c00007175057389 */ /* 0x00006200000e0074 */
[----:B------:R-:W-:Y:S05]  /*35d0*/  RET.REL.NODEC R114 `(_ZN10layer_norm13ln_fwd_kernelINS_13Kernel_traitsIfffffjLj8192ELj1ELj1ELj8ELj16ENS_18Kernel_traits_baseILj8192EfffffjLj256EEEEELb0ELb0ELb1ELb1EEEvNS_9FwdParamsE) ;  /* 0xffffca2072007950 */ /* 0x000fea0003c3ffff */
.L_x_26449:
        /* <DEDUP_REMOVED lines=10> */
.L_x_29211:


//--------------------- .text._ZN10layer_norm13ln_fwd_kernelINS_13Kernel_traitsIfffffjLj8192ELj1ELj1ELj8ELj16ENS_18Kernel_traits_baseILj8192EfffffjLj256EEEEELb0ELb1ELb0ELb0EEEvNS_9FwdParamsE --------------------------
	.section	.text._ZN10layer_norm13ln_fwd_kernelINS_13Kernel_traitsIfffffjLj8192ELj1ELj1ELj8ELj16ENS_18Kernel_traits_baseILj8192EfffffjLj256EEEEELb0ELb1ELb0ELb0EEEvNS_9FwdParamsE,"ax",@progbits
	.sectioninfo	@"SHI_REGISTERS=164"
	.align	128
        .global         _ZN10layer_norm13ln_fwd_kernelINS_13Kernel_traitsIfffffjLj8192ELj1ELj1ELj8ELj16ENS_18Kernel_traits_baseILj8192EfffffjLj256EEEEELb0ELb1ELb0ELb0EEEvNS_9FwdParamsE
        .type           _ZN10layer_norm13ln_fwd_kernelINS_13Kernel_traitsIfffffjLj8192ELj1ELj1ELj8ELj16ENS_18Kernel_traits_baseILj8192EfffffjLj256EEEEELb0ELb1ELb0ELb0EEEvNS_9FwdParamsE,@function
        .size           _ZN10layer_norm13ln_fwd_kernelINS_13Kernel_traitsIfffffjLj8192ELj1ELj1ELj8ELj16ENS_18Kernel_traits_baseILj8192EfffffjLj256EEEEELb0ELb1ELb0ELb0EEEvNS_9FwdParamsE,(.L_x_29212 - _ZN10layer_norm13ln_fwd_kernelINS_13Kernel_traitsIfffffjLj8192ELj1ELj1ELj8ELj16ENS_18Kernel_traits_baseILj8192EfffffjLj256EEEEELb0ELb1ELb0ELb0EEEvNS_9FwdParamsE)
        .other          _ZN10layer_norm13ln_fwd_kernelINS_13Kernel_traitsIfffffjLj8192ELj1ELj1ELj8ELj16ENS_18Kernel_traits_baseILj8192EfffffjLj256EEEEELb0ELb1ELb0ELb0EEEvNS_9FwdParamsE,@"STO_CUDA_ENTRY STV_DEFAULT"
_ZN10layer_norm13ln_fwd_kernelINS_13Kernel_traitsIfffffjLj8192ELj1ELj1ELj8ELj16ENS_18Kernel_traits_baseILj8192EfffffjLj256EEEEELb0ELb1ELb0ELb0EEEvNS_9FwdParamsE:
.text._ZN10layer_norm13ln_fwd_kernelINS_13Kernel_traitsIfffffjLj8192ELj1ELj1ELj8ELj16ENS_18Kernel_traits_baseILj8192EfffffjLj256EEEEELb0ELb1ELb0ELb0EEEvNS_9FwdParamsE:
        /* <DEDUP_REMOVED lines=28> */
[C---:B------:R-:W-:Y:S02]  /*01c0*/  @P1 LEA.HI.X R17, R92.reuse, c[0x0][0x21c], RZ, 0x4, P2 ;  /* 0x000087005c111a11 */ /* 0x040fe400010f24ff */
[----:B------:R-:W-:-:S03]  /*01d0*/  LEA R12, P2, R92, c[0x0][0x1c8], 0x4 ;  /* 0x000072005c0c7a11 */ /* 0x000fc600078420ff */
[----:B------:R0:W5:Y:S01]  /*01e0*/  @P1 LDG.E.128 R4, [R16.64] ;  /* 0x0000000410041981 */ /* 0x000162000c1e1d00 */
[----:B------:R-:W-:-:S06]  /*01f0*/  LEA.HI.X R13, R92, c[0x0][0x1cc], RZ, 0x4, P2 ;  /* 0x000073005c0d7a11 */ /* 0x000fcc00010f24ff */
[----:B------:R-:W5:Y:S01]  /*0200*/  LDG.E.128 R12, [R12.64] ;  /* 0x000000040c0c7981 */ /* 0x000f62000c1e1d00 */
[----:B------:R-:W-:-:S03]  /*0210*/  LOP3.LUT R92, R92, 0x100, RZ, 0xfc, !PT ;  /* 0x000001005c5c7812 */ /* 0x000fc600078efcff */
.L_x_26451:
[----:B------:R-:W-:Y:S05]  /*0220*/  BSYNC B0 ;  /* 0x0000000000007941 */ /* 0x000fea0003800000 */
.L_x_26450:
[----:B------:R-:W-:Y:S01]  /*0230*/  BSSY B0, `(.L_x_26452) ;  /* 0x0000010000007945 */ /* 0x000fe20003800000 */
[----:B------:R-:W-:Y:S05]  /*0240*/  @!P6 BRA `(.L_x_26453) ;  /* 0x000000e00000e947 */ /* 0x000fea0003800000 */
[----:B------:R-:W-:Y:S01]  /*0250*/  ISETP.NE.U32.AND P1, PT, RZ, c[0x0][0x218], PT ;  /* 0x00008600ff007a0c */ /* 0x000fe20003f25070 */
[----:B------:R-:W-:Y:S01]  /*0260*/  CS2R R18, SRZ ;  /* 0x0000000000127805 */ /* 0x000fe2000001ff00 */
[----:B------:R-:W-:Y:S01]  /*0270*/  MOV R21, 0x10 ;  /* 0x0000001000157802 */ /* 0x000fe20000000f00 */
[----:B0-----:R-:W-:Y:S01]  /*0280*/  CS2R R16, SRZ ;  /* 0x0000000000107805 */ /* 0x001fe2000001ff00 */
        /* <DEDUP_REMOVED lines=9> */
[----:B------:R-:W-:-:S03]  /*0320*/  IADD3 R92, R92, 0x100, RZ ;  /* 0x000001005c5c7810 */ /* 0x000fc60007ffe0ff */
.L_x_26453:
[----:B------:R-:W-:Y:S05]  /*0330*/  BSYNC B0 ;  /* 0x0000000000007941 */ /* 0x000fea0003800000 */
.L_x_26452:
[----:B------:R-:W-:Y:S01]  /*0340*/  BSSY B0, `(.L_x_26454) ;  /* 0x0000010000007945 */ /* 0x000fe20003800000 */
[----:B------:R-:W-:Y:S05]  /*0350*/  @!P5 BRA `(.L_x_26455) ;  /* 0x000000e00000d947 */ /* 0x000fea0003800000 */
[----:B------:R-:W-:Y:S01]  /*0360*/  ISETP.NE.U32.AND P1, PT, RZ, c[0x0][0x218], PT ;  /* 0x00008600ff007a0c */ /* 0x000fe20003f25070 */
[----:B------:R-:W-:Y:S01]  /*0370*/  HFMA2.MMA R33, -RZ, RZ, 0, 9.5367431640625e-07 ;  /* 0x00000010ff217435 */ /* 0x000fe200000001ff */
[----:B------:R-:W-:Y:S01]  /*0380*/  CS2R R30, SRZ ;  /* 0x00000000001e7805 */ /* 0x000fe2000001ff00 */
[----:B0-----:R-:W-:Y:S01]  /*0390*/  CS2R R28, SRZ ;  /* 0x00000000001c7805 */ /* 0x001fe2000001ff00 */
        /* <DEDUP_REMOVED lines=9> */
[----:B------:R-:W-:-:S03]  /*0430*/  IADD3 R92, R92, 0x100, RZ ;  /* 0x000001005c5c7810 */ /* 0x000fc60007ffe0ff */
.L_x_26455:
[----:B------:R-:W-:Y:S05]  /*0440*/  BSYNC B0 ;  /* 0x0000000000007941 */ /* 0x000fea0003800000 */
.L_x_26454:
        /* <DEDUP_REMOVED lines=16> */
.L_x_26457:
[----:B------:R-:W-:Y:S05]  /*0550*/  BSYNC B0 ;  /* 0x0000000000007941 */ /* 0x000fea0003800000 */
.L_x_26456:
        /* <DEDUP_REMOVED lines=16> */
.L_x_26459:
[----:B------:R-:W-:Y:S05]  /*0660*/  BSYNC B0 ;  /* 0x0000000000007941 */ /* 0x000fea0003800000 */
.L_x_26458:
[----:B------:R-:W-:Y:S01]  /*0670*/  ISETP.GE.U32.AND P1, PT, R2, 0x600, PT ;  /* 0x000006000200780c */ /* 0x000fe20003f26070 */
[----:B------:R-:W-:Y:S03]  /*0680*/  BSSY B0, `(.L_x_26460) ;  /* 0x0000011000007945 */ /* 0x000fe60003800000 */
[----:B0-----:R-:W-:-:S09]  /*0690*/  P2R R64, PR, RZ, 0x2 ;  /* 0x00000002ff407803 */ /* 0x001fd20000000000 */
[----:B------:R-:W-:Y:S05]  /*06a0*/  @!P1 BRA `(.L_x_26461) ;  /* 0x000000e000009947 */ /* 0x000fea0003800000 */
[C---:B------:R-:W-:Y:S01]  /*06b0*/  LEA R72, P1, R92.reuse, c[0x0][0x1c8], 0x4 ;  /* 0x000072005c487a11 */ /* 0x040fe200078220ff */
[----:B------:R-:W-:Y:S01]  /*06c0*/  CS2R R66, SRZ ;  /* 0x0000000000427805 */ /* 0x000fe2000001ff00 */
[----:B------:R-:W-:Y:S01]  /*06d0*/  MOV R69, 0x10 ;  /* 0x0000001000457802 */ /* 0x000fe20000000f00 */
[----:B------:R-:W-:Y:S01]  /*06e0*/  CS2R R64, SRZ ;  /* 0x0000000000407805 */ /* 0x000fe2000001ff00 */
[C---:B------:R-:W-:Y:S02]  /*06f0*/  LEA.HI.X R73, R92.reuse, c[0x0][0x1cc], RZ, 0x4, P1 ;  /* 0x000073005c497a11 */ /* 0x040fe400008f24ff */
[----:B------:R-:W-:Y:S01]  /*0700*/  ISETP.NE.U32.AND P1, PT, RZ, c[0x0][0x218], PT ;  /* 0x00008600ff007a0c */ /* 0x000fe20003f25070 */
[----:B------:R-:W-:-:S03]  /*0710*/  IMAD.WIDE.U32 R68, R92, R69, c[0x0][0x1b0] ;  /* 0x00006c005c447625 */ /* 0x000fc600078e0045 */
[----:B------:R-:W-:Y:S01]  /*0720*/  ISETP.NE.AND.EX P1, PT, RZ, c[0x0][0x21c], PT, P1 ;  /* 0x00008700ff007a0c */ /* 0x000fe20003f25310 */
[----:B------:R-:W5:Y:S04]  /*0730*/  LDG.E.128 R72, [R72.64] ;  /* 0x0000000448487981 */ /* 0x000f68000c1e1d00 */
[----:B------:R-:W5:Y:S08]  /*0740*/  LDG.E.128 R68, [R68.64] ;  /* 0x0000000444447981 */ /* 0x000f70000c1e1d00 */
[----:B------:R-:W-:-:S04]  /*0750*/  @P1 LEA R76, P2, R92, c[0x0][0x218], 0x4 ;  /* 0x000086005c4c1a11 */ /* 0x000fc800078420ff */
[----:B------:R-:W-:-:S05]  /*0760*/  @P1 LEA.HI.X R77, R92, c[0x0][0x21c], RZ, 0x4, P2 ;  /* 0x000087005c4d1a11 */ /* 0x000fca00010f24ff */
[----:B------:R0:W5:Y:S01]  /*0770*/  @P1 LDG.E.128 R64, [R76.64] ;  /* 0x000000044c401981 */ /* 0x000162000c1e1d00 */
[----:B------:R-:W-:-:S03]  /*0780*/  IADD3 R92, R92, 0x100, RZ ;  /* 0x000001005c5c7810 */ /* 0x000fc60007ffe0ff */
.L_x_26461:
[----:B------:R-:W-:Y:S05]  /*0790*/  BSYNC B0 ;  /* 0x0000000000007941 */ /* 0x000fea0003800000 */
.L_x_26460:
[----:B------:R-:W-:Y:S01]  /*07a0*/  ISETP.GE.U32.AND P1, PT, R2, 0x700, PT ;  /* 0x000007000200780c */ /* 0x000fe20003f26070 */
[----:B------:R-:W-:Y:S03]  /*07b0*/  BSSY B0, `(.L_x_26462) ;  /* 0x0000011000007945 */ /* 0x000fe60003800000 */
[----:B0-----:R-:W-:-:S09]  /*07c0*/  P2R R76, PR, RZ, 0x2 ;  /* 0x00000002ff4c7803 */ /* 0x001fd20000000000 */
[----:B------:R-:W-:Y:S05]  /*07d0*/  @!P1 BRA `(.L_x_26463) ;  /* 0x000000e000009947 */ /* 0x000fea0003800000 */
[C---:B------:R-:W-:Y:S01]  /*07e0*/  LEA R84, P1, R92.reuse, c[0x0][0x1c8], 0x4 ;  /* 0x000072005c547a11 */ /* 0x040fe200078220ff */
[----:B------:R-:W-:Y:S01]  /*07f0*/  CS2R R78, SRZ ;  /* 0x00000000004e7805 */ /* 0x000fe2000001ff00 */
[----:B------:R-:W-:Y:S02]  /*0800*/  CS2R R76, SRZ ;  /* 0x00000000004c7805 */ /* 0x000fe4000001ff00 */
[----:B------:R-:W-:Y:S02]  /*0810*/  LEA.HI.X R85, R92, c[0x0][0x1cc], RZ, 0x4, P1 ;  /* 0x000073005c557a11 */ /* 0x000fe400008f24ff */
[----:B------:R-:W-:-:S04]  /*0820*/  ISETP.NE.U32.AND P1, PT, RZ, c[0x0][0x218], PT ;  /* 0x00008600ff007a0c */ /* 0x000fc80003f25070 */
[----:B------:R-:W-:Y:S01]  /*0830*/  ISETP.NE.AND.EX P1, PT, RZ, c[0x0][0x21c], PT, P1 ;  /* 0x00008700ff007a0c */ /* 0x000fe20003f25310 */
[----:B------:R-:W-:Y:S01]  /*0840*/  HFMA2.MMA R81, -RZ, RZ, 0, 9.5367431640625e-07 ;  /* 0x00000010ff517435 */ /* 0x000fe200000001ff */
[----:B------:R-:W5:Y:S11]  /*0850*/  LDG.E.128 R84, [R84.64] ;  /* 0x0000000454547981 */ /* 0x000f76000c1e1d00 */
[C---:B------:R-:W-:Y:S01]  /*0860*/  @P1 LEA R88, P2, R92.reuse, c[0x0][0x218], 0x4 ;  /* 0x000086005c581a11 */ /* 0x040fe200078420ff */
[----:B------:R-:W-:-:S03]  /*0870*/  IMAD.WIDE.U32 R80, R92, R81, c[0x0][0x1b0] ;  /* 0x00006c005c507625 */ /* 0x000fc600078e0051 */
[----:B------:R-:W-:-:S03]  /*0880*/  @P1 LEA.HI.X R89, R92, c[0x0][0x21c], RZ, 0x4, P2 ;  /* 0x000087005c591a11 */ /* 0x000fc600010f24ff */
[----:B------:R-:W5:Y:S04]  /*0890*/  LDG.E.128 R80, [R80.64] ;  /* 0x0000000450507981 */ /* 0x000f68000c1e1d00 */
[----:B------:R0:W5:Y:S01]  /*08a0*/  @P1 LDG.E.128 R76, [R88.64] ;  /* 0x00000004584c1981 */ /* 0x000162000c1e1d00 */
[----:B------:R-:W-:-:S03]  /*08b0*/  IADD3 R92, R92, 0x100, RZ ;  /* 0x000001005c5c7810 */ /* 0x000fc60007ffe0ff */
.L_x_26463:
[----:B------:R-:W-:Y:S05]  /*08c0*/  BSYNC B0 ;  /* 0x0000000000007941 */ /* 0x000fea0003800000 */
.L_x_26462:
        /* <DEDUP_REMOVED lines=10> */
[----:B------:R-:W5:Y:S01]  /*0970*/  LDG.E.128 R100, [R100.64] ;  /* 0x0000000464647981 */ /* 0x000f62000c1e1d00 */
[----:B------:R-:W-:-:S11]  /*0980*/  MOV R93, 0x10 ;  /* 0x00000010005d7802 */ /* 0x000fd60000000f00 */
[----:B------:R-:W-:-:S04]  /*0990*/  @P1 LEA R96, P2, R92, c[0x0][0x218], 0x4 ;  /* 0x000086005c601a11 */ /* 0x000fc800078420ff */
[C---:B------:R-:W-:Y:S01]  /*09a0*/  @P1 LEA.HI.X R97, R92.reuse, c[0x0][0x21c], RZ, 0x4, P2 ;  /* 0x000087005c611a11 */ /* 0x040fe200010f24ff */
[----:B------:R-:W-:-:S04]  /*09b0*/  IMAD.WIDE.U32 R92, R92, R93, c[0x0][0x1b0] ;  /* 0x00006c005c5c7625 */ /* 0x000fc800078e005d */
[----:B------:R0:W5:Y:S04]  /*09c0*/  @P1 LDG.E.128 R88, [R96.64] ;  /* 0x0000000460581981 */ /* 0x000168000c1e1d00 */
[----:B------:R-:W5:Y:S02]  /*09d0*/  LDG.E.128 R92, [R92.64] ;  /* 0x000000045c5c7981 */ /* 0x000f64000c1e1d00 */
.L_x_26465:
[----:B------:R-:W-:Y:S05]  /*09e0*/  BSYNC B0 ;  /* 0x0000000000007941 */ /* 0x000fea0003800000 */
.L_x_26464:
        /* <DEDUP_REMOVED lines=25> */
.L_x_26501:
[----:B------:R-:W-:Y:S02]  /*0b80*/  ISETP.NE.U32.AND P1, PT, RZ, c[0x0][0x1c0], PT ;  /* 0x00007000ff007a0c */ /* 0x000fe40003f25070 */
[----:B------:R-:W-:Y:S02]  /*0b90*/  MOV R141, 0x3f800000 ;  /* 0x3f800000008d7802 */ /* 0x000fe40000000f00 */
[----:B------:R-:W-:Y:S01]  /*0ba0*/  ISETP.NE.AND.EX P1, PT, RZ, c[0x0][0x1c4], PT, P1 ;  /* 0x00007100ff007a0c */ /* 0x000fe20003f25310 */
[----:B------:R-:W-:-:S12]  /*0bb0*/  IMAD R139, R136, c[0x0][0x168], RZ ;  /* 0x00005a00888b7a24 */ /* 0x000fd800078e02ff */
[----:B------:R-:W-:-:S05]  /*0bc0*/  @P1 MOV R143, 0x4 ;  /* 0x00000004008f1802 */ /* 0x000fca0000000f00 */
[----:B------:R-:W-:Y:S01]  /*0bd0*/  @P1 IMAD.WIDE R142, R136, R143, c[0x0][0x1c0] ;  /* 0x00007000888e1625 */ /* 0x000fe200078e028f */
[----:B------:R-:W-:-:S04]  /*0be0*/  SHF.R.S32.HI R144, RZ, 0x1f, R139 ;  /* 0x0000001fff907819 */ /* 0x000fc8000001148b */
[----:B-----5:R1:W5:Y:S01]  /*0bf0*/  @P1 LDG.E R141, [R142.64] ;  /* 0x000000048e8d1981 */ /* 0x020362000c1e1900 */
        /* <DEDUP_REMOVED lines=10> */
[----:B-1----:R-:W-:Y:S01]  /*0ca0*/  ISETP.NE.U32.AND P1, PT, RZ, c[0x0][0x180], PT ;  /* 0x00006000ff007a0c */ /* 0x002fe20003f25070 */
[----:B------:R-:W-:-:S03]  /*0cb0*/  HFMA2.MMA R142, -RZ, RZ, 0, 9.5367431640625e-07 ;  /* 0x00000010ff8e7435 */ /* 0x000fc600000001ff */
[----:B------:R-:W-:-:S07]  /*0cc0*/  ISETP.NE.AND.EX P1, PT, RZ, c[0x0][0x184], PT, P1 ;  /* 0x00006100ff007a0c */ /* 0x000fce0003f25310 */
[----:B------:R-:W-:-:S05]  /*0cd0*/  IMAD.WIDE.U32 R142, R139, R142, c[0x0][0x170] ;  /* 0x00005c008b8e7625 */ /* 0x000fca00078e008e */
[----:B------:R-:W2:Y:S01]  /*0ce0*/  LDG.E.128 R148, [R142.64] ;  /* 0x000000048e947981 */ /* 0x000ea2000c1e1d00 */
[----:B------:R-:W-:-:S04]  /*0cf0*/  @P1 LEA R130, P2, R139, c[0x0][0x180], 0x4 ;  /* 0x000060008b821a11 */ /* 0x000fc800078420ff */
[C---:B------:R-:W-:Y:S02]  /*0d00*/  @P1 LEA.HI.X R131, R139.reuse, c[0x0][0x184], RZ, 0x4, P2 ;  /* 0x000061008b831a11 */ /* 0x040fe400010f24ff */
[----:B------:R-:W-:-:S03]  /*0d10*/  LEA R144, P2, R139, c[0x0][0x188], 0x4 ;  /* 0x000062008b907a11 */ /* 0x000fc600078420ff */
[----:B------:R1:W3:Y:S01]  /*0d20*/  @P1 LDG.E.128 R96, [R130.64] ;  /* 0x0000000482601981 */ /* 0x0002e2000c1e1d00 */
        /* <DEDUP_REMOVED lines=9> */
[----:B-1----:R-:W-:Y:S02]  /*0dc0*/  FMUL.FTZ R130, R14, R147 ;  /* 0x000000930e827220 */ /* 0x002fe40000410000 */
[----:B------:R-:W-:Y:S02]  /*0dd0*/  FMUL.FTZ R131, R15, R148 ;  /* 0x000000940f837220 */ /* 0x000fe40000410000 */
[----:B---3--:R-:W-:-:S02]  /*0de0*/  @P1 FADD.FTZ R128, R96, R128 ;  /* 0x0000008060801221 */ /* 0x008fc40000010000 */
[----:B------:R-:W-:Y:S02]  /*0df0*/  @P1 FADD.FTZ R129, R97, R129 ;  /* 0x0000008161811221 */ /* 0x000fe40000010000 */
[----:B------:R-:W-:Y:S02]  /*0e00*/  @P1 FADD.FTZ R130, R98, R130 ;  /* 0x0000008262821221 */ /* 0x000fe40000010000 */
[----:B------:R-:W-:-:S05]  /*0e10*/  @P1 FADD.FTZ R131, R99, R131 ;  /* 0x0000008363831221 */ /* 0x000fca0000010000 */
[----:B------:R1:W-:Y:S01]  /*0e20*/  STG.E.128 [R144.64], R128 ;  /* 0x0000008090007986 */ /* 0x0003e2000c101d04 */
[----:B------:R-:W-:-:S03]  /*0e30*/  IADD3 R146, R139, 0x100, RZ ;  /* 0x000001008b927810 */ /* 0x000fc60007ffe0ff */
.L_x_26467:
[----:B-1----:R-:W-:Y:S05]  /*0e40*/  BSYNC B0 ;  /* 0x0000000000007941 */ /* 0x002fea0003800000 */
.L_x_26466:
        /* <DEDUP_REMOVED lines=11> */
[----:B------:R1:W3:Y:S01]  /*0f00*/  @P1 LDG.E.128 R96, [R134.64] ;  /* 0x0000000486601981 */ /* 0x0002e2000c1e1d00 */
        /* <DEDUP_REMOVED lines=10> */
[----:B-1----:R-:W-:Y:S02]  /*0fb0*/  FMUL.FTZ R134, R26, R147 ;  /* 0x000000931a867220 */ /* 0x002fe40000410000 */
[----:B------:R-:W-:-:S02]  /*0fc0*/  FMUL.FTZ R135, R27, R150 ;  /* 0x000000961b877220 */ /* 0x000fc40000410000 */
[----:B---3--:R-:W-:Y:S02]  /*0fd0*/  @P1 FADD.FTZ R132, R96, R132 ;  /* 0x0000008460841221 */ /* 0x008fe40000010000 */
[----:B------:R-:W-:Y:S02]  /*0fe0*/  @P1 FADD.FTZ R133, R97, R133 ;  /* 0x0000008561851221 */ /* 0x000fe40000010000 */
[----:B------:R-:W-:Y:S02]  /*0ff0*/  @P1 FADD.FTZ R134, R98, R134 ;  /* 0x0000008662861221 */ /* 0x000fe40000010000 */
[----:B------:R-:W-:-:S05]  /*1000*/  @P1 FADD.FTZ R135, R99, R135 ;  /* 0x0000008763871221 */ /* 0x000fca0000010000 */
[----:B------:R1:W-:Y:S02]  /*1010*/  STG.E.128 [R144.64], R132 ;  /* 0x0000008490007986 */ /* 0x0003e4000c101d04 */
.L_x_26469:
[----:B------:R-:W-:Y:S05]  /*1020*/  BSYNC B0 ;  /* 0x0000000000007941 */ /* 0x000fea0003800000 */
.L_x_26468:
[----:B------:R-:W-:Y:S01]  /*1030*/  ISETP.GE.U32.AND P1, PT, R2, 0x300, PT ;  /* 0x000003000200780c */ /* 0x000fe20003f26070 */
[----:B------:R-:W-:-:S12]  /*1040*/  BSSY B0, `(.L_x_26470) ;  /* 0x000001c000007945 */ /* 0x000fd80003800000 */
[----:B------:R-:W-:Y:S05]  /*1050*/  @!P1 BRA `(.L_x_26471) ;  /* 0x000001a000009947 */ /* 0x000fea0003800000 */
[----:B------:R-:W-:Y:S01]  /*1060*/  ISETP.NE.U32.AND P1, PT, RZ, c[0x0][0x180], PT ;  /* 0x00006000ff007a0c */ /* 0x000fe20003f25070 */
[----:B-1----:R-:W-:-:S03]  /*1070*/  HFMA2.MMA R145, -RZ, RZ, 0, 9.5367431640625e-07 ;  /* 0x00000010ff917435 */ /* 0x002fc600000001ff */
        /* <DEDUP_REMOVED lines=24> */
.L_x_26471:
[----:B------:R-:W-:Y:S05]  /*1200*/  BSYNC B0 ;  /* 0x0000000000007941 */ /* 0x000fea0003800000 */
.L_x_26470:
[----:B------:R-:W-:Y:S01]  /*1210*/  ISETP.GE.U32.AND P1, PT, R2, 0x400, PT ;  /* 0x000004000200780c */ /* 0x000fe20003f26070 */
[----:B------:R-:W-:-:S12]  /*1220*/  BSSY B0, `(.L_x_26472) ;  /* 0x000001c000007945 */ /* 0x000fd80003800000 */
[----:B------:R-:W-:Y:S05]  /*1230*/  @!P1 BRA `(.L_x_26473) ;  /* 0x000001a000009947 */ /* 0x000fea0003800000 */
[----:B------:R-:W-:-:S04]  /*1240*/  ISETP.NE.U32.AND P1, PT, RZ, c[0x0][0x180], PT ;  /* 0x00006000ff007a0c */ /* 0x000fc80003f25070 */
[----:B------:R-:W-:Y:S02]  /*1250*/  ISETP.NE.AND.EX P1, PT, RZ, c[0x0][0x184], PT, P1 ;  /* 0x00006100ff007a0c */ /* 0x000fe40003f25310 */
[----:B-1----:R-:W-:-:S05]  /*1260*/  MOV R145, 0x10 ;  /* 0x0000001000917802 */ /* 0x002fca0000000f00 */
        /* <DEDUP_REMOVED lines=23> */
.L_x_26473:
[----:B------:R-:W-:Y:S05]  /*13e0*/  BSYNC B0 ;  /* 0x0000000000007941 */ /* 0x000fea0003800000 */
.L_x_26472:
        /* <DEDUP_REMOVED lines=29> */
.L_x_26475:
[----:B------:R-:W-:Y:S05]  /*15c0*/  BSYNC B0 ;  /* 0x0000000000007941 */ /* 0x000fea0003800000 */
.L_x_26474:
        /* <DEDUP_REMOVED lines=29> */
.L_x_26477:
[----:B------:R-:W-:Y:S05]  /*17a0*/  BSYNC B0 ;  /* 0x0000000000007941 */ /* 0x000fea0003800000 */
.L_x_26476:
        /* <DEDUP_REMOVED lines=29> */
.L_x_26479:
[----:B------:R-:W-:Y:S05]  /*1980*/  BSYNC B0 ;  /* 0x0000000000007941 */ /* 0x000fea0003800000 */
.L_x_26478:
        /* <DEDUP_REMOVED lines=27> */
[----:B------:R1:W-:Y:S02]  /*1b40*/  STG.E.128 [R144.64], R124 ;  /* 0x0000007c90007986 */ /* 0x0003e4000c101d04 */
.L_x_26481:
[----:B------:R-:W-:Y:S05]  /*1b50*/  BSYNC B0 ;  /* 0x0000000000007941 */ /* 0x000fea0003800000 */
.L_x_26480:
[----:B-1----:R-:W-:Y:S01]  /*1b60*/  FADD.FTZ R142, RZ, R128 ;  /* 0x00000080ff8e7221 */ /* 0x002fe20000010000 */
[C---:B------:R-:W-:Y:S02]  /*1b70*/  ISETP.GT.U32.AND P1, PT, R2.reuse, 0x1ff, PT ;  /* 0x000001ff0200780c */ /* 0x040fe40003f24070 */
[C---:B------:R-:W-:Y:S01]  /*1b80*/  ISETP.GT.U32.AND P2, PT, R2.reuse, 0x3ff, PT ;  /* 0x000003ff0200780c */ /* 0x040fe20003f44070 */
[----:B-----5:R-:W-:Y:S01]  /*1b90*/  FADD.FTZ R141, R129, R142 ;  /* 0x0000008e818d7221 */ /* 0x020fe20000010000 */
        /* <DEDUP_REMOVED lines=39> */
.L_x_26502:
[----:B--2---:R-:W-:Y:S01]  /*1e10*/  FADD.FTZ R149, R141, R142 ;  /* 0x0000008e8d957221 */ /* 0x004fe20000010000 */
[----:B------:R-:W-:Y:S05]  /*1e20*/  BRA.DIV ~URZ, `(.L_x_26483) ;  /* 0x000015327f007947 */ /* 0x000fea000b800000 */
[----:B-1----:R-:W1:Y:S01]  /*1e30*/  SHFL.BFLY PT, R141, R149, 0x2, 0x1f ;  /* 0x0c401f00958d7f89 */ /* 0x002e6200000e0000 */
        /* <DEDUP_REMOVED lines=85> */
.L_x_26503:
[----:B------:R-:W-:Y:S01]  /*2390*/  LOP3.LUT P1, RZ, R0, 0x1f, RZ, 0xc0, !PT ;  /* 0x0000001f00ff7812 */ /* 0x000fe2000782c0ff */
[----:B01----:R-:W-:Y:S01]  /*23a0*/  FADD.FTZ R143, R148, R143 ;  /* 0x0000008f948f7221 */ /* 0x003fe20000010000 */
[----:B------:R-:W-:Y:S01]  /*23b0*/  SHF.R.U32.HI R145, RZ, 0x5, R0 ;  /* 0x00000005ff917819 */ /* 0x000fe20000011600 */
[----:B------:R-:W-:Y:S01]  /*23c0*/  WARPSYNC 0xffffffff ;  /* 0xffffffff00007948 */ /* 0x000fe20003800000 */
[----:B------:R-:W-:Y:S02]  /*23d0*/  LOP3.LUT R147, R0, 0x1f, RZ, 0xc0, !PT ;  /* 0x0000001f00937812 */ /* 0x000fe400078ec0ff */
[----:B------:R-:W-:-:S07]  /*23e0*/  LOP3.LUT R145, R145, 0x7, RZ, 0xc0, !PT ;  /* 0x0000000791917812 */ /* 0x000fce00078ec0ff */
[----:B------:R-:W-:-:S05]  /*23f0*/  @!P1 IADD3 R141, R140, R145, RZ ;  /* 0x000000918c8d9210 */ /* 0x000fca0007ffe0ff */
[----:B------:R0:W-:Y:S01]  /*2400*/  @!P1 STS.64 [R141.X8], R142 ;  /* 0x0000008e8d009388 */ /* 0x0001e20000008a00 */
[----:B------:R-:W-:-:S13]  /*2410*/  ISETP.GT.U32.AND P1, PT, R147, 0x7, PT ;  /* 0x000000079300780c */ /* 0x000fda0003f24070 */
[----:B------:R-:W-:Y:S01]  /*2420*/  @!P1 IADD3 R147, R140, R147, RZ ;  /* 0x000000938c939210 */ /* 0x000fe20007ffe0ff */
[----:B------:R-:W-:Y:S01]  /*2430*/  HFMA2.MMA R140, -RZ, RZ, 0, 0 ;  /* 0x00000000ff8c7435 */ /* 0x000fe200000001ff */
[----:B------:R-:W-:Y:S01]  /*2440*/  BAR.SYNC.DEFER_BLOCKING 0x0 ;  /* 0x0000000000007b1d */ /* 0x000fe20000010000 */
[----:B0-----:R-:W-:-:S04]  /*2450*/  CS2R R142, SRZ ;  /* 0x00000000008e7805 */ /* 0x001fc8000001ff00 */
[----:B------:R-:W-:Y:S01]  /*2460*/  @!P1 MOV R140, R138 ;  /* 0x0000008a008c9202 */ /* 0x000fe20000000f00 */
[----:B------:R-:W-:Y:S03]  /*2470*/  BSSY B0, `(.L_x_26484) ;  /* 0x0000055000007945 */ /* 0x000fe60003800000 */
[----:B------:R-:W-:Y:S01]  /*2480*/  I2F R151, R140 ;  /* 0x0000008c00977306 */ /* 0x000fe20000201400 */
[----:B------:R-:W0:Y:S04]  /*2490*/  SHFL.DOWN PT, R141, R140, 0x4, 0x1f ;  /* 0x08801f008c8d7f89 */ /* 0x000e2800000e0000 */
[----:B------:R-:W-:Y:S01]  /*24a0*/  @!P1 LDS.64 R142, [R147.X8] ;  /* 0x00000000938e9984 */ /* 0x000fe20000008a00 */
[----:B------:R-:W-:-:S02]  /*24b0*/  ISETP.NE.AND P1, PT, RZ, UR6, PT ;  /* 0x00000006ff007c0c */ /* 0x000fc4000bf25270 */
[----:B0-----:R-:W-:Y:S02]  /*24c0*/  IADD3 R144, R141, R140, RZ ;  /* 0x0000008c8d907210 */ /* 0x001fe40007ffe0ff */
[----:B------:R-:W-:Y:S03]  /*24d0*/  I2F R141, R141 ;  /* 0x0000008d008d7306 */ /* 0x000fe60000201400 */
[----:B------:R-:W0:Y:S05]  /*24e0*/  SHFL.DOWN PT, R153, R144, 0x2, 0x1f ;  /* 0x08401f0090997f89 */ /* 0x000e2a00000e0000 */
[----:B------:R-:W1:Y:S08]  /*24f0*/  I2F R146, R144 ;  /* 0x0000009000927306 */ /* 0x000e700000201400 */
[----:B-1----:R-:W-:Y:S01]  /*2500*/  MUFU.RCP R148, R146 ;  /* 0x0000009200947308 */ /* 0x002fe20000001000 */
[----:B0-----:R-:W-:Y:S01]  /*2510*/  IADD3 R152, R144, R153, RZ ;  /* 0x0000009990987210 */ /* 0x001fe20007ffe0ff */
[----:B------:R-:W0:Y:S04]  /*2520*/  SHFL.DOWN PT, R149, R142, 0x4, 0x1f ;  /* 0x08801f008e957f89 */ /* 0x000e2800000e0000 */
[----:B------:R-:W1:Y:S02]  /*2530*/  SHFL.DOWN PT, R159, R152, 0x1, 0x1f ;  /* 0x08201f00989f7f89 */ /* 0x000e6400000e0000 */
[----:B------:R-:W2:Y:S08]  /*2540*/  I2F R154, R152 ;  /* 0x00000098009a7306 */ /* 0x000eb00000201400 */
[----:B------:R-:W-:Y:S08]  /*2550*/  I2F R153, R153 ;  /* 0x0000009900997306 */ /* 0x000ff00000201400 */
[----:B--2---:R-:W-:Y:S01]  /*2560*/  MUFU.RCP R155, R154 ;  /* 0x0000009a009b7308 */ /* 0x004fe20000001000 */
[----:B0-----:R-:W-:Y:S01]  /*2570*/  FMUL.FTZ R147, R149, R141 ;  /* 0x0000008d95937220 */ /* 0x001fe20000410000 */
[----:B-1----:R-:W-:-:S03]  /*2580*/  IADD3 R144, R152, R159, RZ ;  /* 0x0000009f98907210 */ /* 0x002fc60007ffe0ff */
[----:B------:R-:W-:-:S03]  /*2590*/  FFMA.FTZ R147, R151, R142, R147 ;  /* 0x0000008e97937223 */ /* 0x000fc60000010093 */
[----:B------:R-:W-:Y:S01]  /*25a0*/  I2F R159, R159 ;  /* 0x0000009f009f7306 */ /* 0x000fe20000201400 */
[----:B------:R-:W-:Y:S02]  /*25b0*/  FADD.FTZ R142, -R149, R142 ;  /* 0x0000008e958e7221 */ /* 0x000fe40000010100 */
[----:B------:R-:W-:Y:S02]  /*25c0*/  FMUL.FTZ R147, R148, R147 ;  /* 0x0000009394937220 */ /* 0x000fe40000410000 */
[----:B------:R-:W-:-:S03]  /*25d0*/  FMUL.FTZ R142, R142, R142 ;  /* 0x0000008e8e8e7220 */ /* 0x000fc60000410000 */
[----:B------:R0:W1:Y:S01]  /*25e0*/  I2F R158, R144 ;  /* 0x00000090009e7306 */ /* 0x0000620000201400 */
[----:B------:R-:W2:Y:S01]  /*25f0*/  SHFL.DOWN PT, R150, R147, 0x2, 0x1f ;  /* 0x08401f0093967f89 */ /* 0x000ea200000e0000 */
[----:B------:R-:W-:-:S04]  /*2600*/  FMUL.FTZ R142, R142, R151 ;  /* 0x000000978e8e7220 */ /* 0x000fc80000410000 */
[----:B------:R-:W-:Y:S01]  /*2610*/  FMUL.FTZ R142, R142, R141 ;  /* 0x0000008d8e8e7220 */ /* 0x000fe20000410000 */
[----:B0-----:R-:W0:Y:S01]  /*2620*/  SHFL.DOWN PT, R144, R143, 0x4, 0x1f ;  /* 0x08801f008f907f89 */ /* 0x001e2200000e0000 */
[----:B-1----:R-:W1:Y:S01]  /*2630*/  MUFU.RCP R158, R158 ;  /* 0x0000009e009e7308 */ /* 0x002e620000001000 */
[----:B--2---:R-:W-:-:S04]  /*2640*/  FMUL.FTZ R140, R150, R153 ;  /* 0x00000099968c7220 */ /* 0x004fc80000410000 */
[----:B------:R-:W-:Y:S02]  /*2650*/  FFMA.FTZ R140, R146, R147, R140 ;  /* 0x00000093928c7223 */ /* 0x000fe4000001008c */
[----:B------:R-:W-:Y:S02]  /*2660*/  FADD.FTZ R147, R147, -R150 ;  /* 0x8000009693937221 */ /* 0x000fe40000010000 */
[----:B0-----:R-:W-:Y:S02]  /*2670*/  FADD.FTZ R141, R144, R143 ;  /* 0x0000008f908d7221 */ /* 0x001fe40000010000 */
[----:B------:R-:W-:Y:S02]  /*2680*/  FMUL.FTZ R157, R155, R140 ;  /* 0x0000008c9b9d7220 */ /* 0x000fe40000410000 */
[----:B------:R-:W-:Y:S02]  /*2690*/  FFMA.FTZ R141, R148, R142, R141 ;  /* 0x0000008e948d7223 */ /* 0x000fe4000001008d */
[----:B------:R-:W-:Y:S01]  /*26a0*/  FMUL.FTZ R147, R147, R147 ;  /* 0x0000009393937220 */ /* 0x000fe20000410000 */
[----:B------:R-:W0:Y:S03]  /*26b0*/  SHFL.DOWN PT, R156, R157, 0x1, 0x1f ;  /* 0x08201f009d9c7f89 */ /* 0x000e2600000e0000 */
[----:B------:R-:W-:Y:S01]  /*26c0*/  FMUL.FTZ R147, R146, R147 ;  /* 0x0000009392937220 */ /* 0x000fe20000410000 */
[----:B------:R-:W2:Y:S03]  /*26d0*/  SHFL.DOWN PT, R142, R141, 0x2, 0x1f ;  /* 0x08401f008d8e7f89 */ /* 0x000ea600000e0000 */
[----:B------:R-:W-:-:S02]  /*26e0*/  FMUL.FTZ R147, R147, R153 ;  /* 0x0000009993937220 */ /* 0x000fc40000410000 */
[----:B0-----:R-:W-:Y:S02]  /*26f0*/  FMUL.FTZ R140, R156, R159 ;  /* 0x0000009f9c8c7220 */ /* 0x001fe40000410000 */
[----:B------:R-:W-:Y:S02]  /*2700*/  FADD.FTZ R156, R157, -R156 ;  /* 0x8000009c9d9c7221 */ /* 0x000fe40000010000 */
[----:B--2---:R-:W-:Y:S01]  /*2710*/  FADD.FTZ R142, R141, R142 ;  /* 0x0000008e8d8e7221 */ /* 0x004fe20000010000 */
[----:B------:R-:W-:Y:S01]  /*2720*/  MOV R141, c[0x0][0x1e0] ;  /* 0x00007800008d7a02 */ /* 0x000fe20000000f00 */
[----:B------:R-:W-:Y:S02]  /*2730*/  FFMA.FTZ R161, R154, R157, R140 ;  /* 0x0000009d9aa17223 */ /* 0x000fe4000001008c */
[----:B------:R-:W-:Y:S02]  /*2740*/  FFMA.FTZ R142, R155, R147, R142 ;  /* 0x000000939b8e7223 */ /* 0x000fe4000001008e */
[----:B------:R-:W-:-:S02]  /*2750*/  FMUL.FTZ R147, R156, R156 ;  /* 0x0000009c9c937220 */ /* 0x000fc40000410000 */
[----:B-1----:R-:W-:Y:S01]  /*2760*/  FMUL.FTZ R161, R158, R161 ;  /* 0x000000a19ea17220 */ /* 0x002fe20000410000 */
[----:B------:R-:W0:Y:S01]  /*2770*/  SHFL.DOWN PT, R143, R142, 0x1, 0x1f ;  /* 0x08201f008e8f7f89 */ /* 0x000e2200000e0000 */
[----:B------:R-:W-:-:S04]  /*2780*/  FMUL.FTZ R147, R154, R147 ;  /* 0x000000939a937220 */ /* 0x000fc80000410000 */
[----:B------:R-:W-:Y:S01]  /*2790*/  FMUL.FTZ R147, R147, R159 ;  /* 0x0000009f93937220 */ /* 0x000fe20000410000 */
[----:B------:R-:W1:Y:S01]  /*27a0*/  SHFL.IDX PT, R161, R161, RZ, 0x1f ;  /* 0x00001fffa1a17589 */ /* 0x000e6200000e0000 */
[----:B0-----:R-:W-:-:S04]  /*27b0*/  FADD.FTZ R143, R142, R143 ;  /* 0x0000008f8e8f7221 */ /* 0x001fc80000010000 */
[----:B------:R-:W-:Y:S02]  /*27c0*/  FFMA.FTZ R147, R158, R147, R143 ;  /* 0x000000939e937223 */ /* 0x000fe4000001008f */
[----:B-1----:R-:W-:-:S03]  /*27d0*/  FMUL.FTZ R140, R161, R161 ;  /* 0x000000a1a18c7220 */ /* 0x002fc60000410000 */
[----:B------:R-:W0:Y:S02]  /*27e0*/  SHFL.IDX PT, R144, R147, RZ, 0x1f ;  /* 0x00001fff93907589 */ /* 0x000e2400000e0000 */
[----:B------:R-:W-:Y:S02]  /*27f0*/  FSEL R152, R140, RZ, P1 ;  /* 0x000000ff8c987208 */ /* 0x000fe40000800000 */
[----:B------:R-:W-:Y:S02]  /*2800*/  FSEL R140, R161, RZ, !P1 ;  /* 0x000000ffa18c7208 */ /* 0x000fe40004800000 */
[----:B------:R-:W-:-:S13]  /*2810*/  LOP3.LUT P1, RZ, R145, 0x1f, R0, 0xf8, !PT ;  /* 0x0000001f91ff7812 */ /* 0x000fda000782f800 */
[----:B------:R-:W-:Y:S02]  /*2820*/  @!P1 MOV R143, 0x4 ;  /* 0x00000004008f9802 */ /* 0x000fe40000000f00 */
[----:B------:R-:W-:Y:S01]  /*2830*/  @!P1 MOV R145, 0x4 ;  /* 0x0000000400919802 */ /* 0x000fe20000000f00 */
[----:B0-----:R-:W-:Y:S02]  /*2840*/  FFMA.FTZ R141, R144, R141, c[0x0][0x228] ;  /* 0x00008a00908d7623 */ /* 0x001fe4000001008d */
[----:B------:R-:W-:-:S04]  /*2850*/  @!P1 IMAD.WIDE R142, R136, R143, c[0x0][0x1a0] ;  /* 0x00006800888e9625 */ /* 0x000fc800078e028f */
[----:B------:R-:W-:Y:S01]  /*2860*/  FADD.FTZ R141, R141, R152 ;  /* 0x000000988d8d7221 */ /* 0x000fe20000010000 */
[----:B------:R0:W-:Y:S01]  /*2870*/  @!P1 STG.E [R142.64], R161 ;  /* 0x000000a18e009986 */ /* 0x0001e2000c101904 */
[----:B------:R-:W-:-:S04]  /*2880*/  @!P1 IMAD.WIDE R144, R136, R145, c[0x0][0x1a8] ;  /* 0x00006a0088909625 */ /* 0x000fc800078e0291 */
[----:B------:R-:W1:Y:S02]  /*2890*/  MUFU.RSQ R141, R141 ;  /* 0x0000008d008d7308 */ /* 0x000e640000001400 */
[----:B-1----:R0:W-:Y:S01]  /*28a0*/  @!P1 STG.E [R144.64], R141 ;  /* 0x0000008d90009986 */ /* 0x0021e2000c101904 */
[----:B------:R-:W-:Y:S05]  /*28b0*/  @!P0 BRA `(.L_x_26485) ;  /* 0x0000010000008947 */ /* 0x000fea0003800000 */
[--C-:B0-----:R-:W-:Y:S01]  /*28c0*/  FADD.FTZ R142, R128, -R140.reuse ;  /* 0x8000008c808e7221 */ /* 0x101fe20000010000 */
[----:B------:R-:W-:Y:S01]  /*28d0*/  MOV R150, 0x10 ;  /* 0x0000001000967802 */ /* 0x000fe20000000f00 */
[--C-:B------:R-:W-:Y:S02]  /*28e0*/  FADD.FTZ R144, R129, -R140.reuse ;  /* 0x8000008c81907221 */ /* 0x100fe40000010000 */
[--C-:B------:R-:W-:Y:S02]  /*28f0*/  FADD.FTZ R146, R130, -R140.reuse ;  /* 0x8000008c82927221 */ /* 0x100fe40000010000 */
[----:B------:R-:W-:Y:S02]  /*2900*/  FADD.FTZ R148, R131, -R140 ;  /* 0x8000008c83947221 */ /* 0x000fe40000010000 */
[----:B------:R-:W-:-:S02]  /*2910*/  FMUL.FTZ R145, R141, R142 ;  /* 0x0000008e8d917220 */ /* 0x000fc40000410000 */
        /* <DEDUP_REMOVED lines=10> */
.L_x_26485:
[----:B------:R-:W-:Y:S05]  /*29c0*/  BSYNC B0 ;  /* 0x0000000000007941 */ /* 0x000fea0003800000 */
.L_x_26484:
[----:B------:R-:W-:Y:S01]  /*29d0*/  ISETP.GE.U32.AND P1, PT, R2, 0x200, PT ;  /* 0x000002000200780c */ /* 0x000fe20003f26070 */
        /* <DEDUP_REMOVED lines=18> */
.L_x_26487:
[----:B------:R-:W-:Y:S05]  /*2b00*/  BSYNC B0 ;  /* 0x0000000000007941 */ /* 0x000fea0003800000 */
.L_x_26486:
        /* <DEDUP_REMOVED lines=19> */
.L_x_26489:
[----:B------:R-:W-:Y:S05]  /*2c40*/  BSYNC B0 ;  /* 0x0000000000007941 */ /* 0x000fea0003800000 */
.L_x_26488:
        /* <DEDUP_REMOVED lines=19> */
.L_x_26491:
[----:B------:R-:W-:Y:S05]  /*2d80*/  BSYNC B0 ;  /* 0x0000000000007941 */ /* 0x000fea0003800000 */
.L_x_26490:
        /* <DEDUP_REMOVED lines=19> */
.L_x_26493:
[----:B------:R-:W-:Y:S05]  /*2ec0*/  BSYNC B0 ;  /* 0x0000000000007941 */ /* 0x000fea0003800000 */
.L_x_26492:
        /* <DEDUP_REMOVED lines=19> */
.L_x_26495:
[----:B------:R-:W-:Y:S05]  /*3000*/  BSYNC B0 ;  /* 0x0000000000007941 */ /* 0x000fea0003800000 */
.L_x_26494:
        /* <DEDUP_REMOVED lines=19> */
.L_x_26497:
[----:B------:R-:W-:Y:S05]  /*3140*/  BSYNC B0 ;  /* 0x0000000000007941 */ /* 0x000fea0003800000 */
.L_x_26496:
        /* <DEDUP_REMOVED lines=18> */
.L_x_26499:
[----:B------:R-:W-:Y:S05]  /*3270*/  BSYNC B0 ;  /* 0x0000000000007941 */ /* 0x000fea0003800000 */
.L_x_26498:
[----:B------:R-:W-:Y:S02]  /*3280*/  LOP3.LUT P1, RZ, R137, 0xff, RZ, 0xc0, !PT ;  /* 0x000000ff89ff7812 */ /* 0x000fe4000782c0ff */
[----:B------:R-:W-:Y:S02]  /*3290*/  IADD3 R136, R136, c[0x0][0x160], RZ ;  /* 0x0000580088887a10 */ /* 0x000fe40007ffe0ff */
[----:B------:R-:W-:Y:S02]  /*32a0*/  SEL R137, RZ, 0x1, P1 ;  /* 0x00000001ff897807 */ /* 0x000fe40000800000 */
[----:B------:R-:W-:-:S13]  /*32b0*/  ISETP.GE.AND P1, PT, R136, c[0x0][0x164], PT ;  /* 0x0000590088007a0c */ /* 0x000fda0003f26270 */
[----:B0-----:R-:W-:Y:S01]  /*32c0*/  @P1 CALL.REL.NOINC `(.L_x_26500) ;  /* 0x0000001000001944 */ /* 0x001fe20003c00000 */
[----:B------:R-:W-:Y:S05]  /*32d0*/  BRA `(.L_x_26501) ;  /* 0xffffd8a000007947 */ /* 0x000fea000383ffff */
.L_x_26500:
[----:B------:R-:W-:Y:S05]  /*32e0*/  EXIT ;  /* 0x000000000000794d */ /* 0x000fea0003800000 */
.L_x_26482:
[----:B------:R-:W-:Y:S01]  /*32f0*/  HFMA2.MMA R146, -RZ, RZ, 0, 1.847743988037109375e-06 ;  /* 0x0000001fff927435 */ /* 0x000fe200000001ff */
[----:B------:R-:W-:Y:S02]  /*3300*/  MOV R148, 0x1 ;  /* 0x0000000100947802 */ /* 0x000fe40000000f00 */
[----:B------:R-:W-:Y:S02]  /*3310*/  MOV R147, 0xffffffff ;  /* 0xffffffff00937802 */ /* 0x000fe40000000f00 */
[----:B------:R-:W-:Y:S02]  /*3320*/  MOV R144, 0x3340 ;  /* 0x0000334000907802 */ /* 0x000fe40000000f00 */
[----:B0-----:R-:W-:Y:S05]  /*3330*/  CALL.REL.NOINC `($__internal_148_$__cuda_sm70_shflsync_bfly_p) ;  /* 0x000007f000007944 */ /* 0x001fea0003c00000 */
[----:B-1----:R-:W-:Y:S01]  /*3340*/  MOV R142, R148 ;  /* 0x00000094008e7202 */ /* 0x002fe20000000f00 */
[----:B0-----:R-:W-:Y:S05]  /*3350*/  BRA `(.L_x_26502) ;  /* 0xffffeab000007947 */ /* 0x001fea000383ffff */
.L_x_26483:
[----:B------:R-:W-:Y:S01]  /*3360*/  HFMA2.MMA R148, -RZ, RZ, 0, 1.1920928955078125e-07 ;  /* 0x00000002ff947435 */ /* 0x000fe200000001ff */
[----:B-1----:R-:W-:Y:S02]  /*3370*/  MOV R141, R149 ;  /* 0x00000095008d7202 */ /* 0x002fe40000000f00 */
[----:B------:R-:W-:Y:S02]  /*3380*/  MOV R146, 0x1f ;  /* 0x0000001f00927802 */ /* 0x000fe40000000f00 */
[----:B------:R-:W-:-:S02]  /*3390*/  MOV R147, 0xffffffff ;  /* 0xffffffff00937802 */ /* 0x000fc40000000f00 */
[----:B------:R-:W-:Y:S02]  /*33a0*/  MOV R144, 0x33c0 ;  /* 0x000033c000907802 */ /* 0x000fe40000000f00 */
[----:B0-----:R-:W-:Y:S05]  /*33b0*/  CALL.REL.NOINC `($__internal_148_$__cuda_sm70_shflsync_bfly_p) ;  /* 0x0000077000007944 */ /* 0x001fea0003c00000 */
[----:B01----:R-:W-:Y:S01]  /*33c0*/  FADD.FTZ R141, R149, R148 ;  /* 0x00000094958d7221 */ /* 0x003fe20000010000 */
[----:B------:R-:W-:Y:S01]  /*33d0*/  HFMA2.MMA R148, -RZ, RZ, 0, 2.384185791015625e-07 ;  /* 0x00000004ff947435 */ /* 0x000fe200000001ff */
[----:B------:R-:W-:Y:S02]  /*33e0*/  MOV R146, 0x1f ;  /* 0x0000001f00927802 */ /* 0x000fe40000000f00 */
[----:B------:R-:W-:Y:S02]  /*33f0*/  MOV R147, 0xffffffff ;  /* 0xffffffff00937802 */ /* 0x000fe40000000f00 */
[----:B------:R-:W-:Y:S02]  /*3400*/  MOV R144, 0x3420 ;  /* 0x0000342000907802 */ /* 0x000fe40000000f00 */
[----:B------:R-:W-:Y:S05]  /*3410*/  CALL.REL.NOINC `($__internal_148_$__cuda_sm70_shflsync_bfly_p) ;  /* 0x0000071000007944 */ /* 0x000fea0003c00000 */
[----:B01----:R-:W-:Y:S01]  /*3420*/  FADD.FTZ R141, R141, R148 ;  /* 0x000000948d8d7221 */ /* 0x003fe20000010000 */
[----:B------:R-:W-:Y:S01]  /*3430*/  HFMA2.MMA R148, -RZ, RZ, 0, 4.76837158203125e-07 ;  /* 0x00000008ff947435 */ /* 0x000fe200000001ff */
[----:B------:R-:W-:Y:S02]  /*3440*/  MOV R146, 0x1f ;  /* 0x0000001f00927802 */ /* 0x000fe40000000f00 */
[----:B------:R-:W-:-:S02]  /*3450*/  MOV R147, 0xffffffff ;  /* 0xffffffff00937802 */ /* 0x000fc40000000f00 */
[----:B------:R-:W-:Y:S02]  /*3460*/  MOV R144, 0x3480 ;  /* 0x0000348000907802 */ /* 0x000fe40000000f00 */
[----:B------:R-:W-:Y:S05]  /*3470*/  CALL.REL.NOINC `($__internal_148_$__cuda_sm70_shflsync_bfly_p) ;  /* 0x000006b000007944 */ /* 0x000fea0003c00000 */
[----:B01----:R-:W-:Y:S01]  /*3480*/  FADD.FTZ R141, R141, R148 ;  /* 0x000000948d8d7221 */ /* 0x003fe20000010000 */
[----:B------:R-:W-:Y:S01]  /*3490*/  HFMA2.MMA R148, -RZ, RZ, 0, 9.5367431640625e-07 ;  /* 0x00000010ff947435 */ /* 0x000fe200000001ff */
[----:B------:R-:W-:Y:S02]  /*34a0*/  MOV R146, 0x1f ;  /* 0x0000001f00927802 */ /* 0x000fe40000000f00 */
[----:B------:R-:W-:Y:S02]  /*34b0*/  MOV R147, 0xffffffff ;  /* 0xffffffff00937802 */ /* 0x000fe40000000f00 */
[----:B------:R-:W-:Y:S02]  /*34c0*/  MOV R144, 0x34e0 ;  /* 0x000034e000907802 */ /* 0x000fe40000000f00 */
[----:B------:R-:W-:Y:S05]  /*34d0*/  CALL.REL.NOINC `($__internal_148_$__cuda_sm70_shflsync_bfly_p) ;  /* 0x0000065000007944 */ /* 0x000fea0003c00000 */
        /* <DEDUP_REMOVED lines=74> */
[----:B------:R-:W-:Y:S05]  /*3980*/  CALL.REL.NOINC `($__internal_148_$__cuda_sm70_shflsync_bfly_p) ;  /* 0x000001a000007944 */ /* 0x000fea0003c00000 */
[----:B01----:R-:W-:Y:S01]  /*3990*/  FADD.FTZ R141, R141, R148 ;  /* 0x000000948d8d7221 */ /* 0x003fe20000010000 */
[----:B------:R-:W-:Y:S01]  /*39a0*/  HFMA2.MMA R148, -RZ, RZ, 0, 1.1920928955078125e-07 ;  /* 0x00000002ff947435 */ /* 0x000fe200000001ff */
[----:B------:R-:W-:Y:S02]  /*39b0*/  MOV R146, 0x1f ;  /* 0x0000001f00927802 */ /* 0x000fe40000000f00 */
[----:B------:R-:W-:Y:S02]  /*39c0*/  MOV R147, 0xffffffff ;  /* 0xffffffff00937802 */ /* 0x000fe40000000f00 */
[----:B------:R-:W-:Y:S02]  /*39d0*/  MOV R144, 0x39f0 ;  /* 0x000039f000907802 */ /* 0x000fe40000000f00 */
[----:B------:R-:W-:Y:S05]  /*39e0*/  CALL.REL.NOINC `($__internal_148_$__cuda_sm70_shflsync_bfly_p) ;  /* 0x0000014000007944 */ /* 0x000fea0003c00000 */
[----:B01----:R-:W-:Y:S01]  /*39f0*/  FADD.FTZ R141, R141, R148 ;  /* 0x000000948d8d7221 */ /* 0x003fe20000010000 */
[----:B------:R-:W-:Y:S01]  /*3a00*/  HFMA2.MMA R148, -RZ, RZ, 0, 2.384185791015625e-07 ;  /* 0x00000004ff947435 */ /* 0x000fe200000001ff */
[----:B------:R-:W-:Y:S02]  /*3a10*/  MOV R146, 0x1f ;  /* 0x0000001f00927802 */ /* 0x000fe40000000f00 */
[----:B------:R-:W-:-:S02]  /*3a20*/  MOV R147, 0xffffffff ;  /* 0xffffffff00937802 */ /* 0x000fc40000000f00 */
[----:B------:R-:W-:Y:S02]  /*3a30*/  MOV R144, 0x3a50 ;  /* 0x00003a5000907802 */ /* 0x000fe40000000f00 */
[----:B------:R-:W-:Y:S05]  /*3a40*/  CALL.REL.NOINC `($__internal_148_$__cuda_sm70_shflsync_bfly_p) ;  /* 0x000000e000007944 */ /* 0x000fea0003c00000 */
[----:B01----:R-:W-:Y:S01]  /*3a50*/  FADD.FTZ R141, R141, R148 ;  /* 0x000000948d8d7221 */ /* 0x003fe20000010000 */
[----:B------:R-:W-:Y:S01]  /*3a60*/  HFMA2.MMA R148, -RZ, RZ, 0, 4.76837158203125e-07 ;  /* 0x00000008ff947435 */ /* 0x000fe200000001ff */
[----:B------:R-:W-:Y:S02]  /*3a70*/  MOV R146, 0x1f ;  /* 0x0000001f00927802 */ /* 0x000fe40000000f00 */
[----:B------:R-:W-:Y:S02]  /*3a80*/  MOV R147, 0xffffffff ;  /* 0xffffffff00937802 */ /* 0x000fe40000000f00 */
[----:B------:R-:W-:Y:S02]  /*3a90*/  MOV R144, 0x3ab0 ;  /* 0x00003ab000907802 */ /* 0x000fe40000000f00 */
[----:B------:R-:W-:Y:S05]  /*3aa0*/  CALL.REL.NOINC `($__internal_148_$__cuda_sm70_shflsync_bfly_p) ;  /* 0x0000008000007944 */ /* 0x000fea0003c00000 */
[----:B-1----:R-:W-:Y:S01]  /*3ab0*/  FADD.FTZ R143, R141, R148 ;  /* 0x000000948d8f7221 */ /* 0x002fe20000010000 */
[----:B------:R-:W-:Y:S01]  /*3ac0*/  HFMA2.MMA R148, -RZ, RZ, 0, 9.5367431640625e-07 ;  /* 0x00000010ff947435 */ /* 0x000fe200000001ff */
[----:B0-----:R-:W-:Y:S02]  /*3ad0*/  MOV R146, 0x1f ;  /* 0x0000001f00927802 */ /* 0x001fe40000000f00 */
[----:B------:R-:W-:-:S02]  /*3ae0*/  MOV R147, 0xffffffff ;  /* 0xffffffff00937802 */ /* 0x000fc40000000f00 */
[----:B------:R-:W-:Y:S02]  /*3af0*/  MOV R141, R143 ;  /* 0x0000008f008d7202 */ /* 0x000fe40000000f00 */
[----:B------:R-:W-:Y:S02]  /*3b00*/  MOV R144, 0x3b20 ;  /* 0x00003b2000907802 */ /* 0x000fe40000000f00 */
[----:B------:R-:W-:Y:S05]  /*3b10*/  CALL.REL.NOINC `($__internal_148_$__cuda_sm70_shflsync_bfly_p) ;  /* 0x0000001000007944 */ /* 0x000fea0003c00000 */
[----:B01----:R-:W-:Y:S05]  /*3b20*/  BRA `(.L_x_26503) ;  /* 0xffffe86000007947 */ /* 0x003fea000383ffff */
        .weak           $__internal_148_$__cuda_sm70_shflsync_bfly_p
        .type           $__internal_148_$__cuda_sm70_shflsync_bfly_p,@function
        .size           $__internal_148_$__cuda_sm70_shflsync_bfly_p,(.L_x_29212 - $__internal_148_$__cuda_sm70_shflsync_bfly_p)
$__internal_148_$__cuda_sm70_shflsync_bfly_p:
[----:B------:R-:W-:Y:S01]  /*3b30*/  HFMA2.MMA R145, -RZ, RZ, 0, 0 ;  /* 0x00000000ff917435 */ /* 0x000fe200000001ff */
[----:B------:R-:W-:Y:S04]  /*3b40*/  WARPSYNC R147 ;  /* 0x0000009300007348 */ /* 0x000fe80003800000 */
[----:B------:R0:W1:Y:S01]  /*3b50*/  SHFL.BFLY PT, R148, R141, R148, R146 ;  /* 0x0c0000948d947389 */ /* 0x00006200000e0092 */
[----:B------:R-:W-:Y:S05]  /*3b60*/  RET.REL.NODEC R144 `(_ZN10layer_norm13ln_fwd_kernelINS_13Kernel_traitsIfffffjLj8192ELj1ELj1ELj8ELj16ENS_18Kernel_traits_baseILj8192EfffffjLj256EEEEELb0ELb1ELb0ELb0EEEvNS_9FwdParamsE) ;  /* 0xffffc49090007950 */ /* 0x000fea0003c3ffff */
.L_x_26504:
        /* <DEDUP_REMOVED lines=9> */
.L_x_29212:


//--------------------- .text._ZN10layer_norm13ln_fwd_kernelINS_13Kernel_traitsIfffffjLj8192ELj1ELj1ELj8ELj16ENS_18Kernel_traits_baseILj8192EfffffjLj256EEEEELb0ELb1ELb0ELb1EEEvNS_9FwdParamsE --------------------------
	.section	.text._ZN10layer_norm13ln_fwd_kernelINS_13Kernel_traitsIfffffjLj8192ELj1ELj1ELj8ELj16ENS_18Kernel_traits_baseILj8192EfffffjLj256EEEEELb0ELb1ELb0ELb1EEEvNS_9FwdParamsE,"ax",@progbits
	.sectioninfo	@"SHI_REGISTERS=176"
	.align	128
        .global         _ZN10layer_norm13ln_fwd_kernelINS_13Kernel_traitsIfffffjLj8192ELj1ELj1ELj8ELj16ENS_18Kernel_traits_baseILj8192EfffffjLj256EEEEELb0ELb1ELb0ELb1EEEvNS_9FwdParamsE
        .type           _ZN10layer_norm13ln_fwd_kernelINS_13Kernel_traitsIfffffjLj8192ELj1ELj1ELj8ELj16ENS_18Kernel_traits_baseILj8192EfffffjLj256EEEEELb0ELb1ELb0ELb1EEEvNS_9FwdParamsE,@function
        .size           _ZN10layer_norm13ln_fwd_kernelINS_13Kernel_traitsIfffffjLj8192ELj1ELj1ELj8ELj16ENS_18Kernel_traits_baseILj8192EfffffjLj256EEEEELb0ELb1ELb0ELb1EEEvNS_9FwdParamsE,(.L_x_29213 - _ZN10layer_norm13ln_fwd_kernelINS_13Kernel_traitsIfffffjLj8192ELj1ELj1ELj8ELj16ENS_18Kernel_traits_baseILj8192EfffffjLj256EEEEELb0ELb1ELb0ELb1EEEvNS_9FwdParamsE)
        .other          _ZN10layer_norm13ln_fwd_kernelINS_13Kernel_traitsIfffffjLj8192ELj1ELj1ELj8ELj16ENS_18Kernel_traits_baseILj8192EfffffjLj256EEEEELb0ELb1ELb0ELb1EEEvNS_9FwdParamsE,@"STO_CUDA_ENTRY STV_DEFAULT"
_ZN10layer_norm13ln_fwd_kernelINS_13Kernel_traitsIfffffjLj8192ELj1ELj1ELj8ELj16ENS_18Kernel_traits_baseILj8192EfffffjLj256EEEEELb0ELb1ELb0ELb1EEEvNS_9FwdParamsE:
.text._ZN10layer_norm13ln_fwd_kernelINS_13Kernel_traitsIfffffjLj8192ELj1ELj1ELj8ELj16ENS_18Kernel_traits_baseILj8192EfffffjLj256EEEEELb0ELb1ELb0ELb1EEEvNS_9FwdParamsE:
        /* <DEDUP_REMOVED lines=61> */
.L_x_26508:
[----:B------:R-:W-:Y:S01]  /*03d0*/  ISETP.NE.U32.AND P0, PT, RZ, c[0x0][0x1c0], PT ;  /* 0x00007000ff007a0c */ /* 0x000fe20003f05070 */
[----:B------:R-:W-:Y:S01]  /*03e0*/  IMAD R104, R2, c[0x0][0x168], RZ ;  /* 0x00005a0002687a24 */ /* 0x000fe200078e02ff */
[----:B------:R-:W-:-:S02]  /*03f0*/  ISETP.NE.U32.AND P1, PT, RZ, c[0x0][0x180], PT ;  /* 0x00006000ff007a0c */ /* 0x000fc40003f25070 */
[----:B------:R-:W-:Y:S02]  /*0400*/  ISETP.NE.AND.EX P0, PT, RZ, c[0x0][0x1c4], PT, P0 ;  /* 0x00007100ff007a0c */ /* 0x000fe40003f05300 */
[----:B------:R-:W-:Y:S02]  /*0410*/  SHF.R.S32.HI R105, RZ, 0x1f, R104 ;  /* 0x0000001fff697819 */ /* 0x000fe40000011468 */
[----:B------:R-:W-:Y:S02]  /*0420*/  MOV R139, 0x10 ;  /* 0x00000010008b7802 */ /* 0x000fe40000000f00 */
[----:B------:R-:W-:Y:S02]  /*0430*/  LEA.HI R105, R105, R104, RZ, 0x2 ;  /* 0x0000006869697211 */ /* 0x000fe400078f10ff */
[----:B------:R-:W-:Y:S02]  /*0440*/  ISETP.NE.AND.EX P1, PT, RZ, c[0x0][0x184], PT, P1 ;  /* 0x00006100ff007a0c */ /* 0x000fe40003f25310 */
[----:B------:R-:W-:-:S02]  /*0450*/  LEA.HI.SX32 R136, R105, R0, 0x1e ;  /* 0x0000000069887211 */ /* 0x000fc400078ff2ff */
[----:B------:R-:W-:Y:S02]  /*0460*/  MOV R145, 0x3f800000 ;  /* 0x3f80000000917802 */ /* 0x000fe40000000f00 */
[----:B------:R-:W-:-:S05]  /*0470*/  @P0 MOV R107, 0x4 ;  /* 0x00000004006b0802 */ /* 0x000fca0000000f00 */
[----:B------:R-:W-:-:S04]  /*0480*/  @P0 IMAD.WIDE R104, R2, R107, c[0x0][0x1c0] ;  /* 0x0000700002680625 */ /* 0x000fc800078e026b */
[CC--:B------:R-:W-:Y:S01]  /*0490*/  IMAD.WIDE.U32 R106, R136.reuse, R139.reuse, c[0x0][0x170] ;  /* 0x00005c00886a7625 */ /* 0x0c0fe200078e008b */
[----:B------:R-:W2:Y:S04]  /*04a0*/  @P0 LDG.E R145, [R104.64] ;  /* 0x0000000468910981 */ /* 0x000ea8000c1e1900 */
[----:B------:R-:W2:Y:S01]  /*04b0*/  LDG.E.128 R116, [R106.64] ;  /* 0x000000046a747981 */ /* 0x000ea2000c1e1d00 */
[----:B------:R-:W-:-:S05]  /*04c0*/  @P1 IMAD.WIDE.U32 R108, R136, R139, c[0x0][0x180] ;  /* 0x00006000886c1625 */ /* 0x000fca00078e008b */
[----:B-1----:R0:W3:Y:S01]  /*04d0*/  @P1 LDG.E.128 R100, [R108.64] ;  /* 0x000000046c641981 */ /* 0x0020e2000c1e1d00 */
[----:B------:R-:W-:Y:S01]  /*04e0*/  ISETP.NE.U32.AND P0, PT, RZ, c[0x0][0x180], PT ;  /* 0x00006000ff007a0c */ /* 0x000fe20003f05070 */
[C---:B------:R-:W-:Y:S01]  /*04f0*/  IMAD.WIDE.U32 R110, R136.reuse, R139, c[0x0][0x188] ;  /* 0x00006200886e7625 */ /* 0x040fe200078e008b */
[----:B------:R-:W-:Y:S02]  /*0500*/  IADD3 R137, R136, 0x100, RZ ;  /* 0x0000010088897810 */ /* 0x000fe40007ffe0ff */
[----:B------:R-:W-:-:S03]  /*0510*/  ISETP.NE.AND.EX P0, PT, RZ, c[0x0][0x184], PT, P0 ;  /* 0x00006100ff007a0c */ /* 0x000fc60003f05300 */
[----:B0-----:R-:W-:-:S04]  /*0520*/  IMAD.WIDE.U32 R108, R137, R139, c[0x0][0x170] ;  /* 0x00005c00896c7625 */ /* 0x001fc800078e008b */
[-C--:B--2---:R-:W-:Y:S02]  /*0530*/  FMUL.FTZ R113, R116, R145.reuse ;  /* 0x0000009174717220 */ /* 0x084fe40000410000 */
[-C--:B------:R-:W-:Y:S02]  /*0540*/  FMUL.FTZ R112, R117, R145.reuse ;  /* 0x0000009175707220 */ /* 0x080fe40000410000 */
[-C--:B------:R-:W-:Y:S02]  /*0550*/  FMUL.FTZ R115, R118, R145.reuse ;  /* 0x0000009176737220 */ /* 0x080fe40000410000 */
[----:B------:R-:W-:Y:S02]  /*0560*/  FMUL.FTZ R114, R119, R145 ;  /* 0x0000009177727220 */ /* 0x000fe40000410000 */
[----:B-----5:R-:W-:Y:S02]  /*0570*/  FMUL.FTZ R104, R68, R113 ;  /* 0x0000007144687220 */ /* 0x020fe40000410000 */
        /* <DEDUP_REMOVED lines=11> */
[----:B------:R-:W-:Y:S01]  /*0630*/  MOV R114, R102 ;  /* 0x0000006600727202 */ /* 0x000fe20000000f00 */
[----:B------:R-:W-:Y:S01]  /*0640*/  @P1 IMAD.WIDE.U32 R116, R137, R139, c[0x0][0x180] ;  /* 0x0000600089741625 */ /* 0x000fe200078e008b */
[----:B------:R-:W-:-:S06]  /*0650*/  MOV R115, R103 ;  /* 0x0000006700737202 */ /* 0x000fcc0000000f00 */
[----:B------:R1:W3:Y:S01]  /*0660*/  @P1 LDG.E.128 R112, [R116.64] ;  /* 0x0000000474701981 */ /* 0x0002e2000c1e1d00 */
[----:B------:R-:W-:Y:S01]  /*0670*/  IADD3 R144, R136, 0x200, RZ ;  /* 0x0000020088907810 */ /* 0x000fe20007ffe0ff */
[----:B------:R-:W-:-:S04]  /*0680*/  IMAD.WIDE.U32 R118, R137, R139, c[0x0][0x188] ;  /* 0x0000620089767625 */ /* 0x000fc800078e008b */
[----:B-1----:R-:W-:-:S04]  /*0690*/  IMAD.WIDE.U32 R116, R144, R139, c[0x0][0x170] ;  /* 0x00005c0090747625 */ /* 0x002fc800078e008b */
[-C--:B--2---:R-:W-:Y:S02]  /*06a0*/  FMUL.FTZ R121, R124, R145.reuse ;  /* 0x000000917c797220 */ /* 0x084fe40000410000 */
[-C--:B------:R-:W-:Y:S02]  /*06b0*/  FMUL.FTZ R120, R125, R145.reuse ;  /* 0x000000917d787220 */ /* 0x080fe40000410000 */
[-C--:B------:R-:W-:Y:S02]  /*06c0*/  FMUL.FTZ R123, R126, R145.reuse ;  /* 0x000000917e7b7220 */ /* 0x080fe40000410000 */
[----:B------:R-:W-:Y:S02]  /*06d0*/  FMUL.FTZ R122, R127, R145 ;  /* 0x000000917f7a7220 */ /* 0x000fe40000410000 */
[----:B------:R-:W-:Y:S02]  /*06e0*/  FMUL.FTZ R108, R72, R121 ;  /* 0x00000079486c7220 */ /* 0x000fe40000410000 */
[----:B------:R-:W-:-:S02]  /*06f0*/  FMUL.FTZ R109, R73, R120 ;  /* 0x00000078496d7220 */ /* 0x000fc40000410000 */
[----:B0-----:R-:W-:Y:S02]  /*0700*/  FMUL.FTZ R110, R74, R123 ;  /* 0x0000007b4a6e7220 */ /* 0x001fe40000410000 */
[----:B------:R-:W-:Y:S02]  /*0710*/  FMUL.FTZ R111, R75, R122 ;  /* 0x0000007a4b6f7220 */ /* 0x000fe40000410000 */
[----:B---3--:R-:W-:Y:S02]  /*0720*/  @P0 FADD.FTZ R108, R112, R108 ;  /* 0x0000006c706c0221 */ /* 0x008fe40000010000 */
[----:B------:R-:W-:Y:S02]  /*0730*/  @P0 FADD.FTZ R109, R113, R109 ;  /* 0x0000006d716d0221 */ /* 0x000fe40000010000 */
[----:B------:R-:W-:Y:S02]  /*0740*/  @P0 FADD.FTZ R110, R114, R110 ;  /* 0x0000006e726e0221 */ /* 0x000fe40000010000 */
[----:B------:R-:W-:-:S05]  /*0750*/  @P0 FADD.FTZ R111, R115, R111 ;  /* 0x0000006f736f0221 */ /* 0x000fca0000010000 */
[----:B------:R0:W-:Y:S01]  /*0760*/  STG.E.128 [R118.64], R108 ;  /* 0x0000006c76007986 */ /* 0x0001e2000c101d04 */
[----:B------:R-:W-:-:S03]  /*0770*/  @P1 IMAD.WIDE.U32 R120, R144, R139, c[0x0][0x180] ;  /* 0x0000600090781625 */ /* 0x000fc600078e008b */
[----:B------:R-:W2:Y:S01]  /*0780*/  LDG.E.128 R128, [R116.64] ;  /* 0x0000000474807981 */ /* 0x000ea2000c1e1d00 */
[----:B------:R-:W-:Y:S02]  /*0790*/  @P1 MOV R100, R112 ;  /* 0x0000007000641202 */ /* 0x000fe40000000f00 */
[----:B------:R-:W-:Y:S02]  /*07a0*/  @P1 MOV R101, R113 ;  /* 0x0000007100651202 */ /* 0x000fe40000000f00 */
[----:B------:R-:W-:Y:S02]  /*07b0*/  @P1 MOV R102, R114 ;  /* 0x0000007200661202 */ /* 0x000fe40000000f00 */
[----:B------:R-:W-:Y:S02]  /*07c0*/  @P1 MOV R103, R115 ;  /* 0x0000007300671202 */ /* 0x000fe40000000f00 */
        /* <DEDUP_REMOVED lines=92> */
[----:B------:R-:W3:Y:S01]  /*0d90*/  @P1 LDG.E.128 R112, [R140.64] ;  /* 0x000000048c701981 */ /* 0x000ee2000c1e1d00 */
[----:B------:R-:W-:-:S02]  /*0da0*/  FADD.FTZ R158, RZ, R104 ;  /* 0x00000068ff9e7221 */ /* 0x000fc40000010000 */
[-C--:B--2---:R-:W-:Y:S01]  /*0db0*/  FMUL.FTZ R143, R152, R145.reuse ;  /* 0x00000091988f7220 */ /* 0x084fe20000410000 */
[----:B------:R-:W-:Y:S01]  /*0dc0*/  IADD3 R152, R136, 0x700, RZ ;  /* 0x0000070088987810 */ /* 0x000fe20007ffe0ff */
[-C--:B------:R-:W-:Y:S02]  /*0dd0*/  FMUL.FTZ R142, R153, R145.reuse ;  /* 0x00000091998e7220 */ /* 0x080fe40000410000 */
[-C--:B------:R-:W-:Y:S02]  /*0de0*/  FMUL.FTZ R147, R154, R145.reuse ;  /* 0x000000919a937220 */ /* 0x080fe40000410000 */
[----:B------:R-:W-:Y:S02]  /*0df0*/  FMUL.FTZ R156, R155, R145 ;  /* 0x000000919b9c7220 */ /* 0x000fe40000410000 */
[----:B------:R-:W-:Y:S01]  /*0e00*/  FMUL.FTZ R132, R92, R143 ;  /* 0x0000008f5c847220 */ /* 0x000fe20000410000 */
[----:B---3--:R-:W-:Y:S01]  /*0e10*/  @P1 MOV R100, R112 ;  /* 0x0000007000641202 */ /* 0x008fe20000000f00 */
[----:B------:R-:W-:Y:S01]  /*0e20*/  FMUL.FTZ R133, R93, R142 ;  /* 0x0000008e5d857220 */ /* 0x000fe20000410000 */
[----:B------:R-:W-:Y:S01]  /*0e30*/  @P1 MOV R101, R113 ;  /* 0x0000007100651202 */ /* 0x000fe20000000f00 */
[----:B0-----:R-:W-:Y:S01]  /*0e40*/  FMUL.FTZ R134, R94, R147 ;  /* 0x000000935e867220 */ /* 0x001fe20000410000 */
[----:B------:R-:W-:Y:S01]  /*0e50*/  @P1 MOV R102, R114 ;  /* 0x0000007200661202 */ /* 0x000fe20000000f00 */
[----:B------:R-:W-:Y:S01]  /*0e60*/  FMUL.FTZ R135, R95, R156 ;  /* 0x0000009c5f877220 */ /* 0x000fe20000410000 */
[----:B------:R-:W-:Y:S01]  /*0e70*/  @P1 MOV R103, R115 ;  /* 0x0000007300671202 */ /* 0x000fe20000000f00 */
[----:B------:R-:W-:-:S04]  /*0e80*/  IMAD.WIDE.U32 R154, R150, R139, c[0x0][0x188] ;  /* 0x00006200969a7625 */ /* 0x000fc800078e008b */
[----:B------:R-:W-:Y:S02]  /*0e90*/  @P0 FADD.FTZ R132, R112, R132 ;  /* 0x0000008470840221 */ /* 0x000fe40000010000 */
[----:B------:R-:W-:Y:S02]  /*0ea0*/  @P0 FADD.FTZ R133, R113, R133 ;  /* 0x0000008571850221 */ /* 0x000fe40000010000 */
[----:B------:R-:W-:Y:S02]  /*0eb0*/  @P0 FADD.FTZ R134, R114, R134 ;  /* 0x0000008672860221 */ /* 0x000fe40000010000 */
[----:B------:R-:W-:Y:S02]  /*0ec0*/  @P0 FADD.FTZ R135, R115, R135 ;  /* 0x0000008773870221 */ /* 0x000fe40000010000 */
[----:B------:R-:W-:-:S03]  /*0ed0*/  IMAD.WIDE.U32 R140, R152, R139, c[0x0][0x170] ;  /* 0x00005c00988c7625 */ /* 0x000fc600078e008b */
[----:B------:R0:W-:Y:S01]  /*0ee0*/  STG.E.128 [R154.64], R132 ;  /* 0x000000849a007986 */ /* 0x0001e2000c101d04 */
[----:B------:R-:W-:-:S03]  /*0ef0*/  @P1 IMAD.WIDE.U32 R156, R152, R139, c[0x0][0x180] ;  /* 0x00006000989c1625 */ /* 0x000fc600078e008b */
[----:B------:R-:W2:Y:S04]  /*0f00*/  LDG.E.128 R140, [R140.64] ;  /* 0x000000048c8c7981 */ /* 0x000ea8000c1e1d00 */
[----:B------:R-:W3:Y:S01]  /*0f10*/  @P1 LDG.E.128 R100, [R156.64] ;  /* 0x000000049c641981 */ /* 0x000ee2000c1e1d00 */
        /* <DEDUP_REMOVED lines=22> */
[-C--:B------:R-:W-:Y:S02]  /*1080*/  FMUL.FTZ R149, R142, R145.reuse ;  /* 0x000000918e957220 */ /* 0x080fe40000410000 */
[----:B------:R-:W-:Y:S01]  /*1090*/  FADD.FTZ R142, R130, R151 ;  /* 0x00000097828e7221 */ /* 0x000fe20000010000 */
[----:B---3--:R-:W-:Y:S01]  /*10a0*/  @P1 MOV R112, R100 ;  /* 0x0000006400701202 */ /* 0x008fe20000000f00 */
[----:B------:R-:W-:Y:S01]  /*10b0*/  FMUL.FTZ R154, R141, R145 ;  /* 0x000000918d9a7220 */ /* 0x000fe20000410000 */
[----:B------:R-:W-:Y:S01]  /*10c0*/  @P1 MOV R113, R101 ;  /* 0x0000006500711202 */ /* 0x000fe20000000f00 */
[----:B------:R-:W-:Y:S01]  /*10d0*/  FMUL.FTZ R140, R96, R147 ;  /* 0x00000093608c7220 */ /* 0x000fe20000410000 */
[----:B------:R-:W-:Y:S01]  /*10e0*/  @P1 MOV R114, R102 ;  /* 0x0000006600721202 */ /* 0x000fe20000000f00 */
[----:B------:R-:W-:Y:S01]  /*10f0*/  FADD.FTZ R141, R131, R142 ;  /* 0x0000008e838d7221 */ /* 0x000fe20000010000 */
[----:B------:R-:W-:Y:S01]  /*1100*/  @P1 MOV R115, R103 ;  /* 0x0000006700731202 */ /* 0x000fe20000000f00 */
[----:B------:R-:W-:Y:S01]  /*1110*/  FMUL.FTZ R156, R143, R145 ;  /* 0x000000918f9c7220 */ /* 0x000fe20000410000 */
[----:B------:R-:W-:Y:S01]  /*1120*/  LOP3.LUT P1, RZ, R3, 0xff, RZ, 0xc0, !PT ;  /* 0x000000ff03ff7812 */ /* 0x000fe2000782c0ff */
[----:B------:R-:W-:Y:S01]  /*1130*/  @P0 FADD.FTZ R140, R140, R112 ;  /* 0x000000708c8c0221 */ /* 0x000fe20000010000 */
[----:B------:R-:W0:Y:S01]  /*1140*/  S2R R145, SR_TID.X ;  /* 0x0000000000917919 */ /* 0x000e220000002100 */
[----:B------:R-:W-:-:S02]  /*1150*/  FADD.FTZ R112, R132, R141 ;  /* 0x0000008d84707221 */ /* 0x000fc40000010000 */
[----:B------:R-:W-:Y:S02]  /*1160*/  FMUL.FTZ R141, R97, R154 ;  /* 0x0000009a618d7220 */ /* 0x000fe40000410000 */
[----:B------:R-:W-:Y:S02]  /*1170*/  FMUL.FTZ R142, R98, R149 ;  /* 0x00000095628e7220 */ /* 0x000fe40000410000 */
[----:B------:R-:W-:Y:S02]  /*1180*/  FMUL.FTZ R143, R99, R156 ;  /* 0x0000009c638f7220 */ /* 0x000fe40000410000 */
[----:B------:R-:W-:Y:S02]  /*1190*/  @P0 FADD.FTZ R141, R141, R113 ;  /* 0x000000718d8d0221 */ /* 0x000fe40000010000 */
[----:B------:R-:W-:Y:S02]  /*11a0*/  FADD.FTZ R147, R133, R112 ;  /* 0x0000007085937221 */ /* 0x000fe40000010000 */
[----:B------:R-:W-:-:S02]  /*11b0*/  @P0 FADD.FTZ R142, R142, R114 ;  /* 0x000000728e8e0221 */ /* 0x000fc40000010000 */
[----:B------:R-:W-:Y:S02]  /*11c0*/  @P0 FADD.FTZ R143, R143, R115 ;  /* 0x000000738f8f0221 */ /* 0x000fe40000010000 */
[----:B------:R-:W-:-:S04]  /*11d0*/  IMAD.WIDE.U32 R112, R152, R139, c[0x0][0x188] ;  /* 0x0000620098707625 */ /* 0x000fc800078e008b */
[----:B------:R-:W-:Y:S01]  /*11e0*/  FADD.FTZ R114, R134, R147 ;  /* 0x0000009386727221 */ /* 0x000fe20000010000 */
[----:B------:R1:W-:Y:S01]  /*11f0*/  STG.E.128 [R112.64], R140 ;  /* 0x0000008c70007986 */ /* 0x0003e2000c101d04 */
[----:B0-----:R-:W-:Y:S02]  /*1200*/  LOP3.LUT P0, RZ, R145, 0x1f, RZ, 0xc0, !PT ;  /* 0x0000001f91ff7812 */ /* 0x001fe4000780c0ff */
        /* <DEDUP_REMOVED lines=9> */
[----:B-1----:R0:W1:Y:S02]  /*12a0*/  SHFL.BFLY PT, R112, R115, 0x1, 0x1f ;  /* 0x0c201f0073707f89 */ /* 0x00206400000e0000 */
.L_x_26509:
        /* <DEDUP_REMOVED lines=84> */
.L_x_26510:
[----:B------:R-:W2:Y:S01]  /*17f0*/  S2R R155, SR_TID.X ;  /* 0x00000000009b7919 */ /* 0x000ea20000002100 */
[----:B------:R-:W-:Y:S01]  /*1800*/  @!P0 SHF.R.U32.HI R139, RZ, 0x5, R145 ;  /* 0x00000005ff8b8819 */ /* 0x000fe20000011691 */
[----:B-1----:R-:W-:Y:S01]  /*1810*/  FADD.FTZ R113, R158, R115 ;  /* 0x000000739e717221 */ /* 0x002fe20000010000 */
[----:B------:R-:W-:Y:S01]  /*1820*/  WARPSYNC 0xffffffff ;  /* 0xffffffff00007948 */ /* 0x000fe20003800000 */
[----:B------:R-:W-:Y:S01]  /*1830*/  HFMA2.MMA R145, -RZ, RZ, 0, 0 ;  /* 0x00000000ff917435 */ /* 0x000fe200000001ff */
[----:B------:R-:W-:Y:S01]  /*1840*/  @!P0 LOP3.LUT R139, R139, 0x7, RZ, 0xc0, !PT ;  /* 0x000000078b8b8812 */ /* 0x000fe200078ec0ff */
[----:B------:R-:W-:-:S03]  /*1850*/  HFMA2.MMA R173, -RZ, RZ, 0, 9.5367431640625e-07 ;  /* 0x00000010ffad7435 */ /* 0x000fc600000001ff */
[----:B------:R-:W-:-:S05]  /*1860*/  @!P0 IADD3 R139, R114, R139, RZ ;  /* 0x0000008b728b8210 */ /* 0x000fca0007ffe0ff */
[----:B------:R1:W-:Y:S01]  /*1870*/  @!P0 STS.64 [R139.X8], R112 ;  /* 0x000000708b008388 */ /* 0x0003e20000008a00 */
[----:B--2---:R-:W-:-:S03]  /*1880*/  LOP3.LUT R147, R155, 0x1f, RZ, 0xc0, !PT ;  /* 0x0000001f9b937812 */ /* 0x004fc600078ec0ff */
[----:B------:R-:W-:Y:S01]  /*1890*/  BAR.SYNC.DEFER_BLOCKING 0x0 ;  /* 0x0000000000007b1d */ /* 0x000fe20000010000 */
[----:B------:R-:W-:-:S13]  /*18a0*/  ISETP.GT.U32.AND P1, PT, R147, 0x7, PT ;  /* 0x000000079300780c */ /* 0x000fda0003f24070 */
[----:B------:R-:W-:Y:S02]  /*18b0*/  @!P1 IADD3 R147, R114, R147, RZ ;  /* 0x0000009372939210 */ /* 0x000fe40007ffe0ff */
[----:B0-----:R-:W-:Y:S01]  /*18c0*/  CS2R R114, SRZ ;  /* 0x0000000000727805 */ /* 0x001fe2000001ff00 */
[----:B------:R-:W-:-:S04]  /*18d0*/  @!P1 MOV R145, 0x400 ;  /* 0x0000040000919802 */ /* 0x000fc80000000f00 */
[----:B-1----:R-:W-:Y:S01]  /*18e0*/  I2F R139, R145 ;  /* 0x00000091008b7306 */ /* 0x002fe20000201400 */
[----:B------:R-:W-:Y:S01]  /*18f0*/  @!P1 LDS.64 R114, [R147.X8] ;  /* 0x0000000093729984 */ /* 0x000fe20000008a00 */
[----:B------:R-:W-:-:S03]  /*1900*/  ISETP.NE.AND P1, PT, RZ, UR6, PT ;  /* 0x00000006ff007c0c */ /* 0x000fc6000bf25270 */
        /* <DEDUP_REMOVED lines=8> */
[----:B0-----:R-:W-:-:S05]  /*1990*/  IADD3 R151, R151, R158, RZ ;  /* 0x0000009e97977210 */ /* 0x001fca0007ffe0ff */
[----:B------:R-:W0:Y:S02]  /*19a0*/  SHFL.DOWN PT, R160, R151, 0x1, 0x1f ;  /* 0x08201f0097a07f89 */ /* 0x000e2400000e0000 */
[----:B------:R-:W-:Y:S01]  /*19b0*/  I2F R158, R158 ;  /* 0x0000009e009e7306 */ /* 0x000fe20000201400 */
[C---:B--2---:R-:W-:Y:S02]  /*19c0*/  FMUL.FTZ R147, R149.reuse, R154 ;  /* 0x0000009a95937220 */ /* 0x044fe40000410000 */
[----:B------:R-:W-:Y:S02]  /*19d0*/  FADD.FTZ R149, -R149, R114 ;  /* 0x0000007295957221 */ /* 0x000fe40000010100 */
[----:B------:R-:W-:Y:S02]  /*19e0*/  FFMA.FTZ R156, R139, R114, R147 ;  /* 0x000000728b9c7223 */ /* 0x000fe40000010093 */
[----:B------:R-:W-:Y:S01]  /*19f0*/  FMUL.FTZ R149, R149, R149 ;  /* 0x0000009595957220 */ /* 0x000fe20000410000 */
[----:B------:R-:W2:Y:S01]  /*1a00*/  I2F R114, R151 ;  /* 0x0000009700727306 */ /* 0x000ea20000201400 */
[----:B-1----:R-:W-:-:S02]  /*1a10*/  FMUL.FTZ R156, R113, R156 ;  /* 0x0000009c719c7220 */ /* 0x002fc40000410000 */
[----:B------:R-:W-:Y:S02]  /*1a20*/  FMUL.FTZ R149, R149, R139 ;  /* 0x0000008b95957220 */ /* 0x000fe40000410000 */
[----:B---3--:R-:W-:Y:S01]  /*1a30*/  FADD.FTZ R112, R112, R115 ;  /* 0x0000007370707221 */ /* 0x008fe20000010000 */
[----:B------:R-:W1:Y:S01]  /*1a40*/  SHFL.DOWN PT, R139, R156, 0x2, 0x1f ;  /* 0x08401f009c8b7f89 */ /* 0x000e6200000e0000 */
[----:B------:R-:W-:-:S04]  /*1a50*/  FMUL.FTZ R149, R149, R154 ;  /* 0x0000009a95957220 */ /* 0x000fc80000410000 */
[----:B------:R-:W-:Y:S01]  /*1a60*/  FFMA.FTZ R112, R113, R149, R112 ;  /* 0x0000009571707223 */ /* 0x000fe20000010070 */
[----:B0-----:R-:W-:-:S04]  /*1a70*/  IADD3 R147, R151, R160, RZ ;  /* 0x000000a097937210 */ /* 0x001fc80007ffe0ff */
[----:B------:R-:W0:Y:S01]  /*1a80*/  SHFL.DOWN PT, R113, R112, 0x2, 0x1f ;  /* 0x08401f0070717f89 */ /* 0x000e2200000e0000 */
[----:B--2---:R-:W2:Y:S08]  /*1a90*/  MUFU.RCP R115, R114 ;  /* 0x0000007200737308 */ /* 0x004eb00000001000 */
[----:B------:R-:W3:Y:S01]  /*1aa0*/  I2F R147, R147 ;  /* 0x0000009300937306 */ /* 0x000ee20000201400 */
[----:B-1----:R-:W-:-:S02]  /*1ab0*/  FADD.FTZ R145, R156, -R139 ;  /* 0x8000008b9c917221 */ /* 0x002fc40000010000 */
[----:B------:R-:W-:-:S05]  /*1ac0*/  FMUL.FTZ R139, R139, R158 ;  /* 0x0000009e8b8b7220 */ /* 0x000fca0000410000 */
[----:B------:R-:W1:Y:S01]  /*1ad0*/  I2F R160, R160 ;  /* 0x000000a000a07306 */ /* 0x000e620000201400 */
[----:B------:R-:W-:Y:S02]  /*1ae0*/  FMUL.FTZ R154, R145, R145 ;  /* 0x00000091919a7220 */ /* 0x000fe40000410000 */
[C---:B------:R-:W-:Y:S02]  /*1af0*/  FFMA.FTZ R156, R153.reuse, R156, R139 ;  /* 0x0000009c999c7223 */ /* 0x040fe4000001008b */
[----:B------:R-:W-:Y:S02]  /*1b00*/  FMUL.FTZ R154, R153, R154 ;  /* 0x0000009a999a7220 */ /* 0x000fe40000410000 */
[----:B--2---:R-:W-:Y:S02]  /*1b10*/  FMUL.FTZ R145, R115, R156 ;  /* 0x0000009c73917220 */ /* 0x004fe40000410000 */
[----:B------:R-:W-:Y:S02]  /*1b20*/  FMUL.FTZ R139, R154, R158 ;  /* 0x0000009e9a8b7220 */ /* 0x000fe40000410000 */
[----:B0-----:R-:W-:-:S02]  /*1b30*/  FADD.FTZ R154, R112, R113 ;  /* 0x00000071709a7221 */ /* 0x001fc40000010000 */
[----:B------:R-:W1:Y:S01]  /*1b40*/  SHFL.DOWN PT, R112, R145, 0x1, 0x1f ;  /* 0x08201f0091707f89 */ /* 0x000e6200000e0000 */
[----:B---3--:R-:W0:Y:S01]  /*1b50*/  MUFU.RCP R113, R147 ;  /* 0x0000009300717308 */ /* 0x008e220000001000 */
[----:B------:R-:W-:Y:S01]  /*1b60*/  FFMA.FTZ R139, R115, R139, R154 ;  /* 0x0000008b738b7223 */ /* 0x000fe2000001009a */
[----:B------:R-:W-:-:S04]  /*1b70*/  SHF.R.U32.HI R115, RZ, 0x5, R155 ;  /* 0x00000005ff737819 */ /* 0x000fc8000001169b */
[----:B------:R-:W-:-:S04]  /*1b80*/  LOP3.LUT R154, R115, 0x7, RZ, 0xc0, !PT ;  /* 0x00000007739a7812 */ /* 0x000fc800078ec0ff */
[----:B------:R-:W-:Y:S02]  /*1b90*/  LOP3.LUT P0, RZ, R154, 0x1f, R155, 0xf8, !PT ;  /* 0x0000001f9aff7812 */ /* 0x000fe4000780f89b */
[----:B------:R-:W2:Y:S01]  /*1ba0*/  SHFL.DOWN PT, R154, R139, 0x1, 0x1f ;  /* 0x08201f008b9a7f89 */ /* 0x000ea200000e0000 */
[----:B-1----:R-:W-:Y:S02]  /*1bb0*/  FMUL.FTZ R115, R112, R160 ;  /* 0x000000a070737220 */ /* 0x002fe40000410000 */
[----:B------:R-:W-:Y:S02]  /*1bc0*/  FADD.FTZ R112, R145, -R112 ;  /* 0x8000007091707221 */ /* 0x000fe40000010000 */
[----:B------:R-:W-:Y:S02]  /*1bd0*/  FFMA.FTZ R156, R114, R145, R115 ;  /* 0x00000091729c7223 */ /* 0x000fe40000010073 */
[----:B------:R-:W-:Y:S02]  /*1be0*/  FMUL.FTZ R115, R112, R112 ;  /* 0x0000007070737220 */ /* 0x000fe40000410000 */
[----:B0-----:R-:W-:-:S02]  /*1bf0*/  FMUL.FTZ R156, R113, R156 ;  /* 0x0000009c719c7220 */ /* 0x001fc40000410000 */
[----:B------:R-:W-:-:S03]  /*1c00*/  FMUL.FTZ R115, R114, R115 ;  /* 0x0000007372737220 */ /* 0x000fc60000410000 */
[----:B------:R-:W0:Y:S01]  /*1c10*/  SHFL.IDX PT, R145, R156, RZ, 0x1f ;  /* 0x00001fff9c917589 */ /* 0x000e2200000e0000 */
[----:B--2---:R-:W-:Y:S02]  /*1c20*/  FADD.FTZ R154, R139, R154 ;  /* 0x0000009a8b9a7221 */ /* 0x004fe40000010000 */
[----:B------:R-:W-:-:S04]  /*1c30*/  FMUL.FTZ R115, R115, R160 ;  /* 0x000000a073737220 */ /* 0x000fc80000410000 */
[----:B------:R-:W-:Y:S01]  /*1c40*/  FFMA.FTZ R115, R113, R115, R154 ;  /* 0x0000007371737223 */ /* 0x000fe2000001009a */
[----:B------:R-:W-:-:S04]  /*1c50*/  @!P0 MOV R113, 0x4 ;  /* 0x0000000400718802 */ /* 0x000fc80000000f00 */
        /* <DEDUP_REMOVED lines=12> */
[----:B------:R-:W-:Y:S01]  /*1d20*/  LOP3.LUT P1, RZ, R3, 0xff, RZ, 0xc0, !PT ;  /* 0x000000ff03ff7812 */ /* 0x000fe2000782c0ff */
[----:B------:R-:W-:-:S02]  /*1d30*/  FADD.FTZ R153, R111, -R114 ;  /* 0x800000726f997221 */ /* 0x000fc40000010000 */
[----:B------:R-:W-:Y:S01]  /*1d40*/  FADD.FTZ R104, R104, R105 ;  /* 0x0000006968687221 */ /* 0x000fe20000010000 */
[----:B------:R-:W-:Y:S01]  /*1d50*/  @!P0 MOV R105, 0x4 ;  /* 0x0000000400698802 */ /* 0x000fe20000000f00 */
[--C-:B------:R-:W-:Y:S01]  /*1d60*/  FADD.FTZ R149, R108, -R114.reuse ;  /* 0x800000726c957221 */ /* 0x100fe20000010000 */
[----:B------:R-:W-:Y:S01]  /*1d70*/  SEL R3, RZ, 0x1, P1 ;  /* 0x00000001ff037807 */ /* 0x000fe20000800000 */
[----:B------:R1:W2:Y:S01]  /*1d80*/  MUFU.RSQ R172, R104 ;  /* 0x0000006800ac7308 */ /* 0x0002a20000001400 */
[--C-:B------:R-:W-:Y:S02]  /*1d90*/  FADD.FTZ R151, R109, -R114.reuse ;  /* 0x800000726d977221 */ /* 0x100fe40000010000 */
[--C-:B------:R-:W-:Y:S02]  /*1da0*/  FADD.FTZ R115, R110, -R114.reuse ;  /* 0x800000726e737221 */ /* 0x100fe40000010000 */
[--C-:B------:R-:W-:Y:S02]  /*1db0*/  FADD.FTZ R118, R118, -R114.reuse ;  /* 0x8000007276767221 */ /* 0x100fe40000010000 */
[----:B------:R-:W-:-:S02]  /*1dc0*/  FADD.FTZ R119, R119, -R114 ;  /* 0x8000007277777221 */ /* 0x000fc40000010000 */
[C---:B-1----:R-:W-:Y:S01]  /*1dd0*/  @!P0 IMAD.WIDE R104, R2.reuse, R105, c[0x0][0x1a8] ;  /* 0x00006a0002688625 */ /* 0x042fe200078e0269 */
[----:B------:R-:W-:-:S03]  /*1de0*/  IADD3 R2, R2, c[0x0][0x160], RZ ;  /* 0x0000580002027a10 */ /* 0x000fc60007ffe0ff */
[--C-:B------:R-:W-:Y:S02]  /*1df0*/  FADD.FTZ R154, R116, -R114.reuse ;  /* 0x80000072749a7221 */ /* 0x100fe40000010000 */
[--C-:B------:R-:W-:Y:S01]  /*1e00*/  FADD.FTZ R155, R117, -R114.reuse ;  /* 0x80000072759b7221 */ /* 0x100fe20000010000 */
[----:B--2---:R1:W-:Y:S01]  /*1e10*/  @!P0 STG.E [R104.64], R172 ;  /* 0x000000ac68008986 */ /* 0x0043e2000c101904 */
[----:B0-----:R-:W-:Y:S01]  /*1e20*/  FMUL.FTZ R113, R172, R106 ;  /* 0x0000006aac717220 */ /* 0x001fe20000410000 */
[----:B------:R-:W-:Y:S01]  /*1e30*/  ISETP.GE.AND P0, PT, R2, c[0x0][0x164], PT ;  /* 0x0000590002007a0c */ /* 0x000fe20003f06270 */
        /* <DEDUP_REMOVED lines=32> */
[----:B------:R-:W-:-:S04]  /*2040*/  IMAD.WIDE.U32 R108, R136, R173, c[0x0][0x208] ;  /* 0x00008200886c7625 */ /* 0x000fc800078e00ad */
[----:B------:R-:W-:Y:S02]  /*2050*/  FFMA.FTZ R106, R38, R113, R6 ;  /* 0x00000071266a7223 */ /* 0x000fe40000010006 */
[----:B-1----:R-:W-:Y:S02]  /*2060*/  FFMA.FTZ R105, R37, R112, R5 ;  /* 0x0000007025697223 */ /* 0x002fe40000010005 */
[----:B------:R-:W-:Y:S02]  /*2070*/  FFMA.FTZ R104, R36, R139, R4 ;  /* 0x0000008b24687223 */ /* 0x000fe40000010004 */
[----:B------:R-:W-:Y:S02]  /*2080*/  FFMA.FTZ R115, R43, R114, R11 ;  /* 0x000000722b737223 */ /* 0x000fe4000001000b */
[----:B------:R-:W-:Y:S01]  /*2090*/  IMAD.WIDE.U32 R110, R137, R173, c[0x0][0x208] ;  /* 0x00008200896e7625 */ /* 0x000fe200078e00ad */
[----:B------:R0:W-:Y:S03]  /*20a0*/  STG.E.128 [R108.64], R104 ;  /* 0x000000686c007986 */ /* 0x0001e6000c101d04 */
[----:B------:R-:W-:-:S02]  /*20b0*/  FMUL.FTZ R125, R172, R156 ;  /* 0x0000009cac7d7220 */ /* 0x000fc40000410000 */
[C---:B------:R-:W-:Y:S02]  /*20c0*/  FMUL.FTZ R122, R172.reuse, R157 ;  /* 0x0000009dac7a7220 */ /* 0x040fe40000410000 */
[C---:B------:R-:W-:Y:S02]  /*20d0*/  FMUL.FTZ R127, R172.reuse, R158 ;  /* 0x0000009eac7f7220 */ /* 0x040fe40000410000 */
[----:B------:R-:W-:Y:S02]  /*20e0*/  FMUL.FTZ R124, R172, R159 ;  /* 0x0000009fac7c7220 */ /* 0x000fe40000410000 */
[----:B------:R-:W-:Y:S02]  /*20f0*/  FFMA.FTZ R114, R42, R117, R10 ;  /* 0x000000752a727223 */ /* 0x000fe4000001000a */
[----:B------:R-:W-:Y:S02]  /*2100*/  FFMA.FTZ R113, R41, R116, R9 ;  /* 0x0000007429717223 */ /* 0x000fe40000010009 */
[----:B------:R-:W-:-:S02]  /*2110*/  FFMA.FTZ R112, R40, R149, R8 ;  /* 0x0000009528707223 */ /* 0x000fc40000010008 */
[C---:B------:R-:W-:Y:S02]  /*2120*/  FMUL.FTZ R133, R172.reuse, R160 ;  /* 0x000000a0ac857220 */ /* 0x040fe40000410000 */
[C---:B------:R-:W-:Y:S01]  /*2130*/  FMUL.FTZ R126, R172.reuse, R161 ;  /* 0x000000a1ac7e7220 */ /* 0x040fe20000410000 */
[----:B------:R1:W-:Y:S01]  /*2140*/  STG.E.128 [R110.64], R112 ;  /* 0x000000706e007986 */ /* 0x0003e2000c101d04 */
[C---:B------:R-:W-:Y:S02]  /*2150*/  FMUL.FTZ R135, R172.reuse, R162 ;  /* 0x000000a2ac877220 */ /* 0x040fe40000410000 */
[----:B------:R-:W-:Y:S02]  /*2160*/  FMUL.FTZ R132, R172, R163 ;  /* 0x000000a3ac847220 */ /* 0x000fe40000410000 */
[----:B------:R-:W-:Y:S02]  /*2170*/  FFMA.FTZ R119, R47, R118, R15 ;  /* 0x000000762f777223 */ /* 0x000fe4000001000f */
[----:B------:R-:W-:-:S04]  /*2180*/  IMAD.WIDE.U32 R144, R144, R173, c[0x0][0x208] ;  /* 0x0000820090907625 */ /* 0x000fc800078e00ad */
[C---:B------:R-:W-:Y:S02]  /*2190*/  FMUL.FTZ R137, R172.reuse, R128 ;  /* 0x00000080ac897220 */ /* 0x040fe40000410000 */
[C---:B------:R-:W-:Y:S02]  /*21a0*/  FMUL.FTZ R134, R172.reuse, R129 ;  /* 0x00000081ac867220 */ /* 0x040fe40000410000 */
[C---:B------:R-:W-:Y:S02]  /*21b0*/  FMUL.FTZ R141, R172.reuse, R130 ;  /* 0x00000082ac8d7220 */ /* 0x040fe40000410000 */
[----:B------:R-:W-:Y:S02]  /*21c0*/  FMUL.FTZ R136, R172, R131 ;  /* 0x00000083ac887220 */ /* 0x000fe40000410000 */
[----:B------:R-:W-:Y:S02]  /*21d0*/  FFMA.FTZ R118, R46, R123, R14 ;  /* 0x0000007b2e767223 */ /* 0x000fe4000001000e */
[----:B------:R-:W-:-:S02]  /*21e0*/  FFMA.FTZ R117, R45, R120, R13 ;  /* 0x000000782d757223 */ /* 0x000fc4000001000d */
[----:B------:R-:W-:Y:S02]  /*21f0*/  FFMA.FTZ R116, R44, R121, R12 ;  /* 0x000000792c747223 */ /* 0x000fe4000001000c */
[C---:B------:R-:W-:Y:S02]  /*2200*/  FMUL.FTZ R143, R172.reuse, R164 ;  /* 0x000000a4ac8f7220 */ /* 0x040fe40000410000 */
[C---:B------:R-:W-:Y:S01]  /*2210*/  FMUL.FTZ R140, R172.reuse, R165 ;  /* 0x000000a5ac8c7220 */ /* 0x040fe20000410000 */
[----:B------:R2:W-:Y:S01]  /*2220*/  STG.E.128 [R144.64], R116 ;  /* 0x0000007490007986 */ /* 0x0005e2000c101d04 */
[C---:B------:R-:W-:Y:S02]  /*2230*/  FMUL.FTZ R155, R172.reuse, R166 ;  /* 0x000000a6ac9b7220 */ /* 0x040fe40000410000 */
[C---:B------:R-:W-:Y:S02]  /*2240*/  FMUL.FTZ R142, R172.reuse, R167 ;  /* 0x000000a7ac8e7220 */ /* 0x040fe40000410000 */
[----:B------:R-:W-:-:S02]  /*2250*/  FMUL.FTZ R157, R172, R168 ;  /* 0x000000a8ac9d7220 */ /* 0x000fc40000410000 */
[C---:B------:R-:W-:Y:S02]  /*2260*/  FMUL.FTZ R154, R172.reuse, R169 ;  /* 0x000000a9ac9a7220 */ /* 0x040fe40000410000 */
        /* <DEDUP_REMOVED lines=30> */
[----:B------:R-:W-:-:S05]  /*2450*/  FFMA.FTZ R116, R64, R157, R32 ;  /* 0x0000009d40747223 */ /* 0x000fca0000010020 */
[----:B------:R3:W-:Y:S02]  /*2460*/  STG.E.128 [R152.64], R116 ;  /* 0x0000007498007986 */ /* 0x0007e4000c101d04 */
[----:B---3--:R-:W-:Y:S01]  /*2470*/  @P0 CALL.REL.NOINC `(.L_x_26507) ;  /* 0x0000001000000944 */ /* 0x008fe20003c00000 */
[----:B------:R-:W-:Y:S05]  /*2480*/  BRA `(.L_x_26508) ;  /* 0xffffdf4000007947 */ /* 0x000fea000383ffff */
.L_x_26507:
[----:B------:R-:W-:Y:S05]  /*2490*/  EXIT ;  /* 0x000000000000794d */ /* 0x000fea0003800000 */
.L_x_26505:
[----:B-1----:R-:W-:Y:S01]  /*24a0*/  HFMA2.MMA R113, -RZ, RZ, 0, 1.847743988037109375e-06 ;  /* 0x0000001fff717435 */ /* 0x002fe200000001ff */
[----:B------:R-:W-:Y:S02]  /*24b0*/  MOV R158, 0x1 ;  /* 0x00000001009e7802 */ /* 0x000fe40000000f00 */
[----:B------:R-:W-:Y:S02]  /*24c0*/  MOV R156, 0xffffffff ;  /* 0xffffffff009c7802 */ /* 0x000fe40000000f00 */
[----:B------:R-:W-:Y:S02]  /*24d0*/  MOV R154, 0x24f0 ;  /* 0x000024f0009a7802 */ /* 0x000fe40000000f00 */
[----:B------:R-:W-:Y:S05]  /*24e0*/  CALL.REL.NOINC `($__internal_149_$__cuda_sm70_shflsync_bfly_p) ;  /* 0x0000079000007944 */ /* 0x000fea0003c00000 */
[----:B-1----:R-:W-:Y:S01]  /*24f0*/  MOV R112, R158 ;  /* 0x0000009e00707202 */ /* 0x002fe20000000f00 */
[----:B0-----:R-:W-:Y:S05]  /*2500*/  BRA `(.L_x_26509) ;  /* 0xffffeda000007947 */ /* 0x001fea000383ffff */
.L_x_26506:
[----:B------:R-:W-:Y:S01]  /*2510*/  HFMA2.MMA R158, -RZ, RZ, 0, 1.1920928955078125e-07 ;  /* 0x00000002ff9e7435 */ /* 0x000fe200000001ff */
[----:B------:R-:W-:Y:S02]  /*2520*/  MOV R113, 0x1f ;  /* 0x0000001f00717802 */ /* 0x000fe40000000f00 */
[----:B------:R-:W-:-:S02]  /*2530*/  MOV R156, 0xffffffff ;  /* 0xffffffff009c7802 */ /* 0x000fc40000000f00 */
[----:B------:R-:W-:Y:S02]  /*2540*/  MOV R154, 0x2560 ;  /* 0x00002560009a7802 */ /* 0x000fe40000000f00 */
[----:B------:R-:W-:Y:S05]  /*2550*/  CALL.REL.NOINC `($__internal_149_$__cuda_sm70_shflsync_bfly_p) ;  /* 0x0000072000007944 */ /* 0x000fea0003c00000 */
[----:B01----:R-:W-:Y:S01]  /*2560*/  FADD.FTZ R115, R115, R158 ;  /* 0x0000009e73737221 */ /* 0x003fe20000010000 */
[----:B------:R-:W-:Y:S01]  /*2570*/  HFMA2.MMA R158, -RZ, RZ, 0, 2.384185791015625e-07 ;  /* 0x00000004ff9e7435 */ /* 0x000fe200000001ff */
[----:B------:R-:W-:Y:S02]  /*2580*/  MOV R113, 0x1f ;  /* 0x0000001f00717802 */ /* 0x000fe40000000f00 */
[----:B------:R-:W-:Y:S02]  /*2590*/  MOV R156, 0xffffffff ;  /* 0xffffffff009c7802 */ /* 0x000fe40000000f00 */
[----:B------:R-:W-:Y:S02]  /*25a0*/  MOV R154, 0x25c0 ;  /* 0x000025c0009a7802 */ /* 0x000fe40000000f00 */
[----:B------:R-:W-:Y:S05]  /*25b0*/  CALL.REL.NOINC `($__internal_149_$__cuda_sm70_shflsync_bfly_p) ;  /* 0x000006c000007944 */ /* 0x000fea0003c00000 */
[----:B01----:R-:W-:Y:S01]  /*25c0*/  FADD.FTZ R115, R115, R158 ;  /* 0x0000009e73737221 */ /* 0x003fe20000010000 */
[----:B------:R-:W-:Y:S01]  /*25d0*/  HFMA2.MMA R158, -RZ, RZ, 0, 4.76837158203125e-07 ;  /* 0x00000008ff9e7435 */ /* 0x000fe200000001ff */
[----:B------:R-:W-:Y:S02]  /*25e0*/  MOV R113, 0x1f ;  /* 0x0000001f00717802 */ /* 0x000fe40000000f00 */
[----:B------:R-:W-:-:S02]  /*25f0*/  MOV R156, 0xffffffff ;  /* 0xffffffff009c7802 */ /* 0x000fc40000000f00 */
[----:B------:R-:W-:Y:S02]  /*2600*/  MOV R154, 0x2620 ;  /* 0x00002620009a7802 */ /* 0x000fe40000000f00 */
[----:B------:R-:W-:Y:S05]  /*2610*/  CALL.REL.NOINC `($__internal_149_$__cuda_sm70_shflsync_bfly_p) ;  /* 0x0000066000007944 */ /* 0x000fea0003c00000 */
[----:B01----:R-:W-:Y:S01]  /*2620*/  FADD.FTZ R115, R115, R158 ;  /* 0x0000009e73737221 */ /* 0x003fe20000010000 */
[----:B------:R-:W-:Y:S01]  /*2630*/  HFMA2.MMA R158, -RZ, RZ, 0, 9.5367431640625e-07 ;  /* 0x00000010ff9e7435 */ /* 0x000fe200000001ff */
[----:B------:R-:W-:Y:S02]  /*2640*/  MOV R113, 0x1f ;  /* 0x0000001f00717802 */ /* 0x000fe40000000f00 */
[----:B------:R-:W-:Y:S02]  /*2650*/  MOV R156, 0xffffffff ;  /* 0xffffffff009c7802 */ /* 0x000fe40000000f00 */
[----:B------:R-:W-:Y:S02]  /*2660*/  MOV R154, 0x2680 ;  /* 0x00002680009a7802 */ /* 0x000fe40000000f00 */
[----:B------:R-:W-:Y:S05]  /*2670*/  CALL.REL.NOINC `($__internal_149_$__cuda_sm70_shflsync_bfly_p) ;  /* 0x0000060000007944 */ /* 0x000fea0003c00000 */
        /* <DEDUP_REMOVED lines=70> */
[----:B------:R-:W-:Y:S05]  /*2ae0*/  CALL.REL.NOINC `($__internal_149_$__cuda_sm70_shflsync_bfly_p) ;  /* 0x0000019000007944 */ /* 0x000fea0003c00000 */
[----:B01----:R-:W-:Y:S01]  /*2af0*/  FADD.FTZ R115, R115, R158 ;  /* 0x0000009e73737221 */ /* 0x003fe20000010000 */
[----:B------:R-:W-:Y:S01]  /*2b00*/  HFMA2.MMA R158, -RZ, RZ, 0, 1.1920928955078125e-07 ;  /* 0x00000002ff9e7435 */ /* 0x000fe200000001ff */
[----:B------:R-:W-:Y:S02]  /*2b10*/  MOV R113, 0x1f ;  /* 0x0000001f00717802 */ /* 0x000fe40000000f00 */
[----:B------:R-:W-:Y:S02]  /*2b20*/  MOV R156, 0xffffffff ;  /* 0xffffffff009c7802 */ /* 0x000fe40000000f00 */
[----:B------:R-:W-:Y:S02]  /*2b30*/  MOV R154, 0x2b50 ;  /* 0x00002b50009a7802 */ /* 0x000fe40000000f00 */
[----:B------:R-:W-:Y:S05]  /*2b40*/  CALL.REL.NOINC `($__internal_149_$__cuda_sm70_shflsync_bfly_p) ;  /* 0x0000013000007944 */ /* 0x000fea0003c00000 */
[----:B01----:R-:W-:Y:S01]  /*2b50*/  FADD.FTZ R115, R115, R158 ;  /* 0x0000009e73737221 */ /* 0x003fe20000010000 */
[----:B------:R-:W-:Y:S01]  /*2b60*/  HFMA2.MMA R158, -RZ, RZ, 0, 2.384185791015625e-07 ;  /* 0x00000004ff9e7435 */ /* 0x000fe200000001ff */
[----:B------:R-:W-:-:S02]  /*2b70*/  MOV R113, 0x1f ;  /* 0x0000001f00717802 */ /* 0x000fc40000000f00 */
[----:B------:R-:W-:Y:S02]  /*2b80*/  MOV R156, 0xffffffff ;  /* 0xffffffff009c7802 */ /* 0x000fe40000000f00 */
[----:B------:R-:W-:Y:S02]  /*2b90*/  MOV R154, 0x2bb0 ;  /* 0x00002bb0009a7802 */ /* 0x000fe40000000f00 */
[----:B------:R-:W-:Y:S05]  /*2ba0*/  CALL.REL.NOINC `($__internal_149_$__cuda_sm70_shflsync_bfly_p) ;  /* 0x000000d000007944 */ /* 0x000fea0003c00000 */
[----:B01----:R-:W-:Y:S01]  /*2bb0*/  FADD.FTZ R115, R115, R158 ;  /* 0x0000009e73737221 */ /* 0x003fe20000010000 */
[----:B------:R-:W-:Y:S01]  /*2bc0*/  HFMA2.MMA R158, -RZ, RZ, 0, 4.76837158203125e-07 ;  /* 0x00000008ff9e7435 */ /* 0x000fe200000001ff */
[----:B------:R-:W-:Y:S02]  /*2bd0*/  MOV R113, 0x1f ;  /* 0x0000001f00717802 */ /* 0x000fe40000000f00 */
[----:B------:R-:W-:Y:S02]  /*2be0*/  MOV R156, 0xffffffff ;  /* 0xffffffff009c7802 */ /* 0x000fe40000000f00 */
[----:B------:R-:W-:Y:S02]  /*2bf0*/  MOV R154, 0x2c10 ;  /* 0x00002c10009a7802 */ /* 0x000fe40000000f00 */
[----:B------:R-:W-:Y:S05]  /*2c00*/  CALL.REL.NOINC `($__internal_149_$__cuda_sm70_shflsync_bfly_p) ;  /* 0x0000007000007944 */ /* 0x000fea0003c00000 */
[----:B01----:R-:W-:Y:S01]  /*2c10*/  FADD.FTZ R115, R115, R158 ;  /* 0x0000009e73737221 */ /* 0x003fe20000010000 */
[----:B------:R-:W-:Y:S01]  /*2c20*/  HFMA2.MMA R158, -RZ, RZ, 0, 9.5367431640625e-07 ;  /* 0x00000010ff9e7435 */ /* 0x000fe200000001ff */
[----:B------:R-:W-:-:S02]  /*2c30*/  MOV R113, 0x1f ;  /* 0x0000001f00717802 */ /* 0x000fc40000000f00 */
[----:B------:R-:W-:Y:S02]  /*2c40*/  MOV R156, 0xffffffff ;  /* 0xffffffff009c7802 */ /* 0x000fe40000000f00 */
[----:B------:R-:W-:Y:S02]  /*2c50*/  MOV R154, 0x2c70 ;  /* 0x00002c70009a7802 */ /* 0x000fe40000000f00 */
[----:B------:R-:W-:Y:S05]  /*2c60*/  CALL.REL.NOINC `($__internal_149_$__cuda_sm70_shflsync_bfly_p) ;  /* 0x0000001000007944 */ /* 0x000fea0003c00000 */
[----:B01----:R-:W-:Y:S05]  /*2c70*/  BRA `(.L_x_26510) ;  /* 0xffffeb7000007947 */ /* 0x003fea000383ffff */
        .weak           $__internal_149_$__cuda_sm70_shflsync_bfly_p
        .type           $__internal_149_$__cuda_sm70_shflsync_bfly_p,@function
        .size           $__internal_149_$__cuda_sm70_shflsync_bfly_p,(.L_x_29213 - $__internal_149_$__cuda_sm70_shflsync_bfly_p)
$__internal_149_$__cuda_sm70_shflsync_bfly_p:
[----:B------:R-:W-:Y:S01]  /*2c80*/  HFMA2.MMA R155, -RZ, RZ, 0, 0 ;  /* 0x00000000ff9b7435 */ /* 0x000fe200000001ff */
[----:B------:R-:W-:Y:S04]  /*2c90*/  WARPSYNC R156 ;  /* 0x0000009c00007348 */ /* 0x000fe80003800000 */
[----:B------:R0:W1:Y:S01]  /*2ca0*/  SHFL.BFLY PT, R158, R115, R158, R113 ;  /* 0x0c00009e739e7389 */ /* 0x00006200000e0071 */
[----:B------:R-:W-:Y:S05]  /*2cb0*/  RET.REL.NODEC R154 `(_ZN10layer_norm13ln_fwd_kernelINS_13Kernel_traitsIfffffjLj8192ELj1ELj1ELj8ELj16ENS_18Kernel_traits_baseILj8192EfffffjLj256EEEEELb0ELb1ELb0ELb1EEEvNS_9FwdParamsE) ;  /* 0xffffd3409a007950 */ /* 0x000fea0003c3ffff */
.L_x_26511:
        /* <DEDUP_REMOVED lines=12> */
.L_x_29213:


//--------------------- .text._ZN10layer_norm13ln_fwd_kernelINS_13Kernel_traitsIfffffjLj8192ELj1ELj1ELj8ELj16ENS_18Kernel_traits_baseILj8192EfffffjLj256EEEEELb0ELb1ELb1ELb0EEEvNS_9FwdParamsE --------------------------
	.section	.text._ZN10layer_norm13ln_fwd_kernelINS_13Kernel_traitsIfffffjLj8192ELj1ELj1ELj8ELj16ENS_18Kernel_traits_baseILj8192EfffffjLj256EEEEELb0ELb1ELb1ELb0EEEvNS_9FwdParamsE,"ax",@progbits
	.sectioninfo	@"SHI_REGISTERS=164"
	.align	128
        .global         _ZN10layer_norm13ln_fwd_kernelINS_13Kernel_traitsIfffffjLj8192ELj1ELj1ELj8ELj16ENS_18Kernel_traits_baseILj8192EfffffjLj256EEEEELb0ELb1ELb1ELb0EEEvNS_9FwdParamsE
        .type           _ZN10layer_norm13ln_fwd_kernelINS_13Kernel_traitsIfffffjLj8192ELj1ELj1ELj8ELj16ENS_18Kernel_traits_baseILj8192EfffffjLj256EEEEELb0ELb1ELb1ELb0EEEvNS_9FwdParamsE,@function
        .size           _ZN10layer_norm13ln_fwd_kernelINS_13Kernel_traitsIfffffjLj8192ELj1ELj1ELj8ELj16ENS_18Kernel_traits_baseILj8192EfffffjLj256EEEEELb0ELb1ELb1ELb0EEEvNS_9FwdParamsE,(.L_x_29214 - _ZN10layer_norm13ln_fwd_kernelINS_13Kernel_traitsIfffffjLj8192ELj1ELj1ELj8ELj16ENS_18Kernel_traits_baseILj8192EfffffjLj256EEEEELb0ELb1ELb1ELb0EEEvNS_9FwdParamsE)
        .other          _ZN10layer_norm13ln_fwd_kernelINS_13Kernel_traitsIfffffjLj8192ELj1ELj1ELj8ELj16ENS_18Kernel_traits_baseILj8192EfffffjLj256EEEEELb0ELb1ELb1ELb0EEEvNS_9FwdParamsE,@"STO_CUDA_ENTRY STV_DEFAULT"
_ZN10layer_norm13ln_fwd_kernelINS_13Kernel_traitsIfffffjLj8192ELj1ELj1ELj8ELj16ENS_18Kernel_traits_baseILj8192EfffffjLj256EEEEELb0ELb1ELb1ELb0EEEvNS_9FwdParamsE:
.text._ZN10layer_norm13ln_fwd_kernelINS_13Kernel_traitsIfffffjLj8192ELj1ELj1ELj8ELj16ENS_18Kernel_traits_baseILj8192EfffffjLj256EEEEELb0ELb1ELb1ELb0EEEvNS_9FwdParamsE:
        /* <DEDUP_REMOVED lines=34> */
.L_x_26513:
[----:B------:R-:W-:Y:S05]  /*0220*/  BSYNC B0 ;  /* 0x0000000000007941 */ /* 0x000fea0003800000 */
.L_x_26512:
        /* <DEDUP_REMOVED lines=16> */
.L_x_26515:
[----:B------:R-:W-:Y:S05]  /*0330*/  BSYNC B0 ;  /* 0x0000000000007941 */ /* 0x000fea0003800000 */
.L_x_26514:
        /* <DEDUP_REMOVED lines=16> */
.L_x_26517:
[----:B------:R-:W-:Y:S05]  /*0440*/  BSYNC B0 ;  /* 0x0000000000007941 */ /* 0x000fea0003800000 */
.L_x_26516:
        /* <DEDUP_REMOVED lines=16> */
.L_x_26519:
[----:B------:R-:W-:Y:S05]  /*0550*/  BSYNC B0 ;  /* 0x0000000000007941 */ /* 0x000fea0003800000 */
.L_x_26518:
        /* <DEDUP_REMOVED lines=16> */
.L_x_26521:
[----:B------:R-:W-:Y:S05]  /*0660*/  BSYNC B0 ;  /* 0x0000000000007941 */ /* 0x000fea0003800000 */
.L_x_26520:
        /* <DEDUP_REMOVED lines=18> */
.L_x_26523:
[----:B------:R-:W-:Y:S05]  /*0790*/  BSYNC B0 ;  /* 0x0000000000007941 */ /* 0x000fea0003800000 */
.L_x_26522:
        /* <DEDUP_REMOVED lines=18> */
.L_x_26525:
[----:B------:R-:W-:Y:S05]  /*08c0*/  BSYNC B0 ;  /* 0x0000000000007941 */ /* 0x000fea0003800000 */
.L_x_26524:
        /* <DEDUP_REMOVED lines=17> */
.L_x_26527:
[----:B------:R-:W-:Y:S05]  /*09e0*/  BSYNC B0 ;  /* 0x0000000000007941 */ /* 0x000fea0003800000 */
.L_x_26526:
        /* <DEDUP_REMOVED lines=25> */
.L_x_26627:
[----:B------:R-:W-:-:S05]  /*0b80*/  MOV R143, 0x4 ;  /* 0x00000004008f7802 */ /* 0x000fca0000000f00 */
[----:B------:R-:W-:-:S06]  /*0b90*/  IMAD.WIDE R140, R136, R143, c[0x0][0x1d0] ;  /* 0x00007400888c7625 */ /* 0x000fcc00078e028f */
[----:B------:R1:W2:Y:S01]  /*0ba0*/  LDG.E R140, [R140.64] ;  /* 0x000000048c8c7981 */ /* 0x0002a2000c1e1900 */
[----:B------:R-:W-:-:S05]  /*0bb0*/  IMAD.WIDE R142, R136, R143, c[0x0][0x1d8] ;  /* 0x00007600888e7625 */ /* 0x000fca00078e028f */
[----:B-----5:R3:W5:Y:S01]  /*0bc0*/  LDG.E R139, [R142.64] ;  /* 0x000000048e8b7981 */ /* 0x020762000c1e1900 */
[----:B------:R-:W-:Y:S01]  /*0bd0*/  IMAD R144, R136, c[0x0][0x168], RZ ;  /* 0x00005a0088907a24 */ /* 0x000fe200078e02ff */
[----:B------:R-:W-:Y:S01]  /*0be0*/  BSSY B0, `(.L_x_26528) ;  /* 0x0000040000007945 */ /* 0x000fe20003800000 */
        /* <DEDUP_REMOVED lines=10> */
[----:B------:R-:W-:-:S02]  /*0c90*/  LEA.HI.SX32 R145, R145, R146, 0x1e ;  /* 0x0000009291917211 */ /* 0x000fc400078ff2ff */
[----:B------:R-:W-:Y:S01]  /*0ca0*/  @P1 LEA.HI.SX32 R144, R147, R146, 0x1e ;  /* 0x0000009293901211 */ /* 0x000fe200078ff2ff */
        /* <DEDUP_REMOVED lines=25> */
[----:B------:R-:W-:-:S04]  /*0e40*/  FMUL.FTZ R124, R12, R143 ;  /* 0x0000008f0c7c7220 */ /* 0x000fc80000410000 */
[----:B------:R-:W-:Y:S02]  /*0e50*/  @P2 FADD.FTZ R124, R100, R124 ;  /* 0x0000007c647c2221 */ /* 0x000fe40000010000 */
.L_x_26531:
[----:B-1----:R-:W-:Y:S05]  /*0e60*/  BSYNC B1 ;  /* 0x0000000000017941 */ /* 0x002fea0003800000 */
.L_x_26530:
[----:B------:R-:W-:Y:S01]  /*0e70*/  BSSY B1, `(.L_x_26532) ;  /* 0x0000005000017945 */ /* 0x000fe20003800000 */
[----:B------:R-:W-:Y:S05]  /*0e80*/  @!P3 BRA `(.L_x_26533) ;  /* 0x000000300000b947 */ /* 0x000fea0003800000 */
[----:B-----5:R-:W-:-:S04]  /*0e90*/  FMUL.FTZ R142, R149, c[0x0][0x1ec] ;  /* 0x00007b00958e7a20 */ /* 0x020fc80000410000 */
[----:B------:R-:W-:-:S04]  /*0ea0*/  FMUL.FTZ R125, R13, R142 ;  /* 0x0000008e0d7d7220 */ /* 0x000fc80000410000 */
[----:B------:R-:W-:Y:S02]  /*0eb0*/  @P2 FADD.FTZ R125, R101, R125 ;  /* 0x0000007d657d2221 */ /* 0x000fe40000010000 */
.L_x_26533:
[----:B------:R-:W-:Y:S05]  /*0ec0*/  BSYNC B1 ;  /* 0x0000000000017941 */ /* 0x000fea0003800000 */
.L_x_26532:
[----:B------:R-:W-:Y:S01]  /*0ed0*/  BSSY B1, `(.L_x_26534) ;  /* 0x0000005000017945 */ /* 0x000fe20003800000 */
[----:B------:R-:W-:Y:S05]  /*0ee0*/  @!P3 BRA `(.L_x_26535) ;  /* 0x000000300000b947 */ /* 0x000fea0003800000 */
[----:B-----5:R-:W-:-:S04]  /*0ef0*/  FMUL.FTZ R143, R150, c[0x0][0x1ec] ;  /* 0x00007b00968f7a20 */ /* 0x020fc80000410000 */
[----:B------:R-:W-:-:S04]  /*0f00*/  FMUL.FTZ R126, R14, R143 ;  /* 0x0000008f0e7e7220 */ /* 0x000fc80000410000 */
[----:B------:R-:W-:Y:S02]  /*0f10*/  @P2 FADD.FTZ R126, R102, R126 ;  /* 0x0000007e667e2221 */ /* 0x000fe40000010000 */
.L_x_26535:
[----:B------:R-:W-:Y:S05]  /*0f20*/  BSYNC B1 ;  /* 0x0000000000017941 */ /* 0x000fea0003800000 */
.L_x_26534:
[----:B------:R-:W-:Y:S01]  /*0f30*/  BSSY B1, `(.L_x_26536) ;  /* 0x0000005000017945 */ /* 0x000fe20003800000 */
[----:B------:R-:W-:Y:S05]  /*0f40*/  @!P3 BRA `(.L_x_26537) ;  /* 0x000000300000b947 */ /* 0x000fea0003800000 */
[----:B-----5:R-:W-:-:S04]  /*0f50*/  FMUL.FTZ R142, R151, c[0x0][0x1ec] ;  /* 0x00007b00978e7a20 */ /* 0x020fc80000410000 */
[----:B------:R-:W-:-:S04]  /*0f60*/  FMUL.FTZ R127, R15, R142 ;  /* 0x0000008e0f7f7220 */ /* 0x000fc80000410000 */
[----:B------:R-:W-:Y:S02]  /*0f70*/  @P2 FADD.FTZ R127, R103, R127 ;  /* 0x0000007f677f2221 */ /* 0x000fe40000010000 */
.L_x_26537:
[----:B------:R-:W-:Y:S05]  /*0f80*/  BSYNC B1 ;  /* 0x0000000000017941 */ /* 0x000fea0003800000 */
.L_x_26536:
[----:B------:R-:W-:Y:S01]  /*0f90*/  HFMA2.MMA R142, -RZ, RZ, 0, 9.5367431640625e-07 ;  /* 0x00000010ff8e7435 */ /* 0x000fe200000001ff */
[----:B------:R-:W-:-:S09]  /*0fa0*/  IADD3 R144, R144, 0x100, RZ ;  /* 0x0000010090907810 */ /* 0x000fd20007ffe0ff */
[C---:B------:R-:W-:Y:S01]  /*0fb0*/  IMAD.WIDE.U32 R142, R145.reuse, R142, c[0x0][0x188] ;  /* 0x00006200918e7625 */ /* 0x040fe200078e008e */
[----:B------:R-:W-:-:S04]  /*0fc0*/  IADD3 R145, R145, 0x100, RZ ;  /* 0x0000010091917810 */ /* 0x000fc80007ffe0ff */
[----:B------:R1:W-:Y:S03]  /*0fd0*/  STG.E.128 [R142.64], R124 ;  /* 0x0000007c8e007986 */ /* 0x0003e6000c101d04 */
.L_x_26529:
[----:B---3--:R-:W-:Y:S05]  /*0fe0*/  BSYNC B0 ;  /* 0x0000000000007941 */ /* 0x008fea0003800000 */
.L_x_26528:
        /* <DEDUP_REMOVED lines=29> */
.L_x_26541:
[----:B-1----:R-:W-:Y:S05]  /*11c0*/  BSYNC B1 ;  /* 0x0000000000017941 */ /* 0x002fea0003800000 */
.L_x_26540:
[----:B------:R-:W-:Y:S01]  /*11d0*/  BSSY B1, `(.L_x_26542) ;  /* 0x0000005000017945 */ /* 0x000fe20003800000 */
[----:B------:R-:W-:Y:S05]  /*11e0*/  @!P3 BRA `(.L_x_26543) ;  /* 0x000000300000b947 */ /* 0x000fea0003800000 */
[----:B-----5:R-:W-:-:S04]  /*11f0*/  FMUL.FTZ R142, R149, c[0x0][0x1ec] ;  /* 0x00007b00958e7a20 */ /* 0x020fc80000410000 */
[----:B------:R-:W-:-:S04]  /*1200*/  FMUL.FTZ R129, R25, R142 ;  /* 0x0000008e19817220 */ /* 0x000fc80000410000 */
[----:B------:R-:W-:Y:S02]  /*1210*/  @P2 FADD.FTZ R129, R101, R129 ;  /* 0x0000008165812221 */ /* 0x000fe40000010000 */
.L_x_26543:
[----:B------:R-:W-:Y:S05]  /*1220*/  BSYNC B1 ;  /* 0x0000000000017941 */ /* 0x000fea0003800000 */
.L_x_26542:
[----:B------:R-:W-:Y:S01]  /*1230*/  BSSY B1, `(.L_x_26544) ;  /* 0x0000005000017945 */ /* 0x000fe20003800000 */
[----:B------:R-:W-:Y:S05]  /*1240*/  @!P3 BRA `(.L_x_26545) ;  /* 0x000000300000b947 */ /* 0x000fea0003800000 */
[----:B-----5:R-:W-:-:S04]  /*1250*/  FMUL.FTZ R143, R150, c[0x0][0x1ec] ;  /* 0x00007b00968f7a20 */ /* 0x020fc80000410000 */
[----:B------:R-:W-:-:S04]  /*1260*/  FMUL.FTZ R130, R26, R143 ;  /* 0x0000008f1a827220 */ /* 0x000fc80000410000 */
[----:B------:R-:W-:Y:S02]  /*1270*/  @P2 FADD.FTZ R130, R102, R130 ;  /* 0x0000008266822221 */ /* 0x000fe40000010000 */
.L_x_26545:
[----:B------:R-:W-:Y:S05]  /*1280*/  BSYNC B1 ;  /* 0x0000000000017941 */ /* 0x000fea0003800000 */
.L_x_26544:
[----:B------:R-:W-:Y:S01]  /*1290*/  BSSY B1, `(.L_x_26546) ;  /* 0x0000005000017945 */ /* 0x000fe20003800000 */
[----:B------:R-:W-:Y:S05]  /*12a0*/  @!P3 BRA `(.L_x_26547) ;  /* 0x000000300000b947 */ /* 0x000fea0003800000 */
[----:B-----5:R-:W-:-:S04]  /*12b0*/  FMUL.FTZ R142, R151, c[0x0][0x1ec] ;  /* 0x00007b00978e7a20 */ /* 0x020fc80000410000 */
[----:B------:R-:W-:-:S04]  /*12c0*/  FMUL.FTZ R131, R27, R142 ;  /* 0x0000008e1b837220 */ /* 0x000fc80000410000 */
[----:B------:R-:W-:Y:S02]  /*12d0*/  @P2 FADD.FTZ R131, R103, R131 ;  /* 0x0000008367832221 */ /* 0x000fe40000010000 */
.L_x_26547:
[----:B------:R-:W-:Y:S05]  /*12e0*/  BSYNC B1 ;  /* 0x0000000000017941 */ /* 0x000fea0003800000 */
.L_x_26546:
[----:B------:R-:W-:Y:S01]  /*12f0*/  HFMA2.MMA R142, -RZ, RZ, 0, 9.5367431640625e-07 ;  /* 0x00000010ff8e7435 */ /* 0x000fe200000001ff */
[----:B------:R-:W-:-:S09]  /*1300*/  IADD3 R144, R144, 0x100, RZ ;  /* 0x0000010090907810 */ /* 0x000fd20007ffe0ff */
[C---:B------:R-:W-:Y:S01]  /*1310*/  IMAD.WIDE.U32 R142, R145.reuse, R142, c[0x0][0x188] ;  /* 0x00006200918e7625 */ /* 0x040fe200078e008e */
[----:B------:R-:W-:-:S04]  /*1320*/  IADD3 R145, R145, 0x100, RZ ;  /* 0x0000010091917810 */ /* 0x000fc80007ffe0ff */
[----:B------:R1:W-:Y:S03]  /*1330*/  STG.E.128 [R142.64], R128 ;  /* 0x000000808e007986 */ /* 0x0003e6000c101d04 */
.L_x_26539:
[----:B------:R-:W-:Y:S05]  /*1340*/  BSYNC B0 ;  /* 0x0000000000007941 */ /* 0x000fea0003800000 */
.L_x_26538:
        /* <DEDUP_REMOVED lines=29> */
.L_x_26551:
[----:B-1----:R-:W-:Y:S05]  /*1520*/  BSYNC B1 ;  /* 0x0000000000017941 */ /* 0x002fea0003800000 */
.L_x_26550:
[----:B------:R-:W-:Y:S01]  /*1530*/  BSSY B1, `(.L_x_26552) ;  /* 0x0000005000017945 */ /* 0x000fe20003800000 */
[----:B------:R-:W-:Y:S05]  /*1540*/  @!P3 BRA `(.L_x_26553) ;  /* 0x000000300000b947 */ /* 0x000fea0003800000 */
[----:B-----5:R-:W-:-:S04]  /*1550*/  FMUL.FTZ R142, R149, c[0x0][0x1ec] ;  /* 0x00007b00958e7a20 */ /* 0x020fc80000410000 */
[----:B------:R-:W-:-:S04]  /*1560*/  FMUL.FTZ R105, R37, R142 ;  /* 0x0000008e25697220 */ /* 0x000fc80000410000 */
[----:B------:R-:W-:Y:S02]  /*1570*/  @P2 FADD.FTZ R105, R101, R105 ;  /* 0x0000006965692221 */ /* 0x000fe40000010000 */
.L_x_26553:
[----:B------:R-:W-:Y:S05]  /*1580*/  BSYNC B1 ;  /* 0x0000000000017941 */ /* 0x000fea0003800000 */
.L_x_26552:
[----:B------:R-:W-:Y:S01]  /*1590*/  BSSY B1, `(.L_x_26554) ;  /* 0x0000005000017945 */ /* 0x000fe20003800000 */
[----:B------:R-:W-:Y:S05]  /*15a0*/  @!P3 BRA `(.L_x_26555) ;  /* 0x000000300000b947 */ /* 0x000fea0003800000 */
[----:B-----5:R-:W-:-:S04]  /*15b0*/  FMUL.FTZ R143, R150, c[0x0][0x1ec] ;  /* 0x00007b00968f7a20 */ /* 0x020fc80000410000 */
[----:B------:R-:W-:-:S04]  /*15c0*/  FMUL.FTZ R106, R38, R143 ;  /* 0x0000008f266a7220 */ /* 0x000fc80000410000 */
[----:B------:R-:W-:Y:S02]  /*15d0*/  @P2 FADD.FTZ R106, R102, R106 ;  /* 0x0000006a666a2221 */ /* 0x000fe40000010000 */
.L_x_26555:
[----:B------:R-:W-:Y:S05]  /*15e0*/  BSYNC B1 ;  /* 0x0000000000017941 */ /* 0x000fea0003800000 */
.L_x_26554:
[----:B------:R-:W-:Y:S01]  /*15f0*/  BSSY B1, `(.L_x_26556) ;  /* 0x0000005000017945 */ /* 0x000fe20003800000 */
[----:B------:R-:W-:Y:S05]  /*1600*/  @!P3 BRA `(.L_x_26557) ;  /* 0x000000300000b947 */ /* 0x000fea0003800000 */
[----:B-----5:R-:W-:-:S04]  /*1610*/  FMUL.FTZ R142, R151, c[0x0][0x1ec] ;  /* 0x00007b00978e7a20 */ /* 0x020fc80000410000 */
[----:B------:R-:W-:-:S04]  /*1620*/  FMUL.FTZ R107, R39, R142 ;  /* 0x0000008e276b7220 */ /* 0x000fc80000410000 */
[----:B------:R-:W-:Y:S02]  /*1630*/  @P2 FADD.FTZ R107, R103, R107 ;  /* 0x0000006b676b2221 */ /* 0x000fe40000010000 */
.L_x_26557:
[----:B------:R-:W-:Y:S05]  /*1640*/  BSYNC B1 ;  /* 0x0000000000017941 */ /* 0x000fea0003800000 */
.L_x_26556:
[----:B------:R-:W-:Y:S01]  /*1650*/  HFMA2.MMA R142, -RZ, RZ, 0, 9.5367431640625e-07 ;  /* 0x00000010ff8e7435 */ /* 0x000fe200000001ff */
[----:B------:R-:W-:-:S09]  /*1660*/  IADD3 R144, R144, 0x100, RZ ;  /* 0x0000010090907810 */ /* 0x000fd20007ffe0ff */
[C---:B------:R-:W-:Y:S01]  /*1670*/  IMAD.WIDE.U32 R142, R145.reuse, R142, c[0x0][0x188] ;  /* 0x00006200918e7625 */ /* 0x040fe200078e008e */
[----:B------:R-:W-:-:S04]  /*1680*/  IADD3 R145, R145, 0x100, RZ ;  /* 0x0000010091917810 */ /* 0x000fc80007ffe0ff */
[----:B------:R1:W-:Y:S03]  /*1690*/  STG.E.128 [R142.64], R104 ;  /* 0x000000688e007986 */ /* 0x0003e6000c101d04 */
.L_x_26549:
[----:B------:R-:W-:Y:S05]  /*16a0*/  BSYNC B0 ;  /* 0x0000000000007941 */ /* 0x000fea0003800000 */
.L_x_26548:
        /* <DEDUP_REMOVED lines=29> */
.L_x_26561:
[----:B-1----:R-:W-:Y:S05]  /*1880*/  BSYNC B1 ;  /* 0x0000000000017941 */ /* 0x002fea0003800000 */
.L_x_26560:
[----:B------:R-:W-:Y:S01]  /*1890*/  BSSY B1, `(.L_x_26562) ;  /* 0x0000005000017945 */ /* 0x000fe20003800000 */
[----:B------:R-:W-:Y:S05]  /*18a0*/  @!P3 BRA `(.L_x_26563) ;  /* 0x000000300000b947 */ /* 0x000fea0003800000 */
[----:B-----5:R-:W-:-:S04]  /*18b0*/  FMUL.FTZ R142, R149, c[0x0][0x1ec] ;  /* 0x00007b00958e7a20 */ /* 0x020fc80000410000 */
[----:B------:R-:W-:-:S04]  /*18c0*/  FMUL.FTZ R109, R49, R142 ;  /* 0x0000008e316d7220 */ /* 0x000fc80000410000 */
[----:B------:R-:W-:Y:S02]  /*18d0*/  @P2 FADD.FTZ R109, R101, R109 ;  /* 0x0000006d656d2221 */ /* 0x000fe40000010000 */
.L_x_26563:
[----:B------:R-:W-:Y:S05]  /*18e0*/  BSYNC B1 ;  /* 0x0000000000017941 */ /* 0x000fea0003800000 */
.L_x_26562:
[----:B------:R-:W-:Y:S01]  /*18f0*/  BSSY B1, `(.L_x_26564) ;  /* 0x0000005000017945 */ /* 0x000fe20003800000 */
[----:B------:R-:W-:Y:S05]  /*1900*/  @!P3 BRA `(.L_x_26565) ;  /* 0x000000300000b947 */ /* 0x000fea0003800000 */
[----:B-----5:R-:W-:-:S04]  /*1910*/  FMUL.FTZ R143, R150, c[0x0][0x1ec] ;  /* 0x00007b00968f7a20 */ /* 0x020fc80000410000 */
[----:B------:R-:W-:-:S04]  /*1920*/  FMUL.FTZ R110, R50, R143 ;  /* 0x0000008f326e7220 */ /* 0x000fc80000410000 */
[----:B------:R-:W-:Y:S02]  /*1930*/  @P2 FADD.FTZ R110, R102, R110 ;  /* 0x0000006e666e2221 */ /* 0x000fe40000010000 */
.L_x_26565:
[----:B------:R-:W-:Y:S05]  /*1940*/  BSYNC B1 ;  /* 0x0000000000017941 */ /* 0x000fea0003800000 */
.L_x_26564:
[----:B------:R-:W-:Y:S01]  /*1950*/  BSSY B1, `(.L_x_26566) ;  /* 0x0000005000017945 */ /* 0x000fe20003800000 */
[----:B------:R-:W-:Y:S05]  /*1960*/  @!P3 BRA `(.L_x_26567) ;  /* 0x000000300000b947 */ /* 0x000fea0003800000 */
[----:B-----5:R-:W-:-:S04]  /*1970*/  FMUL.FTZ R142, R151, c[0x0][0x1ec] ;  /* 0x00007b00978e7a20 */ /* 0x020fc80000410000 */
[----:B------:R-:W-:-:S04]  /*1980*/  FMUL.FTZ R111, R51, R142 ;  /* 0x0000008e336f7220 */ /* 0x000fc80000410000 */
[----:B------:R-:W-:Y:S02]  /*1990*/  @P2 FADD.FTZ R111, R103, R111 ;  /* 0x0000006f676f2221 */ /* 0x000fe40000010000 */
.L_x_26567:
[----:B------:R-:W-:Y:S05]  /*19a0*/  BSYNC B1 ;  /* 0x0000000000017941 */ /* 0x000fea0003800000 */
.L_x_26566:
[----:B------:R-:W-:Y:S01]  /*19b0*/  HFMA2.MMA R142, -RZ, RZ, 0, 9.5367431640625e-07 ;  /* 0x00000010ff8e7435 */ /* 0x000fe200000001ff */
[----:B------:R-:W-:-:S09]  /*19c0*/  IADD3 R144, R144, 0x100, RZ ;  /* 0x0000010090907810 */ /* 0x000fd20007ffe0ff */
[C---:B------:R-:W-:Y:S01]  /*19d0*/  IMAD.WIDE.U32 R142, R145.reuse, R142, c[0x0][0x188] ;  /* 0x00006200918e7625 */ /* 0x040fe200078e008e */
[----:B------:R-:W-:-:S04]  /*19e0*/  IADD3 R145, R145, 0x100, RZ ;  /* 0x0000010091917810 */ /* 0x000fc80007ffe0ff */
[----:B------:R1:W-:Y:S03]  /*19f0*/  STG.E.128 [R142.64], R108 ;  /* 0x0000006c8e007986 */ /* 0x0003e6000c101d04 */
.L_x_26559:
[----:B------:R-:W-:Y:S05]  /*1a00*/  BSYNC B0 ;  /* 0x0000000000007941 */ /* 0x000fea0003800000 */
.L_x_26558:
        /* <DEDUP_REMOVED lines=29> */
.L_x_26571:
[----:B-1----:R-:W-:Y:S05]  /*1be0*/  BSYNC B1 ;  /* 0x0000000000017941 */ /* 0x002fea0003800000 */
.L_x_26570:
[----:B------:R-:W-:Y:S01]  /*1bf0*/  BSSY B1, `(.L_x_26572) ;  /* 0x0000005000017945 */ /* 0x000fe20003800000 */
[----:B------:R-:W-:Y:S05]  /*1c00*/  @!P3 BRA `(.L_x_26573) ;  /* 0x000000300000b947 */ /* 0x000fea0003800000 */
[----:B-----5:R-:W-:-:S04]  /*1c10*/  FMUL.FTZ R142, R149, c[0x0][0x1ec] ;  /* 0x00007b00958e7a20 */ /* 0x020fc80000410000 */
[----:B------:R-:W-:-:S04]  /*1c20*/  FMUL.FTZ R113, R61, R142 ;  /* 0x0000008e3d717220 */ /* 0x000fc80000410000 */
[----:B------:R-:W-:Y:S02]  /*1c30*/  @P2 FADD.FTZ R113, R101, R113 ;  /* 0x0000007165712221 */ /* 0x000fe40000010000 */
.L_x_26573:
[----:B------:R-:W-:Y:S05]  /*1c40*/  BSYNC B1 ;  /* 0x0000000000017941 */ /* 0x000fea0003800000 */
.L_x_26572:
[----:B------:R-:W-:Y:S01]  /*1c50*/  BSSY B1, `(.L_x_26574) ;  /* 0x0000005000017945 */ /* 0x000fe20003800000 */
[----:B------:R-:W-:Y:S05]  /*1c60*/  @!P3 BRA `(.L_x_26575) ;  /* 0x000000300000b947 */ /* 0x000fea0003800000 */
[----:B-----5:R-:W-:-:S04]  /*1c70*/  FMUL.FTZ R143, R150, c[0x0][0x1ec] ;  /* 0x00007b00968f7a20 */ /* 0x020fc80000410000 */
[----:B------:R-:W-:-:S04]  /*1c80*/  FMUL.FTZ R114, R62, R143 ;  /* 0x0000008f3e727220 */ /* 0x000fc80000410000 */
[----:B------:R-:W-:Y:S02]  /*1c90*/  @P2 FADD.FTZ R114, R102, R114 ;  /* 0x0000007266722221 */ /* 0x000fe40000010000 */
.L_x_26575:
[----:B------:R-:W-:Y:S05]  /*1ca0*/  BSYNC B1 ;  /* 0x0000000000017941 */ /* 0x000fea0003800000 */
.L_x_26574:
[----:B------:R-:W-:Y:S01]  /*1cb0*/  BSSY B1, `(.L_x_26576) ;  /* 0x0000005000017945 */ /* 0x000fe20003800000 */
[----:B------:R-:W-:Y:S05]  /*1cc0*/  @!P3 BRA `(.L_x_26577) ;  /* 0x000000300000b947 */ /* 0x000fea0003800000 */
[----:B-----5:R-:W-:-:S04]  /*1cd0*/  FMUL.FTZ R142, R151, c[0x0][0x1ec] ;  /* 0x00007b00978e7a20 */ /* 0x020fc80000410000 */
[----:B------:R-:W-:-:S04]  /*1ce0*/  FMUL.FTZ R115, R63, R142 ;  /* 0x0000008e3f737220 */ /* 0x000fc80000410000 */
[----:B------:R-:W-:Y:S02]  /*1cf0*/  @P2 FADD.FTZ R115, R103, R115 ;  /* 0x0000007367732221 */ /* 0x000fe40000010000 */
.L_x_26577:
[----:B------:R-:W-:Y:S05]  /*1d00*/  BSYNC B1 ;  /* 0x0000000000017941 */ /* 0x000fea0003800000 */
.L_x_26576:
[----:B------:R-:W-:Y:S01]  /*1d10*/  HFMA2.MMA R142, -RZ, RZ, 0, 9.5367431640625e-07 ;  /* 0x00000010ff8e7435 */ /* 0x000fe200000001ff */
[----:B------:R-:W-:-:S09]  /*1d20*/  IADD3 R144, R144, 0x100, RZ ;  /* 0x0000010090907810 */ /* 0x000fd20007ffe0ff */
[C---:B------:R-:W-:Y:S01]  /*1d30*/  IMAD.WIDE.U32 R142, R145.reuse, R142, c[0x0][0x188] ;  /* 0x00006200918e7625 */ /* 0x040fe200078e008e */
[----:B------:R-:W-:-:S04]  /*1d40*/  IADD3 R145, R145, 0x100, RZ ;  /* 0x0000010091917810 */ /* 0x000fc80007ffe0ff */
[----:B------:R1:W-:Y:S03]  /*1d50*/  STG.E.128 [R142.64], R112 ;  /* 0x000000708e007986 */ /* 0x0003e6000c101d04 */
.L_x_26569:
[----:B------:R-:W-:Y:S05]  /*1d60*/  BSYNC B0 ;  /* 0x0000000000007941 */ /* 0x000fea0003800000 */
.L_x_26568:
        /* <DEDUP_REMOVED lines=29> */
.L_x_26581:
[----:B-1----:R-:W-:Y:S05]  /*1f40*/  BSYNC B1 ;  /* 0x0000000000017941 */ /* 0x002fea0003800000 */
.L_x_26580:
[----:B------:R-:W-:Y:S01]  /*1f50*/  BSSY B1, `(.L_x_26582) ;  /* 0x0000005000017945 */ /* 0x000fe20003800000 */
[----:B------:R-:W-:Y:S05]  /*1f60*/  @!P3 BRA `(.L_x_26583) ;  /* 0x000000300000b947 */ /* 0x000fea0003800000 */
[----:B-----5:R-:W-:-:S04]  /*1f70*/  FMUL.FTZ R142, R149, c[0x0][0x1ec] ;  /* 0x00007b00958e7a20 */ /* 0x020fc80000410000 */
[----:B------:R-:W-:-:S04]  /*1f80*/  FMUL.FTZ R117, R73, R142 ;  /* 0x0000008e49757220 */ /* 0x000fc80000410000 */
[----:B------:R-:W-:Y:S02]  /*1f90*/  @P2 FADD.FTZ R117, R101, R117 ;  /* 0x0000007565752221 */ /* 0x000fe40000010000 */
.L_x_26583:
[----:B------:R-:W-:Y:S05]  /*1fa0*/  BSYNC B1 ;  /* 0x0000000000017941 */ /* 0x000fea0003800000 */
.L_x_26582:
[----:B------:R-:W-:Y:S01]  /*1fb0*/  BSSY B1, `(.L_x_26584) ;  /* 0x0000005000017945 */ /* 0x000fe20003800000 */
[----:B------:R-:W-:Y:S05]  /*1fc0*/  @!P3 BRA `(.L_x_26585) ;  /* 0x000000300000b947 */ /* 0x000fea0003800000 */
[----:B-----5:R-:W-:-:S04]  /*1fd0*/  FMUL.FTZ R143, R150, c[0x0][0x1ec] ;  /* 0x00007b00968f7a20 */ /* 0x020fc80000410000 */
[----:B------:R-:W-:-:S04]  /*1fe0*/  FMUL.FTZ R118, R74, R143 ;  /* 0x0000008f4a767220 */ /* 0x000fc80000410000 */
[----:B------:R-:W-:Y:S02]  /*1ff0*/  @P2 FADD.FTZ R118, R102, R118 ;  /* 0x0000007666762221 */ /* 0x000fe40000010000 */
.L_x_26585:
[----:B------:R-:W-:Y:S05]  /*2000*/  BSYNC B1 ;  /* 0x0000000000017941 */ /* 0x000fea0003800000 */
.L_x_26584:
[----:B------:R-:W-:Y:S01]  /*2010*/  BSSY B1, `(.L_x_26586) ;  /* 0x0000005000017945 */ /* 0x000fe20003800000 */
[----:B------:R-:W-:Y:S05]  /*2020*/  @!P3 BRA `(.L_x_26587) ;  /* 0x000000300000b947 */ /* 0x000fea0003800000 */
[----:B-----5:R-:W-:-:S04]  /*2030*/  FMUL.FTZ R142, R151, c[0x0][0x1ec] ;  /* 0x00007b00978e7a20 */ /* 0x020fc80000410000 */
[----:B------:R-:W-:-:S04]  /*2040*/  FMUL.FTZ R119, R75, R142 ;  /* 0x0000008e4b777220 */ /* 0x000fc80000410000 */
[----:B------:R-:W-:Y:S02]  /*2050*/  @P2 FADD.FTZ R119, R103, R119 ;  /* 0x0000007767772221 */ /* 0x000fe40000010000 */
.L_x_26587:
[----:B------:R-:W-:Y:S05]  /*2060*/  BSYNC B1 ;  /* 0x0000000000017941 */ /* 0x000fea0003800000 */
.L_x_26586:
[----:B------:R-:W-:Y:S01]  /*2070*/  HFMA2.MMA R142, -RZ, RZ, 0, 9.5367431640625e-07 ;  /* 0x00000010ff8e7435 */ /* 0x000fe200000001ff */
[----:B------:R-:W-:-:S09]  /*2080*/  IADD3 R144, R144, 0x100, RZ ;  /* 0x0000010090907810 */ /* 0x000fd20007ffe0ff */
[C---:B------:R-:W-:Y:S01]  /*2090*/  IMAD.WIDE.U32 R142, R145.reuse, R142, c[0x0][0x188] ;  /* 0x00006200918e7625 */ /* 0x040fe200078e008e */
[----:B------:R-:W-:-:S04]  /*20a0*/  IADD3 R145, R145, 0x100, RZ ;  /* 0x0000010091917810 */ /* 0x000fc80007ffe0ff */
[----:B------:R1:W-:Y:S03]  /*20b0*/  STG.E.128 [R142.64], R116 ;  /* 0x000000748e007986 */ /* 0x0003e6000c101d04 */
.L_x_26579:
[----:B------:R-:W-:Y:S05]  /*20c0*/  BSYNC B0 ;  /* 0x0000000000007941 */ /* 0x000fea0003800000 */
.L_x_26578:
        /* <DEDUP_REMOVED lines=29> */
.L_x_26591:
[----:B-1----:R-:W-:Y:S05]  /*22a0*/  BSYNC B1 ;  /* 0x0000000000017941 */ /* 0x002fea0003800000 */
.L_x_26590:
[----:B------:R-:W-:Y:S01]  /*22b0*/  BSSY B1, `(.L_x_26592) ;  /* 0x0000005000017945 */ /* 0x000fe20003800000 */
[----:B------:R-:W-:Y:S05]  /*22c0*/  @!P3 BRA `(.L_x_26593) ;  /* 0x000000300000b947 */ /* 0x000fea0003800000 */
[----:B-----5:R-:W-:-:S04]  /*22d0*/  FMUL.FTZ R142, R149, c[0x0][0x1ec] ;  /* 0x00007b00958e7a20 */ /* 0x020fc80000410000 */
[----:B------:R-:W-:-:S04]  /*22e0*/  FMUL.FTZ R121, R85, R142 ;  /* 0x0000008e55797220 */ /* 0x000fc80000410000 */
[----:B------:R-:W-:Y:S02]  /*22f0*/  @P2 FADD.FTZ R121, R101, R121 ;  /* 0x0000007965792221 */ /* 0x000fe40000010000 */
.L_x_26593:
[----:B------:R-:W-:Y:S05]  /*2300*/  BSYNC B1 ;  /* 0x0000000000017941 */ /* 0x000fea0003800000 */
.L_x_26592:
[----:B------:R-:W-:Y:S01]  /*2310*/  BSSY B1, `(.L_x_26594) ;  /* 0x0000005000017945 */ /* 0x000fe20003800000 */
[----:B------:R-:W-:Y:S05]  /*2320*/  @!P3 BRA `(.L_x_26595) ;  /* 0x000000300000b947 */ /* 0x000fea0003800000 */
[----:B-----5:R-:W-:-:S04]  /*2330*/  FMUL.FTZ R143, R150, c[0x0][0x1ec] ;  /* 0x00007b00968f7a20 */ /* 0x020fc80000410000 */
[----:B------:R-:W-:-:S04]  /*2340*/  FMUL.FTZ R122, R86, R143 ;  /* 0x0000008f567a7220 */ /* 0x000fc80000410000 */
[----:B------:R-:W-:Y:S02]  /*2350*/  @P2 FADD.FTZ R122, R102, R122 ;  /* 0x0000007a667a2221 */ /* 0x000fe40000010000 */
.L_x_26595:
[----:B------:R-:W-:Y:S05]  /*2360*/  BSYNC B1 ;  /* 0x0000000000017941 */ /* 0x000fea0003800000 */
.L_x_26594:
[----:B------:R-:W-:Y:S01]  /*2370*/  BSSY B1, `(.L_x_26596) ;  /* 0x0000005000017945 */ /* 0x000fe20003800000 */
[----:B------:R-:W-:Y:S05]  /*2380*/  @!P3 BRA `(.L_x_26597) ;  /* 0x000000300000b947 */ /* 0x000fea0003800000 */
[----:B-----5:R-:W-:-:S04]  /*2390*/  FMUL.FTZ R142, R151, c[0x0][0x1ec] ;  /* 0x00007b00978e7a20 */ /* 0x020fc80000410000 */
[----:B------:R-:W-:-:S04]  /*23a0*/  FMUL.FTZ R123, R87, R142 ;  /* 0x0000008e577b7220 */ /* 0x000fc80000410000 */
[----:B------:R-:W-:Y:S02]  /*23b0*/  @P2 FADD.FTZ R123, R103, R123 ;  /* 0x0000007b677b2221 */ /* 0x000fe40000010000 */
.L_x_26597:
[----:B------:R-:W-:Y:S05]  /*23c0*/  BSYNC B1 ;  /* 0x0000000000017941 */ /* 0x000fea0003800000 */
.L_x_26596:
[----:B------:R-:W-:Y:S01]  /*23d0*/  HFMA2.MMA R142, -RZ, RZ, 0, 9.5367431640625e-07 ;  /* 0x00000010ff8e7435 */ /* 0x000fe200000001ff */
[----:B------:R-:W-:-:S09]  /*23e0*/  IADD3 R144, R144, 0x100, RZ ;  /* 0x0000010090907810 */ /* 0x000fd20007ffe0ff */
[C---:B------:R-:W-:Y:S01]  /*23f0*/  IMAD.WIDE.U32 R142, R145.reuse, R142, c[0x0][0x188] ;  /* 0x00006200918e7625 */ /* 0x040fe200078e008e */
[----:B------:R-:W-:-:S04]  /*2400*/  IADD3 R145, R145, 0x100, RZ ;  /* 0x0000010091917810 */ /* 0x000fc80007ffe0ff */
[----:B------:R1:W-:Y:S03]  /*2410*/  STG.E.128 [R142.64], R120 ;  /* 0x000000788e007986 */ /* 0x0003e6000c101d04 */
.L_x_26589:
[----:B------:R-:W-:Y:S05]  /*2420*/  BSYNC B0 ;  /* 0x0000000000007941 */ /* 0x000fea0003800000 */
.L_x_26588:
        /* <DEDUP_REMOVED lines=27> */
[----:B------:R-:W-:-:S04]  /*25e0*/  FMUL.FTZ R132, R96, R143 ;  /* 0x0000008f60847220 */ /* 0x000fc80000410000 */
[----:B------:R-:W-:Y:S02]  /*25f0*/  @P1 FADD.FTZ R132, R100, R132 ;  /* 0x0000008464841221 */ /* 0x000fe40000010000 */
.L_x_26601:
[----:B------:R-:W-:Y:S05]  /*2600*/  BSYNC B1 ;  /* 0x0000000000017941 */ /* 0x000fea0003800000 */
.L_x_26600:
[----:B------:R-:W-:Y:S01]  /*2610*/  BSSY B1, `(.L_x_26602) ;  /* 0x0000005000017945 */ /* 0x000fe20003800000 */
[----:B------:R-:W-:Y:S05]  /*2620*/  @!P2 BRA `(.L_x_26603) ;  /* 0x000000300000a947 */ /* 0x000fea0003800000 */
[----:B-----5:R-:W-:-:S04]  /*2630*/  FMUL.FTZ R140, R149, c[0x0][0x1ec] ;  /* 0x00007b00958c7a20 */ /* 0x020fc80000410000 */
[----:B------:R-:W-:-:S04]  /*2640*/  FMUL.FTZ R133, R97, R140 ;  /* 0x0000008c61857220 */ /* 0x000fc80000410000 */
[----:B------:R-:W-:Y:S02]  /*2650*/  @P1 FADD.FTZ R133, R101, R133 ;  /* 0x0000008565851221 */ /* 0x000fe40000010000 */
.L_x_26603:
[----:B------:R-:W-:Y:S05]  /*2660*/  BSYNC B1 ;  /* 0x0000000000017941 */ /* 0x000fea0003800000 */
.L_x_26602:
[----:B------:R-:W-:Y:S01]  /*2670*/  BSSY B1, `(.L_x_26604) ;  /* 0x0000005000017945 */ /* 0x000fe20003800000 */
[----:B------:R-:W-:Y:S05]  /*2680*/  @!P2 BRA `(.L_x_26605) ;  /* 0x000000300000a947 */ /* 0x000fea0003800000 */
[----:B-----5:R-:W-:-:S04]  /*2690*/  FMUL.FTZ R143, R150, c[0x0][0x1ec] ;  /* 0x00007b00968f7a20 */ /* 0x020fc80000410000 */
[----:B------:R-:W-:-:S04]  /*26a0*/  FMUL.FTZ R134, R98, R143 ;  /* 0x0000008f62867220 */ /* 0x000fc80000410000 */
[----:B------:R-:W-:Y:S02]  /*26b0*/  @P1 FADD.FTZ R134, R102, R134 ;  /* 0x0000008666861221 */ /* 0x000fe40000010000 */
.L_x_26605:
[----:B------:R-:W-:Y:S05]  /*26c0*/  BSYNC B1 ;  /* 0x0000000000017941 */ /* 0x000fea0003800000 */
.L_x_26604:
[----:B------:R-:W-:Y:S01]  /*26d0*/  BSSY B1, `(.L_x_26606) ;  /* 0x0000005000017945 */ /* 0x000fe20003800000 */
[----:B------:R-:W-:Y:S05]  /*26e0*/  @!P2 BRA `(.L_x_26607) ;  /* 0x000000300000a947 */ /* 0x000fea0003800000 */
[----:B-----5:R-:W-:-:S04]  /*26f0*/  FMUL.FTZ R140, R151, c[0x0][0x1ec] ;  /* 0x00007b00978c7a20 */ /* 0x020fc80000410000 */
[----:B------:R-:W-:-:S04]  /*2700*/  FMUL.FTZ R135, R99, R140 ;  /* 0x0000008c63877220 */ /* 0x000fc80000410000 */
[----:B------:R-:W-:Y:S02]  /*2710*/  @P1 FADD.FTZ R135, R103, R135 ;  /* 0x0000008767871221 */ /* 0x000fe40000010000 */
.L_x_26607:
[----:B------:R-:W-:Y:S05]  /*2720*/  BSYNC B1 ;  /* 0x0000000000017941 */ /* 0x000fea0003800000 */
.L_x_26606:
[----:B------:R-:W-:-:S10]  /*2730*/  HFMA2.MMA R142, -RZ, RZ, 0, 9.5367431640625e-07 ;  /* 0x00000010ff8e7435 */ /* 0x000fd400000001ff */
[----:B------:R-:W-:-:S05]  /*2740*/  IMAD.WIDE.U32 R142, R145, R142, c[0x0][0x188] ;  /* 0x00006200918e7625 */ /* 0x000fca00078e008e */
[----:B------:R1:W-:Y:S02]  /*2750*/  STG.E.128 [R142.64], R132 ;  /* 0x000000848e007986 */ /* 0x0003e4000c101d04 */
.L_x_26599:
[----:B------:R-:W-:Y:S05]  /*2760*/  BSYNC B0 ;  /* 0x0000000000007941 */ /* 0x000fea0003800000 */
.L_x_26598:
[----:B-1----:R-:W-:Y:S01]  /*2770*/  FADD.FTZ R142, RZ, R124 ;  /* 0x0000007cff8e7221 */ /* 0x002fe20000010000 */
        /* <DEDUP_REMOVED lines=46> */
.L_x_26628:
        /* <DEDUP_REMOVED lines=88> */
.L_x_26629:
        /* <DEDUP_REMOVED lines=8> */
[----:B------:R-:W-:-:S12]  /*3060*/  ISETP.GT.U32.AND P1, PT, R147, 0x7, PT ;  /* 0x000000079300780c */ /* 0x000fd80003f24070 */
[----:B------:R-:W-:Y:S01]  /*3070*/  BAR.SYNC.DEFER_BLOCKING 0x0 ;  /* 0x0000000000007b1d */ /* 0x000fe20000010000 */
[----:B0-----:R-:W-:Y:S02]  /*3080*/  @!P1 IADD3 R152, R140, R147, RZ ;  /* 0x000000938c989210 */ /* 0x001fe40007ffe0ff */
[----:B------:R-:W-:Y:S01]  /*3090*/  CS2R R146, SRZ ;  /* 0x0000000000927805 */ /* 0x000fe2000001ff00 */
[----:B-1----:R-:W-:Y:S02]  /*30a0*/  MOV R144, RZ ;  /* 0x000000ff00907202 */ /* 0x002fe40000000f00 */
[----:B------:R-:W-:Y:S01]  /*30b0*/  @!P1 MOV R144, R138 ;  /* 0x0000008a00909202 */ /* 0x000fe20000000f00 */
[----:B------:R-:W-:Y:S03]  /*30c0*/  BSSY B0, `(.L_x_26610) ;  /* 0x00000e8000007945 */ /* 0x000fe60003800000 */
[----:B------:R-:W-:Y:S01]  /*30d0*/  I2F R158, R144 ;  /* 0x00000090009e7306 */ /* 0x000fe20000201400 */
[----:B------:R-:W-:Y:S01]  /*30e0*/  @!P1 LDS.64 R146, [R152.X8] ;  /* 0x0000000098929984 */ /* 0x000fe20000008a00 */
[----:B------:R-:W-:-:S03]  /*30f0*/  LOP3.LUT P1, RZ, R145, 0x1f, R0, 0xf8, !PT ;  /* 0x0000001f91ff7812 */ /* 0x000fc6000782f800 */
[----:B------:R-:W0:Y:S10]  /*3100*/  SHFL.DOWN PT, R145, R144, 0x4, 0x1f ;  /* 0x08801f0090917f89 */ /* 0x000e3400000e0000 */
[----:B------:R-:W-:-:S04]  /*3110*/  @!P1 LEA R142, P2, R136, c[0x0][0x1a0], 0x2 ;  /* 0x00006800888e9a11 */ /* 0x000fc800078410ff */
[C---:B------:R-:W-:Y:S02]  /*3120*/  @!P1 LEA.HI.X R143, R136.reuse, c[0x0][0x1a4], R141, 0x2, P2 ;  /* 0x00006900888f9a11 */ /* 0x040fe400010f148d */
[----:B------:R-:W-:-:S04]  /*3130*/  @!P1 LEA R140, P2, R136, c[0x0][0x1a8], 0x2 ;  /* 0x00006a00888c9a11 */ /* 0x000fc800078410ff */
[----:B------:R-:W-:Y:S02]  /*3140*/  @!P1 LEA.HI.X R141, R136, c[0x0][0x1ac], R141, 0x2, P2 ;  /* 0x00006b00888d9a11 */ /* 0x000fe400010f148d */
[----:B------:R-:W-:Y:S02]  /*3150*/  ISETP.NE.AND P2, PT, RZ, UR6, PT ;  /* 0x00000006ff007c0c */ /* 0x000fe4000bf45270 */
[----:B0-----:R-:W-:Y:S01]  /*3160*/  IADD3 R154, R145, R144, RZ ;  /* 0x00000090919a7210 */ /* 0x001fe20007ffe0ff */
[----:B------:R-:W-:Y:S04]  /*3170*/  I2F R160, R145 ;  /* 0x0000009100a07306 */ /* 0x000fe80000201400 */
[----:B------:R-:W0:Y:S04]  /*3180*/  SHFL.DOWN PT, R161, R154, 0x2, 0x1f ;  /* 0x08401f009aa17f89 */ /* 0x000e2800000e0000 */
[----:B------:R-:W1:Y:S01]  /*3190*/  I2F R155, R154 ;  /* 0x0000009a009b7306 */ /* 0x000e620000201400 */
[----:B------:R-:W2:Y:S04]  /*31a0*/  SHFL.DOWN PT, R153, R146, 0x4, 0x1f ;  /* 0x08801f0092997f89 */ /* 0x000ea800000e0000 */
[----:B------:R-:W3:Y:S03]  /*31b0*/  SHFL.DOWN PT, R152, R147, 0x4, 0x1f ;  /* 0x08801f0093987f89 */ /* 0x000ee600000e0000 */
[----:B-1----:R-:W1:Y:S01]  /*31c0*/  MUFU.RCP R156, R155 ;  /* 0x0000009b009c7308 */ /* 0x002e620000001000 */
[----:B0-----:R-:W-:-:S07]  /*31d0*/  IADD3 R154, R154, R161, RZ ;  /* 0x000000a19a9a7210 */ /* 0x001fce0007ffe0ff */
[----:B------:R-:W-:Y:S01]  /*31e0*/  I2F R161, R161 ;  /* 0x000000a100a17306 */ /* 0x000fe20000201400 */
[C---:B--2---:R-:W-:Y:S02]  /*31f0*/  FADD.FTZ R157, -R153.reuse, R146 ;  /* 0x00000092999d7221 */ /* 0x044fe40000010100 */
[----:B------:R-:W-:Y:S02]  /*3200*/  FMUL.FTZ R153, R153, R160 ;  /* 0x000000a099997220 */ /* 0x000fe40000410000 */
[----:B------:R-:W-:Y:S02]  /*3210*/  FMUL.FTZ R157, R157, R157 ;  /* 0x0000009d9d9d7220 */ /* 0x000fe40000410000 */
[----:B------:R-:W-:Y:S02]  /*3220*/  FFMA.FTZ R159, R158, R146, R153 ;  /* 0x000000929e9f7223 */ /* 0x000fe40000010099 */
[----:B------:R-:W-:Y:S02]  /*3230*/  FMUL.FTZ R157, R157, R158 ;  /* 0x0000009e9d9d7220 */ /* 0x000fe40000410000 */
[----:B-1----:R-:W-:-:S02]  /*3240*/  FMUL.FTZ R144, R156, R159 ;  /* 0x0000009f9c907220 */ /* 0x002fc40000410000 */
[----:B---3--:R-:W-:Y:S02]  /*3250*/  FADD.FTZ R153, R152, R147 ;  /* 0x0000009398997221 */ /* 0x008fe40000010000 */
[----:B------:R-:W0:Y:S01]  /*3260*/  I2F R147, R154 ;  /* 0x0000009a00937306 */ /* 0x000e220000201400 */
        /* <DEDUP_REMOVED lines=8> */
[----:B------:R-:W-:Y:S01]  /*32f0*/  FMUL.FTZ R156, R156, R156 ;  /* 0x0000009c9c9c7220 */ /* 0x000fe20000410000 */
[----:B--2---:R-:W-:-:S03]  /*3300*/  IADD3 R154, R154, R157, RZ ;  /* 0x0000009d9a9a7210 */ /* 0x004fc60007ffe0ff */
[C---:B------:R-:W-:Y:S01]  /*3310*/  FMUL.FTZ R156, R155.reuse, R156 ;  /* 0x0000009c9b9c7220 */ /* 0x040fe20000410000 */
[----:B------:R-:W-:Y:S01]  /*3320*/  I2F R157, R157 ;  /* 0x0000009d009d7306 */ /* 0x000fe20000201400 */
[----:B------:R-:W-:Y:S02]  /*3330*/  FFMA.FTZ R155, R155, R144, R145 ;  /* 0x000000909b9b7223 */ /* 0x000fe40000010091 */
[----:B---3--:R-:W-:Y:S02]  /*3340*/  FADD.FTZ R145, R153, R146 ;  /* 0x0000009299917221 */ /* 0x008fe40000010000 */
[----:B0-----:R-:W-:Y:S02]  /*3350*/  FMUL.FTZ R144, R152, R155 ;  /* 0x0000009b98907220 */ /* 0x001fe40000410000 */
[----:B------:R-:W-:Y:S01]  /*3360*/  FMUL.FTZ R156, R156, R161 ;  /* 0x000000a19c9c7220 */ /* 0x000fe20000410000 */
[----:B------:R-:W0:Y:S02]  /*3370*/  I2F R154, R154 ;  /* 0x0000009a009a7306 */ /* 0x000e240000201400 */
[----:B------:R-:W1:Y:S01]  /*3380*/  SHFL.DOWN PT, R153, R144, 0x1, 0x1f ;  /* 0x08201f0090997f89 */ /* 0x000e6200000e0000 */
[----:B------:R-:W-:-:S05]  /*3390*/  FFMA.FTZ R145, R152, R156, R145 ;  /* 0x0000009c98917223 */ /* 0x000fca0000010091 */
[----:B------:R-:W2:Y:S01]  /*33a0*/  SHFL.DOWN PT, R146, R145, 0x1, 0x1f ;  /* 0x08201f0091927f89 */ /* 0x000ea200000e0000 */
[----:B0-----:R-:W0:Y:S01]  /*33b0*/  MUFU.RCP R152, R154 ;  /* 0x0000009a00987308 */ /* 0x001e220000001000 */
[----:B-1----:R-:W-:Y:S02]  /*33c0*/  FADD.FTZ R155, R144, -R153 ;  /* 0x80000099909b7221 */ /* 0x002fe40000010000 */
[----:B------:R-:W-:Y:S02]  /*33d0*/  FMUL.FTZ R153, R153, R157 ;  /* 0x0000009d99997220 */ /* 0x000fe40000410000 */
[----:B------:R-:W-:Y:S02]  /*33e0*/  FMUL.FTZ R156, R155, R155 ;  /* 0x0000009b9b9c7220 */ /* 0x000fe40000410000 */
[C---:B------:R-:W-:Y:S01]  /*33f0*/  FFMA.FTZ R153, R147.reuse, R144, R153 ;  /* 0x0000009093997223 */ /* 0x040fe20000010099 */
[----:B------:R-:W-:Y:S01]  /*3400*/  MOV R144, c[0x0][0x1e0] ;  /* 0x0000780000907a02 */ /* 0x000fe20000000f00 */
[----:B------:R-:W-:-:S02]  /*3410*/  FMUL.FTZ R156, R147, R156 ;  /* 0x0000009c939c7220 */ /* 0x000fc40000410000 */
[----:B0-----:R-:W-:Y:S02]  /*3420*/  FMUL.FTZ R153, R152, R153 ;  /* 0x0000009998997220 */ /* 0x001fe40000410000 */
[----:B------:R-:W-:Y:S02]  /*3430*/  FMUL.FTZ R156, R156, R157 ;  /* 0x0000009d9c9c7220 */ /* 0x000fe40000410000 */
[----:B--2---:R-:W-:Y:S02]  /*3440*/  FADD.FTZ R147, R145, R146 ;  /* 0x0000009291937221 */ /* 0x004fe40000010000 */
[----:B------:R-:W0:Y:S02]  /*3450*/  SHFL.IDX PT, R153, R153, RZ, 0x1f ;  /* 0x00001fff99997589 */ /* 0x000e2400000e0000 */
[----:B------:R-:W-:-:S06]  /*3460*/  FFMA.FTZ R147, R152, R156, R147 ;  /* 0x0000009c98937223 */ /* 0x000fcc0000010093 */
[----:B------:R-:W1:Y:S01]  /*3470*/  SHFL.IDX PT, R147, R147, RZ, 0x1f ;  /* 0x00001fff93937589 */ /* 0x000e6200000e0000 */
[----:B0-----:R-:W-:-:S03]  /*3480*/  FMUL.FTZ R145, R153, R153 ;  /* 0x0000009999917220 */ /* 0x001fc60000410000 */
[----:B------:R0:W-:Y:S02]  /*3490*/  @!P1 STG.E [R142.64], R153 ;  /* 0x000000998e009986 */ /* 0x0001e4000c101904 */
[----:B------:R-:W-:Y:S01]  /*34a0*/  FSEL R145, R145, RZ, P2 ;  /* 0x000000ff91917208 */ /* 0x000fe20001000000 */
[----:B-1----:R-:W-:-:S04]  /*34b0*/  FFMA.FTZ R144, R147, R144, c[0x0][0x228] ;  /* 0x00008a0093907623 */ /* 0x002fc80000010090 */
        /* <DEDUP_REMOVED lines=30> */
.L_x_26613:
[----:B------:R-:W-:Y:S05]  /*36a0*/  BSYNC B1 ;  /* 0x0000000000017941 */ /* 0x000fea0003800000 */
.L_x_26612:
[----:B------:R-:W-:Y:S01]  /*36b0*/  ISETP.GE.U32.AND P1, PT, R2, 0x200, PT ;  /* 0x000002000200780c */ /* 0x000fe20003f26070 */
[----:B------:R-:W-:-:S12]  /*36c0*/  BSSY B1, `(.L_x_26614) ;  /* 0x0000012000017945 */ /* 0x000fd80003800000 */
[----:B------:R-:W-:Y:S05]  /*36d0*/  @!P1 BRA `(.L_x_26615) ;  /* 0x0000010000009947 */ /* 0x000fea0003800000 */
[--C-:B0-----:R-:W-:Y:S02]  /*36e0*/  FADD.FTZ R142, R128, -R140.reuse ;  /* 0x8000008c808e7221 */ /* 0x101fe40000010000 */
[--C-:B------:R-:W-:Y:S02]  /*36f0*/  FADD.FTZ R146, R130, -R140.reuse ;  /* 0x8000008c82927221 */ /* 0x100fe40000010000 */
        /* <DEDUP_REMOVED lines=14> */
.L_x_26615:
[----:B------:R-:W-:Y:S05]  /*37e0*/  BSYNC B1 ;  /* 0x0000000000017941 */ /* 0x000fea0003800000 */
.L_x_26614:
[----:B------:R-:W-:Y:S01]  /*37f0*/  ISETP.GE.U32.AND P1, PT, R2, 0x300, PT ;  /* 0x000003000200780c */ /* 0x000fe20003f26070 */
[----:B------:R-:W-:-:S12]  /*3800*/  BSSY B1, `(.L_x_26616) ;  /* 0x0000012000017945 */ /* 0x000fd80003800000 */
[----:B------:R-:W-:Y:S05]  /*3810*/  @!P1 BRA `(.L_x_26617) ;  /* 0x0000010000009947 */ /* 0x000fea0003800000 */
[--C-:B0-----:R-:W-:Y:S02]  /*3820*/  FADD.FTZ R142, R104, -R140.reuse ;  /* 0x8000008c688e7221 */ /* 0x101fe40000010000 */
        /* <DEDUP_REMOVED lines=15> */
.L_x_26617:
[----:B------:R-:W-:Y:S05]  /*3920*/  BSYNC B1 ;  /* 0x0000000000017941 */ /* 0x000fea0003800000 */
.L_x_26616:
        /* <DEDUP_REMOVED lines=19> */
.L_x_26619:
[----:B------:R-:W-:Y:S05]  /*3a60*/  BSYNC B1 ;  /* 0x0000000000017941 */ /* 0x000fea0003800000 */
.L_x_26618:
        /* <DEDUP_REMOVED lines=19> */
.L_x_26621:
[----:B------:R-:W-:Y:S05]  /*3ba0*/  BSYNC B1 ;  /* 0x0000000000017941 */ /* 0x000fea0003800000 */
.L_x_26620:
        /* <DEDUP_REMOVED lines=19> */
.L_x_26623:
[----:B------:R-:W-:Y:S05]  /*3ce0*/  BSYNC B1 ;  /* 0x0000000000017941 */ /* 0x000fea0003800000 */
.L_x_26622:
        /* <DEDUP_REMOVED lines=19> */
.L_x_26625:
[----:B------:R-:W-:Y:S05]  /*3e20*/  BSYNC B1 ;  /* 0x0000000000017941 */ /* 0x000fea0003800000 */
.L_x_26624:
[----:B------:R-:W-:-:S13]  /*3e30*/  ISETP.GE.U32.AND P1, PT, R2, 0x800, PT ;  /* 0x000008000200780c */ /* 0x000fda0003f26070 */
        /* <DEDUP_REMOVED lines=16> */
.L_x_26611:
[----:B0-----:R-:W-:Y:S05]  /*3f40*/  BSYNC B0 ;  /* 0x0000000000007941 */ /* 0x001fea0003800000 */
.L_x_26610:
[----:B------:R-:W-:Y:S02]  /*3f50*/  LOP3.LUT P1, RZ, R137, 0xff, RZ, 0xc0, !PT ;  /* 0x000000ff89ff7812 */ /* 0x000fe4000782c0ff */
[----:B------:R-:W-:Y:S02]  /*3f60*/  IADD3 R136, R136, c[0x0][0x160], RZ ;  /* 0x0000580088887a10 */ /* 0x000fe40007ffe0ff */
[----:B------:R-:W-:Y:S02]  /*3f70*/  SEL R137, RZ, 0x1, P1 ;  /* 0x00000001ff897807 */ /* 0x000fe40000800000 */
[----:B------:R-:W-:-:S13]  /*3f80*/  ISETP.GE.AND P1, PT, R136, c[0x0][0x164], PT ;  /* 0x0000590088007a0c */ /* 0x000fda0003f26270 */
[----:B------:R-:W-:Y:S01]  /*3f90*/  @P1 CALL.REL.NOINC `(.L_x_26626) ;  /* 0x0000001000001944 */ /* 0x000fe20003c00000 */
[----:B------:R-:W-:Y:S05]  /*3fa0*/  BRA `(.L_x_26627) ;  /* 0xffffcbd000007947 */ /* 0x000fea000383ffff */
.L_x_26626:
[----:B------:R-:W-:Y:S05]  /*3fb0*/  EXIT ;  /* 0x000000000000794d */ /* 0x000fea0003800000 */
.L_x_26608:
[----:B------:R-:W-:Y:S01]  /*3fc0*/  HFMA2.MMA R154, -RZ, RZ, 0, 5.9604644775390625e-08 ;  /* 0x00000001ff9a7435 */ /* 0x000fe200000001ff */
[----:B------:R-:W-:Y:S02]  /*3fd0*/  MOV R147, 0x1f ;  /* 0x0000001f00937802 */ /* 0x000fe40000000f00 */
[----:B------:R-:W-:Y:S02]  /*3fe0*/  MOV R156, 0xffffffff ;  /* 0xffffffff009c7802 */ /* 0x000fe40000000f00 */
[----:B------:R-:W-:Y:S02]  /*3ff0*/  MOV R144, 0x4010 ;  /* 0x0000401000907802 */ /* 0x000fe40000000f00 */
[----:B0----5:R-:W-:Y:S05]  /*4000*/  CALL.REL.NOINC `($__internal_150_$__cuda_sm70_shflsync_bfly_p) ;  /* 0x000007f000007944 */ /* 0x021fea0003c00000 */
[----:B-1----:R-:W-:Y:S01]  /*4010*/  MOV R142, R147 ;  /* 0x00000093008e7202 */ /* 0x002fe20000000f00 */
[----:B0-----:R-:W-:Y:S05]  /*4020*/  BRA `(.L_x_26628) ;  /* 0xffffea3000007947 */ /* 0x001fea000383ffff */
.L_x_26609:
[----:B------:R-:W-:Y:S01]  /*4030*/  HFMA2.MMA R154, -RZ, RZ, 0, 1.1920928955078125e-07 ;  /* 0x00000002ff9a7435 */ /* 0x000fe200000001ff */
[----:B------:R-:W-:Y:S02]  /*4040*/  MOV R147, 0x1f ;  /* 0x0000001f00937802 */ /* 0x000fe40000000f00 */
[----:B------:R-:W-:Y:S02]  /*4050*/  MOV R156, 0xffffffff ;  /* 0xffffffff009c7802 */ /* 0x000fe40000000f00 */
[----:B------:R-:W-:-:S02]  /*4060*/  MOV R144, 0x4080 ;  /* 0x0000408000907802 */ /* 0x000fc40000000f00 */
[----:B0----5:R-:W-:Y:S05]  /*4070*/  CALL.REL.NOINC `($__internal_150_$__cuda_sm70_shflsync_bfly_p) ;  /* 0x0000078000007944 */ /* 0x021fea0003c00000 */
[----:B0-----:R-:W-:Y:S01]  /*4080*/  HFMA2.MMA R154, -RZ, RZ, 0, 2.384185791015625e-07 ;  /* 0x00000004ff9a7435 */ /* 0x001fe200000001ff */
[----:B-1----:R-:W-:Y:S01]  /*4090*/  FADD.FTZ R143, R143, R147 ;  /* 0x000000938f8f7221 */ /* 0x002fe20000010000 */
[----:B------:R-:W-:-:S02]  /*40a0*/  MOV R147, 0x1f ;  /* 0x0000001f00937802 */ /* 0x000fc40000000f00 */
[----:B------:R-:W-:Y:S02]  /*40b0*/  MOV R156, 0xffffffff ;  /* 0xffffffff009c7802 */ /* 0x000fe40000000f00 */
[----:B------:R-:W-:Y:S02]  /*40c0*/  MOV R144, 0x40e0 ;  /* 0x000040e000907802 */ /* 0x000fe40000000f00 */
[----:B------:R-:W-:Y:S05]  /*40d0*/  CALL.REL.NOINC `($__internal_150_$__cuda_sm70_shflsync_bfly_p) ;  /* 0x0000072000007944 */ /* 0x000fea0003c00000 */
[----:B0-----:R-:W-:Y:S01]  /*40e0*/  HFMA2.MMA R154, -RZ, RZ, 0, 4.76837158203125e-07 ;  /* 0x00000008ff9a7435 */ /* 0x001fe200000001ff */
[----:B-1----:R-:W-:Y:S01]  /*40f0*/  FADD.FTZ R143, R143, R147 ;  /* 0x000000938f8f7221 */ /* 0x002fe20000010000 */
[----:B------:R-:W-:Y:S02]  /*4100*/  MOV R147, 0x1f ;  /* 0x0000001f00937802 */ /* 0x000fe40000000f00 */
[----:B------:R-:W-:Y:S02]  /*4110*/  MOV R156, 0xffffffff ;  /* 0xffffffff009c7802 */ /* 0x000fe40000000f00 */
[----:B------:R-:W-:Y:S02]  /*4120*/  MOV R144, 0x4140 ;  /* 0x0000414000907802 */ /* 0x000fe40000000f00 */
[----:B------:R-:W-:Y:S05]  /*4130*/  CALL.REL.NOINC `($__internal_150_$__cuda_sm70_shflsync_bfly_p) ;  /* 0x000006c000007944 */ /* 0x000fea0003c00000 */
[----:B0-----:R-:W-:Y:S01]  /*4140*/  HFMA2.MMA R154, -RZ, RZ, 0, 9.5367431640625e-07 ;  /* 0x00000010ff9a7435 */ /* 0x001fe200000001ff */
[----:B-1----:R-:W-:Y:S01]  /*4150*/  FADD.FTZ R143, R143, R147 ;  /* 0x000000938f8f7221 */ /* 0x002fe20000010000 */
[----:B------:R-:W-:-:S02]  /*4160*/  MOV R147, 0x1f ;  /* 0x0000001f00937802 */ /* 0x000fc40000000f00 */
[----:B------:R-:W-:Y:S02]  /*4170*/  MOV R156, 0xffffffff ;  /* 0xffffffff009c7802 */ /* 0x000fe40000000f00 */
[----:B------:R-:W-:Y:S02]  /*4180*/  MOV R144, 0x41a0 ;  /* 0x000041a000907802 */ /* 0x000fe40000000f00 */
[----:B------:R-:W-:Y:S05]  /*4190*/  CALL.REL.NOINC `($__internal_150_$__cuda_sm70_shflsync_bfly_p) ;  /* 0x0000066000007944 */ /* 0x000fea0003c00000 */
[----:B-1----:R-:W-:Y:S01]  /*41a0*/  FADD.FTZ R142, R143, R147 ;  /* 0x000000938f8e7221 */ /* 0x002fe20000010000 */
[----:B------:R-:W-:Y:S01]  /*41b0*/  P2R R145, PR, RZ, 0x40 ;  /* 0x00000040ff917803 */ /* 0x000fe20000000000 */
[----:B0-----:R-:W-:Y:S01]  /*41c0*/  HFMA2.MMA R154, -RZ, RZ, 0, 5.9604644775390625e-08 ;  /* 0x00000001ff9a7435 */ /* 0x001fe200000001ff */
[----:B------:R-:W-:Y:S01]  /*41d0*/  ISETP.GT.U32.AND P6, PT, R2, 0x1ff, PT ;  /* 0x000001ff0200780c */ /* 0x000fe20003fc4070 */
[----:B------:R-:W-:Y:S01]  /*41e0*/  FMUL.FTZ R142, R3, R142 ;  /* 0x0000008e038e7220 */ /* 0x000fe20000410000 */
[----:B------:R-:W-:Y:S02]  /*41f0*/  MOV R147, 0x1f ;  /* 0x0000001f00937802 */ /* 0x000fe40000000f00 */
[----:B------:R-:W-:Y:S01]  /*4200*/  MOV R156, 0xffffffff ;  /* 0xffffffff009c7802 */ /* 0x000fe20000000f00 */
[----:B------:R-:W-:-:S02]  /*4210*/  FADD.FTZ R143, R124, -R142 ;  /* 0x8000008e7c8f7221 */ /* 0x000fc40000010000 */
[--C-:B------:R-:W-:Y:S02]  /*4220*/  FADD.FTZ R144, R125, -R142.reuse ;  /* 0x8000008e7d907221 */ /* 0x100fe40000010000 */
[----:B------:R-:W-:Y:S02]  /*4230*/  FFMA.FTZ R143, R143, R143, RZ ;  /* 0x0000008f8f8f7223 */ /* 0x000fe400000100ff */
[--C-:B------:R-:W-:Y:S02]  /*4240*/  FADD.FTZ R146, R126, -R142.reuse ;  /* 0x8000008e7e927221 */ /* 0x100fe40000010000 */
        /* <DEDUP_REMOVED lines=62> */
[----:B------:R-:W-:-:S04]  /*4630*/  MOV R144, 0x4660 ;  /* 0x0000466000907802 */ /* 0x000fc80000000f00 */
[----:B------:R-:W-:Y:S02]  /*4640*/  MOV R143, R146 ;  /* 0x00000092008f7202 */ /* 0x000fe40000000f00 */
[----:B------:R-:W-:Y:S05]  /*4650*/  CALL.REL.NOINC `($__internal_150_$__cuda_sm70_shflsync_bfly_p) ;  /* 0x000001a000007944 */ /* 0x000fea0003c00000 */
[----:B0-----:R-:W-:Y:S01]  /*4660*/  HFMA2.MMA R154, -RZ, RZ, 0, 1.1920928955078125e-07 ;  /* 0x00000002ff9a7435 */ /* 0x001fe200000001ff */
[----:B-1----:R-:W-:Y:S01]  /*4670*/  FADD.FTZ R143, R146, R147 ;  /* 0x00000093928f7221 */ /* 0x002fe20000010000 */
[----:B------:R-:W-:Y:S02]  /*4680*/  MOV R147, 0x1f ;  /* 0x0000001f00937802 */ /* 0x000fe40000000f00 */
[----:B------:R-:W-:Y:S02]  /*4690*/  MOV R156, 0xffffffff ;  /* 0xffffffff009c7802 */ /* 0x000fe40000000f00 */
[----:B------:R-:W-:Y:S02]  /*46a0*/  MOV R144, 0x46c0 ;  /* 0x000046c000907802 */ /* 0x000fe40000000f00 */
[----:B------:R-:W-:Y:S05]  /*46b0*/  CALL.REL.NOINC `($__internal_150_$__cuda_sm70_shflsync_bfly_p) ;  /* 0x0000014000007944 */ /* 0x000fea0003c00000 */
[----:B0-----:R-:W-:Y:S01]  /*46c0*/  HFMA2.MMA R154, -RZ, RZ, 0, 2.384185791015625e-07 ;  /* 0x00000004ff9a7435 */ /* 0x001fe200000001ff */
[----:B-1----:R-:W-:Y:S01]  /*46d0*/  FADD.FTZ R143, R143, R147 ;  /* 0x000000938f8f7221 */ /* 0x002fe20000010000 */
[----:B------:R-:W-:Y:S02]  /*46e0*/  MOV R147, 0x1f ;  /* 0x0000001f00937802 */ /* 0x000fe40000000f00 */
[----:B------:R-:W-:-:S02]  /*46f0*/  MOV R156, 0xffffffff ;  /* 0xffffffff009c7802 */ /* 0x000fc40000000f00 */
        /* <DEDUP_REMOVED lines=8> */
[----:B-1----:R-:W-:Y:S01]  /*4780*/  FADD.FTZ R152, R143, R147 ;  /* 0x000000938f987221 */ /* 0x002fe20000010000 */
[----:B0-----:R-:W-:Y:S01]  /*4790*/  HFMA2.MMA R154, -RZ, RZ, 0, 9.5367431640625e-07 ;  /* 0x00000010ff9a7435 */ /* 0x001fe200000001ff */
[----:B------:R-:W-:Y:S02]  /*47a0*/  MOV R147, 0x1f ;  /* 0x0000001f00937802 */ /* 0x000fe40000000f00 */
[----:B------:R-:W-:-:S02]  /*47b0*/  MOV R156, 0xffffffff ;  /* 0xffffffff009c7802 */ /* 0x000fc40000000f00 */
[----:B------:R-:W-:Y:S02]  /*47c0*/  MOV R143, R152 ;  /* 0x00000098008f7202 */ /* 0x000fe40000000f00 */
[----:B------:R-:W-:Y:S02]  /*47d0*/  MOV R144, 0x47f0 ;  /* 0x000047f000907802 */ /* 0x000fe40000000f00 */
[----:B------:R-:W-:Y:S05]  /*47e0*/  CALL.REL.NOINC `($__internal_150_$__cuda_sm70_shflsync_bfly_p) ;  /* 0x0000001000007944 */ /* 0x000fea0003c00000 */
[----:B01----:R-:W-:Y:S05]  /*47f0*/  BRA `(.L_x_26629) ;  /* 0xffffe7e000007947 */ /* 0x003fea000383ffff */
        .weak           $__internal_150_$__cuda_sm70_shflsync_bfly_p
        .type           $__internal_150_$__cuda_sm70_shflsync_bfly_p,@function
        .size           $__internal_150_$__cuda_sm70_shflsync_bfly_p,(.L_x_29214 - $__internal_150_$__cuda_sm70_shflsync_bfly_p)
$__internal_150_$__cuda_sm70_shflsync_bfly_p:
[----:B------:R-:W-:Y:S01]  /*4800*/  HFMA2.MMA R145, -RZ, RZ, 0, 0 ;  /* 0x00000000ff917435 */ /* 0x000fe200000001ff */
[----:B------:R-:W-:Y:S04]  /*4810*/  WARPSYNC R156 ;  /* 0x0000009c00007348 */ /* 0x000fe80003800000 */
[----:B------:R0:W1:Y:S01]  /*4820*/  SHFL.BFLY PT, R147, R143, R154, R147 ;  /* 0x0c00009a8f937389 */ /* 0x00006200000e0093 */
[----:B------:R-:W-:Y:S05]  /*4830*/  RET.REL.NODEC R144 `(_ZN10layer_norm13ln_fwd_kernelINS_13Kernel_traitsIfffffjLj8192ELj1ELj1ELj8ELj16ENS_18Kernel_traits_baseILj8192EfffffjLj256EEEEELb0ELb1ELb1ELb0EEEvNS_9FwdParamsE) ;  /* 0xffffb7c090007950 */ /* 0x000fea0003c3ffff */
.L_x_26630:
        /* <DEDUP_REMOVED lines=12> */
.L_x_29214:


//--------------------- .text._ZN10layer_norm13ln_fwd_kernelINS_13Kernel_traitsIfffffjLj8192ELj1ELj1ELj8ELj16ENS_18Kernel_traits_baseILj8192EfffffjLj256EEEEELb0ELb1ELb1ELb1EEEvNS_9FwdParamsE --------------------------
	.section	.text._ZN10layer_norm13ln_fwd_kernelINS_13Kernel_traitsIfffffjLj8192ELj1ELj1ELj8ELj16ENS_18Kernel_traits_baseILj8192EfffffjLj256EEEEELb0ELb1ELb1ELb1EEEvNS_9FwdParamsE,"ax",@progbits
	.sectioninfo	@"SHI_REGISTERS=174"
	.align	128
        .global         _ZN10layer_norm13ln_fwd_kernelINS_13Kernel_traitsIfffffjLj8192ELj1ELj1ELj8ELj16ENS_18Kernel_traits_baseILj8192EfffffjLj256EEEEELb0ELb1ELb1ELb1EEEvNS_9FwdParamsE
        .type           _ZN10layer_norm13ln_fwd_kernelINS_13Kernel_traitsIfffffjLj8192ELj1ELj1ELj8ELj16ENS_18Kernel_traits_baseILj8192EfffffjLj256EEEEELb0ELb1ELb1ELb1EEEvNS_9FwdParamsE,@function
        .size           _ZN10layer_norm13ln_fwd_kernelINS_13Kernel_traitsIfffffjLj8192ELj1ELj1ELj8ELj16ENS_18Kernel_traits_baseILj8192EfffffjLj256EEEEELb0ELb1ELb1ELb1EEEvNS_9FwdParamsE,(.L_x_29215 - _ZN10layer_norm13ln_fwd_kernelINS_13Kernel_traitsIfffffjLj8192ELj1ELj1ELj8ELj16ENS_18Kernel_traits_baseILj8192EfffffjLj256EEEEELb0ELb1ELb1ELb1EEEvNS_9FwdParamsE)
        .other          _ZN10layer_norm13ln_fwd_kernelINS_13Kernel_traitsIfffffjLj8192ELj1ELj1ELj8ELj16ENS_18Kernel_traits_baseILj8192EfffffjLj256EEEEELb0ELb1ELb1ELb1EEEvNS_9FwdParamsE,@"STO_CUDA_ENTRY STV_DEFAULT"
_ZN10layer_norm13ln_fwd_kernelINS_13Kernel_traitsIfffffjLj8192ELj1ELj1ELj8ELj16ENS_18Kernel_traits_baseILj8192EfffffjLj256EEEEELb0ELb1ELb1ELb1EEEvNS_9FwdParamsE:
.text._ZN10layer_norm13ln_fwd_kernelINS_13Kernel_traitsIfffffjLj8192ELj1ELj1ELj8ELj16ENS_18Kernel_traits_baseILj8192EfffffjLj256EEEEELb0ELb1ELb1ELb1EEEvNS_9FwdParamsE:
        /* <DEDUP_REMOVED lines=66> */
.L_x_26700:
        /* <DEDUP_REMOVED lines=11> */
[----:B------:R1:W3:Y:S01]  /*04d0*/  @P0 LDG.E.128 R100, [R112.64] ;  /* 0x0000000470640981 */ /* 0x0002e2000c1e1d00 */
[----:B------:R-:W-:Y:S01]  /*04e0*/  MOV R131, RZ ;  /* 0x000000ff00837202 */ /* 0x000fe20000000f00 */
[----:B------:R-:W-:Y:S01]  /*04f0*/  IMAD.WIDE R110, R124, R115, c[0x0][0x1d8] ;  /* 0x000076007c6e7625 */ /* 0x000fe200078e0273 */
[----:B------:R-:W-:Y:S02]  /*0500*/  MOV R130, 0x10 ;  /* 0x0000001000827802 */ /* 0x000fe40000000f00 */
[C---:B------:R-:W-:Y:S01]  /*0510*/  IADD3 R119, R147.reuse, 0x100, RZ ;  /* 0x0000010093777810 */ /* 0x040fe20007ffe0ff */
[----:B------:R-:W-:Y:S01]  /*0520*/  BSSY B0, `(.L_x_26631) ;  /* 0x000001e000007945 */ /* 0x000fe20003800000 */
[----:B-----5:R3:W5:Y:S01]  /*0530*/  LDG.E R129, [R110.64] ;  /* 0x000000046e817981 */ /* 0x020762000c1e1900 */
[----:B-1----:R-:W-:-:S04]  /*0540*/  IMAD.WIDE.U32 R112, R147, R130, c[0x0][0x188] ;  /* 0x0000620093707625 */ /* 0x002fc800078e0082 */
[----:B------:R-:W-:Y:S01]  /*0550*/  @P0 IMAD.WIDE.U32 R116, R119, R130, c[0x0][0x180] ;  /* 0x0000600077740625 */ /* 0x000fe200078e0082 */
[C---:B--2---:R-:W-:Y:S02]  /*0560*/  ISETP.GE.AND P5, PT, R114.reuse, 0x1, PT ;  /* 0x000000017200780c */ /* 0x044fe40003fa6270 */
[----:B------:R-:W-:-:S11]  /*0570*/  ISETP.GT.AND P6, PT, R114, RZ, PT ;  /* 0x000000ff7200720c */ /* 0x000fd60003fc4270 */
[----:B------:R-:W-:-:S05]  /*0580*/  @P5 IADD3 R108, R114, -0x1, RZ ;  /* 0xffffffff726c5810 */ /* 0x000fca0007ffe0ff */
[----:B------:R-:W-:-:S05]  /*0590*/  @P5 IMAD R108, R108, c[0x0][0x168], RZ ;  /* 0x00005a006c6c5a24 */ /* 0x000fca00078e02ff */
[----:B------:R-:W-:-:S04]  /*05a0*/  @P5 SHF.R.S32.HI R109, RZ, 0x1f, R108 ;  /* 0x0000001fff6d5819 */ /* 0x000fc8000001146c */
[----:B------:R-:W-:Y:S02]  /*05b0*/  @P5 LEA.HI R109, R109, R108, RZ, 0x2 ;  /* 0x0000006c6d6d5211 */ /* 0x000fe400078f10ff */
[----:B------:R-:W-:Y:S02]  /*05c0*/  @P5 MOV R108, 0x10 ;  /* 0x00000010006c5802 */ /* 0x000fe40000000f00 */
[----:B------:R-:W-:Y:S02]  /*05d0*/  @P5 LEA.HI.SX32 R131, R109, R2, 0x1e ;  /* 0x000000026d835211 */ /* 0x000fe400078ff2ff */
[----:B------:R-:W-:Y:S02]  /*05e0*/  @!P6 ISETP.NE.U32.AND P3, PT, RZ, c[0x0][0x180], PT ;  /* 0x00006000ff00ea0c */ /* 0x000fe40003f65070 */
[----:B------:R-:W-:Y:S01]  /*05f0*/  @!P6 ISETP.NE.U32.AND P1, PT, RZ, c[0x0][0x180], PT ;  /* 0x00006000ff00ea0c */ /* 0x000fe20003f25070 */
[----:B------:R-:W-:Y:S01]  /*0600*/  @P5 IMAD.WIDE.U32 R108, R131, R108, c[0x0][0x170] ;  /* 0x00005c00836c5625 */ /* 0x000fe200078e006c */
[----:B------:R-:W-:-:S02]  /*0610*/  @!P6 ISETP.NE.U32.AND P2, PT, RZ, c[0x0][0x180], PT ;  /* 0x00006000ff00ea0c */ /* 0x000fc40003f45070 */
[----:B------:R-:W-:Y:S02]  /*0620*/  @!P6 ISETP.NE.U32.AND P4, PT, RZ, c[0x0][0x180], PT ;  /* 0x00006000ff00ea0c */ /* 0x000fe40003f85070 */
[----:B------:R-:W-:Y:S01]  /*0630*/  @!P6 ISETP.NE.AND.EX P1, PT, RZ, c[0x0][0x184], PT, P1 ;  /* 0x00006100ff00ea0c */ /* 0x000fe20003f25310 */
[----:B0-----:R0:W5:Y:S01]  /*0640*/  @P5 LDG.E.128 R96, [R108.64] ;  /* 0x000000046c605981 */ /* 0x001162000c1e1d00 */
[----:B------:R-:W-:Y:S02]  /*0650*/  @!P6 ISETP.NE.AND.EX P2, PT, RZ, c[0x0][0x184], PT, P2 ;  /* 0x00006100ff00ea0c */ /* 0x000fe40003f45320 */
[----:B------:R-:W-:Y:S02]  /*0660*/  @!P6 ISETP.NE.AND.EX P4, PT, RZ, c[0x0][0x184], PT, P4 ;  /* 0x00006100ff00ea0c */ /* 0x000fe40003f85340 */
[----:B------:R-:W-:Y:S02]  /*0670*/  @!P6 ISETP.NE.AND.EX P3, PT, RZ, c[0x0][0x184], PT, P3 ;  /* 0x00006100ff00ea0c */ /* 0x000fe40003f65330 */
[----:B---3--:R-:W-:-:S02]  /*0680*/  @!P6 FSEL R110, R102, RZ, P2 ;  /* 0x000000ff666ee208 */ /* 0x008fc40001000000 */
[----:B------:R-:W-:Y:S02]  /*0690*/  @!P6 FSEL R111, R103, RZ, P4 ;  /* 0x000000ff676fe208 */ /* 0x000fe40002000000 */
[----:B0-----:R-:W-:Y:S02]  /*06a0*/  @!P6 FSEL R109, R101, RZ, P1 ;  /* 0x000000ff656de208 */ /* 0x001fe40000800000 */
[----:B------:R-:W-:Y:S01]  /*06b0*/  @!P6 FSEL R108, R100, RZ, P3 ;  /* 0x000000ff646ce208 */ /* 0x000fe20001800000 */
[----:B------:R-:W-:Y:S05]  /*06c0*/  @!P6 BRA `(.L_x_26632) ;  /* 0x000000300000e947 */ /* 0x000fea0003800000 */
[----:B-----5:R-:W-:-:S04]  /*06d0*/  FMUL.FTZ R115, R96, c[0x0][0x1ec] ;  /* 0x00007b0060737a20 */ /* 0x020fc80000410000 */
[----:B------:R-:W-:-:S04]  /*06e0*/  FMUL.FTZ R108, R88, R115 ;  /* 0x00000073586c7220 */ /* 0x000fc80000410000 */
[----:B------:R-:W-:Y:S02]  /*06f0*/  @P0 FADD.FTZ R108, R100, R108 ;  /* 0x0000006c646c0221 */ /* 0x000fe40000010000 */
.L_x_26632:
[----:B------:R-:W-:Y:S05]  /*0700*/  BSYNC B0 ;  /* 0x0000000000007941 */ /* 0x000fea0003800000 */
.L_x_26631:
[----:B------:R-:W-:Y:S01]  /*0710*/  BSSY B0, `(.L_x_26633) ;  /* 0x0000005000007945 */ /* 0x000fe20003800000 */
[----:B------:R-:W-:Y:S05]  /*0720*/  @!P6 BRA `(.L_x_26634) ;  /* 0x000000300000e947 */ /* 0x000fea0003800000 */
[----:B-----5:R-:W-:-:S04]  /*0730*/  FMUL.FTZ R114, R97, c[0x0][0x1ec] ;  /* 0x00007b0061727a20 */ /* 0x020fc80000410000 */
[----:B------:R-:W-:-:S04]  /*0740*/  FMUL.FTZ R109, R89, R114 ;  /* 0x00000072596d7220 */ /* 0x000fc80000410000 */
[----:B------:R-:W-:Y:S02]  /*0750*/  @P0 FADD.FTZ R109, R101, R109 ;  /* 0x0000006d656d0221 */ /* 0x000fe40000010000 */
.L_x_26634:
[----:B------:R-:W-:Y:S05]  /*0760*/  BSYNC B0 ;  /* 0x0000000000007941 */ /* 0x000fea0003800000 */
.L_x_26633:
[----:B------:R-:W-:Y:S01]  /*0770*/  BSSY B0, `(.L_x_26635) ;  /* 0x0000005000007945 */ /* 0x000fe20003800000 */
[----:B------:R-:W-:Y:S05]  /*0780*/  @!P6 BRA `(.L_x_26636) ;  /* 0x000000300000e947 */ /* 0x000fea0003800000 */
[----:B-----5:R-:W-:-:S04]  /*0790*/  FMUL.FTZ R115, R98, c[0x0][0x1ec] ;  /* 0x00007b0062737a20 */ /* 0x020fc80000410000 */
[----:B------:R-:W-:-:S04]  /*07a0*/  FMUL.FTZ R110, R90, R115 ;  /* 0x000000735a6e7220 */ /* 0x000fc80000410000 */
[----:B------:R-:W-:Y:S02]  /*07b0*/  @P0 FADD.FTZ R110, R102, R110 ;  /* 0x0000006e666e0221 */ /* 0x000fe40000010000 */
.L_x_26636:
[----:B------:R-:W-:Y:S05]  /*07c0*/  BSYNC B0 ;  /* 0x0000000000007941 */ /* 0x000fea0003800000 */
.L_x_26635:
[----:B------:R-:W-:Y:S01]  /*07d0*/  BSSY B0, `(.L_x_26637) ;  /* 0x0000005000007945 */ /* 0x000fe20003800000 */
[----:B------:R-:W-:Y:S05]  /*07e0*/  @!P6 BRA `(.L_x_26638) ;  /* 0x000000300000e947 */ /* 0x000fea0003800000 */
[----:B-----5:R-:W-:-:S04]  /*07f0*/  FMUL.FTZ R114, R99, c[0x0][0x1ec] ;  /* 0x00007b0063727a20 */ /* 0x020fc80000410000 */
[----:B------:R-:W-:-:S04]  /*0800*/  FMUL.FTZ R111, R91, R114 ;  /* 0x000000725b6f7220 */ /* 0x000fc80000410000 */
[----:B------:R-:W-:Y:S02]  /*0810*/  @P0 FADD.FTZ R111, R103, R111 ;  /* 0x0000006f676f0221 */ /* 0x000fe40000010000 */
.L_x_26638:
[----:B------:R-:W-:Y:S05]  /*0820*/  BSYNC B0 ;  /* 0x0000000000007941 */ /* 0x000fea0003800000 */
.L_x_26637:
        /* <DEDUP_REMOVED lines=25> */
.L_x_26640:
[----:B------:R-:W-:Y:S05]  /*09c0*/  BSYNC B0 ;  /* 0x0000000000007941 */ /* 0x000fea0003800000 */
.L_x_26639:
[----:B------:R-:W-:Y:S01]  /*09d0*/  BSSY B0, `(.L_x_26641) ;  /* 0x0000005000007945 */ /* 0x000fe20003800000 */
[----:B------:R-:W-:Y:S05]  /*09e0*/  @!P6 BRA `(.L_x_26642) ;  /* 0x000000300000e947 */ /* 0x000fea0003800000 */
[----:B-----5:R-:W-:-:S04]  /*09f0*/  FMUL.FTZ R116, R97, c[0x0][0x1ec] ;  /* 0x00007b0061747a20 */ /* 0x020fc80000410000 */
[----:B------:R-:W-:-:S04]  /*0a00*/  FMUL.FTZ R113, R85, R116 ;  /* 0x0000007455717220 */ /* 0x000fc80000410000 */
[----:B------:R-:W-:Y:S02]  /*0a10*/  @P0 FADD.FTZ R113, R101, R113 ;  /* 0x0000007165710221 */ /* 0x000fe40000010000 */
.L_x_26642:
[----:B------:R-:W-:Y:S05]  /*0a20*/  BSYNC B0 ;  /* 0x0000000000007941 */ /* 0x000fea0003800000 */
.L_x_26641:
[----:B------:R-:W-:Y:S01]  /*0a30*/  BSSY B0, `(.L_x_26643) ;  /* 0x0000005000007945 */ /* 0x000fe20003800000 */
[----:B------:R-:W-:Y:S05]  /*0a40*/  @!P6 BRA `(.L_x_26644) ;  /* 0x000000300000e947 */ /* 0x000fea0003800000 */
[----:B-----5:R-:W-:-:S04]  /*0a50*/  FMUL.FTZ R117, R98, c[0x0][0x1ec] ;  /* 0x00007b0062757a20 */ /* 0x020fc80000410000 */
[----:B------:R-:W-:-:S04]  /*0a60*/  FMUL.FTZ R114, R86, R117 ;  /* 0x0000007556727220 */ /* 0x000fc80000410000 */
[----:B------:R-:W-:Y:S02]  /*0a70*/  @P0 FADD.FTZ R114, R102, R114 ;  /* 0x0000007266720221 */ /* 0x000fe40000010000 */
.L_x_26644:
[----:B------:R-:W-:Y:S05]  /*0a80*/  BSYNC B0 ;  /* 0x0000000000007941 */ /* 0x000fea0003800000 */
.L_x_26643:
[----:B------:R-:W-:Y:S01]  /*0a90*/  BSSY B0, `(.L_x_26645) ;  /* 0x0000005000007945 */ /* 0x000fe20003800000 */
[----:B------:R-:W-:Y:S05]  /*0aa0*/  @!P6 BRA `(.L_x_26646) ;  /* 0x000000300000e947 */ /* 0x000fea0003800000 */
[----:B-----5:R-:W-:-:S04]  /*0ab0*/  FMUL.FTZ R116, R99, c[0x0][0x1ec] ;  /* 0x00007b0063747a20 */ /* 0x020fc80000410000 */
[----:B------:R-:W-:-:S04]  /*0ac0*/  FMUL.FTZ R115, R87, R116 ;  /* 0x0000007457737220 */ /* 0x000fc80000410000 */
[----:B------:R-:W-:Y:S02]  /*0ad0*/  @P0 FADD.FTZ R115, R103, R115 ;  /* 0x0000007367730221 */ /* 0x000fe40000010000 */
.L_x_26646:
[----:B------:R-:W-:Y:S05]  /*0ae0*/  BSYNC B0 ;  /* 0x0000000000007941 */ /* 0x000fea0003800000 */
.L_x_26645:
        /* <DEDUP_REMOVED lines=25> */
.L_x_26648:
[----:B------:R-:W-:Y:S05]  /*0c80*/  BSYNC B0 ;  /* 0x0000000000007941 */ /* 0x000fea0003800000 */
.L_x_26647:
[----:B------:R-:W-:Y:S01]  /*0c90*/  BSSY B0, `(.L_x_26649) ;  /* 0x0000005000007945 */ /* 0x000fe20003800000 */
[----:B------:R-:W-:Y:S05]  /*0ca0*/  @!P6 BRA `(.L_x_26650) ;  /* 0x000000300000e947 */ /* 0x000fea0003800000 */
[----:B-----5:R-:W-:-:S04]  /*0cb0*/  FMUL.FTZ R120, R97, c[0x0][0x1ec] ;  /* 0x00007b0061787a20 */ /* 0x020fc80000410000 */
[----:B------:R-:W-:-:S04]  /*0cc0*/  FMUL.FTZ R117, R81, R120 ;  /* 0x0000007851757220 */ /* 0x000fc80000410000 */
[----:B------:R-:W-:Y:S02]  /*0cd0*/  @P0 FADD.FTZ R117, R101, R117 ;  /* 0x0000007565750221 */ /* 0x000fe40000010000 */
.L_x_26650:
[----:B------:R-:W-:Y:S05]  /*0ce0*/  BSYNC B0 ;  /* 0x0000000000007941 */ /* 0x000fea0003800000 */
.L_x_26649:
[----:B------:R-:W-:Y:S01]  /*0cf0*/  BSSY B0, `(.L_x_26651) ;  /* 0x0000005000007945 */ /* 0x000fe20003800000 */
[----:B------:R-:W-:Y:S05]  /*0d00*/  @!P6 BRA `(.L_x_26652) ;  /* 0x000000300000e947 */ /* 0x000fea0003800000 */
[----:B-----5:R-:W-:-:S04]  /*0d10*/  FMUL.FTZ R121, R98, c[0x0][0x1ec] ;  /* 0x00007b0062797a20 */ /* 0x020fc80000410000 */
[----:B------:R-:W-:-:S04]  /*0d20*/  FMUL.FTZ R118, R82, R121 ;  /* 0x0000007952767220 */ /* 0x000fc80000410000 */
[----:B------:R-:W-:Y:S02]  /*0d30*/  @P0 FADD.FTZ R118, R102, R118 ;  /* 0x0000007666760221 */ /* 0x000fe40000010000 */
.L_x_26652:
[----:B------:R-:W-:Y:S05]  /*0d40*/  BSYNC B0 ;  /* 0x0000000000007941 */ /* 0x000fea0003800000 */
.L_x_26651:
[----:B------:R-:W-:Y:S01]  /*0d50*/  BSSY B0, `(.L_x_26653) ;  /* 0x0000005000007945 */ /* 0x000fe20003800000 */
[----:B------:R-:W-:Y:S05]  /*0d60*/  @!P6 BRA `(.L_x_26654) ;  /* 0x000000300000e947 */ /* 0x000fea0003800000 */
[----:B-----5:R-:W-:-:S04]  /*0d70*/  FMUL.FTZ R120, R99, c[0x0][0x1ec] ;  /* 0x00007b0063787a20 */ /* 0x020fc80000410000 */
[----:B------:R-:W-:-:S04]  /*0d80*/  FMUL.FTZ R119, R83, R120 ;  /* 0x0000007853777220 */ /* 0x000fc80000410000 */
[----:B------:R-:W-:Y:S02]  /*0d90*/  @P0 FADD.FTZ R119, R103, R119 ;  /* 0x0000007767770221 */ /* 0x000fe40000010000 */
.L_x_26654:
[----:B------:R-:W-:Y:S05]  /*0da0*/  BSYNC B0 ;  /* 0x0000000000007941 */ /* 0x000fea0003800000 */
.L_x_26653:
        /* <DEDUP_REMOVED lines=25> */
.L_x_26656:
[----:B------:R-:W-:Y:S05]  /*0f40*/  BSYNC B0 ;  /* 0x0000000000007941 */ /* 0x000fea0003800000 */
.L_x_26655:
[----:B------:R-:W-:Y:S01]  /*0f50*/  BSSY B0, `(.L_x_26657) ;  /* 0x0000005000007945 */ /* 0x000fe20003800000 */
[----:B------:R-:W-:Y:S05]  /*0f60*/  @!P6 BRA `(.L_x_26658) ;  /* 0x000000300000e947 */ /* 0x000fea0003800000 */
[----:B-----5:R-:W-:-:S04]  /*0f70*/  FMUL.FTZ R132, R97, c[0x0][0x1ec] ;  /* 0x00007b0061847a20 */ /* 0x020fc80000410000 */
[----:B------:R-:W-:-:S04]  /*0f80*/  FMUL.FTZ R121, R77, R132 ;  /* 0x000000844d797220 */ /* 0x000fc80000410000 */
[----:B------:R-:W-:Y:S02]  /*0f90*/  @P0 FADD.FTZ R121, R101, R121 ;  /* 0x0000007965790221 */ /* 0x000fe40000010000 */
.L_x_26658:
[----:B------:R-:W-:Y:S05]  /*0fa0*/  BSYNC B0 ;  /* 0x0000000000007941 */ /* 0x000fea0003800000 */
.L_x_26657:
[----:B------:R-:W-:Y:S01]  /*0fb0*/  BSSY B0, `(.L_x_26659) ;  /* 0x0000005000007945 */ /* 0x000fe20003800000 */
[----:B------:R-:W-:Y:S05]  /*0fc0*/  @!P6 BRA `(.L_x_26660) ;  /* 0x000000300000e947 */ /* 0x000fea0003800000 */
[----:B-----5:R-:W-:-:S04]  /*0fd0*/  FMUL.FTZ R133, R98, c[0x0][0x1ec] ;  /* 0x00007b0062857a20 */ /* 0x020fc80000410000 */
[----:B------:R-:W-:-:S04]  /*0fe0*/  FMUL.FTZ R122, R78, R133 ;  /* 0x000000854e7a7220 */ /* 0x000fc80000410000 */
[----:B------:R-:W-:Y:S02]  /*0ff0*/  @P0 FADD.FTZ R122, R102, R122 ;  /* 0x0000007a667a0221 */ /* 0x000fe40000010000 */
.L_x_26660:
[----:B------:R-:W-:Y:S05]  /*1000*/  BSYNC B0 ;  /* 0x0000000000007941 */ /* 0x000fea0003800000 */
.L_x_26659:
[----:B------:R-:W-:Y:S01]  /*1010*/  BSSY B0, `(.L_x_26661) ;  /* 0x0000005000007945 */ /* 0x000fe20003800000 */
[----:B------:R-:W-:Y:S05]  /*1020*/  @!P6 BRA `(.L_x_26662) ;  /* 0x000000300000e947 */ /* 0x000fea0003800000 */
[----:B-----5:R-:W-:-:S04]  /*1030*/  FMUL.FTZ R132, R99, c[0x0][0x1ec] ;  /* 0x00007b0063847a20 */ /* 0x020fc80000410000 */
[----:B------:R-:W-:-:S04]  /*1040*/  FMUL.FTZ R123, R79, R132 ;  /* 0x000000844f7b7220 */ /* 0x000fc80000410000 */
[----:B------:R-:W-:Y:S02]  /*1050*/  @P0 FADD.FTZ R123, R103, R123 ;  /* 0x0000007b677b0221 */ /* 0x000fe40000010000 */
.L_x_26662:
[----:B------:R-:W-:Y:S05]  /*1060*/  BSYNC B0 ;  /* 0x0000000000007941 */ /* 0x000fea0003800000 */
.L_x_26661:
        /* <DEDUP_REMOVED lines=25> */
.L_x_26664:
[----:B------:R-:W-:Y:S05]  /*1200*/  BSYNC B0 ;  /* 0x0000000000007941 */ /* 0x000fea0003800000 */
.L_x_26663:
[----:B------:R-:W-:Y:S01]  /*1210*/  BSSY B0, `(.L_x_26665) ;  /* 0x0000005000007945 */ /* 0x000fe20003800000 */
[----:B------:R-:W-:Y:S05]  /*1220*/  @!P6 BRA `(.L_x_26666) ;  /* 0x000000300000e947 */ /* 0x000fea0003800000 */
[----:B-----5:R-:W-:-:S04]  /*1230*/  FMUL.FTZ R136, R97, c[0x0][0x1ec] ;  /* 0x00007b0061887a20 */ /* 0x020fc80000410000 */
[----:B------:R-:W-:-:S04]  /*1240*/  FMUL.FTZ R133, R73, R136 ;  /* 0x0000008849857220 */ /* 0x000fc80000410000 */
[----:B------:R-:W-:Y:S02]  /*1250*/  @P0 FADD.FTZ R133, R101, R133 ;  /* 0x0000008565850221 */ /* 0x000fe40000010000 */
.L_x_26666:
[----:B------:R-:W-:Y:S05]  /*1260*/  BSYNC B0 ;  /* 0x0000000000007941 */ /* 0x000fea0003800000 */
.L_x_26665:
[----:B------:R-:W-:Y:S01]  /*1270*/  BSSY B0, `(.L_x_26667) ;  /* 0x0000005000007945 */ /* 0x000fe20003800000 */
[----:B------:R-:W-:Y:S05]  /*1280*/  @!P6 BRA `(.L_x_26668) ;  /* 0x000000300000e947 */ /* 0x000fea0003800000 */
[----:B-----5:R-:W-:-:S04]  /*1290*/  FMUL.FTZ R137, R98, c[0x0][0x1ec] ;  /* 0x00007b0062897a20 */ /* 0x020fc80000410000 */
[----:B------:R-:W-:-:S04]  /*12a0*/  FMUL.FTZ R134, R74, R137 ;  /* 0x000000894a867220 */ /* 0x000fc80000410000 */
[----:B------:R-:W-:Y:S02]  /*12b0*/  @P0 FADD.FTZ R134, R102, R134 ;  /* 0x0000008666860221 */ /* 0x000fe40000010000 */
.L_x_26668:
[----:B------:R-:W-:Y:S05]  /*12c0*/  BSYNC B0 ;  /* 0x0000000000007941 */ /* 0x000fea0003800000 */
.L_x_26667:
[----:B------:R-:W-:Y:S01]  /*12d0*/  BSSY B0, `(.L_x_26669) ;  /* 0x0000005000007945 */ /* 0x000fe20003800000 */
[----:B------:R-:W-:Y:S05]  /*12e0*/  @!P6 BRA `(.L_x_26670) ;  /* 0x000000300000e947 */ /* 0x000fea0003800000 */
[----:B-----5:R-:W-:-:S04]  /*12f0*/  FMUL.FTZ R136, R99, c[0x0][0x1ec] ;  /* 0x00007b0063887a20 */ /* 0x020fc80000410000 */
[----:B------:R-:W-:-:S04]  /*1300*/  FMUL.FTZ R135, R75, R136 ;  /* 0x000000884b877220 */ /* 0x000fc80000410000 */
[----:B------:R-:W-:Y:S02]  /*1310*/  @P0 FADD.FTZ R135, R103, R135 ;  /* 0x0000008767870221 */ /* 0x000fe40000010000 */
.L_x_26670:
[----:B------:R-:W-:Y:S05]  /*1320*/  BSYNC B0 ;  /* 0x0000000000007941 */ /* 0x000fea0003800000 */
.L_x_26669:
        /* <DEDUP_REMOVED lines=25> */
.L_x_26672:
[----:B------:R-:W-:Y:S05]  /*14c0*/  BSYNC B0 ;  /* 0x0000000000007941 */ /* 0x000fea0003800000 */
.L_x_26671:
[----:B------:R-:W-:Y:S01]  /*14d0*/  BSSY B0, `(.L_x_26673) ;  /* 0x0000005000007945 */ /* 0x000fe20003800000 */
[----:B------:R-:W-:Y:S05]  /*14e0*/  @!P6 BRA `(.L_x_26674) ;  /* 0x000000300000e947 */ /* 0x000fea0003800000 */
[----:B-----5:R-:W-:-:S04]  /*14f0*/  FMUL.FTZ R140, R97, c[0x0][0x1ec] ;  /* 0x00007b00618c7a20 */ /* 0x020fc80000410000 */
[----:B------:R-:W-:-:S04]  /*1500*/  FMUL.FTZ R137, R69, R140 ;  /* 0x0000008c45897220 */ /* 0x000fc80000410000 */
[----:B------:R-:W-:Y:S02]  /*1510*/  @P0 FADD.FTZ R137, R101, R137 ;  /* 0x0000008965890221 */ /* 0x000fe40000010000 */
.L_x_26674:
[----:B------:R-:W-:Y:S05]  /*1520*/  BSYNC B0 ;  /* 0x0000000000007941 */ /* 0x000fea0003800000 */
.L_x_26673:
[----:B------:R-:W-:Y:S01]  /*1530*/  BSSY B0, `(.L_x_26675) ;  /* 0x0000005000007945 */ /* 0x000fe20003800000 */
[----:B------:R-:W-:Y:S05]  /*1540*/  @!P6 BRA `(.L_x_26676) ;  /* 0x000000300000e947 */ /* 0x000fea0003800000 */
[----:B-----5:R-:W-:-:S04]  /*1550*/  FMUL.FTZ R141, R98, c[0x0][0x1ec] ;  /* 0x00007b00628d7a20 */ /* 0x020fc80000410000 */
[----:B------:R-:W-:-:S04]  /*1560*/  FMUL.FTZ R138, R70, R141 ;  /* 0x0000008d468a7220 */ /* 0x000fc80000410000 */
[----:B------:R-:W-:Y:S02]  /*1570*/  @P0 FADD.FTZ R138, R102, R138 ;  /* 0x0000008a668a0221 */ /* 0x000fe40000010000 */
.L_x_26676:
[----:B------:R-:W-:Y:S05]  /*1580*/  BSYNC B0 ;  /* 0x0000000000007941 */ /* 0x000fea0003800000 */
.L_x_26675:
[----:B------:R-:W-:Y:S01]  /*1590*/  BSSY B0, `(.L_x_26677) ;  /* 0x0000005000007945 */ /* 0x000fe20003800000 */
[----:B------:R-:W-:Y:S05]  /*15a0*/  @!P6 BRA `(.L_x_26678) ;  /* 0x000000300000e947 */ /* 0x000fea0003800000 */
[----:B-----5:R-:W-:-:S04]  /*15b0*/  FMUL.FTZ R140, R99, c[0x0][0x1ec] ;  /* 0x00007b00638c7a20 */ /* 0x020fc80000410000 */
[----:B------:R-:W-:-:S04]  /*15c0*/  FMUL.FTZ R139, R71, R140 ;  /* 0x0000008c478b7220 */ /* 0x000fc80000410000 */
[----:B------:R-:W-:Y:S02]  /*15d0*/  @P0 FADD.FTZ R139, R103, R139 ;  /* 0x0000008b678b0221 */ /* 0x000fe40000010000 */
.L_x_26678:
[----:B------:R-:W-:Y:S05]  /*15e0*/  BSYNC B0 ;  /* 0x0000000000007941 */ /* 0x000fea0003800000 */
.L_x_26677:
        /* <DEDUP_REMOVED lines=25> */
.L_x_26680:
[----:B------:R-:W-:Y:S05]  /*1780*/  BSYNC B0 ;  /* 0x0000000000007941 */ /* 0x000fea0003800000 */
.L_x_26679:
[----:B------:R-:W-:Y:S01]  /*1790*/  BSSY B0, `(.L_x_26681) ;  /* 0x0000005000007945 */ /* 0x000fe20003800000 */
[----:B------:R-:W-:Y:S05]  /*17a0*/  @!P6 BRA `(.L_x_26682) ;  /* 0x000000300000e947 */ /* 0x000fea0003800000 */
[----:B-----5:R-:W-:-:S04]  /*17b0*/  FMUL.FTZ R144, R97, c[0x0][0x1ec] ;  /* 0x00007b0061907a20 */ /* 0x020fc80000410000 */
[----:B------:R-:W-:-:S04]  /*17c0*/  FMUL.FTZ R141, R65, R144 ;  /* 0x00000090418d7220 */ /* 0x000fc80000410000 */
[----:B------:R-:W-:Y:S02]  /*17d0*/  @P0 FADD.FTZ R141, R101, R141 ;  /* 0x0000008d658d0221 */ /* 0x000fe40000010000 */
.L_x_26682:
[----:B------:R-:W-:Y:S05]  /*17e0*/  BSYNC B0 ;  /* 0x0000000000007941 */ /* 0x000fea0003800000 */
.L_x_26681:
[----:B------:R-:W-:Y:S01]  /*17f0*/  BSSY B0, `(.L_x_26683) ;  /* 0x0000005000007945 */ /* 0x000fe20003800000 */
[----:B------:R-:W-:Y:S05]  /*1800*/  @!P6 BRA `(.L_x_26684) ;  /* 0x000000300000e947 */ /* 0x000fea0003800000 */
[----:B-----5:R-:W-:-:S04]  /*1810*/  FMUL.FTZ R145, R98, c[0x0][0x1ec] ;  /* 0x00007b0062917a20 */ /* 0x020fc80000410000 */
[----:B------:R-:W-:-:S04]  /*1820*/  FMUL.FTZ R142, R66, R145 ;  /* 0x00000091428e7220 */ /* 0x000fc80000410000 */
[----:B------:R-:W-:Y:S02]  /*1830*/  @P0 FADD.FTZ R142, R102, R142 ;  /* 0x0000008e668e0221 */ /* 0x000fe40000010000 */
.L_x_26684:
[----:B------:R-:W-:Y:S05]  /*1840*/  BSYNC B0 ;  /* 0x0000000000007941 */ /* 0x000fea0003800000 */
.L_x_26683:
[----:B------:R-:W-:Y:S01]  /*1850*/  BSSY B0, `(.L_x_26685) ;  /* 0x0000005000007945 */ /* 0x000fe20003800000 */
[----:B------:R-:W-:Y:S05]  /*1860*/  @!P6 BRA `(.L_x_26686) ;  /* 0x000000300000e947 */ /* 0x000fea0003800000 */
[----:B-----5:R-:W-:-:S04]  /*1870*/  FMUL.FTZ R144, R99, c[0x0][0x1ec] ;  /* 0x00007b0063907a20 */ /* 0x020fc80000410000 */
[----:B------:R-:W-:-:S04]  /*1880*/  FMUL.FTZ R143, R67, R144 ;  /* 0x00000090438f7220 */ /* 0x000fc80000410000 */
[----:B------:R-:W-:Y:S02]  /*1890*/  @P0 FADD.FTZ R143, R103, R143 ;  /* 0x0000008f678f0221 */ /* 0x000fe40000010000 */
.L_x_26686:
[----:B------:R-:W-:Y:S05]  /*18a0*/  BSYNC B0 ;  /* 0x0000000000007941 */ /* 0x000fea0003800000 */
.L_x_26685:
        /* <DEDUP_REMOVED lines=20> */
[----:B------:R-:W-:-:S04]  /*19f0*/  FMUL.FTZ R144, R104, R131 ;  /* 0x0000008368907220 */ /* 0x000fc80000410000 */
[----:B------:R-:W-:Y:S02]  /*1a00*/  @P0 FADD.FTZ R144, R100, R144 ;  /* 0x0000009064900221 */ /* 0x000fe40000010000 */
.L_x_26688:
[----:B-1----:R-:W-:Y:S05]  /*1a10*/  BSYNC B0 ;  /* 0x0000000000007941 */ /* 0x002fea0003800000 */
.L_x_26687:
[----:B------:R-:W-:Y:S01]  /*1a20*/  BSSY B0, `(.L_x_26689) ;  /* 0x0000005000007945 */ /* 0x000fe20003800000 */
[----:B------:R-:W-:Y:S05]  /*1a30*/  @!P6 BRA `(.L_x_26690) ;  /* 0x000000300000e947 */ /* 0x000fea0003800000 */
[----:B-----5:R-:W-:-:S04]  /*1a40*/  FMUL.FTZ R148, R97, c[0x0][0x1ec] ;  /* 0x00007b0061947a20 */ /* 0x020fc80000410000 */
[----:B------:R-:W-:-:S04]  /*1a50*/  FMUL.FTZ R145, R105, R148 ;  /* 0x0000009469917220 */ /* 0x000fc80000410000 */
[----:B------:R-:W-:Y:S02]  /*1a60*/  @P0 FADD.FTZ R145, R101, R145 ;  /* 0x0000009165910221 */ /* 0x000fe40000010000 */
.L_x_26690:
[----:B------:R-:W-:Y:S05]  /*1a70*/  BSYNC B0 ;  /* 0x0000000000007941 */ /* 0x000fea0003800000 */
.L_x_26689:
[----:B------:R-:W-:Y:S01]  /*1a80*/  BSSY B0, `(.L_x_26691) ;  /* 0x0000005000007945 */ /* 0x000fe20003800000 */
[----:B------:R-:W-:Y:S05]  /*1a90*/  @!P6 BRA `(.L_x_26692) ;  /* 0x000000300000e947 */ /* 0x000fea0003800000 */
[----:B-----5:R-:W-:-:S04]  /*1aa0*/  FMUL.FTZ R131, R98, c[0x0][0x1ec] ;  /* 0x00007b0062837a20 */ /* 0x020fc80000410000 */
[----:B------:R-:W-:-:S04]  /*1ab0*/  FMUL.FTZ R146, R106, R131 ;  /* 0x000000836a927220 */ /* 0x000fc80000410000 */
[----:B------:R-:W-:Y:S02]  /*1ac0*/  @P0 FADD.FTZ R146, R102, R146 ;  /* 0x0000009266920221 */ /* 0x000fe40000010000 */
.L_x_26692:
[----:B------:R-:W-:Y:S05]  /*1ad0*/  BSYNC B0 ;  /* 0x0000000000007941 */ /* 0x000fea0003800000 */
.L_x_26691:
[----:B------:R-:W-:Y:S01]  /*1ae0*/  BSSY B0, `(.L_x_26693) ;  /* 0x0000005000007945 */ /* 0x000fe20003800000 */
[----:B------:R-:W-:Y:S05]  /*1af0*/  @!P6 BRA `(.L_x_26694) ;  /* 0x000000300000e947 */ /* 0x000fea0003800000 */
[----:B-----5:R-:W-:-:S04]  /*1b00*/  FMUL.FTZ R148, R99, c[0x0][0x1ec] ;  /* 0x00007b0063947a20 */ /* 0x020fc80000410000 */
[----:B------:R-:W-:-:S04]  /*1b10*/  FMUL.FTZ R147, R107, R148 ;  /* 0x000000946b937220 */ /* 0x000fc80000410000 */
[----:B------:R-:W-:Y:S02]  /*1b20*/  @P0 FADD.FTZ R147, R103, R147 ;  /* 0x0000009367930221 */ /* 0x000fe40000010000 */
.L_x_26694:
[----:B------:R-:W-:Y:S05]  /*1b30*/  BSYNC B0 ;  /* 0x0000000000007941 */ /* 0x000fea0003800000 */
.L_x_26693:
        /* <DEDUP_REMOVED lines=30> */
[----:B------:R-:W-:-:S04]  /*1d20*/  FADD.FTZ R149, R148, R143 ;  /* 0x0000008f94957221 */ /* 0x000fc80000010000 */
[----:B------:R-:W-:-:S04]  /*1d30*/  FADD.FTZ R148, R149, R144 ;  /* 0x0000009095947221 */ /* 0x000fc80000010000 */
[----:B------:R-:W-:Y:S01]  /*1d40*/  FADD.FTZ R149, R148, R145 ;  /* 0x0000009194957221 */ /* 0x000fe20000010000 */
[----:B------:R-:W-:-:S03]  /*1d50*/  SEL R148, R128, R3, !P0 ;  /* 0x0000000380947207 */ /* 0x000fc60004000000 */
[----:B------:R-:W-:Y:S01]  /*1d60*/  FADD.FTZ R150, R149, R146 ;  /* 0x0000009295967221 */ /* 0x000fe20000010000 */
[----:B------:R-:W-:-:S03]  /*1d70*/  SHF.R.S32.HI R149, RZ, 0x1f, R124 ;  /* 0x0000001fff957819 */ /* 0x000fc6000001147c */
[----:B------:R-:W-:Y:S01]  /*1d80*/  FADD.FTZ R154, R150, R147 ;  /* 0x00000093969a7221 */ /* 0x000fe20000010000 */
[----:B------:R-:W-:Y:S05]  /*1d90*/  BRA.DIV ~URZ, `(.L_x_26695) ;  /* 0x000012b27f007947 */ /* 0x000fea000b800000 */
[----:B0-----:R0:W1:Y:S02]  /*1da0*/  SHFL.BFLY PT, R130, R154, 0x1, 0x1f ;  /* 0x0c201f009a827f89 */ /* 0x00106400000e0000 */
.L_x_26701:
        /* <DEDUP_REMOVED lines=84> */
.L_x_26702:
        /* <DEDUP_REMOVED lines=18> */
[----:B------:R-:W-:Y:S03]  /*2410*/  I2F R151, R151 ;  /* 0x0000009700977306 */ /* 0x000fe60000201400 */
[----:B------:R-:W0:Y:S05]  /*2420*/  SHFL.DOWN PT, R159, R154, 0x2, 0x1f ;  /* 0x08401f009a9f7f89 */ /* 0x000e2a00000e0000 */
[----:B------:R-:W1:Y:S01]  /*2430*/  I2F R155, R154 ;  /* 0x0000009a009b7306 */ /* 0x000e620000201400 */
[----:B--2---:R-:W2:Y:S07]  /*2440*/  SHFL.DOWN PT, R153, R130, 0x4, 0x1f ;  /* 0x08801f0082997f89 */ /* 0x004eae00000e0000 */
[----:B-1----:R-:W1:Y:S01]  /*2450*/  MUFU.RCP R150, R155 ;  /* 0x0000009b00967308 */ /* 0x002e620000001000 */
[----:B0-----:R-:W-:Y:S01]  /*2460*/  IADD3 R154, R154, R159, RZ ;  /* 0x0000009f9a9a7210 */ /* 0x001fe20007ffe0ff */
[----:B------:R-:W0:Y:S06]  /*2470*/  SHFL.DOWN PT, R152, R131, 0x4, 0x1f ;  /* 0x08801f0083987f89 */ /* 0x000e2c00000e0000 */
        /* <DEDUP_REMOVED lines=8> */
[----:B0-----:R-:W-:Y:S01]  /*2500*/  FADD.FTZ R153, R152, R131 ;  /* 0x0000008398997221 */ /* 0x001fe20000010000 */
[----:B------:R-:W0:Y:S03]  /*2510*/  SHFL.DOWN PT, R157, R154, 0x1, 0x1f ;  /* 0x08201f009a9d7f89 */ /* 0x000e2600000e0000 */
[----:B------:R-:W-:Y:S01]  /*2520*/  FFMA.FTZ R153, R150, R156, R153 ;  /* 0x0000009c96997223 */ /* 0x000fe20000010099 */
[----:B------:R-:W1:Y:S01]  /*2530*/  SHFL.DOWN PT, R131, R130, 0x2, 0x1f ;  /* 0x08401f0082837f89 */ /* 0x000e6200000e0000 */
[----:B------:R-:W2:Y:S03]  /*2540*/  I2F R150, R154 ;  /* 0x0000009a00967306 */ /* 0x000ea60000201400 */
[----:B------:R-:W3:Y:S05]  /*2550*/  SHFL.DOWN PT, R148, R153, 0x2, 0x1f ;  /* 0x08401f0099947f89 */ /* 0x000eea00000e0000 */
[----:B--2---:R-:W2:Y:S01]  /*2560*/  MUFU.RCP R151, R150 ;  /* 0x0000009600977308 */ /* 0x004ea20000001000 */
[----:B0-----:R-:W-:Y:S01]  /*2570*/  IADD3 R154, R154, R157, RZ ;  /* 0x0000009d9a9a7210 */ /* 0x001fe20007ffe0ff */
[----:B-1----:R-:W-:-:S06]  /*2580*/  FADD.FTZ R152, R130, -R131 ;  /* 0x8000008382987221 */ /* 0x002fcc0000010000 */
[----:B------:R-:W-:Y:S01]  /*2590*/  I2F R157, R157 ;  /* 0x0000009d009d7306 */ /* 0x000fe20000201400 */
[-C--:B------:R-:W-:Y:S02]  /*25a0*/  FMUL.FTZ R131, R131, R159.reuse ;  /* 0x0000009f83837220 */ /* 0x080fe40000410000 */
[----:B------:R-:W-:Y:S02]  /*25b0*/  FMUL.FTZ R152, R152, R152 ;  /* 0x0000009898987220 */ /* 0x000fe40000410000 */
[C---:B------:R-:W-:Y:S02]  /*25c0*/  FFMA.FTZ R130, R155.reuse, R130, R131 ;  /* 0x000000829b827223 */ /* 0x040fe40000010083 */
[----:B------:R-:W-:Y:S01]  /*25d0*/  FMUL.FTZ R152, R155, R152 ;  /* 0x000000989b987220 */ /* 0x000fe20000410000 */
[----:B------:R-:W0:Y:S01]  /*25e0*/  I2F R154, R154 ;  /* 0x0000009a009a7306 */ /* 0x000e220000201400 */
[----:B--2---:R-:W-:Y:S02]  /*25f0*/  FMUL.FTZ R131, R151, R130 ;  /* 0x0000008297837220 */ /* 0x004fe40000410000 */
[----:B------:R-:W-:-:S02]  /*2600*/  FMUL.FTZ R152, R152, R159 ;  /* 0x0000009f98987220 */ /* 0x000fc40000410000 */
[----:B---3--:R-:W-:Y:S01]  /*2610*/  FADD.FTZ R148, R153, R148 ;  /* 0x0000009499947221 */ /* 0x008fe20000010000 */
[----:B------:R-:W1:Y:S03]  /*2620*/  SHFL.DOWN PT, R130, R131, 0x1, 0x1f ;  /* 0x08201f0083827f89 */ /* 0x000e6600000e0000 */
        /* <DEDUP_REMOVED lines=9> */
[----:B------:R-:W-:Y:S02]  /*26c0*/  FMUL.FTZ R153, R153, R157 ;  /* 0x0000009d99997220 */ /* 0x000fe40000410000 */
[----:B--2---:R-:W-:Y:S01]  /*26d0*/  FADD.FTZ R151, R148, R151 ;  /* 0x0000009794977221 */ /* 0x004fe20000010000 */
[----:B------:R-:W-:Y:S01]  /*26e0*/  MOV R148, c[0x0][0x1e0] ;  /* 0x0000780000947a02 */ /* 0x000fe20000000f00 */
        /* <DEDUP_REMOVED lines=8> */
[----:B------:R-:W-:-:S03]  /*2770*/  @!P0 LEA R130, P2, R124, c[0x0][0x1a0], 0x2 ;  /* 0x000068007c828a11 */ /* 0x000fc600078410ff */
[----:B------:R-:W0:Y:S01]  /*2780*/  MUFU.RSQ R170, R150 ;  /* 0x0000009600aa7308 */ /* 0x000e220000001400 */
[C-C-:B------:R-:W-:Y:S02]  /*2790*/  @!P0 LEA.HI.X R131, R124.reuse, c[0x0][0x1a4], R149.reuse, 0x2, P2 ;  /* 0x000069007c838a11 */ /* 0x140fe400010f1495 */
[----:B------:R-:W-:-:S03]  /*27a0*/  @!P0 LEA.HI.X R149, R124, c[0x0][0x1ac], R149, 0x2, P3 ;  /* 0x00006b007c958a11 */ /* 0x000fc600018f1495 */
        /* <DEDUP_REMOVED lines=14> */
[C---:B------:R-:W-:Y:S02]  /*2890*/  FADD.FTZ R148, -R130.reuse, R112 ;  /* 0x0000007082947221 */ /* 0x040fe40000010100 */
[----:B------:R-:W-:Y:S01]  /*28a0*/  FADD.FTZ R149, -R130, R113 ;  /* 0x0000007182957221 */ /* 0x000fe20000010100 */
[----:B------:R-:W-:Y:S01]  /*28b0*/  LEA.HI.SX32 R129, R129, R2, 0x1e ;  /* 0x0000000281817211 */ /* 0x000fe200078ff2ff */
[C---:B------:R-:W-:Y:S02]  /*28c0*/  FMUL.FTZ R108, R170.reuse, R109 ;  /* 0x0000006daa6c7220 */ /* 0x040fe40000410000 */
[C---:B------:R-:W-:Y:S02]  /*28d0*/  FMUL.FTZ R131, R170.reuse, R131 ;  /* 0x00000083aa837220 */ /* 0x040fe40000410000 */
[----:B------:R-:W-:-:S02]  /*28e0*/  FMUL.FTZ R112, R170, R111 ;  /* 0x0000006faa707220 */ /* 0x000fc40000410000 */
[----:B------:R-:W-:Y:S02]  /*28f0*/  FMUL.FTZ R113, R170, R110 ;  /* 0x0000006eaa717220 */ /* 0x000fe40000410000 */
[C---:B------:R-:W-:Y:S02]  /*2900*/  FADD.FTZ R150, -R130.reuse, R114 ;  /* 0x0000007282967221 */ /* 0x040fe40000010100 */
[C---:B------:R-:W-:Y:S02]  /*2910*/  FADD.FTZ R151, -R130.reuse, R115 ;  /* 0x0000007382977221 */ /* 0x040fe40000010100 */
[C---:B------:R-:W-:Y:S02]  /*2920*/  FADD.FTZ R118, -R130.reuse, R118 ;  /* 0x0000007682767221 */ /* 0x040fe40000010100 */
[----:B------:R-:W-:Y:S02]  /*2930*/  FADD.FTZ R132, -R130, R132 ;  /* 0x0000008482847221 */ /* 0x000fe40000010100 */
[----:B------:R-:W-:-:S02]  /*2940*/  FFMA.FTZ R109, R37, R108, R33 ;  /* 0x0000006c256d7223 */ /* 0x000fc40000010021 */
[----:B------:R-:W-:Y:S02]  /*2950*/  FADD.FTZ R119, -R130, R119 ;  /* 0x0000007782777221 */ /* 0x000fe40000010100 */
[----:B------:R-:W-:Y:S02]  /*2960*/  FFMA.FTZ R111, R39, R112, R35 ;  /* 0x00000070276f7223 */ /* 0x000fe40000010023 */
        /* <DEDUP_REMOVED lines=19> */
[----:B------:R-:W-:-:S04]  /*2aa0*/  IMAD.WIDE.U32 R112, R129, R171, c[0x0][0x208] ;  /* 0x0000820081707625 */ /* 0x000fc800078e00ab */
[C---:B------:R-:W-:Y:S01]  /*2ab0*/  FADD.FTZ R131, -R130.reuse, R144 ;  /* 0x0000009082837221 */ /* 0x040fe20000010100 */
[----:B------:R0:W-:Y:S01]  /*2ac0*/  STG.E.128 [R112.64], R108 ;  /* 0x0000006c70007986 */ /* 0x0001e2000c101d04 */
[C---:B------:R-:W-:Y:S02]  /*2ad0*/  FADD.FTZ R168, -R130.reuse, R145 ;  /* 0x0000009182a87221 */ /* 0x040fe40000010100 */
[C---:B------:R-:W-:Y:S02]  /*2ae0*/  FADD.FTZ R146, -R130.reuse, R146 ;  /* 0x0000009282927221 */ /* 0x040fe40000010100 */
[----:B------:R-:W-:Y:S01]  /*2af0*/  FADD.FTZ R169, -R130, R147 ;  /* 0x0000009382a97221 */ /* 0x000fe20000010100 */
[----:B------:R-:W-:Y:S01]  /*2b00*/  IADD3 R130, R129, 0x100, RZ ;  /* 0x0000010081827810 */ /* 0x000fe20007ffe0ff */
[C---:B------:R-:W-:Y:S02]  /*2b10*/  FMUL.FTZ R115, R170.reuse, R148 ;  /* 0x00000094aa737220 */ /* 0x040fe40000410000 */
[----:B------:R-:W-:-:S02]  /*2b20*/  FMUL.FTZ R114, R170, R149 ;  /* 0x00000095aa727220 */ /* 0x000fc40000410000 */
[C---:B------:R-:W-:Y:S02]  /*2b30*/  FMUL.FTZ R117, R170.reuse, R150 ;  /* 0x00000096aa757220 */ /* 0x040fe40000410000 */
[C---:B------:R-:W-:Y:S02]  /*2b40*/  FMUL.FTZ R116, R170.reuse, R151 ;  /* 0x00000097aa747220 */ /* 0x040fe40000410000 */
[C---:B------:R-:W-:Y:S02]  /*2b50*/  FMUL.FTZ R123, R170.reuse, R118 ;  /* 0x00000076aa7b7220 */ /* 0x040fe40000410000 */
[C---:B------:R-:W-:Y:S01]  /*2b60*/  FMUL.FTZ R137, R170.reuse, R132 ;  /* 0x00000084aa897220 */ /* 0x040fe20000410000 */
[----:B------:R-:W-:Y:S01]  /*2b70*/  IADD3 R132, R129, 0x200, RZ ;  /* 0x0000020081847810 */ /* 0x000fe20007ffe0ff */
[C---:B------:R-:W-:Y:S02]  /*2b80*/  FMUL.FTZ R118, R170.reuse, R119 ;  /* 0x00000077aa767220 */ /* 0x040fe40000410000 */
[----:B------:R-:W-:-:S02]  /*2b90*/  FMUL.FTZ R121, R170, R152 ;  /* 0x00000098aa797220 */ /* 0x000fc40000410000 */
[C---:B------:R-:W-:Y:S02]  /*2ba0*/  FMUL.FTZ R120, R170.reuse, R153 ;  /* 0x00000099aa787220 */ /* 0x040fe40000410000 */
[----:B------:R-:W-:Y:S02]  /*2bb0*/  FMUL.FTZ R149, R170, R131 ;  /* 0x00000083aa957220 */ /* 0x000fe40000410000 */
[----:B0-----:R-:W-:Y:S02]  /*2bc0*/  FFMA.FTZ R111, R43, R116, R31 ;  /* 0x000000742b6f7223 */ /* 0x001fe4000001001f */
[----:B------:R-:W-:Y:S02]  /*2bd0*/  FFMA.FTZ R110, R42, R117, R30 ;  /* 0x000000752a6e7223 */ /* 0x000fe4000001001e */
[----:B------:R-:W-:Y:S02]  /*2be0*/  FFMA.FTZ R109, R41, R114, R29 ;  /* 0x00000072296d7223 */ /* 0x000fe4000001001d */
[----:B------:R-:W-:-:S02]  /*2bf0*/  FFMA.FTZ R108, R40, R115, R28 ;  /* 0x00000073286c7223 */ /* 0x000fc4000001001c */
        /* <DEDUP_REMOVED lines=8> */
[C---:B------:R-:W-:Y:S01]  /*2c80*/  FMUL.FTZ R113, R170.reuse, R156 ;  /* 0x0000009caa717220 */ /* 0x040fe20000410000 */
[----:B------:R1:W-:Y:S01]  /*2c90*/  STG.E.128 [R132.64], R116 ;  /* 0x0000007484007986 */ /* 0x0003e2000c101d04 */
[C---:B------:R-:W-:Y:S02]  /*2ca0*/  FMUL.FTZ R112, R170.reuse, R157 ;  /* 0x0000009daa707220 */ /* 0x040fe40000410000 */
[C---:B------:R-:W-:Y:S01]  /*2cb0*/  FMUL.FTZ R135, R170.reuse, R154 ;  /* 0x0000009aaa877220 */ /* 0x040fe20000410000 */
[C---:B0-----:R-:W-:Y:S01]  /*2cc0*/  IADD3 R108, R129.reuse, 0x300, RZ ;  /* 0x00000300816c7810 */ /* 0x041fe20007ffe0ff */
[C---:B------:R-:W-:Y:S01]  /*2cd0*/  FMUL.FTZ R122, R170.reuse, R155 ;  /* 0x0000009baa7a7220 */ /* 0x040fe20000410000 */
[C---:B------:R-:W-:Y:S01]  /*2ce0*/  IADD3 R110, R129.reuse, 0x400, RZ ;  /* 0x00000400816e7810 */ /* 0x040fe20007ffe0ff */
[C---:B------:R-:W-:Y:S01]  /*2cf0*/  FMUL.FTZ R139, R170.reuse, R158 ;  /* 0x0000009eaa8b7220 */ /* 0x040fe20000410000 */
[----:B------:R-:W-:Y:S01]  /*2d00*/  IADD3 R130, R129, 0x700, RZ ;  /* 0x0000070081827810 */ /* 0x000fe20007ffe0ff */
[----:B------:R-:W-:-:S02]  /*2d10*/  FMUL.FTZ R136, R170, R159 ;  /* 0x0000009faa887220 */ /* 0x000fc40000410000 */
[C---:B------:R-:W-:Y:S02]  /*2d20*/  FMUL.FTZ R141, R170.reuse, R160 ;  /* 0x000000a0aa8d7220 */ /* 0x040fe40000410000 */
[C---:B------:R-:W-:Y:S02]  /*2d30*/  FMUL.FTZ R138, R170.reuse, R161 ;  /* 0x000000a1aa8a7220 */ /* 0x040fe40000410000 */
[C---:B------:R-:W-:Y:S02]  /*2d40*/  FMUL.FTZ R143, R170.reuse, R162 ;  /* 0x000000a2aa8f7220 */ /* 0x040fe40000410000 */
[C---:B------:R-:W-:Y:S01]  /*2d50*/  FMUL.FTZ R140, R170.reuse, R163 ;  /* 0x000000a3aa8c7220 */ /* 0x040fe20000410000 */
[C---:B-1----:R-:W-:Y:S01]  /*2d60*/  IADD3 R116, R129.reuse, 0x500, RZ ;  /* 0x0000050081747810 */ /* 0x042fe20007ffe0ff */
[C---:B------:R-:W-:Y:S01]  /*2d70*/  FMUL.FTZ R145, R170.reuse, R164 ;  /* 0x000000a4aa917220 */ /* 0x040fe20000410000 */
[----:B------:R-:W-:Y:S01]  /*2d80*/  IADD3 R118, R129, 0x600, RZ ;  /* 0x0000060081767810 */ /* 0x000fe20007ffe0ff */
[----:B------:R-:W-:-:S02]  /*2d90*/  FMUL.FTZ R142, R170, R165 ;  /* 0x000000a5aa8e7220 */ /* 0x000fc40000410000 */
[C---:B------:R-:W-:Y:S02]  /*2da0*/  FMUL.FTZ R147, R170.reuse, R166 ;  /* 0x000000a6aa937220 */ /* 0x040fe40000410000 */
[C---:B------:R-:W-:Y:S02]  /*2db0*/  FMUL.FTZ R144, R170.reuse, R167 ;  /* 0x000000a7aa907220 */ /* 0x040fe40000410000 */
[----:B------:R-:W-:Y:S02]  /*2dc0*/  FMUL.FTZ R151, R170, R146 ;  /* 0x00000092aa977220 */ /* 0x000fe40000410000 */
[----:B------:R-:W-:Y:S02]  /*2dd0*/  FFMA.FTZ R115, R51, R112, R23 ;  /* 0x0000007033737223 */ /* 0x000fe40000010017 */
[----:B------:R-:W-:Y:S02]  /*2de0*/  FFMA.FTZ R114, R50, R113, R22 ;  /* 0x0000007132727223 */ /* 0x000fe40000010016 */
[----:B------:R-:W-:-:S02]  /*2df0*/  FMUL.FTZ R168, R170, R168 ;  /* 0x000000a8aaa87220 */ /* 0x000fc40000410000 */
[----:B------:R-:W-:Y:S02]  /*2e00*/  FMUL.FTZ R146, R170, R169 ;  /* 0x000000a9aa927220 */ /* 0x000fe40000410000 */
        /* <DEDUP_REMOVED lines=28> */
.L_x_26698:
[----:B-1----:R-:W-:Y:S05]  /*2fd0*/  BSYNC B0 ;  /* 0x0000000000007941 */ /* 0x002fea0003800000 */
.L_x_26697:
[----:B------:R-:W-:Y:S02]  /*2fe0*/  IADD3 R124, R124, c[0x0][0x160], RZ ;  /* 0x000058007c7c7a10 */ /* 0x000fe40007ffe0ff */
[----:B------:R-:W-:Y:S02]  /*2ff0*/  LOP3.LUT P1, RZ, R126, 0xff, RZ, 0xc0, !PT ;  /* 0x000000ff7eff7812 */ /* 0x000fe4000782c0ff */
[----:B------:R-:W-:Y:S02]  /*3000*/  ISETP.GE.AND P0, PT, R124, c[0x0][0x164], PT ;  /* 0x000059007c007a0c */ /* 0x000fe40003f06270 */
[----:B------:R-:W-:-:S11]  /*3010*/  SEL R126, RZ, 0x1, P1 ;  /* 0x00000001ff7e7807 */ /* 0x000fd60000800000 */
[----:B0----5:R-:W-:Y:S01]  /*3020*/  @P0 CALL.REL.NOINC `(.L_x_26699) ;  /* 0x0000001000000944 */ /* 0x021fe20003c00000 */
[----:B------:R-:W-:Y:S05]  /*3030*/  BRA `(.L_x_26700) ;  /* 0xffffd3e000007947 */ /* 0x000fea000383ffff */
.L_x_26699:
[----:B------:R-:W-:Y:S05]  /*3040*/  EXIT ;  /* 0x000000000000794d */ /* 0x000fea0003800000 */
.L_x_26695:
[----:B0-----:R-:W-:Y:S01]  /*3050*/  HFMA2.MMA R153, -RZ, RZ, 0, 5.9604644775390625e-08 ;  /* 0x00000001ff997435 */ /* 0x001fe200000001ff */
[----:B------:R-:W-:Y:S02]  /*3060*/  MOV R131, 0x1f ;  /* 0x0000001f00837802 */ /* 0x000fe40000000f00 */
[----:B------:R-:W-:Y:S02]  /*3070*/  MOV R152, 0xffffffff ;  /* 0xffffffff00987802 */ /* 0x000fe40000000f00 */
[----:B------:R-:W-:Y:S02]  /*3080*/  MOV R150, 0x30a0 ;  /* 0x000030a000967802 */ /* 0x000fe40000000f00 */
[----:B-----5:R-:W-:Y:S05]  /*3090*/  CALL.REL.NOINC `($__internal_151_$__cuda_sm70_shflsync_bfly_p) ;  /* 0x0000079000007944 */ /* 0x020fea0003c00000 */
[----:B-1----:R-:W-:Y:S01]  /*30a0*/  MOV R130, R153 ;  /* 0x0000009900827202 */ /* 0x002fe20000000f00 */
[----:B0-----:R-:W-:Y:S05]  /*30b0*/  BRA `(.L_x_26701) ;  /* 0xffffecf000007947 */ /* 0x001fea000383ffff */
.L_x_26696:
[----:B------:R-:W-:Y:S01]  /*30c0*/  HFMA2.MMA R153, -RZ, RZ, 0, 1.1920928955078125e-07 ;  /* 0x00000002ff997435 */ /* 0x000fe200000001ff */
[----:B------:R-:W-:Y:S02]  /*30d0*/  MOV R131, 0x1f ;  /* 0x0000001f00837802 */ /* 0x000fe40000000f00 */
[----:B------:R-:W-:Y:S02]  /*30e0*/  MOV R152, 0xffffffff ;  /* 0xffffffff00987802 */ /* 0x000fe40000000f00 */
[----:B------:R-:W-:-:S02]  /*30f0*/  MOV R150, 0x3110 ;  /* 0x0000311000967802 */ /* 0x000fc40000000f00 */
[----:B-----5:R-:W-:Y:S05]  /*3100*/  CALL.REL.NOINC `($__internal_151_$__cuda_sm70_shflsync_bfly_p) ;  /* 0x0000072000007944 */ /* 0x020fea0003c00000 */
[----:B01----:R-:W-:Y:S01]  /*3110*/  FADD.FTZ R154, R154, R153 ;  /* 0x000000999a9a7221 */ /* 0x003fe20000010000 */
[----:B------:R-:W-:Y:S01]  /*3120*/  HFMA2.MMA R153, -RZ, RZ, 0, 2.384185791015625e-07 ;  /* 0x00000004ff997435 */ /* 0x000fe200000001ff */
[----:B------:R-:W-:-:S02]  /*3130*/  MOV R131, 0x1f ;  /* 0x0000001f00837802 */ /* 0x000fc40000000f00 */
[----:B------:R-:W-:Y:S02]  /*3140*/  MOV R152, 0xffffffff ;  /* 0xffffffff00987802 */ /* 0x000fe40000000f00 */
[----:B------:R-:W-:Y:S02]  /*3150*/  MOV R150, 0x3170 ;  /* 0x0000317000967802 */ /* 0x000fe40000000f00 */
[----:B------:R-:W-:Y:S05]  /*3160*/  CALL.REL.NOINC `($__internal_151_$__cuda_sm70_shflsync_bfly_p) ;  /* 0x000006c000007944 */ /* 0x000fea0003c00000 */
[----:B01----:R-:W-:Y:S01]  /*3170*/  FADD.FTZ R154, R154, R153 ;  /* 0x000000999a9a7221 */ /* 0x003fe20000010000 */
[----:B------:R-:W-:Y:S01]  /*3180*/  HFMA2.MMA R153, -RZ, RZ, 0, 4.76837158203125e-07 ;  /* 0x00000008ff997435 */ /* 0x000fe200000001ff */
[----:B------:R-:W-:Y:S02]  /*3190*/  MOV R131, 0x1f ;  /* 0x0000001f00837802 */ /* 0x000fe40000000f00 */
[----:B------:R-:W-:Y:S02]  /*31a0*/  MOV R152, 0xffffffff ;  /* 0xffffffff00987802 */ /* 0x000fe40000000f00 */
[----:B------:R-:W-:Y:S02]  /*31b0*/  MOV R150, 0x31d0 ;  /* 0x000031d000967802 */ /* 0x000fe40000000f00 */
[----:B------:R-:W-:Y:S05]  /*31c0*/  CALL.REL.NOINC `($__internal_151_$__cuda_sm70_shflsync_bfly_p) ;  /* 0x0000066000007944 */ /* 0x000fea0003c00000 */
[----:B01----:R-:W-:Y:S01]  /*31d0*/  FADD.FTZ R154, R154, R153 ;  /* 0x000000999a9a7221 */ /* 0x003fe20000010000 */
[----:B------:R-:W-:Y:S01]  /*31e0*/  HFMA2.MMA R153, -RZ, RZ, 0, 9.5367431640625e-07 ;  /* 0x00000010ff997435 */ /* 0x000fe200000001ff */
[----:B------:R-:W-:-:S02]  /*31f0*/  MOV R131, 0x1f ;  /* 0x0000001f00837802 */ /* 0x000fc40000000f00 */
[----:B------:R-:W-:Y:S02]  /*3200*/  MOV R152, 0xffffffff ;  /* 0xffffffff00987802 */ /* 0x000fe40000000f00 */
[----:B------:R-:W-:Y:S02]  /*3210*/  MOV R150, 0x3230 ;  /* 0x0000323000967802 */ /* 0x000fe40000000f00 */
[----:B------:R-:W-:Y:S05]  /*3220*/  CALL.REL.NOINC `($__internal_151_$__cuda_sm70_shflsync_bfly_p) ;  /* 0x0000060000007944 */ /* 0x000fea0003c00000 */
        /* <DEDUP_REMOVED lines=70> */
[----:B------:R-:W-:Y:S05]  /*3690*/  CALL.REL.NOINC `($__internal_151_$__cuda_sm70_shflsync_bfly_p) ;  /* 0x0000019000007944 */ /* 0x000fea0003c00000 */
[----:B01----:R-:W-:Y:S01]  /*36a0*/  FADD.FTZ R154, R154, R153 ;  /* 0x000000999a9a7221 */ /* 0x003fe20000010000 */
[----:B------:R-:W-:Y:S01]  /*36b0*/  HFMA2.MMA R153, -RZ, RZ, 0, 1.1920928955078125e-07 ;  /* 0x00000002ff997435 */ /* 0x000fe200000001ff */
[----:B------:R-:W-:Y:S02]  /*36c0*/  MOV R131, 0x1f ;  /* 0x0000001f00837802 */ /* 0x000fe40000000f00 */
[----:B------:R-:W-:Y:S02]  /*36d0*/  MOV R152, 0xffffffff ;  /* 0xffffffff00987802 */ /* 0x000fe40000000f00 */
[----:B------:R-:W-:Y:S02]  /*36e0*/  MOV R150, 0x3700 ;  /* 0x0000370000967802 */ /* 0x000fe40000000f00 */
[----:B------:R-:W-:Y:S05]  /*36f0*/  CALL.REL.NOINC `($__internal_151_$__cuda_sm70_shflsync_bfly_p) ;  /* 0x0000013000007944 */ /* 0x000fea0003c00000 */
        /* <DEDUP_REMOVED lines=18> */
[----:B01----:R-:W-:Y:S05]  /*3820*/  BRA `(.L_x_26702) ;  /* 0xffffeac000007947 */ /* 0x003fea000383ffff */
        .weak           $__internal_151_$__cuda_sm70_shflsync_bfly_p
        .type           $__internal_151_$__cuda_sm70_shflsync_bfly_p,@function
        .size           $__internal_151_$__cuda_sm70_shflsync_bfly_p,(.L_x_29215 - $__internal_151_$__cuda_sm70_shflsync_bfly_p)
$__internal_151_$__cuda_sm70_shflsync_bfly_p:
[----:B------:R-:W-:Y:S01]  /*3830*/  HFMA2.MMA R151, -RZ, RZ, 0, 0 ;  /* 0x00000000ff977435 */ /* 0x000fe200000001ff */
[----:B------:R-:W-:Y:S04]  /*3840*/  WARPSYNC R152 ;  /* 0x0000009800007348 */ /* 0x000fe80003800000 */
[----:B------:R0:W1:Y:S01]  /*3850*/  SHFL.BFLY PT, R153, R154, R153, R131 ;  /* 0x0c0000999a997389 */ /* 0x00006200000e0083 */
[----:B------:R-:W-:Y:S05]  /*3860*/  RET.REL.NODEC R150 `(_ZN10layer_norm13ln_fwd_kernelINS_13Kernel_traitsIfffffjLj8192ELj1ELj1ELj8ELj16ENS_18Kernel_traits_baseILj8192EfffffjLj256EEEEELb0ELb1ELb1ELb1EEEvNS_9FwdParamsE) ;  /* 0xffffc79096007950 */ /* 0x000fea0003c3ffff */
.L_x_26703:
        /* <DEDUP_REMOVED lines=9> */
.L_x_29215:


//--------------------- .text._ZN10layer_norm13ln_fwd_kernelINS_13Kernel_traitsIfffffjLj8192ELj1ELj1ELj8ELj16ENS_18Kernel_traits_baseILj8192EfffffjLj256EEEEELb1ELb0ELb0ELb0EEEvNS_9FwdParamsE --------------------------
	.section	.text._ZN10layer_norm13ln_fwd_kernelINS_13Kernel_traitsIfffffjLj8192ELj1ELj1ELj8ELj16ENS_18Kernel_traits_baseILj8192EfffffjLj256EEEEELb1ELb0ELb0ELb0EEEvNS_9FwdParamsE,"ax",@progbits
	.sectioninfo	@"SHI_REGISTERS=139"
	.align	128
        .global         _ZN10layer_norm13ln_fwd_kernelINS_13Kernel_traitsIfffffjLj8192ELj1ELj1ELj8ELj16ENS_18Kernel_traits_baseILj8192EfffffjLj256EEEEELb1ELb0ELb0ELb0EEEvNS_9FwdParamsE
        .type           _ZN10layer_norm13ln_fwd_kernelINS_13Kernel_traitsIfffffjLj8192ELj1ELj1ELj8ELj16ENS_18Kernel_traits_baseILj8192EfffffjLj256EEEEELb1ELb0ELb0ELb0EEEvNS_9FwdParamsE,@function
        .size           _ZN10layer_norm13ln_fwd_kernelINS_13Kernel_traitsIfffffjLj8192ELj1ELj1ELj8ELj16ENS_18Kernel_traits_baseILj8192EfffffjLj256EEEEELb1ELb0ELb0ELb0EEEvNS_9FwdParamsE,(.L_x_29216 - _ZN10layer_norm13ln_fwd_kernelINS_13Kernel_traitsIfffffjLj8192ELj1ELj1ELj8ELj16ENS_18Kernel_traits_baseILj8192EfffffjLj256EEEEELb1ELb0ELb0ELb0EEEvNS_9FwdParamsE)
        .other          _ZN10layer_norm13ln_fwd_kernelINS_13Kernel_traitsIfffffjLj8192ELj1ELj1ELj8ELj16ENS_18Kernel_traits_baseILj8192EfffffjLj256EEEEELb1ELb0ELb0ELb0EEEvNS_9FwdParamsE,@"STO_CUDA_ENTRY STV_DEFAULT"
_ZN10layer_norm13ln_fwd_kernelINS_13Kernel_traitsIfffffjLj8192ELj1ELj1ELj8ELj16ENS_18Kernel_traits_baseILj8192EfffffjLj256EEEEELb1ELb0ELb0ELb0EEEvNS_9FwdParamsE:
.text._ZN10layer_norm13ln_fwd_kernelINS_13Kernel_traitsIfffffjLj8192ELj1ELj1ELj8ELj16ENS_18Kernel_traits_baseILj8192EfffffjLj256EEEEELb1ELb0ELb0ELb0EEEvNS_9FwdParamsE:
[----:B------:R-:W-:Y:S02]  /*0000*/  IMAD.MOV.U32 R1, RZ, RZ, c[0x0][0x28] ;  /* 0x00000a00ff017624 */ /* 0x000fe400078e00ff */
[----:B------:R-:W-:Y:S01]  /*0010*/  ULDC.U8 UR4, c[0x0][0x244] ;  /* 0x0000910000047ab9 */ /* 0x000fe20000000000 */
[----:B------:R-:W-:Y:S01]  /*0020*/  MOV R117, c[0x0][0x238] ;  /* 0x00008e0000757a02 */ /* 0x000fe20000000f00 */
[----:B------:R-:W-:Y:S01]  /*0030*/  ULDC.64 UR6, c[0x0][0x118] ;  /* 0x0000460000067ab9 */ /* 0x000fe20000000a00 */
[----:B------:R-:W-:Y:S01]  /*0040*/  ISETP.NE.AND P0, PT, RZ, UR4, PT ;  /* 0x00000004ff007c0c */ /* 0x000fe2000bf05270 */
[----:B------:R-:W-:Y:S02]  /*0050*/  ULDC.64 UR4, c[0x0][0x230] ;  /* 0x00008c0000047ab9 */ /* 0x000fe40000000a00 */
[----:B------:R-:W-:Y:S02]  /*0060*/  IMAD.U32 R4, RZ, RZ, UR4 ;  /* 0x00000004ff047e24 */ /* 0x000fe4000f8e00ff */
        /* <DEDUP_REMOVED lines=14> */
[----:B-1----:R-:W-:-:S03]  /*0150*/  IMAD R2, R59, c[0x0][0x0], R0 ;  /* 0x000000003b027a24 */ /* 0x002fc600078e0200 */
        /* <DEDUP_REMOVED lines=57> */
[----:B------:R-:W-:Y:S01]  /*04f0*/  IMAD.MOV.U32 R9, RZ, RZ, 0x10 ;  /* 0x00000010ff097424 */ /* 0x000fe200078e00ff */
[----:B------:R-:W-:Y:S01]  /*0500*/  CS2R R6, SRZ ;  /* 0x0000000000067805 */ /* 0x000fe2000001ff00 */
[----:B------:R-:W-:Y:S01]  /*0510*/  CS2R R4, SRZ ;  /* 0x0000000000047805 */ /* 0x000fe2000001ff00 */
[----:B------:R-:W-:Y:S01]  /*0520*/  ISETP.NE.AND.EX P1, PT, RZ, c[0x0][0x21c], PT, P1 ;  /* 0x00008700ff007a0c */ /* 0x000fe20003f25310 */
[----:B------:R-:W-:-:S06]  /*0530*/  IMAD.WIDE.U32 R8, R64, R9, c[0x0][0x1b0] ;  /* 0x00006c0040087625 */ /* 0x000fcc00078e0009 */
[----:B------:R-:W5:Y:S06]  /*0540*/  LDG.E.128 R8, [R8.64] ;  /* 0x0000000608087981 */ /* 0x000f6c000c1e1d00 */
[----:B------:R-:W-:-:S04]  /*0550*/  @P1 LEA R12, P2, R64, c[0x0][0x218], 0x4 ;  /* 0x00008600400c1a11 */ /* 0x000fc800078420ff */
[----:B------:R-:W-:-:S05]  /*0560*/  @P1 LEA.HI.X R13, R64, c[0x0][0x21c], RZ, 0x4, P2 ;  /* 0x00008700400d1a11 */ /* 0x000fca00010f24ff */
[----:B------:R0:W5:Y:S01]  /*0570*/  @P1 LDG.E.128 R4, [R12.64] ;  /* 0x000000060c041981 */ /* 0x000162000c1e1d00 */
[----:B------:R-:W-:-:S03]  /*0580*/  LOP3.LUT R64, R64, 0x100, RZ, 0xfc, !PT ;  /* 0x0000010040407812 */ /* 0x000fc600078efcff */
.L_x_26705:
[----:B------:R-:W-:Y:S05]  /*0590*/  BSYNC B0 ;  /* 0x0000000000007941 */ /* 0x000fea0003800000 */
.L_x_26704:
[----:B------:R-:W-:Y:S01]  /*05a0*/  BSSY B0, `(.L_x_26706) ;  /* 0x000000d000007945 */ /* 0x000fe20003800000 */
[----:B------:R-:W-:Y:S05]  /*05b0*/  @!P6 BRA `(.L_x_26707) ;  /* 0x000000b00000e947 */ /* 0x000fea0003800000 */
[----:B------:R-:W-:Y:S01]  /*05c0*/  ISETP.NE.U32.AND P1, PT, RZ, c[0x0][0x218], PT ;  /* 0x00008600ff007a0c */ /* 0x000fe20003f25070 */
[----:B------:R-:W-:Y:S01]  /*05d0*/  IMAD.MOV.U32 R17, RZ, RZ, 0x10 ;  /* 0x00000010ff117424 */ /* 0x000fe200078e00ff */
[----:B------:R-:W-:Y:S01]  /*05e0*/  CS2R R14, SRZ ;  /* 0x00000000000e7805 */ /* 0x000fe2000001ff00 */
[----:B0-----:R-:W-:Y:S01]  /*05f0*/  CS2R R12, SRZ ;  /* 0x00000000000c7805 */ /* 0x001fe2000001ff00 */
[----:B------:R-:W-:Y:S01]  /*0600*/  ISETP.NE.AND.EX P1, PT, RZ, c[0x0][0x21c], PT, P1 ;  /* 0x00008700ff007a0c */ /* 0x000fe20003f25310 */
[----:B------:R-:W-:-:S06]  /*0610*/  IMAD.WIDE.U32 R16, R64, R17, c[0x0][0x1b0] ;  /* 0x00006c0040107625 */ /* 0x000fcc00078e0011 */
[----:B------:R-:W5:Y:S06]  /*0620*/  LDG.E.128 R16, [R16.64] ;  /* 0x0000000610107981 */ /* 0x000f6c000c1e1d00 */
[----:B------:R-:W-:-:S04]  /*0630*/  @P1 LEA R20, P2, R64, c[0x0][0x218], 0x4 ;  /* 0x0000860040141a11 */ /* 0x000fc800078420ff */
[----:B------:R-:W-:-:S05]  /*0640*/  @P1 LEA.HI.X R21, R64, c[0x0][0x21c], RZ, 0x4, P2 ;  /* 0x0000870040151a11 */ /* 0x000fca00010f24ff */
[----:B------:R0:W5:Y:S01]  /*0650*/  @P1 LDG.E.128 R12, [R20.64] ;  /* 0x00000006140c1981 */ /* 0x000162000c1e1d00 */
[----:B------:R-:W-:-:S03]  /*0660*/  IADD3 R64, R64, 0x100, RZ ;  /* 0x0000010040407810 */ /* 0x000fc60007ffe0ff */
.L_x_26707:
[----:B------:R-:W-:Y:S05]  /*0670*/  BSYNC B0 ;  /* 0x0000000000007941 */ /* 0x000fea0003800000 */
.L_x_26706:
        /* <DEDUP_REMOVED lines=10> */
[----:B------:R-:W-:-:S05]  /*0720*/  @P1 LEA.HI.X R29, R64, c[0x0][0x21c], RZ, 0x4, P2 ;  /* 0x00008700401d1a11 */ /* 0x000fca00010f24ff */
[----:B------:R0:W5:Y:S01]  /*0730*/  @P1 LDG.E.128 R20, [R28.64] ;  /* 0x000000061c141981 */ /* 0x000162000c1e1d00 */
[----:B------:R-:W-:-:S03]  /*0740*/  IADD3 R64, R64, 0x100, RZ ;  /* 0x0000010040407810 */ /* 0x000fc60007ffe0ff */
.L_x_26709:
[----:B------:R-:W-:Y:S05]  /*0750*/  BSYNC B0 ;  /* 0x0000000000007941 */ /* 0x000fea0003800000 */
.L_x_26708:
        /* <DEDUP_REMOVED lines=13> */
.L_x_26711:
[----:B------:R-:W-:Y:S05]  /*0830*/  BSYNC B0 ;  /* 0x0000000000007941 */ /* 0x000fea0003800000 */
.L_x_26710:
        /* <DEDUP_REMOVED lines=13> */
.L_x_26713:
[----:B------:R-:W-:Y:S05]  /*0910*/  BSYNC B0 ;  /* 0x0000000000007941 */ /* 0x000fea0003800000 */
.L_x_26712:
        /* <DEDUP_REMOVED lines=9> */
[----:B------:R-:W-:Y:S01]  /*09b0*/  ISETP.NE.U32.AND P1, PT, RZ, c[0x0][0x218], PT ;  /* 0x00008600ff007a0c */ /* 0x000fe20003f25070 */
[----:B0-----:R-:W-:Y:S01]  /*09c0*/  IMAD.MOV.U32 R49, RZ, RZ, 0x10 ;  /* 0x00000010ff317424 */ /* 0x001fe200078e00ff */
        /* <DEDUP_REMOVED lines=8> */
[----:B------:R-:W-:-:S03]  /*0a50*/  IADD3 R64, R64, 0x100, RZ ;  /* 0x0000010040407810 */ /* 0x000fc60007ffe0ff */
.L_x_26715:
[----:B------:R-:W-:Y:S05]  /*0a60*/  BSYNC B0 ;  /* 0x0000000000007941 */ /* 0x000fea0003800000 */
.L_x_26714:
[----:B------:R-:W-:Y:S01]  /*0a70*/  ISETP.GE.U32.AND P1, PT, R105, 0x700, PT ;  /* 0x000007006900780c */ /* 0x000fe20003f26070 */
[----:B------:R-:W-:Y:S01]  /*0a80*/  IMAD.WIDE.U32 R68, R68, -0x2daee0ad, RZ ;  /* 0xd2511f5344447825 */ /* 0x000fe200078e00ff */
[----:B------:R-:W-:Y:S01]  /*0a90*/  UIADD3 UR25, UR4, -0x700cb87f, URZ ;  /* 0x8ff3478104197890 */ /* 0x000fe2000fffe03f */
[----:B------:R-:W-:Y:S01]  /*0aa0*/  BSSY B0, `(.L_x_26716) ;  /* 0x0000013000007945 */ /* 0x000fe20003800000 */
[----:B------:R-:W-:Y:S01]  /*0ab0*/  UIADD3 UR26, UR5, -0x695add53, URZ ;  /* 0x96a522ad051a7890 */ /* 0x000fe2000fffe03f */
[----:B------:R-:W-:Y:S01]  /*0ac0*/  IMAD.WIDE.U32 R70, R70, -0x326172a9, RZ ;  /* 0xcd9e8d5746467825 */ /* 0x000fe200078e00ff */
[----:B------:R-:W-:Y:S02]  /*0ad0*/  P2R R129, PR, RZ, 0x2 ;  /* 0x00000002ff817803 */ /* 0x000fe40000000000 */
[----:B------:R-:W-:Y:S02]  /*0ae0*/  LOP3.LUT R114, R69, UR22, R52, 0x96, !PT ;  /* 0x0000001645727c12 */ /* 0x000fe4000f8e9634 */
[----:B------:R-:W-:-:S02]  /*0af0*/  LOP3.LUT R113, R71, UR21, R54, 0x96, !PT ;  /* 0x0000001547717c12 */ /* 0x000fc4000f8e9636 */
[----:B------:R-:W-:Y:S01]  /*0b00*/  LEA.HI R106, R0, R59, RZ, 0x18 ;  /* 0x0000003b006a7211 */ /* 0x000fe200078fc0ff */
[----:B------:R-:W-:Y:S05]  /*0b10*/  @!P1 BRA `(.L_x_26717) ;  /* 0x000000b000009947 */ /* 0x000fea0003800000 */
[----:B------:R-:W-:Y:S01]  /*0b20*/  ISETP.NE.U32.AND P1, PT, RZ, c[0x0][0x218], PT ;  /* 0x00008600ff007a0c */ /* 0x000fe20003f25070 */
[----:B------:R-:W-:Y:S01]  /*0b30*/  CS2R R54, SRZ ;  /* 0x0000000000367805 */ /* 0x000fe2000001ff00 */
[----:B------:R-:W-:Y:S02]  /*0b40*/  CS2R R52, SRZ ;  /* 0x0000000000347805 */ /* 0x000fe4000001ff00 */
[----:B------:R-:W-:Y:S02]  /*0b50*/  ISETP.NE.AND.EX P1, PT, RZ, c[0x0][0x21c], PT, P1 ;  /* 0x00008700ff007a0c */ /* 0x000fe40003f25310 */
[----:B0-----:R-:W-:-:S05]  /*0b60*/  MOV R57, 0x10 ;  /* 0x0000001000397802 */ /* 0x001fca0000000f00 */
[----:B------:R-:W-:-:S06]  /*0b70*/  IMAD.WIDE.U32 R56, R64, R57, c[0x0][0x1b0] ;  /* 0x00006c0040387625 */ /* 0x000fcc00078e0039 */
[C---:B------:R-:W-:Y:S01]  /*0b80*/  @P1 LEA R60, P2, R64.reuse, c[0x0][0x218], 0x4 ;  /* 0x00008600403c1a11 */ /* 0x040fe200078420ff */
[----:B------:R-:W5:Y:S03]  /*0b90*/  LDG.E.128 R56, [R56.64] ;  /* 0x0000000638387981 */ /* 0x000f66000c1e1d00 */
[----:B------:R-:W-:-:S05]  /*0ba0*/  @P1 LEA.HI.X R61, R64, c[0x0][0x21c], RZ, 0x4, P2 ;  /* 0x00008700403d1a11 */ /* 0x000fca00010f24ff */
[----:B------:R0:W5:Y:S01]  /*0bb0*/  @P1 LDG.E.128 R52, [R60.64] ;  /* 0x000000063c341981 */ /* 0x000162000c1e1d00 */
[----:B------:R-:W-:-:S03]  /*0bc0*/  IADD3 R64, R64, 0x100, RZ ;  /* 0x0000010040407810 */ /* 0x000fc60007ffe0ff */
.L_x_26717:
[----:B------:R-:W-:Y:S05]  /*0bd0*/  BSYNC B0 ;  /* 0x0000000000007941 */ /* 0x000fea0003800000 */
.L_x_26716:
[----:B------:R-:W-:Y:S01]  /*0be0*/  ISETP.GE.U32.AND P1, PT, R105, 0x800, PT ;  /* 0x000008006900780c */ /* 0x000fe20003f26070 */
[----:B------:R-:W-:Y:S01]  /*0bf0*/  BSSY B0, `(.L_x_26718) ;  /* 0x000000f000007945 */ /* 0x000fe20003800000 */
[----:B------:R-:W-:Y:S02]  /*0c00*/  IMAD.HI.U32 R77, R114, -0x326172a9, RZ ;  /* 0xcd9e8d57724d7827 */ /* 0x000fe400078e00ff */
[----:B------:R-:W-:Y:S02]  /*0c10*/  P2R R130, PR, RZ, 0x2 ;  /* 0x00000002ff827803 */ /* 0x000fe40000000000 */
[----:B------:R-:W-:-:S07]  /*0c20*/  IMAD.HI.U32 R75, R113, -0x2daee0ad, RZ ;  /* 0xd2511f53714b7827 */ /* 0x000fce00078e00ff */
[----:B------:R-:W-:Y:S05]  /*0c30*/  @!P1 BRA `(.L_x_26719) ;  /* 0x000000a000009947 */ /* 0x000fea0003800000 */
[----:B------:R-:W-:Y:S01]  /*0c40*/  ISETP.NE.U32.AND P1, PT, RZ, c[0x0][0x218], PT ;  /* 0x00008600ff007a0c */ /* 0x000fe20003f25070 */
[----:B------:R-:W-:Y:S01]  /*0c50*/  CS2R R62, SRZ ;  /* 0x00000000003e7805 */ /* 0x000fe2000001ff00 */
[----:B0-----:R-:W-:Y:S02]  /*0c60*/  CS2R R60, SRZ ;  /* 0x00000000003c7805 */ /* 0x001fe4000001ff00 */
[----:B------:R-:W-:Y:S01]  /*0c70*/  ISETP.NE.AND.EX P1, PT, RZ, c[0x0][0x21c], PT, P1 ;  /* 0x00008700ff007a0c */ /* 0x000fe20003f25310 */
[----:B------:R-:W-:-:S12]  /*0c80*/  IMAD.MOV.U32 R65, RZ, RZ, 0x10 ;  /* 0x00000010ff417424 */ /* 0x000fd800078e00ff */
[----:B------:R-:W-:-:S04]  /*0c90*/  @P1 LEA R72, P2, R64, c[0x0][0x218], 0x4 ;  /* 0x0000860040481a11 */ /* 0x000fc800078420ff */
[C---:B------:R-:W-:Y:S01]  /*0ca0*/  @P1 LEA.HI.X R73, R64.reuse, c[0x0][0x21c], RZ, 0x4, P2 ;  /* 0x0000870040491a11 */ /* 0x040fe200010f24ff */
[----:B------:R-:W-:-:S04]  /*0cb0*/  IMAD.WIDE.U32 R64, R64, R65, c[0x0][0x1b0] ;  /* 0x00006c0040407625 */ /* 0x000fc800078e0041 */
[----:B------:R0:W5:Y:S04]  /*0cc0*/  @P1 LDG.E.128 R60, [R72.64] ;  /* 0x00000006483c1981 */ /* 0x000168000c1e1d00 */
[----:B------:R-:W5:Y:S02]  /*0cd0*/  LDG.E.128 R64, [R64.64] ;  /* 0x0000000640407981 */ /* 0x000f64000c1e1d00 */
.L_x_26719:
[----:B------:R-:W-:Y:S05]  /*0ce0*/  BSYNC B0 ;  /* 0x0000000000007941 */ /* 0x000fea0003800000 */
.L_x_26718:
[----:B------:R-:W-:Y:S02]  /*0cf0*/  ISETP.GE.AND P1, PT, R106, c[0x0][0x164], PT ;  /* 0x000059006a007a0c */ /* 0x000fe40003f26270 */
[----:B------:R-:W-:Y:S02]  /*0d00*/  LOP3.LUT R77, R77, UR23, R70, 0x96, !PT ;  /* 0x000000174d4d7c12 */ /* 0x000fe4000f8e9646 */
[----:B------:R-:W-:-:S09]  /*0d10*/  LOP3.LUT R75, R75, UR24, R68, 0x96, !PT ;  /* 0x000000184b4b7c12 */ /* 0x000fd2000f8e9644 */
[----:B------:R-:W-:Y:S05]  /*0d20*/  @P1 EXIT ;  /* 0x000000000000194d */ /* 0x000fea0003800000 */
[----:B------:R-:W-:Y:S01]  /*0d30*/  SHF.R.S32.HI R74, RZ, 0x2, R74 ;  /* 0x00000002ff4a7819 */ /* 0x000fe2000001144a */
[C---:B------:R-:W-:Y:S01]  /*0d40*/  IMAD.SHL.U32 R70, R0.reuse, 0x20, RZ ;  /* 0x0000002000467824 */ /* 0x040fe200078e00ff */
[----:B------:R-:W-:Y:S01]  /*0d50*/  LOP3.LUT R69, R0, 0xe0, RZ, 0xc0, !PT ;  /* 0x000000e000457812 */ /* 0x000fe200078ec0ff */
[----:B------:R-:W-:Y:S01]  /*0d60*/  IMAD R114, R114, -0x326172a9, RZ ;  /* 0xcd9e8d5772727824 */ /* 0x000fe200078e02ff */
[----:B------:R-:W-:Y:S01]  /*0d70*/  LOP3.LUT R68, R74, 0xff, RZ, 0xc0, !PT ;  /* 0x000000ff4a447812 */ /* 0x000fe200078ec0ff */
[----:B0-----:R-:W-:Y:S01]  /*0d80*/  IMAD.HI.U32 R73, R75, -0x326172a9, RZ ;  /* 0xcd9e8d574b497827 */ /* 0x001fe200078e00ff */
[----:B------:R-:W-:Y:S01]  /*0d90*/  SHF.R.U32.HI R74, RZ, 0x3, R74 ;  /* 0x00000003ff4a7819 */ /* 0x000fe2000001164a */
[----:B------:R-:W-:Y:S01]  /*0da0*/  HFMA2.MMA R109, -RZ, RZ, 0, 5.9604644775390625e-08 ;  /* 0x00000001ff6d7435 */ /* 0x000fe200000001ff */
        /* <DEDUP_REMOVED lines=8> */
[----:B------:R-:W-:Y:S01]  /*0e30*/  LOP3.LUT R117, R117, 0x3, RZ, 0xc0, !PT ;  /* 0x0000000375757812 */ /* 0x000fe200078ec0ff */
[----:B------:R-:W-:Y:S01]  /*0e40*/  ULDC.U8 UR8, c[0x0][0x1f0] ;  /* 0x00007c0000087ab9 */ /* 0x000fe20000000000 */
[----:B------:R-:W-:Y:S01]  /*0e50*/  IMNMX R69, R69, 0x20, PT ;  /* 0x0000002045457817 */ /* 0x000fe20003800200 */
[----:B------:R-:W-:Y:S01]  /*0e60*/  IMAD R118, R75, -0x326172a9, RZ ;  /* 0xcd9e8d574b767824 */ /* 0x000fe200078e02ff */
[----:B------:R-:W-:Y:S01]  /*0e70*/  IMNMX R71, RZ, R71, !PT ;  /* 0x00000047ff477217 */ /* 0x000fe20007800200 */
[----:B------:R-:W-:Y:S01]  /*0e80*/  IMAD R116, R77, -0x2daee0ad, RZ ;  /* 0xd2511f534d747824 */ /* 0x000fe200078e02ff */
[----:B------:R-:W-:Y:S01]  /*0e90*/  LOP3.LUT R113, R68, UR26, R113, 0x96, !PT ;  /* 0x0000001a44717c12 */ /* 0x000fe2000f8e9671 */
[----:B------:R-:W-:Y:S01]  /*0ea0*/  IMAD.IADD R69, R69, 0x1, R74 ;  /* 0x0000000145457824 */ /* 0x000fe200078e024a */
[----:B------:R-:W-:Y:S01]  /*0eb0*/  IMNMX R71, R71, 0x20, PT ;  /* 0x0000002047477817 */ /* 0x000fe20003800200 */
[----:B------:R-:W-:-:S03]  /*0ec0*/  IMAD.MOV.U32 R108, RZ, RZ, RZ ;  /* 0x000000ffff6c7224 */ /* 0x000fc600078e00ff */
[----:B------:R-:W-:Y:S01]  /*0ed0*/  SHF.L.U32 R69, R69, 0x2, RZ ;  /* 0x0000000245457819 */ /* 0x000fe200000006ff */
[----:B------:R-:W-:-:S04]  /*0ee0*/  IMAD.IADD R71, R74, 0x1, R71 ;  /* 0x000000014a477824 */ /* 0x000fc800078e0247 */
[----:B------:R-:W-:Y:S01]  /*0ef0*/  IMAD.SHL.U32 R110, R71, 0x4, RZ ;  /* 0x00000004476e7824 */ /* 0x000fe200078e00ff */
[----:B------:R-:W0:Y:S08]  /*0f00*/  I2F.U32 R69, R69 ;  /* 0x0000004500457306 */ /* 0x000e300000201000 */
[----:B0-----:R0:W1:Y:S02]  /*0f10*/  MUFU.RCP R107, R69 ;  /* 0x00000045006b7308 */ /* 0x0010640000001000 */
.L_x_26979:
[----:B------:R-:W-:Y:S02]  /*0f20*/  ISETP.NE.U32.AND P1, PT, RZ, c[0x0][0x1c0], PT ;  /* 0x00007000ff007a0c */ /* 0x000fe40003f25070 */
[----:B------:R-:W-:-:S02]  /*0f30*/  MOV R112, 0x3f800000 ;  /* 0x3f80000000707802 */ /* 0x000fc40000000f00 */
[----:B------:R-:W-:-:S13]  /*0f40*/  ISETP.NE.AND.EX P1, PT, RZ, c[0x0][0x1c4], PT, P1 ;  /* 0x00007100ff007a0c */ /* 0x000fda0003f25310 */
[----:B------:R-:W-:-:S04]  /*0f50*/  @P1 IMAD.MOV.U32 R121, RZ, RZ, 0x4 ;  /* 0x00000004ff791424 */ /* 0x000fc800078e00ff */
[----:B------:R-:W-:-:S05]  /*0f60*/  @P1 IMAD.WIDE R120, R106, R121, c[0x0][0x1c0] ;  /* 0x000070006a781625 */ /* 0x000fca00078e0279 */
[----:B-----5:R2:W5:Y:S01]  /*0f70*/  @P1 LDG.E R112, [R120.64] ;  /* 0x0000000678701981 */ /* 0x020562000c1e1900 */
[----:B------:R-:W-:Y:S01]  /*0f80*/  IMAD R111, R106, c[0x0][0x168], RZ ;  /* 0x00005a006a6f7a24 */ /* 0x000fe200078e02ff */
[----:B------:R-:W-:Y:S04]  /*0f90*/  BSSY B0, `(.L_x_26720) ;  /* 0x0000166000007945 */ /* 0x000fe80003800000 */
[----:B------:R-:W-:-:S04]  /*0fa0*/  SHF.R.S32.HI R122, RZ, 0x1f, R111 ;  /* 0x0000001fff7a7819 */ /* 0x000fc8000001146f */
[----:B------:R-:W-:Y:S02]  /*0fb0*/  LEA.HI R111, R122, R111, RZ, 0x2 ;  /* 0x0000006f7a6f7211 */ /* 0x000fe400078f10ff */
[----:B------:R-:W-:-:S04]  /*0fc0*/  LOP3.LUT R122, R0, 0xff, RZ, 0xc0, !PT ;  /* 0x000000ff007a7812 */ /* 0x000fc800078ec0ff */
[----:B------:R-:W-:-:S05]  /*0fd0*/  LEA.HI.SX32 R111, R111, R122, 0x1e ;  /* 0x0000007a6f6f7211 */ /* 0x000fca00078ff2ff */
[----:B------:R-:W-:Y:S01]  /*0fe0*/  IMAD.MOV.U32 R115, RZ, RZ, R111 ;  /* 0x000000ffff737224 */ /* 0x000fe200078e006f */
[----:B------:R-:W-:Y:S05]  /*0ff0*/  @!P0 BRA `(.L_x_26721) ;  /* 0x000015f000008947 */ /* 0x000fea0003800000 */
[----:B--2---:R-:W-:Y:S01]  /*1000*/  IMAD.MOV.U32 R96, RZ, RZ, 0x10 ;  /* 0x00000010ff607424 */ /* 0x004fe200078e00ff */
[----:B------:R-:W-:-:S03]  /*1010*/  ISETP.NE.U32.AND P1, PT, RZ, c[0x0][0x180], PT ;  /* 0x00006000ff007a0c */ /* 0x000fc60003f25070 */
[----:B------:R-:W-:Y:S01]  /*1020*/  IMAD.WIDE.U32 R96, R111, R96, c[0x0][0x170] ;  /* 0x00005c006f607625 */ /* 0x000fe200078e0060 */
[----:B------:R-:W-:-:S05]  /*1030*/  ISETP.NE.AND.EX P1, PT, RZ, c[0x0][0x184], PT, P1 ;  /* 0x00006100ff007a0c */ /* 0x000fca0003f25310 */
[----:B------:R-:W5:Y:S08]  /*1040*/  LDG.E.128 R96, [R96.64] ;  /* 0x0000000660607981 */ /* 0x000f70000c1e1d00 */
[----:B------:R-:W-:-:S04]  /*1050*/  @P1 LEA R120, P2, R111, c[0x0][0x180], 0x4 ;  /* 0x000060006f781a11 */ /* 0x000fc800078420ff */
[----:B------:R-:W-:-:S05]  /*1060*/  @P1 LEA.HI.X R121, R111, c[0x0][0x184], RZ, 0x4, P2 ;  /* 0x000061006f791a11 */ /* 0x000fca00010f24ff */
[----:B0-----:R0:W5:Y:S01]  /*1070*/  @P1 LDG.E.128 R68, [R120.64] ;  /* 0x0000000678441981 */ /* 0x001162000c1e1d00 */
        /* <DEDUP_REMOVED lines=12> */
.L_x_26723:
[----:B0-----:R-:W-:Y:S02]  /*1140*/  IMAD.MOV.U32 R122, RZ, RZ, R118 ;  /* 0x000000ffff7a7224 */ /* 0x001fe400078e0076 */
.L_x_26724:
[----:B------:R-:W-:Y:S05]  /*1150*/  BSYNC B1 ;  /* 0x0000000000017941 */ /* 0x000fea0003800000 */
.L_x_26722:
        /* <DEDUP_REMOVED lines=16> */
.L_x_26728:
[----:B------:R-:W-:Y:S05]  /*1260*/  BSYNC B2 ;  /* 0x0000000000027941 */ /* 0x000fea0003800000 */
.L_x_26727:
        /* <DEDUP_REMOVED lines=40> */
[----:B------:R-:W-:Y:S01]  /*14f0*/  IMAD.MOV.U32 R119, RZ, RZ, RZ ;  /* 0x000000ffff777224 */ /* 0x000fe200078e00ff */
[----:B------:R-:W-:Y:S02]  /*1500*/  LOP3.LUT R113, R117, UR26, R120, 0x96, !PT ;  /* 0x0000001a75717c12 */ /* 0x000fe4000f8e9678 */
.L_x_26726:
[----:B------:R-:W-:Y:S05]  /*1510*/  BSYNC B1 ;  /* 0x0000000000017941 */ /* 0x000fea0003800000 */
.L_x_26725:
[----:B------:R-:W0:Y:S01]  /*1520*/  I2F.U32 R120, R122 ;  /* 0x0000007a00787306 */ /* 0x000e220000201000 */
[----:B------:R-:W-:Y:S01]  /*1530*/  IMAD.MOV.U32 R115, RZ, RZ, 0x2f800000 ;  /* 0x2f800000ff737424 */ /* 0x000fe200078e00ff */
[----:B------:R-:W-:Y:S01]  /*1540*/  ISETP.NE.U32.AND P1, PT, RZ, c[0x0][0x180], PT ;  /* 0x00006000ff007a0c */ /* 0x000fe20003f25070 */
[----:B-----5:R-:W-:Y:S01]  /*1550*/  FMUL.FTZ R96, R96, R112 ;  /* 0x0000007060607220 */ /* 0x020fe20000410000 */
[C---:B------:R-:W-:Y:S01]  /*1560*/  ISETP.NE.AND P3, PT, R119.reuse, 0x1, PT ;  /* 0x000000017700780c */ /* 0x040fe20003f65270 */
[----:B------:R-:W-:Y:S01]  /*1570*/  BSSY B1, `(.L_x_26729) ;  /* 0x0000012000017945 */ /* 0x000fe20003800000 */
[----:B------:R-:W-:Y:S01]  /*1580*/  ISETP.NE.AND.EX P1, PT, RZ, c[0x0][0x184], PT, P1 ;  /* 0x00006100ff007a0c */ /* 0x000fe20003f25310 */
[----:B------:R-:W-:Y:S01]  /*1590*/  FMUL.FTZ R96, R96, c[0x0][0x1e8] ;  /* 0x00007a0060607a20 */ /* 0x000fe20000410000 */
[----:B------:R-:W-:Y:S01]  /*15a0*/  IADD3 R117, R119, 0x1, RZ ;  /* 0x0000000177757810 */ /* 0x000fe20007ffe0ff */
        /* <DEDUP_REMOVED lines=13> */
.L_x_26730:
[----:B------:R-:W-:Y:S02]  /*1680*/  IMAD.MOV.U32 R131, RZ, RZ, R118 ;  /* 0x000000ffff837224 */ /* 0x000fe400078e0076 */
.L_x_26731:
[----:B------:R-:W-:Y:S05]  /*1690*/  BSYNC B1 ;  /* 0x0000000000017941 */ /* 0x000fea0003800000 */
.L_x_26729:
        /* <DEDUP_REMOVED lines=16> */
.L_x_26735:
[----:B------:R-:W-:Y:S05]  /*17a0*/  BSYNC B2 ;  /* 0x0000000000027941 */ /* 0x000fea0003800000 */
.L_x_26734:
        /* <DEDUP_REMOVED lines=37> */
[----:B------:R-:W-:Y:S01]  /*1a00*/  IMAD.WIDE.U32 R118, R119, -0x326172a9, RZ ;  /* 0xcd9e8d5777767825 */ /* 0x000fe200078e00ff */
[----:B------:R-:W-:-:S03]  /*1a10*/  HFMA2.MMA R117, -RZ, RZ, 0, 0 ;  /* 0x00000000ff757435 */ /* 0x000fc600000001ff */
[----:B------:R-:W-:Y:S01]  /*1a20*/  IMAD.WIDE.U32 R122, R122, -0x2daee0ad, RZ ;  /* 0xd2511f537a7a7825 */ /* 0x000fe200078e00ff */
[----:B------:R-:W-:-:S03]  /*1a30*/  LOP3.LUT R114, R119, UR25, R116, 0x96, !PT ;  /* 0x0000001977727c12 */ /* 0x000fc6000f8e9674 */
[----:B------:R-:W-:Y:S01]  /*1a40*/  IMAD.MOV.U32 R116, RZ, RZ, R122 ;  /* 0x000000ffff747224 */ /* 0x000fe200078e007a */
[----:B------:R-:W-:Y:S02]  /*1a50*/  LOP3.LUT R113, R123, UR26, R120, 0x96, !PT ;  /* 0x0000001a7b717c12 */ /* 0x000fe4000f8e9678 */
.L_x_26733:
[----:B------:R-:W-:Y:S05]  /*1a60*/  BSYNC B1 ;  /* 0x0000000000017941 */ /* 0x000fea0003800000 */
.L_x_26732:
        /* <DEDUP_REMOVED lines=19> */
.L_x_26737:
[----:B------:R-:W-:Y:S02]  /*1ba0*/  MOV R131, R118 ;  /* 0x0000007600837202 */ /* 0x000fe40000000f00 */
.L_x_26738:
[----:B------:R-:W-:Y:S05]  /*1bb0*/  BSYNC B1 ;  /* 0x0000000000017941 */ /* 0x000fea0003800000 */
.L_x_26736:
        /* <DEDUP_REMOVED lines=16> */
.L_x_26742:
[----:B------:R-:W-:Y:S05]  /*1cc0*/  BSYNC B2 ;  /* 0x0000000000027941 */ /* 0x000fea0003800000 */
.L_x_26741:
        /* <DEDUP_REMOVED lines=41> */
[----:B------:R-:W-:Y:S02]  /*1f60*/  LOP3.LUT R113, R123, UR26, R120, 0x96, !PT ;  /* 0x0000001a7b717c12 */ /* 0x000fe4000f8e9678 */
[----:B------:R-:W-:Y:S02]  /*1f70*/  MOV R116, R122 ;  /* 0x0000007a00747202 */ /* 0x000fe40000000f00 */
.L_x_26740:
[----:B------:R-:W-:Y:S05]  /*1f80*/  BSYNC B1 ;  /* 0x0000000000017941 */ /* 0x000fea0003800000 */
.L_x_26739:
        /* <DEDUP_REMOVED lines=19> */
.L_x_26744:
[----:B------:R-:W-:Y:S02]  /*20c0*/  IMAD.MOV.U32 R131, RZ, RZ, R118 ;  /* 0x000000ffff837224 */ /* 0x000fe400078e0076 */
.L_x_26745:
[----:B------:R-:W-:Y:S05]  /*20d0*/  BSYNC B1 ;  /* 0x0000000000017941 */ /* 0x000fea0003800000 */
.L_x_26743:
        /* <DEDUP_REMOVED lines=16> */
.L_x_26749:
[----:B------:R-:W-:Y:S05]  /*21e0*/  BSYNC B2 ;  /* 0x0000000000027941 */ /* 0x000fea0003800000 */
.L_x_26748:
        /* <DEDUP_REMOVED lines=43> */
.L_x_26747:
[----:B------:R-:W-:Y:S05]  /*24a0*/  BSYNC B1 ;  /* 0x0000000000017941 */ /* 0x000fea0003800000 */
.L_x_26746:
        /* <DEDUP_REMOVED lines=20> */
.L_x_26721:
[----:B--2---:R-:W-:Y:S05]  /*25f0*/  BSYNC B0 ;  /* 0x0000000000007941 */ /* 0x004fea0003800000 */
.L_x_26720:
        /* <DEDUP_REMOVED lines=23> */
.L_x_26753:
[----:B0-----:R-:W-:Y:S02]  /*2770*/  MOV R131, R118 ;  /* 0x0000007600837202 */ /* 0x001fe40000000f00 */
.L_x_26754:
[----:B------:R-:W-:Y:S05]  /*2780*/  BSYNC B1 ;  /* 0x0000000000017941 */ /* 0x000fea0003800000 */
.L_x_26752:
        /* <DEDUP_REMOVED lines=16> */
.L_x_26758:
[----:B------:R-:W-:Y:S05]  /*2890*/  BSYNC B2 ;  /* 0x0000000000027941 */ /* 0x000fea0003800000 */
.L_x_26757:
        /* <DEDUP_REMOVED lines=40> */
[----:B------:R-:W-:Y:S01]  /*2b20*/  MOV R116, R122 ;  /* 0x0000007a00747202 */ /* 0x000fe20000000f00 */
[----:B------:R-:W-:Y:S01]  /*2b30*/  IMAD.MOV.U32 R122, RZ, RZ, RZ ;  /* 0x000000ffff7a7224 */ /* 0x000fe200078e00ff */
[----:B------:R-:W-:Y:S02]  /*2b40*/  LOP3.LUT R113, R123, UR26, R120, 0x96, !PT ;  /* 0x0000001a7b717c12 */ /* 0x000fe4000f8e9678 */
.L_x_26756:
[----:B------:R-:W-:Y:S05]  /*2b50*/  BSYNC B1 ;  /* 0x0000000000017941 */ /* 0x000fea0003800000 */
.L_x_26755:
        /* <DEDUP_REMOVED lines=22> */
.L_x_26760:
[----:B------:R-:W-:Y:S02]  /*2cc0*/  IMAD.MOV.U32 R131, RZ, RZ, R118 ;  /* 0x000000ffff837224 */ /* 0x000fe400078e0076 */
.L_x_26761:
[----:B------:R-:W-:Y:S05]  /*2cd0*/  BSYNC B1 ;  /* 0x0000000000017941 */ /* 0x000fea0003800000 */
.L_x_26759:
        /* <DEDUP_REMOVED lines=16> */
.L_x_26765:
[----:B------:R-:W-:Y:S05]  /*2de0*/  BSYNC B2 ;  /* 0x0000000000027941 */ /* 0x000fea0003800000 */
.L_x_26764:
        /* <DEDUP_REMOVED lines=34> */
[----:B------:R-:W-:-:S05]  /*3010*/  IMAD.WIDE.U32 R122, R122, -0x2daee0ad, RZ ;  /* 0xd2511f537a7a7825 */ /* 0x000fca00078e00ff */
[----:B------:R-:W-:Y:S02]  /*3020*/  LOP3.LUT R121, R123, UR24, R116, 0x96, !PT ;  /* 0x000000187b797c12 */ /* 0x000fe4000f8e9674 */
[----:B------:R-:W-:-:S03]  /*3030*/  LOP3.LUT R116, R133, UR23, R120, 0x96, !PT ;  /* 0x0000001785747c12 */ /* 0x000fc6000f8e9678 */
[----:B------:R-:W-:-:S04]  /*3040*/  IMAD.WIDE.U32 R120, R121, -0x326172a9, RZ ;  /* 0xcd9e8d5779787825 */ /* 0x000fc800078e00ff */
[----:B------:R-:W-:Y:S01]  /*3050*/  IMAD.WIDE.U32 R116, R116, -0x2daee0ad, RZ ;  /* 0xd2511f5374747825 */ /* 0x000fe200078e00ff */
[----:B------:R-:W-:-:S03]  /*3060*/  LOP3.LUT R114, R121, UR25, R132, 0x96, !PT ;  /* 0x0000001979727c12 */ /* 0x000fc6000f8e9684 */
[----:B------:R-:W-:Y:S01]  /*3070*/  IMAD.MOV.U32 R118, RZ, RZ, R120 ;  /* 0x000000ffff767224 */ /* 0x000fe200078e0078 */
[----:B------:R-:W-:Y:S01]  /*3080*/  LOP3.LUT R113, R117, UR26, R122, 0x96, !PT ;  /* 0x0000001a75717c12 */ /* 0x000fe2000f8e967a */
[----:B------:R-:W-:Y:S02]  /*3090*/  IMAD.MOV.U32 R117, RZ, RZ, RZ ;  /* 0x000000ffff757224 */ /* 0x000fe400078e00ff */
.L_x_26763:
[----:B------:R-:W-:Y:S05]  /*30a0*/  BSYNC B1 ;  /* 0x0000000000017941 */ /* 0x000fea0003800000 */
.L_x_26762:
        /* <DEDUP_REMOVED lines=19> */
.L_x_26767:
[----:B------:R-:W-:Y:S02]  /*31e0*/  IMAD.MOV.U32 R131, RZ, RZ, R118 ;  /* 0x000000ffff837224 */ /* 0x000fe400078e0076 */
.L_x_26768:
[----:B------:R-:W-:Y:S05]  /*31f0*/  BSYNC B1 ;  /* 0x0000000000017941 */ /* 0x000fea0003800000 */
.L_x_26766:
        /* <DEDUP_REMOVED lines=16> */
.L_x_26772:
[----:B------:R-:W-:Y:S05]  /*3300*/  BSYNC B2 ;  /* 0x0000000000027941 */ /* 0x000fea0003800000 */
.L_x_26771:
        /* <DEDUP_REMOVED lines=41> */
[----:B------:R-:W-:Y:S01]  /*35a0*/  HFMA2.MMA R120, -RZ, RZ, 0, 0 ;  /* 0x00000000ff787435 */ /* 0x000fe200000001ff */
[----:B------:R-:W-:-:S05]  /*35b0*/  LOP3.LUT R113, R117, UR26, R122, 0x96, !PT ;  /* 0x0000001a75717c12 */ /* 0x000fca000f8e967a */
.L_x_26770:
[----:B------:R-:W-:Y:S05]  /*35c0*/  BSYNC B1 ;  /* 0x0000000000017941 */ /* 0x000fea0003800000 */
.L_x_26769:
        /* <DEDUP_REMOVED lines=19> */
.L_x_26774:
[----:B------:R-:W-:Y:S02]  /*3700*/  MOV R131, R118 ;  /* 0x0000007600837202 */ /* 0x000fe40000000f00 */
.L_x_26775:
[----:B------:R-:W-:Y:S05]  /*3710*/  BSYNC B1 ;  /* 0x0000000000017941 */ /* 0x000fea0003800000 */
.L_x_26773:
        /* <DEDUP_REMOVED lines=16> */
.L_x_26779:
[----:B------:R-:W-:Y:S05]  /*3820*/  BSYNC B2 ;  /* 0x0000000000027941 */ /* 0x000fea0003800000 */
.L_x_26778:
        /* <DEDUP_REMOVED lines=39> */
[----:B------:R-:W-:Y:S02]  /*3aa0*/  LOP3.LUT R114, R121, UR25, R132, 0x96, !PT ;  /* 0x0000001979727c12 */ /* 0x000fe4000f8e9684 */
[----:B------:R-:W-:Y:S02]  /*3ab0*/  MOV R118, R120 ;  /* 0x0000007800767202 */ /* 0x000fe40000000f00 */
[----:B------:R-:W-:Y:S01]  /*3ac0*/  LOP3.LUT R113, R117, UR26, R122, 0x96, !PT ;  /* 0x0000001a75717c12 */ /* 0x000fe2000f8e967a */
[----:B------:R-:W-:Y:S02]  /*3ad0*/  IMAD.MOV.U32 R117, RZ, RZ, RZ ;  /* 0x000000ffff757224 */ /* 0x000fe400078e00ff */
.L_x_26777:
[----:B------:R-:W-:Y:S05]  /*3ae0*/  BSYNC B1 ;  /* 0x0000000000017941 */ /* 0x000fea0003800000 */
.L_x_26776:
[----:B------:R-:W0:Y:S01]  /*3af0*/  I2F.U32 R120, R131 ;  /* 0x0000008300787306 */ /* 0x000e220000201000 */
[----:B------:R-:W-:Y:S01]  /*3b00*/  FMUL.FTZ R103, R103, R112 ;  /* 0x0000007067677220 */ /* 0x000fe20000410000 */
[----:B------:R-:W-:Y:S02]  /*3b10*/  SEL R122, RZ, 0x10000, P4 ;  /* 0x00010000ff7a7807 */ /* 0x000fe40002000000 */
[----:B------:R-:W-:Y:S01]  /*3b20*/  SEL R123, RZ, 0x100, P3 ;  /* 0x00000100ff7b7807 */ /* 0x000fe20001800000 */
[----:B------:R-:W-:-:S02]  /*3b30*/  FMUL.FTZ R103, R103, c[0x0][0x1e8] ;  /* 0x00007a0067677a20 */ /* 0x000fc40000410000 */
[----:B0-----:R-:W-:-:S05]  /*3b40*/  FFMA.FTZ R120, R120, R119, 1.1641532182693481445e-10 ;  /* 0x2f00000078787423 */ /* 0x001fca0000010077 */
        /* <DEDUP_REMOVED lines=14> */
.L_x_26751:
[----:B------:R-:W-:Y:S05]  /*3c30*/  BSYNC B0 ;  /* 0x0000000000007941 */ /* 0x000fea0003800000 */
.L_x_26750:
        /* <DEDUP_REMOVED lines=23> */
.L_x_26783:
[----:B0-----:R-:W-:Y:S02]  /*3db0*/  IMAD.MOV.U32 R131, RZ, RZ, R118 ;  /* 0x000000ffff837224 */ /* 0x001fe400078e0076 */
.L_x_26784:
[----:B------:R-:W-:Y:S05]  /*3dc0*/  BSYNC B1 ;  /* 0x0000000000017941 */ /* 0x000fea0003800000 */
.L_x_26782:
        /* <DEDUP_REMOVED lines=16> */
.L_x_26788:
[----:B------:R-:W-:Y:S05]  /*3ed0*/  BSYNC B2 ;  /* 0x0000000000027941 */ /* 0x000fea0003800000 */
.L_x_26787:
        /* <DEDUP_REMOVED lines=41> */
[----:B------:R-:W-:Y:S01]  /*4170*/  HFMA2.MMA R122, -RZ, RZ, 0, 0 ;  /* 0x00000000ff7a7435 */ /* 0x000fe200000001ff */
[----:B------:R-:W-:-:S05]  /*4180*/  LOP3.LUT R113, R123, UR26, R120, 0x96, !PT ;  /* 0x0000001a7b717c12 */ /* 0x000fca000f8e9678 */
.L_x_26786:
[----:B------:R-:W-:Y:S05]  /*4190*/  BSYNC B1 ;  /* 0x0000000000017941 */ /* 0x000fea0003800000 */
.L_x_26785:
        /* <DEDUP_REMOVED lines=22> */
.L_x_26790:
[----:B------:R-:W-:Y:S02]  /*4300*/  IMAD.MOV.U32 R131, RZ, RZ, R118 ;  /* 0x000000ffff837224 */ /* 0x000fe400078e0076 */
.L_x_26791:
[----:B------:R-:W-:Y:S05]  /*4310*/  BSYNC B1 ;  /* 0x0000000000017941 */ /* 0x000fea0003800000 */
.L_x_26789:
        /* <DEDUP_REMOVED lines=16> */
.L_x_26795:
[----:B------:R-:W-:Y:S05]  /*4420*/  BSYNC B2 ;  /* 0x0000000000027941 */ /* 0x000fea0003800000 */
.L_x_26794:
        /* <DEDUP_REMOVED lines=43> */
.L_x_26793:
[----:B------:R-:W-:Y:S05]  /*46e0*/  BSYNC B1 ;  /* 0x0000000000017941 */ /* 0x000fea0003800000 */
.L_x_26792:
        /* <DEDUP_REMOVED lines=19> */
.L_x_26797:
[----:B------:R-:W-:Y:S02]  /*4820*/  IMAD.MOV.U32 R131, RZ, RZ, R118 ;  /* 0x000000ffff837224 */ /* 0x000fe400078e0076 */
.L_x_26798:
[----:B------:R-:W-:Y:S05]  /*4830*/  BSYNC B1 ;  /* 0x0000000000017941 */ /* 0x000fea0003800000 */
.L_x_26796:
        /* <DEDUP_REMOVED lines=16> */
.L_x_26802:
[----:B------:R-:W-:Y:S05]  /*4940*/  BSYNC B2 ;  /* 0x0000000000027941 */ /* 0x000fea0003800000 */
.L_x_26801:
        /* <DEDUP_REMOVED lines=43> */
.L_x_26800:
[----:B------:R-:W-:Y:S05]  /*4c00*/  BSYNC B1 ;  /* 0x0000000000017941 */ /* 0x000fea0003800000 */
.L_x_26799:
        /* <DEDUP_REMOVED lines=19> */
.L_x_26804:
[----:B------:R-:W-:Y:S02]  /*4d40*/  IMAD.MOV.U32 R131, RZ, RZ, R118 ;  /* 0x000000ffff837224 */ /* 0x000fe400078e0076 */
.L_x_26805:
[----:B------:R-:W-:Y:S05]  /*4d50*/  BSYNC B1 ;  /* 0x0000000000017941 */ /* 0x000fea0003800000 */
.L_x_26803:
        /* <DEDUP_REMOVED lines=16> */
.L_x_26809:
[----:B------:R-:W-:Y:S05]  /*4e60*/  BSYNC B2 ;  /* 0x0000000000027941 */ /* 0x000fea0003800000 */
.L_x_26808:
        /* <DEDUP_REMOVED lines=42> */
[----:B------:R-:W-:-:S06]  /*5110*/  HFMA2.MMA R117, -RZ, RZ, 0, 0 ;  /* 0x00000000ff757435 */ /* 0x000fcc00000001ff */
.L_x_26807:
[----:B------:R-:W-:Y:S05]  /*5120*/  BSYNC B1 ;  /* 0x0000000000017941 */ /* 0x000fea0003800000 */
.L_x_26806:
[----:B------:R-:W0:Y:S01]  /*5130*/  I2F.U32 R120, R131 ;  /* 0x0000008300787306 */ /* 0x000e220000201000 */
[----:B------:R-:W-:Y:S01]  /*5140*/  FMUL.FTZ R79, R79, R112 ;  /* 0x000000704f4f7220 */ /* 0x000fe20000410000 */
[----:B------:R-:W-:Y:S02]  /*5150*/  SEL R122, RZ, 0x10000, P4 ;  /* 0x00010000ff7a7807 */ /* 0x000fe40002000000 */
[----:B------:R-:W-:Y:S01]  /*5160*/  SEL R123, RZ, 0x100, P3 ;  /* 0x00000100ff7b7807 */ /* 0x000fe20001800000 */
[----:B------:R-:W-:Y:S02]  /*5170*/  FMUL.FTZ R79, R79, c[0x0][0x1e8] ;  /* 0x00007a004f4f7a20 */ /* 0x000fe40000410000 */
        /* <DEDUP_REMOVED lines=15> */
.L_x_26781:
[----:B------:R-:W-:Y:S05]  /*5270*/  BSYNC B0 ;  /* 0x0000000000007941 */ /* 0x000fea0003800000 */
.L_x_26780:
        /* <DEDUP_REMOVED lines=23> */
.L_x_26813:
[----:B0-----:R-:W-:Y:S02]  /*53f0*/  IMAD.MOV.U32 R131, RZ, RZ, R118 ;  /* 0x000000ffff837224 */ /* 0x001fe400078e0076 */
.L_x_26814:
[----:B------:R-:W-:Y:S05]  /*5400*/  BSYNC B1 ;  /* 0x0000000000017941 */ /* 0x000fea0003800000 */
.L_x_26812:
        /* <DEDUP_REMOVED lines=16> */
.L_x_26818:
[----:B------:R-:W-:Y:S05]  /*5510*/  BSYNC B2 ;  /* 0x0000000000027941 */ /* 0x000fea0003800000 */
.L_x_26817:
        /* <DEDUP_REMOVED lines=43> */
.L_x_26816:
[----:B------:R-:W-:Y:S05]  /*57d0*/  BSYNC B1 ;  /* 0x0000000000017941 */ /* 0x000fea0003800000 */
.L_x_26815:
[----:B------:R-:W0:Y:S01]  /*57e0*/  I2F.U32 R120, R131 ;  /* 0x0000008300787306 */ /* 0x000e220000201000 */
[----:B------:R-:W-:Y:S01]  /*57f0*/  HFMA2.MMA R119, -RZ, RZ, 0.1171875, 0 ;  /* 0x2f800000ff777435 */ /* 0x000fe200000001ff */
[----:B------:R-:W-:Y:S01]  /*5800*/  ISETP.NE.U32.AND P1, PT, RZ, c[0x0][0x180], PT ;  /* 0x00006000ff007a0c */ /* 0x000fe20003f25070 */
[----:B-----5:R-:W-:Y:S01]  /*5810*/  FMUL.FTZ R80, R80, R112 ;  /* 0x0000007050507220 */ /* 0x020fe20000410000 */
[----:B------:R-:W-:Y:S01]  /*5820*/  ISETP.NE.AND P3, PT, R122, 0x1, PT ;  /* 0x000000017a00780c */ /* 0x000fe20003f65270 */
[----:B------:R-:W-:Y:S01]  /*5830*/  BSSY B1, `(.L_x_26819) ;  /* 0x0000012000017945 */ /* 0x000fe20003800000 */
[----:B------:R-:W-:Y:S01]  /*5840*/  ISETP.NE.AND.EX P1, PT, RZ, c[0x0][0x184], PT, P1 ;  /* 0x00006100ff007a0c */ /* 0x000fe20003f25310 */
[----:B------:R-:W-:Y:S01]  /*5850*/  FMUL.FTZ R80, R80, c[0x0][0x1e8] ;  /* 0x00007a0050507a20 */ /* 0x000fe20000410000 */
[----:B------:R-:W-:-:S03]  /*5860*/  IADD3 R117, R122, 0x1, RZ ;  /* 0x000000017a757810 */ /* 0x000fc60007ffe0ff */
        /* <DEDUP_REMOVED lines=13> */
.L_x_26820:
[----:B------:R-:W-:Y:S02]  /*5940*/  MOV R131, R118 ;  /* 0x0000007600837202 */ /* 0x000fe40000000f00 */
.L_x_26821:
[----:B------:R-:W-:Y:S05]  /*5950*/  BSYNC B1 ;  /* 0x0000000000017941 */ /* 0x000fea0003800000 */
.L_x_26819:
        /* <DEDUP_REMOVED lines=16> */
.L_x_26825:
[----:B------:R-:W-:Y:S05]  /*5a60*/  BSYNC B2 ;  /* 0x0000000000027941 */ /* 0x000fea0003800000 */
.L_x_26824:
        /* <DEDUP_REMOVED lines=43> */
.L_x_26823:
[----:B------:R-:W-:Y:S05]  /*5d20*/  BSYNC B1 ;  /* 0x0000000000017941 */ /* 0x000fea0003800000 */
.L_x_26822:
[----:B------:R-:W0:Y:S01]  /*5d30*/  I2F.U32 R120, R131 ;  /* 0x0000008300787306 */ /* 0x000e220000201000 */
[----:B------:R-:W-:Y:S01]  /*5d40*/  ISETP.NE.AND P4, PT, R117, 0x1, PT ;  /* 0x000000017500780c */ /* 0x000fe20003f85270 */
[----:B------:R-:W-:Y:S01]  /*5d50*/  FMUL.FTZ R81, R81, R112 ;  /* 0x0000007051517220 */ /* 0x000fe20000410000 */
        /* <DEDUP_REMOVED lines=16> */
.L_x_26827:
[----:B------:R-:W-:Y:S02]  /*5e60*/  IMAD.MOV.U32 R131, RZ, RZ, R118 ;  /* 0x000000ffff837224 */ /* 0x000fe400078e0076 */
.L_x_26828:
[----:B------:R-:W-:Y:S05]  /*5e70*/  BSYNC B1 ;  /* 0x0000000000017941 */ /* 0x000fea0003800000 */
.L_x_26826:
        /* <DEDUP_REMOVED lines=16> */
.L_x_26832:
[----:B------:R-:W-:Y:S05]  /*5f80*/  BSYNC B2 ;  /* 0x0000000000027941 */ /* 0x000fea0003800000 */
.L_x_26831:
        /* <DEDUP_REMOVED lines=43> */
.L_x_26830:
[----:B------:R-:W-:Y:S05]  /*6240*/  BSYNC B1 ;  /* 0x0000000000017941 */ /* 0x000fea0003800000 */
.L_x_26829:
        /* <DEDUP_REMOVED lines=19> */
.L_x_26834:
[----:B------:R-:W-:Y:S02]  /*6380*/  IMAD.MOV.U32 R131, RZ, RZ, R118 ;  /* 0x000000ffff837224 */ /* 0x000fe400078e0076 */
.L_x_26835:
[----:B------:R-:W-:Y:S05]  /*6390*/  BSYNC B1 ;  /* 0x0000000000017941 */ /* 0x000fea0003800000 */
.L_x_26833:
        /* <DEDUP_REMOVED lines=16> */
.L_x_26839:
[----:B------:R-:W-:Y:S05]  /*64a0*/  BSYNC B2 ;  /* 0x0000000000027941 */ /* 0x000fea0003800000 */
.L_x_26838:
        /* <DEDUP_REMOVED lines=43> */
.L_x_26837:
[----:B------:R-:W-:Y:S05]  /*6760*/  BSYNC B1 ;  /* 0x0000000000017941 */ /* 0x000fea0003800000 */
.L_x_26836:
        /* <DEDUP_REMOVED lines=11> */
[C---:B------:R-:W-:Y:S02]  /*6820*/  LEA R120, P1, R115.reuse, c[0x0][0x188], 0x4 ;  /* 0x0000620073787a11 */ /* 0x040fe400078220ff */
[----:B------:R-:W-:Y:S02]  /*6830*/  SEL R122, RZ, 0x1, P2 ;  /* 0x00000001ff7a7807 */ /* 0x000fe40001000000 */
[----:B------:R-:W-:Y:S02]  /*6840*/  LEA.HI.X R121, R115, c[0x0][0x18c], RZ, 0x4, P1 ;  /* 0x0000630073797a11 */ /* 0x000fe400008f24ff */
[----:B------:R-:W-:Y:S02]  /*6850*/  IADD3 R119, R119, R122, RZ ;  /* 0x0000007a77777210 */ /* 0x000fe40007ffe0ff */
[C---:B------:R-:W-:Y:S01]  /*6860*/  LEA R122, P1, R115.reuse, c[0x0][0x190], 0x2 ;  /* 0x00006400737a7a11 */ /* 0x040fe200078210ff */
[----:B------:R0:W-:Y:S03]  /*6870*/  STG.E.128 [R120.64], R80 ;  /* 0x0000005078007986 */ /* 0x0001e6000c101d06 */
[----:B------:R-:W-:-:S02]  /*6880*/  LEA.HI.X R123, R115, c[0x0][0x194], RZ, 0x2, P1 ;  /* 0x00006500737b7a11 */ /* 0x000fc400008f14ff */
[----:B------:R-:W-:-:S03]  /*6890*/  IADD3 R115, R115, 0x100, RZ ;  /* 0x0000010073737810 */ /* 0x000fc60007ffe0ff */
[----:B------:R0:W-:Y:S04]  /*68a0*/  STG.E [R122.64], R119 ;  /* 0x000000777a007986 */ /* 0x0001e8000c101906 */
.L_x_26811:
[----:B------:R-:W-:Y:S05]  /*68b0*/  BSYNC B0 ;  /* 0x0000000000007941 */ /* 0x000fea0003800000 */
.L_x_26810:
        /* <DEDUP_REMOVED lines=23> */
.L_x_26843:
[----:B0-----:R-:W-:Y:S02]  /*6a30*/  IMAD.MOV.U32 R131, RZ, RZ, R118 ;  /* 0x000000ffff837224 */ /* 0x001fe400078e0076 */
.L_x_26844:
[----:B------:R-:W-:Y:S05]  /*6a40*/  BSYNC B1 ;  /* 0x0000000000017941 */ /* 0x000fea0003800000 */
.L_x_26842:
        /* <DEDUP_REMOVED lines=16> */
.L_x_26848:
[----:B------:R-:W-:Y:S05]  /*6b50*/  BSYNC B2 ;  /* 0x0000000000027941 */ /* 0x000fea0003800000 */
.L_x_26847:
        /* <DEDUP_REMOVED lines=43> */
.L_x_26846:
[----:B------:R-:W-:Y:S05]  /*6e10*/  BSYNC B1 ;  /* 0x0000000000017941 */ /* 0x000fea0003800000 */
.L_x_26845:
        /* <DEDUP_REMOVED lines=22> */
.L_x_26850:
[----:B------:R-:W-:Y:S02]  /*6f80*/  IMAD.MOV.U32 R131, RZ, RZ, R118 ;  /* 0x000000ffff837224 */ /* 0x000fe400078e0076 */
.L_x_26851:
[----:B------:R-:W-:Y:S05]  /*6f90*/  BSYNC B1 ;  /* 0x0000000000017941 */ /* 0x000fea0003800000 */
.L_x_26849:
        /* <DEDUP_REMOVED lines=16> */
.L_x_26855:
[----:B------:R-:W-:Y:S05]  /*70a0*/  BSYNC B2 ;  /* 0x0000000000027941 */ /* 0x000fea0003800000 */
.L_x_26854:
        /* <DEDUP_REMOVED lines=43> */
.L_x_26853:
[----:B------:R-:W-:Y:S05]  /*7360*/  BSYNC B1 ;  /* 0x0000000000017941 */ /* 0x000fea0003800000 */
.L_x_26852:
        /* <DEDUP_REMOVED lines=19> */
.L_x_26857:
[----:B------:R-:W-:Y:S02]  /*74a0*/  MOV R131, R118 ;  /* 0x0000007600837202 */ /* 0x000fe40000000f00 */
.L_x_26858:
[----:B------:R-:W-:Y:S05]  /*74b0*/  BSYNC B1 ;  /* 0x0000000000017941 */ /* 0x000fea0003800000 */
.L_x_26856:
        /* <DEDUP_REMOVED lines=16> */
.L_x_26862:
[----:B------:R-:W-:Y:S05]  /*75c0*/  BSYNC B2 ;  /* 0x0000000000027941 */ /* 0x000fea0003800000 */
.L_x_26861:
        /* <DEDUP_REMOVED lines=39> */
[----:B------:R-:W-:Y:S02]  /*7840*/  MOV R118, R120 ;  /* 0x0000007800767202 */ /* 0x000fe40000000f00 */
[----:B------:R-:W-:Y:S01]  /*7850*/  LOP3.LUT R114, R121, UR25, R132, 0x96, !PT ;  /* 0x0000001979727c12 */ /* 0x000fe2000f8e9684 */
[----:B------:R-:W-:Y:S01]  /*7860*/  IMAD.MOV.U32 R120, RZ, RZ, RZ ;  /* 0x000000ffff787224 */ /* 0x000fe200078e00ff */
[----:B------:R-:W-:Y:S02]  /*7870*/  LOP3.LUT R113, R117, UR26, R122, 0x96, !PT ;  /* 0x0000001a75717c12 */ /* 0x000fe4000f8e967a */
.L_x_26860:
[----:B------:R-:W-:Y:S05]  /*7880*/  BSYNC B1 ;  /* 0x0000000000017941 */ /* 0x000fea0003800000 */
.L_x_26859:
        /* <DEDUP_REMOVED lines=19> */
.L_x_26864:
[----:B------:R-:W-:Y:S02]  /*79c0*/  IMAD.MOV.U32 R131, RZ, RZ, R118 ;  /* 0x000000ffff837224 */ /* 0x000fe400078e0076 */
.L_x_26865:
[----:B------:R-:W-:Y:S05]  /*79d0*/  BSYNC B1 ;  /* 0x0000000000017941 */ /* 0x000fea0003800000 */
.L_x_26863:
        /* <DEDUP_REMOVED lines=16> */
.L_x_26869:
[----:B------:R-:W-:Y:S05]  /*7ae0*/  BSYNC B2 ;  /* 0x0000000000027941 */ /* 0x000fea0003800000 */
.L_x_26868:
        /* <DEDUP_REMOVED lines=43> */
.L_x_26867:
[----:B------:R-:W-:Y:S05]  /*7da0*/  BSYNC B1 ;  /* 0x0000000000017941 */ /* 0x000fea0003800000 */
.L_x_26866:
        /* <DEDUP_REMOVED lines=20> */
.L_x_26841:
[----:B------:R-:W-:Y:S05]  /*7ef0*/  BSYNC B0 ;  /* 0x0000000000007941 */ /* 0x000fea0003800000 */
.L_x_26840:
        /* <DEDUP_REMOVED lines=23> */
.L_x_26873:
[----:B0-----:R-:W-:Y:S02]  /*8070*/  MOV R131, R118 ;  /* 0x0000007600837202 */ /* 0x001fe40000000f00 */
.L_x_26874:
[----:B------:R-:W-:Y:S05]  /*8080*/  BSYNC B1 ;  /* 0x0000000000017941 */ /* 0x000fea0003800000 */
.L_x_26872:
        /* <DEDUP_REMOVED lines=16> */
.L_x_26878:
[----:B------:R-:W-:Y:S05]  /*8190*/  BSYNC B2 ;  /* 0x0000000000027941 */ /* 0x000fea0003800000 */
.L_x_26877:
        /* <DEDUP_REMOVED lines=43> */
.L_x_26876:
[----:B------:R-:W-:Y:S05]  /*8450*/  BSYNC B1 ;  /* 0x0000000000017941 */ /* 0x000fea0003800000 */
.L_x_26875:
        /* <DEDUP_REMOVED lines=22> */
.L_x_26880:
[----:B------:R-:W-:Y:S02]  /*85c0*/  IMAD.MOV.U32 R131, RZ, RZ, R118 ;  /* 0x000000ffff837224 */ /* 0x000fe400078e0076 */
.L_x_26881:
[----:B------:R-:W-:Y:S05]  /*85d0*/  BSYNC B1 ;  /* 0x0000000000017941 */ /* 0x000fea0003800000 */
.L_x_26879:
        /* <DEDUP_REMOVED lines=16> */
.L_x_26885:
[----:B------:R-:W-:Y:S05]  /*86e0*/  BSYNC B2 ;  /* 0x0000000000027941 */ /* 0x000fea0003800000 */
.L_x_26884:
        /* <DEDUP_REMOVED lines=43> */
.L_x_26883:
[----:B------:R-:W-:Y:S05]  /*89a0*/  BSYNC B1 ;  /* 0x0000000000017941 */ /* 0x000fea0003800000 */
.L_x_26882:
        /* <DEDUP_REMOVED lines=19> */
.L_x_26887:
[----:B------:R-:W-:Y:S02]  /*8ae0*/  IMAD.MOV.U32 R131, RZ, RZ, R118 ;  /* 0x000000ffff837224 */ /* 0x000fe400078e0076 */
.L_x_26888:
[----:B------:R-:W-:Y:S05]  /*8af0*/  BSYNC B1 ;  /* 0x0000000000017941 */ /* 0x000fea0003800000 */
.L_x_26886:
        /* <DEDUP_REMOVED lines=16> */
.L_x_26892:
[----:B------:R-:W-:Y:S05]  /*8c00*/  BSYNC B2 ;  /* 0x0000000000027941 */ /* 0x000fea0003800000 */
.L_x_26891:
        /* <DEDUP_REMOVED lines=43> */
.L_x_26890:
[----:B------:R-:W-:Y:S05]  /*8ec0*/  BSYNC B1 ;  /* 0x0000000000017941 */ /* 0x000fea0003800000 */
.L_x_26889:
        /* <DEDUP_REMOVED lines=19> */
.L_x_26894:
[----:B------:R-:W-:Y:S02]  /*9000*/  MOV R131, R118 ;  /* 0x0000007600837202 */ /* 0x000fe40000000f00 */
.L_x_26895:
[----:B------:R-:W-:Y:S05]  /*9010*/  BSYNC B1 ;  /* 0x0000000000017941 */ /* 0x000fea0003800000 */
.L_x_26893:
        /* <DEDUP_REMOVED lines=16> */
.L_x_26899:
[----:B------:R-:W-:Y:S05]  /*9120*/  BSYNC B2 ;  /* 0x0000000000027941 */ /* 0x000fea0003800000 */
.L_x_26898:
        /* <DEDUP_REMOVED lines=43> */
.L_x_26897:
[----:B------:R-:W-:Y:S05]  /*93e0*/  BSYNC B1 ;  /* 0x0000000000017941 */ /* 0x000fea0003800000 */
.L_x_26896:
        /* <DEDUP_REMOVED lines=20> */
.L_x_26871:
[----:B------:R-:W-:Y:S05]  /*9530*/  BSYNC B0 ;  /* 0x0000000000007941 */ /* 0x000fea0003800000 */
.L_x_26870:
        /* <DEDUP_REMOVED lines=23> */
.L_x_26903:
[----:B0-----:R-:W-:Y:S02]  /*96b0*/  IMAD.MOV.U32 R131, RZ, RZ, R118 ;  /* 0x000000ffff837224 */ /* 0x001fe400078e0076 */
.L_x_26904:
[----:B------:R-:W-:Y:S05]  /*96c0*/  BSYNC B1 ;  /* 0x0000000000017941 */ /* 0x000fea0003800000 */
.L_x_26902:
        /* <DEDUP_REMOVED lines=16> */
.L_x_26908:
[----:B------:R-:W-:Y:S05]  /*97d0*/  BSYNC B2 ;  /* 0x0000000000027941 */ /* 0x000fea0003800000 */
.L_x_26907:
        /* <DEDUP_REMOVED lines=43> */
.L_x_26906:
[----:B------:R-:W-:Y:S05]  /*9a90*/  BSYNC B1 ;  /* 0x0000000000017941 */ /* 0x000fea0003800000 */
.L_x_26905:
        /* <DEDUP_REMOVED lines=22> */
.L_x_26910:
[----:B------:R-:W-:Y:S02]  /*9c00*/  IMAD.MOV.U32 R131, RZ, RZ, R118 ;  /* 0x000000ffff837224 */ /* 0x000fe400078e0076 */
.L_x_26911:
[----:B------:R-:W-:Y:S05]  /*9c10*/  BSYNC B1 ;  /* 0x0000000000017941 */ /* 0x000fea0003800000 */
.L_x_26909:
        /* <DEDUP_REMOVED lines=16> */
.L_x_26915:
[----:B------:R-:W-:Y:S05]  /*9d20*/  BSYNC B2 ;  /* 0x0000000000027941 */ /* 0x000fea0003800000 */
.L_x_26914:
        /* <DEDUP_REMOVED lines=43> */
.L_x_26913:
[----:B------:R-:W-:Y:S05]  /*9fe0*/  BSYNC B1 ;  /* 0x0000000000017941 */ /* 0x000fea0003800000 */
.L_x_26912:
        /* <DEDUP_REMOVED lines=19> */
.L_x_26917:
[----:B------:R-:W-:Y:S02]  /*a120*/  IMAD.MOV.U32 R131, RZ, RZ, R118 ;  /* 0x000000ffff837224 */ /* 0x000fe400078e0076 */
.L_x_26918:
[----:B------:R-:W-:Y:S05]  /*a130*/  BSYNC B1 ;  /* 0x0000000000017941 */ /* 0x000fea0003800000 */
.L_x_26916:
        /* <DEDUP_REMOVED lines=16> */
.L_x_26922:
[----:B------:R-:W-:Y:S05]  /*a240*/  BSYNC B2 ;  /* 0x0000000000027941 */ /* 0x000fea0003800000 */
.L_x_26921:
        /* <DEDUP_REMOVED lines=43> */
.L_x_26920:
[----:B------:R-:W-:Y:S05]  /*a500*/  BSYNC B1 ;  /* 0x0000000000017941 */ /* 0x000fea0003800000 */
.L_x_26919:
        /* <DEDUP_REMOVED lines=19> */
.L_x_26924:
[----:B------:R-:W-:Y:S02]  /*a640*/  IMAD.MOV.U32 R131, RZ, RZ, R118 ;  /* 0x000000ffff837224 */ /* 0x000fe400078e0076 */
.L_x_26925:
[----:B------:R-:W-:Y:S05]  /*a650*/  BSYNC B1 ;  /* 0x0000000000017941 */ /* 0x000fea0003800000 */
.L_x_26923:
        /* <DEDUP_REMOVED lines=16> */
.L_x_26929:
[----:B------:R-:W-:Y:S05]  /*a760*/  BSYNC B2 ;  /* 0x0000000000027941 */ /* 0x000fea0003800000 */
.L_x_26928:
        /* <DEDUP_REMOVED lines=43> */
.L_x_26927:
[----:B------:R-:W-:Y:S05]  /*aa20*/  BSYNC B1 ;  /* 0x0000000000017941 */ /* 0x000fea0003800000 */
.L_x_26926:
        /* <DEDUP_REMOVED lines=20> */
.L_x_26901:
[----:B------:R-:W-:Y:S05]  /*ab70*/  BSYNC B0 ;  /* 0x0000000000007941 */ /* 0x000fea0003800000 */
.L_x_26900:
        /* <DEDUP_REMOVED lines=23> */
.L_x_26933:
[----:B0-----:R-:W-:Y:S02]  /*acf0*/  IMAD.MOV.U32 R131, RZ, RZ, R118 ;  /* 0x000000ffff837224 */ /* 0x001fe400078e0076 */
.L_x_26934:
[----:B------:R-:W-:Y:S05]  /*ad00*/  BSYNC B1 ;  /* 0x0000000000017941 */ /* 0x000fea0003800000 */
.L_x_26932:
        /* <DEDUP_REMOVED lines=16> */
.L_x_26938:
[----:B------:R-:W-:Y:S05]  /*ae10*/  BSYNC B2 ;  /* 0x0000000000027941 */ /* 0x000fea0003800000 */
.L_x_26937:
        /* <DEDUP_REMOVED lines=43> */
.L_x_26936:
[----:B------:R-:W-:Y:S05]  /*b0d0*/  BSYNC B1 ;  /* 0x0000000000017941 */ /* 0x000fea0003800000 */
.L_x_26935:
        /* <DEDUP_REMOVED lines=22> */
.L_x_26940:
[----:B------:R-:W-:Y:S02]  /*b240*/  MOV R131, R118 ;  /* 0x0000007600837202 */ /* 0x000fe40000000f00 */
.L_x_26941:
[----:B------:R-:W-:Y:S05]  /*b250*/  BSYNC B1 ;  /* 0x0000000000017941 */ /* 0x000fea0003800000 */
.L_x_26939:
        /* <DEDUP_REMOVED lines=16> */
.L_x_26945:
[----:B------:R-:W-:Y:S05]  /*b360*/  BSYNC B2 ;  /* 0x0000000000027941 */ /* 0x000fea0003800000 */
.L_x_26944:
        /* <DEDUP_REMOVED lines=43> */
.L_x_26943:
[----:B------:R-:W-:Y:S05]  /*b620*/  BSYNC B1 ;  /* 0x0000000000017941 */ /* 0x000fea0003800000 */
.L_x_26942:
        /* <DEDUP_REMOVED lines=19> */
.L_x_26947:
[----:B------:R-:W-:Y:S02]  /*b760*/  IMAD.MOV.U32 R131, RZ, RZ, R118 ;  /* 0x000000ffff837224 */ /* 0x000fe400078e0076 */
.L_x_26948:
[----:B------:R-:W-:Y:S05]  /*b770*/  BSYNC B1 ;  /* 0x0000000000017941 */ /* 0x000fea0003800000 */
.L_x_26946:
        /* <DEDUP_REMOVED lines=16> */
.L_x_26952:
[----:B------:R-:W-:Y:S05]  /*b880*/  BSYNC B2 ;  /* 0x0000000000027941 */ /* 0x000fea0003800000 */
.L_x_26951:
        /* <DEDUP_REMOVED lines=43> */
.L_x_26950:
[----:B------:R-:W-:Y:S05]  /*bb40*/  BSYNC B1 ;  /* 0x0000000000017941 */ /* 0x000fea0003800000 */
.L_x_26949:
        /* <DEDUP_REMOVED lines=19> */
.L_x_26954:
[----:B------:R-:W-:Y:S02]  /*bc80*/  IMAD.MOV.U32 R131, RZ, RZ, R118 ;  /* 0x000000ffff837224 */ /* 0x000fe400078e0076 */
.L_x_26955:
[----:B------:R-:W-:Y:S05]  /*bc90*/  BSYNC B1 ;  /* 0x0000000000017941 */ /* 0x000fea0003800000 */
.L_x_26953:
        /* <DEDUP_REMOVED lines=16> */
.L_x_26959:
[----:B------:R-:W-:Y:S05]  /*bda0*/  BSYNC B2 ;  /* 0x0000000000027941 */ /* 0x000fea0003800000 */
.L_x_26958:
        /* <DEDUP_REMOVED lines=43> */
.L_x_26957:
[----:B------:R-:W-:Y:S05]  /*c060*/  BSYNC B1 ;  /* 0x0000000000017941 */ /* 0x000fea0003800000 */
.L_x_26956:
[----:B------:R0:W2:Y:S01]  /*c070*/  I2F.U32 R120, R131 ;  /* 0x0000008300787306 */ /* 0x0000a20000201000 */
[----:B------:R-:W-:Y:S01]  /*c080*/  FMUL.FTZ R75, R75, R112 ;  /* 0x000000704b4b7220 */ /* 0x000fe20000410000 */
[----:B------:R-:W-:-:S03]  /*c090*/  SEL R122, RZ, 0x100, P3 ;  /* 0x00000100ff7a7807 */ /* 0x000fc60001800000 */
[----:B------:R-:W-:Y:S01]  /*c0a0*/  FMUL.FTZ R75, R75, c[0x0][0x1e8] ;  /* 0x00007a004b4b7a20 */ /* 0x000fe20000410000 */
[----:B0-----:R-:W-:Y:S01]  /*c0b0*/  SEL R131, RZ, 0x1, P2 ;  /* 0x00000001ff837807 */ /* 0x001fe20001000000 */
[----:B--2---:R-:W-:Y:S01]  /*c0c0*/  FFMA.FTZ R120, R120, R119, 1.1641532182693481445e-10 ;  /* 0x2f00000078787423 */ /* 0x004fe20000010077 */
[----:B------:R-:W-:-:S04]  /*c0d0*/  SEL R119, RZ, 0x10000, P4 ;  /* 0x00010000ff777807 */ /* 0x000fc80002000000 */
[----:B------:R-:W-:-:S04]  /*c0e0*/  FSETP.GTU.FTZ.AND P5, PT, R120, c[0x0][0x1e4], PT ;  /* 0x0000790078007a0b */ /* 0x000fc80003fbc000 */
[----:B------:R-:W-:Y:S02]  /*c0f0*/  FSEL R75, R75, RZ, !P5 ;  /* 0x000000ff4b4b7208 */ /* 0x000fe40006800000 */
[----:B------:R-:W-:-:S03]  /*c100*/  SEL R112, RZ, 0x1000000, P5 ;  /* 0x01000000ff707807 */ /* 0x000fc60002800000 */
[----:B------:R-:W-:Y:S01]  /*c110*/  @P1 FADD.FTZ R75, R71, R75 ;  /* 0x0000004b474b1221 */ /* 0x000fe20000010000 */
[C---:B------:R-:W-:Y:S02]  /*c120*/  LEA R120, P1, R115.reuse, c[0x0][0x188], 0x4 ;  /* 0x0000620073787a11 */ /* 0x040fe400078220ff */
[----:B------:R-:W-:Y:S02]  /*c130*/  IADD3 R112, R122, R112, R119 ;  /* 0x000000707a707210 */ /* 0x000fe40007ffe077 */
[C---:B------:R-:W-:Y:S02]  /*c140*/  LEA.HI.X R121, R115.reuse, c[0x0][0x18c], RZ, 0x4, P1 ;  /* 0x0000630073797a11 */ /* 0x040fe400008f24ff */
[C---:B------:R-:W-:Y:S02]  /*c150*/  LEA R122, P1, R115.reuse, c[0x0][0x190], 0x2 ;  /* 0x00006400737a7a11 */ /* 0x040fe400078210ff */
[----:B------:R-:W-:Y:S01]  /*c160*/  IADD3 R131, R112, R131, RZ ;  /* 0x0000008370837210 */ /* 0x000fe20007ffe0ff */
[----:B------:R0:W-:Y:S01]  /*c170*/  STG.E.128 [R120.64], R72 ;  /* 0x0000004878007986 */ /* 0x0001e2000c101d06 */
[----:B------:R-:W-:-:S05]  /*c180*/  LEA.HI.X R123, R115, c[0x0][0x194], RZ, 0x2, P1 ;  /* 0x00006500737b7a11 */ /* 0x000fca00008f14ff */
[----:B------:R0:W-:Y:S04]  /*c190*/  STG.E [R122.64], R131 ;  /* 0x000000837a007986 */ /* 0x0001e8000c101906 */
.L_x_26931:
[----:B------:R-:W-:Y:S05]  /*c1a0*/  BSYNC B0 ;  /* 0x0000000000007941 */ /* 0x000fea0003800000 */
.L_x_26930:
[----:B0-----:R-:W-:Y:S01]  /*c1b0*/  FADD.FTZ R120, RZ, R96 ;  /* 0x00000060ff787221 */ /* 0x001fe20000010000 */
[----:B------:R-:W-:Y:S02]  /*c1c0*/  ISETP.GT.U32.AND P2, PT, R105, 0x1ff, PT ;  /* 0x000001ff6900780c */ /* 0x000fe40003f44070 */
[----:B------:R-:W-:Y:S01]  /*c1d0*/  LOP3.LUT P1, RZ, R109, 0xff, RZ, 0xc0, !PT ;  /* 0x000000ff6dff7812 */ /* 0x000fe2000782c0ff */
[----:B------:R-:W-:Y:S01]  /*c1e0*/  FADD.FTZ R115, R97, R120 ;  /* 0x0000007861737221 */ /* 0x000fe20000010000 */
[----:B-----5:R-:W-:Y:S02]  /*c1f0*/  SHF.R.U32.HI R112, RZ, 0x5, R0 ;  /* 0x00000005ff707819 */ /* 0x020fe40000011600 */
        /* <DEDUP_REMOVED lines=42> */
.L_x_26980:
[----:B--2---:R-:W-:Y:S01]  /*c4a0*/  FADD.FTZ R131, R115, R120 ;  /* 0x0000007873837221 */ /* 0x004fe20000010000 */
[----:B------:R-:W-:Y:S05]  /*c4b0*/  BRA.DIV ~URZ, `(.L_x_26961) ;  /* 0x000015327f007947 */ /* 0x000fea000b800000 */
[----:B0-----:R-:W0:Y:S01]  /*c4c0*/  SHFL.BFLY PT, R115, R131, 0x2, 0x1f ;  /* 0x0c401f0083737f89 */ /* 0x001e2200000e0000 */
        /* <DEDUP_REMOVED lines=85> */
.L_x_26981:
[----:B------:R-:W-:Y:S01]  /*ca20*/  LOP3.LUT P1, RZ, R0, 0x1f, RZ, 0xc0, !PT ;  /* 0x0000001f00ff7812 */ /* 0x000fe2000782c0ff */
[----:B01----:R-:W-:Y:S01]  /*ca30*/  FADD.FTZ R121, R134, R121 ;  /* 0x0000007986797221 */ /* 0x003fe20000010000 */
        /* <DEDUP_REMOVED lines=16> */
[----:B------:R-:W1:Y:S01]  /*cb40*/  @!P1 LDS.64 R120, [R123.X8] ;  /* 0x000000007b789984 */ /* 0x000e620000008a00 */
[----:B------:R-:W-:Y:S01]  /*cb50*/  ISETP.NE.AND P1, PT, RZ, UR8, PT ;  /* 0x00000008ff007c0c */ /* 0x000fe2000bf25270 */
[----:B0-----:R-:W-:Y:S02]  /*cb60*/  IMAD.IADD R132, R119, 0x1, R112 ;  /* 0x0000000177847824 */ /* 0x001fe400078e0270 */
[----:B------:R-:W0:Y:S08]  /*cb70*/  I2F R119, R119 ;  /* 0x0000007700777306 */ /* 0x000e300000201400 */
[----:B------:R-:W2:Y:S01]  /*cb80*/  I2F R112, R132 ;  /* 0x0000008400707306 */ /* 0x000ea20000201400 */
[----:B-1----:R-:W1:Y:S02]  /*cb90*/  SHFL.DOWN PT, R131, R120, 0x4, 0x1f ;  /* 0x08801f0078837f89 */ /* 0x002e6400000e0000 */
[----:B-1----:R-:W-:-:S02]  /*cba0*/  FADD.FTZ R122, -R131, R120 ;  /* 0x00000078837a7221 */ /* 0x002fc40000010100 */
[----:B0-----:R-:W-:Y:S02]  /*cbb0*/  FMUL.FTZ R131, R131, R119 ;  /* 0x0000007783837220 */ /* 0x001fe40000410000 */
[----:B------:R-:W-:Y:S02]  /*cbc0*/  FMUL.FTZ R122, R122, R122 ;  /* 0x0000007a7a7a7220 */ /* 0x000fe40000410000 */
[----:B------:R-:W-:Y:S02]  /*cbd0*/  FFMA.FTZ R131, R133, R120, R131 ;  /* 0x0000007885837223 */ /* 0x000fe40000010083 */
[----:B------:R-:W-:Y:S01]  /*cbe0*/  FMUL.FTZ R122, R122, R133 ;  /* 0x000000857a7a7220 */ /* 0x000fe20000410000 */
[----:B--2---:R-:W0:Y:S03]  /*cbf0*/  MUFU.RCP R120, R112 ;  /* 0x0000007000787308 */ /* 0x004e260000001000 */
[----:B------:R-:W-:-:S02]  /*cc00*/  FMUL.FTZ R134, R122, R119 ;  /* 0x000000777a867220 */ /* 0x000fc40000410000 */
[----:B------:R-:W1:Y:S04]  /*cc10*/  SHFL.DOWN PT, R122, R121, 0x4, 0x1f ;  /* 0x08801f00797a7f89 */ /* 0x000e6800000e0000 */
[----:B------:R-:W2:Y:S01]  /*cc20*/  SHFL.DOWN PT, R119, R132, 0x2, 0x1f ;  /* 0x08401f0084777f89 */ /* 0x000ea200000e0000 */
[----:B0-----:R-:W-:Y:S02]  /*cc30*/  FMUL.FTZ R131, R120, R131 ;  /* 0x0000008378837220 */ /* 0x001fe40000410000 */
[----:B-1----:R-:W-:-:S04]  /*cc40*/  FADD.FTZ R123, R122, R121 ;  /* 0x000000797a7b7221 */ /* 0x002fc80000010000 */
[----:B------:R-:W-:Y:S01]  /*cc50*/  FFMA.FTZ R123, R120, R134, R123 ;  /* 0x00000086787b7223 */ /* 0x000fe2000001007b */
[----:B--2---:R-:W-:Y:S01]  /*cc60*/  IADD3 R122, R132, R119, RZ ;  /* 0x00000077847a7210 */ /* 0x004fe20007ffe0ff */
        /* <DEDUP_REMOVED lines=11> */
[----:B------:R-:W0:Y:S01]  /*cd20*/  I2F R112, R122 ;  /* 0x0000007a00707306 */ /* 0x000e220000201400 */
[----:B-1----:R-:W-:-:S07]  /*cd30*/  IMAD.IADD R131, R122, 0x1, R119 ;  /* 0x000000017a837824 */ /* 0x002fce00078e0277 */
[----:B------:R-:W-:Y:S08]  /*cd40*/  I2F R119, R119 ;  /* 0x0000007700777306 */ /* 0x000ff00000201400 */
[----:B0-----:R-:W0:Y:S08]  /*cd50*/  MUFU.RCP R120, R112 ;  /* 0x0000007000787308 */ /* 0x001e300000001000 */
[----:B------:R-:W1:Y:S01]  /*cd60*/  I2F R131, R131 ;  /* 0x0000008300837306 */ /* 0x000e620000201400 */
[----:B0-----:R-:W-:-:S02]  /*cd70*/  FMUL.FTZ R135, R120, R135 ;  /* 0x0000008778877220 */ /* 0x001fc40000410000 */
[----:B------:R-:W-:-:S03]  /*cd80*/  FFMA.FTZ R121, R120, R133, R121 ;  /* 0x0000008578797223 */ /* 0x000fc60000010079 */
[----:B------:R-:W0:Y:S02]  /*cd90*/  SHFL.DOWN PT, R120, R135, 0x1, 0x1f ;  /* 0x08201f0087787f89 */ /* 0x000e2400000e0000 */
[----:B0-----:R-:W-:Y:S02]  /*cda0*/  FADD.FTZ R132, R135, -R120 ;  /* 0x8000007887847221 */ /* 0x001fe40000010000 */
[----:B------:R-:W-:Y:S02]  /*cdb0*/  FMUL.FTZ R120, R120, R119 ;  /* 0x0000007778787220 */ /* 0x000fe40000410000 */
[----:B------:R-:W-:Y:S02]  /*cdc0*/  FMUL.FTZ R123, R132, R132 ;  /* 0x00000084847b7220 */ /* 0x000fe40000410000 */
[C---:B------:R-:W-:Y:S02]  /*cdd0*/  FFMA.FTZ R133, R112.reuse, R135, R120 ;  /* 0x0000008770857223 */ /* 0x040fe40000010078 */
[----:B------:R-:W-:Y:S01]  /*cde0*/  FMUL.FTZ R123, R112, R123 ;  /* 0x0000007b707b7220 */ /* 0x000fe20000410000 */
[----:B-1----:R-:W0:Y:S01]  /*cdf0*/  MUFU.RCP R120, R131 ;  /* 0x0000008300787308 */ /* 0x002e220000001000 */
[----:B------:R-:W1:Y:S02]  /*ce00*/  SHFL.DOWN PT, R112, R121, 0x1, 0x1f ;  /* 0x08201f0079707f89 */ /* 0x000e6400000e0000 */
[----:B------:R-:W-:-:S02]  /*ce10*/  FMUL.FTZ R132, R123, R119 ;  /* 0x000000777b847220 */ /* 0x000fc40000410000 */
[----:B0-----:R-:W-:-:S06]  /*ce20*/  FMUL.FTZ R133, R120, R133 ;  /* 0x0000008578857220 */ /* 0x001fcc0000410000 */
[----:B------:R-:W0:Y:S01]  /*ce30*/  SHFL.IDX PT, R133, R133, RZ, 0x1f ;  /* 0x00001fff85857589 */ /* 0x000e2200000e0000 */
[----:B-1----:R-:W-:Y:S01]  /*ce40*/  FADD.FTZ R123, R121, R112 ;  /* 0x00000070797b7221 */ /* 0x002fe20000010000 */
[----:B------:R-:W-:Y:S01]  /*ce50*/  @!P2 MOV R121, 0x4 ;  /* 0x000000040079a802 */ /* 0x000fe20000000f00 */
[----:B------:R-:W-:Y:S02]  /*ce60*/  IMAD.MOV.U32 R112, RZ, RZ, c[0x0][0x1e0] ;  /* 0x00007800ff707624 */ /* 0x000fe400078e00ff */
[----:B------:R-:W-:Y:S02]  /*ce70*/  FFMA.FTZ R123, R120, R132, R123 ;  /* 0x00000084787b7223 */ /* 0x000fe4000001007b */
[----:B------:R-:W-:-:S04]  /*ce80*/  @!P2 IMAD.WIDE R120, R106, R121, c[0x0][0x1a0] ;  /* 0x000068006a78a625 */ /* 0x000fc800078e0279 */
[----:B------:R-:W1:Y:S01]  /*ce90*/  SHFL.IDX PT, R123, R123, RZ, 0x1f ;  /* 0x00001fff7b7b7589 */ /* 0x000e6200000e0000 */
[----:B0-----:R-:W-:-:S03]  /*cea0*/  FMUL.FTZ R119, R133, R133 ;  /* 0x0000008585777220 */ /* 0x001fc60000410000 */
[----:B------:R0:W-:Y:S01]  /*ceb0*/  @!P2 STG.E [R120.64], R133 ;  /* 0x000000857800a986 */ /* 0x0001e2000c101906 */
[----:B------:R-:W-:Y:S02]  /*cec0*/  FSEL R136, R133, RZ, !P1 ;  /* 0x000000ff85887208 */ /* 0x000fe40004800000 */
[----:B------:R-:W-:Y:S01]  /*ced0*/  FSEL R119, R119, RZ, P1 ;  /* 0x000000ff77777208 */ /* 0x000fe20000800000 */
[----:B-1----:R-:W-:Y:S02]  /*cee0*/  FFMA.FTZ R112, R123, R112, c[0x0][0x228] ;  /* 0x00008a007b707623 */ /* 0x002fe40000010070 */
[----:B------:R-:W-:Y:S02]  /*cef0*/  @!P2 IMAD.MOV.U32 R123, RZ, RZ, 0x4 ;  /* 0x00000004ff7ba424 */ /* 0x000fe400078e00ff */
[----:B------:R-:W-:Y:S02]  /*cf00*/  FADD.FTZ R112, R112, R119 ;  /* 0x0000007770707221 */ /* 0x000fe40000010000 */
[----:B------:R-:W-:-:S02]  /*cf10*/  @!P2 IMAD.WIDE R122, R106, R123, c[0x0][0x1a8] ;  /* 0x00006a006a7aa625 */ /* 0x000fc400078e027b */
[----:B------:R-:W1:Y:S03]  /*cf20*/  MUFU.RSQ R131, R112 ;  /* 0x0000007000837308 */ /* 0x000e660000001400 */
[----:B-1----:R0:W-:Y:S01]  /*cf30*/  @!P2 STG.E [R122.64], R131 ;  /* 0x000000837a00a986 */ /* 0x0021e2000c101906 */
[----:B------:R-:W-:Y:S05]  /*cf40*/  @!P0 BRA `(.L_x_26963) ;  /* 0x0000010000008947 */ /* 0x000fea0003800000 */
[--C-:B------:R-:W-:Y:S02]  /*cf50*/  FADD.FTZ R112, R96, -R136.reuse ;  /* 0x8000008860707221 */ /* 0x100fe40000010000 */
[--C-:B0-----:R-:W-:Y:S02]  /*cf60*/  FADD.FTZ R120, R99, -R136.reuse ;  /* 0x8000008863787221 */ /* 0x101fe40000010000 */
[----:B------:R-:W-:Y:S02]  /*cf70*/  FMUL.FTZ R115, R131, R112 ;  /* 0x0000007083737220 */ /* 0x000fe40000410000 */
[----:B------:R-:W-:-:S02]  /*cf80*/  FADD.FTZ R112, R97, -R136 ;  /* 0x8000008861707221 */ /* 0x000fc40000010000 */
[----:B------:R-:W-:Y:S02]  /*cf90*/  FADD.FTZ R119, R98, -R136 ;  /* 0x8000008862777221 */ /* 0x000fe40000010000 */
        /* <DEDUP_REMOVED lines=11> */
.L_x_26963:
[----:B------:R-:W-:Y:S05]  /*d050*/  BSYNC B0 ;  /* 0x0000000000007941 */ /* 0x000fea0003800000 */
.L_x_26962:
[----:B------:R-:W-:Y:S01]  /*d060*/  ISETP.NE.AND P1, PT, R127, RZ, PT ;  /* 0x000000ff7f00720c */ /* 0x000fe20003f25270 */
[----:B------:R-:W-:-:S12]  /*d070*/  BSSY B0, `(.L_x_26964) ;  /* 0x0000012000007945 */ /* 0x000fd80003800000 */
[----:B------:R-:W-:Y:S05]  /*d080*/  @!P1 BRA `(.L_x_26965) ;  /* 0x0000010000009947 */ /* 0x000fea0003800000 */
[--C-:B------:R-:W-:Y:S01]  /*d090*/  FADD.FTZ R112, R100, -R136.reuse ;  /* 0x8000008864707221 */ /* 0x100fe20000010000 */
[----:B0-----:R-:W-:Y:S01]  /*d0a0*/  HFMA2.MMA R122, -RZ, RZ, 0, 9.5367431640625e-07 ;  /* 0x00000010ff7a7435 */ /* 0x001fe200000001ff */
        /* <DEDUP_REMOVED lines=14> */
.L_x_26965:
[----:B------:R-:W-:Y:S05]  /*d190*/  BSYNC B0 ;  /* 0x0000000000007941 */ /* 0x000fea0003800000 */
.L_x_26964:
[----:B------:R-:W-:Y:S01]  /*d1a0*/  ISETP.NE.AND P1, PT, R124, RZ, PT ;  /* 0x000000ff7c00720c */ /* 0x000fe20003f25270 */
[----:B------:R-:W-:-:S12]  /*d1b0*/  BSSY B0, `(.L_x_26966) ;  /* 0x0000012000007945 */ /* 0x000fd80003800000 */
[----:B------:R-:W-:Y:S05]  /*d1c0*/  @!P1 BRA `(.L_x_26967) ;  /* 0x0000010000009947 */ /* 0x000fea0003800000 */
[--C-:B------:R-:W-:Y:S02]  /*d1d0*/  FADD.FTZ R112, R76, -R136.reuse ;  /* 0x800000884c707221 */ /* 0x100fe40000010000 */
[--C-:B0-----:R-:W-:Y:S02]  /*d1e0*/  FADD.FTZ R120, R79, -R136.reuse ;  /* 0x800000884f787221 */ /* 0x101fe40000010000 */
[----:B------:R-:W-:Y:S02]  /*d1f0*/  FMUL.FTZ R115, R131, R112 ;  /* 0x0000007083737220 */ /* 0x000fe40000410000 */
[--C-:B------:R-:W-:Y:S02]  /*d200*/  FADD.FTZ R112, R77, -R136.reuse ;  /* 0x800000884d707221 */ /* 0x100fe40000010000 */
[----:B------:R-:W-:Y:S02]  /*d210*/  FADD.FTZ R119, R78, -R136 ;  /* 0x800000884e777221 */ /* 0x000fe40000010000 */
        /* <DEDUP_REMOVED lines=11> */
.L_x_26967:
[----:B------:R-:W-:Y:S05]  /*d2d0*/  BSYNC B0 ;  /* 0x0000000000007941 */ /* 0x000fea0003800000 */
.L_x_26966:
        /* <DEDUP_REMOVED lines=19> */
.L_x_26969:
[----:B------:R-:W-:Y:S05]  /*d410*/  BSYNC B0 ;  /* 0x0000000000007941 */ /* 0x000fea0003800000 */
.L_x_26968:
[----:B------:R-:W-:Y:S01]  /*d420*/  ISETP.NE.AND P1, PT, R126, RZ, PT ;  /* 0x000000ff7e00720c */ /* 0x000fe20003f25270 */
[----:B------:R-:W-:-:S12]  /*d430*/  BSSY B0, `(.L_x_26970) ;  /* 0x0000012000007945 */ /* 0x000fd80003800000 */
[----:B------:R-:W-:Y:S05]  /*d440*/  @!P1 BRA `(.L_x_26971) ;  /* 0x0000010000009947 */ /* 0x000fea0003800000 */
[--C-:B------:R-:W-:Y:S01]  /*d450*/  FADD.FTZ R112, R84, -R136.reuse ;  /* 0x8000008854707221 */ /* 0x100fe20000010000 */
[----:B0-----:R-:W-:Y:S01]  /*d460*/  MOV R122, 0x10 ;  /* 0x00000010007a7802 */ /* 0x001fe20000000f00 */
        /* <DEDUP_REMOVED lines=14> */
.L_x_26971:
[----:B------:R-:W-:Y:S05]  /*d550*/  BSYNC B0 ;  /* 0x0000000000007941 */ /* 0x000fea0003800000 */
.L_x_26970:
        /* <DEDUP_REMOVED lines=19> */
.L_x_26973:
[----:B------:R-:W-:Y:S05]  /*d690*/  BSYNC B0 ;  /* 0x0000000000007941 */ /* 0x000fea0003800000 */
.L_x_26972:
        /* <DEDUP_REMOVED lines=19> */
.L_x_26975:
[----:B------:R-:W-:Y:S05]  /*d7d0*/  BSYNC B0 ;  /* 0x0000000000007941 */ /* 0x000fea0003800000 */
.L_x_26974:
[----:B------:R-:W-:Y:S01]  /*d7e0*/  ISETP.NE.AND P1, PT, R130, RZ, PT ;  /* 0x000000ff8200720c */ /* 0x000fe20003f25270 */
[----:B------:R-:W-:-:S12]  /*d7f0*/  BSSY B0, `(.L_x_26976) ;  /* 0x0000011000007945 */ /* 0x000fd80003800000 */
[----:B------:R-:W-:Y:S05]  /*d800*/  @!P1 BRA `(.L_x_26977) ;  /* 0x000000f000009947 */ /* 0x000fea0003800000 */
[--C-:B------:R-:W-:Y:S02]  /*d810*/  FADD.FTZ R112, R72, -R136.reuse ;  /* 0x8000008848707221 */ /* 0x100fe40000010000 */
[--C-:B------:R-:W-:Y:S02]  /*d820*/  FADD.FTZ R119, R73, -R136.reuse ;  /* 0x8000008849777221 */ /* 0x100fe40000010000 */
[--C-:B0-----:R-:W-:Y:S02]  /*d830*/  FADD.FTZ R120, R74, -R136.reuse ;  /* 0x800000884a787221 */ /* 0x101fe40000010000 */
[C---:B------:R-:W-:Y:S02]  /*d840*/  FMUL.FTZ R115, R131.reuse, R112 ;  /* 0x0000007083737220 */ /* 0x040fe40000410000 */
[C---:B------:R-:W-:Y:S02]  /*d850*/  FMUL.FTZ R112, R131.reuse, R119 ;  /* 0x0000007783707220 */ /* 0x040fe40000410000 */
[----:B------:R-:W-:Y:S01]  /*d860*/  FMUL.FTZ R119, R131, R120 ;  /* 0x0000007883777220 */ /* 0x000fe20000410000 */
[----:B------:R-:W-:Y:S01]  /*d870*/  HFMA2.MMA R120, -RZ, RZ, 0, 9.5367431640625e-07 ;  /* 0x00000010ff787435 */ /* 0x000fe200000001ff */
[----:B------:R-:W-:-:S02]  /*d880*/  FADD.FTZ R121, R75, -R136 ;  /* 0x800000884b797221 */ /* 0x000fc40000010000 */
[----:B------:R-:W-:Y:S02]  /*d890*/  FFMA.FTZ R132, R64, R115, R60 ;  /* 0x0000007340847223 */ /* 0x000fe4000001003c */
[----:B------:R-:W-:Y:S02]  /*d8a0*/  FMUL.FTZ R122, R131, R121 ;  /* 0x00000079837a7220 */ /* 0x000fe40000410000 */
[----:B------:R-:W-:Y:S02]  /*d8b0*/  FFMA.FTZ R133, R65, R112, R61 ;  /* 0x0000007041857223 */ /* 0x000fe4000001003d */
[----:B------:R-:W-:Y:S02]  /*d8c0*/  FFMA.FTZ R135, R67, R122, R63 ;  /* 0x0000007a43877223 */ /* 0x000fe4000001003f */
[----:B------:R-:W-:-:S04]  /*d8d0*/  IMAD.WIDE.U32 R120, R111, R120, c[0x0][0x208] ;  /* 0x000082006f787625 */ /* 0x000fc800078e0078 */
[----:B------:R-:W-:-:S05]  /*d8e0*/  FFMA.FTZ R134, R66, R119, R62 ;  /* 0x0000007742867223 */ /* 0x000fca000001003e */
[----:B------:R0:W-:Y:S02]  /*d8f0*/  STG.E.128 [R120.64], R132 ;  /* 0x0000008478007986 */ /* 0x0001e4000c101d06 */
.L_x_26977:
[----:B------:R-:W-:Y:S05]  /*d900*/  BSYNC B0 ;  /* 0x0000000000007941 */ /* 0x000fea0003800000 */
.L_x_26976:
[----:B------:R-:W-:Y:S02]  /*d910*/  LOP3.LUT P1, RZ, R109, 0xff, RZ, 0xc0, !PT ;  /* 0x000000ff6dff7812 */ /* 0x000fe4000782c0ff */
[----:B------:R-:W-:Y:S02]  /*d920*/  IADD3 R106, R106, c[0x0][0x160], RZ ;  /* 0x000058006a6a7a10 */ /* 0x000fe40007ffe0ff */
[----:B------:R-:W-:Y:S02]  /*d930*/  SEL R109, RZ, 0x1, P1 ;  /* 0x00000001ff6d7807 */ /* 0x000fe40000800000 */
[----:B------:R-:W-:-:S13]  /*d940*/  ISETP.GE.AND P1, PT, R106, c[0x0][0x164], PT ;  /* 0x000059006a007a0c */ /* 0x000fda0003f26270 */
[----:B0-----:R-:W-:Y:S01]  /*d950*/  @P1 CALL.REL.NOINC `(.L_x_26978) ;  /* 0x0000001000001944 */ /* 0x001fe20003c00000 */
[----:B------:R-:W-:Y:S05]  /*d960*/  BRA `(.L_x_26979) ;  /* 0xffff35b000007947 */ /* 0x000fea000383ffff */
.L_x_26978:
[----:B------:R-:W-:Y:S05]  /*d970*/  EXIT ;  /* 0x000000000000794d */ /* 0x000fea0003800000 */
.L_x_26960:
[----:B------:R-:W-:Y:S01]  /*d980*/  IMAD.MOV.U32 R134, RZ, RZ, 0x1 ;  /* 0x00000001ff867424 */ /* 0x000fe200078e00ff */
[----:B------:R-:W-:Y:S01]  /*d990*/  MOV R132, 0xffffffff ;  /* 0xffffffff00847802 */ /* 0x000fe20000000f00 */
[----:B------:R-:W-:Y:S01]  /*d9a0*/  IMAD.MOV.U32 R119, RZ, RZ, 0x1f ;  /* 0x0000001fff777424 */ /* 0x000fe200078e00ff */
[----:B------:R-:W-:Y:S02]  /*d9b0*/  MOV R122, 0xd9d0 ;  /* 0x0000d9d0007a7802 */ /* 0x000fe40000000f00 */
[----:B-1----:R-:W-:Y:S05]  /*d9c0*/  CALL.REL.NOINC `($__internal_152_$__cuda_sm70_shflsync_bfly_p) ;  /* 0x000007f000007944 */ /* 0x002fea0003c00000 */
[----:B-1----:R-:W-:Y:S01]  /*d9d0*/  IMAD.MOV.U32 R120, RZ, RZ, R134 ;  /* 0x000000ffff787224 */ /* 0x002fe200078e0086 */
[----:B0-----:R-:W-:Y:S05]  /*d9e0*/  BRA `(.L_x_26980) ;  /* 0xffffeab000007947 */ /* 0x001fea000383ffff */
.L_x_26961:
[----:B------:R-:W-:Y:S01]  /*d9f0*/  HFMA2.MMA R134, -RZ, RZ, 0, 1.1920928955078125e-07 ;  /* 0x00000002ff867435 */ /* 0x000fe200000001ff */
[----:B0-----:R-:W-:Y:S01]  /*da00*/  IMAD.MOV.U32 R115, RZ, RZ, R131 ;  /* 0x000000ffff737224 */ /* 0x001fe200078e0083 */
[----:B------:R-:W-:Y:S01]  /*da10*/  MOV R122, 0xda50 ;  /* 0x0000da50007a7802 */ /* 0x000fe20000000f00 */
[----:B------:R-:W-:Y:S02]  /*da20*/  IMAD.MOV.U32 R119, RZ, RZ, 0x1f ;  /* 0x0000001fff777424 */ /* 0x000fe400078e00ff */
[----:B------:R-:W-:Y:S02]  /*da30*/  IMAD.MOV.U32 R132, RZ, RZ, -0x1 ;  /* 0xffffffffff847424 */ /* 0x000fe400078e00ff */
[----:B-1----:R-:W-:Y:S05]  /*da40*/  CALL.REL.NOINC `($__internal_152_$__cuda_sm70_shflsync_bfly_p) ;  /* 0x0000077000007944 */ /* 0x002fea0003c00000 */
[----:B01----:R-:W-:Y:S01]  /*da50*/  FADD.FTZ R115, R131, R134 ;  /* 0x0000008683737221 */ /* 0x003fe20000010000 */
[----:B------:R-:W-:Y:S01]  /*da60*/  MOV R134, 0x4 ;  /* 0x0000000400867802 */ /* 0x000fe20000000f00 */
[----:B------:R-:W-:Y:S01]  /*da70*/  IMAD.MOV.U32 R119, RZ, RZ, 0x1f ;  /* 0x0000001fff777424 */ /* 0x000fe200078e00ff */
[----:B------:R-:W-:Y:S01]  /*da80*/  MOV R122, 0xdab0 ;  /* 0x0000dab0007a7802 */ /* 0x000fe20000000f00 */
[----:B------:R-:W-:-:S02]  /*da90*/  IMAD.MOV.U32 R132, RZ, RZ, -0x1 ;  /* 0xffffffffff847424 */ /* 0x000fc400078e00ff */
[----:B------:R-:W-:Y:S05]  /*daa0*/  CALL.REL.NOINC `($__internal_152_$__cuda_sm70_shflsync_bfly_p) ;  /* 0x0000071000007944 */ /* 0x000fea0003c00000 */
[----:B01----:R-:W-:Y:S01]  /*dab0*/  FADD.FTZ R115, R115, R134 ;  /* 0x0000008673737221 */ /* 0x003fe20000010000 */
[----:B------:R-:W-:Y:S01]  /*dac0*/  HFMA2.MMA R134, -RZ, RZ, 0, 4.76837158203125e-07 ;  /* 0x00000008ff867435 */ /* 0x000fe200000001ff */
[----:B------:R-:W-:Y:S01]  /*dad0*/  IMAD.MOV.U32 R119, RZ, RZ, 0x1f ;  /* 0x0000001fff777424 */ /* 0x000fe200078e00ff */
[----:B------:R-:W-:Y:S01]  /*dae0*/  MOV R122, 0xdb10 ;  /* 0x0000db10007a7802 */ /* 0x000fe20000000f00 */
[----:B------:R-:W-:-:S03]  /*daf0*/  IMAD.MOV.U32 R132, RZ, RZ, -0x1 ;  /* 0xffffffffff847424 */ /* 0x000fc600078e00ff */
[----:B------:R-:W-:Y:S05]  /*db00*/  CALL.REL.NOINC `($__internal_152_$__cuda_sm70_shflsync_bfly_p) ;  /* 0x000006b000007944 */ /* 0x000fea0003c00000 */
[----:B01----:R-:W-:Y:S01]  /*db10*/  FADD.FTZ R115, R115, R134 ;  /* 0x0000008673737221 */ /* 0x003fe20000010000 */
[----:B------:R-:W-:Y:S01]  /*db20*/  MOV R134, 0x10 ;  /* 0x0000001000867802 */ /* 0x000fe20000000f00 */
[----:B------:R-:W-:Y:S01]  /*db30*/  IMAD.MOV.U32 R119, RZ, RZ, 0x1f ;  /* 0x0000001fff777424 */ /* 0x000fe200078e00ff */
[----:B------:R-:W-:Y:S01]  /*db40*/  MOV R122, 0xdb70 ;  /* 0x0000db70007a7802 */ /* 0x000fe20000000f00 */
[----:B------:R-:W-:-:S02]  /*db50*/  IMAD.MOV.U32 R132, RZ, RZ, -0x1 ;  /* 0xffffffffff847424 */ /* 0x000fc400078e00ff */
[----:B------:R-:W-:Y:S05]  /*db60*/  CALL.REL.NOINC `($__internal_152_$__cuda_sm70_shflsync_bfly_p) ;  /* 0x0000065000007944 */ /* 0x000fea0003c00000 */
[----:B-1----:R-:W-:Y:S01]  /*db70*/  FADD.FTZ R120, R115, R134 ;  /* 0x0000008673787221 */ /* 0x002fe20000010000 */
[----:B------:R-:W-:Y:S01]  /*db80*/  P2R R121, PR, RZ, 0x40 ;  /* 0x00000040ff797803 */ /* 0x000fe20000000000 */
[----:B------:R-:W-:Y:S01]  /*db90*/  HFMA2.MMA R134, -RZ, RZ, 0, 5.9604644775390625e-08 ;  /* 0x00000001ff867435 */ /* 0x000fe200000001ff */
[----:B------:R-:W-:Y:S01]  /*dba0*/  ISETP.NE.AND P6, PT, R135, RZ, PT ;  /* 0x000000ff8700720c */ /* 0x000fe20003fc5270 */
[----:B------:R-:W-:-:S02]  /*dbb0*/  FMUL.FTZ R120, R107, R120 ;  /* 0x000000786b787220 */ /* 0x000fc40000410000 */
[----:B0-----:R-:W-:Y:S02]  /*dbc0*/  IMAD.MOV.U32 R132, RZ, RZ, -0x1 ;  /* 0xffffffffff847424 */ /* 0x001fe400078e00ff */
[--C-:B------:R-:W-:Y:S02]  /*dbd0*/  FADD.FTZ R115, R96, -R120.reuse ;  /* 0x8000007860737221 */ /* 0x100fe40000010000 */
[--C-:B------:R-:W-:Y:S02]  /*dbe0*/  FADD.FTZ R122, R97, -R120.reuse ;  /* 0x80000078617a7221 */ /* 0x100fe40000010000 */
[----:B------:R-:W-:Y:S02]  /*dbf0*/  FFMA.FTZ R115, R115, R115, RZ ;  /* 0x0000007373737223 */ /* 0x000fe400000100ff */
[----:B------:R-:W-:Y:S02]  /*dc00*/  FADD.FTZ R119, R101, -R120 ;  /* 0x8000007865777221 */ /* 0x000fe40000010000 */
[----:B------:R-:W-:-:S02]  /*dc10*/  FFMA.FTZ R115, R122, R122, R115 ;  /* 0x0000007a7a737223 */ /* 0x000fc40000010073 */
        /* <DEDUP_REMOVED lines=61> */
[----:B------:R-:W-:Y:S01]  /*dff0*/  MOV R122, 0xe020 ;  /* 0x0000e020007a7802 */ /* 0x000fe20000000f00 */
[----:B------:R-:W-:Y:S02]  /*e000*/  IMAD.MOV.U32 R119, RZ, RZ, 0x1f ;  /* 0x0000001fff777424 */ /* 0x000fe400078e00ff */
[----:B------:R-:W-:Y:S05]  /*e010*/  CALL.REL.NOINC `($__internal_152_$__cuda_sm70_shflsync_bfly_p) ;  /* 0x000001a000007944 */ /* 0x000fea0003c00000 */
[----:B01----:R-:W-:Y:S01]  /*e020*/  FADD.FTZ R115, R115, R134 ;  /* 0x0000008673737221 */ /* 0x003fe20000010000 */
[----:B------:R-:W-:Y:S01]  /*e030*/  MOV R134, 0x2 ;  /* 0x0000000200867802 */ /* 0x000fe20000000f00 */
[----:B------:R-:W-:Y:S01]  /*e040*/  IMAD.MOV.U32 R119, RZ, RZ, 0x1f ;  /* 0x0000001fff777424 */ /* 0x000fe200078e00ff */
[----:B------:R-:W-:Y:S01]  /*e050*/  MOV R122, 0xe080 ;  /* 0x0000e080007a7802 */ /* 0x000fe20000000f00 */
[----:B------:R-:W-:Y:S02]  /*e060*/  IMAD.MOV.U32 R132, RZ, RZ, -0x1 ;  /* 0xffffffffff847424 */ /* 0x000fe400078e00ff */
[----:B------:R-:W-:Y:S05]  /*e070*/  CALL.REL.NOINC `($__internal_152_$__cuda_sm70_shflsync_bfly_p) ;  /* 0x0000014000007944 */ /* 0x000fea0003c00000 */
[----:B01----:R-:W-:Y:S01]  /*e080*/  FADD.FTZ R115, R115, R134 ;  /* 0x0000008673737221 */ /* 0x003fe20000010000 */
[----:B------:R-:W-:Y:S01]  /*e090*/  HFMA2.MMA R134, -RZ, RZ, 0, 2.384185791015625e-07 ;  /* 0x00000004ff867435 */ /* 0x000fe200000001ff */
        /* <DEDUP_REMOVED lines=11> */
[----:B------:R-:W-:Y:S01]  /*e150*/  HFMA2.MMA R134, -RZ, RZ, 0, 9.5367431640625e-07 ;  /* 0x00000010ff867435 */ /* 0x000fe200000001ff */
[----:B0-----:R-:W-:Y:S01]  /*e160*/  IMAD.MOV.U32 R119, RZ, RZ, 0x1f ;  /* 0x0000001fff777424 */ /* 0x001fe200078e00ff */
[----:B------:R-:W-:Y:S01]  /*e170*/  MOV R122, 0xe1b0 ;  /* 0x0000e1b0007a7802 */ /* 0x000fe20000000f00 */
[----:B------:R-:W-:Y:S01]  /*e180*/  IMAD.MOV.U32 R132, RZ, RZ, -0x1 ;  /* 0xffffffffff847424 */ /* 0x000fe200078e00ff */
[----:B------:R-:W-:-:S02]  /*e190*/  MOV R115, R121 ;  /* 0x0000007900737202 */ /* 0x000fc40000000f00 */
[----:B------:R-:W-:Y:S05]  /*e1a0*/  CALL.REL.NOINC `($__internal_152_$__cuda_sm70_shflsync_bfly_p) ;  /* 0x0000001000007944 */ /* 0x000fea0003c00000 */
[----:B01----:R-:W-:Y:S05]  /*e1b0*/  BRA `(.L_x_26981) ;  /* 0xffffe86000007947 */ /* 0x003fea000383ffff */
        .weak           $__internal_152_$__cuda_sm70_shflsync_bfly_p
        .type           $__internal_152_$__cuda_sm70_shflsync_bfly_p,@function
        .size           $__internal_152_$__cuda_sm70_shflsync_bfly_p,(.L_x_29216 - $__internal_152_$__cuda_sm70_shflsync_bfly_p)
$__internal_152_$__cuda_sm70_shflsync_bfly_p:
[----:B------:R-:W-:Y:S01]  /*e1c0*/  IMAD.MOV.U32 R123, RZ, RZ, 0x0 ;  /* 0x00000000ff7b7424 */ /* 0x000fe200078e00ff */
[----:B------:R-:W-:Y:S04]  /*e1d0*/  WARPSYNC R132 ;  /* 0x0000008400007348 */ /* 0x000fe80003800000 */
[----:B------:R0:W1:Y:S01]  /*e1e0*/  SHFL.BFLY PT, R134, R115, R134, R119 ;  /* 0x0c00008673867389 */ /* 0x00006200000e0077 */
[----:B------:R-:W-:Y:S05]  /*e1f0*/  RET.REL.NODEC R122 `(_ZN10layer_norm13ln_fwd_kernelINS_13Kernel_traitsIfffffjLj8192ELj1ELj1ELj8ELj16ENS_18Kernel_traits_baseILj8192EfffffjLj256EEEEELb1ELb0ELb0ELb0EEEvNS_9FwdParamsE) ;  /* 0xffff1e007a007950 */ /* 0x000fea0003c3ffff */
.L_x_26982:
        /* <DEDUP_REMOVED lines=16> */
.L_x_29216:


//--------------------- .text._ZN10layer_norm13ln_fwd_kernelINS_13Kernel_traitsIfffffjLj8192ELj1ELj1ELj8ELj16ENS_18Kernel_traits_baseILj8192EfffffjLj256EEEEELb1ELb0ELb0ELb1EEEvNS_9FwdParamsE --------------------------
	.section	.text._ZN10layer_norm13ln_fwd_kernelINS_13Kernel_traitsIfffffjLj8192ELj1ELj1ELj8ELj16ENS_18Kernel_traits_baseILj8192EfffffjLj256EEEEELb1ELb0ELb0ELb1EEEvNS_9FwdParamsE,"ax",@progbits
	.sectioninfo	@"SHI_REGISTERS=128"
	.align	128
        .global         _ZN10layer_norm13ln_fwd_kernelINS_13Kernel_traitsIfffffjLj8192ELj1ELj1ELj8ELj16ENS_18Kernel_traits_baseILj8192EfffffjLj256EEEEELb1ELb0ELb0ELb1EEEvNS_9FwdParamsE
        .type           _ZN10layer_norm13ln_fwd_kernelINS_13Kernel_traitsIfffffjLj8192ELj1ELj1ELj8ELj16ENS_18Kernel_traits_baseILj8192EfffffjLj256EEEEELb1ELb0ELb0ELb1EEEvNS_9FwdParamsE,@function
        .size           _ZN10layer_norm13ln_fwd_kernelINS_13Kernel_traitsIfffffjLj8192ELj1ELj1ELj8ELj16ENS_18Kernel_traits_baseILj8192EfffffjLj256EEEEELb1ELb0ELb0ELb1EEEvNS_9FwdParamsE,(.L_x_29217 - _ZN10layer_norm13ln_fwd_kernelINS_13Kernel_traitsIfffffjLj8192ELj1ELj1ELj8ELj16ENS_18Kernel_traits_baseILj8192EfffffjLj256EEEEELb1ELb0ELb0ELb1EEEvNS_9FwdParamsE)
        .other          _ZN10layer_norm13ln_fwd_kernelINS_13Kernel_traitsIfffffjLj8192ELj1ELj1ELj8ELj16ENS_18Kernel_traits_baseILj8192EfffffjLj256EEEEELb1ELb0ELb0ELb1EEEvNS_9FwdParamsE,@"STO_CUDA_ENTRY STV_DEFAULT"
_ZN10layer_norm13ln_fwd_kernelINS_13Kernel_traitsIfffffjLj8192ELj1ELj1ELj8ELj16ENS_18Kernel_traits_baseILj8192EfffffjLj256EEEEELb1ELb0ELb0ELb1EEEvNS_9FwdParamsE:
.text._ZN10layer_norm13ln_fwd_kernelINS_13Kernel_traitsIfffffjLj8192ELj1ELj1ELj8ELj16ENS_18Kernel_traits_baseILj8192EfffffjLj256EEEEELb1ELb0ELb0ELb1EEEvNS_9FwdParamsE:
[----:B------:R-:W-:-:S04]  /*0000*/  IMAD.MOV.U32 R1, RZ, RZ, c[0x0][0x28] ;  /* 0x00000a00ff017624 */ /* 0x000fc800078e00ff */
[----:B------:R-:W-:Y:S01]  /*0010*/  ULDC.U8 UR4, c[0x0][0x244] ;  /* 0x0000910000047ab9 */ /* 0x000fe20000000000 */
[----:B------:R-:W-:Y:S01]  /*0020*/  IADD3 R1, R1, -0x10, RZ ;  /* 0xfffffff001017810 */ /* 0x000fe20007ffe0ff */
[----:B------:R-:W-:Y:S01]  /*0030*/  ULDC.64 UR6, c[0x0][0x118] ;  /* 0x0000460000067ab9 */ /* 0x000fe20000000a00 */
[----:B------:R-:W-:Y:S01]  /*0040*/  ISETP.NE.AND P0, PT, RZ, UR4, PT ;  /* 0x00000004ff007c0c */ /* 0x000fe2000bf05270 */
[----:B------:R-:W-:Y:S02]  /*0050*/  ULDC.64 UR4, c[0x0][0x230] ;  /* 0x00008c0000047ab9 */ /* 0x000fe40000000a00 */
[----:B------:R-:W-:Y:S01]  /*0060*/  IMAD.U32 R2, RZ, RZ, UR4 ;  /* 0x00000004ff027e24 */ /* 0x000fe2000f8e00ff */
[----:B------:R-:W-:Y:S01]  /*0070*/  MOV R3, UR5 ;  /* 0x0000000500037c02 */ /* 0x000fe20008000f00 */
[----:B------:R-:W-:Y:S01]  /*0080*/  IMAD.MOV.U32 R0, RZ, RZ, c[0x0][0x238] ;  /* 0x00008e00ff007624 */ /* 0x000fe200078e00ff */
[----:B------:R-:W-:-:S07]  /*0090*/  MOV R9, c[0x0][0x23c] ;  /* 0x00008f0000097a02 */ /* 0x000fce0000000f00 */
[----:B------:R-:W2:Y:S01]  /*00a0*/  @P0 LDG.E.64 R2, [R2.64] ;  /* 0x0000000602020981 */ /* 0x000ea2000c1e1b00 */
[----:B------:R-:W-:Y:S01]  /*00b0*/  @P0 IMAD.MOV.U32 R12, RZ, RZ, R0 ;  /* 0x000000ffff0c0224 */ /* 0x000fe200078e0000 */
[----:B------:R-:W-:-:S05]  /*00c0*/  @P0 MOV R13, R9 ;  /* 0x00000009000d0202 */ /* 0x000fca0000000f00 */
        /* <DEDUP_REMOVED lines=71> */
[----:B------:R-:W-:Y:S02]  /*0540*/  LEA.HI R11, R16, R14, RZ, 0x18 ;  /* 0x0000000e100b7211 */ /* 0x000fe400078fc0ff */
        /* <DEDUP_REMOVED lines=8> */
[----:B------:R-:W-:Y:S02]  /*05d0*/  LOP3.LUT R13, R3, UR24, R2, 0x96, !PT ;  /* 0x00000018030d7c12 */ /* 0x000fe4000f8e9602 */
[----:B------:R-:W-:-:S04]  /*05e0*/  SHF.L.U32 R2, R16, 0x4, RZ ;  /* 0x0000000410027819 */ /* 0x000fc800000006ff */
[----:B------:R-:W-:-:S04]  /*05f0*/  LOP3.LUT R2, R2, 0xff0, RZ, 0xc0, !PT ;  /* 0x00000ff002027812 */ /* 0x000fc800078ec0ff */
        /* <DEDUP_REMOVED lines=14> */
[----:B------:R1:W2:Y:S01]  /*06e0*/  LDG.E.128 R16, [R2.64] ;  /* 0x0000000602107981 */ /* 0x0002a2000c1e1d00 */
[----:B------:R-:W-:Y:S01]  /*06f0*/  UIADD3 UR25, UR4, -0x700cb87f, URZ ;  /* 0x8ff3478104197890 */ /* 0x000fe2000fffe03f */
[----:B------:R-:W-:Y:S01]  /*0700*/  IMAD R9, R9, -0x2daee0ad, RZ ;  /* 0xd2511f5309097824 */ /* 0x000fe200078e02ff */
[----:B------:R-:W-:Y:S01]  /*0710*/  UIADD3 UR26, UR5, -0x695add53, URZ ;  /* 0x96a522ad051a7890 */ /* 0x000fe2000fffe03f */
[----:B------:R-:W-:Y:S01]  /*0720*/  IMAD R10, R15, -0x326172a9, RZ ;  /* 0xcd9e8d570f0a7824 */ /* 0x000fe200078e02ff */
[----:B------:R1:W5:Y:S01]  /*0730*/  LDG.E.128 R120, [R2.64+0x1000] ;  /* 0x0010000602787981 */ /* 0x000362000c1e1d00 */
[----:B0-----:R-:W-:-:S03]  /*0740*/  IMAD.HI.U32 R5, R13, -0x326172a9, RZ ;  /* 0xcd9e8d570d057827 */ /* 0x001fc600078e00ff */
[----:B------:R1:W5:Y:S01]  /*0750*/  LDG.E.128 R112, [R2.64+0x2000] ;  /* 0x0020000602707981 */ /* 0x000362000c1e1d00 */
[----:B------:R-:W-:Y:S01]  /*0760*/  IMAD.HI.U32 R4, R12, -0x2daee0ad, RZ ;  /* 0xd2511f530c047827 */ /* 0x000fe200078e00ff */
[----:B------:R-:W-:Y:S02]  /*0770*/  LOP3.LUT R10, R5, UR25, R10, 0x96, !PT ;  /* 0x00000019050a7c12 */ /* 0x000fe4000f8e960a */
[----:B------:R1:W5:Y:S01]  /*0780*/  LDG.E.128 R60, [R2.64+0x3000] ;  /* 0x00300006023c7981 */ /* 0x000362000c1e1d00 */
[----:B------:R-:W-:-:S03]  /*0790*/  LOP3.LUT R105, R0, 0x3, RZ, 0xc0, !PT ;  /* 0x0000000300697812 */ /* 0x000fc600078ec0ff */
[----:B------:R1:W5:Y:S01]  /*07a0*/  LDG.E.128 R56, [R2.64+0x4000] ;  /* 0x0040000602387981 */ /* 0x000362000c1e1d00 */
[----:B------:R-:W-:-:S03]  /*07b0*/  LOP3.LUT R9, R4, UR26, R9, 0x96, !PT ;  /* 0x0000001a04097c12 */ /* 0x000fc6000f8e9609 */
[----:B------:R1:W5:Y:S01]  /*07c0*/  LDG.E.128 R52, [R2.64+0x5000] ;  /* 0x0050000602347981 */ /* 0x000362000c1e1d00 */
[----:B------:R-:W-:-:S03]  /*07d0*/  IMAD.MOV.U32 R118, RZ, RZ, 0x1 ;  /* 0x00000001ff767424 */ /* 0x000fc600078e00ff */
[----:B------:R1:W5:Y:S01]  /*07e0*/  LDG.E.128 R48, [R2.64+0x6000] ;  /* 0x0060000602307981 */ /* 0x000362000c1e1d00 */
[----:B------:R-:W-:-:S03]  /*07f0*/  IMAD R5, R13, -0x326172a9, RZ ;  /* 0xcd9e8d570d057824 */ /* 0x000fc600078e02ff */
[----:B------:R1:W5:Y:S01]  /*0800*/  LDG.E.128 R44, [R2.64+0x7000] ;  /* 0x00700006022c7981 */ /* 0x000362000c1e1d00 */
[----:B------:R-:W-:Y:S01]  /*0810*/  IMAD R4, R12, -0x2daee0ad, RZ ;  /* 0xd2511f530c047824 */ /* 0x000fe200078e02ff */
[----:B------:R-:W-:Y:S01]  /*0820*/  ULDC.U8 UR8, c[0x0][0x1f0] ;  /* 0x00007c0000087ab9 */ /* 0x000fe20000000000 */
[----:B-1----:R-:W-:Y:S01]  /*0830*/  HFMA2.MMA R3, -RZ, RZ, 0, 0 ;  /* 0x00000000ff037435 */ /* 0x002fe200000001ff */
[----:B--2---:R0:W-:Y:S04]  /*0840*/  STL.64 [R1], R16 ;  /* 0x0000001001007387 */ /* 0x0041e80000100a00 */
[----:B------:R0:W-:Y:S04]  /*0850*/  STL.64 [R1+0x8], R18 ;  /* 0x0000081201007387 */ /* 0x0001e80000100a00 */
.L_x_27210:
[----:B------:R-:W1:Y:S01]  /*0860*/  S2R R2, SR_TID.X ;  /* 0x0000000000027919 */ /* 0x000e620000002100 */
[----:B------:R-:W-:Y:S01]  /*0870*/  IMAD R0, R11, c[0x0][0x168], RZ ;  /* 0x00005a000b007a24 */ /* 0x000fe200078e02ff */
[----:B------:R-:W-:Y:S01]  /*0880*/  ISETP.NE.U32.AND P0, PT, RZ, c[0x0][0x180], PT ;  /* 0x00006000ff007a0c */ /* 0x000fe20003f05070 */
[----:B------:R-:W-:Y:S01]  /*0890*/  IMAD.MOV.U32 R103, RZ, RZ, 0x3f800000 ;  /* 0x3f800000ff677424 */ /* 0x000fe200078e00ff */
[----:B------:R-:W-:-:S02]  /*08a0*/  MOV R124, 0x10 ;  /* 0x00000010007c7802 */ /* 0x000fc40000000f00 */
[----:B------:R-:W-:Y:S02]  /*08b0*/  SHF.R.S32.HI R13, RZ, 0x1f, R0 ;  /* 0x0000001fff0d7819 */ /* 0x000fe40000011400 */
[----:B------:R-:W-:Y:S02]  /*08c0*/  ISETP.NE.AND.EX P0, PT, RZ, c[0x0][0x184], PT, P0 ;  /* 0x00006100ff007a0c */ /* 0x000fe40003f05300 */
[----:B------:R-:W-:Y:S02]  /*08d0*/  LEA.HI R13, R13, R0, RZ, 0x2 ;  /* 0x000000000d0d7211 */ /* 0x000fe400078f10ff */
[----:B------:R-:W-:-:S04]  /*08e0*/  ISETP.NE.U32.AND P1, PT, RZ, c[0x0][0x1c0], PT ;  /* 0x00007000ff007a0c */ /* 0x000fc80003f25070 */
[----:B------:R-:W-:Y:S02]  /*08f0*/  ISETP.NE.AND.EX P1, PT, RZ, c[0x0][0x1c4], PT, P1 ;  /* 0x00007100ff007a0c */ /* 0x000fe40003f25310 */
[----:B-1----:R-:W-:-:S04]  /*0900*/  LOP3.LUT R0, R2, 0xff, RZ, 0xc0, !PT ;  /* 0x000000ff02007812 */ /* 0x002fc800078ec0ff */
[----:B------:R-:W-:-:S07]  /*0910*/  LEA.HI.SX32 R101, R13, R0, 0x1e ;  /* 0x000000000d657211 */ /* 0x000fce00078ff2ff */
[----:B0-----:R-:W-:Y:S02]  /*0920*/  @P1 IMAD.MOV.U32 R16, RZ, RZ, 0x4 ;  /* 0x00000004ff101424 */ /* 0x001fe400078e00ff */
[----:B------:R-:W-:-:S04]  /*0930*/  IMAD.WIDE.U32 R12, R101, R124, c[0x0][0x170] ;  /* 0x00005c00650c7625 */ /* 0x000fc800078e007c */
[----:B------:R-:W-:Y:S02]  /*0940*/  @P0 IMAD.WIDE.U32 R18, R101, R124, c[0x0][0x180] ;  /* 0x0000600065120625 */ /* 0x000fe400078e007c */
[----:B-----5:R-:W5:Y:S02]  /*0950*/  LDG.E.128 R12, [R12.64] ;  /* 0x000000060c0c7981 */ /* 0x020f64000c1e1d00 */
[----:B------:R-:W-:Y:S02]  /*0960*/  @P1 IMAD.WIDE R16, R11, R16, c[0x0][0x1c0] ;  /* 0x000070000b101625 */ /* 0x000fe400078e0210 */
[----:B------:R0:W5:Y:S04]  /*0970*/  @P0 LDG.E.128 R40, [R18.64] ;  /* 0x0000000612280981 */ /* 0x000168000c1e1d00 */
        /* <DEDUP_REMOVED lines=13> */
.L_x_26984:
[----:B0-----:R-:W-:Y:S02]  /*0a50*/  IMAD.MOV.U32 R0, RZ, RZ, R5 ;  /* 0x000000ffff007224 */ /* 0x001fe400078e0005 */
.L_x_26985:
[----:B------:R-:W-:Y:S05]  /*0a60*/  BSYNC B0 ;  /* 0x0000000000007941 */ /* 0x000fea0003800000 */
.L_x_26983:
        /* <DEDUP_REMOVED lines=16> */
.L_x_26989:
[----:B------:R-:W-:Y:S05]  /*0b70*/  BSYNC B1 ;  /* 0x0000000000017941 */ /* 0x000fea0003800000 */
.L_x_26988:
        /* <DEDUP_REMOVED lines=44> */
.L_x_26987:
[----:B------:R-:W-:Y:S05]  /*0e40*/  BSYNC B0 ;  /* 0x0000000000007941 */ /* 0x000fea0003800000 */
.L_x_26986:
        /* <DEDUP_REMOVED lines=22> */
.L_x_26991:
[----:B------:R-:W-:Y:S02]  /*0fb0*/  MOV R0, R5 ;  /* 0x0000000500007202 */ /* 0x000fe40000000f00 */
.L_x_26992:
[----:B------:R-:W-:Y:S05]  /*0fc0*/  BSYNC B0 ;  /* 0x0000000000007941 */ /* 0x000fea0003800000 */
.L_x_26990:
        /* <DEDUP_REMOVED lines=16> */
.L_x_26996:
[----:B------:R-:W-:Y:S05]  /*10d0*/  BSYNC B1 ;  /* 0x0000000000017941 */ /* 0x000fea0003800000 */
.L_x_26995:
        /* <DEDUP_REMOVED lines=44> */
.L_x_26994:
[----:B------:R-:W-:Y:S05]  /*13a0*/  BSYNC B0 ;  /* 0x0000000000007941 */ /* 0x000fea0003800000 */
.L_x_26993:
        /* <DEDUP_REMOVED lines=19> */
.L_x_26998:
[----:B------:R-:W-:Y:S02]  /*14e0*/  MOV R0, R5 ;  /* 0x0000000500007202 */ /* 0x000fe40000000f00 */
.L_x_26999:
[----:B------:R-:W-:Y:S05]  /*14f0*/  BSYNC B0 ;  /* 0x0000000000007941 */ /* 0x000fea0003800000 */
.L_x_26997:
        /* <DEDUP_REMOVED lines=16> */
.L_x_27003:
[----:B------:R-:W-:Y:S05]  /*1600*/  BSYNC B1 ;  /* 0x0000000000017941 */ /* 0x000fea0003800000 */
.L_x_27002:
[----:B------:R-:W-:Y:S01]  /*1610*/  IMAD.HI.U32 R5, R8, -0x326172a9, RZ ;  /* 0xcd9e8d5708057827 */ /* 0x000fe200078e00ff */
[----:B------:R-:W-:-:S03]  /*1620*/  LOP3.LUT R2, R2, UR5, R3, 0x96, !PT ;  /* 0x0000000502027c12 */ /* 0x000fc6000f8e9603 */
[----:B------:R-:W-:Y:S01]  /*1630*/  IMAD R9, R8, -0x326172a9, RZ ;  /* 0xcd9e8d5708097824 */ /* 0x000fe200078e02ff */
[----:B------:R-:W-:Y:S01]  /*1640*/  LOP3.LUT R5, R5, UR4, R6, 0x96, !PT ;  /* 0x0000000405057c12 */ /* 0x000fe2000f8e9606 */
[----:B------:R-:W-:Y:S01]  /*1650*/  IMAD.WIDE.U32 R12, R2, -0x326172a9, RZ ;  /* 0xcd9e8d57020c7825 */ /* 0x000fe200078e00ff */
[----:B------:R-:W-:-:S03]  /*1660*/  HFMA2.MMA R2, -RZ, RZ, 0, 0 ;  /* 0x00000000ff027435 */ /* 0x000fc600000001ff */
        /* <DEDUP_REMOVED lines=38> */
.L_x_27001:
[----:B------:R-:W-:Y:S05]  /*18d0*/  BSYNC B0 ;  /* 0x0000000000007941 */ /* 0x000fea0003800000 */
.L_x_27000:
        /* <DEDUP_REMOVED lines=19> */
.L_x_27005:
[----:B------:R-:W-:Y:S02]  /*1a10*/  MOV R0, R5 ;  /* 0x0000000500007202 */ /* 0x000fe40000000f00 */
.L_x_27006:
[----:B------:R-:W-:Y:S05]  /*1a20*/  BSYNC B0 ;  /* 0x0000000000007941 */ /* 0x000fea0003800000 */
.L_x_27004:
        /* <DEDUP_REMOVED lines=16> */
.L_x_27010:
[----:B------:R-:W-:Y:S05]  /*1b30*/  BSYNC B1 ;  /* 0x0000000000017941 */ /* 0x000fea0003800000 */
.L_x_27009:
        /* <DEDUP_REMOVED lines=44> */
.L_x_27008:
[----:B------:R-:W-:Y:S05]  /*1e00*/  BSYNC B0 ;  /* 0x0000000000007941 */ /* 0x000fea0003800000 */
.L_x_27007:
[----:B------:R-:W0:Y:S01]  /*1e10*/  I2F.U32 R0, R0 ;  /* 0x0000000000007306 */ /* 0x000e220000201000 */
[----:B------:R-:W-:Y:S01]  /*1e20*/  FMUL.FTZ R15, R15, R103 ;  /* 0x000000670f0f7220 */ /* 0x000fe20000410000 */
[----:B------:R-:W-:Y:S01]  /*1e30*/  SEL R13, RZ, 0x10000, P4 ;  /* 0x00010000ff0d7807 */ /* 0x000fe20002000000 */
[----:B------:R-:W-:Y:S01]  /*1e40*/  IMAD.MOV.U32 R125, RZ, RZ, 0x4 ;  /* 0x00000004ff7d7424 */ /* 0x000fe200078e00ff */
[----:B------:R-:W-:Y:S01]  /*1e50*/  SEL R12, RZ, 0x100, P3 ;  /* 0x00000100ff0c7807 */ /* 0x000fe20001800000 */
[----:B------:R-:W-:Y:S01]  /*1e60*/  FMUL.FTZ R15, R15, c[0x0][0x1e8] ;  /* 0x00007a000f0f7a20 */ /* 0x000fe20000410000 */
[----:B------:R-:W-:Y:S01]  /*1e70*/  SEL R19, RZ, 0x1, P2 ;  /* 0x00000001ff137807 */ /* 0x000fe20001000000 */
[C---:B------:R-:W-:Y:S01]  /*1e80*/  IMAD.WIDE.U32 R20, R101.reuse, R125, c[0x0][0x190] ;  /* 0x0000640065147625 */ /* 0x040fe200078e007d */
[----:B------:R-:W-:-:S05]  /*1e90*/  IADD3 R17, R101, 0x100, RZ ;  /* 0x0000010065117810 */ /* 0x000fca0007ffe0ff */
[----:B------:R-:W-:-:S04]  /*1ea0*/  @P0 IMAD.WIDE.U32 R22, R17, R124, c[0x0][0x180] ;  /* 0x0000600011160625 */ /* 0x000fc800078e007c */
[----:B0-----:R-:W-:-:S05]  /*1eb0*/  FFMA.FTZ R2, R0, R119, 1.1641532182693481445e-10 ;  /* 0x2f00000000027423 */ /* 0x001fca0000010077 */
[----:B------:R-:W-:-:S04]  /*1ec0*/  FSETP.GTU.FTZ.AND P5, PT, R2, c[0x0][0x1e4], PT ;  /* 0x0000790002007a0b */ /* 0x000fc80003fbc000 */
[----:B------:R-:W-:Y:S02]  /*1ed0*/  SEL R2, RZ, 0x1000000, P5 ;  /* 0x01000000ff027807 */ /* 0x000fe40002800000 */
[----:B------:R-:W-:Y:S02]  /*1ee0*/  FSEL R39, R15, RZ, !P5 ;  /* 0x000000ff0f277208 */ /* 0x000fe40006800000 */
[----:B------:R-:W-:Y:S01]  /*1ef0*/  IADD3 R2, R12, R2, R13 ;  /* 0x000000020c027210 */ /* 0x000fe20007ffe00d */
[----:B------:R-:W-:-:S03]  /*1f00*/  IMAD.WIDE.U32 R12, R17, R124, c[0x0][0x170] ;  /* 0x00005c00110c7625 */ /* 0x000fc600078e007c */
        /* <DEDUP_REMOVED lines=19> */
.L_x_27012:
[----:B0-----:R-:W-:Y:S02]  /*2040*/  MOV R0, R5 ;  /* 0x0000000500007202 */ /* 0x001fe40000000f00 */
.L_x_27013:
[----:B------:R-:W-:Y:S05]  /*2050*/  BSYNC B0 ;  /* 0x0000000000007941 */ /* 0x000fea0003800000 */
.L_x_27011:
        /* <DEDUP_REMOVED lines=16> */
.L_x_27017:
[----:B------:R-:W-:Y:S05]  /*2160*/  BSYNC B1 ;  /* 0x0000000000017941 */ /* 0x000fea0003800000 */
.L_x_27016:
        /* <DEDUP_REMOVED lines=44> */
.L_x_27015:
[----:B------:R-:W-:Y:S05]  /*2430*/  BSYNC B0 ;  /* 0x0000000000007941 */ /* 0x000fea0003800000 */
.L_x_27014:
[----:B------:R-:W0:Y:S01]  /*2440*/  I2F.U32 R0, R0 ;  /* 0x0000000000007306 */ /* 0x000e220000201000 */
[----:B-----5:R-:W-:Y:S01]  /*2450*/  FMUL.FTZ R16, R12, R103 ;  /* 0x000000670c107220 */ /* 0x020fe20000410000 */
[----:B------:R-:W-:Y:S01]  /*2460*/  ISETP.NE.AND P3, PT, R2, 0x1, PT ;  /* 0x000000010200780c */ /* 0x000fe20003f65270 */
[----:B------:R-:W-:Y:S02]  /*2470*/  BSSY B0, `(.L_x_27018) ;  /* 0x0000011000007945 */ /* 0x000fe40003800000 */
        /* <DEDUP_REMOVED lines=15> */
.L_x_27019:
[----:B------:R-:W-:Y:S02]  /*2570*/  MOV R0, R5 ;  /* 0x0000000500007202 */ /* 0x000fe40000000f00 */
.L_x_27020:
[----:B------:R-:W-:Y:S05]  /*2580*/  BSYNC B0 ;  /* 0x0000000000007941 */ /* 0x000fea0003800000 */
.L_x_27018:
        /* <DEDUP_REMOVED lines=16> */
.L_x_27024:
[----:B------:R-:W-:Y:S05]  /*2690*/  BSYNC B1 ;  /* 0x0000000000017941 */ /* 0x000fea0003800000 */
.L_x_27023:
        /* <DEDUP_REMOVED lines=44> */
.L_x_27022:
[----:B------:R-:W-:Y:S05]  /*2960*/  BSYNC B0 ;  /* 0x0000000000007941 */ /* 0x000fea0003800000 */
.L_x_27021:
        /* <DEDUP_REMOVED lines=19> */
.L_x_27026:
[----:B------:R-:W-:Y:S02]  /*2aa0*/  MOV R0, R5 ;  /* 0x0000000500007202 */ /* 0x000fe40000000f00 */
.L_x_27027:
[----:B------:R-:W-:Y:S05]  /*2ab0*/  BSYNC B0 ;  /* 0x0000000000007941 */ /* 0x000fea0003800000 */
.L_x_27025:
        /* <DEDUP_REMOVED lines=16> */
.L_x_27031:
[----:B------:R-:W-:Y:S05]  /*2bc0*/  BSYNC B1 ;  /* 0x0000000000017941 */ /* 0x000fea0003800000 */
.L_x_27030:
        /* <DEDUP_REMOVED lines=44> */
.L_x_27029:
[----:B------:R-:W-:Y:S05]  /*2e90*/  BSYNC B0 ;  /* 0x0000000000007941 */ /* 0x000fea0003800000 */
.L_x_27028:
        /* <DEDUP_REMOVED lines=19> */
.L_x_27033:
[----:B------:R-:W-:Y:S02]  /*2fd0*/  MOV R0, R5 ;  /* 0x0000000500007202 */ /* 0x000fe40000000f00 */
.L_x_27034:
[----:B------:R-:W-:Y:S05]  /*2fe0*/  BSYNC B0 ;  /* 0x0000000000007941 */ /* 0x000fea0003800000 */
.L_x_27032:
        /* <DEDUP_REMOVED lines=16> */
.L_x_27038:
[----:B------:R-:W-:Y:S05]  /*30f0*/  BSYNC B1 ;  /* 0x0000000000017941 */ /* 0x000fea0003800000 */
.L_x_27037:
        /* <DEDUP_REMOVED lines=42> */
[----:B------:R-:W-:Y:S01]  /*33a0*/  IMAD.MOV.U32 R4, RZ, RZ, R18 ;  /* 0x000000ffff047224 */ /* 0x000fe200078e0012 */
[----:B------:R-:W-:-:S06]  /*33b0*/  HFMA2.MMA R18, -RZ, RZ, 0, 0 ;  /* 0x00000000ff127435 */ /* 0x000fcc00000001ff */
.L_x_27036:
[----:B------:R-:W-:Y:S05]  /*33c0*/  BSYNC B0 ;  /* 0x0000000000007941 */ /* 0x000fea0003800000 */
.L_x_27035:
[----:B------:R-:W0:Y:S01]  /*33d0*/  I2F.U32 R0, R0 ;  /* 0x0000000000007306 */ /* 0x000e220000201000 */
[----:B------:R-:W-:Y:S01]  /*33e0*/  FMUL.FTZ R15, R15, R103 ;  /* 0x000000670f0f7220 */ /* 0x000fe20000410000 */
[----:B------:R-:W-:Y:S02]  /*33f0*/  SEL R13, RZ, 0x10000, P4 ;  /* 0x00010000ff0d7807 */ /* 0x000fe40002000000 */
[----:B------:R-:W-:Y:S01]  /*3400*/  SEL R12, RZ, 0x100, P3 ;  /* 0x00000100ff0c7807 */ /* 0x000fe20001800000 */
[----:B------:R-:W-:Y:S01]  /*3410*/  FMUL.FTZ R15, R15, c[0x0][0x1e8] ;  /* 0x00007a000f0f7a20 */ /* 0x000fe20000410000 */
[----:B------:R-:W-:-:S02]  /*3420*/  SEL R21, RZ, 0x1, P2 ;  /* 0x00000001ff157807 */ /* 0x000fc40001000000 */
[----:B------:R-:W-:-:S05]  /*3430*/  IADD3 R19, R101, 0x200, RZ ;  /* 0x0000020065137810 */ /* 0x000fca0007ffe0ff */
[----:B------:R-:W-:-:S04]  /*3440*/  @P0 IMAD.WIDE.U32 R22, R19, R124, c[0x0][0x180] ;  /* 0x0000600013160625 */ /* 0x000fc800078e007c */
[----:B0-----:R-:W-:-:S05]  /*3450*/  FFMA.FTZ R2, R0, R119, 1.1641532182693481445e-10 ;  /* 0x2f00000000027423 */ /* 0x001fca0000010077 */
[----:B------:R-:W-:-:S04]  /*3460*/  FSETP.GTU.FTZ.AND P5, PT, R2, c[0x0][0x1e4], PT ;  /* 0x0000790002007a0b */ /* 0x000fc80003fbc000 */
[----:B------:R-:W-:Y:S02]  /*3470*/  SEL R2, RZ, 0x1000000, P5 ;  /* 0x01000000ff027807 */ /* 0x000fe40002800000 */
[----:B------:R-:W-:Y:S02]  /*3480*/  FSEL R35, R15, RZ, !P5 ;  /* 0x000000ff0f237208 */ /* 0x000fe40006800000 */
[----:B------:R-:W-:Y:S01]  /*3490*/  IADD3 R2, R12, R2, R13 ;  /* 0x000000020c027210 */ /* 0x000fe20007ffe00d */
[----:B------:R-:W-:-:S04]  /*34a0*/  IMAD.WIDE.U32 R12, R19, R124, c[0x0][0x170] ;  /* 0x00005c00130c7625 */ /* 0x000fc800078e007c */
[----:B------:R-:W-:Y:S02]  /*34b0*/  IMAD.IADD R25, R2, 0x1, R21 ;  /* 0x0000000102197824 */ /* 0x000fe400078e0215 */
[----:B------:R-:W-:-:S04]  /*34c0*/  IMAD.WIDE.U32 R20, R17, R124, c[0x0][0x188] ;  /* 0x0000620011147625 */ /* 0x000fc800078e007c */
        /* <DEDUP_REMOVED lines=18> */
.L_x_27040:
[----:B0-----:R-:W-:Y:S02]  /*35f0*/  IMAD.MOV.U32 R0, RZ, RZ, R5 ;  /* 0x000000ffff007224 */ /* 0x001fe400078e0005 */
.L_x_27041:
[----:B------:R-:W-:Y:S05]  /*3600*/  BSYNC B0 ;  /* 0x0000000000007941 */ /* 0x000fea0003800000 */
.L_x_27039:
        /* <DEDUP_REMOVED lines=16> */
.L_x_27045:
[----:B------:R-:W-:Y:S05]  /*3710*/  BSYNC B1 ;  /* 0x0000000000017941 */ /* 0x000fea0003800000 */
.L_x_27044:
        /* <DEDUP_REMOVED lines=44> */
.L_x_27043:
[----:B------:R-:W-:Y:S05]  /*39e0*/  BSYNC B0 ;  /* 0x0000000000007941 */ /* 0x000fea0003800000 */
.L_x_27042:
        /* <DEDUP_REMOVED lines=19> */
.L_x_27047:
[----:B------:R-:W-:Y:S02]  /*3b20*/  IMAD.MOV.U32 R0, RZ, RZ, R5 ;  /* 0x000000ffff007224 */ /* 0x000fe400078e0005 */
.L_x_27048:
[----:B------:R-:W-:Y:S05]  /*3b30*/  BSYNC B0 ;  /* 0x0000000000007941 */ /* 0x000fea0003800000 */
.L_x_27046:
        /* <DEDUP_REMOVED lines=16> */
.L_x_27052:
[----:B------:R-:W-:Y:S05]  /*3c40*/  BSYNC B1 ;  /* 0x0000000000017941 */ /* 0x000fea0003800000 */
.L_x_27051:
        /* <DEDUP_REMOVED lines=44> */
.L_x_27050:
[----:B------:R-:W-:Y:S05]  /*3f10*/  BSYNC B0 ;  /* 0x0000000000007941 */ /* 0x000fea0003800000 */
.L_x_27049:
        /* <DEDUP_REMOVED lines=19> */
.L_x_27054:
[----:B------:R-:W-:Y:S02]  /*4050*/  IMAD.MOV.U32 R0, RZ, RZ, R5 ;  /* 0x000000ffff007224 */ /* 0x000fe400078e0005 */
.L_x_27055:
[----:B------:R-:W-:Y:S05]  /*4060*/  BSYNC B0 ;  /* 0x0000000000007941 */ /* 0x000fea0003800000 */
.L_x_27053:
        /* <DEDUP_REMOVED lines=16> */
.L_x_27059:
[----:B------:R-:W-:Y:S05]  /*4170*/  BSYNC B1 ;  /* 0x0000000000017941 */ /* 0x000fea0003800000 */
.L_x_27058:
        /* <DEDUP_REMOVED lines=44> */
.L_x_27057:
[----:B------:R-:W-:Y:S05]  /*4440*/  BSYNC B0 ;  /* 0x0000000000007941 */ /* 0x000fea0003800000 */
.L_x_27056:
        /* <DEDUP_REMOVED lines=19> */
.L_x_27061:
[----:B------:R-:W-:Y:S02]  /*4580*/  IMAD.MOV.U32 R0, RZ, RZ, R5 ;  /* 0x000000ffff007224 */ /* 0x000fe400078e0005 */
.L_x_27062:
[----:B------:R-:W-:Y:S05]  /*4590*/  BSYNC B0 ;  /* 0x0000000000007941 */ /* 0x000fea0003800000 */
.L_x_27060:
        /* <DEDUP_REMOVED lines=16> */
.L_x_27066:
[----:B------:R-:W-:Y:S05]  /*46a0*/  BSYNC B1 ;  /* 0x0000000000017941 */ /* 0x000fea0003800000 */
.L_x_27065:
        /* <DEDUP_REMOVED lines=44> */
.L_x_27064:
[----:B------:R-:W-:Y:S05]  /*4970*/  BSYNC B0 ;  /* 0x0000000000007941 */ /* 0x000fea0003800000 */
.L_x_27063:
        /* <DEDUP_REMOVED lines=10> */
[----:B------:R-:W-:Y:S02]  /*4a20*/  IADD3 R12, R12, R2, R13 ;  /* 0x000000020c0c7210 */ /* 0x000fe40007ffe00d */
[----:B------:R-:W-:Y:S01]  /*4a30*/  IADD3 R2, R101, 0x300, RZ ;  /* 0x0000030065027810 */ /* 0x000fe20007ffe0ff */
[----:B------:R-:W-:Y:S01]  /*4a40*/  @P1 FADD.FTZ R31, R43, R31 ;  /* 0x0000001f2b1f1221 */ /* 0x000fe20000010000 */
[----:B------:R-:W-:Y:S01]  /*4a50*/  IADD3 R23, R12, R17, RZ ;  /* 0x000000110c177210 */ /* 0x000fe20007ffe0ff */
[----:B------:R-:W-:-:S04]  /*4a60*/  IMAD.WIDE.U32 R16, R19, R124, c[0x0][0x188] ;  /* 0x0000620013107625 */ /* 0x000fc800078e007c */
[----:B------:R-:W-:Y:S01]  /*4a70*/  IMAD.WIDE.U32 R18, R19, R125, c[0x0][0x190] ;  /* 0x0000640013127625 */ /* 0x000fe200078e007d */
[----:B------:R0:W-:Y:S03]  /*4a80*/  STG.E.128 [R16.64], R28 ;  /* 0x0000001c10007986 */ /* 0x0001e6000c101d06 */
[----:B------:R-:W-:Y:S01]  /*4a90*/  IMAD.WIDE.U32 R12, R2, R124, c[0x0][0x170] ;  /* 0x00005c00020c7625 */ /* 0x000fe200078e007c */
[----:B------:R0:W-:Y:S03]  /*4aa0*/  STG.E [R18.64], R23 ;  /* 0x0000001712007986 */ /* 0x0001e6000c101906 */
[----:B------:R-:W-:Y:S02]  /*4ab0*/  @P0 IMAD.WIDE.U32 R20, R124, R2, c[0x0][0x180] ;  /* 0x000060007c140625 */ /* 0x000fe400078e0002 */
        /* <DEDUP_REMOVED lines=14> */
.L_x_27068:
[----:B0-----:R-:W-:Y:S02]  /*4ba0*/  MOV R0, R5 ;  /* 0x0000000500007202 */ /* 0x001fe40000000f00 */
.L_x_27069:
[----:B------:R-:W-:Y:S05]  /*4bb0*/  BSYNC B0 ;  /* 0x0000000000007941 */ /* 0x000fea0003800000 */
.L_x_27067:
        /* <DEDUP_REMOVED lines=16> */
.L_x_27073:
[----:B------:R-:W-:Y:S05]  /*4cc0*/  BSYNC B1 ;  /* 0x0000000000017941 */ /* 0x000fea0003800000 */
.L_x_27072:
        /* <DEDUP_REMOVED lines=44> */
.L_x_27071:
[----:B------:R-:W-:Y:S05]  /*4f90*/  BSYNC B0 ;  /* 0x0000000000007941 */ /* 0x000fea0003800000 */
.L_x_27070:
        /* <DEDUP_REMOVED lines=19> */
.L_x_27075:
[----:B------:R-:W-:Y:S02]  /*50d0*/  MOV R0, R5 ;  /* 0x0000000500007202 */ /* 0x000fe40000000f00 */
.L_x_27076:
[----:B------:R-:W-:Y:S05]  /*50e0*/  BSYNC B0 ;  /* 0x0000000000007941 */ /* 0x000fea0003800000 */
.L_x_27074:
        /* <DEDUP_REMOVED lines=16> */
.L_x_27080:
[----:B------:R-:W-:Y:S05]  /*51f0*/  BSYNC B1 ;  /* 0x0000000000017941 */ /* 0x000fea0003800000 */
.L_x_27079:
        /* <DEDUP_REMOVED lines=44> */
.L_x_27078:
[----:B------:R-:W-:Y:S05]  /*54c0*/  BSYNC B0 ;  /* 0x0000000000007941 */ /* 0x000fea0003800000 */
.L_x_27077:
        /* <DEDUP_REMOVED lines=19> */
.L_x_27082:
[----:B------:R-:W-:Y:S02]  /*5600*/  MOV R0, R5 ;  /* 0x0000000500007202 */ /* 0x000fe40000000f00 */
.L_x_27083:
[----:B------:R-:W-:Y:S05]  /*5610*/  BSYNC B0 ;  /* 0x0000000000007941 */ /* 0x000fea0003800000 */
.L_x_27081:
        /* <DEDUP_REMOVED lines=16> */
.L_x_27087:
[----:B------:R-:W-:Y:S05]  /*5720*/  BSYNC B1 ;  /* 0x0000000000017941 */ /* 0x000fea0003800000 */
.L_x_27086:
        /* <DEDUP_REMOVED lines=42> */
[----:B------:R-:W-:Y:S01]  /*59d0*/  HFMA2.MMA R13, -RZ, RZ, 0, 0 ;  /* 0x00000000ff0d7435 */ /* 0x000fe200000001ff */
[----:B------:R-:W-:-:S05]  /*59e0*/  IMAD.MOV.U32 R4, RZ, RZ, R12 ;  /* 0x000000ffff047224 */ /* 0x000fca00078e000c */
.L_x_27085:
[----:B------:R-:W-:Y:S05]  /*59f0*/  BSYNC B0 ;  /* 0x0000000000007941 */ /* 0x000fea0003800000 */
.L_x_27084:
        /* <DEDUP_REMOVED lines=19> */
.L_x_27089:
[----:B------:R-:W-:Y:S02]  /*5b30*/  MOV R0, R5 ;  /* 0x0000000500007202 */ /* 0x000fe40000000f00 */
.L_x_27090:
[----:B------:R-:W-:Y:S05]  /*5b40*/  BSYNC B0 ;  /* 0x0000000000007941 */ /* 0x000fea0003800000 */
.L_x_27088:
        /* <DEDUP_REMOVED lines=16> */
.L_x_27094:
[----:B------:R-:W-:Y:S05]  /*5c50*/  BSYNC B1 ;  /* 0x0000000000017941 */ /* 0x000fea0003800000 */
.L_x_27093:
        /* <DEDUP_REMOVED lines=40> */
[----:B------:R-:W-:Y:S02]  /*5ee0*/  LOP3.LUT R10, R19, UR25, R16, 0x96, !PT ;  /* 0x00000019130a7c12 */ /* 0x000fe4000f8e9610 */
[----:B------:R-:W-:Y:S02]  /*5ef0*/  MOV R5, R18 ;  /* 0x0000001200057202 */ /* 0x000fe40000000f00 */
[----:B------:R-:W-:Y:S01]  /*5f00*/  LOP3.LUT R9, R13, UR26, R4, 0x96, !PT ;  /* 0x0000001a0d097c12 */ /* 0x000fe2000f8e9604 */
[----:B------:R-:W-:Y:S02]  /*5f10*/  IMAD.MOV.U32 R4, RZ, RZ, R12 ;  /* 0x000000ffff047224 */ /* 0x000fe400078e000c */
.L_x_27092:
[----:B------:R-:W-:Y:S05]  /*5f20*/  BSYNC B0 ;  /* 0x0000000000007941 */ /* 0x000fea0003800000 */
.L_x_27091:
[----:B------:R-:W0:Y:S01]  /*5f30*/  I2F.U32 R0, R0 ;  /* 0x0000000000007306 */ /* 0x000e220000201000 */
[----:B------:R-:W-:Y:S01]  /*5f40*/  FMUL.FTZ R15, R15, R103 ;  /* 0x000000670f0f7220 */ /* 0x000fe20000410000 */
[----:B------:R-:W-:Y:S02]  /*5f50*/  SEL R13, RZ, 0x10000, P4 ;  /* 0x00010000ff0d7807 */ /* 0x000fe40002000000 */
[----:B------:R-:W-:Y:S01]  /*5f60*/  SEL R14, RZ, 0x100, P3 ;  /* 0x00000100ff0e7807 */ /* 0x000fe20001800000 */
[----:B------:R-:W-:Y:S01]  /*5f70*/  FMUL.FTZ R15, R15, c[0x0][0x1e8] ;  /* 0x00007a000f0f7a20 */ /* 0x000fe20000410000 */
[----:B------:R-:W-:Y:S01]  /*5f80*/  SEL R17, RZ, 0x1, P2 ;  /* 0x00000001ff117807 */ /* 0x000fe20001000000 */
[----:B0-----:R-:W-:Y:S01]  /*5f90*/  FFMA.FTZ R12, R0, R119, 1.1641532182693481445e-10 ;  /* 0x2f000000000c7423 */ /* 0x001fe20000010077 */
[----:B------:R-:W-:-:S04]  /*5fa0*/  IADD3 R0, R101, 0x400, RZ ;  /* 0x0000040065007810 */ /* 0x000fc80007ffe0ff */
[----:B------:R-:W-:Y:S01]  /*5fb0*/  FSETP.GTU.FTZ.AND P5, PT, R12, c[0x0][0x1e4], PT ;  /* 0x000079000c007a0b */ /* 0x000fe20003fbc000 */
[----:B------:R-:W-:-:S03]  /*5fc0*/  IMAD.WIDE.U32 R18, R0, R124, c[0x0][0x170] ;  /* 0x00005c0000127625 */ /* 0x000fc600078e007c */
[----:B------:R-:W-:Y:S02]  /*5fd0*/  SEL R12, RZ, 0x1000000, P5 ;  /* 0x01000000ff0c7807 */ /* 0x000fe40002800000 */
[----:B------:R-:W-:Y:S02]  /*5fe0*/  FSEL R27, R15, RZ, !P5 ;  /* 0x000000ff0f1b7208 */ /* 0x000fe40006800000 */
[----:B------:R-:W-:Y:S01]  /*5ff0*/  IADD3 R12, R14, R12, R13 ;  /* 0x0000000c0e0c7210 */ /* 0x000fe20007ffe00d */
[----:B------:R-:W-:-:S04]  /*6000*/  IMAD.WIDE.U32 R14, R125, R2, c[0x0][0x190] ;  /* 0x000064007d0e7625 */ /* 0x000fc800078e0002 */
[----:B------:R-:W-:Y:S02]  /*6010*/  IMAD.IADD R21, R12, 0x1, R17 ;  /* 0x000000010c157824 */ /* 0x000fe400078e0211 */
[----:B------:R-:W-:-:S04]  /*6020*/  IMAD.WIDE.U32 R12, R124, R2, c[0x0][0x188] ;  /* 0x000062007c0c7625 */ /* 0x000fc800078e0002 */
[----:B------:R-:W-:Y:S02]  /*6030*/  @P1 FADD.FTZ R27, R43, R27 ;  /* 0x0000001b2b1b1221 */ /* 0x000fe40000010000 */
[----:B------:R-:W-:-:S03]  /*6040*/  @P0 IMAD.WIDE.U32 R16, R124, R0, c[0x0][0x180] ;  /* 0x000060007c100625 */ /* 0x000fc600078e0000 */
[----:B------:R-:W-:Y:S04]  /*6050*/  STG.E.128 [R12.64], R24 ;  /* 0x000000180c007986 */ /* 0x000fe8000c101d06 */
[----:B------:R0:W-:Y:S04]  /*6060*/  STG.E [R14.64], R21 ;  /* 0x000000150e007986 */ /* 0x0001e8000c101906 */
        /* <DEDUP_REMOVED lines=14> */
.L_x_27096:
[----:B-1----:R-:W-:Y:S02]  /*6150*/  IMAD.MOV.U32 R16, RZ, RZ, R5 ;  /* 0x000000ffff107224 */ /* 0x002fe400078e0005 */
.L_x_27097:
[----:B------:R-:W-:Y:S05]  /*6160*/  BSYNC B0 ;  /* 0x0000000000007941 */ /* 0x000fea0003800000 */
.L_x_27095:
        /* <DEDUP_REMOVED lines=16> */
.L_x_27101:
[----:B------:R-:W-:Y:S05]  /*6270*/  BSYNC B1 ;  /* 0x0000000000017941 */ /* 0x000fea0003800000 */
.L_x_27100:
        /* <DEDUP_REMOVED lines=44> */
.L_x_27099:
[----:B------:R-:W-:Y:S05]  /*6540*/  BSYNC B0 ;  /* 0x0000000000007941 */ /* 0x000fea0003800000 */
.L_x_27098:
        /* <DEDUP_REMOVED lines=19> */
.L_x_27103:
[----:B------:R-:W-:Y:S02]  /*6680*/  IMAD.MOV.U32 R12, RZ, RZ, R5 ;  /* 0x000000ffff0c7224 */ /* 0x000fe400078e0005 */
.L_x_27104:
[----:B------:R-:W-:Y:S05]  /*6690*/  BSYNC B0 ;  /* 0x0000000000007941 */ /* 0x000fea0003800000 */
.L_x_27102:
        /* <DEDUP_REMOVED lines=16> */
.L_x_27108:
[----:B------:R-:W-:Y:S05]  /*67a0*/  BSYNC B1 ;  /* 0x0000000000017941 */ /* 0x000fea0003800000 */
.L_x_27107:
        /* <DEDUP_REMOVED lines=44> */
.L_x_27106:
[----:B------:R-:W-:Y:S05]  /*6a70*/  BSYNC B0 ;  /* 0x0000000000007941 */ /* 0x000fea0003800000 */
.L_x_27105:
        /* <DEDUP_REMOVED lines=19> */
.L_x_27110:
[----:B------:R-:W-:Y:S02]  /*6bb0*/  IMAD.MOV.U32 R12, RZ, RZ, R5 ;  /* 0x000000ffff0c7224 */ /* 0x000fe400078e0005 */
.L_x_27111:
[----:B------:R-:W-:Y:S05]  /*6bc0*/  BSYNC B0 ;  /* 0x0000000000007941 */ /* 0x000fea0003800000 */
.L_x_27109:
        /* <DEDUP_REMOVED lines=16> */
.L_x_27115:
[----:B------:R-:W-:Y:S05]  /*6cd0*/  BSYNC B1 ;  /* 0x0000000000017941 */ /* 0x000fea0003800000 */
.L_x_27114:
        /* <DEDUP_REMOVED lines=44> */
.L_x_27113:
[----:B------:R-:W-:Y:S05]  /*6fa0*/  BSYNC B0 ;  /* 0x0000000000007941 */ /* 0x000fea0003800000 */
.L_x_27112:
        /* <DEDUP_REMOVED lines=19> */
.L_x_27117:
[----:B------:R-:W-:Y:S02]  /*70e0*/  IMAD.MOV.U32 R12, RZ, RZ, R5 ;  /* 0x000000ffff0c7224 */ /* 0x000fe400078e0005 */
.L_x_27118:
[----:B------:R-:W-:Y:S05]  /*70f0*/  BSYNC B0 ;  /* 0x0000000000007941 */ /* 0x000fea0003800000 */
.L_x_27116:
        /* <DEDUP_REMOVED lines=16> */
.L_x_27122:
[----:B------:R-:W-:Y:S05]  /*7200*/  BSYNC B1 ;  /* 0x0000000000017941 */ /* 0x000fea0003800000 */
.L_x_27121:
        /* <DEDUP_REMOVED lines=42> */
[----:B------:R-:W-:Y:S01]  /*74b0*/  MOV R4, R16 ;  /* 0x0000001000047202 */ /* 0x000fe20000000f00 */
[----:B------:R-:W-:Y:S02]  /*74c0*/  IMAD.MOV.U32 R16, RZ, RZ, RZ ;  /* 0x000000ffff107224 */ /* 0x000fe400078e00ff */
.L_x_27120:
[----:B------:R-:W-:Y:S05]  /*74d0*/  BSYNC B0 ;  /* 0x0000000000007941 */ /* 0x000fea0003800000 */
.L_x_27119:
[----:B------:R-:W0:Y:S01]  /*74e0*/  I2F.U32 R12, R12 ;  /* 0x0000000c000c7306 */ /* 0x000e220000201000 */
[----:B------:R-:W-:Y:S01]  /*74f0*/  FMUL.FTZ R15, R15, R103 ;  /* 0x000000670f0f7220 */ /* 0x000fe20000410000 */
[----:B------:R-:W-:Y:S02]  /*7500*/  SEL R14, RZ, 0x10000, P4 ;  /* 0x00010000ff0e7807 */ /* 0x000fe40002000000 */
[----:B------:R-:W-:Y:S01]  /*7510*/  SEL R17, RZ, 0x100, P3 ;  /* 0x00000100ff117807 */ /* 0x000fe20001800000 */
[----:B------:R-:W-:Y:S01]  /*7520*/  FMUL.FTZ R15, R15, c[0x0][0x1e8] ;  /* 0x00007a000f0f7a20 */ /* 0x000fe20000410000 */
[----:B------:R-:W-:-:S02]  /*7530*/  SEL R18, RZ, 0x1, P2 ;  /* 0x00000001ff127807 */ /* 0x000fc40001000000 */
[----:B------:R-:W-:Y:S01]  /*7540*/  IADD3 R100, R101, 0x500, RZ ;  /* 0x0000050065647810 */ /* 0x000fe20007ffe0ff */
[----:B0-----:R-:W-:-:S05]  /*7550*/  FFMA.FTZ R13, R12, R119, 1.1641532182693481445e-10 ;  /* 0x2f0000000c0d7423 */ /* 0x001fca0000010077 */
[----:B------:R-:W-:-:S04]  /*7560*/  FSETP.GTU.FTZ.AND P5, PT, R13, c[0x0][0x1e4], PT ;  /* 0x000079000d007a0b */ /* 0x000fc80003fbc000 */
[----:B------:R-:W-:Y:S02]  /*7570*/  SEL R13, RZ, 0x1000000, P5 ;  /* 0x01000000ff0d7807 */ /* 0x000fe40002800000 */
[----:B------:R-:W-:Y:S02]  /*7580*/  FSEL R23, R15, RZ, !P5 ;  /* 0x000000ff0f177208 */ /* 0x000fe40006800000 */
[----:B------:R-:W-:Y:S01]  /*7590*/  IADD3 R13, R17, R13, R14 ;  /* 0x0000000d110d7210 */ /* 0x000fe20007ffe00e */
[----:B------:R-:W-:-:S03]  /*75a0*/  IMAD.WIDE.U32 R14, R124, R0, c[0x0][0x188] ;  /* 0x000062007c0e7625 */ /* 0x000fc600078e0000 */
[----:B------:R-:W-:Y:S01]  /*75b0*/  IADD3 R17, R13, R18, RZ ;  /* 0x000000120d117210 */ /* 0x000fe20007ffe0ff */
[----:B------:R-:W-:Y:S02]  /*75c0*/  @P1 FADD.FTZ R23, R43, R23 ;  /* 0x000000172b171221 */ /* 0x000fe40000010000 */
[----:B------:R-:W-:-:S03]  /*75d0*/  IMAD.WIDE.U32 R12, R125, R0, c[0x0][0x190] ;  /* 0x000064007d0c7625 */ /* 0x000fc600078e0000 */
[----:B------:R-:W-:Y:S04]  /*75e0*/  STG.E.128 [R14.64], R20 ;  /* 0x000000140e007986 */ /* 0x000fe8000c101d06 */
[----:B------:R0:W-:Y:S02]  /*75f0*/  STG.E [R12.64], R17 ;  /* 0x000000110c007986 */ /* 0x0001e4000c101906 */
[----:B0-----:R-:W-:-:S04]  /*7600*/  IMAD.WIDE.U32 R12, R100, R124, c[0x0][0x170] ;  /* 0x00005c00640c7625 */ /* 0x001fc800078e007c */
[----:B------:R-:W-:-:S05]  /*7610*/  @P0 IMAD.WIDE.U32 R14, R124, R100, c[0x0][0x180] ;  /* 0x000060007c0e0625 */ /* 0x000fca00078e0064 */
        /* <DEDUP_REMOVED lines=14> */
.L_x_27124:
[----:B------:R-:W-:Y:S02]  /*7700*/  MOV R96, R5 ;  /* 0x0000000500607202 */ /* 0x000fe40000000f00 */
.L_x_27125:
[----:B------:R-:W-:Y:S05]  /*7710*/  BSYNC B0 ;  /* 0x0000000000007941 */ /* 0x000fea0003800000 */
.L_x_27123:
        /* <DEDUP_REMOVED lines=16> */
.L_x_27129:
[----:B------:R-:W-:Y:S05]  /*7820*/  BSYNC B1 ;  /* 0x0000000000017941 */ /* 0x000fea0003800000 */
.L_x_27128:
        /* <DEDUP_REMOVED lines=40> */
[----:B------:R-:W-:Y:S01]  /*7ab0*/  MOV R5, R18 ;  /* 0x0000001200057202 */ /* 0x000fe20000000f00 */
[----:B------:R-:W-:-:S03]  /*7ac0*/  HFMA2.MMA R18, -RZ, RZ, 0, 0 ;  /* 0x00000000ff127435 */ /* 0x000fc600000001ff */
[----:B------:R-:W-:Y:S01]  /*7ad0*/  LOP3.LUT R9, R17, UR26, R4, 0x96, !PT ;  /* 0x0000001a11097c12 */ /* 0x000fe2000f8e9604 */
[----:B------:R-:W-:Y:S02]  /*7ae0*/  IMAD.MOV.U32 R4, RZ, RZ, R16 ;  /* 0x000000ffff047224 */ /* 0x000fe400078e0010 */
.L_x_27127:
[----:B------:R-:W-:Y:S05]  /*7af0*/  BSYNC B0 ;  /* 0x0000000000007941 */ /* 0x000fea0003800000 */
.L_x_27126:
[----:B------:R-:W0:Y:S01]  /*7b00*/  I2F.U32 R16, R96 ;  /* 0x0000006000107306 */ /* 0x000e220000201000 */
[----:B------:R-:W-:Y:S01]  /*7b10*/  ISETP.NE.AND P3, PT, R18, 0x1, PT ;  /* 0x000000011200780c */ /* 0x000fe20003f65270 */
[----:B-----5:R-:W-:Y:S01]  /*7b20*/  FMUL.FTZ R12, R12, R103 ;  /* 0x000000670c0c7220 */ /* 0x020fe20000410000 */
        /* <DEDUP_REMOVED lines=16> */
.L_x_27131:
[----:B------:R-:W-:Y:S02]  /*7c30*/  MOV R12, R5 ;  /* 0x00000005000c7202 */ /* 0x000fe40000000f00 */
.L_x_27132:
[----:B------:R-:W-:Y:S05]  /*7c40*/  BSYNC B0 ;  /* 0x0000000000007941 */ /* 0x000fea0003800000 */
.L_x_27130:
        /* <DEDUP_REMOVED lines=16> */
.L_x_27136:
[----:B------:R-:W-:Y:S05]  /*7d50*/  BSYNC B1 ;  /* 0x0000000000017941 */ /* 0x000fea0003800000 */
.L_x_27135:
        /* <DEDUP_REMOVED lines=40> */
[----:B------:R-:W-:-:S04]  /*7fe0*/  MOV R5, R96 ;  /* 0x0000006000057202 */ /* 0x000fc80000000f00 */
[----:B------:R-:W-:Y:S01]  /*7ff0*/  LOP3.LUT R9, R19, UR26, R4, 0x96, !PT ;  /* 0x0000001a13097c12 */ /* 0x000fe2000f8e9604 */
[----:B------:R-:W-:Y:S01]  /*8000*/  HFMA2.MMA R19, -RZ, RZ, 0, 0 ;  /* 0x00000000ff137435 */ /* 0x000fe200000001ff */
[----:B------:R-:W-:-:S05]  /*8010*/  IMAD.MOV.U32 R4, RZ, RZ, R18 ;  /* 0x000000ffff047224 */ /* 0x000fca00078e0012 */
.L_x_27134:
[----:B------:R-:W-:Y:S05]  /*8020*/  BSYNC B0 ;  /* 0x0000000000007941 */ /* 0x000fea0003800000 */
.L_x_27133:
        /* <DEDUP_REMOVED lines=19> */
.L_x_27138:
[----:B------:R-:W-:Y:S02]  /*8160*/  MOV R96, R5 ;  /* 0x0000000500607202 */ /* 0x000fe40000000f00 */
.L_x_27139:
[----:B------:R-:W-:Y:S05]  /*8170*/  BSYNC B0 ;  /* 0x0000000000007941 */ /* 0x000fea0003800000 */
.L_x_27137:
        /* <DEDUP_REMOVED lines=16> */
.L_x_27143:
[----:B------:R-:W-:Y:S05]  /*8280*/  BSYNC B1 ;  /* 0x0000000000017941 */ /* 0x000fea0003800000 */
.L_x_27142:
        /* <DEDUP_REMOVED lines=44> */
.L_x_27141:
[----:B------:R-:W-:Y:S05]  /*8550*/  BSYNC B0 ;  /* 0x0000000000007941 */ /* 0x000fea0003800000 */
.L_x_27140:
        /* <DEDUP_REMOVED lines=19> */
.L_x_27145:
[----:B------:R-:W-:Y:S02]  /*8690*/  MOV R14, R5 ;  /* 0x00000005000e7202 */ /* 0x000fe40000000f00 */
.L_x_27146:
[----:B------:R-:W-:Y:S05]  /*86a0*/  BSYNC B0 ;  /* 0x0000000000007941 */ /* 0x000fea0003800000 */
.L_x_27144:
        /* <DEDUP_REMOVED lines=16> */
.L_x_27150:
[----:B------:R-:W-:Y:S05]  /*87b0*/  BSYNC B1 ;  /* 0x0000000000017941 */ /* 0x000fea0003800000 */
.L_x_27149:
        /* <DEDUP_REMOVED lines=40> */
[----:B------:R-:W-:Y:S01]  /*8a40*/  HFMA2.MMA R97, -RZ, RZ, 0, 0 ;  /* 0x00000000ff617435 */ /* 0x000fe200000001ff */
[----:B------:R-:W-:-:S03]  /*8a50*/  MOV R5, R96 ;  /* 0x0000006000057202 */ /* 0x000fc60000000f00 */
[----:B------:R-:W-:Y:S01]  /*8a60*/  LOP3.LUT R9, R13, UR26, R4, 0x96, !PT ;  /* 0x0000001a0d097c12 */ /* 0x000fe2000f8e9604 */
[----:B------:R-:W-:Y:S02]  /*8a70*/  IMAD.MOV.U32 R4, RZ, RZ, R12 ;  /* 0x000000ffff047224 */ /* 0x000fe400078e000c */
.L_x_27148:
[----:B------:R-:W-:Y:S05]  /*8a80*/  BSYNC B0 ;  /* 0x0000000000007941 */ /* 0x000fea0003800000 */
.L_x_27147:
[----:B------:R0:W1:Y:S01]  /*8a90*/  I2F.U32 R12, R14 ;  /* 0x0000000e000c7306 */ /* 0x0000620000201000 */
[----:B------:R-:W-:Y:S01]  /*8aa0*/  FMUL.FTZ R15, R15, R103 ;  /* 0x000000670f0f7220 */ /* 0x000fe20000410000 */
[----:B------:R-:W-:Y:S02]  /*8ab0*/  SEL R13, RZ, 0x10000, P4 ;  /* 0x00010000ff0d7807 */ /* 0x000fe40002000000 */
[----:B------:R-:W-:Y:S01]  /*8ac0*/  IADD3 R102, R101, 0x600, RZ ;  /* 0x0000060065667810 */ /* 0x000fe20007ffe0ff */
[----:B------:R-:W-:Y:S01]  /*8ad0*/  FMUL.FTZ R15, R15, c[0x0][0x1e8] ;  /* 0x00007a000f0f7a20 */ /* 0x000fe20000410000 */
[----:B0-----:R-:W-:Y:S01]  /*8ae0*/  SEL R14, RZ, 0x1, P2 ;  /* 0x00000001ff0e7807 */ /* 0x001fe20001000000 */
[----:B-1----:R-:W-:-:S05]  /*8af0*/  FFMA.FTZ R12, R12, R119, 1.1641532182693481445e-10 ;  /* 0x2f0000000c0c7423 */ /* 0x002fca0000010077 */
[----:B------:R-:W-:-:S04]  /*8b00*/  FSETP.GTU.FTZ.AND P5, PT, R12, c[0x0][0x1e4], PT ;  /* 0x000079000c007a0b */ /* 0x000fc80003fbc000 */
[----:B------:R-:W-:Y:S02]  /*8b10*/  FSEL R19, R15, RZ, !P5 ;  /* 0x000000ff0f137208 */ /* 0x000fe40006800000 */
[----:B------:R-:W-:Y:S02]  /*8b20*/  SEL R15, RZ, 0x100, P3 ;  /* 0x00000100ff0f7807 */ /* 0x000fe40001800000 */
[----:B------:R-:W-:Y:S01]  /*8b30*/  SEL R12, RZ, 0x1000000, P5 ;  /* 0x01000000ff0c7807 */ /* 0x000fe20002800000 */
[----:B------:R-:W-:-:S03]  /*8b40*/  @P1 FADD.FTZ R19, R43, R19 ;  /* 0x000000132b131221 */ /* 0x000fc60000010000 */
[----:B------:R-:W-:Y:S01]  /*8b50*/  IADD3 R15, R15, R12, R13 ;  /* 0x0000000c0f0f7210 */ /* 0x000fe20007ffe00d */
[----:B------:R-:W-:-:S04]  /*8b60*/  IMAD.WIDE.U32 R12, R124, R100, c[0x0][0x188] ;  /* 0x000062007c0c7625 */ /* 0x000fc800078e0064 */
[----:B------:R-:W-:Y:S01]  /*8b70*/  IMAD.IADD R105, R15, 0x1, R14 ;  /* 0x000000010f697824 */ /* 0x000fe200078e020e */
[----:B------:R0:W-:Y:S02]  /*8b80*/  STG.E.128 [R12.64], R16 ;  /* 0x000000100c007986 */ /* 0x0001e4000c101d06 */
[----:B0-----:R-:W-:-:S05]  /*8b90*/  IMAD.WIDE.U32 R12, R125, R100, c[0x0][0x190] ;  /* 0x000064007d0c7625 */ /* 0x001fca00078e0064 */
[----:B------:R0:W-:Y:S02]  /*8ba0*/  STG.E [R12.64], R105 ;  /* 0x000000690c007986 */ /* 0x0001e4000c101906 */
[----:B0-----:R-:W-:-:S05]  /*8bb0*/  @P0 IMAD.WIDE.U32 R12, R124, R102, c[0x0][0x180] ;  /* 0x000060007c0c0625 */ /* 0x001fca00078e0066 */
[----:B------:R0:W5:Y:S02]  /*8bc0*/  @P0 LDG.E.128 R40, [R12.64] ;  /* 0x000000060c280981 */ /* 0x000164000c1e1d00 */
[----:B0-----:R-:W-:-:S06]  /*8bd0*/  IMAD.WIDE.U32 R12, R102, R124, c[0x0][0x170] ;  /* 0x00005c00660c7625 */ /* 0x001fcc00078e007c */
[----:B------:R-:W5:Y:S01]  /*8be0*/  LDG.E.128 R12, [R12.64] ;  /* 0x000000060c0c7981 */ /* 0x000f62000c1e1d00 */
        /* <DEDUP_REMOVED lines=12> */
.L_x_27152:
[----:B------:R-:W-:Y:S02]  /*8cb0*/  IMAD.MOV.U32 R96, RZ, RZ, R5 ;  /* 0x000000ffff607224 */ /* 0x000fe400078e0005 */
.L_x_27153:
[----:B------:R-:W-:Y:S05]  /*8cc0*/  BSYNC B0 ;  /* 0x0000000000007941 */ /* 0x000fea0003800000 */
.L_x_27151:
        /* <DEDUP_REMOVED lines=16> */
.L_x_27157:
[----:B------:R-:W-:Y:S05]  /*8dd0*/  BSYNC B1 ;  /* 0x0000000000017941 */ /* 0x000fea0003800000 */
.L_x_27156:
        /* <DEDUP_REMOVED lines=44> */
.L_x_27155:
[----:B------:R-:W-:Y:S05]  /*90a0*/  BSYNC B0 ;  /* 0x0000000000007941 */ /* 0x000fea0003800000 */
.L_x_27154:
        /* <DEDUP_REMOVED lines=19> */
.L_x_27159:
[----:B------:R-:W-:Y:S02]  /*91e0*/  IMAD.MOV.U32 R98, RZ, RZ, R5 ;  /* 0x000000ffff627224 */ /* 0x000fe400078e0005 */
.L_x_27160:
[----:B------:R-:W-:Y:S05]  /*91f0*/  BSYNC B0 ;  /* 0x0000000000007941 */ /* 0x000fea0003800000 */
.L_x_27158:
        /* <DEDUP_REMOVED lines=16> */
.L_x_27164:
[----:B------:R-:W-:Y:S05]  /*9300*/  BSYNC B1 ;  /* 0x0000000000017941 */ /* 0x000fea0003800000 */
.L_x_27163:
        /* <DEDUP_REMOVED lines=44> */
.L_x_27162:
[----:B------:R-:W-:Y:S05]  /*95d0*/  BSYNC B0 ;  /* 0x0000000000007941 */ /* 0x000fea0003800000 */
.L_x_27161:
        /* <DEDUP_REMOVED lines=19> */
.L_x_27166:
[----:B------:R-:W-:Y:S02]  /*9710*/  IMAD.MOV.U32 R96, RZ, RZ, R5 ;  /* 0x000000ffff607224 */ /* 0x000fe400078e0005 */
.L_x_27167:
[----:B------:R-:W-:Y:S05]  /*9720*/  BSYNC B0 ;  /* 0x0000000000007941 */ /* 0x000fea0003800000 */
.L_x_27165:
        /* <DEDUP_REMOVED lines=16> */
.L_x_27171:
[----:B------:R-:W-:Y:S05]  /*9830*/  BSYNC B1 ;  /* 0x0000000000017941 */ /* 0x000fea0003800000 */
.L_x_27170:
        /* <DEDUP_REMOVED lines=44> */
.L_x_27169:
[----:B------:R-:W-:Y:S05]  /*9b00*/  BSYNC B0 ;  /* 0x0000000000007941 */ /* 0x000fea0003800000 */
.L_x_27168:
        /* <DEDUP_REMOVED lines=19> */
.L_x_27173:
[----:B------:R-:W-:Y:S02]  /*9c40*/  IMAD.MOV.U32 R98, RZ, RZ, R5 ;  /* 0x000000ffff627224 */ /* 0x000fe400078e0005 */
.L_x_27174:
[----:B------:R-:W-:Y:S05]  /*9c50*/  BSYNC B0 ;  /* 0x0000000000007941 */ /* 0x000fea0003800000 */
.L_x_27172:
        /* <DEDUP_REMOVED lines=16> */
.L_x_27178:
[----:B------:R-:W-:Y:S05]  /*9d60*/  BSYNC B1 ;  /* 0x0000000000017941 */ /* 0x000fea0003800000 */
.L_x_27177:
        /* <DEDUP_REMOVED lines=44> */
.L_x_27176:
[----:B------:R-:W-:Y:S05]  /*a030*/  BSYNC B0 ;  /* 0x0000000000007941 */ /* 0x000fea0003800000 */
.L_x_27175:
[----:B------:R-:W0:Y:S01]  /*a040*/  I2F.U32 R96, R98 ;  /* 0x0000006200607306 */ /* 0x000e220000201000 */
[----:B------:R-:W-:Y:S01]  /*a050*/  FMUL.FTZ R15, R15, R103 ;  /* 0x000000670f0f7220 */ /* 0x000fe20000410000 */
[----:B------:R-:W-:Y:S02]  /*a060*/  SEL R99, RZ, 0x10000, P4 ;  /* 0x00010000ff637807 */ /* 0x000fe40002000000 */
[----:B------:R-:W-:Y:S01]  /*a070*/  SEL R104, RZ, 0x100, P3 ;  /* 0x00000100ff687807 */ /* 0x000fe20001800000 */
[----:B------:R-:W-:Y:S02]  /*a080*/  FMUL.FTZ R15, R15, c[0x0][0x1e8] ;  /* 0x00007a000f0f7a20 */ /* 0x000fe40000410000 */
[----:B0-----:R-:W-:-:S05]  /*a090*/  FFMA.FTZ R96, R96, R119, 1.1641532182693481445e-10 ;  /* 0x2f00000060607423 */ /* 0x001fca0000010077 */
[----:B------:R-:W-:Y:S01]  /*a0a0*/  FSETP.GTU.FTZ.AND P5, PT, R96, c[0x0][0x1e4], PT ;  /* 0x0000790060007a0b */ /* 0x000fe20003fbc000 */
[----:B------:R-:W-:-:S03]  /*a0b0*/  IMAD.WIDE.U32 R96, R124, R102, c[0x0][0x188] ;  /* 0x000062007c607625 */ /* 0x000fc600078e0066 */
[----:B------:R-:W-:Y:S02]  /*a0c0*/  FSEL R15, R15, RZ, !P5 ;  /* 0x000000ff0f0f7208 */ /* 0x000fe40006800000 */
[----:B------:R-:W-:-:S03]  /*a0d0*/  SEL R98, RZ, 0x1000000, P5 ;  /* 0x01000000ff627807 */ /* 0x000fc60002800000 */
[----:B------:R-:W-:Y:S01]  /*a0e0*/  @P1 FADD.FTZ R15, R43, R15 ;  /* 0x0000000f2b0f1221 */ /* 0x000fe20000010000 */
[----:B------:R-:W-:Y:S02]  /*a0f0*/  IADD3 R98, R104, R98, R99 ;  /* 0x0000006268627210 */ /* 0x000fe40007ffe063 */
[----:B------:R-:W-:Y:S02]  /*a100*/  SEL R99, RZ, 0x1, P2 ;  /* 0x00000001ff637807 */ /* 0x000fe40001000000 */
[----:B------:R0:W-:Y:S01]  /*a110*/  STG.E.128 [R96.64], R12 ;  /* 0x0000000c60007986 */ /* 0x0001e2000c101d06 */
[----:B------:R-:W-:Y:S02]  /*a120*/  IADD3 R104, R101, 0x700, RZ ;  /* 0x0000070065687810 */ /* 0x000fe40007ffe0ff */
[----:B------:R-:W-:Y:S01]  /*a130*/  IADD3 R105, R98, R99, RZ ;  /* 0x0000006362697210 */ /* 0x000fe20007ffe0ff */
        /* <DEDUP_REMOVED lines=18> */
.L_x_27180:
[----:B------:R-:W-:Y:S02]  /*a260*/  MOV R105, R5 ;  /* 0x0000000500697202 */ /* 0x000fe40000000f00 */
.L_x_27181:
[----:B------:R-:W-:Y:S05]  /*a270*/  BSYNC B0 ;  /* 0x0000000000007941 */ /* 0x000fea0003800000 */
.L_x_27179:
        /* <DEDUP_REMOVED lines=16> */
.L_x_27185:
[----:B------:R-:W-:Y:S05]  /*a380*/  BSYNC B1 ;  /* 0x0000000000017941 */ /* 0x000fea0003800000 */
.L_x_27184:
        /* <DEDUP_REMOVED lines=41> */
[----:B------:R-:W-:Y:S01]  /*a620*/  IMAD.MOV.U32 R107, RZ, RZ, RZ ;  /* 0x000000ffff6b7224 */ /* 0x000fe200078e00ff */
[----:B------:R-:W-:Y:S02]  /*a630*/  MOV R5, R106 ;  /* 0x0000006a00057202 */ /* 0x000fe40000000f00 */
.L_x_27183:
[----:B------:R-:W-:Y:S05]  /*a640*/  BSYNC B0 ;  /* 0x0000000000007941 */ /* 0x000fea0003800000 */
.L_x_27182:
        /* <DEDUP_REMOVED lines=19> */
.L_x_27187:
[----:B------:R-:W-:Y:S02]  /*a780*/  IMAD.MOV.U32 R105, RZ, RZ, R5 ;  /* 0x000000ffff697224 */ /* 0x000fe400078e0005 */
.L_x_27188:
[----:B------:R-:W-:Y:S05]  /*a790*/  BSYNC B0 ;  /* 0x0000000000007941 */ /* 0x000fea0003800000 */
.L_x_27186:
        /* <DEDUP_REMOVED lines=16> */
.L_x_27192:
[----:B------:R-:W-:Y:S05]  /*a8a0*/  BSYNC B1 ;  /* 0x0000000000017941 */ /* 0x000fea0003800000 */
.L_x_27191:
        /* <DEDUP_REMOVED lines=40> */
[----:B------:R-:W-:Y:S01]  /*ab30*/  IMAD.MOV.U32 R5, RZ, RZ, R106 ;  /* 0x000000ffff057224 */ /* 0x000fe200078e006a */
[----:B------:R-:W-:Y:S01]  /*ab40*/  HFMA2.MMA R106, -RZ, RZ, 0, 0 ;  /* 0x00000000ff6a7435 */ /* 0x000fe200000001ff */
[----:B------:R-:W-:-:S05]  /*ab50*/  LOP3.LUT R10, R107, UR25, R108, 0x96, !PT ;  /* 0x000000196b0a7c12 */ /* 0x000fca000f8e966c */
.L_x_27190:
[----:B------:R-:W-:Y:S05]  /*ab60*/  BSYNC B0 ;  /* 0x0000000000007941 */ /* 0x000fea0003800000 */
.L_x_27189:
        /* <DEDUP_REMOVED lines=19> */
.L_x_27194:
[----:B------:R-:W-:Y:S02]  /*aca0*/  MOV R105, R5 ;  /* 0x0000000500697202 */ /* 0x000fe40000000f00 */
.L_x_27195:
[----:B------:R-:W-:Y:S05]  /*acb0*/  BSYNC B0 ;  /* 0x0000000000007941 */ /* 0x000fea0003800000 */
.L_x_27193:
        /* <DEDUP_REMOVED lines=16> */
.L_x_27199:
[----:B------:R-:W-:Y:S05]  /*adc0*/  BSYNC B1 ;  /* 0x0000000000017941 */ /* 0x000fea0003800000 */
.L_x_27198:
        /* <DEDUP_REMOVED lines=43> */
.L_x_27197:
[----:B------:R-:W-:Y:S05]  /*b080*/  BSYNC B0 ;  /* 0x0000000000007941 */ /* 0x000fea0003800000 */
.L_x_27196:
[----:B------:R0:W1:Y:S01]  /*b090*/  I2F.U32 R106, R105 ;  /* 0x00000069006a7306 */ /* 0x0000620000201000 */
[C---:B------:R-:W-:Y:S01]  /*b0a0*/  ISETP.NE.AND P4, PT, R107.reuse, 0x1, PT ;  /* 0x000000016b00780c */ /* 0x040fe20003f85270 */
[----:B------:R-:W-:Y:S01]  /*b0b0*/  FMUL.FTZ R98, R98, R103 ;  /* 0x0000006762627220 */ /* 0x000fe20000410000 */
[----:B------:R-:W-:Y:S03]  /*b0c0*/  BSSY B0, `(.L_x_27200) ;  /* 0x0000011000007945 */ /* 0x000fe60003800000 */
[----:B------:R-:W-:Y:S01]  /*b0d0*/  FMUL.FTZ R98, R98, c[0x0][0x1e8] ;  /* 0x00007a0062627a20 */ /* 0x000fe20000410000 */
[----:B0-----:R-:W-:Y:S01]  /*b0e0*/  IADD3 R105, R107, 0x1, RZ ;  /* 0x000000016b697810 */ /* 0x001fe20007ffe0ff */
[----:B-1----:R-:W-:-:S05]  /*b0f0*/  FFMA.FTZ R106, R106, R119, 1.1641532182693481445e-10 ;  /* 0x2f0000006a6a7423 */ /* 0x002fca0000010077 */
        /* <DEDUP_REMOVED lines=12> */
.L_x_27201:
[----:B------:R-:W-:Y:S02]  /*b1c0*/  IMAD.MOV.U32 R106, RZ, RZ, R5 ;  /* 0x000000ffff6a7224 */ /* 0x000fe400078e0005 */
.L_x_27202:
[----:B------:R-:W-:Y:S05]  /*b1d0*/  BSYNC B0 ;  /* 0x0000000000007941 */ /* 0x000fea0003800000 */
.L_x_27200:
        /* <DEDUP_REMOVED lines=16> */
.L_x_27206:
[----:B------:R-:W-:Y:S05]  /*b2e0*/  BSYNC B1 ;  /* 0x0000000000017941 */ /* 0x000fea0003800000 */
.L_x_27205:
        /* <DEDUP_REMOVED lines=42> */
[----:B------:R-:W-:Y:S02]  /*b590*/  LOP3.LUT R10, R109, UR25, R110, 0x96, !PT ;  /* 0x000000196d0a7c12 */ /* 0x000fe4000f8e966e */
.L_x_27204:
[----:B------:R-:W-:Y:S05]  /*b5a0*/  BSYNC B0 ;  /* 0x0000000000007941 */ /* 0x000fea0003800000 */
.L_x_27203:
[----:B------:R-:W0:Y:S01]  /*b5b0*/  I2F.U32 R106, R106 ;  /* 0x0000006a006a7306 */ /* 0x000e220000201000 */
[----:B------:R-:W-:Y:S01]  /*b5c0*/  FMUL.FTZ R99, R99, R103 ;  /* 0x0000006763637220 */ /* 0x000fe20000410000 */
[----:B------:R-:W-:Y:S01]  /*b5d0*/  SEL R108, RZ, 0x10000, P3 ;  /* 0x00010000ff6c7807 */ /* 0x000fe20001800000 */
[----:B------:R-:W1:Y:S01]  /*b5e0*/  S2R R110, SR_TID.X ;  /* 0x00000000006e7919 */ /* 0x000e620000002100 */
[----:B------:R-:W-:Y:S01]  /*b5f0*/  SEL R109, RZ, 0x100, P2 ;  /* 0x00000100ff6d7807 */ /* 0x000fe20001000000 */
[----:B------:R-:W-:Y:S02]  /*b600*/  FMUL.FTZ R99, R99, c[0x0][0x1e8] ;  /* 0x00007a0063637a20 */ /* 0x000fe40000410000 */
[----:B0-----:R-:W-:Y:S02]  /*b610*/  FFMA.FTZ R119, R106, R119, 1.1641532182693481445e-10 ;  /* 0x2f0000006a777423 */ /* 0x001fe40000010077 */
[----:B------:R-:W-:-:S03]  /*b620*/  IMAD.WIDE.U32 R106, R104, R124, c[0x0][0x188] ;  /* 0x00006200686a7625 */ /* 0x000fc600078e007c */
[----:B------:R-:W-:-:S04]  /*b630*/  FSETP.GTU.FTZ.AND P4, PT, R119, c[0x0][0x1e4], PT ;  /* 0x0000790077007a0b */ /* 0x000fc80003f9c000 */
[----:B------:R-:W-:Y:S02]  /*b640*/  SEL R103, RZ, 0x1000000, P4 ;  /* 0x01000000ff677807 */ /* 0x000fe40002000000 */
[----:B------:R-:W-:Y:S02]  /*b650*/  FSEL R99, R99, RZ, !P4 ;  /* 0x000000ff63637208 */ /* 0x000fe40006000000 */
[----:B------:R-:W-:Y:S02]  /*b660*/  IADD3 R103, R109, R103, R108 ;  /* 0x000000676d677210 */ /* 0x000fe40007ffe06c */
[----:B------:R-:W-:Y:S01]  /*b670*/  SEL R108, RZ, 0x1, P0 ;  /* 0x00000001ff6c7807 */ /* 0x000fe20000000000 */
[----:B------:R-:W-:Y:S01]  /*b680*/  @P1 FADD.FTZ R99, R43, R99 ;  /* 0x000000632b631221 */ /* 0x000fe20000010000 */
[----:B------:R-:W-:Y:S02]  /*b690*/  LOP3.LUT P1, RZ, R118, 0xff, RZ, 0xc0, !PT ;  /* 0x000000ff76ff7812 */ /* 0x000fe4000782c0ff */
[----:B-1----:R-:W-:Y:S01]  /*b6a0*/  LOP3.LUT P0, RZ, R110, 0x1f, RZ, 0xc0, !PT ;  /* 0x0000001f6eff7812 */ /* 0x002fe2000780c0ff */
[----:B------:R-:W-:Y:S01]  /*b6b0*/  IMAD.IADD R103, R103, 0x1, R108 ;  /* 0x0000000167677824 */ /* 0x000fe200078e026c */
[----:B------:R0:W-:Y:S01]  /*b6c0*/  STG.E.128 [R106.64], R96 ;  /* 0x000000606a007986 */ /* 0x0001e2000c101d06 */
[----:B------:R-:W-:-:S04]  /*b6d0*/  FADD.FTZ R108, RZ, R36 ;  /* 0x00000024ff6c7221 */ /* 0x000fc80000010000 */
[----:B------:R-:W-:-:S04]  /*b6e0*/  FADD.FTZ R109, R37, R108 ;  /* 0x0000006c256d7221 */ /* 0x000fc80000010000 */
[----:B------:R-:W-:-:S04]  /*b6f0*/  FADD.FTZ R108, R38, R109 ;  /* 0x0000006d266c7221 */ /* 0x000fc80000010000 */
[----:B------:R-:W-:-:S04]  /*b700*/  FADD.FTZ R109, R39, R108 ;  /* 0x0000006c276d7221 */ /* 0x000fc80000010000 */
[----:B------:R-:W-:Y:S02]  /*b710*/  FADD.FTZ R108, R32, R109 ;  /* 0x0000006d206c7221 */ /* 0x000fe40000010000 */
[----:B0-----:R-:W-:-:S04]  /*b720*/  IMAD.WIDE.U32 R106, R104, R125, c[0x0][0x190] ;  /* 0x00006400686a7625 */ /* 0x001fc800078e007d */
[----:B------:R-:W-:Y:S01]  /*b730*/  FADD.FTZ R109, R33, R108 ;  /* 0x0000006c216d7221 */ /* 0x000fe20000010000 */
[----:B------:R0:W-:Y:S03]  /*b740*/  STG.E [R106.64], R103 ;  /* 0x000000676a007986 */ /* 0x0001e6000c101906 */
        /* <DEDUP_REMOVED lines=31> */
.L_x_27211:
        /* <DEDUP_REMOVED lines=84> */
.L_x_27212:
[----:B------:R-:W2:Y:S01]  /*be80*/  S2R R124, SR_TID.X ;  /* 0x00000000007c7919 */ /* 0x000ea20000002100 */
[----:B-1----:R-:W-:Y:S01]  /*be90*/  FADD.FTZ R107, R107, R110 ;  /* 0x0000006e6b6b7221 */ /* 0x002fe20000010000 */
[----:B------:R-:W-:Y:S02]  /*bea0*/  WARPSYNC 0xffffffff ;  /* 0xffffffff00007948 */ /* 0x000fe40003800000 */
[----:B------:R-:W3:Y:S01]  /*beb0*/  LDL R125, [R1] ;  /* 0x00000000017d7983 */ /* 0x000ee20000100800 */
[----:B------:R-:W-:Y:S02]  /*bec0*/  MOV R116, RZ ;  /* 0x000000ff00747202 */ /* 0x000fe40000000f00 */
[----:B------:R-:W-:Y:S02]  /*bed0*/  LOP3.LUT P2, RZ, R118, 0xff, RZ, 0xc0, !PT ;  /* 0x000000ff76ff7812 */ /* 0x000fe4000784c0ff */
[----:B--2---:R-:W-:Y:S02]  /*bee0*/  SHF.R.U32.HI R108, RZ, 0x5, R124 ;  /* 0x00000005ff6c7819 */ /* 0x004fe4000001167c */
[----:B0-----:R-:W-:-:S02]  /*bef0*/  LOP3.LUT R110, R124, 0x1f, RZ, 0xc0, !PT ;  /* 0x0000001f7c6e7812 */ /* 0x001fc400078ec0ff */
[----:B------:R-:W-:-:S04]  /*bf00*/  LOP3.LUT R108, R108, 0x7, RZ, 0xc0, !PT ;  /* 0x000000076c6c7812 */ /* 0x000fc800078ec0ff */
[----:B------:R-:W-:-:S05]  /*bf10*/  @!P0 IADD3 R109, R103, R108, RZ ;  /* 0x0000006c676d8210 */ /* 0x000fca0007ffe0ff */
[----:B------:R0:W-:Y:S04]  /*bf20*/  @!P0 STS.64 [R109.X8], R106 ;  /* 0x0000006a6d008388 */ /* 0x0001e80000008a00 */
[----:B------:R-:W-:Y:S01]  /*bf30*/  BAR.SYNC.DEFER_BLOCKING 0x0 ;  /* 0x0000000000007b1d */ /* 0x000fe20000010000 */
[----:B------:R-:W-:Y:S01]  /*bf40*/  ISETP.GT.U32.AND P0, PT, R110, 0x7, PT ;  /* 0x000000076e00780c */ /* 0x000fe20003f04070 */
[----:B0-----:R-:W-:-:S12]  /*bf50*/  CS2R R106, SRZ ;  /* 0x00000000006a7805 */ /* 0x001fd8000001ff00 */
[----:B------:R-:W-:Y:S02]  /*bf60*/  @!P0 IMAD.IADD R117, R103, 0x1, R110 ;  /* 0x0000000167758824 */ /* 0x000fe400078e026e */
[----:B------:R-:W-:-:S04]  /*bf70*/  @!P0 IMAD.MOV.U32 R116, RZ, RZ, 0x400 ;  /* 0x00000400ff748424 */ /* 0x000fc800078e00ff */
[----:B------:R-:W-:Y:S01]  /*bf80*/  I2F R111, R116 ;  /* 0x00000074006f7306 */ /* 0x000fe20000201400 */
[----:B------:R-:W0:Y:S04]  /*bf90*/  SHFL.DOWN PT, R119, R116, 0x4, 0x1f ;  /* 0x08801f0074777f89 */ /* 0x000e2800000e0000 */
[----:B------:R-:W1:Y:S01]  /*bfa0*/  @!P0 LDS.64 R106, [R117.X8] ;  /* 0x00000000756a8984 */ /* 0x000e620000008a00 */
[----:B------:R-:W-:Y:S02]  /*bfb0*/  LOP3.LUT P0, RZ, R108, 0x1f, R124, 0xf8, !PT ;  /* 0x0000001f6cff7812 */ /* 0x000fe4000780f87c */
[----:B0-----:R0:W2:Y:S01]  /*bfc0*/  I2F R110, R119 ;  /* 0x00000077006e7306 */ /* 0x0010a20000201400 */
[----:B------:R-:W-:Y:S01]  /*bfd0*/  IADD3 R103, R119, R116, RZ ;  /* 0x0000007477677210 */ /* 0x000fe20007ffe0ff */
[----:B-1----:R-:W1:Y:S04]  /*bfe0*/  SHFL.DOWN PT, R109, R106, 0x4, 0x1f ;  /* 0x08801f006a6d7f89 */ /* 0x002e6800000e0000 */
[----:B0-----:R-:W4:Y:S04]  /*bff0*/  LDL R119, [R1+0x4] ;  /* 0x0000040001777983 */ /* 0x001f280000100800 */
[----:B------:R-:W0:Y:S01]  /*c000*/  SHFL.DOWN PT, R116, R103, 0x2, 0x1f ;  /* 0x08401f0067747f89 */ /* 0x000e2200000e0000 */
[----:B-1----:R-:W-:-:S02]  /*c010*/  FADD.FTZ R108, -R109, R106 ;  /* 0x0000006a6d6c7221 */ /* 0x002fc40000010100 */
[----:B--2---:R-:W-:Y:S02]  /*c020*/  FMUL.FTZ R109, R109, R110 ;  /* 0x0000006e6d6d7220 */ /* 0x004fe40000410000 */
[----:B------:R-:W-:-:S04]  /*c030*/  FMUL.FTZ R108, R108, R108 ;  /* 0x0000006c6c6c7220 */ /* 0x000fc80000410000 */
[----:B------:R-:W-:Y:S02]  /*c040*/  FMUL.FTZ R117, R108, R111 ;  /* 0x0000006f6c757220 */ /* 0x000fe40000410000 */
[----:B------:R-:W-:Y:S02]  /*c050*/  FFMA.FTZ R111, R111, R106, R109 ;  /* 0x0000006a6f6f7223 */ /* 0x000fe4000001006d */
[----:B------:R-:W-:Y:S01]  /*c060*/  FMUL.FTZ R108, R117, R110 ;  /* 0x0000006e756c7220 */ /* 0x000fe20000410000 */
[----:B------:R-:W1:Y:S01]  /*c070*/  I2F R106, R103 ;  /* 0x00000067006a7306 */ /* 0x000e620000201400 */
[----:B------:R-:W2:Y:S07]  /*c080*/  SHFL.DOWN PT, R110, R107, 0x4, 0x1f ;  /* 0x08801f006b6e7f89 */ /* 0x000eae00000e0000 */
[----:B0-----:R-:W-:Y:S01]  /*c090*/  I2F R117, R116 ;  /* 0x0000007400757306 */ /* 0x001fe20000201400 */
[----:B--2---:R-:W-:-:S07]  /*c0a0*/  FADD.FTZ R109, R110, R107 ;  /* 0x0000006b6e6d7221 */ /* 0x004fce0000010000 */
[----:B-1----:R-:W0:Y:S02]  /*c0b0*/  MUFU.RCP R110, R106 ;  /* 0x0000006a006e7308 */ /* 0x002e240000001000 */
[C---:B0-----:R-:W-:Y:S02]  /*c0c0*/  FMUL.FTZ R111, R110.reuse, R111 ;  /* 0x0000006f6e6f7220 */ /* 0x041fe40000410000 */
[----:B------:R-:W-:Y:S02]  /*c0d0*/  FFMA.FTZ R109, R110, R108, R109 ;  /* 0x0000006c6e6d7223 */ /* 0x000fe4000001006d */
[----:B------:R-:W-:Y:S01]  /*c0e0*/  IMAD.IADD R108, R103, 0x1, R116 ;  /* 0x00000001676c7824 */ /* 0x000fe200078e0274 */
[----:B------:R-:W0:Y:S03]  /*c0f0*/  SHFL.DOWN PT, R110, R111, 0x2, 0x1f ;  /* 0x08401f006f6e7f89 */ /* 0x000e2600000e0000 */
[----:B------:R-:W1:Y:S01]  /*c100*/  I2F R103, R108 ;  /* 0x0000006c00677306 */ /* 0x000e620000201400 */
[----:B0-----:R-:W-:-:S02]  /*c110*/  FADD.FTZ R118, R111, -R110 ;  /* 0x8000006e6f767221 */ /* 0x001fc40000010000 */
[----:B------:R-:W-:Y:S02]  /*c120*/  FMUL.FTZ R110, R110, R117 ;  /* 0x000000756e6e7220 */ /* 0x000fe40000410000 */
[----:B------:R-:W-:-:S04]  /*c130*/  FMUL.FTZ R107, R118, R118 ;  /* 0x00000076766b7220 */ /* 0x000fc80000410000 */
[C---:B------:R-:W-:Y:S02]  /*c140*/  FMUL.FTZ R118, R106.reuse, R107 ;  /* 0x0000006b6a767220 */ /* 0x040fe40000410000 */
[----:B------:R-:W-:Y:S02]  /*c150*/  FFMA.FTZ R106, R106, R111, R110 ;  /* 0x0000006f6a6a7223 */ /* 0x000fe4000001006e */
[----:B------:R-:W0:Y:S01]  /*c160*/  SHFL.DOWN PT, R110, R109, 0x2, 0x1f ;  /* 0x08401f006d6e7f89 */ /* 0x000e2200000e0000 */
[----:B-1----:R-:W1:Y:S01]  /*c170*/  MUFU.RCP R111, R103 ;  /* 0x00000067006f7308 */ /* 0x002e620000001000 */
[----:B------:R-:W-:Y:S02]  /*c180*/  FMUL.FTZ R107, R118, R117 ;  /* 0x00000075766b7220 */ /* 0x000fe40000410000 */
[----:B------:R-:W2:Y:S01]  /*c190*/  SHFL.DOWN PT, R117, R108, 0x1, 0x1f ;  /* 0x08201f006c757f89 */ /* 0x000ea200000e0000 */
[----:B-1----:R-:W-:Y:S02]  /*c1a0*/  FMUL.FTZ R106, R111, R106 ;  /* 0x0000006a6f6a7220 */ /* 0x002fe40000410000 */
[----:B0-----:R-:W-:-:S04]  /*c1b0*/  FADD.FTZ R110, R109, R110 ;  /* 0x0000006e6d6e7221 */ /* 0x001fc80000010000 */
[----:B------:R-:W-:Y:S01]  /*c1c0*/  FFMA.FTZ R110, R111, R107, R110 ;  /* 0x0000006b6f6e7223 */ /* 0x000fe2000001006e */
[----:B--2---:R-:W-:Y:S01]  /*c1d0*/  IADD3 R111, R108, R117, RZ ;  /* 0x000000756c6f7210 */ /* 0x004fe20007ffe0ff */
[----:B------:R-:W0:Y:S01]  /*c1e0*/  SHFL.DOWN PT, R107, R106, 0x1, 0x1f ;  /* 0x08201f006a6b7f89 */ /* 0x000e2200000e0000 */
[----:B------:R1:W2:Y:S03]  /*c1f0*/  I2F R116, R117 ;  /* 0x0000007500747306 */ /* 0x0002a60000201400 */
[----:B-1----:R-:W5:Y:S01]  /*c200*/  LDL R117, [R1+0x8] ;  /* 0x0000080001757983 */ /* 0x002f620000100800 */
[----:B0-----:R-:W-:-:S04]  /*c210*/  FADD.FTZ R118, R106, -R107 ;  /* 0x8000006b6a767221 */ /* 0x001fc80000010000 */
[----:B------:R-:W-:-:S04]  /*c220*/  FMUL.FTZ R118, R118, R118 ;  /* 0x0000007676767220 */ /* 0x000fc80000410000 */
[----:B------:R-:W-:Y:S02]  /*c230*/  FMUL.FTZ R109, R103, R118 ;  /* 0x00000076676d7220 */ /* 0x000fe40000410000 */
[----:B------:R-:W3:Y:S01]  /*c240*/  LDL R118, [R1+0xc] ;  /* 0x00000c0001767983 */ /* 0x000ee20000100800 */
[----:B------:R-:W0:Y:S01]  /*c250*/  I2F R111, R111 ;  /* 0x0000006f006f7306 */ /* 0x000e220000201400 */
[-C--:B--2---:R-:W-:Y:S01]  /*c260*/  FMUL.FTZ R107, R107, R116.reuse ;  /* 0x000000746b6b7220 */ /* 0x084fe20000410000 */
[----:B------:R-:W-:Y:S01]  /*c270*/  ISETP.NE.AND P1, PT, RZ, UR8, PT ;  /* 0x00000008ff007c0c */ /* 0x000fe2000bf25270 */
[----:B------:R-:W-:Y:S02]  /*c280*/  FMUL.FTZ R109, R109, R116 ;  /* 0x000000746d6d7220 */ /* 0x000fe40000410000 */
[----:B------:R-:W-:Y:S02]  /*c290*/  FFMA.FTZ R107, R103, R106, R107 ;  /* 0x0000006a676b7223 */ /* 0x000fe4000001006b */
[----:B------:R-:W1:Y:S01]  /*c2a0*/  SHFL.DOWN PT, R103, R110, 0x1, 0x1f ;  /* 0x08201f006e677f89 */ /* 0x000e6200000e0000 */
[----:B0-----:R-:W0:Y:S01]  /*c2b0*/  MUFU.RCP R106, R111 ;  /* 0x0000006f006a7308 */ /* 0x001e220000001000 */
[----:B-1----:R-:W-:-:S02]  /*c2c0*/  FADD.FTZ R103, R110, R103 ;  /* 0x000000676e677221 */ /* 0x002fc40000010000 */
[C---:B0-----:R-:W-:Y:S02]  /*c2d0*/  FMUL.FTZ R116, R106.reuse, R107 ;  /* 0x0000006b6a747220 */ /* 0x041fe40000410000 */
[----:B------:R-:W-:Y:S01]  /*c2e0*/  FFMA.FTZ R108, R106, R109, R103 ;  /* 0x0000006d6a6c7223 */ /* 0x000fe20000010067 */
[----:B------:R-:W-:Y:S01]  /*c2f0*/  MOV R103, c[0x0][0x1e0] ;  /* 0x0000780000677a02 */ /* 0x000fe20000000f00 */
[----:B------:R-:W-:Y:S01]  /*c300*/  @!P0 IMAD.MOV.U32 R106, RZ, RZ, 0x4 ;  /* 0x00000004ff6a8424 */ /* 0x000fe200078e00ff */
[----:B------:R-:W0:Y:S03]  /*c310*/  SHFL.IDX PT, R109, R116, RZ, 0x1f ;  /* 0x00001fff746d7589 */ /* 0x000e2600000e0000 */
[----:B------:R-:W-:Y:S01]  /*c320*/  @!P0 IMAD.WIDE R106, R11, R106, c[0x0][0x1a0] ;  /* 0x000068000b6a8625 */ /* 0x000fe200078e026a */
[----:B------:R-:W1:Y:S03]  /*c330*/  SHFL.IDX PT, R108, R108, RZ, 0x1f ;  /* 0x00001fff6c6c7589 */ /* 0x000e6600000e0000 */
[----:B0-----:R-:W-:Y:S01]  /*c340*/  FMUL.FTZ R110, R109, R109 ;  /* 0x0000006d6d6e7220 */ /* 0x001fe20000410000 */
[----:B------:R0:W-:Y:S01]  /*c350*/  @!P0 STG.E [R106.64], R109 ;  /* 0x0000006d6a008986 */ /* 0x0001e2000c101906 */
[----:B-1----:R-:W-:-:S03]  /*c360*/  FFMA.FTZ R103, R108, R103, c[0x0][0x228] ;  /* 0x00008a006c677623 */ /* 0x002fc60000010067 */
[----:B------:R-:W-:Y:S01]  /*c370*/  FSEL R110, R110, RZ, P1 ;  /* 0x000000ff6e6e7208 */ /* 0x000fe20000800000 */
[----:B------:R-:W-:-:S04]  /*c380*/  @!P0 IMAD.MOV.U32 R108, RZ, RZ, 0x4 ;  /* 0x00000004ff6c8424 */ /* 0x000fc800078e00ff */
[----:B------:R-:W-:Y:S02]  /*c390*/  FADD.FTZ R103, R103, R110 ;  /* 0x0000006e67677221 */ /* 0x000fe40000010000 */
[----:B0-----:R-:W-:Y:S01]  /*c3a0*/  @!P0 IMAD.WIDE R106, R11, R108, c[0x0][0x1a8] ;  /* 0x00006a000b6a8625 */ /* 0x001fe200078e026c */
[----:B------:R-:W-:-:S03]  /*c3b0*/  FSEL R108, R109, RZ, !P1 ;  /* 0x000000ff6d6c7208 */ /* 0x000fc60004800000 */
[----:B------:R-:W0:Y:S02]  /*c3c0*/  MUFU.RSQ R103, R103 ;  /* 0x0000006700677308 */ /* 0x000e240000001400 */
[--C-:B------:R-:W-:Y:S02]  /*c3d0*/  FADD.FTZ R36, R36, -R108.reuse ;  /* 0x8000006c24247221 */ /* 0x100fe40000010000 */
[--C-:B------:R-:W-:Y:S02]  /*c3e0*/  FADD.FTZ R110, R37, -R108.reuse ;  /* 0x8000006c256e7221 */ /* 0x100fe40000010000 */
[--C-:B------:R-:W-:Y:S02]  /*c3f0*/  FADD.FTZ R116, R39, -R108.reuse ;  /* 0x8000006c27747221 */ /* 0x100fe40000010000 */
[--C-:B------:R-:W-:Y:S02]  /*c400*/  FADD.FTZ R38, R38, -R108.reuse ;  /* 0x8000006c26267221 */ /* 0x100fe40000010000 */
[----:B------:R-:W-:-:S02]  /*c410*/  FADD.FTZ R34, R34, -R108 ;  /* 0x8000006c22227221 */ /* 0x000fc40000010000 */
[--C-:B------:R-:W-:Y:S02]  /*c420*/  FADD.FTZ R32, R32, -R108.reuse ;  /* 0x8000006c20207221 */ /* 0x100fe40000010000 */
[----:B------:R-:W-:Y:S01]  /*c430*/  FADD.FTZ R28, R28, -R108 ;  /* 0x8000006c1c1c7221 */ /* 0x000fe20000010000 */
[----:B0-----:R0:W-:Y:S01]  /*c440*/  @!P0 STG.E [R106.64], R103 ;  /* 0x000000676a008986 */ /* 0x0011e2000c101906 */
[C---:B------:R-:W-:Y:S02]  /*c450*/  FMUL.FTZ R109, R103.reuse, R36 ;  /* 0x00000024676d7220 */ /* 0x040fe40000410000 */
[C---:B------:R-:W-:Y:S01]  /*c460*/  FMUL.FTZ R36, R103.reuse, R110 ;  /* 0x0000006e67247220 */ /* 0x040fe20000410000 */
[----:B------:R-:W-:Y:S01]  /*c470*/  HFMA2.MMA R110, -RZ, RZ, 0, 9.5367431640625e-07 ;  /* 0x00000010ff6e7435 */ /* 0x000fe200000001ff */
[C---:B------:R-:W-:Y:S02]  /*c480*/  FMUL.FTZ R116, R103.reuse, R116 ;  /* 0x0000007467747220 */ /* 0x040fe40000410000 */
[----:B------:R-:W-:-:S02]  /*c490*/  FMUL.FTZ R37, R103, R38 ;  /* 0x0000002667257220 */ /* 0x000fc40000410000 */
[--C-:B------:R-:W-:Y:S02]  /*c4a0*/  FADD.FTZ R29, R29, -R108.reuse ;  /* 0x8000006c1d1d7221 */ /* 0x100fe40000010000 */
[--C-:B------:R-:W-:Y:S02]  /*c4b0*/  FADD.FTZ R24, R24, -R108.reuse ;  /* 0x8000006c18187221 */ /* 0x100fe40000010000 */
[----:B------:R-:W-:Y:S02]  /*c4c0*/  FADD.FTZ R25, R25, -R108 ;  /* 0x8000006c19197221 */ /* 0x000fe40000010000 */
[----:B0-----:R-:W-:-:S04]  /*c4d0*/  IMAD.WIDE.U32 R106, R101, R110, c[0x0][0x208] ;  /* 0x00008200656a7625 */ /* 0x001fc800078e006e */
[C---:B------:R-:W-:Y:S01]  /*c4e0*/  IMAD R101, R11.reuse, c[0x0][0x168], RZ ;  /* 0x00005a000b657a24 */ /* 0x040fe200078e02ff */
[----:B------:R-:W-:Y:S01]  /*c4f0*/  IADD3 R11, R11, c[0x0][0x160], RZ ;  /* 0x000058000b0b7a10 */ /* 0x000fe20007ffe0ff */
[--C-:B------:R-:W-:Y:S02]  /*c500*/  FADD.FTZ R26, R26, -R108.reuse ;  /* 0x8000006c1a1a7221 */ /* 0x100fe40000010000 */
[--C-:B------:R-:W-:Y:S01]  /*c510*/  FADD.FTZ R27, R27, -R108.reuse ;  /* 0x8000006c1b1b7221 */ /* 0x100fe20000010000 */
[----:B------:R-:W-:Y:S01]  /*c520*/  ISETP.GE.AND P0, PT, R11, c[0x0][0x164], PT ;  /* 0x000059000b007a0c */ /* 0x000fe20003f06270 */
[--C-:B------:R-:W-:Y:S02]  /*c530*/  FADD.FTZ R12, R12, -R108.reuse ;  /* 0x8000006c0c0c7221 */ /* 0x100fe40000010000 */
[--C-:B------:R-:W-:Y:S02]  /*c540*/  FADD.FTZ R13, R13, -R108.reuse ;  /* 0x8000006c0d0d7221 */ /* 0x100fe40000010000 */
[----:B------:R-:W-:-:S02]  /*c550*/  FADD.FTZ R14, R14, -R108 ;  /* 0x8000006c0e0e7221 */ /* 0x000fc40000010000 */
[--C-:B------:R-:W-:Y:S02]  /*c560*/  FADD.FTZ R15, R15, -R108.reuse ;  /* 0x8000006c0f0f7221 */ /* 0x100fe40000010000 */
[C---:B------:R-:W-:Y:S02]  /*c570*/  FMUL.FTZ R28, R103.reuse, R28 ;  /* 0x0000001c671c7220 */ /* 0x040fe40000410000 */
[----:B------:R-:W-:Y:S02]  /*c580*/  FMUL.FTZ R29, R103, R29 ;  /* 0x0000001d671d7220 */ /* 0x000fe40000410000 */
[--C-:B------:R-:W-:Y:S02]  /*c590*/  FADD.FTZ R20, R20, -R108.reuse ;  /* 0x8000006c14147221 */ /* 0x100fe40000010000 */
[--C-:B------:R-:W-:Y:S02]  /*c5a0*/  FADD.FTZ R21, R21, -R108.reuse ;  /* 0x8000006c15157221 */ /* 0x100fe40000010000 */
[----:B------:R-:W-:-:S02]  /*c5b0*/  FADD.FTZ R22, R22, -R108 ;  /* 0x8000006c16167221 */ /* 0x000fc40000010000 */
[----:B------:R-:W-:Y:S02]  /*c5c0*/  FADD.FTZ R23, R23, -R108 ;  /* 0x8000006c17177221 */ /* 0x000fe40000010000 */
[----:B-----5:R-:W-:Y:S02]  /*c5d0*/  FFMA.FTZ R38, R117, R37, R94 ;  /* 0x0000002575267223 */ /* 0x020fe4000001005e */
[----:B----4-:R-:W-:Y:S02]  /*c5e0*/  FFMA.FTZ R37, R119, R36, R93 ;  /* 0x0000002477257223 */ /* 0x010fe4000001005d */
[----:B---3--:R-:W-:Y:S02]  /*c5f0*/  FFMA.FTZ R36, R125, R109, R92 ;  /* 0x0000006d7d247223 */ /* 0x008fe4000001005c */
[--C-:B------:R-:W-:Y:S02]  /*c600*/  FADD.FTZ R109, R19, -R108.reuse ;  /* 0x8000006c136d7221 */ /* 0x100fe40000010000 */
[----:B------:R-:W-:Y:S01]  /*c610*/  FFMA.FTZ R39, R118, R116, R95 ;  /* 0x0000007476277223 */ /* 0x000fe2000001005f */
[----:B------:R-:W-:Y:S01]  /*c620*/  SHF.R.S32.HI R116, RZ, 0x1f, R101 ;  /* 0x0000001fff747819 */ /* 0x000fe20000011465 */
[----:B------:R-:W-:-:S03]  /*c630*/  FADD.FTZ R118, R35, -R108 ;  /* 0x8000006c23767221 */ /* 0x000fc60000010000 */
[----:B------:R-:W-:Y:S01]  /*c640*/  LEA.HI R116, R116, R101, RZ, 0x2 ;  /* 0x0000006574747211 */ /* 0x000fe200078f10ff */
[----:B------:R0:W-:Y:S01]  /*c650*/  STG.E.128 [R106.64], R36 ;  /* 0x000000246a007986 */ /* 0x0001e2000c101d06 */
[----:B------:R-:W-:Y:S01]  /*c660*/  LOP3.LUT R101, R124, 0xff, RZ, 0xc0, !PT ;  /* 0x000000ff7c657812 */ /* 0x000fe200078ec0ff */
[----:B------:R-:W-:-:S04]  /*c670*/  FMUL.FTZ R118, R103, R118 ;  /* 0x0000007667767220 */ /* 0x000fc80000410000 */
[----:B------:R-:W-:Y:S01]  /*c680*/  FFMA.FTZ R35, R123, R118, R91 ;  /* 0x000000767b237223 */ /* 0x000fe2000001005b */
[----:B------:R-:W-:Y:S02]  /*c690*/  SEL R118, RZ, 0x1, P2 ;  /* 0x00000001ff767807 */ /* 0x000fe40001000000 */
[----:B0-----:R-:W-:Y:S01]  /*c6a0*/  LEA.HI.SX32 R38, R116, R101, 0x1e ;  /* 0x0000006574267211 */ /* 0x001fe200078ff2ff */
[----:B------:R-:W-:Y:S02]  /*c6b0*/  FADD.FTZ R116, R33, -R108 ;  /* 0x8000006c21747221 */ /* 0x000fe40000010000 */
[C---:B------:R-:W-:Y:S01]  /*c6c0*/  FMUL.FTZ R33, R103.reuse, R34 ;  /* 0x0000002267217220 */ /* 0x040fe20000410000 */
[C---:B------:R-:W-:Y:S01]  /*c6d0*/  IADD3 R37, R38.reuse, 0x100, RZ ;  /* 0x0000010026257810 */ /* 0x040fe20007ffe0ff */
[C---:B------:R-:W-:Y:S01]  /*c6e0*/  FMUL.FTZ R39, R103.reuse, R32 ;  /* 0x0000002067277220 */ /* 0x040fe20000410000 */
[----:B------:R-:W-:Y:S01]  /*c6f0*/  IADD3 R19, R38, 0x200, RZ ;  /* 0x0000020026137810 */ /* 0x000fe20007ffe0ff */
[----:B------:R-:W-:-:S02]  /*c700*/  FMUL.FTZ R116, R103, R116 ;  /* 0x0000007467747220 */ /* 0x000fc40000410000 */
[----:B------:R-:W-:Y:S02]  /*c710*/  FFMA.FTZ R34, R122, R33, R90 ;  /* 0x000000217a227223 */ /* 0x000fe4000001005a */
[----:B------:R-:W-:Y:S02]  /*c720*/  FFMA.FTZ R33, R121, R116, R89 ;  /* 0x0000007479217223 */ /* 0x000fe40000010059 */
[----:B------:R-:W-:Y:S02]  /*c730*/  FFMA.FTZ R32, R120, R39, R88 ;  /* 0x0000002778207223 */ /* 0x000fe40000010058 */
[----:B------:R-:W-:-:S04]  /*c740*/  IMAD.WIDE.U32 R36, R37, R110, c[0x0][0x208] ;  /* 0x0000820025247625 */ /* 0x000fc800078e006e */
[----:B------:R-:W-:Y:S01]  /*c750*/  FADD.FTZ R39, R18, -R108 ;  /* 0x8000006c12277221 */ /* 0x000fe20000010000 */
[----:B------:R0:W-:Y:S01]  /*c760*/  STG.E.128 [R36.64], R32 ;  /* 0x0000002024007986 */ /* 0x0001e2000c101d06 */
[C---:B------:R-:W-:Y:S02]  /*c770*/  FMUL.FTZ R101, R103.reuse, R24 ;  /* 0x0000001867657220 */ /* 0x040fe40000410000 */
[C---:B------:R-:W-:Y:S02]  /*c780*/  FMUL.FTZ R106, R103.reuse, R25 ;  /* 0x00000019676a7220 */ /* 0x040fe40000410000 */
[C---:B------:R-:W-:Y:S02]  /*c790*/  FMUL.FTZ R107, R103.reuse, R26 ;  /* 0x0000001a676b7220 */ /* 0x040fe40000410000 */
[C---:B------:R-:W-:Y:S02]  /*c7a0*/  FMUL.FTZ R24, R103.reuse, R12 ;  /* 0x0000000c67187220 */ /* 0x040fe40000410000 */
[----:B------:R-:W-:-:S02]  /*c7b0*/  FMUL.FTZ R25, R103, R13 ;  /* 0x0000000d67197220 */ /* 0x000fc40000410000 */
[----:B------:R-:W-:Y:S02]  /*c7c0*/  FMUL.FTZ R26, R103, R14 ;  /* 0x0000000e671a7220 */ /* 0x000fe40000410000 */
[----:B------:R-:W-:-:S04]  /*c7d0*/  IMAD.WIDE.U32 R18, R19, R110, c[0x0][0x208] ;  /* 0x0000820013127625 */ /* 0x000fc800078e006e */
[----:B------:R-:W-:Y:S02]  /*c7e0*/  FFMA.FTZ R13, R113, R29, R85 ;  /* 0x0000001d710d7223 */ /* 0x000fe40000010055 */
[--C-:B0-----:R-:W-:Y:S02]  /*c7f0*/  FADD.FTZ R33, R30, -R108.reuse ;  /* 0x8000006c1e217221 */ /* 0x101fe40000010000 */
[--C-:B------:R-:W-:Y:S02]  /*c800*/  FADD.FTZ R35, R31, -R108.reuse ;  /* 0x8000006c1f237221 */ /* 0x100fe40000010000 */
[C---:B------:R-:W-:Y:S02]  /*c810*/  FMUL.FTZ R33, R103.reuse, R33 ;  /* 0x0000002167217220 */ /* 0x040fe40000410000 */
[----:B------:R-:W-:Y:S02]  /*c820*/  FMUL.FTZ R35, R103, R35 ;  /* 0x0000002367237220 */ /* 0x000fe40000410000 */
[----:B------:R-:W-:-:S02]  /*c830*/  FADD.FTZ R36, R16, -R108 ;  /* 0x8000006c10247221 */ /* 0x000fc40000010000 */
[--C-:B------:R-:W-:Y:S02]  /*c840*/  FADD.FTZ R37, R17, -R108.reuse ;  /* 0x8000006c11257221 */ /* 0x100fe40000010000 */
[--C-:B------:R-:W-:Y:S02]  /*c850*/  FADD.FTZ R30, R96, -R108.reuse ;  /* 0x8000006c601e7221 */ /* 0x100fe40000010000 */
[--C-:B------:R-:W-:Y:S02]  /*c860*/  FADD.FTZ R31, R97, -R108.reuse ;  /* 0x8000006c611f7221 */ /* 0x100fe40000010000 */
[--C-:B------:R-:W-:Y:S02]  /*c870*/  FADD.FTZ R32, R98, -R108.reuse ;  /* 0x8000006c62207221 */ /* 0x100fe40000010000 */
[----:B------:R-:W-:Y:S02]  /*c880*/  FADD.FTZ R34, R99, -R108 ;  /* 0x8000006c63227221 */ /* 0x000fe40000010000 */
[----:B------:R-:W-:-:S02]  /*c890*/  FMUL.FTZ R108, R103, R27 ;  /* 0x0000001b676c7220 */ /* 0x000fc40000410000 */
[----:B------:R-:W-:Y:S02]  /*c8a0*/  FMUL.FTZ R27, R103, R15 ;  /* 0x0000000f671b7220 */ /* 0x000fe40000410000 */
        /* <DEDUP_REMOVED lines=16> */
[----:B------:R-:W-:-:S04]  /*c9b0*/  IMAD.WIDE.U32 R32, R2, R110, c[0x0][0x208] ;  /* 0x0000820002207625 */ /* 0x000fc800078e006e */
[----:B0-----:R-:W-:Y:S02]  /*c9c0*/  FFMA.FTZ R15, R63, R108, R83 ;  /* 0x0000006c3f0f7223 */ /* 0x001fe40000010053 */
        /* <DEDUP_REMOVED lines=28> */
[----:B0-----:R-:W-:Y:S01]  /*cb90*/  @P0 CALL.REL.NOINC `(.L_x_27209) ;  /* 0x0000001000000944 */ /* 0x001fe20003c00000 */
[----:B------:R-:W-:Y:S05]  /*cba0*/  BRA `(.L_x_27210) ;  /* 0xffff3cb000007947 */ /* 0x000fea000383ffff */
.L_x_27209:
[----:B------:R-:W-:Y:S05]  /*cbb0*/  EXIT ;  /* 0x000000000000794d */ /* 0x000fea0003800000 */
.L_x_27207:
[----:B------:R-:W-:Y:S01]  /*cbc0*/  IMAD.MOV.U32 R110, RZ, RZ, R106 ;  /* 0x000000ffff6e7224 */ /* 0x000fe200078e006a */
[----:B------:R-:W-:Y:S01]  /*cbd0*/  MOV R107, 0x1 ;  /* 0x00000001006b7802 */ /* 0x000fe20000000f00 */
[----:B------:R-:W-:Y:S01]  /*cbe0*/  IMAD.MOV.U32 R116, RZ, RZ, 0x1f ;  /* 0x0000001fff747424 */ /* 0x000fe200078e00ff */
[----:B------:R-:W-:Y:S02]  /*cbf0*/  MOV R109, 0xffffffff ;  /* 0xffffffff006d7802 */ /* 0x000fe40000000f00 */
[----:B------:R-:W-:Y:S02]  /*cc00*/  MOV R108, 0xcc20 ;  /* 0x0000cc20006c7802 */ /* 0x000fe40000000f00 */
[----:B------:R-:W-:Y:S05]  /*cc10*/  CALL.REL.NOINC `($__internal_153_$__cuda_sm70_shflsync_bfly_p) ;  /* 0x000007c000007944 */ /* 0x000fea0003c00000 */
[----:B-1----:R-:W-:Y:S05]  /*cc20*/  BRA `(.L_x_27211) ;  /* 0xffffed1000007947 */ /* 0x002fea000383ffff */
.L_x_27208:
[----:B------:R-:W-:Y:S01]  /*cc30*/  HFMA2.MMA R107, -RZ, RZ, 0, 1.1920928955078125e-07 ;  /* 0x00000002ff6b7435 */ /* 0x000fe200000001ff */
[----:B------:R-:W-:Y:S01]  /*cc40*/  IMAD.MOV.U32 R110, RZ, RZ, R106 ;  /* 0x000000ffff6e7224 */ /* 0x000fe200078e006a */
[----:B------:R-:W-:Y:S01]  /*cc50*/  MOV R109, 0xffffffff ;  /* 0xffffffff006d7802 */ /* 0x000fe20000000f00 */
[----:B------:R-:W-:Y:S01]  /*cc60*/  IMAD.MOV.U32 R116, RZ, RZ, 0x1f ;  /* 0x0000001fff747424 */ /* 0x000fe200078e00ff */
[----:B------:R-:W-:-:S02]  /*cc70*/  MOV R108, 0xcc90 ;  /* 0x0000cc90006c7802 */ /* 0x000fc40000000f00 */
[----:B------:R-:W-:Y:S05]  /*cc80*/  CALL.REL.NOINC `($__internal_153_$__cuda_sm70_shflsync_bfly_p) ;  /* 0x0000075000007944 */ /* 0x000fea0003c00000 */
[----:B-1----:R-:W-:Y:S01]  /*cc90*/  FADD.FTZ R106, R106, R107 ;  /* 0x0000006b6a6a7221 */ /* 0x002fe20000010000 */
[----:B------:R-:W-:Y:S01]  /*cca0*/  HFMA2.MMA R116, -RZ, RZ, 0, 1.847743988037109375e-06 ;  /* 0x0000001fff747435 */ /* 0x000fe200000001ff */
[----:B------:R-:W-:Y:S01]  /*ccb0*/  IMAD.MOV.U32 R107, RZ, RZ, 0x4 ;  /* 0x00000004ff6b7424 */ /* 0x000fe200078e00ff */
[----:B------:R-:W-:Y:S01]  /*ccc0*/  MOV R108, 0xcd00 ;  /* 0x0000cd00006c7802 */ /* 0x000fe20000000f00 */
[----:B------:R-:W-:Y:S01]  /*ccd0*/  IMAD.MOV.U32 R109, RZ, RZ, -0x1 ;  /* 0xffffffffff6d7424 */ /* 0x000fe200078e00ff */
[----:B------:R-:W-:-:S02]  /*cce0*/  MOV R110, R106 ;  /* 0x0000006a006e7202 */ /* 0x000fc40000000f00 */
        /* <DEDUP_REMOVED lines=17> */
[----:B------:R-:W-:-:S02]  /*ce00*/  IMAD.MOV.U32 R109, RZ, RZ, -0x1 ;  /* 0xffffffffff6d7424 */ /* 0x000fc400078e00ff */
[----:B------:R-:W-:-:S04]  /*ce10*/  FMUL.FTZ R106, R106, 0.0009765625 ;  /* 0x3a8000006a6a7820 */ /* 0x000fc80000410000 */
        /* <DEDUP_REMOVED lines=63> */
[----:B------:R-:W-:-:S03]  /*d210*/  MOV R108, 0xd250 ;  /* 0x0000d250006c7802 */ /* 0x000fc60000000f00 */
[----:B------:R-:W-:Y:S02]  /*d220*/  FFMA.FTZ R110, R110, R110, R107 ;  /* 0x0000006e6e6e7223 */ /* 0x000fe4000001006b */
[----:B------:R-:W-:Y:S02]  /*d230*/  IMAD.MOV.U32 R107, RZ, RZ, 0x1 ;  /* 0x00000001ff6b7424 */ /* 0x000fe400078e00ff */
[----:B------:R-:W-:Y:S05]  /*d240*/  CALL.REL.NOINC `($__internal_153_$__cuda_sm70_shflsync_bfly_p) ;  /* 0x0000019000007944 */ /* 0x000fea0003c00000 */
[----:B-1----:R-:W-:Y:S01]  /*d250*/  FADD.FTZ R110, R110, R107 ;  /* 0x0000006b6e6e7221 */ /* 0x002fe20000010000 */
[----:B------:R-:W-:Y:S01]  /*d260*/  MOV R107, 0x2 ;  /* 0x00000002006b7802 */ /* 0x000fe20000000f00 */
[----:B------:R-:W-:Y:S01]  /*d270*/  IMAD.MOV.U32 R116, RZ, RZ, 0x1f ;  /* 0x0000001fff747424 */ /* 0x000fe200078e00ff */
[----:B------:R-:W-:Y:S02]  /*d280*/  MOV R109, 0xffffffff ;  /* 0xffffffff006d7802 */ /* 0x000fe40000000f00 */
[----:B------:R-:W-:Y:S02]  /*d290*/  MOV R108, 0xd2b0 ;  /* 0x0000d2b0006c7802 */ /* 0x000fe40000000f00 */
[----:B------:R-:W-:Y:S05]  /*d2a0*/  CALL.REL.NOINC `($__internal_153_$__cuda_sm70_shflsync_bfly_p) ;  /* 0x0000013000007944 */ /* 0x000fea0003c00000 */
[----:B------:R-:W-:Y:S01]  /*d2b0*/  HFMA2.MMA R116, -RZ, RZ, 0, 1.847743988037109375e-06 ;  /* 0x0000001fff747435 */ /* 0x000fe200000001ff */
[----:B-1----:R-:W-:Y:S01]  /*d2c0*/  FADD.FTZ R110, R110, R107 ;  /* 0x0000006b6e6e7221 */ /* 0x002fe20000010000 */
[----:B------:R-:W-:Y:S01]  /*d2d0*/  MOV R108, 0xd310 ;  /* 0x0000d310006c7802 */ /* 0x000fe20000000f00 */
[----:B------:R-:W-:-:S02]  /*d2e0*/  IMAD.MOV.U32 R107, RZ, RZ, 0x4 ;  /* 0x00000004ff6b7424 */ /* 0x000fc400078e00ff */
[----:B------:R-:W-:Y:S02]  /*d2f0*/  IMAD.MOV.U32 R109, RZ, RZ, -0x1 ;  /* 0xffffffffff6d7424 */ /* 0x000fe400078e00ff */
        /* <DEDUP_REMOVED lines=10> */
[----:B------:R-:W-:Y:S02]  /*d3a0*/  IMAD.MOV.U32 R107, RZ, RZ, 0x10 ;  /* 0x00000010ff6b7424 */ /* 0x000fe400078e00ff */
[----:B------:R-:W-:-:S02]  /*d3b0*/  IMAD.MOV.U32 R109, RZ, RZ, -0x1 ;  /* 0xffffffffff6d7424 */ /* 0x000fc400078e00ff */
[----:B------:R-:W-:Y:S05]  /*d3c0*/  CALL.REL.NOINC `($__internal_153_$__cuda_sm70_shflsync_bfly_p) ;  /* 0x0000001000007944 */ /* 0x000fea0003c00000 */
[----:B-1----:R-:W-:Y:S05]  /*d3d0*/  BRA `(.L_x_27212) ;  /* 0xffffeaa000007947 */ /* 0x002fea000383ffff */
        .weak           $__internal_153_$__cuda_sm70_shflsync_bfly_p
        .type           $__internal_153_$__cuda_sm70_shflsync_bfly_p,@function
        .size           $__internal_153_$__cuda_sm70_shflsync_bfly_p,(.L_x_29217 - $__internal_153_$__cuda_sm70_shflsync_bfly_p)
$__internal_153_$__cuda_sm70_shflsync_bfly_p:
[----:B------:R-:W-:Y:S04]  /*d3e0*/  WARPSYNC R109 ;  /* 0x0000006d00007348 */ /* 0x000fe80003800000 */
[----:B------:R0:W1:Y:S02]  /*d3f0*/  SHFL.BFLY PT, R107, R110, R107, R116 ;  /* 0x0c00006b6e6b7389 */ /* 0x00006400000e0074 */
[----:B0-----:R-:W-:-:S04]  /*d400*/  MOV R109, 0x0 ;  /* 0x00000000006d7802 */ /* 0x001fc80000000f00 */
[----:B------:R-:W-:Y:S05]  /*d410*/  RET.REL.NODEC R108 `(_ZN10layer_norm13ln_fwd_kernelINS_13Kernel_traitsIfffffjLj8192ELj1ELj1ELj8ELj16ENS_18Kernel_traits_baseILj8192EfffffjLj256EEEEELb1ELb0ELb0ELb1EEEvNS_9FwdParamsE) ;  /* 0xffff2be06c007950 */ /* 0x000fea0003c3ffff */
.L_x_27213:
        /* <DEDUP_REMOVED lines=14> */
.L_x_29217:


//--------------------- .text._ZN10layer_norm13ln_fwd_kernelINS_13Kernel_traitsIfffffjLj8192ELj1ELj1ELj8ELj16ENS_18Kernel_traits_baseILj8192EfffffjLj256EEEEELb1ELb0ELb1ELb0EEEvNS_9FwdParamsE --------------------------
	.section	.text._ZN10layer_norm13ln_fwd_kernelINS_13Kernel_traitsIfffffjLj8192ELj1ELj1ELj8ELj16ENS_18Kernel_traits_baseILj8192EfffffjLj256EEEEELb1ELb0ELb1ELb0EEEvNS_9FwdParamsE,"ax",@progbits
	.sectioninfo	@"SHI_REGISTERS=171"
	.align	128
        .global         _ZN10layer_norm13ln_fwd_kernelINS_13Kernel_traitsIfffffjLj8192ELj1ELj1ELj8ELj16ENS_18Kernel_traits_baseILj8192EfffffjLj256EEEEELb1ELb0ELb1ELb0EEEvNS_9FwdParamsE
        .type           _ZN10layer_norm13ln_fwd_kernelINS_13Kernel_traitsIfffffjLj8192ELj1ELj1ELj8ELj16ENS_18Kernel_traits_baseILj8192EfffffjLj256EEEEELb1ELb0ELb1ELb0EEEvNS_9FwdParamsE,@function
        .size           _ZN10layer_norm13ln_fwd_kernelINS_13Kernel_traitsIfffffjLj8192ELj1ELj1ELj8ELj16ENS_18Kernel_traits_baseILj8192EfffffjLj256EEEEELb1ELb0ELb1ELb0EEEvNS_9FwdParamsE,(.L_x_29218 - _ZN10layer_norm13ln_fwd_kernelINS_13Kernel_traitsIfffffjLj8192ELj1ELj1ELj8ELj16ENS_18Kernel_traits_baseILj8192EfffffjLj256EEEEELb1ELb0ELb1ELb0EEEvNS_9FwdParamsE)
        .other          _ZN10layer_norm13ln_fwd_kernelINS_13Kernel_traitsIfffffjLj8192ELj1ELj1ELj8ELj16ENS_18Kernel_traits_baseILj8192EfffffjLj256EEEEELb1ELb0ELb1ELb0EEEvNS_9FwdParamsE,@"STO_CUDA_ENTRY STV_DEFAULT"
_ZN10layer_norm13ln_fwd_kernelINS_13Kernel_traitsIfffffjLj8192ELj1ELj1ELj8ELj16ENS_18Kernel_traits_baseILj8192EfffffjLj256EEEEELb1ELb0ELb1ELb0EEEvNS_9FwdParamsE:
.text._ZN10layer_norm13ln_fwd_kernelINS_13Kernel_traitsIfffffjLj8192ELj1ELj1ELj8ELj16ENS_18Kernel_traits_baseILj8192EfffffjLj256EEEEELb1ELb0ELb1ELb0EEEvNS_9FwdParamsE:
        /* <DEDUP_REMOVED lines=32> */
[----:B------:R-:W-:Y:S02]  /*0200*/  LEA.HI R79, R7, c[0x0][0x168], RZ, 0x2 ;  /* 0x00005a00074f7a11 */ /* 0x000fe400078f10ff */
[----:B------:R-:W-:Y:S01]  /*0210*/  LOP3.LUT R10, R9, R4, R115, 0x96, !PT ;  /* 0x00000004090a7212 */ /* 0x000fe200078e9673 */
[----:B------:R-:W-:Y:S01]  /*0220*/  IMAD.WIDE.U32 R4, R5, -0x326172a9, RZ ;  /* 0xcd9e8d5705047825 */ /* 0x000fe200078e00ff */
[----:B------:R-:W-:Y:S02]  /*0230*/  LEA.HI.SX32 R118, R79, R118, 0x1e ;  /* 0x000000764f767211 */ /* 0x000fe400078ff2ff */
[----:B------:R-:W-:Y:S01]  /*0240*/  IADD3 R119, R3, 0x76cf5d0a, RZ ;  /* 0x76cf5d0a03777810 */ /* 0x000fe20007ffe0ff */
[----:B------:R-:W-:Y:S01]  /*0250*/  IMAD.WIDE.U32 R10, R10, -0x326172a9, RZ ;  /* 0xcd9e8d570a0a7825 */ /* 0x000fe200078e00ff */
[----:B------:R-:W-:Y:S02]  /*0260*/  LOP3.LUT R5, R5, R116, R6, 0x96, !PT ;  /* 0x0000007405057212 */ /* 0x000fe400078e9606 */
[----:B------:R-:W-:-:S02]  /*0270*/  LOP3.LUT P0, RZ, R118, 0xffffff00, RZ, 0xc0, !PT ;  /* 0xffffff0076ff7812 */ /* 0x000fc4000780c0ff */
[----:B------:R-:W-:Y:S01]  /*0280*/  LOP3.LUT R6, R11, R4, R117, 0x96, !PT ;  /* 0x000000040b067212 */ /* 0x000fe200078e9675 */
[----:B------:R-:W-:Y:S01]  /*0290*/  IMAD.WIDE.U32 R4, R5, -0x2daee0ad, RZ ;  /* 0xd2511f5305047825 */ /* 0x000fe200078e00ff */
[C---:B------:R-:W-:Y:S02]  /*02a0*/  ISETP.GE.U32.AND P6, PT, R118.reuse, 0x200, PT ;  /* 0x000002007600780c */ /* 0x040fe40003fc6070 */
        /* <DEDUP_REMOVED lines=8> */
[----:B------:R-:W-:Y:S02]  /*0330*/  IADD3 R120, R3, 0x32370b8f, RZ ;  /* 0x32370b8f03787810 */ /* 0x000fe40007ffe0ff */
[----:B------:R-:W-:Y:S02]  /*0340*/  P2R R155, PR, RZ, 0x10 ;  /* 0x00000010ff9b7803 */ /* 0x000fe40000000000 */
[----:B------:R-:W-:Y:S02]  /*0350*/  IADD3 R121, R2, -0x255992d5, RZ ;  /* 0xdaa66d2b02797810 */ /* 0x000fe40007ffe0ff */
        /* <DEDUP_REMOVED lines=13> */
.L_x_27215:
[----:B------:R-:W-:Y:S05]  /*0430*/  BSYNC B0 ;  /* 0x0000000000007941 */ /* 0x000fea0003800000 */
.L_x_27214:
[----:B------:R-:W-:Y:S01]  /*0440*/  BSSY B0, `(.L_x_27216) ;  /* 0x000000d000007945 */ /* 0x000fe20003800000 */
        /* <DEDUP_REMOVED lines=8> */
[----:B0-----:R-:W-:-:S04]  /*04d0*/  @P1 LEA R12, P2, R78, c[0x0][0x218], 0x4 ;  /* 0x000086004e0c1a11 */ /* 0x001fc800078420ff */
[----:B------:R-:W-:-:S05]  /*04e0*/  @P1 LEA.HI.X R13, R78, c[0x0][0x21c], RZ, 0x4, P2 ;  /* 0x000087004e0d1a11 */ /* 0x000fca00010f24ff */
[----:B------:R0:W5:Y:S01]  /*04f0*/  @P1 LDG.E.128 R56, [R12.64] ;  /* 0x000000040c381981 */ /* 0x000162000c1e1d00 */
[----:B------:R-:W-:-:S03]  /*0500*/  IADD3 R78, R78, 0x100, RZ ;  /* 0x000001004e4e7810 */ /* 0x000fc60007ffe0ff */
.L_x_27217:
[----:B------:R-:W-:Y:S05]  /*0510*/  BSYNC B0 ;  /* 0x0000000000007941 */ /* 0x000fea0003800000 */
.L_x_27216:
        /* <DEDUP_REMOVED lines=13> */
.L_x_27219:
[----:B------:R-:W-:Y:S05]  /*05f0*/  BSYNC B0 ;  /* 0x0000000000007941 */ /* 0x000fea0003800000 */
.L_x_27218:
        /* <DEDUP_REMOVED lines=13> */
.L_x_27221:
[----:B------:R-:W-:Y:S05]  /*06d0*/  BSYNC B0 ;  /* 0x0000000000007941 */ /* 0x000fea0003800000 */
.L_x_27220:
        /* <DEDUP_REMOVED lines=13> */
.L_x_27223:
[----:B------:R-:W-:Y:S05]  /*07b0*/  BSYNC B0 ;  /* 0x0000000000007941 */ /* 0x000fea0003800000 */
.L_x_27222:
[----:B------:R-:W-:Y:S01]  /*07c0*/  ISETP.GE.U32.AND P1, PT, R118, 0x600, PT ;  /* 0x000006007600780c */ /* 0x000fe20003f26070 */
[----:B------:R-:W-:Y:S01]  /*07d0*/  BSSY B0, `(.L_x_27224) ;  /* 0x0000014000007945 */ /* 0x000fe20003800000 */
[----:B------:R-:W-:Y:S02]  /*07e0*/  LOP3.LUT R70, R7, R4, R120, 0x96, !PT ;  /* 0x0000000407467212 */ /* 0x000fe400078e9678 */
[----:B------:R-:W-:Y:S02]  /*07f0*/  LOP3.LUT R68, R9, R10, R121, 0x96, !PT ;  /* 0x0000000a09447212 */ /* 0x000fe400078e9679 */
[----:B------:R-:W-:Y:S01]  /*0800*/  IADD3 R122, R3, -0x126145ec, RZ ;  /* 0xed9eba14037a7810 */ /* 0x000fe20007ffe0ff */
[----:B------:R-:W-:Y:S01]  /*0810*/  IMAD.WIDE.U32 R70, R70, -0x326172a9, RZ ;  /* 0xcd9e8d5746467825 */ /* 0x000fe200078e00ff */
[----:B------:R-:W-:Y:S02]  /*0820*/  P2R R157, PR, RZ, 0x2 ;  /* 0x00000002ff9d7803 */ /* 0x000fe40000000000 */
[----:B------:R-:W-:Y:S01]  /*0830*/  IADD3 R123, R2, 0x78dde6e4, RZ ;  /* 0x78dde6e4027b7810 */ /* 0x000fe20007ffe0ff */
[----:B------:R-:W-:-:S02]  /*0840*/  IMAD.WIDE.U32 R68, R68, -0x2daee0ad, RZ ;  /* 0xd2511f5344447825 */ /* 0x000fc400078e00ff */
        /* <DEDUP_REMOVED lines=12> */
.L_x_27225:
[----:B------:R-:W-:Y:S05]  /*0910*/  BSYNC B0 ;  /* 0x0000000000007941 */ /* 0x000fea0003800000 */
.L_x_27224:
[----:B------:R-:W-:Y:S01]  /*0920*/  ISETP.GE.U32.AND P1, PT, R118, 0x700, PT ;  /* 0x000007007600780c */ /* 0x000fe20003f26070 */
[----:B------:R-:W-:Y:S01]  /*0930*/  BSSY B0, `(.L_x_27226) ;  /* 0x0000015000007945 */ /* 0x000fe20003800000 */
[----:B------:R-:W-:Y:S02]  /*0940*/  LOP3.LUT R72, R71, R8, R123, 0x96, !PT ;  /* 0x0000000847487212 */ /* 0x000fe400078e967b */
[----:B------:R-:W-:Y:S02]  /*0950*/  LOP3.LUT R74, R69, R6, R122, 0x96, !PT ;  /* 0x00000006454a7212 */ /* 0x000fe400078e967a */
[----:B------:R-:W-:Y:S01]  /*0960*/  LEA.HI R124, R0, R15, RZ, 0x18 ;  /* 0x0000000f007c7211 */ /* 0x000fe200078fc0ff */
[----:B------:R-:W-:Y:S01]  /*0970*/  IMAD.WIDE.U32 R72, R72, -0x2daee0ad, RZ ;  /* 0xd2511f5348487825 */ /* 0x000fe200078e00ff */
[----:B------:R-:W-:Y:S02]  /*0980*/  P2R R158, PR, RZ, 0x2 ;  /* 0x00000002ff9e7803 */ /* 0x000fe40000000000 */
[----:B------:R-:W-:Y:S01]  /*0990*/  IADD3 R125, R3, -0x56f99767, RZ ;  /* 0xa9066899037d7810 */ /* 0x000fe20007ffe0ff */
[----:B------:R-:W-:Y:S01]  /*09a0*/  IMAD.WIDE.U32 R74, R74, -0x326172a9, RZ ;  /* 0xcd9e8d574a4a7825 */ /* 0x000fe200078e00ff */
[----:B------:R-:W-:Y:S01]  /*09b0*/  IADD3 R126, R2, 0x1715609d, RZ ;  /* 0x1715609d027e7810 */ /* 0x000fe20007ffe0ff */
[----:B------:R-:W-:Y:S05]  /*09c0*/  @!P1 BRA `(.L_x_27227) ;  /* 0x000000b000009947 */ /* 0x000fea0003800000 */
[----:B------:R-:W-:Y:S01]  /*09d0*/  ISETP.NE.U32.AND P1, PT, RZ, c[0x0][0x218], PT ;  /* 0x00008600ff007a0c */ /* 0x000fe20003f25070 */
[----:B------:R-:W-:Y:S01]  /*09e0*/  CS2R R18, SRZ ;  /* 0x0000000000127805 */ /* 0x000fe2000001ff00 */
[----:B------:R-:W-:-:S02]  /*09f0*/  CS2R R16, SRZ ;  /* 0x0000000000107805 */ /* 0x000fc4000001ff00 */
[----:B------:R-:W-:Y:S01]  /*0a00*/  ISETP.NE.AND.EX P1, PT, RZ, c[0x0][0x21c], PT, P1 ;  /* 0x00008700ff007a0c */ /* 0x000fe20003f25310 */
[----:B0-----:R-:W-:-:S04]  /*0a10*/  IMAD.MOV.U32 R13, RZ, RZ, 0x10 ;  /* 0x00000010ff0d7424 */ /* 0x001fc800078e00ff */
[----:B------:R-:W-:-:S06]  /*0a20*/  IMAD.WIDE.U32 R12, R78, R13, c[0x0][0x1b0] ;  /* 0x00006c004e0c7625 */ /* 0x000fcc00078e000d */
[----:B------:R-:W5:Y:S02]  /*0a30*/  LDG.E.128 R12, [R12.64] ;  /* 0x000000040c0c7981 */ /* 0x000f64000c1e1d00 */
[----:B-1----:R-:W-:-:S04]  /*0a40*/  @P1 LEA R4, P2, R78, c[0x0][0x218], 0x4 ;  /* 0x000086004e041a11 */ /* 0x002fc800078420ff */
[----:B------:R-:W-:-:S05]  /*0a50*/  @P1 LEA.HI.X R5, R78, c[0x0][0x21c], RZ, 0x4, P2 ;  /* 0x000087004e051a11 */ /* 0x000fca00010f24ff */
[----:B------:R0:W5:Y:S01]  /*0a60*/  @P1 LDG.E.128 R16, [R4.64] ;  /* 0x0000000404101981 */ /* 0x000162000c1e1d00 */
[----:B------:R-:W-:-:S03]  /*0a70*/  IADD3 R78, R78, 0x100, RZ ;  /* 0x000001004e4e7810 */ /* 0x000fc60007ffe0ff */
.L_x_27227:
[----:B------:R-:W-:Y:S05]  /*0a80*/  BSYNC B0 ;  /* 0x0000000000007941 */ /* 0x000fea0003800000 */
.L_x_27226:
[----:B------:R-:W-:Y:S01]  /*0a90*/  ISETP.GE.U32.AND P1, PT, R118, 0x800, PT ;  /* 0x000008007600780c */ /* 0x000fe20003f26070 */
[----:B------:R-:W-:Y:S03]  /*0aa0*/  BSSY B0, `(.L_x_27228) ;  /* 0x000000d000007945 */ /* 0x000fe60003800000 */
[----:B------:R-:W-:-:S09]  /*0ab0*/  P2R R159, PR, RZ, 0x2 ;  /* 0x00000002ff9f7803 */ /* 0x000fd20000000000 */
[----:B------:R-:W-:Y:S05]  /*0ac0*/  @!P1 BRA `(.L_x_27229) ;  /* 0x000000a000009947 */ /* 0x000fea0003800000 */
[----:B------:R-:W-:Y:S01]  /*0ad0*/  ISETP.NE.U32.AND P1, PT, RZ, c[0x0][0x218], PT ;  /* 0x00008600ff007a0c */ /* 0x000fe20003f25070 */
[----:B------:R-:W-:Y:S01]  /*0ae0*/  CS2R R10, SRZ ;  /* 0x00000000000a7805 */ /* 0x000fe2000001ff00 */
[----:B------:R-:W-:Y:S02]  /*0af0*/  CS2R R8, SRZ ;  /* 0x0000000000087805 */ /* 0x000fe4000001ff00 */
[----:B------:R-:W-:Y:S01]  /*0b00*/  ISETP.NE.AND.EX P1, PT, RZ, c[0x0][0x21c], PT, P1 ;  /* 0x00008700ff007a0c */ /* 0x000fe20003f25310 */
[----:B01----:R-:W-:-:S04]  /*0b10*/  IMAD.MOV.U32 R5, RZ, RZ, 0x10 ;  /* 0x00000010ff057424 */ /* 0x003fc800078e00ff */
[----:B------:R-:W-:-:S06]  /*0b20*/  IMAD.WIDE.U32 R4, R78, R5, c[0x0][0x1b0] ;  /* 0x00006c004e047625 */ /* 0x000fcc00078e0005 */
[----:B------:R-:W5:Y:S02]  /*0b30*/  LDG.E.128 R4, [R4.64] ;  /* 0x0000000404047981 */ /* 0x000f64000c1e1d00 */
[----:B------:R-:W-:-:S04]  /*0b40*/  @P1 LEA R76, P2, R78, c[0x0][0x218], 0x4 ;  /* 0x000086004e4c1a11 */ /* 0x000fc800078420ff */
[----:B------:R-:W-:-:S05]  /*0b50*/  @P1 LEA.HI.X R77, R78, c[0x0][0x21c], RZ, 0x4, P2 ;  /* 0x000087004e4d1a11 */ /* 0x000fca00010f24ff */
[----:B------:R0:W5:Y:S04]  /*0b60*/  @P1 LDG.E.128 R8, [R76.64] ;  /* 0x000000044c081981 */ /* 0x000168000c1e1d00 */
.L_x_27229:
[----:B------:R-:W-:Y:S05]  /*0b70*/  BSYNC B0 ;  /* 0x0000000000007941 */ /* 0x000fea0003800000 */
.L_x_27228:
[----:B------:R-:W-:Y:S02]  /*0b80*/  ISETP.GE.AND P1, PT, R124, c[0x0][0x164], PT ;  /* 0x000059007c007a0c */ /* 0x000fe40003f26270 */
[----:B------:R-:W-:Y:S02]  /*0b90*/  LOP3.LUT R71, R73, R68, R125, 0x96, !PT ;  /* 0x0000004449477212 */ /* 0x000fe400078e967d */
[----:B------:R-:W-:-:S09]  /*0ba0*/  LOP3.LUT R68, R75, R70, R126, 0x96, !PT ;  /* 0x000000464b447212 */ /* 0x000fd200078e967e */
[----:B------:R-:W-:Y:S05]  /*0bb0*/  @P1 EXIT ;  /* 0x000000000000194d */ /* 0x000fea0003800000 */
[----:B------:R-:W-:Y:S01]  /*0bc0*/  SHF.R.S32.HI R79, RZ, 0x2, R79 ;  /* 0x00000002ff4f7819 */ /* 0x000fe2000001144f */
[----:B------:R-:W-:Y:S01]  /*0bd0*/  IMAD.WIDE.U32 R70, R71, -0x326172a9, RZ ;  /* 0xcd9e8d5747467825 */ /* 0x000fe200078e00ff */
[----:B------:R-:W-:Y:S01]  /*0be0*/  LOP3.LUT R73, R0, 0xe0, RZ, 0xc0, !PT ;  /* 0x000000e000497812 */ /* 0x000fe200078ec0ff */
[----:B------:R-:W-:Y:S01]  /*0bf0*/  HFMA2.MMA R137, -RZ, RZ, 0, 0 ;  /* 0x00000000ff897435 */ /* 0x000fe200000001ff */
[----:B0-----:R-:W-:Y:S01]  /*0c00*/  LOP3.LUT R76, R79, 0xff, RZ, 0xc0, !PT ;  /* 0x000000ff4f4c7812 */ /* 0x001fe200078ec0ff */
[----:B------:R-:W-:Y:S01]  /*0c10*/  IMAD.WIDE.U32 R68, R68, -0x2daee0ad, RZ ;  /* 0xd2511f5344447825 */ /* 0x000fe200078e00ff */
[----:B------:R-:W-:Y:S01]  /*0c20*/  IADD3 R127, R2, -0x4ab325aa, RZ ;  /* 0xb54cda56027f7810 */ /* 0x000fe20007ffe0ff */
[----:B------:R-:W-:Y:S01]  /*0c30*/  ULDC.U8 UR6, c[0x0][0x1f0] ;  /* 0x00007c0000067ab9 */ /* 0x000fe20000000000 */
[----:B------:R-:W-:Y:S01]  /*0c40*/  IADD3 R128, R3, 0x646e171e, RZ ;  /* 0x646e171e03807810 */ /* 0x000fe20007ffe0ff */
[----:B------:R-:W-:Y:S01]  /*0c50*/  IMAD.IADD R75, R76, 0x1, -R73 ;  /* 0x000000014c4b7824 */ /* 0x000fe200078e0a49 */
[----:B------:R-:W-:Y:S01]  /*0c60*/  SHF.R.U32.HI R79, RZ, 0x3, R79 ;  /* 0x00000003ff4f7819 */ /* 0x000fe2000001164f */
[----:B------:R-:W-:Y:S01]  /*0c70*/  IMAD.MOV.U32 R136, RZ, RZ, 0x1 ;  /* 0x00000001ff887424 */ /* 0x000fe200078e00ff */
[----:B------:R-:W-:Y:S01]  /*0c80*/  LOP3.LUT R73, R71, R74, R127, 0x96, !PT ;  /* 0x0000004a47497212 */ /* 0x000fe200078e967f */
[----:B------:R-:W-:Y:S01]  /*0c90*/  IMAD.SHL.U32 R71, R0, 0x20, RZ ;  /* 0x0000002000477824 */ /* 0x000fe200078e00ff */
[----:B------:R-:W-:-:S02]  /*0ca0*/  IMNMX R75, RZ, R75, !PT ;  /* 0x0000004bff4b7217 */ /* 0x000fc40007800200 */
[----:B------:R-:W-:Y:S01]  /*0cb0*/  LOP3.LUT R74, R69, R72, R128, 0x96, !PT ;  /* 0x00000048454a7212 */ /* 0x000fe200078e9680 */
[----:B------:R-:W-:Y:S01]  /*0cc0*/  IMAD.WIDE.U32 R72, R73, -0x2daee0ad, RZ ;  /* 0xd2511f5349487825 */ /* 0x000fe200078e00ff */
[----:B------:R-:W-:Y:S02]  /*0cd0*/  LOP3.LUT R78, R79, 0x1fffffe0, RZ, 0xc0, !PT ;  /* 0x1fffffe04f4e7812 */ /* 0x000fe400078ec0ff */
[----:B------:R-:W-:Y:S01]  /*0ce0*/  IMNMX R69, R75, 0x20, PT ;  /* 0x000000204b457817 */ /* 0x000fe20003800200 */
[----:B------:R-:W-:Y:S01]  /*0cf0*/  IMAD.WIDE.U32 R74, R74, -0x326172a9, RZ ;  /* 0xcd9e8d574a4a7825 */ /* 0x000fe200078e00ff */
[----:B------:R-:W-:Y:S02]  /*0d00*/  IADD3 R129, R3, 0x1fd5c5a3, RZ ;  /* 0x1fd5c5a303817810 */ /* 0x000fe40007ffe0ff */
[----:B------:R-:W-:Y:S01]  /*0d10*/  IADD3 R130, R2, 0x5384540f, RZ ;  /* 0x5384540f02827810 */ /* 0x000fe20007ffe0ff */
[----:B------:R-:W-:Y:S01]  /*0d20*/  IMAD.IADD R69, R69, 0x1, R78 ;  /* 0x0000000145457824 */ /* 0x000fe200078e024e */
[----:B------:R-:W-:-:S02]  /*0d30*/  LOP3.LUT R145, R73, R68, R129, 0x96, !PT ;  /* 0x0000004449917212 */ /* 0x000fc400078e9681 */
[----:B------:R-:W-:Y:S02]  /*0d40*/  LOP3.LUT R73, R75, R70, R130, 0x96, !PT ;  /* 0x000000464b497212 */ /* 0x000fe400078e9682 */
[----:B------:R-:W-:Y:S01]  /*0d50*/  SHF.L.U32 R70, R69, 0x2, RZ ;  /* 0x0000000245467819 */ /* 0x000fe200000006ff */
[----:B------:R-:W-:Y:S01]  /*0d60*/  IMAD.HI.U32 R68, R145, -0x326172a9, RZ ;  /* 0xcd9e8d5791447827 */ /* 0x000fe200078e00ff */
[----:B------:R-:W-:Y:S02]  /*0d70*/  LOP3.LUT R71, R71, 0x3e0, RZ, 0xc0, !PT ;  /* 0x000003e047477812 */ /* 0x000fe400078ec0ff */
[----:B------:R-:W-:Y:S01]  /*0d80*/  IADD3 R131, R2, -0xe443238, RZ ;  /* 0xf1bbcdc802837810 */ /* 0x000fe20007ffe0ff */
[----:B------:R-:W-:Y:S01]  /*0d90*/  IMAD.HI.U32 R69, R73, -0x2daee0ad, RZ ;  /* 0xd2511f5349457827 */ /* 0x000fe200078e00ff */
[----:B------:R-:W0:Y:S01]  /*0da0*/  I2F.U32 R70, R70 ;  /* 0x0000004600467306 */ /* 0x000e220000201000 */
[----:B------:R-:W-:Y:S02]  /*0db0*/  IADD3 R132, R3, -0x24c28bd8, RZ ;  /* 0xdb3d742803847810 */ /* 0x000fe40007ffe0ff */
[----:B------:R-:W-:Y:S01]  /*0dc0*/  IMAD.IADD R71, R76, 0x1, -R71 ;  /* 0x000000014c477824 */ /* 0x000fe200078e0a47 */
[----:B------:R-:W-:Y:S01]  /*0dd0*/  LOP3.LUT R74, R68, R74, R131, 0x96, !PT ;  /* 0x0000004a444a7212 */ /* 0x000fe200078e9683 */
[----:B------:R-:W-:Y:S01]  /*0de0*/  IMAD R68, R73, -0x2daee0ad, RZ ;  /* 0xd2511f5349447824 */ /* 0x000fe200078e02ff */
[----:B------:R-:W-:Y:S01]  /*0df0*/  LOP3.LUT R72, R69, R72, R132, 0x96, !PT ;  /* 0x0000004845487212 */ /* 0x000fe200078e9684 */
[----:B------:R-:W-:Y:S01]  /*0e00*/  IMAD R145, R145, -0x326172a9, RZ ;  /* 0xcd9e8d5791917824 */ /* 0x000fe200078e02ff */
[----:B------:R-:W-:Y:S01]  /*0e10*/  IMNMX R71, RZ, R71, !PT ;  /* 0x00000047ff477217 */ /* 0x000fe20007800200 */
[----:B------:R-:W-:Y:S01]  /*0e20*/  IMAD.HI.U32 R147, R74, -0x2daee0ad, RZ ;  /* 0xd2511f534a937827 */ /* 0x000fe200078e00ff */
[----:B------:R-:W-:-:S02]  /*0e30*/  IADD3 R133, R3, -0x695add53, RZ ;  /* 0x96a522ad03857810 */ /* 0x000fc40007ffe0ff */
[----:B------:R-:W-:Y:S01]  /*0e40*/  IMNMX R71, R71, 0x20, PT ;  /* 0x0000002047477817 */ /* 0x000fe20003800200 */
[----:B------:R-:W-:Y:S01]  /*0e50*/  IMAD.HI.U32 R69, R72, -0x326172a9, RZ ;  /* 0xcd9e8d5748457827 */ /* 0x000fe200078e00ff */
[----:B------:R-:W-:Y:S01]  /*0e60*/  IADD3 R134, R2, -0x700cb87f, RZ ;  /* 0x8ff3478102867810 */ /* 0x000fe20007ffe0ff */
[----:B0-----:R0:W2:Y:S02]  /*0e70*/  MUFU.RCP R135, R70 ;  /* 0x0000004600877308 */ /* 0x0010a40000001000 */
[----:B------:R-:W-:Y:S01]  /*0e80*/  IMAD.IADD R71, R78, 0x1, R71 ;  /* 0x000000014e477824 */ /* 0x000fe200078e0247 */
[----:B------:R-:W-:Y:S01]  /*0e90*/  LOP3.LUT R147, R147, R68, R133, 0x96, !PT ;  /* 0x0000004493937212 */ /* 0x000fe200078e9685 */
[----:B------:R-:W-:Y:S01]  /*0ea0*/  IMAD R150, R74, -0x2daee0ad, RZ ;  /* 0xd2511f534a967824 */ /* 0x000fe200078e02ff */
[----:B------:R-:W-:Y:S01]  /*0eb0*/  LOP3.LUT R145, R69, R145, R134, 0x96, !PT ;  /* 0x0000009145917212 */ /* 0x000fe200078e9686 */
[----:B------:R-:W-:Y:S01]  /*0ec0*/  IMAD R146, R72, -0x326172a9, RZ ;  /* 0xcd9e8d5748927824 */ /* 0x000fe200078e02ff */
[----:B------:R-:W-:Y:S01]  /*0ed0*/  LOP3.LUT R148, R148, 0x3, RZ, 0xc0, !PT ;  /* 0x0000000394947812 */ /* 0x000fe200078ec0ff */
[----:B------:R-:W-:-:S02]  /*0ee0*/  IMAD.SHL.U32 R138, R71, 0x4, RZ ;  /* 0x00000004478a7824 */ /* 0x000fc400078e00ff */
.L_x_27567:
[----:B------:R-:W-:-:S04]  /*0ef0*/  IMAD.MOV.U32 R111, RZ, RZ, 0x4 ;  /* 0x00000004ff6f7424 */ /* 0x000fc800078e00ff */
[----:B------:R-:W-:-:S05]  /*0f00*/  IMAD.WIDE R152, R124, R111, c[0x0][0x1d0] ;  /* 0x000074007c987625 */ /* 0x000fca00078e026f */
[----:B------:R-:W3:Y:S01]  /*0f10*/  LDG.E R143, [R152.64] ;  /* 0x00000004988f7981 */ /* 0x000ee2000c1e1900 */
[C---:B------:R-:W-:Y:S02]  /*0f20*/  IMAD R110, R124.reuse, c[0x0][0x168], RZ ;  /* 0x00005a007c6e7a24 */ /* 0x040fe400078e02ff */
[----:B------:R-:W-:-:S03]  /*0f30*/  IMAD.WIDE R108, R124, R111, c[0x0][0x1d8] ;  /* 0x000076007c6c7625 */ /* 0x000fc600078e026f */
[----:B------:R-:W-:Y:S01]  /*0f40*/  SHF.R.S32.HI R149, RZ, 0x1f, R110 ;  /* 0x0000001fff957819 */ /* 0x000fe2000001146e */
[----:B------:R-:W-:Y:S02]  /*0f50*/  BSSY B0, `(.L_x_27230) ;  /* 0x0000196000007945 */ /* 0x000fe40003800000 */
[----:B-----5:R4:W5:Y:S01]  /*0f60*/  LDG.E R108, [R108.64] ;  /* 0x000000046c6c7981 */ /* 0x020962000c1e1900 */
[----:B------:R-:W-:Y:S01]  /*0f70*/  LEA.HI R149, R149, R110, RZ, 0x2 ;  /* 0x0000006e95957211 */ /* 0x000fe200078f10ff */
[----:B------:R-:W-:Y:S01]  /*0f80*/  IMAD.MOV.U32 R110, RZ, RZ, RZ ;  /* 0x000000ffff6e7224 */ /* 0x000fe200078e00ff */
[----:B----4-:R-:W-:Y:S02]  /*0f90*/  SHF.R.S32.HI R109, RZ, 0x1f, R124 ;  /* 0x0000001fff6d7819 */ /* 0x010fe4000001147c */
[----:B---3--:R-:W-:-:S13]  /*0fa0*/  ISETP.GE.AND P1, PT, R143, 0x1, PT ;  /* 0x000000018f00780c */ /* 0x008fda0003f26270 */
        /* <DEDUP_REMOVED lines=8> */
[----:B------:R-:W-:-:S04]  /*1030*/  ISETP.NE.U32.AND P2, PT, RZ, c[0x0][0x180], PT ;  /* 0x00006000ff007a0c */ /* 0x000fc80003f45070 */
[----:B------:R-:W-:Y:S02]  /*1040*/  ISETP.NE.AND.EX P2, PT, RZ, c[0x0][0x184], PT, P2 ;  /* 0x00006100ff007a0c */ /* 0x000fe40003f45320 */
[----:B------:R-:W-:-:S11]  /*1050*/  @P1 MOV R79, 0x10 ;  /* 0x00000010004f1802 */ /* 0x000fd60000000f00 */
[----:B------:R-:W-:-:S04]  /*1060*/  @P2 IMAD.MOV.U32 R153, RZ, RZ, 0x10 ;  /* 0x00000010ff992424 */ /* 0x000fc800078e00ff */
[----:B------:R-:W-:-:S04]  /*1070*/  @P2 IMAD.WIDE.U32 R152, R144, R153, c[0x0][0x180] ;  /* 0x0000600090982625 */ /* 0x000fc800078e0099 */
[----:B------:R-:W-:Y:S01]  /*1080*/  @P1 IMAD.WIDE.U32 R78, R110, R79, c[0x0][0x170] ;  /* 0x00005c006e4e1625 */ /* 0x000fe200078e004f */
[----:B0-----:R-:W3:Y:S01]  /*1090*/  @P2 LDG.E.128 R68, [R152.64] ;  /* 0x0000000498442981 */ /* 0x001ee2000c1e1d00 */
[----:B------:R-:W-:-:S03]  /*10a0*/  ISETP.GT.AND P3, PT, R143, RZ, PT ;  /* 0x000000ff8f00720c */ /* 0x000fc60003f64270 */
[----:B------:R0:W5:Y:S01]  /*10b0*/  @P1 LDG.E.128 R72, [R78.64] ;  /* 0x000000044e481981 */ /* 0x000162000c1e1d00 */
[----:B------:R-:W-:Y:S09]  /*10c0*/  BSSY B1, `(.L_x_27232) ;  /* 0x000005b000017945 */ /* 0x000ff20003800000 */
        /* <DEDUP_REMOVED lines=17> */
.L_x_27235:
[----:B------:R-:W-:Y:S02]  /*11e0*/  MOV R152, R146 ;  /* 0x0000009200987202 */ /* 0x000fe40000000f00 */
.L_x_27236:
[----:B------:R-:W-:Y:S05]  /*11f0*/  BSYNC B2 ;  /* 0x0000000000027941 */ /* 0x000fea0003800000 */
.L_x_27234:
        /* <DEDUP_REMOVED lines=16> */
.L_x_27240:
[----:B------:R-:W-:Y:S05]  /*1300*/  BSYNC B3 ;  /* 0x0000000000037941 */ /* 0x000fea0003800000 */
.L_x_27239:
        /* <DEDUP_REMOVED lines=44> */
.L_x_27238:
[----:B------:R-:W-:Y:S05]  /*15d0*/  BSYNC B2 ;  /* 0x0000000000027941 */ /* 0x000fea0003800000 */
.L_x_27237:
        /* <DEDUP_REMOVED lines=9> */
.L_x_27233:
[----:B0-----:R-:W-:Y:S05]  /*1670*/  BSYNC B1 ;  /* 0x0000000000017941 */ /* 0x001fea0003800000 */
.L_x_27232:
        /* <DEDUP_REMOVED lines=18> */
.L_x_27244:
[----:B------:R-:W-:Y:S02]  /*17a0*/  IMAD.MOV.U32 R160, RZ, RZ, R146 ;  /* 0x000000ffffa07224 */ /* 0x000fe400078e0092 */
.L_x_27245:
[----:B------:R-:W-:Y:S05]  /*17b0*/  BSYNC B2 ;  /* 0x0000000000027941 */ /* 0x000fea0003800000 */
.L_x_27243:
        /* <DEDUP_REMOVED lines=16> */
.L_x_27249:
[----:B------:R-:W-:Y:S05]  /*18c0*/  BSYNC B3 ;  /* 0x0000000000037941 */ /* 0x000fea0003800000 */
.L_x_27248:
        /* <DEDUP_REMOVED lines=43> */
.L_x_27247:
[----:B------:R-:W-:Y:S05]  /*1b80*/  BSYNC B2 ;  /* 0x0000000000027941 */ /* 0x000fea0003800000 */
.L_x_27246:
        /* <DEDUP_REMOVED lines=9> */
.L_x_27242:
[----:B------:R-:W-:Y:S05]  /*1c20*/  BSYNC B1 ;  /* 0x0000000000017941 */ /* 0x000fea0003800000 */
.L_x_27241:
        /* <DEDUP_REMOVED lines=18> */
.L_x_27253:
[----:B------:R-:W-:Y:S02]  /*1d50*/  IMAD.MOV.U32 R160, RZ, RZ, R146 ;  /* 0x000000ffffa07224 */ /* 0x000fe400078e0092 */
.L_x_27254:
[----:B------:R-:W-:Y:S05]  /*1d60*/  BSYNC B2 ;  /* 0x0000000000027941 */ /* 0x000fea0003800000 */
.L_x_27252:
        /* <DEDUP_REMOVED lines=16> */
.L_x_27258:
[----:B------:R-:W-:Y:S05]  /*1e70*/  BSYNC B3 ;  /* 0x0000000000037941 */ /* 0x000fea0003800000 */
.L_x_27257:
        /* <DEDUP_REMOVED lines=43> */
.L_x_27256:
[----:B------:R-:W-:Y:S05]  /*2130*/  BSYNC B2 ;  /* 0x0000000000027941 */ /* 0x000fea0003800000 */
.L_x_27255:
        /* <DEDUP_REMOVED lines=9> */
.L_x_27251:
[----:B------:R-:W-:Y:S05]  /*21d0*/  BSYNC B1 ;  /* 0x0000000000017941 */ /* 0x000fea0003800000 */
.L_x_27250:
        /* <DEDUP_REMOVED lines=18> */
.L_x_27262:
[----:B------:R-:W-:Y:S02]  /*2300*/  IMAD.MOV.U32 R162, RZ, RZ, R146 ;  /* 0x000000ffffa27224 */ /* 0x000fe400078e0092 */
.L_x_27263:
[----:B------:R-:W-:Y:S05]  /*2310*/  BSYNC B2 ;  /* 0x0000000000027941 */ /* 0x000fea0003800000 */
.L_x_27261:
        /* <DEDUP_REMOVED lines=16> */
.L_x_27267:
[----:B------:R-:W-:Y:S05]  /*2420*/  BSYNC B3 ;  /* 0x0000000000037941 */ /* 0x000fea0003800000 */
.L_x_27266:
        /* <DEDUP_REMOVED lines=43> */
.L_x_27265:
[----:B------:R-:W-:Y:S05]  /*26e0*/  BSYNC B2 ;  /* 0x0000000000027941 */ /* 0x000fea0003800000 */
.L_x_27264:
        /* <DEDUP_REMOVED lines=9> */
.L_x_27260:
[----:B------:R-:W-:Y:S05]  /*2780*/  BSYNC B1 ;  /* 0x0000000000017941 */ /* 0x000fea0003800000 */
.L_x_27259:
[----:B------:R-:W-:Y:S01]  /*2790*/  IMAD.MOV.U32 R153, RZ, RZ, 0x10 ;  /* 0x00000010ff997424 */ /* 0x000fe200078e00ff */
[----:B------:R-:W-:Y:S03]  /*27a0*/  BSSY B1, `(.L_x_27268) ;  /* 0x000000e000017945 */ /* 0x000fe60003800000 */
[----:B------:R-:W-:-:S05]  /*27b0*/  IMAD.WIDE.U32 R152, R144, R153, c[0x0][0x188] ;  /* 0x0000620090987625 */ /* 0x000fca00078e0099 */
[----:B------:R0:W-:Y:S01]  /*27c0*/  STG.E.128 [R152.64], R76 ;  /* 0x0000004c98007986 */ /* 0x0001e2000c101d04 */
[----:B------:R-:W-:Y:S05]  /*27d0*/  @!P1 BRA `(.L_x_27269) ;  /* 0x000000a000009947 */ /* 0x000fea0003800000 */
[----:B------:R-:W-:-:S05]  /*27e0*/  IMAD.U32 R149, R140, 0x10000, RZ ;  /* 0x000100008c957824 */ /* 0x000fca00078e00ff */
[----:B0-----:R-:W-:Y:S02]  /*27f0*/  LOP3.LUT R152, R149, 0xff0000, RZ, 0xc0, !PT ;  /* 0x00ff000095987812 */ /* 0x001fe400078ec0ff */
        /* <DEDUP_REMOVED lines=8> */
.L_x_27269:
[----:B------:R-:W-:Y:S05]  /*2880*/  BSYNC B1 ;  /* 0x0000000000017941 */ /* 0x000fea0003800000 */
.L_x_27268:
[----:B------:R-:W-:Y:S02]  /*2890*/  IADD3 R144, R144, 0x100, RZ ;  /* 0x0000010090907810 */ /* 0x000fe40007ffe0ff */
[----:B------:R-:W-:Y:S02]  /*28a0*/  IADD3 R110, R110, 0x100, RZ ;  /* 0x000001006e6e7810 */ /* 0x000fe40007ffe0ff */
.L_x_27231:
[----:B------:R-:W-:Y:S05]  /*28b0*/  BSYNC B0 ;  /* 0x0000000000007941 */ /* 0x000fea0003800000 */
.L_x_27230:
        /* <DEDUP_REMOVED lines=10> */
[----:B------:R-:W4:Y:S01]  /*2960*/  @P2 LDG.E.128 R68, [R152.64] ;  /* 0x0000000498442981 */ /* 0x000f22000c1e1d00 */
[----:B------:R-:W-:Y:S01]  /*2970*/  ISETP.GT.AND P3, PT, R143, RZ, PT ;  /* 0x000000ff8f00720c */ /* 0x000fe20003f64270 */
[----:B------:R-:W-:-:S12]  /*2980*/  BSSY B1, `(.L_x_27272) ;  /* 0x000005b000017945 */ /* 0x000fd80003800000 */
        /* <DEDUP_REMOVED lines=17> */
.L_x_27275:
[----:B------:R-:W-:Y:S02]  /*2aa0*/  IMAD.MOV.U32 R152, RZ, RZ, R146 ;  /* 0x000000ffff987224 */ /* 0x000fe400078e0092 */
.L_x_27276:
[----:B------:R-:W-:Y:S05]  /*2ab0*/  BSYNC B2 ;  /* 0x0000000000027941 */ /* 0x000fea0003800000 */
.L_x_27274:
        /* <DEDUP_REMOVED lines=16> */
.L_x_27280:
[----:B------:R-:W-:Y:S05]  /*2bc0*/  BSYNC B3 ;  /* 0x0000000000037941 */ /* 0x000fea0003800000 */
.L_x_27279:
        /* <DEDUP_REMOVED lines=44> */
.L_x_27278:
[----:B------:R-:W-:Y:S05]  /*2e90*/  BSYNC B2 ;  /* 0x0000000000027941 */ /* 0x000fea0003800000 */
.L_x_27277:
        /* <DEDUP_REMOVED lines=9> */
.L_x_27273:
[----:B---3--:R-:W-:Y:S05]  /*2f30*/  BSYNC B1 ;  /* 0x0000000000017941 */ /* 0x008fea0003800000 */
.L_x_27272:
        /* <DEDUP_REMOVED lines=18> */
.L_x_27284:
[----:B------:R-:W-:Y:S02]  /*3060*/  IMAD.MOV.U32 R160, RZ, RZ, R146 ;  /* 0x000000ffffa07224 */ /* 0x000fe400078e0092 */
.L_x_27285:
[----:B------:R-:W-:Y:S05]  /*3070*/  BSYNC B2 ;  /* 0x0000000000027941 */ /* 0x000fea0003800000 */
.L_x_27283:
        /* <DEDUP_REMOVED lines=16> */
.L_x_27289:
[----:B------:R-:W-:Y:S05]  /*3180*/  BSYNC B3 ;  /* 0x0000000000037941 */ /* 0x000fea0003800000 */
.L_x_27288:
        /* <DEDUP_REMOVED lines=43> */
.L_x_27287:
[----:B------:R-:W-:Y:S05]  /*3440*/  BSYNC B2 ;  /* 0x0000000000027941 */ /* 0x000fea0003800000 */
.L_x_27286:
        /* <DEDUP_REMOVED lines=8> */
[----:B------:R-:W-:Y:S02]  /*34d0*/  @P2 FADD.FTZ R81, R69, R81 ;  /* 0x0000005145512221 */ /* 0x000fe40000010000 */
.L_x_27282:
[----:B------:R-:W-:Y:S05]  /*34e0*/  BSYNC B1 ;  /* 0x0000000000017941 */ /* 0x000fea0003800000 */
.L_x_27281:
        /* <DEDUP_REMOVED lines=18> */
.L_x_27293:
[----:B------:R-:W-:Y:S02]  /*3610*/  MOV R160, R146 ;  /* 0x0000009200a07202 */ /* 0x000fe40000000f00 */
.L_x_27294:
[----:B------:R-:W-:Y:S05]  /*3620*/  BSYNC B2 ;  /* 0x0000000000027941 */ /* 0x000fea0003800000 */
.L_x_27292:
        /* <DEDUP_REMOVED lines=16> */
.L_x_27298:
[----:B------:R-:W-:Y:S05]  /*3730*/  BSYNC B3 ;  /* 0x0000000000037941 */ /* 0x000fea0003800000 */
.L_x_27297:
        /* <DEDUP_REMOVED lines=43> */
.L_x_27296:
[----:B------:R-:W-:Y:S05]  /*39f0*/  BSYNC B2 ;  /* 0x0000000000027941 */ /* 0x000fea0003800000 */
.L_x_27295:
        /* <DEDUP_REMOVED lines=9> */
.L_x_27291:
[----:B------:R-:W-:Y:S05]  /*3a90*/  BSYNC B1 ;  /* 0x0000000000017941 */ /* 0x000fea0003800000 */
.L_x_27290:
        /* <DEDUP_REMOVED lines=18> */
.L_x_27302:
[----:B------:R-:W-:Y:S02]  /*3bc0*/  IMAD.MOV.U32 R162, RZ, RZ, R146 ;  /* 0x000000ffffa27224 */ /* 0x000fe400078e0092 */
.L_x_27303:
[----:B------:R-:W-:Y:S05]  /*3bd0*/  BSYNC B2 ;  /* 0x0000000000027941 */ /* 0x000fea0003800000 */
.L_x_27301:
        /* <DEDUP_REMOVED lines=16> */
.L_x_27307:
[----:B------:R-:W-:Y:S05]  /*3ce0*/  BSYNC B3 ;  /* 0x0000000000037941 */ /* 0x000fea0003800000 */
.L_x_27306:
        /* <DEDUP_REMOVED lines=43> */
.L_x_27305:
[----:B------:R-:W-:Y:S05]  /*3fa0*/  BSYNC B2 ;  /* 0x0000000000027941 */ /* 0x000fea0003800000 */
.L_x_27304:
        /* <DEDUP_REMOVED lines=9> */
.L_x_27300:
[----:B------:R-:W-:Y:S05]  /*4040*/  BSYNC B1 ;  /* 0x0000000000017941 */ /* 0x000fea0003800000 */
.L_x_27299:
[----:B------:R-:W-:Y:S01]  /*4050*/  IMAD.MOV.U32 R153, RZ, RZ, 0x10 ;  /* 0x00000010ff997424 */ /* 0x000fe200078e00ff */
[----:B------:R-:W-:Y:S03]  /*4060*/  BSSY B1, `(.L_x_27308) ;  /* 0x000000e000017945 */ /* 0x000fe60003800000 */
[----:B------:R-:W-:-:S05]  /*4070*/  IMAD.WIDE.U32 R152, R144, R153, c[0x0][0x188] ;  /* 0x0000620090987625 */ /* 0x000fca00078e0099 */
[----:B------:R0:W-:Y:S01]  /*4080*/  STG.E.128 [R152.64], R80 ;  /* 0x0000005098007986 */ /* 0x0001e2000c101d04 */
[----:B------:R-:W-:Y:S05]  /*4090*/  @!P1 BRA `(.L_x_27309) ;  /* 0x000000a000009947 */ /* 0x000fea0003800000 */
[----:B------:R-:W-:-:S05]  /*40a0*/  IMAD.U32 R149, R140, 0x10000, RZ ;  /* 0x000100008c957824 */ /* 0x000fca00078e00ff */
[----:B0-----:R-:W-:Y:S02]  /*40b0*/  LOP3.LUT R152, R149, 0xff0000, RZ, 0xc0, !PT ;  /* 0x00ff000095987812 */ /* 0x001fe400078ec0ff */
        /* <DEDUP_REMOVED lines=8> */
.L_x_27309:
[----:B------:R-:W-:Y:S05]  /*4140*/  BSYNC B1 ;  /* 0x0000000000017941 */ /* 0x000fea0003800000 */
.L_x_27308:
[----:B------:R-:W-:Y:S02]  /*4150*/  IADD3 R144, R144, 0x100, RZ ;  /* 0x0000010090907810 */ /* 0x000fe40007ffe0ff */
[----:B------:R-:W-:Y:S02]  /*4160*/  IADD3 R110, R110, 0x100, RZ ;  /* 0x000001006e6e7810 */ /* 0x000fe40007ffe0ff */
.L_x_27271:
[----:B------:R-:W-:Y:S05]  /*4170*/  BSYNC B0 ;  /* 0x0000000000007941 */ /* 0x000fea0003800000 */
.L_x_27270:
        /* <DEDUP_REMOVED lines=30> */
.L_x_27315:
[----:B------:R-:W-:Y:S02]  /*4360*/  IMAD.MOV.U32 R152, RZ, RZ, R146 ;  /* 0x000000ffff987224 */ /* 0x000fe400078e0092 */
.L_x_27316:
[----:B------:R-:W-:Y:S05]  /*4370*/  BSYNC B2 ;  /* 0x0000000000027941 */ /* 0x000fea0003800000 */
.L_x_27314:
        /* <DEDUP_REMOVED lines=16> */
.L_x_27320:
[----:B------:R-:W-:Y:S05]  /*4480*/  BSYNC B3 ;  /* 0x0000000000037941 */ /* 0x000fea0003800000 */
.L_x_27319:
        /* <DEDUP_REMOVED lines=44> */
.L_x_27318:
[----:B------:R-:W-:Y:S05]  /*4750*/  BSYNC B2 ;  /* 0x0000000000027941 */ /* 0x000fea0003800000 */
.L_x_27317:
        /* <DEDUP_REMOVED lines=9> */
.L_x_27313:
[----:B---3--:R-:W-:Y:S05]  /*47f0*/  BSYNC B1 ;  /* 0x0000000000017941 */ /* 0x008fea0003800000 */
.L_x_27312:
        /* <DEDUP_REMOVED lines=18> */
.L_x_27324:
[----:B------:R-:W-:Y:S02]  /*4920*/  IMAD.MOV.U32 R160, RZ, RZ, R146 ;  /* 0x000000ffffa07224 */ /* 0x000fe400078e0092 */
.L_x_27325:
[----:B------:R-:W-:Y:S05]  /*4930*/  BSYNC B2 ;  /* 0x0000000000027941 */ /* 0x000fea0003800000 */
.L_x_27323:
        /* <DEDUP_REMOVED lines=16> */
.L_x_27329:
[----:B------:R-:W-:Y:S05]  /*4a40*/  BSYNC B3 ;  /* 0x0000000000037941 */ /* 0x000fea0003800000 */
.L_x_27328:
        /* <DEDUP_REMOVED lines=43> */
.L_x_27327:
[----:B------:R-:W-:Y:S05]  /*4d00*/  BSYNC B2 ;  /* 0x0000000000027941 */ /* 0x000fea0003800000 */
.L_x_27326:
        /* <DEDUP_REMOVED lines=9> */
.L_x_27322:
[----:B------:R-:W-:Y:S05]  /*4da0*/  BSYNC B1 ;  /* 0x0000000000017941 */ /* 0x000fea0003800000 */
.L_x_27321:
        /* <DEDUP_REMOVED lines=18> */
.L_x_27333:
[----:B------:R-:W-:Y:S02]  /*4ed0*/  IMAD.MOV.U32 R160, RZ, RZ, R146 ;  /* 0x000000ffffa07224 */ /* 0x000fe400078e0092 */
.L_x_27334:
[----:B------:R-:W-:Y:S05]  /*4ee0*/  BSYNC B2 ;  /* 0x0000000000027941 */ /* 0x000fea0003800000 */
.L_x_27332:
        /* <DEDUP_REMOVED lines=16> */
.L_x_27338:
[----:B------:R-:W-:Y:S05]  /*4ff0*/  BSYNC B3 ;  /* 0x0000000000037941 */ /* 0x000fea0003800000 */
.L_x_27337:
        /* <DEDUP_REMOVED lines=43> */
.L_x_27336:
[----:B------:R-:W-:Y:S05]  /*52b0*/  BSYNC B2 ;  /* 0x0000000000027941 */ /* 0x000fea0003800000 */
.L_x_27335:
        /* <DEDUP_REMOVED lines=9> */
.L_x_27331:
[----:B------:R-:W-:Y:S05]  /*5350*/  BSYNC B1 ;  /* 0x0000000000017941 */ /* 0x000fea0003800000 */
.L_x_27330:
        /* <DEDUP_REMOVED lines=18> */
.L_x_27342:
[----:B------:R-:W-:Y:S02]  /*5480*/  IMAD.MOV.U32 R162, RZ, RZ, R146 ;  /* 0x000000ffffa27224 */ /* 0x000fe400078e0092 */
.L_x_27343:
[----:B------:R-:W-:Y:S05]  /*5490*/  BSYNC B2 ;  /* 0x0000000000027941 */ /* 0x000fea0003800000 */
.L_x_27341:
        /* <DEDUP_REMOVED lines=16> */
.L_x_27347:
[----:B------:R-:W-:Y:S05]  /*55a0*/  BSYNC B3 ;  /* 0x0000000000037941 */ /* 0x000fea0003800000 */
.L_x_27346:
        /* <DEDUP_REMOVED lines=43> */
.L_x_27345:
[----:B------:R-:W-:Y:S05]  /*5860*/  BSYNC B2 ;  /* 0x0000000000027941 */ /* 0x000fea0003800000 */
.L_x_27344:
        /* <DEDUP_REMOVED lines=9> */
.L_x_27340:
[----:B------:R-:W-:Y:S05]  /*5900*/  BSYNC B1 ;  /* 0x0000000000017941 */ /* 0x000fea0003800000 */
.L_x_27339:
[----:B------:R-:W-:Y:S01]  /*5910*/  HFMA2.MMA R153, -RZ, RZ, 0, 9.5367431640625e-07 ;  /* 0x00000010ff997435 */ /* 0x000fe200000001ff */
[----:B------:R-:W-:Y:S09]  /*5920*/  BSSY B1, `(.L_x_27348) ;  /* 0x000000e000017945 */ /* 0x000ff20003800000 */
        /* <DEDUP_REMOVED lines=13> */
.L_x_27349:
[----:B------:R-:W-:Y:S05]  /*5a00*/  BSYNC B1 ;  /* 0x0000000000017941 */ /* 0x000fea0003800000 */
.L_x_27348:
[----:B------:R-:W-:Y:S02]  /*5a10*/  IADD3 R144, R144, 0x100, RZ ;  /* 0x0000010090907810 */ /* 0x000fe40007ffe0ff */
[----:B------:R-:W-:Y:S02]  /*5a20*/  IADD3 R110, R110, 0x100, RZ ;  /* 0x000001006e6e7810 */ /* 0x000fe40007ffe0ff */
.L_x_27311:
[----:B------:R-:W-:Y:S05]  /*5a30*/  BSYNC B0 ;  /* 0x0000000000007941 */ /* 0x000fea0003800000 */
.L_x_27310:
        /* <DEDUP_REMOVED lines=30> */
.L_x_27355:
[----:B------:R-:W-:Y:S02]  /*5c20*/  IMAD.MOV.U32 R152, RZ, RZ, R146 ;  /* 0x000000ffff987224 */ /* 0x000fe400078e0092 */
.L_x_27356:
[----:B------:R-:W-:Y:S05]  /*5c30*/  BSYNC B2 ;  /* 0x0000000000027941 */ /* 0x000fea0003800000 */
.L_x_27354:
        /* <DEDUP_REMOVED lines=16> */
.L_x_27360:
[----:B------:R-:W-:Y:S05]  /*5d40*/  BSYNC B3 ;  /* 0x0000000000037941 */ /* 0x000fea0003800000 */
.L_x_27359:
        /* <DEDUP_REMOVED lines=44> */
.L_x_27358:
[----:B------:R-:W-:Y:S05]  /*6010*/  BSYNC B2 ;  /* 0x0000000000027941 */ /* 0x000fea0003800000 */
.L_x_27357:
        /* <DEDUP_REMOVED lines=9> */
.L_x_27353:
[----:B---3--:R-:W-:Y:S05]  /*60b0*/  BSYNC B1 ;  /* 0x0000000000017941 */ /* 0x008fea0003800000 */
.L_x_27352:
        /* <DEDUP_REMOVED lines=18> */
.L_x_27364:
[----:B------:R-:W-:Y:S02]  /*61e0*/  IMAD.MOV.U32 R160, RZ, RZ, R146 ;  /* 0x000000ffffa07224 */ /* 0x000fe400078e0092 */
.L_x_27365:
[----:B------:R-:W-:Y:S05]  /*61f0*/  BSYNC B2 ;  /* 0x0000000000027941 */ /* 0x000fea0003800000 */
.L_x_27363:
        /* <DEDUP_REMOVED lines=16> */
.L_x_27369:
[----:B------:R-:W-:Y:S05]  /*6300*/  BSYNC B3 ;  /* 0x0000000000037941 */ /* 0x000fea0003800000 */
.L_x_27368:
        /* <DEDUP_REMOVED lines=43> */
.L_x_27367:
[----:B------:R-:W-:Y:S05]  /*65c0*/  BSYNC B2 ;  /* 0x0000000000027941 */ /* 0x000fea0003800000 */
.L_x_27366:
        /* <DEDUP_REMOVED lines=9> */
.L_x_27362:
[----:B------:R-:W-:Y:S05]  /*6660*/  BSYNC B1 ;  /* 0x0000000000017941 */ /* 0x000fea0003800000 */
.L_x_27361:
        /* <DEDUP_REMOVED lines=18> */
.L_x_27373:
[----:B------:R-:W-:Y:S02]  /*6790*/  IMAD.MOV.U32 R160, RZ, RZ, R146 ;  /* 0x000000ffffa07224 */ /* 0x000fe400078e0092 */
.L_x_27374:
[----:B------:R-:W-:Y:S05]  /*67a0*/  BSYNC B2 ;  /* 0x0000000000027941 */ /* 0x000fea0003800000 */
.L_x_27372:
        /* <DEDUP_REMOVED lines=16> */
.L_x_27378:
[----:B------:R-:W-:Y:S05]  /*68b0*/  BSYNC B3 ;  /* 0x0000000000037941 */ /* 0x000fea0003800000 */
.L_x_27377:
        /* <DEDUP_REMOVED lines=43> */
.L_x_27376:
[----:B------:R-:W-:Y:S05]  /*6b70*/  BSYNC B2 ;  /* 0x0000000000027941 */ /* 0x000fea0003800000 */
.L_x_27375:
        /* <DEDUP_REMOVED lines=9> */
.L_x_27371:
[----:B------:R-:W-:Y:S05]  /*6c10*/  BSYNC B1 ;  /* 0x0000000000017941 */ /* 0x000fea0003800000 */
.L_x_27370:
        /* <DEDUP_REMOVED lines=18> */
.L_x_27382:
[----:B------:R-:W-:Y:S02]  /*6d40*/  IMAD.MOV.U32 R162, RZ, RZ, R146 ;  /* 0x000000ffffa27224 */ /* 0x000fe400078e0092 */
.L_x_27383:
[----:B------:R-:W-:Y:S05]  /*6d50*/  BSYNC B2 ;  /* 0x0000000000027941 */ /* 0x000fea0003800000 */
.L_x_27381:
        /* <DEDUP_REMOVED lines=16> */
.L_x_27387:
[----:B------:R-:W-:Y:S05]  /*6e60*/  BSYNC B3 ;  /* 0x0000000000037941 */ /* 0x000fea0003800000 */
.L_x_27386:
        /* <DEDUP_REMOVED lines=43> */
.L_x_27385:
[----:B------:R-:W-:Y:S05]  /*7120*/  BSYNC B2 ;  /* 0x0000000000027941 */ /* 0x000fea0003800000 */
.L_x_27384:
        /* <DEDUP_REMOVED lines=9> */
.L_x_27380:
[----:B------:R-:W-:Y:S05]  /*71c0*/  BSYNC B1 ;  /* 0x0000000000017941 */ /* 0x000fea0003800000 */
.L_x_27379:
        /* <DEDUP_REMOVED lines=15> */
.L_x_27389:
[----:B------:R-:W-:Y:S05]  /*72c0*/  BSYNC B1 ;  /* 0x0000000000017941 */ /* 0x000fea0003800000 */
.L_x_27388:
[----:B------:R-:W-:Y:S02]  /*72d0*/  IADD3 R144, R144, 0x100, RZ ;  /* 0x0000010090907810 */ /* 0x000fe40007ffe0ff */
[----:B------:R-:W-:Y:S02]  /*72e0*/  IADD3 R110, R110, 0x100, RZ ;  /* 0x000001006e6e7810 */ /* 0x000fe40007ffe0ff */
.L_x_27351:
[----:B------:R-:W-:Y:S05]  /*72f0*/  BSYNC B0 ;  /* 0x0000000000007941 */ /* 0x000fea0003800000 */
.L_x_27350:
        /* <DEDUP_REMOVED lines=30> */
.L_x_27395:
[----:B------:R-:W-:Y:S02]  /*74e0*/  IMAD.MOV.U32 R152, RZ, RZ, R146 ;  /* 0x000000ffff987224 */ /* 0x000fe400078e0092 */
.L_x_27396:
[----:B------:R-:W-:Y:S05]  /*74f0*/  BSYNC B2 ;  /* 0x0000000000027941 */ /* 0x000fea0003800000 */
.L_x_27394:
        /* <DEDUP_REMOVED lines=16> */
.L_x_27400:
[----:B------:R-:W-:Y:S05]  /*7600*/  BSYNC B3 ;  /* 0x0000000000037941 */ /* 0x000fea0003800000 */
.L_x_27399:
        /* <DEDUP_REMOVED lines=44> */
.L_x_27398:
[----:B------:R-:W-:Y:S05]  /*78d0*/  BSYNC B2 ;  /* 0x0000000000027941 */ /* 0x000fea0003800000 */
.L_x_27397:
        /* <DEDUP_REMOVED lines=9> */
.L_x_27393:
[----:B---3--:R-:W-:Y:S05]  /*7970*/  BSYNC B1 ;  /* 0x0000000000017941 */ /* 0x008fea0003800000 */
.L_x_27392:
        /* <DEDUP_REMOVED lines=18> */
.L_x_27404:
[----:B------:R-:W-:Y:S02]  /*7aa0*/  IMAD.MOV.U32 R160, RZ, RZ, R146 ;  /* 0x000000ffffa07224 */ /* 0x000fe400078e0092 */
.L_x_27405:
[----:B------:R-:W-:Y:S05]  /*7ab0*/  BSYNC B2 ;  /* 0x0000000000027941 */ /* 0x000fea0003800000 */
.L_x_27403:
        /* <DEDUP_REMOVED lines=16> */
.L_x_27409:
[----:B------:R-:W-:Y:S05]  /*7bc0*/  BSYNC B3 ;  /* 0x0000000000037941 */ /* 0x000fea0003800000 */
.L_x_27408:
        /* <DEDUP_REMOVED lines=43> */
.L_x_27407:
[----:B------:R-:W-:Y:S05]  /*7e80*/  BSYNC B2 ;  /* 0x0000000000027941 */ /* 0x000fea0003800000 */
.L_x_27406:
        /* <DEDUP_REMOVED lines=9> */
.L_x_27402:
[----:B------:R-:W-:Y:S05]  /*7f20*/  BSYNC B1 ;  /* 0x0000000000017941 */ /* 0x000fea0003800000 */
.L_x_27401:
        /* <DEDUP_REMOVED lines=18> */
.L_x_27413:
[----:B------:R-:W-:Y:S02]  /*8050*/  IMAD.MOV.U32 R160, RZ, RZ, R146 ;  /* 0x000000ffffa07224 */ /* 0x000fe400078e0092 */
.L_x_27414:
[----:B------:R-:W-:Y:S05]  /*8060*/  BSYNC B2 ;  /* 0x0000000000027941 */ /* 0x000fea0003800000 */
.L_x_27412:
        /* <DEDUP_REMOVED lines=16> */
.L_x_27418:
[----:B------:R-:W-:Y:S05]  /*8170*/  BSYNC B3 ;  /* 0x0000000000037941 */ /* 0x000fea0003800000 */
.L_x_27417:
        /* <DEDUP_REMOVED lines=43> */
.L_x_27416:
[----:B------:R-:W-:Y:S05]  /*8430*/  BSYNC B2 ;  /* 0x0000000000027941 */ /* 0x000fea0003800000 */
.L_x_27415:
        /* <DEDUP_REMOVED lines=9> */
.L_x_27411:
[----:B------:R-:W-:Y:S05]  /*84d0*/  BSYNC B1 ;  /* 0x0000000000017941 */ /* 0x000fea0003800000 */
.L_x_27410:
        /* <DEDUP_REMOVED lines=18> */
.L_x_27422:
[----:B------:R-:W-:Y:S02]  /*8600*/  IMAD.MOV.U32 R162, RZ, RZ, R146 ;  /* 0x000000ffffa27224 */ /* 0x000fe400078e0092 */
.L_x_27423:
[----:B------:R-:W-:Y:S05]  /*8610*/  BSYNC B2 ;  /* 0x0000000000027941 */ /* 0x000fea0003800000 */
.L_x_27421:
        /* <DEDUP_REMOVED lines=16> */
.L_x_27427:
[----:B------:R-:W-:Y:S05]  /*8720*/  BSYNC B3 ;  /* 0x0000000000037941 */ /* 0x000fea0003800000 */
.L_x_27426:
        /* <DEDUP_REMOVED lines=43> */
.L_x_27425:
[----:B------:R-:W-:Y:S05]  /*89e0*/  BSYNC B2 ;  /* 0x0000000000027941 */ /* 0x000fea0003800000 */
.L_x_27424:
        /* <DEDUP_REMOVED lines=9> */
.L_x_27420:
[----:B------:R-:W-:Y:S05]  /*8a80*/  BSYNC B1 ;  /* 0x0000000000017941 */ /* 0x000fea0003800000 */
.L_x_27419:
        /* <DEDUP_REMOVED lines=15> */
.L_x_27429:
[----:B------:R-:W-:Y:S05]  /*8b80*/  BSYNC B1 ;  /* 0x0000000000017941 */ /* 0x000fea0003800000 */
.L_x_27428:
[----:B------:R-:W-:Y:S02]  /*8b90*/  IADD3 R144, R144, 0x100, RZ ;  /* 0x0000010090907810 */ /* 0x000fe40007ffe0ff */
[----:B------:R-:W-:Y:S02]  /*8ba0*/  IADD3 R110, R110, 0x100, RZ ;  /* 0x000001006e6e7810 */ /* 0x000fe40007ffe0ff */
.L_x_27391:
[----:B------:R-:W-:Y:S05]  /*8bb0*/  BSYNC B0 ;  /* 0x0000000000007941 */ /* 0x000fea0003800000 */
.L_x_27390:
        /* <DEDUP_REMOVED lines=30> */
.L_x_27435:
[----:B------:R-:W-:Y:S02]  /*8da0*/  IMAD.MOV.U32 R152, RZ, RZ, R146 ;  /* 0x000000ffff987224 */ /* 0x000fe400078e0092 */
.L_x_27436:
[----:B------:R-:W-:Y:S05]  /*8db0*/  BSYNC B2 ;  /* 0x0000000000027941 */ /* 0x000fea0003800000 */
.L_x_27434:
        /* <DEDUP_REMOVED lines=16> */
.L_x_27440:
[----:B------:R-:W-:Y:S05]  /*8ec0*/  BSYNC B3 ;  /* 0x0000000000037941 */ /* 0x000fea0003800000 */
.L_x_27439:
        /* <DEDUP_REMOVED lines=44> */
.L_x_27438:
[----:B------:R-:W-:Y:S05]  /*9190*/  BSYNC B2 ;  /* 0x0000000000027941 */ /* 0x000fea0003800000 */
.L_x_27437:
        /* <DEDUP_REMOVED lines=9> */
.L_x_27433:
[----:B---3--:R-:W-:Y:S05]  /*9230*/  BSYNC B1 ;  /* 0x0000000000017941 */ /* 0x008fea0003800000 */
.L_x_27432:
        /* <DEDUP_REMOVED lines=18> */
.L_x_27444:
[----:B------:R-:W-:Y:S02]  /*9360*/  IMAD.MOV.U32 R160, RZ, RZ, R146 ;  /* 0x000000ffffa07224 */ /* 0x000fe400078e0092 */
.L_x_27445:
[----:B------:R-:W-:Y:S05]  /*9370*/  BSYNC B2 ;  /* 0x0000000000027941 */ /* 0x000fea0003800000 */
.L_x_27443:
        /* <DEDUP_REMOVED lines=16> */
.L_x_27449:
[----:B------:R-:W-:Y:S05]  /*9480*/  BSYNC B3 ;  /* 0x0000000000037941 */ /* 0x000fea0003800000 */
.L_x_27448:
        /* <DEDUP_REMOVED lines=43> */
.L_x_27447:
[----:B------:R-:W-:Y:S05]  /*9740*/  BSYNC B2 ;  /* 0x0000000000027941 */ /* 0x000fea0003800000 */
.L_x_27446:
        /* <DEDUP_REMOVED lines=9> */
.L_x_27442:
[----:B------:R-:W-:Y:S05]  /*97e0*/  BSYNC B1 ;  /* 0x0000000000017941 */ /* 0x000fea0003800000 */
.L_x_27441:
        /* <DEDUP_REMOVED lines=18> */
.L_x_27453:
[----:B------:R-:W-:Y:S02]  /*9910*/  IMAD.MOV.U32 R160, RZ, RZ, R146 ;  /* 0x000000ffffa07224 */ /* 0x000fe400078e0092 */
.L_x_27454:
[----:B------:R-:W-:Y:S05]  /*9920*/  BSYNC B2 ;  /* 0x0000000000027941 */ /* 0x000fea0003800000 */
.L_x_27452:
        /* <DEDUP_REMOVED lines=16> */
.L_x_27458:
[----:B------:R-:W-:Y:S05]  /*9a30*/  BSYNC B3 ;  /* 0x0000000000037941 */ /* 0x000fea0003800000 */
.L_x_27457:
        /* <DEDUP_REMOVED lines=43> */
.L_x_27456:
[----:B------:R-:W-:Y:S05]  /*9cf0*/  BSYNC B2 ;  /* 0x0000000000027941 */ /* 0x000fea0003800000 */
.L_x_27455:
        /* <DEDUP_REMOVED lines=9> */
.L_x_27451:
[----:B------:R-:W-:Y:S05]  /*9d90*/  BSYNC B1 ;  /* 0x0000000000017941 */ /* 0x000fea0003800000 */
.L_x_27450:
        /* <DEDUP_REMOVED lines=18> */
.L_x_27462:
[----:B------:R-:W-:Y:S02]  /*9ec0*/  IMAD.MOV.U32 R162, RZ, RZ, R146 ;  /* 0x000000ffffa27224 */ /* 0x000fe400078e0092 */
.L_x_27463:
[----:B------:R-:W-:Y:S05]  /*9ed0*/  BSYNC B2 ;  /* 0x0000000000027941 */ /* 0x000fea0003800000 */
.L_x_27461:
        /* <DEDUP_REMOVED lines=16> */
.L_x_27467:
[----:B------:R-:W-:Y:S05]  /*9fe0*/  BSYNC B3 ;  /* 0x0000000000037941 */ /* 0x000fea0003800000 */
.L_x_27466:
        /* <DEDUP_REMOVED lines=43> */
.L_x_27465:
[----:B------:R-:W-:Y:S05]  /*a2a0*/  BSYNC B2 ;  /* 0x0000000000027941 */ /* 0x000fea0003800000 */
.L_x_27464:
        /* <DEDUP_REMOVED lines=9> */
.L_x_27460:
[----:B------:R-:W-:Y:S05]  /*a340*/  BSYNC B1 ;  /* 0x0000000000017941 */ /* 0x000fea0003800000 */
.L_x_27459:
        /* <DEDUP_REMOVED lines=15> */
.L_x_27469:
[----:B------:R-:W-:Y:S05]  /*a440*/  BSYNC B1 ;  /* 0x0000000000017941 */ /* 0x000fea0003800000 */
.L_x_27468:
[----:B------:R-:W-:Y:S02]  /*a450*/  IADD3 R144, R144, 0x100, RZ ;  /* 0x0000010090907810 */ /* 0x000fe40007ffe0ff */
[----:B------:R-:W-:Y:S02]  /*a460*/  IADD3 R110, R110, 0x100, RZ ;  /* 0x000001006e6e7810 */ /* 0x000fe40007ffe0ff */
.L_x_27431:
[----:B------:R-:W-:Y:S05]  /*a470*/  BSYNC B0 ;  /* 0x0000000000007941 */ /* 0x000fea0003800000 */
.L_x_27430:
        /* <DEDUP_REMOVED lines=30> */
.L_x_27475:
[----:B------:R-:W-:Y:S02]  /*a660*/  IMAD.MOV.U32 R152, RZ, RZ, R146 ;  /* 0x000000ffff987224 */ /* 0x000fe400078e0092 */
.L_x_27476:
[----:B------:R-:W-:Y:S05]  /*a670*/  BSYNC B2 ;  /* 0x0000000000027941 */ /* 0x000fea0003800000 */
.L_x_27474:
        /* <DEDUP_REMOVED lines=16> */
.L_x_27480:
[----:B------:R-:W-:Y:S05]  /*a780*/  BSYNC B3 ;  /* 0x0000000000037941 */ /* 0x000fea0003800000 */
.L_x_27479:
        /* <DEDUP_REMOVED lines=44> */
.L_x_27478:
[----:B------:R-:W-:Y:S05]  /*aa50*/  BSYNC B2 ;  /* 0x0000000000027941 */ /* 0x000fea0003800000 */
.L_x_27477:
        /* <DEDUP_REMOVED lines=9> */
.L_x_27473:
[----:B---3--:R-:W-:Y:S05]  /*aaf0*/  BSYNC B1 ;  /* 0x0000000000017941 */ /* 0x008fea0003800000 */
.L_x_27472:
        /* <DEDUP_REMOVED lines=18> */
.L_x_27484:
[----:B------:R-:W-:Y:S02]  /*ac20*/  IMAD.MOV.U32 R160, RZ, RZ, R146 ;  /* 0x000000ffffa07224 */ /* 0x000fe400078e0092 */
.L_x_27485:
[----:B------:R-:W-:Y:S05]  /*ac30*/  BSYNC B2 ;  /* 0x0000000000027941 */ /* 0x000fea0003800000 */
.L_x_27483:
        /* <DEDUP_REMOVED lines=16> */
.L_x_27489:
[----:B------:R-:W-:Y:S05]  /*ad40*/  BSYNC B3 ;  /* 0x0000000000037941 */ /* 0x000fea0003800000 */
.L_x_27488:
        /* <DEDUP_REMOVED lines=43> */
.L_x_27487:
[----:B------:R-:W-:Y:S05]  /*b000*/  BSYNC B2 ;  /* 0x0000000000027941 */ /* 0x000fea0003800000 */
.L_x_27486:
        /* <DEDUP_REMOVED lines=9> */
.L_x_27482:
[----:B------:R-:W-:Y:S05]  /*b0a0*/  BSYNC B1 ;  /* 0x0000000000017941 */ /* 0x000fea0003800000 */
.L_x_27481:
        /* <DEDUP_REMOVED lines=18> */
.L_x_27493:
[----:B------:R-:W-:Y:S02]  /*b1d0*/  IMAD.MOV.U32 R160, RZ, RZ, R146 ;  /* 0x000000ffffa07224 */ /* 0x000fe400078e0092 */
.L_x_27494:
[----:B------:R-:W-:Y:S05]  /*b1e0*/  BSYNC B2 ;  /* 0x0000000000027941 */ /* 0x000fea0003800000 */
.L_x_27492:
        /* <DEDUP_REMOVED lines=16> */
.L_x_27498:
[----:B------:R-:W-:Y:S05]  /*b2f0*/  BSYNC B3 ;  /* 0x0000000000037941 */ /* 0x000fea0003800000 */
.L_x_27497:
        /* <DEDUP_REMOVED lines=43> */
.L_x_27496:
[----:B------:R-:W-:Y:S05]  /*b5b0*/  BSYNC B2 ;  /* 0x0000000000027941 */ /* 0x000fea0003800000 */
.L_x_27495:
        /* <DEDUP_REMOVED lines=9> */
.L_x_27491:
[----:B------:R-:W-:Y:S05]  /*b650*/  BSYNC B1 ;  /* 0x0000000000017941 */ /* 0x000fea0003800000 */
.L_x_27490:
        /* <DEDUP_REMOVED lines=18> */
.L_x_27502:
[----:B------:R-:W-:Y:S02]  /*b780*/  IMAD.MOV.U32 R162, RZ, RZ, R146 ;  /* 0x000000ffffa27224 */ /* 0x000fe400078e0092 */
.L_x_27503:
[----:B------:R-:W-:Y:S05]  /*b790*/  BSYNC B2 ;  /* 0x0000000000027941 */ /* 0x000fea0003800000 */
.L_x_27501:
        /* <DEDUP_REMOVED lines=16> */
.L_x_27507:
[----:B------:R-:W-:Y:S05]  /*b8a0*/  BSYNC B3 ;  /* 0x0000000000037941 */ /* 0x000fea0003800000 */
.L_x_27506:
        /* <DEDUP_REMOVED lines=43> */
.L_x_27505:
[----:B------:R-:W-:Y:S05]  /*bb60*/  BSYNC B2 ;  /* 0x0000000000027941 */ /* 0x000fea0003800000 */
.L_x_27504:
        /* <DEDUP_REMOVED lines=9> */
.L_x_27500:
[----:B------:R-:W-:Y:S05]  /*bc00*/  BSYNC B1 ;  /* 0x0000000000017941 */ /* 0x000fea0003800000 */
.L_x_27499:
        /* <DEDUP_REMOVED lines=15> */
.L_x_27509:
[----:B------:R-:W-:Y:S05]  /*bd00*/  BSYNC B1 ;  /* 0x0000000000017941 */ /* 0x000fea0003800000 */
.L_x_27508:
[----:B------:R-:W-:Y:S02]  /*bd10*/  IADD3 R144, R144, 0x100, RZ ;  /* 0x0000010090907810 */ /* 0x000fe40007ffe0ff */
[----:B------:R-:W-:Y:S02]  /*bd20*/  IADD3 R110, R110, 0x100, RZ ;  /* 0x000001006e6e7810 */ /* 0x000fe40007ffe0ff */
.L_x_27471:
[----:B------:R-:W-:Y:S05]  /*bd30*/  BSYNC B0 ;  /* 0x0000000000007941 */ /* 0x000fea0003800000 */
.L_x_27470:
        /* <DEDUP_REMOVED lines=30> */
.L_x_27515:
[----:B------:R-:W-:Y:S02]  /*bf20*/  IMAD.MOV.U32 R149, RZ, RZ, R146 ;  /* 0x000000ffff957224 */ /* 0x000fe400078e0092 */
.L_x_27516:
[----:B------:R-:W-:Y:S05]  /*bf30*/  BSYNC B2 ;  /* 0x0000000000027941 */ /* 0x000fea0003800000 */
.L_x_27514:
        /* <DEDUP_REMOVED lines=16> */
.L_x_27520:
[----:B------:R-:W-:Y:S05]  /*c040*/  BSYNC B3 ;  /* 0x0000000000037941 */ /* 0x000fea0003800000 */
.L_x_27519:
        /* <DEDUP_REMOVED lines=44> */
.L_x_27518:
[----:B------:R-:W-:Y:S05]  /*c310*/  BSYNC B2 ;  /* 0x0000000000027941 */ /* 0x000fea0003800000 */
.L_x_27517:
        /* <DEDUP_REMOVED lines=9> */
.L_x_27513:
[----:B---3--:R-:W-:Y:S05]  /*c3b0*/  BSYNC B1 ;  /* 0x0000000000017941 */ /* 0x008fea0003800000 */
.L_x_27512:
        /* <DEDUP_REMOVED lines=18> */
.L_x_27524:
[----:B------:R-:W-:Y:S02]  /*c4e0*/  IMAD.MOV.U32 R160, RZ, RZ, R146 ;  /* 0x000000ffffa07224 */ /* 0x000fe400078e0092 */
.L_x_27525:
[----:B------:R-:W-:Y:S05]  /*c4f0*/  BSYNC B2 ;  /* 0x0000000000027941 */ /* 0x000fea0003800000 */
.L_x_27523:
        /* <DEDUP_REMOVED lines=16> */
.L_x_27529:
[----:B------:R-:W-:Y:S05]  /*c600*/  BSYNC B3 ;  /* 0x0000000000037941 */ /* 0x000fea0003800000 */
.L_x_27528:
        /* <DEDUP_REMOVED lines=43> */
.L_x_27527:
[----:B------:R-:W-:Y:S05]  /*c8c0*/  BSYNC B2 ;  /* 0x0000000000027941 */ /* 0x000fea0003800000 */
.L_x_27526:
        /* <DEDUP_REMOVED lines=9> */
.L_x_27522:
[----:B------:R-:W-:Y:S05]  /*c960*/  BSYNC B1 ;  /* 0x0000000000017941 */ /* 0x000fea0003800000 */
.L_x_27521:
        /* <DEDUP_REMOVED lines=18> */
.L_x_27533:
[----:B------:R-:W-:Y:S02]  /*ca90*/  IMAD.MOV.U32 R160, RZ, RZ, R146 ;  /* 0x000000ffffa07224 */ /* 0x000fe400078e0092 */
.L_x_27534:
[----:B------:R-:W-:Y:S05]  /*caa0*/  BSYNC B2 ;  /* 0x0000000000027941 */ /* 0x000fea0003800000 */
.L_x_27532:
        /* <DEDUP_REMOVED lines=16> */
.L_x_27538:
[----:B------:R-:W-:Y:S05]  /*cbb0*/  BSYNC B3 ;  /* 0x0000000000037941 */ /* 0x000fea0003800000 */
.L_x_27537:
        /* <DEDUP_REMOVED lines=43> */
.L_x_27536:
[----:B------:R-:W-:Y:S05]  /*ce70*/  BSYNC B2 ;  /* 0x0000000000027941 */ /* 0x000fea0003800000 */
.L_x_27535:
        /* <DEDUP_REMOVED lines=9> */
.L_x_27531:
[----:B------:R-:W-:Y:S05]  /*cf10*/  BSYNC B1 ;  /* 0x0000000000017941 */ /* 0x000fea0003800000 */
.L_x_27530:
        /* <DEDUP_REMOVED lines=18> */
.L_x_27542:
[----:B------:R-:W-:Y:S02]  /*d040*/  IMAD.MOV.U32 R162, RZ, RZ, R146 ;  /* 0x000000ffffa27224 */ /* 0x000fe400078e0092 */
.L_x_27543:
[----:B------:R-:W-:Y:S05]  /*d050*/  BSYNC B2 ;  /* 0x0000000000027941 */ /* 0x000fea0003800000 */
.L_x_27541:
        /* <DEDUP_REMOVED lines=16> */
.L_x_27547:
[----:B------:R-:W-:Y:S05]  /*d160*/  BSYNC B3 ;  /* 0x0000000000037941 */ /* 0x000fea0003800000 */
.L_x_27546:
        /* <DEDUP_REMOVED lines=43> */
.L_x_27545:
[----:B------:R-:W-:Y:S05]  /*d420*/  BSYNC B2 ;  /* 0x0000000000027941 */ /* 0x000fea0003800000 */
.L_x_27544:
        /* <DEDUP_REMOVED lines=9> */
.L_x_27540:
[----:B------:R-:W-:Y:S05]  /*d4c0*/  BSYNC B1 ;  /* 0x0000000000017941 */ /* 0x000fea0003800000 */
.L_x_27539:
[----:B------:R-:W-:-:S10]  /*d4d0*/  HFMA2.MMA R153, -RZ, RZ, 0, 9.5367431640625e-07 ;  /* 0x00000010ff997435 */ /* 0x000fd400000001ff */
[----:B------:R-:W-:-:S05]  /*d4e0*/  IMAD.WIDE.U32 R152, R144, R153, c[0x0][0x188] ;  /* 0x0000620090987625 */ /* 0x000fca00078e0099 */
[----:B------:R0:W-:Y:S01]  /*d4f0*/  STG.E.128 [R152.64], R104 ;  /* 0x0000006898007986 */ /* 0x0001e2000c101d04 */
[----:B------:R-:W-:Y:S05]  /*d500*/  @!P1 BRA `(.L_x_27511) ;  /* 0x000000a000009947 */ /* 0x000fea0003800000 */
[----:B------:R-:W-:Y:S01]  /*d510*/  IMAD.U32 R144, R140, 0x10000, RZ ;  /* 0x000100008c907824 */ /* 0x000fe200078e00ff */
[----:B------:R-:W-:Y:S01]  /*d520*/  LOP3.LUT R143, R141, 0xffff, RZ, 0xc0, !PT ;  /* 0x0000ffff8d8f7812 */ /* 0x000fe200078ec0ff */
[----:B------:R-:W-:-:S03]  /*d530*/  IMAD.WIDE.U32 R110, R110, R111, c[0x0][0x190] ;  /* 0x000064006e6e7625 */ /* 0x000fc600078e006f */
[----:B------:R-:W-:-:S05]  /*d540*/  LOP3.LUT R144, R144, 0xff0000, RZ, 0xc0, !PT ;  /* 0x00ff000090907812 */ /* 0x000fca00078ec0ff */
[----:B------:R-:W-:Y:S01]  /*d550*/  IMAD R143, R143, 0x1000000, R144 ;  /* 0x010000008f8f7824 */ /* 0x000fe200078e0290 */
[----:B------:R-:W-:-:S05]  /*d560*/  LOP3.LUT R144, R139, 0xff, RZ, 0xc0, !PT ;  /* 0x000000ff8b907812 */ /* 0x000fca00078ec0ff */
[----:B------:R-:W-:Y:S01]  /*d570*/  IMAD R143, R144, 0x100, R143 ;  /* 0x00000100908f7824 */ /* 0x000fe200078e028f */
[----:B------:R-:W-:-:S04]  /*d580*/  LOP3.LUT R144, R142, 0xff, RZ, 0xc0, !PT ;  /* 0x000000ff8e907812 */ /* 0x000fc800078ec0ff */
[----:B------:R-:W-:-:S05]  /*d590*/  IADD3 R143, R143, R144, RZ ;  /* 0x000000908f8f7210 */ /* 0x000fca0007ffe0ff */
[----:B------:R3:W-:Y:S02]  /*d5a0*/  STG.E [R110.64], R143 ;  /* 0x0000008f6e007986 */ /* 0x0007e4000c101904 */
.L_x_27511:
[----:B------:R-:W-:Y:S05]  /*d5b0*/  BSYNC B0 ;  /* 0x0000000000007941 */ /* 0x000fea0003800000 */
.L_x_27510:
[----:B---3--:R-:W-:Y:S01]  /*d5c0*/  FADD.FTZ R110, RZ, R76 ;  /* 0x0000004cff6e7221 */ /* 0x008fe20000010000 */
        /* <DEDUP_REMOVED lines=16> */
[----:B0-----:R-:W-:-:S04]  /*d6d0*/  FADD.FTZ R149, R81, R110 ;  /* 0x0000006e51957221 */ /* 0x001fc80000010000 */
        /* <DEDUP_REMOVED lines=28> */
[----:B------:R0:W3:Y:S02]  /*d8a0*/  SHFL.BFLY PT, R110, R111, 0x1, 0x1f ;  /* 0x0c201f006f6e7f89 */ /* 0x0000e400000e0000 */
.L_x_27568:
[----:B0--3--:R-:W-:Y:S01]  /*d8b0*/  FADD.FTZ R111, R111, R110 ;  /* 0x0000006e6f6f7221 */ /* 0x009fe20000010000 */
        /* <DEDUP_REMOVED lines=86> */
[----:B------:R0:W2:Y:S02]  /*de20*/  SHFL.BFLY PT, R153, R160, 0x10, 0x1f ;  /* 0x0e001f00a0997f89 */ /* 0x0000a400000e0000 */
.L_x_27569:
        /* <DEDUP_REMOVED lines=11> */
[----:B--2---:R-:W-:Y:S02]  /*dee0*/  @!P1 IMAD.IADD R149, R143, 0x1, R152 ;  /* 0x000000018f959824 */ /* 0x004fe400078e0298 */
[----:B------:R-:W-:Y:S01]  /*def0*/  IMAD.MOV.U32 R143, RZ, RZ, RZ ;  /* 0x000000ffff8f7224 */ /* 0x000fe200078e00ff */
        /* <DEDUP_REMOVED lines=10> */
[----:B------:R-:W-:Y:S01]  /*dfa0*/  ISETP.NE.AND P2, PT, RZ, UR6, PT ;  /* 0x00000006ff007c0c */ /* 0x000fe2000bf45270 */
[----:B0-----:R-:W-:Y:S02]  /*dfb0*/  IMAD.IADD R163, R144, 0x1, R143 ;  /* 0x0000000190a37824 */ /* 0x001fe400078e028f */
[----:B------:R-:W-:Y:S03]  /*dfc0*/  I2F R144, R144 ;  /* 0x0000009000907306 */ /* 0x000fe60000201400 */
[----:B------:R-:W0:Y:S05]  /*dfd0*/  SHFL.DOWN PT, R168, R163, 0x2, 0x1f ;  /* 0x08401f00a3a87f89 */ /* 0x000e2a00000e0000 */
[----:B------:R-:W2:Y:S01]  /*dfe0*/  I2F R149, R163 ;  /* 0x000000a300957306 */ /* 0x000ea20000201400 */
[----:B------:R-:W3:Y:S04]  /*dff0*/  SHFL.DOWN PT, R109, R160, 0x4, 0x1f ;  /* 0x08801f00a06d7f89 */ /* 0x000ee800000e0000 */
[----:B------:R-:W4:Y:S03]  /*e000*/  SHFL.DOWN PT, R162, R161, 0x4, 0x1f ;  /* 0x08801f00a1a27f89 */ /* 0x000f2600000e0000 */
[----:B--2---:R-:W2:Y:S01]  /*e010*/  MUFU.RCP R164, R149 ;  /* 0x0000009500a47308 */ /* 0x004ea20000001000 */
[----:B0-----:R-:W-:-:S07]  /*e020*/  IMAD.IADD R163, R163, 0x1, R168 ;  /* 0x00000001a3a37824 */ /* 0x001fce00078e02a8 */
[----:B------:R-:W-:Y:S01]  /*e030*/  I2F R168, R168 ;  /* 0x000000a800a87306 */ /* 0x000fe20000201400 */
[C---:B---3--:R-:W-:Y:S02]  /*e040*/  FADD.FTZ R165, -R109.reuse, R160 ;  /* 0x000000a06da57221 */ /* 0x048fe40000010100 */
[----:B------:R-:W-:Y:S02]  /*e050*/  FMUL.FTZ R109, R109, R144 ;  /* 0x000000906d6d7220 */ /* 0x000fe40000410000 */
[----:B------:R-:W-:Y:S02]  /*e060*/  FMUL.FTZ R165, R165, R165 ;  /* 0x000000a5a5a57220 */ /* 0x000fe40000410000 */
[----:B------:R-:W-:Y:S02]  /*e070*/  FFMA.FTZ R143, R166, R160, R109 ;  /* 0x000000a0a68f7223 */ /* 0x000fe4000001006d */
[----:B------:R-:W-:Y:S02]  /*e080*/  FMUL.FTZ R165, R165, R166 ;  /* 0x000000a6a5a57220 */ /* 0x000fe40000410000 */
[----:B----4-:R-:W-:Y:S01]  /*e090*/  FADD.FTZ R109, R162, R161 ;  /* 0x000000a1a26d7221 */ /* 0x010fe20000010000 */
[----:B------:R-:W0:Y:S01]  /*e0a0*/  SHFL.DOWN PT, R166, R163, 0x1, 0x1f ;  /* 0x08201f00a3a67f89 */ /* 0x000e2200000e0000 */
[----:B------:R-:W-:Y:S01]  /*e0b0*/  FMUL.FTZ R165, R165, R144 ;  /* 0x00000090a5a57220 */ /* 0x000fe20000410000 */
[----:B------:R-:W3:Y:S01]  /*e0c0*/  I2F R161, R163 ;  /* 0x000000a300a17306 */ /* 0x000ee20000201400 */
[----:B--2---:R-:W-:-:S02]  /*e0d0*/  FMUL.FTZ R144, R164, R143 ;  /* 0x0000008fa4907220 */ /* 0x004fc40000410000 */
[----:B------:R-:W-:-:S03]  /*e0e0*/  FFMA.FTZ R109, R164, R165, R109 ;  /* 0x000000a5a46d7223 */ /* 0x000fc6000001006d */
[----:B------:R-:W2:Y:S04]  /*e0f0*/  SHFL.DOWN PT, R143, R144, 0x2, 0x1f ;  /* 0x08401f00908f7f89 */ /* 0x000ea800000e0000 */
[----:B------:R-:W4:Y:S01]  /*e100*/  SHFL.DOWN PT, R160, R109, 0x2, 0x1f ;  /* 0x08401f006da07f89 */ /* 0x000f2200000e0000 */
[----:B---3--:R-:W3:Y:S01]  /*e110*/  MUFU.RCP R162, R161 ;  /* 0x000000a100a27308 */ /* 0x008ee20000001000 */
[----:B0-----:R-:W-:-:S07]  /*e120*/  IMAD.IADD R163, R163, 0x1, R166 ;  /* 0x00000001a3a37824 */ /* 0x001fce00078e02a6 */
[----:B------:R-:W-:Y:S01]  /*e130*/  I2F R166, R166 ;  /* 0x000000a600a67306 */ /* 0x000fe20000201400 */
[----:B--2---:R-:W-:Y:S02]  /*e140*/  FADD.FTZ R164, R144, -R143 ;  /* 0x8000008f90a47221 */ /* 0x004fe40000010000 */
[----:B------:R-:W-:-:S05]  /*e150*/  FMUL.FTZ R143, R143, R168 ;  /* 0x000000a88f8f7220 */ /* 0x000fca0000410000 */
[----:B------:R-:W0:Y:S01]  /*e160*/  I2F R163, R163 ;  /* 0x000000a300a37306 */ /* 0x000e220000201400 */
[----:B------:R-:W-:-:S04]  /*e170*/  FMUL.FTZ R164, R164, R164 ;  /* 0x000000a4a4a47220 */ /* 0x000fc80000410000 */
[C---:B------:R-:W-:Y:S02]  /*e180*/  FMUL.FTZ R164, R149.reuse, R164 ;  /* 0x000000a495a47220 */ /* 0x040fe40000410000 */
[----:B------:R-:W-:Y:S02]  /*e190*/  FFMA.FTZ R149, R149, R144, R143 ;  /* 0x0000009095957223 */ /* 0x000fe4000001008f */
[----:B----4-:R-:W-:Y:S02]  /*e1a0*/  FADD.FTZ R143, R109, R160 ;  /* 0x000000a06d8f7221 */ /* 0x010fe40000010000 */
[----:B---3--:R-:W-:Y:S02]  /*e1b0*/  FMUL.FTZ R144, R162, R149 ;  /* 0x00000095a2907220 */ /* 0x008fe40000410000 */
[----:B------:R-:W-:-:S03]  /*e1c0*/  FMUL.FTZ R164, R164, R168 ;  /* 0x000000a8a4a47220 */ /* 0x000fc60000410000 */
[----:B------:R-:W2:Y:S01]  /*e1d0*/  SHFL.DOWN PT, R109, R144, 0x1, 0x1f ;  /* 0x08201f00906d7f89 */ /* 0x000ea200000e0000 */
[----:B------:R-:W-:Y:S01]  /*e1e0*/  FFMA.FTZ R143, R162, R164, R143 ;  /* 0x000000a4a28f7223 */ /* 0x000fe2000001008f */
[----:B0-----:R-:W0:Y:S04]  /*e1f0*/  MUFU.RCP R149, R163 ;  /* 0x000000a300957308 */ /* 0x001e280000001000 */
[----:B------:R-:W3:Y:S01]  /*e200*/  SHFL.DOWN PT, R160, R143, 0x1, 0x1f ;  /* 0x08201f008fa07f89 */ /* 0x000ee200000e0000 */
[----:B--2---:R-:W-:Y:S02]  /*e210*/  FADD.FTZ R162, R144, -R109 ;  /* 0x8000006d90a27221 */ /* 0x004fe40000010000 */
[----:B------:R-:W-:Y:S02]  /*e220*/  FMUL.FTZ R109, R109, R166 ;  /* 0x000000a66d6d7220 */ /* 0x000fe40000410000 */
[----:B------:R-:W-:-:S02]  /*e230*/  FMUL.FTZ R162, R162, R162 ;  /* 0x000000a2a2a27220 */ /* 0x000fc40000410000 */
[C---:B------:R-:W-:Y:S01]  /*e240*/  FFMA.FTZ R164, R161.reuse, R144, R109 ;  /* 0x00000090a1a47223 */ /* 0x040fe2000001006d */
[----:B------:R-:W-:Y:S01]  /*e250*/  MOV R109, c[0x0][0x1e0] ;  /* 0x00007800006d7a02 */ /* 0x000fe20000000f00 */
[----:B------:R-:W-:Y:S02]  /*e260*/  FMUL.FTZ R162, R161, R162 ;  /* 0x000000a2a1a27220 */ /* 0x000fe40000410000 */
[----:B---3--:R-:W-:Y:S02]  /*e270*/  FADD.FTZ R160, R143, R160 ;  /* 0x000000a08fa07221 */ /* 0x008fe40000010000 */
[----:B------:R-:W-:Y:S02]  /*e280*/  FMUL.FTZ R162, R162, R166 ;  /* 0x000000a6a2a27220 */ /* 0x000fe40000410000 */
[C---:B0-----:R-:W-:Y:S02]  /*e290*/  FMUL.FTZ R164, R149.reuse, R164 ;  /* 0x000000a495a47220 */ /* 0x041fe40000410000 */
[----:B------:R-:W-:-:S03]  /*e2a0*/  FFMA.FTZ R160, R149, R162, R160 ;  /* 0x000000a295a07223 */ /* 0x000fc600000100a0 */
[----:B------:R-:W0:Y:S04]  /*e2b0*/  SHFL.IDX PT, R149, R164, RZ, 0x1f ;  /* 0x00001fffa4957589 */ /* 0x000e2800000e0000 */
[----:B------:R-:W2:Y:S01]  /*e2c0*/  SHFL.IDX PT, R160, R160, RZ, 0x1f ;  /* 0x00001fffa0a07589 */ /* 0x000ea200000e0000 */
[----:B0-----:R-:W-:-:S03]  /*e2d0*/  FMUL.FTZ R143, R149, R149 ;  /* 0x00000095958f7220 */ /* 0x001fc60000410000 */
[----:B------:R0:W-:Y:S01]  /*e2e0*/  @!P1 STG.E [R110.64], R149 ;  /* 0x000000956e009986 */ /* 0x0001e2000c101904 */
[----:B--2---:R-:W-:Y:S01]  /*e2f0*/  FFMA.FTZ R109, R160, R109, c[0x0][0x228] ;  /* 0x00008a00a06d7623 */ /* 0x004fe2000001006d */
[----:B------:R-:W-:-:S05]  /*e300*/  FSEL R144, R143, RZ, P2 ;  /* 0x000000ff8f907208 */ /* 0x000fca0001000000 */
[----:B------:R-:W-:-:S04]  /*e310*/  FADD.FTZ R109, R109, R144 ;  /* 0x000000906d6d7221 */ /* 0x000fc80000010000 */
[----:B------:R-:W2:Y:S02]  /*e320*/  MUFU.RSQ R143, R109 ;  /* 0x0000006d008f7308 */ /* 0x000ea40000001400 */
[----:B--2---:R0:W-:Y:S01]  /*e330*/  @!P1 STG.E [R152.64], R143 ;  /* 0x0000008f98009986 */ /* 0x0041e2000c101904 */
        /* <DEDUP_REMOVED lines=27> */
.L_x_27553:
[----:B------:R-:W-:Y:S05]  /*e4f0*/  BSYNC B1 ;  /* 0x0000000000017941 */ /* 0x000fea0003800000 */
.L_x_27552:
        /* <DEDUP_REMOVED lines=19> */
.L_x_27555:
[----:B------:R-:W-:Y:S05]  /*e630*/  BSYNC B1 ;  /* 0x0000000000017941 */ /* 0x000fea0003800000 */
.L_x_27554:
        /* <DEDUP_REMOVED lines=19> */
.L_x_27557:
[----:B------:R-:W-:Y:S05]  /*e770*/  BSYNC B1 ;  /* 0x0000000000017941 */ /* 0x000fea0003800000 */
.L_x_27556:
[----:B------:R-:W-:Y:S01]  /*e780*/  ISETP.NE.AND P1, PT, R155, RZ, PT ;  /* 0x000000ff9b00720c */ /* 0x000fe20003f25270 */
        /* <DEDUP_REMOVED lines=18> */
.L_x_27559:
[----:B------:R-:W-:Y:S05]  /*e8b0*/  BSYNC B1 ;  /* 0x0000000000017941 */ /* 0x000fea0003800000 */
.L_x_27558:
        /* <DEDUP_REMOVED lines=19> */
.L_x_27561:
[----:B------:R-:W-:Y:S05]  /*e9f0*/  BSYNC B1 ;  /* 0x0000000000017941 */ /* 0x000fea0003800000 */
.L_x_27560:
        /* <DEDUP_REMOVED lines=19> */
.L_x_27563:
[----:B------:R-:W-:Y:S05]  /*eb30*/  BSYNC B1 ;  /* 0x0000000000017941 */ /* 0x000fea0003800000 */
.L_x_27562:
        /* <DEDUP_REMOVED lines=19> */
.L_x_27565:
[----:B------:R-:W-:Y:S05]  /*ec70*/  BSYNC B1 ;  /* 0x0000000000017941 */ /* 0x000fea0003800000 */
.L_x_27564:
[----:B------:R-:W-:-:S13]  /*ec80*/  ISETP.NE.AND P1, PT, R159, RZ, PT ;  /* 0x000000ff9f00720c */ /* 0x000fda0003f25270 */
        /* <DEDUP_REMOVED lines=12> */
[----:B------:R-:W-:-:S04]  /*ed50*/  IMAD.WIDE.U32 R152, R149, R160, c[0x0][0x208] ;  /* 0x0000820095987625 */ /* 0x000fc800078e00a0 */
[----:B------:R-:W-:Y:S02]  /*ed60*/  FFMA.FTZ R111, R7, R144, R11 ;  /* 0x00000090076f7223 */ /* 0x000fe4000001000b */
[----:B------:R-:W-:-:S05]  /*ed70*/  FFMA.FTZ R110, R6, R161, R10 ;  /* 0x000000a1066e7223 */ /* 0x000fca000001000a */
[----:B------:R0:W-:Y:S02]  /*ed80*/  STG.E.128 [R152.64], R108 ;  /* 0x0000006c98007986 */ /* 0x0001e4000c101d04 */
.L_x_27551:
[----:B0-----:R-:W-:Y:S05]  /*ed90*/  BSYNC B0 ;  /* 0x0000000000007941 */ /* 0x001fea0003800000 */
.L_x_27550:
[----:B------:R-:W-:Y:S02]  /*eda0*/  LOP3.LUT P1, RZ, R136, 0xff, RZ, 0xc0, !PT ;  /* 0x000000ff88ff7812 */ /* 0x000fe4000782c0ff */
[----:B------:R-:W-:Y:S02]  /*edb0*/  IADD3 R124, R124, c[0x0][0x160], RZ ;  /* 0x000058007c7c7a10 */ /* 0x000fe40007ffe0ff */
[----:B------:R-:W-:Y:S02]  /*edc0*/  SEL R136, RZ, 0x1, P1 ;  /* 0x00000001ff887807 */ /* 0x000fe40000800000 */
[----:B------:R-:W-:-:S13]  /*edd0*/  ISETP.GE.AND P1, PT, R124, c[0x0][0x164], PT ;  /* 0x000059007c007a0c */ /* 0x000fda0003f26270 */
[----:B-1----:R-:W-:Y:S01]  /*ede0*/  @P1 CALL.REL.NOINC `(.L_x_27566) ;  /* 0x0000001000001944 */ /* 0x002fe20003c00000 */
[----:B------:R-:W-:Y:S05]  /*edf0*/  BRA `(.L_x_27567) ;  /* 0xffff20f000007947 */ /* 0x000fea000383ffff */
.L_x_27566:
[----:B------:R-:W-:Y:S05]  /*ee00*/  EXIT ;  /* 0x000000000000794d */ /* 0x000fea0003800000 */
.L_x_27548:
[----:B------:R-:W-:Y:S01]  /*ee10*/  IMAD.MOV.U32 R144, RZ, RZ, 0x1 ;  /* 0x00000001ff907424 */ /* 0x000fe200078e00ff */
[----:B------:R-:W-:Y:S01]  /*ee20*/  MOV R152, 0xee60 ;  /* 0x0000ee6000987802 */ /* 0x000fe20000000f00 */
[----:B------:R-:W-:Y:S02]  /*ee30*/  IMAD.MOV.U32 R149, RZ, RZ, 0x1f ;  /* 0x0000001fff957424 */ /* 0x000fe400078e00ff */
[----:B------:R-:W-:Y:S02]  /*ee40*/  IMAD.MOV.U32 R162, RZ, RZ, -0x1 ;  /* 0xffffffffffa27424 */ /* 0x000fe400078e00ff */
[----:B-12--5:R-:W-:Y:S05]  /*ee50*/  CALL.REL.NOINC `($__internal_154_$__cuda_sm70_shflsync_bfly_p) ;  /* 0x000007f000007944 */ /* 0x026fea0003c00000 */
[----:B-1----:R-:W-:Y:S01]  /*ee60*/  MOV R110, R144 ;  /* 0x00000090006e7202 */ /* 0x002fe20000000f00 */
[----:B0-----:R-:W-:Y:S05]  /*ee70*/  BRA `(.L_x_27568) ;  /* 0xffffea3000007947 */ /* 0x001fea000383ffff */
.L_x_27549:
[----:B------:R-:W-:Y:S01]  /*ee80*/  IMAD.MOV.U32 R144, RZ, RZ, 0x2 ;  /* 0x00000002ff907424 */ /* 0x000fe200078e00ff */
[----:B------:R-:W-:Y:S01]  /*ee90*/  MOV R152, 0xeed0 ;  /* 0x0000eed000987802 */ /* 0x000fe20000000f00 */
[----:B------:R-:W-:Y:S02]  /*eea0*/  IMAD.MOV.U32 R149, RZ, RZ, 0x1f ;  /* 0x0000001fff957424 */ /* 0x000fe400078e00ff */
[----:B------:R-:W-:Y:S02]  /*eeb0*/  IMAD.MOV.U32 R162, RZ, RZ, -0x1 ;  /* 0xffffffffffa27424 */ /* 0x000fe400078e00ff */
[----:B-12--5:R-:W-:Y:S05]  /*eec0*/  CALL.REL.NOINC `($__internal_154_$__cuda_sm70_shflsync_bfly_p) ;  /* 0x0000078000007944 */ /* 0x026fea0003c00000 */
[----:B01----:R-:W-:Y:S01]  /*eed0*/  FADD.FTZ R111, R111, R144 ;  /* 0x000000906f6f7221 */ /* 0x003fe20000010000 */
[----:B------:R-:W-:Y:S01]  /*eee0*/  HFMA2.MMA R144, -RZ, RZ, 0, 2.384185791015625e-07 ;  /* 0x00000004ff907435 */ /* 0x000fe200000001ff */
[----:B------:R-:W-:Y:S01]  /*eef0*/  IMAD.MOV.U32 R149, RZ, RZ, 0x1f ;  /* 0x0000001fff957424 */ /* 0x000fe200078e00ff */
[----:B------:R-:W-:Y:S01]  /*ef00*/  MOV R152, 0xef30 ;  /* 0x0000ef3000987802 */ /* 0x000fe20000000f00 */
[----:B------:R-:W-:-:S03]  /*ef10*/  IMAD.MOV.U32 R162, RZ, RZ, -0x1 ;  /* 0xffffffffffa27424 */ /* 0x000fc600078e00ff */
[----:B------:R-:W-:Y:S05]  /*ef20*/  CALL.REL.NOINC `($__internal_154_$__cuda_sm70_shflsync_bfly_p) ;  /* 0x0000072000007944 */ /* 0x000fea0003c00000 */
[----:B01----:R-:W-:Y:S01]  /*ef30*/  FADD.FTZ R111, R111, R144 ;  /* 0x000000906f6f7221 */ /* 0x003fe20000010000 */
[----:B------:R-:W-:Y:S01]  /*ef40*/  MOV R149, 0x1f ;  /* 0x0000001f00957802 */ /* 0x000fe20000000f00 */
[----:B------:R-:W-:Y:S01]  /*ef50*/  IMAD.MOV.U32 R144, RZ, RZ, 0x8 ;  /* 0x00000008ff907424 */ /* 0x000fe200078e00ff */
[----:B------:R-:W-:Y:S01]  /*ef60*/  MOV R152, 0xef90 ;  /* 0x0000ef9000987802 */ /* 0x000fe20000000f00 */
[----:B------:R-:W-:-:S02]  /*ef70*/  IMAD.MOV.U32 R162, RZ, RZ, -0x1 ;  /* 0xffffffffffa27424 */ /* 0x000fc400078e00ff */
[----:B------:R-:W-:Y:S05]  /*ef80*/  CALL.REL.NOINC `($__internal_154_$__cuda_sm70_shflsync_bfly_p) ;  /* 0x000006c000007944 */ /* 0x000fea0003c00000 */
[----:B01----:R-:W-:Y:S01]  /*ef90*/  FADD.FTZ R111, R111, R144 ;  /* 0x000000906f6f7221 */ /* 0x003fe20000010000 */
[----:B------:R-:W-:Y:S01]  /*efa0*/  MOV R162, 0xffffffff ;  /* 0xffffffff00a27802 */ /* 0x000fe20000000f00 */
[----:B------:R-:W-:Y:S01]  /*efb0*/  IMAD.MOV.U32 R144, RZ, RZ, 0x10 ;  /* 0x00000010ff907424 */ /* 0x000fe200078e00ff */
[----:B------:R-:W-:Y:S01]  /*efc0*/  MOV R152, 0xeff0 ;  /* 0x0000eff000987802 */ /* 0x000fe20000000f00 */
[----:B------:R-:W-:-:S02]  /*efd0*/  IMAD.MOV.U32 R149, RZ, RZ, 0x1f ;  /* 0x0000001fff957424 */ /* 0x000fc400078e00ff */
[----:B------:R-:W-:Y:S05]  /*efe0*/  CALL.REL.NOINC `($__internal_154_$__cuda_sm70_shflsync_bfly_p) ;  /* 0x0000066000007944 */ /* 0x000fea0003c00000 */
[----:B-1----:R-:W-:Y:S01]  /*eff0*/  FADD.FTZ R110, R111, R144 ;  /* 0x000000906f6e7221 */ /* 0x002fe20000010000 */
[----:B------:R-:W-:Y:S01]  /*f000*/  P2R R152, PR, RZ, 0x40 ;  /* 0x00000040ff987803 */ /* 0x000fe20000000000 */
[----:B0-----:R-:W-:Y:S01]  /*f010*/  IMAD.MOV.U32 R162, RZ, RZ, -0x1 ;  /* 0xffffffffffa27424 */ /* 0x001fe200078e00ff */
[----:B------:R-:W-:Y:S01]  /*f020*/  ISETP.NE.AND P6, PT, R161, RZ, PT ;  /* 0x000000ffa100720c */ /* 0x000fe20003fc5270 */
        /* <DEDUP_REMOVED lines=68> */
[----:B------:R-:W-:Y:S02]  /*f470*/  IMAD.MOV.U32 R144, RZ, RZ, 0x1 ;  /* 0x00000001ff907424 */ /* 0x000fe400078e00ff */
[----:B------:R-:W-:Y:S02]  /*f480*/  IMAD.MOV.U32 R149, RZ, RZ, 0x1f ;  /* 0x0000001fff957424 */ /* 0x000fe400078e00ff */
[----:B------:R-:W-:Y:S05]  /*f490*/  CALL.REL.NOINC `($__internal_154_$__cuda_sm70_shflsync_bfly_p) ;  /* 0x000001b000007944 */ /* 0x000fea0003c00000 */
[----:B01----:R-:W-:Y:S01]  /*f4a0*/  FADD.FTZ R111, R111, R144 ;  /* 0x000000906f6f7221 */ /* 0x003fe20000010000 */
[----:B------:R-:W-:Y:S01]  /*f4b0*/  HFMA2.MMA R144, -RZ, RZ, 0, 1.1920928955078125e-07 ;  /* 0x00000002ff907435 */ /* 0x000fe200000001ff */
        /* <DEDUP_REMOVED lines=17> */
[----:B------:R-:W-:Y:S01]  /*f5d0*/  MOV R152, 0xf630 ;  /* 0x0000f63000987802 */ /* 0x000fe20000000f00 */
[----:B------:R-:W-:-:S02]  /*f5e0*/  IMAD.MOV.U32 R144, RZ, RZ, 0x10 ;  /* 0x00000010ff907424 */ /* 0x000fc400078e00ff */
[----:B0-----:R-:W-:Y:S01]  /*f5f0*/  IMAD.MOV.U32 R149, RZ, RZ, 0x1f ;  /* 0x0000001fff957424 */ /* 0x001fe200078e00ff */
[----:B------:R-:W-:Y:S01]  /*f600*/  MOV R111, R160 ;  /* 0x000000a0006f7202 */ /* 0x000fe20000000f00 */
[----:B------:R-:W-:Y:S02]  /*f610*/  IMAD.MOV.U32 R162, RZ, RZ, -0x1 ;  /* 0xffffffffffa27424 */ /* 0x000fe400078e00ff */
[----:B------:R-:W-:Y:S05]  /*f620*/  CALL.REL.NOINC `($__internal_154_$__cuda_sm70_shflsync_bfly_p) ;  /* 0x0000002000007944 */ /* 0x000fea0003c00000 */
[----:B-1----:R-:W-:Y:S01]  /*f630*/  IMAD.MOV.U32 R153, RZ, RZ, R144 ;  /* 0x000000ffff997224 */ /* 0x002fe200078e0090 */
[----:B0-----:R-:W-:Y:S05]  /*f640*/  BRA `(.L_x_27569) ;  /* 0xffffe7e000007947 */ /* 0x001fea000383ffff */
        .weak           $__internal_154_$__cuda_sm70_shflsync_bfly_p
        .type           $__internal_154_$__cuda_sm70_shflsync_bfly_p,@function
        .size           $__internal_154_$__cuda_sm70_shflsync_bfly_p,(.L_x_29218 - $__internal_154_$__cuda_sm70_shflsync_bfly_p)
$__internal_154_$__cuda_sm70_shflsync_bfly_p:
[----:B------:R-:W-:Y:S01]  /*f650*/  IMAD.MOV.U32 R153, RZ, RZ, 0x0 ;  /* 0x00000000ff997424 */ /* 0x000fe200078e00ff */
[----:B------:R-:W-:Y:S04]  /*f660*/  WARPSYNC R162 ;  /* 0x000000a200007348 */ /* 0x000fe80003800000 */
[----:B------:R0:W1:Y:S01]  /*f670*/  SHFL.BFLY PT, R144, R111, R144, R149 ;  /* 0x0c0000906f907389 */ /* 0x00006200000e0095 */
[----:B------:R-:W-:Y:S05]  /*f680*/  RET.REL.NODEC R152 `(_ZN10layer_norm13ln_fwd_kernelINS_13Kernel_traitsIfffffjLj8192ELj1ELj1ELj8ELj16ENS_18Kernel_traits_baseILj8192EfffffjLj256EEEEELb1ELb0ELb1ELb0EEEvNS_9FwdParamsE) ;  /* 0xffff097098007950 */ /* 0x000fea0003c3ffff */
.L_x_27570:
        /* <DEDUP_REMOVED lines=15> */
.L_x_29218:


//--------------------- .text._ZN10layer_norm13ln_fwd_kernelINS_13Kernel_traitsIfffffjLj8192ELj1ELj1ELj8ELj16ENS_18Kernel_traits_baseILj8192EfffffjLj256EEEEELb1ELb0ELb1ELb1EEEvNS_9FwdParamsE --------------------------
	.section	.text._ZN10layer_norm13ln_fwd_kernelINS_13Kernel_traitsIfffffjLj8192ELj1ELj1ELj8ELj16ENS_18Kernel_traits_baseILj8192EfffffjLj256EEEEELb1ELb0ELb1ELb1EEEvNS_9FwdParamsE,"ax",@progbits
	.sectioninfo	@"SHI_REGISTERS=162"
	.align	128
        .global         _ZN10layer_norm13ln_fwd_kernelINS_13Kernel_traitsIfffffjLj8192ELj1ELj1ELj8ELj16ENS_18Kernel_traits_baseILj8192EfffffjLj256EEEEELb1ELb0ELb1ELb1EEEvNS_9FwdParamsE
        .type           _ZN10layer_norm13ln_fwd_kernelINS_13Kernel_traitsIfffffjLj8192ELj1ELj1ELj8ELj16ENS_18Kernel_traits_baseILj8192EfffffjLj256EEEEELb1ELb0ELb1ELb1EEEvNS_9FwdParamsE,@function
        .size           _ZN10layer_norm13ln_fwd_kernelINS_13Kernel_traitsIfffffjLj8192ELj1ELj1ELj8ELj16ENS_18Kernel_traits_baseILj8192EfffffjLj256EEEEELb1ELb0ELb1ELb1EEEvNS_9FwdParamsE,(.L_x_29219 - _ZN10layer_norm13ln_fwd_kernelINS_13Kernel_traitsIfffffjLj8192ELj1ELj1ELj8ELj16ENS_18Kernel_traits_baseILj8192EfffffjLj256EEEEELb1ELb0ELb1ELb1EEEvNS_9FwdParamsE)
        .other          _ZN10layer_norm13ln_fwd_kernelINS_13Kernel_traitsIfffffjLj8192ELj1ELj1ELj8ELj16ENS_18Kernel_traits_baseILj8192EfffffjLj256EEEEELb1ELb0ELb1ELb1EEEvNS_9FwdParamsE,@"STO_CUDA_ENTRY STV_DEFAULT"
_ZN10layer_norm13ln_fwd_kernelINS_13Kernel_traitsIfffffjLj8192ELj1ELj1ELj8ELj16ENS_18Kernel_traits_baseILj8192EfffffjLj256EEEEELb1ELb0ELb1ELb1EEEvNS_9FwdParamsE:
.text._ZN10layer_norm13ln_fwd_kernelINS_13Kernel_traitsIfffffjLj8192ELj1ELj1ELj8ELj16ENS_18Kernel_traits_baseILj8192EfffffjLj256EEEEELb1ELb0ELb1ELb1EEEvNS_9FwdParamsE:
        /* <DEDUP_REMOVED lines=128> */
.L_x_27880:
        /* <DEDUP_REMOVED lines=23> */
[----:B-----5:R0:W5:Y:S04]  /*0970*/  LDG.E R140, [R78.64] ;  /* 0x000000044e8c7981 */ /* 0x020168000c1e1900 */
        /* <DEDUP_REMOVED lines=21> */
.L_x_27574:
[----:B------:R-:W-:Y:S02]  /*0ad0*/  IMAD.MOV.U32 R85, RZ, RZ, R136 ;  /* 0x000000ffff557224 */ /* 0x000fe400078e0088 */
.L_x_27575:
[----:B------:R-:W-:Y:S05]  /*0ae0*/  BSYNC B1 ;  /* 0x0000000000017941 */ /* 0x000fea0003800000 */
.L_x_27573:
        /* <DEDUP_REMOVED lines=16> */
.L_x_27579:
[----:B------:R-:W-:Y:S05]  /*0bf0*/  BSYNC B2 ;  /* 0x0000000000027941 */ /* 0x000fea0003800000 */
.L_x_27578:
        /* <DEDUP_REMOVED lines=43> */
.L_x_27577:
[----:B------:R-:W-:Y:S05]  /*0eb0*/  BSYNC B1 ;  /* 0x0000000000017941 */ /* 0x000fea0003800000 */
.L_x_27576:
        /* <DEDUP_REMOVED lines=9> */
.L_x_27572:
[----:B0-----:R-:W-:Y:S05]  /*0f50*/  BSYNC B0 ;  /* 0x0000000000007941 */ /* 0x001fea0003800000 */
.L_x_27571:
        /* <DEDUP_REMOVED lines=18> */
.L_x_27583:
[----:B------:R-:W-:Y:S02]  /*1080*/  IMAD.MOV.U32 R86, RZ, RZ, R136 ;  /* 0x000000ffff567224 */ /* 0x000fe400078e0088 */
.L_x_27584:
[----:B------:R-:W-:Y:S05]  /*1090*/  BSYNC B1 ;  /* 0x0000000000017941 */ /* 0x000fea0003800000 */
.L_x_27582:
        /* <DEDUP_REMOVED lines=16> */
.L_x_27588:
[----:B------:R-:W-:Y:S05]  /*11a0*/  BSYNC B2 ;  /* 0x0000000000027941 */ /* 0x000fea0003800000 */
.L_x_27587:
        /* <DEDUP_REMOVED lines=43> */
.L_x_27586:
[----:B------:R-:W-:Y:S05]  /*1460*/  BSYNC B1 ;  /* 0x0000000000017941 */ /* 0x000fea0003800000 */
.L_x_27585:
        /* <DEDUP_REMOVED lines=9> */
.L_x_27581:
[----:B------:R-:W-:Y:S05]  /*1500*/  BSYNC B0 ;  /* 0x0000000000007941 */ /* 0x000fea0003800000 */
.L_x_27580:
        /* <DEDUP_REMOVED lines=18> */
.L_x_27592:
[----:B------:R-:W-:Y:S02]  /*1630*/  MOV R86, R136 ;  /* 0x0000008800567202 */ /* 0x000fe40000000f00 */
.L_x_27593:
[----:B------:R-:W-:Y:S05]  /*1640*/  BSYNC B1 ;  /* 0x0000000000017941 */ /* 0x000fea0003800000 */
.L_x_27591:
        /* <DEDUP_REMOVED lines=16> */
.L_x_27597:
[----:B------:R-:W-:Y:S05]  /*1750*/  BSYNC B2 ;  /* 0x0000000000027941 */ /* 0x000fea0003800000 */
.L_x_27596:
        /* <DEDUP_REMOVED lines=44> */
.L_x_27595:
[----:B------:R-:W-:Y:S05]  /*1a20*/  BSYNC B1 ;  /* 0x0000000000017941 */ /* 0x000fea0003800000 */
.L_x_27594:
        /* <DEDUP_REMOVED lines=9> */
.L_x_27590:
[----:B------:R-:W-:Y:S05]  /*1ac0*/  BSYNC B0 ;  /* 0x0000000000007941 */ /* 0x000fea0003800000 */
.L_x_27589:
        /* <DEDUP_REMOVED lines=18> */
.L_x_27601:
[----:B------:R-:W-:Y:S02]  /*1bf0*/  MOV R89, R136 ;  /* 0x0000008800597202 */ /* 0x000fe40000000f00 */
.L_x_27602:
[----:B------:R-:W-:Y:S05]  /*1c00*/  BSYNC B1 ;  /* 0x0000000000017941 */ /* 0x000fea0003800000 */
.L_x_27600:
        /* <DEDUP_REMOVED lines=16> */
.L_x_27606:
[----:B------:R-:W-:Y:S05]  /*1d10*/  BSYNC B2 ;  /* 0x0000000000027941 */ /* 0x000fea0003800000 */
.L_x_27605:
        /* <DEDUP_REMOVED lines=44> */
.L_x_27604:
[----:B------:R-:W-:Y:S05]  /*1fe0*/  BSYNC B1 ;  /* 0x0000000000017941 */ /* 0x000fea0003800000 */
.L_x_27603:
        /* <DEDUP_REMOVED lines=9> */
.L_x_27599:
[----:B------:R-:W-:Y:S05]  /*2080*/  BSYNC B0 ;  /* 0x0000000000007941 */ /* 0x000fea0003800000 */
.L_x_27598:
        /* <DEDUP_REMOVED lines=15> */
[----:B------:R-:W-:-:S03]  /*2180*/  IMAD.WIDE.U32 R80, R104, R141, c[0x0][0x190] ;  /* 0x0000640068507625 */ /* 0x000fc600078e008d */
[----:B------:R-:W-:-:S05]  /*2190*/  IADD3 R83, R83, R82, RZ ;  /* 0x0000005253537210 */ /* 0x000fca0007ffe0ff */
[----:B------:R0:W-:Y:S02]  /*21a0*/  STG.E [R80.64], R83 ;  /* 0x0000005350007986 */ /* 0x0001e4000c101904 */
.L_x_27608:
[----:B------:R-:W-:Y:S05]  /*21b0*/  BSYNC B0 ;  /* 0x0000000000007941 */ /* 0x000fea0003800000 */
.L_x_27607:
        /* <DEDUP_REMOVED lines=21> */
.L_x_27612:
[----:B------:R-:W-:Y:S02]  /*2310*/  IMAD.MOV.U32 R90, RZ, RZ, R136 ;  /* 0x000000ffff5a7224 */ /* 0x000fe400078e0088 */
.L_x_27613:
[----:B------:R-:W-:Y:S05]  /*2320*/  BSYNC B1 ;  /* 0x0000000000017941 */ /* 0x000fea0003800000 */
.L_x_27611:
        /* <DEDUP_REMOVED lines=16> */
.L_x_27617:
[----:B------:R-:W-:Y:S05]  /*2430*/  BSYNC B2 ;  /* 0x0000000000027941 */ /* 0x000fea0003800000 */
.L_x_27616:
        /* <DEDUP_REMOVED lines=43> */
.L_x_27615:
[----:B------:R-:W-:Y:S05]  /*26f0*/  BSYNC B1 ;  /* 0x0000000000017941 */ /* 0x000fea0003800000 */
.L_x_27614:
        /* <DEDUP_REMOVED lines=9> */
.L_x_27610:
[----:B0-----:R-:W-:Y:S05]  /*2790*/  BSYNC B0 ;  /* 0x0000000000007941 */ /* 0x001fea0003800000 */
.L_x_27609:
        /* <DEDUP_REMOVED lines=18> */
.L_x_27621:
[----:B------:R-:W-:Y:S02]  /*28c0*/  IMAD.MOV.U32 R92, RZ, RZ, R136 ;  /* 0x000000ffff5c7224 */ /* 0x000fe400078e0088 */
.L_x_27622:
[----:B------:R-:W-:Y:S05]  /*28d0*/  BSYNC B1 ;  /* 0x0000000000017941 */ /* 0x000fea0003800000 */
.L_x_27620:
        /* <DEDUP_REMOVED lines=16> */
.L_x_27626:
[----:B------:R-:W-:Y:S05]  /*29e0*/  BSYNC B2 ;  /* 0x0000000000027941 */ /* 0x000fea0003800000 */
.L_x_27625:
        /* <DEDUP_REMOVED lines=43> */
.L_x_27624:
[----:B------:R-:W-:Y:S05]  /*2ca0*/  BSYNC B1 ;  /* 0x0000000000017941 */ /* 0x000fea0003800000 */
.L_x_27623:
        /* <DEDUP_REMOVED lines=9> */
.L_x_27619:
[----:B------:R-:W-:Y:S05]  /*2d40*/  BSYNC B0 ;  /* 0x0000000000007941 */ /* 0x000fea0003800000 */
.L_x_27618:
        /* <DEDUP_REMOVED lines=18> */
.L_x_27630:
[----:B------:R-:W-:Y:S02]  /*2e70*/  MOV R92, R136 ;  /* 0x00000088005c7202 */ /* 0x000fe40000000f00 */
.L_x_27631:
[----:B------:R-:W-:Y:S05]  /*2e80*/  BSYNC B1 ;  /* 0x0000000000017941 */ /* 0x000fea0003800000 */
.L_x_27629:
        /* <DEDUP_REMOVED lines=16> */
.L_x_27635:
[----:B------:R-:W-:Y:S05]  /*2f90*/  BSYNC B2 ;  /* 0x0000000000027941 */ /* 0x000fea0003800000 */
.L_x_27634:
        /* <DEDUP_REMOVED lines=44> */
.L_x_27633:
[----:B------:R-:W-:Y:S05]  /*3260*/  BSYNC B1 ;  /* 0x0000000000017941 */ /* 0x000fea0003800000 */
.L_x_27632:
        /* <DEDUP_REMOVED lines=9> */
.L_x_27628:
[----:B------:R-:W-:Y:S05]  /*3300*/  BSYNC B0 ;  /* 0x0000000000007941 */ /* 0x000fea0003800000 */
.L_x_27627:
        /* <DEDUP_REMOVED lines=18> */
.L_x_27639:
[----:B------:R-:W-:Y:S02]  /*3430*/  MOV R94, R136 ;  /* 0x00000088005e7202 */ /* 0x000fe40000000f00 */
.L_x_27640:
[----:B------:R-:W-:Y:S05]  /*3440*/  BSYNC B1 ;  /* 0x0000000000017941 */ /* 0x000fea0003800000 */
.L_x_27638:
        /* <DEDUP_REMOVED lines=16> */
.L_x_27644:
[----:B------:R-:W-:Y:S05]  /*3550*/  BSYNC B2 ;  /* 0x0000000000027941 */ /* 0x000fea0003800000 */
.L_x_27643:
        /* <DEDUP_REMOVED lines=44> */
.L_x_27642:
[----:B------:R-:W-:Y:S05]  /*3820*/  BSYNC B1 ;  /* 0x0000000000017941 */ /* 0x000fea0003800000 */
.L_x_27641:
        /* <DEDUP_REMOVED lines=9> */
.L_x_27637:
[----:B------:R-:W-:Y:S05]  /*38c0*/  BSYNC B0 ;  /* 0x0000000000007941 */ /* 0x000fea0003800000 */
.L_x_27636:
        /* <DEDUP_REMOVED lines=17> */
.L_x_27646:
[----:B------:R-:W-:Y:S05]  /*39e0*/  BSYNC B0 ;  /* 0x0000000000007941 */ /* 0x000fea0003800000 */
.L_x_27645:
        /* <DEDUP_REMOVED lines=21> */
.L_x_27650:
[----:B------:R-:W-:Y:S02]  /*3b40*/  IMAD.MOV.U32 R94, RZ, RZ, R136 ;  /* 0x000000ffff5e7224 */ /* 0x000fe400078e0088 */
.L_x_27651:
[----:B------:R-:W-:Y:S05]  /*3b50*/  BSYNC B1 ;  /* 0x0000000000017941 */ /* 0x000fea0003800000 */
.L_x_27649:
        /* <DEDUP_REMOVED lines=16> */
.L_x_27655:
[----:B------:R-:W-:Y:S05]  /*3c60*/  BSYNC B2 ;  /* 0x0000000000027941 */ /* 0x000fea0003800000 */
.L_x_27654:
        /* <DEDUP_REMOVED lines=43> */
.L_x_27653:
[----:B------:R-:W-:Y:S05]  /*3f20*/  BSYNC B1 ;  /* 0x0000000000017941 */ /* 0x000fea0003800000 */
.L_x_27652:
        /* <DEDUP_REMOVED lines=9> */
.L_x_27648:
[----:B0-----:R-:W-:Y:S05]  /*3fc0*/  BSYNC B0 ;  /* 0x0000000000007941 */ /* 0x001fea0003800000 */
.L_x_27647:
        /* <DEDUP_REMOVED lines=18> */
.L_x_27659:
[----:B------:R-:W-:Y:S02]  /*40f0*/  MOV R96, R136 ;  /* 0x0000008800607202 */ /* 0x000fe40000000f00 */
.L_x_27660:
[----:B------:R-:W-:Y:S05]  /*4100*/  BSYNC B1 ;  /* 0x0000000000017941 */ /* 0x000fea0003800000 */
.L_x_27658:
        /* <DEDUP_REMOVED lines=16> */
.L_x_27664:
[----:B------:R-:W-:Y:S05]  /*4210*/  BSYNC B2 ;  /* 0x0000000000027941 */ /* 0x000fea0003800000 */
.L_x_27663:
        /* <DEDUP_REMOVED lines=43> */
.L_x_27662:
[----:B------:R-:W-:Y:S05]  /*44d0*/  BSYNC B1 ;  /* 0x0000000000017941 */ /* 0x000fea0003800000 */
.L_x_27661:
        /* <DEDUP_REMOVED lines=9> */
.L_x_27657:
[----:B------:R-:W-:Y:S05]  /*4570*/  BSYNC B0 ;  /* 0x0000000000007941 */ /* 0x000fea0003800000 */
.L_x_27656:
        /* <DEDUP_REMOVED lines=18> */
.L_x_27668:
[----:B------:R-:W-:Y:S02]  /*46a0*/  IMAD.MOV.U32 R96, RZ, RZ, R136 ;  /* 0x000000ffff607224 */ /* 0x000fe400078e0088 */
.L_x_27669:
[----:B------:R-:W-:Y:S05]  /*46b0*/  BSYNC B1 ;  /* 0x0000000000017941 */ /* 0x000fea0003800000 */
.L_x_27667:
        /* <DEDUP_REMOVED lines=16> */
.L_x_27673:
[----:B------:R-:W-:Y:S05]  /*47c0*/  BSYNC B2 ;  /* 0x0000000000027941 */ /* 0x000fea0003800000 */
.L_x_27672:
        /* <DEDUP_REMOVED lines=44> */
.L_x_27671:
[----:B------:R-:W-:Y:S05]  /*4a90*/  BSYNC B1 ;  /* 0x0000000000017941 */ /* 0x000fea0003800000 */
.L_x_27670:
        /* <DEDUP_REMOVED lines=9> */
.L_x_27666:
[----:B------:R-:W-:Y:S05]  /*4b30*/  BSYNC B0 ;  /* 0x0000000000007941 */ /* 0x000fea0003800000 */
.L_x_27665:
        /* <DEDUP_REMOVED lines=18> */
.L_x_27677:
[----:B------:R-:W-:Y:S02]  /*4c60*/  IMAD.MOV.U32 R98, RZ, RZ, R136 ;  /* 0x000000ffff627224 */ /* 0x000fe400078e0088 */
.L_x_27678:
[----:B------:R-:W-:Y:S05]  /*4c70*/  BSYNC B1 ;  /* 0x0000000000017941 */ /* 0x000fea0003800000 */
.L_x_27676:
        /* <DEDUP_REMOVED lines=16> */
.L_x_27682:
[----:B------:R-:W-:Y:S05]  /*4d80*/  BSYNC B2 ;  /* 0x0000000000027941 */ /* 0x000fea0003800000 */
.L_x_27681:
        /* <DEDUP_REMOVED lines=44> */
.L_x_27680:
[----:B------:R-:W-:Y:S05]  /*5050*/  BSYNC B1 ;  /* 0x0000000000017941 */ /* 0x000fea0003800000 */
.L_x_27679:
        /* <DEDUP_REMOVED lines=9> */
.L_x_27675:
[----:B------:R-:W-:Y:S05]  /*50f0*/  BSYNC B0 ;  /* 0x0000000000007941 */ /* 0x000fea0003800000 */
.L_x_27674:
        /* <DEDUP_REMOVED lines=11> */
[----:B------:R-:W-:-:S03]  /*51b0*/  LOP3.LUT R91, R135, 0xff, RZ, 0xc0, !PT ;  /* 0x000000ff875b7812 */ /* 0x000fc600078ec0ff */
[----:B------:R-:W-:-:S05]  /*51c0*/  IMAD R89, R89, 0x1000000, R90 ;  /* 0x0100000059597824 */ /* 0x000fca00078e025a */
[----:B------:R-:W-:Y:S01]  /*51d0*/  LEA R98, R98, R89, 0x8 ;  /* 0x0000005962627211 */ /* 0x000fe200078e40ff */
[----:B------:R-:W-:-:S04]  /*51e0*/  IMAD.WIDE.U32 R88, R88, R141, c[0x0][0x190] ;  /* 0x0000640058587625 */ /* 0x000fc800078e008d */
[----:B------:R-:W-:-:S05]  /*51f0*/  IMAD.IADD R91, R98, 0x1, R91 ;  /* 0x00000001625b7824 */ /* 0x000fca00078e025b */
[----:B------:R0:W-:Y:S02]  /*5200*/  STG.E [R88.64], R91 ;  /* 0x0000005b58007986 */ /* 0x0001e4000c101904 */
.L_x_27684:
[----:B------:R-:W-:Y:S05]  /*5210*/  BSYNC B0 ;  /* 0x0000000000007941 */ /* 0x000fea0003800000 */
.L_x_27683:
        /* <DEDUP_REMOVED lines=21> */
.L_x_27688:
[----:B------:R-:W-:Y:S02]  /*5370*/  MOV R98, R136 ;  /* 0x0000008800627202 */ /* 0x000fe40000000f00 */
.L_x_27689:
[----:B------:R-:W-:Y:S05]  /*5380*/  BSYNC B1 ;  /* 0x0000000000017941 */ /* 0x000fea0003800000 */
.L_x_27687:
        /* <DEDUP_REMOVED lines=16> */
.L_x_27693:
[----:B------:R-:W-:Y:S05]  /*5490*/  BSYNC B2 ;  /* 0x0000000000027941 */ /* 0x000fea0003800000 */
.L_x_27692:
        /* <DEDUP_REMOVED lines=43> */
.L_x_27691:
[----:B------:R-:W-:Y:S05]  /*5750*/  BSYNC B1 ;  /* 0x0000000000017941 */ /* 0x000fea0003800000 */
.L_x_27690:
        /* <DEDUP_REMOVED lines=9> */
.L_x_27686:
[----:B0-----:R-:W-:Y:S05]  /*57f0*/  BSYNC B0 ;  /* 0x0000000000007941 */ /* 0x001fea0003800000 */
.L_x_27685:
        /* <DEDUP_REMOVED lines=18> */
.L_x_27697:
[----:B------:R-:W-:Y:S02]  /*5920*/  IMAD.MOV.U32 R100, RZ, RZ, R136 ;  /* 0x000000ffff647224 */ /* 0x000fe400078e0088 */
.L_x_27698:
[----:B------:R-:W-:Y:S05]  /*5930*/  BSYNC B1 ;  /* 0x0000000000017941 */ /* 0x000fea0003800000 */
.L_x_27696:
        /* <DEDUP_REMOVED lines=16> */
.L_x_27702:
[----:B------:R-:W-:Y:S05]  /*5a40*/  BSYNC B2 ;  /* 0x0000000000027941 */ /* 0x000fea0003800000 */
.L_x_27701:
        /* <DEDUP_REMOVED lines=43> */
.L_x_27700:
[----:B------:R-:W-:Y:S05]  /*5d00*/  BSYNC B1 ;  /* 0x0000000000017941 */ /* 0x000fea0003800000 */
.L_x_27699:
        /* <DEDUP_REMOVED lines=9> */
.L_x_27695:
[----:B------:R-:W-:Y:S05]  /*5da0*/  BSYNC B0 ;  /* 0x0000000000007941 */ /* 0x000fea0003800000 */
.L_x_27694:
        /* <DEDUP_REMOVED lines=18> */
.L_x_27706:
[----:B------:R-:W-:Y:S02]  /*5ed0*/  IMAD.MOV.U32 R100, RZ, RZ, R136 ;  /* 0x000000ffff647224 */ /* 0x000fe400078e0088 */
.L_x_27707:
[----:B------:R-:W-:Y:S05]  /*5ee0*/  BSYNC B1 ;  /* 0x0000000000017941 */ /* 0x000fea0003800000 */
.L_x_27705:
        /* <DEDUP_REMOVED lines=16> */
.L_x_27711:
[----:B------:R-:W-:Y:S05]  /*5ff0*/  BSYNC B2 ;  /* 0x0000000000027941 */ /* 0x000fea0003800000 */
.L_x_27710:
        /* <DEDUP_REMOVED lines=44> */
.L_x_27709:
[----:B------:R-:W-:Y:S05]  /*62c0*/  BSYNC B1 ;  /* 0x0000000000017941 */ /* 0x000fea0003800000 */
.L_x_27708:
        /* <DEDUP_REMOVED lines=9> */
.L_x_27704:
[----:B------:R-:W-:Y:S05]  /*6360*/  BSYNC B0 ;  /* 0x0000000000007941 */ /* 0x000fea0003800000 */
.L_x_27703:
        /* <DEDUP_REMOVED lines=18> */
.L_x_27715:
[----:B------:R-:W-:Y:S02]  /*6490*/  IMAD.MOV.U32 R102, RZ, RZ, R136 ;  /* 0x000000ffff667224 */ /* 0x000fe400078e0088 */
.L_x_27716:
[----:B------:R-:W-:Y:S05]  /*64a0*/  BSYNC B1 ;  /* 0x0000000000017941 */ /* 0x000fea0003800000 */
.L_x_27714:
        /* <DEDUP_REMOVED lines=16> */
.L_x_27720:
[----:B------:R-:W-:Y:S05]  /*65b0*/  BSYNC B2 ;  /* 0x0000000000027941 */ /* 0x000fea0003800000 */
.L_x_27719:
        /* <DEDUP_REMOVED lines=44> */
.L_x_27718:
[----:B------:R-:W-:Y:S05]  /*6880*/  BSYNC B1 ;  /* 0x0000000000017941 */ /* 0x000fea0003800000 */
.L_x_27717:
        /* <DEDUP_REMOVED lines=9> */
.L_x_27713:
[----:B------:R-:W-:Y:S05]  /*6920*/  BSYNC B0 ;  /* 0x0000000000007941 */ /* 0x000fea0003800000 */
.L_x_27712:
        /* <DEDUP_REMOVED lines=17> */
.L_x_27722:
[----:B------:R-:W-:Y:S05]  /*6a40*/  BSYNC B0 ;  /* 0x0000000000007941 */ /* 0x000fea0003800000 */
.L_x_27721:
        /* <DEDUP_REMOVED lines=21> */
.L_x_27726:
[----:B------:R-:W-:Y:S02]  /*6ba0*/  IMAD.MOV.U32 R102, RZ, RZ, R136 ;  /* 0x000000ffff667224 */ /* 0x000fe400078e0088 */
.L_x_27727:
[----:B------:R-:W-:Y:S05]  /*6bb0*/  BSYNC B1 ;  /* 0x0000000000017941 */ /* 0x000fea0003800000 */
.L_x_27725:
        /* <DEDUP_REMOVED lines=16> */
.L_x_27731:
[----:B------:R-:W-:Y:S05]  /*6cc0*/  BSYNC B2 ;  /* 0x0000000000027941 */ /* 0x000fea0003800000 */
.L_x_27730:
        /* <DEDUP_REMOVED lines=43> */
.L_x_27729:
[----:B------:R-:W-:Y:S05]  /*6f80*/  BSYNC B1 ;  /* 0x0000000000017941 */ /* 0x000fea0003800000 */
.L_x_27728:
        /* <DEDUP_REMOVED lines=9> */
.L_x_27724:
[----:B0-----:R-:W-:Y:S05]  /*7020*/  BSYNC B0 ;  /* 0x0000000000007941 */ /* 0x001fea0003800000 */
.L_x_27723:
        /* <DEDUP_REMOVED lines=18> */
.L_x_27735:
[----:B------:R-:W-:Y:S02]  /*7150*/  IMAD.MOV.U32 R106, RZ, RZ, R136 ;  /* 0x000000ffff6a7224 */ /* 0x000fe400078e0088 */
.L_x_27736:
[----:B------:R-:W-:Y:S05]  /*7160*/  BSYNC B1 ;  /* 0x0000000000017941 */ /* 0x000fea0003800000 */
.L_x_27734:
        /* <DEDUP_REMOVED lines=16> */
.L_x_27740:
[----:B------:R-:W-:Y:S05]  /*7270*/  BSYNC B2 ;  /* 0x0000000000027941 */ /* 0x000fea0003800000 */
.L_x_27739:
        /* <DEDUP_REMOVED lines=43> */
.L_x_27738:
[----:B------:R-:W-:Y:S05]  /*7530*/  BSYNC B1 ;  /* 0x0000000000017941 */ /* 0x000fea0003800000 */
.L_x_27737:
        /* <DEDUP_REMOVED lines=9> */
.L_x_27733:
[----:B------:R-:W-:Y:S05]  /*75d0*/  BSYNC B0 ;  /* 0x0000000000007941 */ /* 0x000fea0003800000 */
.L_x_27732:
        /* <DEDUP_REMOVED lines=18> */
.L_x_27744:
[----:B------:R-:W-:Y:S02]  /*7700*/  MOV R106, R136 ;  /* 0x00000088006a7202 */ /* 0x000fe40000000f00 */
.L_x_27745:
[----:B------:R-:W-:Y:S05]  /*7710*/  BSYNC B1 ;  /* 0x0000000000017941 */ /* 0x000fea0003800000 */
.L_x_27743:
        /* <DEDUP_REMOVED lines=16> */
.L_x_27749:
[----:B------:R-:W-:Y:S05]  /*7820*/  BSYNC B2 ;  /* 0x0000000000027941 */ /* 0x000fea0003800000 */
.L_x_27748:
        /* <DEDUP_REMOVED lines=44> */
.L_x_27747:
[----:B------:R-:W-:Y:S05]  /*7af0*/  BSYNC B1 ;  /* 0x0000000000017941 */ /* 0x000fea0003800000 */
.L_x_27746:
        /* <DEDUP_REMOVED lines=9> */
.L_x_27742:
[----:B------:R-:W-:Y:S05]  /*7b90*/  BSYNC B0 ;  /* 0x0000000000007941 */ /* 0x000fea0003800000 */
.L_x_27741:
        /* <DEDUP_REMOVED lines=18> */
.L_x_27753:
[----:B------:R-:W-:Y:S02]  /*7cc0*/  MOV R144, R136 ;  /* 0x0000008800907202 */ /* 0x000fe40000000f00 */
.L_x_27754:
[----:B------:R-:W-:Y:S05]  /*7cd0*/  BSYNC B1 ;  /* 0x0000000000017941 */ /* 0x000fea0003800000 */
.L_x_27752:
        /* <DEDUP_REMOVED lines=16> */
.L_x_27758:
[----:B------:R-:W-:Y:S05]  /*7de0*/  BSYNC B2 ;  /* 0x0000000000027941 */ /* 0x000fea0003800000 */
.L_x_27757:
        /* <DEDUP_REMOVED lines=44> */
.L_x_27756:
[----:B------:R-:W-:Y:S05]  /*80b0*/  BSYNC B1 ;  /* 0x0000000000017941 */ /* 0x000fea0003800000 */
.L_x_27755:
        /* <DEDUP_REMOVED lines=9> */
.L_x_27751:
[----:B------:R-:W-:Y:S05]  /*8150*/  BSYNC B0 ;  /* 0x0000000000007941 */ /* 0x000fea0003800000 */
.L_x_27750:
        /* <DEDUP_REMOVED lines=17> */
.L_x_27760:
[----:B------:R-:W-:Y:S05]  /*8270*/  BSYNC B0 ;  /* 0x0000000000007941 */ /* 0x000fea0003800000 */
.L_x_27759:
        /* <DEDUP_REMOVED lines=21> */
.L_x_27764:
[----:B------:R-:W-:Y:S02]  /*83d0*/  IMAD.MOV.U32 R144, RZ, RZ, R136 ;  /* 0x000000ffff907224 */ /* 0x000fe400078e0088 */
.L_x_27765:
[----:B------:R-:W-:Y:S05]  /*83e0*/  BSYNC B1 ;  /* 0x0000000000017941 */ /* 0x000fea0003800000 */
.L_x_27763:
        /* <DEDUP_REMOVED lines=16> */
.L_x_27769:
[----:B------:R-:W-:Y:S05]  /*84f0*/  BSYNC B2 ;  /* 0x0000000000027941 */ /* 0x000fea0003800000 */
.L_x_27768:
        /* <DEDUP_REMOVED lines=43> */
.L_x_27767:
[----:B------:R-:W-:Y:S05]  /*87b0*/  BSYNC B1 ;  /* 0x0000000000017941 */ /* 0x000fea0003800000 */
.L_x_27766:
        /* <DEDUP_REMOVED lines=9> */
.L_x_27762:
[----:B0-----:R-:W-:Y:S05]  /*8850*/  BSYNC B0 ;  /* 0x0000000000007941 */ /* 0x001fea0003800000 */
.L_x_27761:
        /* <DEDUP_REMOVED lines=18> */
.L_x_27773:
[----:B------:R-:W-:Y:S02]  /*8980*/  MOV R144, R136 ;  /* 0x0000008800907202 */ /* 0x000fe40000000f00 */
.L_x_27774:
[----:B------:R-:W-:Y:S05]  /*8990*/  BSYNC B1 ;  /* 0x0000000000017941 */ /* 0x000fea0003800000 */
.L_x_27772:
        /* <DEDUP_REMOVED lines=16> */
.L_x_27778:
[----:B------:R-:W-:Y:S05]  /*8aa0*/  BSYNC B2 ;  /* 0x0000000000027941 */ /* 0x000fea0003800000 */
.L_x_27777:
        /* <DEDUP_REMOVED lines=44> */
.L_x_27776:
[----:B------:R-:W-:Y:S05]  /*8d70*/  BSYNC B1 ;  /* 0x0000000000017941 */ /* 0x000fea0003800000 */
.L_x_27775:
        /* <DEDUP_REMOVED lines=9> */
.L_x_27771:
[----:B------:R-:W-:Y:S05]  /*8e10*/  BSYNC B0 ;  /* 0x0000000000007941 */ /* 0x000fea0003800000 */
.L_x_27770:
        /* <DEDUP_REMOVED lines=18> */
.L_x_27782:
[----:B------:R-:W-:Y:S02]  /*8f40*/  MOV R146, R136 ;  /* 0x0000008800927202 */ /* 0x000fe40000000f00 */
.L_x_27783:
[----:B------:R-:W-:Y:S05]  /*8f50*/  BSYNC B1 ;  /* 0x0000000000017941 */ /* 0x000fea0003800000 */
.L_x_27781:
        /* <DEDUP_REMOVED lines=16> */
.L_x_27787:
[----:B------:R-:W-:Y:S05]  /*9060*/  BSYNC B2 ;  /* 0x0000000000027941 */ /* 0x000fea0003800000 */
.L_x_27786:
        /* <DEDUP_REMOVED lines=44> */
.L_x_27785:
[----:B------:R-:W-:Y:S05]  /*9330*/  BSYNC B1 ;  /* 0x0000000000017941 */ /* 0x000fea0003800000 */
.L_x_27784:
        /* <DEDUP_REMOVED lines=9> */
.L_x_27780:
[----:B------:R-:W-:Y:S05]  /*93d0*/  BSYNC B0 ;  /* 0x0000000000007941 */ /* 0x000fea0003800000 */
.L_x_27779:
        /* <DEDUP_REMOVED lines=18> */
.L_x_27791:
[----:B------:R-:W-:Y:S02]  /*9500*/  MOV R148, R136 ;  /* 0x0000008800947202 */ /* 0x000fe40000000f00 */
.L_x_27792:
[----:B------:R-:W-:Y:S05]  /*9510*/  BSYNC B1 ;  /* 0x0000000000017941 */ /* 0x000fea0003800000 */
.L_x_27790:
        /* <DEDUP_REMOVED lines=16> */
.L_x_27796:
[----:B------:R-:W-:Y:S05]  /*9620*/  BSYNC B2 ;  /* 0x0000000000027941 */ /* 0x000fea0003800000 */
.L_x_27795:
        /* <DEDUP_REMOVED lines=44> */
.L_x_27794:
[----:B------:R-:W-:Y:S05]  /*98f0*/  BSYNC B1 ;  /* 0x0000000000017941 */ /* 0x000fea0003800000 */
.L_x_27793:
        /* <DEDUP_REMOVED lines=9> */
.L_x_27789:
[----:B------:R-:W-:Y:S05]  /*9990*/  BSYNC B0 ;  /* 0x0000000000007941 */ /* 0x000fea0003800000 */
.L_x_27788:
        /* <DEDUP_REMOVED lines=17> */
.L_x_27798:
[----:B------:R-:W-:Y:S05]  /*9ab0*/  BSYNC B0 ;  /* 0x0000000000007941 */ /* 0x000fea0003800000 */
.L_x_27797:
        /* <DEDUP_REMOVED lines=21> */
.L_x_27802:
[----:B------:R-:W-:Y:S02]  /*9c10*/  IMAD.MOV.U32 R148, RZ, RZ, R136 ;  /* 0x000000ffff947224 */ /* 0x000fe400078e0088 */
.L_x_27803:
[----:B------:R-:W-:Y:S05]  /*9c20*/  BSYNC B1 ;  /* 0x0000000000017941 */ /* 0x000fea0003800000 */
.L_x_27801:
        /* <DEDUP_REMOVED lines=16> */
.L_x_27807:
[----:B------:R-:W-:Y:S05]  /*9d30*/  BSYNC B2 ;  /* 0x0000000000027941 */ /* 0x000fea0003800000 */
.L_x_27806:
        /* <DEDUP_REMOVED lines=44> */
.L_x_27805:
[----:B------:R-:W-:Y:S05]  /*a000*/  BSYNC B1 ;  /* 0x0000000000017941 */ /* 0x000fea0003800000 */
.L_x_27804:
        /* <DEDUP_REMOVED lines=9> */
.L_x_27800:
[----:B0-----:R-:W-:Y:S05]  /*a0a0*/  BSYNC B0 ;  /* 0x0000000000007941 */ /* 0x001fea0003800000 */
.L_x_27799:
        /* <DEDUP_REMOVED lines=18> */
.L_x_27811:
[----:B------:R-:W-:Y:S02]  /*a1d0*/  IMAD.MOV.U32 R148, RZ, RZ, R136 ;  /* 0x000000ffff947224 */ /* 0x000fe400078e0088 */
.L_x_27812:
[----:B------:R-:W-:Y:S05]  /*a1e0*/  BSYNC B1 ;  /* 0x0000000000017941 */ /* 0x000fea0003800000 */
.L_x_27810:
        /* <DEDUP_REMOVED lines=16> */
.L_x_27816:
[----:B------:R-:W-:Y:S05]  /*a2f0*/  BSYNC B2 ;  /* 0x0000000000027941 */ /* 0x000fea0003800000 */
.L_x_27815:
        /* <DEDUP_REMOVED lines=43> */
.L_x_27814:
[----:B------:R-:W-:Y:S05]  /*a5b0*/  BSYNC B1 ;  /* 0x0000000000017941 */ /* 0x000fea0003800000 */
.L_x_27813:
        /* <DEDUP_REMOVED lines=9> */
.L_x_27809:
[----:B------:R-:W-:Y:S05]  /*a650*/  BSYNC B0 ;  /* 0x0000000000007941 */ /* 0x000fea0003800000 */
.L_x_27808:
        /* <DEDUP_REMOVED lines=18> */
.L_x_27820:
[----:B------:R-:W-:Y:S02]  /*a780*/  MOV R150, R136 ;  /* 0x0000008800967202 */ /* 0x000fe40000000f00 */
.L_x_27821:
[----:B------:R-:W-:Y:S05]  /*a790*/  BSYNC B1 ;  /* 0x0000000000017941 */ /* 0x000fea0003800000 */
.L_x_27819:
        /* <DEDUP_REMOVED lines=16> */
.L_x_27825:
[----:B------:R-:W-:Y:S05]  /*a8a0*/  BSYNC B2 ;  /* 0x0000000000027941 */ /* 0x000fea0003800000 */
.L_x_27824:
        /* <DEDUP_REMOVED lines=44> */
.L_x_27823:
[----:B------:R-:W-:Y:S05]  /*ab70*/  BSYNC B1 ;  /* 0x0000000000017941 */ /* 0x000fea0003800000 */
.L_x_27822:
        /* <DEDUP_REMOVED lines=9> */
.L_x_27818:
[----:B------:R-:W-:Y:S05]  /*ac10*/  BSYNC B0 ;  /* 0x0000000000007941 */ /* 0x000fea0003800000 */
.L_x_27817:
        /* <DEDUP_REMOVED lines=18> */
.L_x_27829:
[----:B------:R-:W-:Y:S02]  /*ad40*/  MOV R152, R136 ;  /* 0x0000008800987202 */ /* 0x000fe40000000f00 */
.L_x_27830:
[----:B------:R-:W-:Y:S05]  /*ad50*/  BSYNC B1 ;  /* 0x0000000000017941 */ /* 0x000fea0003800000 */
.L_x_27828:
        /* <DEDUP_REMOVED lines=16> */
.L_x_27834:
[----:B------:R-:W-:Y:S05]  /*ae60*/  BSYNC B2 ;  /* 0x0000000000027941 */ /* 0x000fea0003800000 */
.L_x_27833:
        /* <DEDUP_REMOVED lines=44> */
.L_x_27832:
[----:B------:R-:W-:Y:S05]  /*b130*/  BSYNC B1 ;  /* 0x0000000000017941 */ /* 0x000fea0003800000 */
.L_x_27831:
        /* <DEDUP_REMOVED lines=9> */
.L_x_27827:
[----:B------:R-:W-:Y:S05]  /*b1d0*/  BSYNC B0 ;  /* 0x0000000000007941 */ /* 0x000fea0003800000 */
.L_x_27826:
[-C--:B------:R-:W-:Y:S01]  /*b1e0*/  IMAD.WIDE.U32 R146, R107, R142.reuse, c[0x0][0x188] ;  /* 0x000062006b927625 */ /* 0x080fe200078e008e */
[----:B------:R-:W-:Y:S01]  /*b1f0*/  IADD3 R145, R105, 0x700, RZ ;  /* 0x0000070069917810 */ /* 0x000fe20007ffe0ff */
[----:B------:R-:W-:Y:S01]  /*b200*/  BSSY B0, `(.L_x_27835) ;  /* 0x000000f000007945 */ /* 0x000fe20003800000 */
[----:B------:R-:W-:Y:S02]  /*b210*/  IADD3 R144, R104, 0x700, RZ ;  /* 0x0000070068907810 */ /* 0x000fe40007ffe0ff */
[----:B------:R0:W-:Y:S01]  /*b220*/  STG.E.128 [R146.64], R100 ;  /* 0x0000006492007986 */ /* 0x0001e2000c101d04 */
[----:B------:R-:W-:Y:S01]  /*b230*/  @P0 IMAD.WIDE.U32 R148, R145, R142, c[0x0][0x180] ;  /* 0x0000600091940625 */ /* 0x000fe200078e008e */
[----:B------:R-:W-:Y:S05]  /*b240*/  @!P2 BRA `(.L_x_27836) ;  /* 0x000000a00000a947 */ /* 0x000fea0003800000 */
[----:B------:R-:W-:Y:S01]  /*b250*/  IMAD.U32 R105, R138, 0x10000, RZ ;  /* 0x000100008a697824 */ /* 0x000fe200078e00ff */
[----:B------:R-:W-:Y:S02]  /*b260*/  LOP3.LUT R104, R139, 0xffff, RZ, 0xc0, !PT ;  /* 0x0000ffff8b687812 */ /* 0x000fe400078ec0ff */
[----:B------:R-:W-:-:S02]  /*b270*/  LOP3.LUT R107, R137, 0xff, RZ, 0xc0, !PT ;  /* 0x000000ff896b7812 */ /* 0x000fc400078ec0ff */
[----:B------:R-:W-:-:S04]  /*b280*/  LOP3.LUT R105, R105, 0xff0000, RZ, 0xc0, !PT ;  /* 0x00ff000069697812 */ /* 0x000fc800078ec0ff */
[----:B------:R-:W-:Y:S02]  /*b290*/  LEA R104, R104, R105, 0x18 ;  /* 0x0000006968687211 */ /* 0x000fe400078ec0ff */
[----:B------:R-:W-:-:S03]  /*b2a0*/  LOP3.LUT R105, R135, 0xff, RZ, 0xc0, !PT ;  /* 0x000000ff87697812 */ /* 0x000fc600078ec0ff */
[----:B------:R-:W-:Y:S02]  /*b2b0*/  IMAD R104, R107, 0x100, R104 ;  /* 0x000001006b687824 */ /* 0x000fe400078e0268 */
[----:B------:R-:W-:-:S04]  /*b2c0*/  IMAD.WIDE.U32 R106, R106, R141, c[0x0][0x190] ;  /* 0x000064006a6a7625 */ /* 0x000fc800078e008d */
[----:B------:R-:W-:-:S05]  /*b2d0*/  IMAD.IADD R105, R104, 0x1, R105 ;  /* 0x0000000168697824 */ /* 0x000fca00078e0269 */
[----:B------:R1:W-:Y:S02]  /*b2e0*/  STG.E [R106.64], R105 ;  /* 0x000000696a007986 */ /* 0x0003e4000c101904 */
.L_x_27836:
[----:B------:R-:W-:Y:S05]  /*b2f0*/  BSYNC B0 ;  /* 0x0000000000007941 */ /* 0x000fea0003800000 */
.L_x_27835:
[----:B-1----:R-:W-:Y:S01]  /*b300*/  @P2 IMAD.WIDE.U32 R106, R144, R142, c[0x0][0x170] ;  /* 0x00005c00906a2625 */ /* 0x002fe200078e008e */
[----:B------:R-:W2:Y:S04]  /*b310*/  @P0 LDG.E.128 R68, [R148.64] ;  /* 0x0000000494440981 */ /* 0x000ea8000c1e1d00 */
[----:B-----5:R1:W5:Y:S01]  /*b320*/  @P2 LDG.E.128 R72, [R106.64] ;  /* 0x000000046a482981 */ /* 0x020362000c1e1d00 */
[----:B------:R-:W-:Y:S01]  /*b330*/  @!P3 ISETP.NE.U32.AND P1, PT, RZ, c[0x0][0x180], PT ;  /* 0x00006000ff00ba0c */ /* 0x000fe20003f25070 */
[----:B------:R-:W-:Y:S01]  /*b340*/  BSSY B0, `(.L_x_27837) ;  /* 0x000005a000007945 */ /* 0x000fe20003800000 */
[----:B0-----:R-:W-:Y:S02]  /*b350*/  @!P3 MOV R146, R150 ;  /* 0x000000960092b202 */ /* 0x001fe40000000f00 */
[----:B------:R-:W-:-:S04]  /*b360*/  @!P3 ISETP.NE.AND.EX P1, PT, RZ, c[0x0][0x184], PT, P1 ;  /* 0x00006100ff00ba0c */ /* 0x000fc80003f25310 */
        /* <DEDUP_REMOVED lines=14> */
.L_x_27840:
[----:B------:R-:W-:Y:S02]  /*b450*/  IMAD.MOV.U32 R148, RZ, RZ, R136 ;  /* 0x000000ffff947224 */ /* 0x000fe400078e0088 */
.L_x_27841:
[----:B------:R-:W-:Y:S05]  /*b460*/  BSYNC B1 ;  /* 0x0000000000017941 */ /* 0x000fea0003800000 */
.L_x_27839:
        /* <DEDUP_REMOVED lines=16> */
.L_x_27845:
[----:B------:R-:W-:Y:S05]  /*b570*/  BSYNC B2 ;  /* 0x0000000000027941 */ /* 0x000fea0003800000 */
.L_x_27844:
        /* <DEDUP_REMOVED lines=44> */
.L_x_27843:
[----:B------:R-:W-:Y:S05]  /*b840*/  BSYNC B1 ;  /* 0x0000000000017941 */ /* 0x000fea0003800000 */
.L_x_27842:
        /* <DEDUP_REMOVED lines=9> */
.L_x_27838:
[----:B-1----:R-:W-:Y:S05]  /*b8e0*/  BSYNC B0 ;  /* 0x0000000000007941 */ /* 0x002fea0003800000 */
.L_x_27837:
        /* <DEDUP_REMOVED lines=18> */
.L_x_27849:
[----:B------:R-:W-:Y:S02]  /*ba10*/  IMAD.MOV.U32 R150, RZ, RZ, R136 ;  /* 0x000000ffff967224 */ /* 0x000fe400078e0088 */
.L_x_27850:
[----:B------:R-:W-:Y:S05]  /*ba20*/  BSYNC B1 ;  /* 0x0000000000017941 */ /* 0x000fea0003800000 */
.L_x_27848:
        /* <DEDUP_REMOVED lines=16> */
.L_x_27854:
[----:B------:R-:W-:Y:S05]  /*bb30*/  BSYNC B2 ;  /* 0x0000000000027941 */ /* 0x000fea0003800000 */
.L_x_27853:
        /* <DEDUP_REMOVED lines=43> */
.L_x_27852:
[----:B------:R-:W-:Y:S05]  /*bdf0*/  BSYNC B1 ;  /* 0x0000000000017941 */ /* 0x000fea0003800000 */
.L_x_27851:
        /* <DEDUP_REMOVED lines=9> */
.L_x_27847:
[----:B------:R-:W-:Y:S05]  /*be90*/  BSYNC B0 ;  /* 0x0000000000007941 */ /* 0x000fea0003800000 */
.L_x_27846:
        /* <DEDUP_REMOVED lines=18> */
.L_x_27858:
[----:B------:R-:W-:Y:S02]  /*bfc0*/  MOV R152, R136 ;  /* 0x0000008800987202 */ /* 0x000fe40000000f00 */
.L_x_27859:
[----:B------:R-:W-:Y:S05]  /*bfd0*/  BSYNC B1 ;  /* 0x0000000000017941 */ /* 0x000fea0003800000 */
.L_x_27857:
        /* <DEDUP_REMOVED lines=16> */
.L_x_27863:
[----:B------:R-:W-:Y:S05]  /*c0e0*/  BSYNC B2 ;  /* 0x0000000000027941 */ /* 0x000fea0003800000 */
.L_x_27862:
        /* <DEDUP_REMOVED lines=44> */
.L_x_27861:
[----:B------:R-:W-:Y:S05]  /*c3b0*/  BSYNC B1 ;  /* 0x0000000000017941 */ /* 0x000fea0003800000 */
.L_x_27860:
        /* <DEDUP_REMOVED lines=9> */
.L_x_27856:
[----:B------:R-:W-:Y:S05]  /*c450*/  BSYNC B0 ;  /* 0x0000000000007941 */ /* 0x000fea0003800000 */
.L_x_27855:
        /* <DEDUP_REMOVED lines=18> */
.L_x_27867:
[----:B------:R-:W-:Y:S02]  /*c580*/  MOV R154, R136 ;  /* 0x00000088009a7202 */ /* 0x000fe40000000f00 */
.L_x_27868:
[----:B------:R-:W-:Y:S05]  /*c590*/  BSYNC B1 ;  /* 0x0000000000017941 */ /* 0x000fea0003800000 */
.L_x_27866:
        /* <DEDUP_REMOVED lines=16> */
.L_x_27872:
[----:B------:R-:W-:Y:S05]  /*c6a0*/  BSYNC B2 ;  /* 0x0000000000027941 */ /* 0x000fea0003800000 */
.L_x_27871:
        /* <DEDUP_REMOVED lines=44> */
.L_x_27870:
[----:B------:R-:W-:Y:S05]  /*c970*/  BSYNC B1 ;  /* 0x0000000000017941 */ /* 0x000fea0003800000 */
.L_x_27869:
        /* <DEDUP_REMOVED lines=9> */
.L_x_27865:
[----:B------:R-:W-:Y:S05]  /*ca10*/  BSYNC B0 ;  /* 0x0000000000007941 */ /* 0x000fea0003800000 */
.L_x_27864:
        /* <DEDUP_REMOVED lines=42> */
[----:B0-----:R-:W-:Y:S02]  /*ccc0*/  LOP3.LUT R148, R147, 0xff0000, RZ, 0xc0, !PT ;  /* 0x00ff000093947812 */ /* 0x001fe400078ec0ff */
[----:B------:R-:W-:Y:S02]  /*ccd0*/  LOP3.LUT R147, R135, 0xff, RZ, 0xc0, !PT ;  /* 0x000000ff87937812 */ /* 0x000fe400078ec0ff */
[----:B------:R-:W-:-:S05]  /*cce0*/  LEA R145, R145, R148, 0x18 ;  /* 0x0000009491917211 */ /* 0x000fca00078ec0ff */
[----:B------:R-:W-:Y:S02]  /*ccf0*/  IMAD R152, R152, 0x100, R145 ;  /* 0x0000010098987824 */ /* 0x000fe400078e0291 */
[----:B------:R-:W-:-:S04]  /*cd00*/  IMAD.WIDE.U32 R144, R144, R141, c[0x0][0x190] ;  /* 0x0000640090907625 */ /* 0x000fc800078e008d */
[----:B------:R-:W-:-:S05]  /*cd10*/  IMAD.IADD R147, R152, 0x1, R147 ;  /* 0x0000000198937824 */ /* 0x000fca00078e0293 */
[----:B------:R0:W-:Y:S02]  /*cd20*/  STG.E [R144.64], R147 ;  /* 0x0000009390007986 */ /* 0x0001e4000c101904 */
.L_x_27874:
[----:B------:R-:W-:Y:S05]  /*cd30*/  BSYNC B0 ;  /* 0x0000000000007941 */ /* 0x000fea0003800000 */
.L_x_27873:
[----:B------:R-:W-:Y:S01]  /*cd40*/  @!P1 IADD3 R142, R142, 0x8, RZ ;  /* 0x000000088e8e9810 */ /* 0x000fe20007ffe0ff */
[----:B------:R-:W-:Y:S01]  /*cd50*/  FADD.FTZ R152, R150, R107 ;  /* 0x0000006b96987221 */ /* 0x000fe20000010000 */
[----:B------:R-:W-:Y:S05]  /*cd60*/  BRA.DIV ~URZ, `(.L_x_27875) ;  /* 0x000012e27f007947 */ /* 0x000fea000b800000 */
[----:B------:R1:W2:Y:S02]  /*cd70*/  SHFL.BFLY PT, R141, R152, 0x1, 0x1f ;  /* 0x0c201f00988d7f89 */ /* 0x0002a400000e0000 */
.L_x_27881:
[----:B-12---:R-:W-:Y:S01]  /*cd80*/  FADD.FTZ R152, R152, R141 ;  /* 0x0000008d98987221 */ /* 0x006fe20000010000 */
        /* <DEDUP_REMOVED lines=83> */
.L_x_27882:
        /* <DEDUP_REMOVED lines=23> */
[----:B0-----:R-:W0:Y:S01]  /*d430*/  MUFU.RCP R153, R152 ;  /* 0x0000009800997308 */ /* 0x001e220000001000 */
[----:B-1----:R-:W-:Y:S01]  /*d440*/  IMAD.IADD R150, R150, 0x1, R155 ;  /* 0x0000000196967824 */ /* 0x002fe200078e029b */
[----:B------:R-:W1:Y:S06]  /*d450*/  SHFL.DOWN PT, R151, R144, 0x4, 0x1f ;  /* 0x08801f0090977f89 */ /* 0x000e6c00000e0000 */
[----:B------:R-:W-:Y:S01]  /*d460*/  I2F R155, R155 ;  /* 0x0000009b009b7306 */ /* 0x000fe20000201400 */
[----:B------:R-:W2:Y:S01]  /*d470*/  SHFL.DOWN PT, R148, R145, 0x4, 0x1f ;  /* 0x08801f0091947f89 */ /* 0x000ea200000e0000 */
[----:B-1----:R-:W-:-:S02]  /*d480*/  FMUL.FTZ R149, R151, R156 ;  /* 0x0000009c97957220 */ /* 0x002fc40000410000 */
[----:B------:R-:W-:Y:S02]  /*d490*/  FADD.FTZ R151, -R151, R144 ;  /* 0x0000009097977221 */ /* 0x000fe40000010100 */
[----:B------:R-:W-:Y:S02]  /*d4a0*/  FFMA.FTZ R158, R154, R144, R149 ;  /* 0x000000909a9e7223 */ /* 0x000fe40000010095 */
[----:B------:R-:W-:Y:S01]  /*d4b0*/  FMUL.FTZ R151, R151, R151 ;  /* 0x0000009797977220 */ /* 0x000fe20000410000 */
[----:B------:R-:W1:Y:S01]  /*d4c0*/  I2F R144, R150 ;  /* 0x0000009600907306 */ /* 0x000e620000201400 */
[----:B0-----:R-:W-:Y:S02]  /*d4d0*/  FMUL.FTZ R149, R153, R158 ;  /* 0x0000009e99957220 */ /* 0x001fe40000410000 */
[----:B------:R-:W-:Y:S02]  /*d4e0*/  FMUL.FTZ R151, R151, R154 ;  /* 0x0000009a97977220 */ /* 0x000fe40000410000 */
[----:B--2---:R-:W-:Y:S01]  /*d4f0*/  FADD.FTZ R148, R148, R145 ;  /* 0x0000009194947221 */ /* 0x004fe20000010000 */
[----:B------:R-:W0:Y:S01]  /*d500*/  SHFL.DOWN PT, R142, R149, 0x2, 0x1f ;  /* 0x08401f00958e7f89 */ /* 0x000e2200000e0000 */
[----:B------:R-:W-:-:S04]  /*d510*/  FMUL.FTZ R151, R151, R156 ;  /* 0x0000009c97977220 */ /* 0x000fc80000410000 */
[----:B------:R-:W-:Y:S02]  /*d520*/  FFMA.FTZ R148, R153, R151, R148 ;  /* 0x0000009799947223 */ /* 0x000fe40000010094 */
[----:B------:R-:W2:Y:S01]  /*d530*/  SHFL.DOWN PT, R153, R150, 0x1, 0x1f ;  /* 0x08201f0096997f89 */ /* 0x000ea200000e0000 */
[----:B-1----:R-:W1:Y:S03]  /*d540*/  MUFU.RCP R147, R144 ;  /* 0x0000009000937308 */ /* 0x002e660000001000 */
[----:B------:R-:W3:Y:S01]  /*d550*/  SHFL.DOWN PT, R145, R148, 0x2, 0x1f ;  /* 0x08401f0094917f89 */ /* 0x000ee200000e0000 */
[----:B0-----:R-:W-:Y:S02]  /*d560*/  FADD.FTZ R151, R149, -R142 ;  /* 0x8000008e95977221 */ /* 0x001fe40000010000 */
[----:B------:R-:W-:Y:S02]  /*d570*/  FMUL.FTZ R142, R142, R155 ;  /* 0x0000009b8e8e7220 */ /* 0x000fe40000410000 */
[----:B------:R-:W-:-:S02]  /*d580*/  FMUL.FTZ R151, R151, R151 ;  /* 0x0000009797977220 */ /* 0x000fc40000410000 */
[C---:B------:R-:W-:Y:S02]  /*d590*/  FFMA.FTZ R142, R152.reuse, R149, R142 ;  /* 0x00000095988e7223 */ /* 0x040fe4000001008e */
[----:B------:R-:W-:Y:S01]  /*d5a0*/  FMUL.FTZ R151, R152, R151 ;  /* 0x0000009798977220 */ /* 0x000fe20000410000 */
[----:B--2---:R-:W-:Y:S01]  /*d5b0*/  IADD3 R152, R150, R153, RZ ;  /* 0x0000009996987210 */ /* 0x004fe20007ffe0ff */
[----:B-1----:R-:W-:Y:S01]  /*d5c0*/  FMUL.FTZ R149, R147, R142 ;  /* 0x0000008e93957220 */ /* 0x002fe20000410000 */
[----:B------:R-:W-:Y:S01]  /*d5d0*/  I2F R153, R153 ;  /* 0x0000009900997306 */ /* 0x000fe20000201400 */
[----:B---3--:R-:W-:Y:S02]  /*d5e0*/  FADD.FTZ R142, R148, R145 ;  /* 0x00000091948e7221 */ /* 0x008fe40000010000 */
        /* <DEDUP_REMOVED lines=12> */
[----:B--2---:R-:W-:Y:S02]  /*d6b0*/  FADD.FTZ R144, R142, R145 ;  /* 0x000000918e907221 */ /* 0x004fe40000010000 */
[----:B------:R-:W-:Y:S01]  /*d6c0*/  FMUL.FTZ R151, R151, R153 ;  /* 0x0000009997977220 */ /* 0x000fe20000410000 */
[----:B------:R-:W0:Y:S03]  /*d6d0*/  SHFL.IDX PT, R149, R150, RZ, 0x1f ;  /* 0x00001fff96957589 */ /* 0x000e2600000e0000 */
[----:B------:R-:W-:-:S02]  /*d6e0*/  FFMA.FTZ R151, R147, R151, R144 ;  /* 0x0000009793977223 */ /* 0x000fc40000010090 */
[----:B------:R-:W-:-:S04]  /*d6f0*/  IMAD.MOV.U32 R144, RZ, RZ, c[0x0][0x1e0] ;  /* 0x00007800ff907624 */ /* 0x000fc800078e00ff */
        /* <DEDUP_REMOVED lines=21> */
[C---:B------:R-:W-:Y:S02]  /*d850*/  FADD.FTZ R79, -R141.reuse, R79 ;  /* 0x0000004f8d4f7221 */ /* 0x040fe40000010100 */
[----:B------:R-:W-:Y:S01]  /*d860*/  FADD.FTZ R80, -R141, R80 ;  /* 0x000000508d507221 */ /* 0x000fe20000010100 */
[----:B------:R-:W-:Y:S01]  /*d870*/  LEA.HI R77, R77, R140, RZ, 0x2 ;  /* 0x0000008c4d4d7211 */ /* 0x000fe200078f10ff */
[C---:B------:R-:W-:Y:S01]  /*d880*/  FADD.FTZ R86, -R141.reuse, R86 ;  /* 0x000000568d567221 */ /* 0x040fe20000010100 */
[----:B------:R-:W-:Y:S01]  /*d890*/  LOP3.LUT R140, R0, 0xff, RZ, 0xc0, !PT ;  /* 0x000000ff008c7812 */ /* 0x000fe200078ec0ff */
        /* <DEDUP_REMOVED lines=10> */
[----:B------:R-:W-:Y:S01]  /*d940*/  LEA.HI.SX32 R104, R77, R140, 0x1e ;  /* 0x0000008c4d687211 */ /* 0x000fe200078ff2ff */
[----:B------:R-:W-:Y:S02]  /*d950*/  FMUL.FTZ R81, R157, R76 ;  /* 0x0000004c9d517220 */ /* 0x000fe40000410000 */
[C---:B------:R-:W-:Y:S02]  /*d960*/  FADD.FTZ R83, -R141.reuse, R83 ;  /* 0x000000538d537221 */ /* 0x040fe40000010100 */
[----:B------:R-:W-:-:S02]  /*d970*/  FADD.FTZ R144, -R141, R85 ;  /* 0x000000558d907221 */ /* 0x000fc40000010100 */
[C---:B------:R-:W-:Y:S02]  /*d980*/  FADD.FTZ R148, -R141.reuse, R91 ;  /* 0x0000005b8d947221 */ /* 0x040fe40000010100 */
[----:B------:R-:W-:Y:S02]  /*d990*/  FADD.FTZ R102, -R141, R102 ;  /* 0x000000668d667221 */ /* 0x000fe40000010100 */
[----:B------:R-:W-:Y:S02]  /*d9a0*/  FMUL.FTZ R76, R157, R79 ;  /* 0x0000004f9d4c7220 */ /* 0x000fe40000410000 */
[----:B------:R-:W-:Y:S02]  /*d9b0*/  FADD.FTZ R153, -R141, R105 ;  /* 0x000000698d997221 */ /* 0x000fe40000010100 */
        /* <DEDUP_REMOVED lines=12> */
[----:B------:R-:W-:Y:S01]  /*da80*/  IADD3 R100, R104, 0x100, RZ ;  /* 0x0000010068647810 */ /* 0x000fe20007ffe0ff */
[----:B------:R-:W-:Y:S02]  /*da90*/  FADD.FTZ R101, -R141, R101 ;  /* 0x000000658d657221 */ /* 0x000fe40000010100 */
[----:B------:R-:W-:-:S02]  /*daa0*/  FMUL.FTZ R142, R157, R142 ;  /* 0x0000008e9d8e7220 */ /* 0x000fc40000410000 */
[C---:B------:R-:W-:Y:S02]  /*dab0*/  FMUL.FTZ R82, R157.reuse, R83 ;  /* 0x000000539d527220 */ /* 0x040fe40000410000 */
[----:B------:R-:W-:Y:S01]  /*dac0*/  FMUL.FTZ R149, R157, R102 ;  /* 0x000000669d957220 */ /* 0x000fe20000410000 */
[----:B------:R-:W-:Y:S01]  /*dad0*/  IADD3 R102, R104, 0x200, RZ ;  /* 0x0000020068667810 */ /* 0x000fe20007ffe0ff */
[----:B------:R-:W-:Y:S02]  /*dae0*/  FFMA.FTZ R79, R39, R76, R7 ;  /* 0x0000004c274f7223 */ /* 0x000fe40000010007 */
[C---:B------:R-:W-:Y:S02]  /*daf0*/  FADD.FTZ R96, -R141.reuse, R96 ;  /* 0x000000608d607221 */ /* 0x040fe40000010100 */
[C---:B------:R-:W-:Y:S02]  /*db00*/  FADD.FTZ R97, -R141.reuse, R97 ;  /* 0x000000618d617221 */ /* 0x040fe40000010100 */
[----:B------:R-:W-:-:S02]  /*db10*/  FADD.FTZ R98, -R141, R98 ;  /* 0x000000628d627221 */ /* 0x000fc40000010100 */
[----:B------:R-:W-:Y:S02]  /*db20*/  FADD.FTZ R103, -R141, R103 ;  /* 0x000000678d677221 */ /* 0x000fe40000010100 */
[----:B------:R-:W-:Y:S02]  /*db30*/  FFMA.FTZ R76, R36, R81, R4 ;  /* 0x00000051244c7223 */ /* 0x000fe40000010004 */
[C---:B------:R-:W-:Y:S02]  /*db40*/  FMUL.FTZ R144, R157.reuse, R144 ;  /* 0x000000909d907220 */ /* 0x040fe40000410000 */
[----:B------:R-:W-:Y:S02]  /*db50*/  FMUL.FTZ R140, R157, R99 ;  /* 0x000000639d8c7220 */ /* 0x000fe40000410000 */
[----:B------:R-:W-:Y:S02]  /*db60*/  FFMA.FTZ R81, R41, R80, R9 ;  /* 0x0000005029517223 */ /* 0x000fe40000010009 */
[----:B------:R-:W-:-:S02]  /*db70*/  FFMA.FTZ R78, R38, R77, R6 ;  /* 0x0000004d264e7223 */ /* 0x000fc40000010006 */
[----:B------:R-:W-:Y:S02]  /*db80*/  FFMA.FTZ R80, R40, R85, R8 ;  /* 0x0000005528507223 */ /* 0x000fe40000010008 */
[----:B------:R-:W-:Y:S02]  /*db90*/  FFMA.FTZ R99, R47, R84, R15 ;  /* 0x000000542f637223 */ /* 0x000fe4000001000f */
[----:B------:R-:W-:Y:S02]  /*dba0*/  FADD.FTZ R155, -R141, R106 ;  /* 0x0000006a8d9b7221 */ /* 0x000fe40000010100 */
[----:B------:R-:W-:Y:S02]  /*dbb0*/  FMUL.FTZ R150, R157, R101 ;  /* 0x000000659d967220 */ /* 0x000fe40000410000 */
[----:B------:R-:W-:Y:S02]  /*dbc0*/  FFMA.FTZ R77, R37, R142, R5 ;  /* 0x0000008e254d7223 */ /* 0x000fe40000010005 */
[----:B------:R-:W-:-:S02]  /*dbd0*/  FFMA.FTZ R83, R43, R82, R11 ;  /* 0x000000522b537223 */ /* 0x000fc4000001000b */
[----:B------:R-:W-:-:S04]  /*dbe0*/  IMAD.WIDE.U32 R84, R104, R159, c[0x0][0x208] ;  /* 0x0000820068547625 */ /* 0x000fc800078e009f */
[C---:B------:R-:W-:Y:S01]  /*dbf0*/  FMUL.FTZ R143, R157.reuse, R96 ;  /* 0x000000609d8f7220 */ /* 0x040fe20000410000 */
[----:B------:R-:W-:Y:S01]  /*dc00*/  STG.E.128 [R84.64], R76 ;  /* 0x0000004c54007986 */ /* 0x000fe2000c101d04 */
[C---:B------:R-:W-:Y:S02]  /*dc10*/  FMUL.FTZ R106, R157.reuse, R97 ;  /* 0x000000619d6a7220 */ /* 0x040fe40000410000 */
[C---:B------:R-:W-:Y:S02]  /*dc20*/  FMUL.FTZ R145, R157.reuse, R98 ;  /* 0x000000629d917220 */ /* 0x040fe40000410000 */
[----:B------:R-:W-:Y:S02]  /*dc30*/  FMUL.FTZ R152, R157, R103 ;  /* 0x000000679d987220 */ /* 0x000fe40000410000 */
[----:B------:R-:W-:Y:S02]  /*dc40*/  FFMA.FTZ R82, R42, R87, R10 ;  /* 0x000000572a527223 */ /* 0x000fe4000001000a */
[----:B------:R-:W-:-:S04]  /*dc50*/  IMAD.WIDE.U32 R100, R100, R159, c[0x0][0x208] ;  /* 0x0000820064647625 */ /* 0x000fc800078e009f */
[----:B------:R-:W-:Y:S01]  /*dc60*/  FFMA.FTZ R98, R46, R91, R14 ;  /* 0x0000005b2e627223 */ /* 0x000fe2000001000e */
[----:B------:R0:W-:Y:S01]  /*dc70*/  STG.E.128 [R100.64], R80 ;  /* 0x0000005064007986 */ /* 0x0001e2000c101d04 */
[----:B------:R-:W-:Y:S02]  /*dc80*/  FFMA.FTZ R97, R45, R144, R13 ;  /* 0x000000902d617223 */ /* 0x000fe4000001000d */
[----:B------:R-:W-:Y:S02]  /*dc90*/  FFMA.FTZ R96, R44, R89, R12 ;  /* 0x000000592c607223 */ /* 0x000fe4000001000c */
[----:B------:R-:W-:-:S04]  /*dca0*/  IMAD.WIDE.U32 R102, R102, R159, c[0x0][0x208] ;  /* 0x0000820066667625 */ /* 0x000fc800078e009f */
[C---:B------:R-:W-:Y:S01]  /*dcb0*/  FADD.FTZ R90, -R141.reuse, R90 ;  /* 0x0000005a8d5a7221 */ /* 0x040fe20000010100 */
[----:B------:R1:W-:Y:S01]  /*dcc0*/  STG.E.128 [R102.64], R96 ;  /* 0x0000006066007986 */ /* 0x0003e2000c101d04 */
[C---:B------:R-:W-:Y:S02]  /*dcd0*/  FADD.FTZ R95, -R141.reuse, R95 ;  /* 0x0000005f8d5f7221 */ /* 0x040fe40000010100 */
[C---:B------:R-:W-:Y:S02]  /*dce0*/  FADD.FTZ R92, -R141.reuse, R92 ;  /* 0x0000005c8d5c7221 */ /* 0x040fe40000010100 */
[----:B------:R-:W-:Y:S02]  /*dcf0*/  FADD.FTZ R94, -R141, R94 ;  /* 0x0000005e8d5e7221 */ /* 0x000fe40000010100 */
[----:B------:R-:W-:Y:S01]  /*dd00*/  FMUL.FTZ R93, R157, R90 ;  /* 0x0000005a9d5d7220 */ /* 0x000fe20000410000 */
[----:B0-----:R-:W-:Y:S01]  /*dd10*/  IADD3 R100, R104, 0x500, RZ ;  /* 0x0000050068647810 */ /* 0x001fe20007ffe0ff */
[----:B------:R-:W-:-:S02]  /*dd20*/  FADD.FTZ R156, -R141, R107 ;  /* 0x0000006b8d9c7221 */ /* 0x000fc40000010100 */
[C---:B------:R-:W-:Y:S02]  /*dd30*/  FMUL.FTZ R148, R157.reuse, R148 ;  /* 0x000000949d947220 */ /* 0x040fe40000410000 */
[C---:B------:R-:W-:Y:S02]  /*dd40*/  FMUL.FTZ R90, R157.reuse, R95 ;  /* 0x0000005f9d5a7220 */ /* 0x040fe40000410000 */
[C---:B------:R-:W-:Y:S02]  /*dd50*/  FMUL.FTZ R107, R157.reuse, R92 ;  /* 0x0000005c9d6b7220 */ /* 0x040fe40000410000 */
[C---:B------:R-:W-:Y:S01]  /*dd60*/  FMUL.FTZ R141, R157.reuse, R94 ;  /* 0x0000005e9d8d7220 */ /* 0x040fe20000410000 */
[----:B-1----:R-:W-:Y:S01]  /*dd70*/  IADD3 R96, R104, 0x300, RZ ;  /* 0x0000030068607810 */ /* 0x002fe20007ffe0ff */
[----:B------:R-:W-:Y:S01]  /*dd80*/  FFMA.FTZ R94, R50, R93, R18 ;  /* 0x0000005d325e7223 */ /* 0x000fe20000010012 */
[C---:B------:R-:W-:Y:S01]  /*dd90*/  IADD3 R98, R104.reuse, 0x400, RZ ;  /* 0x0000040068627810 */ /* 0x040fe20007ffe0ff */
[C---:B------:R-:W-:Y:S01]  /*dda0*/  FMUL.FTZ R151, R157.reuse, R151 ;  /* 0x000000979d977220 */ /* 0x040fe20000410000 */
[C---:B------:R-:W-:Y:S01]  /*ddb0*/  IADD3 R102, R104.reuse, 0x600, RZ ;  /* 0x0000060068667810 */ /* 0x040fe20007ffe0ff */
[C---:B------:R-:W-:Y:S01]  /*ddc0*/  FMUL.FTZ R154, R157.reuse, R153 ;  /* 0x000000999d9a7220 */ /* 0x040fe20000410000 */
[----:B------:R-:W-:Y:S01]  /*ddd0*/  IADD3 R104, R104, 0x700, RZ ;  /* 0x0000070068687810 */ /* 0x000fe20007ffe0ff */
[----:B------:R-:W-:-:S02]  /*dde0*/  FMUL.FTZ R155, R157, R155 ;  /* 0x0000009b9d9b7220 */ /* 0x000fc40000410000 */
[----:B------:R-:W-:Y:S02]  /*ddf0*/  FMUL.FTZ R156, R157, R156 ;  /* 0x0000009c9d9c7220 */ /* 0x000fe40000410000 */
[----:B------:R-:W-:Y:S02]  /*de00*/  FFMA.FTZ R95, R51, R148, R19 ;  /* 0x00000094335f7223 */ /* 0x000fe40000010013 */
[----:B------:R-:W-:Y:S02]  /*de10*/  FFMA.FTZ R93, R49, R86, R17 ;  /* 0x00000056315d7223 */ /* 0x000fe40000010011 */
[----:B------:R-:W-:Y:S02]  /*de20*/  FFMA.FTZ R92, R48, R105, R16 ;  /* 0x00000069305c7223 */ /* 0x000fe40000010010 */
[----:B------:R-:W-:Y:S02]  /*de30*/  FFMA.FTZ R91, R55, R90, R23 ;  /* 0x0000005a375b7223 */ /* 0x000fe40000010017 */
[----:B------:R-:W-:-:S02]  /*de40*/  FFMA.FTZ R89, R53, R88, R21 ;  /* 0x0000005835597223 */ /* 0x000fc40000010015 */
        /* <DEDUP_REMOVED lines=24> */
.L_x_27878:
[----:B-1----:R-:W-:Y:S05]  /*dfd0*/  BSYNC B0 ;  /* 0x0000000000007941 */ /* 0x002fea0003800000 */
.L_x_27877:
[----:B------:R-:W-:Y:S02]  /*dfe0*/  IADD3 R108, R108, c[0x0][0x160], RZ ;  /* 0x000058006c6c7a10 */ /* 0x000fe40007ffe0ff */
[----:B------:R-:W-:Y:S02]  /*dff0*/  LOP3.LUT P1, RZ, R132, 0xff, RZ, 0xc0, !PT ;  /* 0x000000ff84ff7812 */ /* 0x000fe4000782c0ff */
[----:B------:R-:W-:Y:S02]  /*e000*/  ISETP.GE.AND P0, PT, R108, c[0x0][0x164], PT ;  /* 0x000059006c007a0c */ /* 0x000fe40003f06270 */
[----:B------:R-:W-:-:S11]  /*e010*/  SEL R132, RZ, 0x1, P1 ;  /* 0x00000001ff847807 */ /* 0x000fd60000800000 */
[----:B0----5:R-:W-:Y:S01]  /*e020*/  @P0 CALL.REL.NOINC `(.L_x_27879) ;  /* 0x0000001000000944 */ /* 0x021fe20003c00000 */
[----:B------:R-:W-:Y:S05]  /*e030*/  BRA `(.L_x_27880) ;  /* 0xffff27c000007947 */ /* 0x000fea000383ffff */
.L_x_27879:
[----:B------:R-:W-:Y:S05]  /*e040*/  EXIT ;  /* 0x000000000000794d */ /* 0x000fea0003800000 */
.L_x_27875:
[----:B------:R-:W-:Y:S01]  /*e050*/  HFMA2.MMA R141, -RZ, RZ, 0, 5.9604644775390625e-08 ;  /* 0x00000001ff8d7435 */ /* 0x000fe200000001ff */
[----:B0-----:R-:W-:Y:S01]  /*e060*/  IMAD.MOV.U32 R145, RZ, RZ, 0x1f ;  /* 0x0000001fff917424 */ /* 0x001fe200078e00ff */
[----:B------:R-:W-:Y:S01]  /*e070*/  MOV R148, 0xe0a0 ;  /* 0x0000e0a000947802 */ /* 0x000fe20000000f00 */
[----:B------:R-:W-:-:S03]  /*e080*/  IMAD.MOV.U32 R150, RZ, RZ, -0x1 ;  /* 0xffffffffff967424 */ /* 0x000fc600078e00ff */
[----:B-----5:R-:W-:Y:S05]  /*e090*/  CALL.REL.NOINC `($__internal_155_$__cuda_sm70_shflsync_bfly_p) ;  /* 0x0000079000007944 */ /* 0x020fea0003c00000 */
[----:B01----:R-:W-:Y:S05]  /*e0a0*/  BRA `(.L_x_27881) ;  /* 0xffffecd000007947 */ /* 0x003fea000383ffff */
.L_x_27876:
[----:B------:R-:W-:Y:S01]  /*e0b0*/  MOV R141, 0x2 ;  /* 0x00000002008d7802 */ /* 0x000fe20000000f00 */
[----:B0-----:R-:W-:Y:S01]  /*e0c0*/  IMAD.MOV.U32 R145, RZ, RZ, 0x1f ;  /* 0x0000001fff917424 */ /* 0x001fe200078e00ff */
[----:B------:R-:W-:Y:S01]  /*e0d0*/  MOV R148, 0xe100 ;  /* 0x0000e10000947802 */ /* 0x000fe20000000f00 */
[----:B------:R-:W-:Y:S02]  /*e0e0*/  IMAD.MOV.U32 R150, RZ, RZ, -0x1 ;  /* 0xffffffffff967424 */ /* 0x000fe400078e00ff */
[----:B-----5:R-:W-:Y:S05]  /*e0f0*/  CALL.REL.NOINC `($__internal_155_$__cuda_sm70_shflsync_bfly_p) ;  /* 0x0000073000007944 */ /* 0x020fea0003c00000 */
[----:B01----:R-:W-:Y:S01]  /*e100*/  FADD.FTZ R152, R152, R141 ;  /* 0x0000008d98987221 */ /* 0x003fe20000010000 */
[----:B------:R-:W-:Y:S01]  /*e110*/  HFMA2.MMA R141, -RZ, RZ, 0, 2.384185791015625e-07 ;  /* 0x00000004ff8d7435 */ /* 0x000fe200000001ff */
[----:B------:R-:W-:Y:S01]  /*e120*/  IMAD.MOV.U32 R145, RZ, RZ, 0x1f ;  /* 0x0000001fff917424 */ /* 0x000fe200078e00ff */
[----:B------:R-:W-:Y:S01]  /*e130*/  MOV R148, 0xe160 ;  /* 0x0000e16000947802 */ /* 0x000fe20000000f00 */
[----:B------:R-:W-:-:S03]  /*e140*/  IMAD.MOV.U32 R150, RZ, RZ, -0x1 ;  /* 0xffffffffff967424 */ /* 0x000fc600078e00ff */
[----:B------:R-:W-:Y:S05]  /*e150*/  CALL.REL.NOINC `($__internal_155_$__cuda_sm70_shflsync_bfly_p) ;  /* 0x000006d000007944 */ /* 0x000fea0003c00000 */
[----:B01----:R-:W-:Y:S01]  /*e160*/  FADD.FTZ R152, R152, R141 ;  /* 0x0000008d98987221 */ /* 0x003fe20000010000 */
[----:B------:R-:W-:Y:S01]  /*e170*/  MOV R141, 0x8 ;  /* 0x00000008008d7802 */ /* 0x000fe20000000f00 */
[----:B------:R-:W-:Y:S01]  /*e180*/  IMAD.MOV.U32 R145, RZ, RZ, 0x1f ;  /* 0x0000001fff917424 */ /* 0x000fe200078e00ff */
[----:B------:R-:W-:Y:S01]  /*e190*/  MOV R148, 0xe1c0 ;  /* 0x0000e1c000947802 */ /* 0x000fe20000000f00 */
[----:B------:R-:W-:-:S02]  /*e1a0*/  IMAD.MOV.U32 R150, RZ, RZ, -0x1 ;  /* 0xffffffffff967424 */ /* 0x000fc400078e00ff */
[----:B------:R-:W-:Y:S05]  /*e1b0*/  CALL.REL.NOINC `($__internal_155_$__cuda_sm70_shflsync_bfly_p) ;  /* 0x0000067000007944 */ /* 0x000fea0003c00000 */
[----:B01----:R-:W-:Y:S01]  /*e1c0*/  FADD.FTZ R152, R152, R141 ;  /* 0x0000008d98987221 */ /* 0x003fe20000010000 */
[----:B------:R-:W-:Y:S01]  /*e1d0*/  HFMA2.MMA R141, -RZ, RZ, 0, 9.5367431640625e-07 ;  /* 0x00000010ff8d7435 */ /* 0x000fe200000001ff */
[----:B------:R-:W-:Y:S01]  /*e1e0*/  IMAD.MOV.U32 R145, RZ, RZ, 0x1f ;  /* 0x0000001fff917424 */ /* 0x000fe200078e00ff */
[----:B------:R-:W-:Y:S01]  /*e1f0*/  MOV R148, 0xe220 ;  /* 0x0000e22000947802 */ /* 0x000fe20000000f00 */
[----:B------:R-:W-:-:S03]  /*e200*/  IMAD.MOV.U32 R150, RZ, RZ, -0x1 ;  /* 0xffffffffff967424 */ /* 0x000fc600078e00ff */
[----:B------:R-:W-:Y:S05]  /*e210*/  CALL.REL.NOINC `($__internal_155_$__cuda_sm70_shflsync_bfly_p) ;  /* 0x0000061000007944 */ /* 0x000fea0003c00000 */
[----:B-1----:R-:W-:Y:S02]  /*e220*/  FADD.FTZ R141, R152, R141 ;  /* 0x0000008d988d7221 */ /* 0x002fe40000010000 */
[----:B0-----:R-:W-:-:S02]  /*e230*/  IMAD.MOV.U32 R145, RZ, RZ, 0x1f ;  /* 0x0000001fff917424 */ /* 0x001fc400078e00ff */
        /* <DEDUP_REMOVED lines=68> */
[----:B------:R-:W-:Y:S05]  /*e680*/  CALL.REL.NOINC `($__internal_155_$__cuda_sm70_shflsync_bfly_p) ;  /* 0x000001a000007944 */ /* 0x000fea0003c00000 */
[----:B01----:R-:W-:Y:S01]  /*e690*/  FADD.FTZ R152, R152, R141 ;  /* 0x0000008d98987221 */ /* 0x003fe20000010000 */
[----:B------:R-:W-:Y:S01]  /*e6a0*/  HFMA2.MMA R141, -RZ, RZ, 0, 1.1920928955078125e-07 ;  /* 0x00000002ff8d7435 */ /* 0x000fe200000001ff */
        /* <DEDUP_REMOVED lines=11> */
[----:B------:R-:W-:Y:S01]  /*e760*/  HFMA2.MMA R141, -RZ, RZ, 0, 4.76837158203125e-07 ;  /* 0x00000008ff8d7435 */ /* 0x000fe200000001ff */
        /* <DEDUP_REMOVED lines=10> */
[----:B-1----:R-:W-:Y:S01]  /*e810*/  MOV R147, R141 ;  /* 0x0000008d00937202 */ /* 0x002fe20000000f00 */
[----:B0-----:R-:W-:Y:S05]  /*e820*/  BRA `(.L_x_27882) ;  /* 0xffffea9000007947 */ /* 0x001fea000383ffff */
        .weak           $__internal_155_$__cuda_sm70_shflsync_bfly_p
        .type           $__internal_155_$__cuda_sm70_shflsync_bfly_p,@function
        .size           $__internal_155_$__cuda_sm70_shflsync_bfly_p,(.L_x_29219 - $__internal_155_$__cuda_sm70_shflsync_bfly_p)
$__internal_155_$__cuda_sm70_shflsync_bfly_p:
[----:B------:R-:W-:Y:S01]  /*e830*/  IMAD.MOV.U32 R149, RZ, RZ, 0x0 ;  /* 0x00000000ff957424 */ /* 0x000fe200078e00ff */
[----:B------:R-:W-:Y:S04]  /*e840*/  WARPSYNC R150 ;  /* 0x0000009600007348 */ /* 0x000fe80003800000 */
[----:B------:R0:W1:Y:S01]  /*e850*/  SHFL.BFLY PT, R141, R152, R141, R145 ;  /* 0x0c00008d988d7389 */ /* 0x00006200000e0091 */
[----:B------:R-:W-:Y:S05]  /*e860*/  RET.REL.NODEC R148 `(_ZN10layer_norm13ln_fwd_kernelINS_13Kernel_traitsIfffffjLj8192ELj1ELj1ELj8ELj16ENS_18Kernel_traits_baseILj8192EfffffjLj256EEEEELb1ELb0ELb1ELb1EEEvNS_9FwdParamsE) ;  /* 0xffff179094007950 */ /* 0x000fea0003c3ffff */
.L_x_27883:
        /* <DEDUP_REMOVED lines=9> */
.L_x_29219:


//--------------------- .text._ZN10layer_norm13ln_fwd_kernelINS_13Kernel_traitsIfffffjLj8192ELj1ELj1ELj8ELj16ENS_18Kernel_traits_baseILj8192EfffffjLj256EEEEELb1ELb1ELb0ELb0EEEvNS_9FwdParamsE --------------------------
	.section	.text._ZN10layer_norm13ln_fwd_kernelINS_13Kernel_traitsIfffffjLj8192ELj1ELj1ELj8ELj16ENS_18Kernel_traits_baseILj8192EfffffjLj256EEEEELb1ELb1ELb0ELb0EEEvNS_9FwdParamsE,"ax",@progbits
	.sectioninfo	@"SHI_REGISTERS=202"
	.align	128
        .global         _ZN10layer_norm13ln_fwd_kernelINS_13Kernel_traitsIfffffjLj8192ELj1ELj1ELj8ELj16ENS_18Kernel_traits_baseILj8192EfffffjLj256EEEEELb1ELb1ELb0ELb0EEEvNS_9FwdParamsE
        .type           _ZN10layer_norm13ln_fwd_kernelINS_13Kernel_traitsIfffffjLj8192ELj1ELj1ELj8ELj16ENS_18Kernel_traits_baseILj8192EfffffjLj256EEEEELb1ELb1ELb0ELb0EEEvNS_9FwdParamsE,@function
        .size           _ZN10layer_norm13ln_fwd_kernelINS_13Kernel_traitsIfffffjLj8192ELj1ELj1ELj8ELj16ENS_18Kernel_traits_baseILj8192EfffffjLj256EEEEELb1ELb1ELb0ELb0EEEvNS_9FwdParamsE,(.L_x_29220 - _ZN10layer_norm13ln_fwd_kernelINS_13Kernel_traitsIfffffjLj8192ELj1ELj1ELj8ELj16ENS_18Kernel_traits_baseILj8192EfffffjLj256EEEEELb1ELb1ELb0ELb0EEEvNS_9FwdParamsE)
        .other          _ZN10layer_norm13ln_fwd_kernelINS_13Kernel_traitsIfffffjLj8192ELj1ELj1ELj8ELj16ENS_18Kernel_traits_baseILj8192EfffffjLj256EEEEELb1ELb1ELb0ELb0EEEvNS_9FwdParamsE,@"STO_CUDA_ENTRY STV_DEFAULT"
_ZN10layer_norm13ln_fwd_kernelINS_13Kernel_traitsIfffffjLj8192ELj1ELj1ELj8ELj16ENS_18Kernel_traits_baseILj8192EfffffjLj256EEEEELb1ELb1ELb0ELb0EEEvNS_9FwdParamsE:
.text._ZN10layer_norm13ln_fwd_kernelINS_13Kernel_traitsIfffffjLj8192ELj1ELj1ELj8ELj16ENS_18Kernel_traits_baseILj8192EfffffjLj256EEEEELb1ELb1ELb0ELb0EEEvNS_9FwdParamsE:
        /* <DEDUP_REMOVED lines=16> */
[----:B-1----:R-:W-:-:S04]  /*0100*/  IMAD R140, R83, c[0x0][0x0], R0 ;  /* 0x00000000538c7a24 */ /* 0x002fc800078e0200 */
[----:B------:R-:W-:Y:S01]  /*0110*/  IMAD.WIDE.U32 R6, R140, -0x326172a9, RZ ;  /* 0xcd9e8d578c067825 */ /* 0x000fe200078e00ff */
        /* <DEDUP_REMOVED lines=8> */
[----:B------:R-:W-:Y:S02]  /*01a0*/  IADD3 R144, R2, -0x61c88647, RZ ;  /* 0x9e3779b902907810 */ /* 0x000fe40007ffe0ff */
[----:B------:R-:W-:Y:S01]  /*01b0*/  SHF.R.S32.HI R7, RZ, 0x1f, R7 ;  /* 0x0000001fff077819 */ /* 0x000fe20000011407 */
[----:B------:R-:W-:Y:S01]  /*01c0*/  IMAD.WIDE.U32 R8, R8, -0x2daee0ad, RZ ;  /* 0xd2511f5308087825 */ /* 0x000fe200078e00ff */
[----:B------:R-:W-:-:S02]  /*01d0*/  LOP3.LUT R5, R5, R3, RZ, 0x3c, !PT ;  /* 0x0000000305057212 */ /* 0x000fc400078e3cff */
[----:B------:R-:W-:Y:S02]  /*01e0*/  LEA.HI R110, R7, c[0x0][0x168], RZ, 0x2 ;  /* 0x00005a00076e7a11 */ /* 0x000fe400078f10ff */
[----:B------:R-:W-:Y:S02]  /*01f0*/  LOP3.LUT R7, R92, 0xff, RZ, 0x3c, !PT ;  /* 0x000000ff5c077812 */ /* 0x000fe400078e3cff */
[----:B------:R-:W-:Y:S01]  /*0200*/  LOP3.LUT R66, R9, R4, R143, 0x96, !PT ;  /* 0x0000000409427212 */ /* 0x000fe200078e968f */
[----:B------:R-:W-:Y:S01]  /*0210*/  IMAD.WIDE.U32 R4, R5, -0x326172a9, RZ ;  /* 0xcd9e8d5705047825 */ /* 0x000fe200078e00ff */
[----:B------:R-:W-:Y:S02]  /*0220*/  LEA.HI.SX32 R146, R110, R7, 0x1e ;  /* 0x000000076e927211 */ /* 0x000fe400078ff2ff */
[----:B------:R-:W-:Y:S01]  /*0230*/  IADD3 R145, R2, 0x3c6ef372, RZ ;  /* 0x3c6ef37202917810 */ /* 0x000fe20007ffe0ff */
[----:B------:R-:W-:Y:S01]  /*0240*/  IMAD.WIDE.U32 R66, R66, -0x326172a9, RZ ;  /* 0xcd9e8d5742427825 */ /* 0x000fe200078e00ff */
[----:B------:R-:W-:-:S02]  /*0250*/  LOP3.LUT R64, R5, R144, R6, 0x96, !PT ;  /* 0x0000009005407212 */ /* 0x000fc400078e9606 */
[----:B------:R-:W-:Y:S02]  /*0260*/  LOP3.LUT P0, RZ, R146, 0xffffff00, RZ, 0xc0, !PT ;  /* 0xffffff0092ff7812 */ /* 0x000fe4000780c0ff */
[----:B------:R-:W-:Y:S01]  /*0270*/  IADD3 R147, R3, 0x76cf5d0a, RZ ;  /* 0x76cf5d0a03937810 */ /* 0x000fe20007ffe0ff */
[----:B------:R-:W-:Y:S01]  /*0280*/  IMAD.WIDE.U32 R64, R64, -0x2daee0ad, RZ ;  /* 0xd2511f5340407825 */ /* 0x000fe200078e00ff */
[----:B------:R-:W-:Y:S02]  /*0290*/  LOP3.LUT R76, R67, R4, R145, 0x96, !PT ;  /* 0x00000004434c7212 */ /* 0x000fe400078e9691 */
[----:B------:R-:W-:Y:S02]  /*02a0*/  ISETP.GE.U32.AND P6, PT, R146, 0x200, PT ;  /* 0x000002009200780c */ /* 0x000fe40003fc6070 */
[----:B------:R-:W-:Y:S01]  /*02b0*/  LOP3.LUT R78, R65, R8, R147, 0x96, !PT ;  /* 0x00000008414e7212 */ /* 0x000fe200078e9693 */
[----:B------:R-:W-:Y:S01]  /*02c0*/  IMAD.WIDE.U32 R76, R76, -0x2daee0ad, RZ ;  /* 0xd2511f534c4c7825 */ /* 0x000fe200078e00ff */
[----:B------:R-:W-:-:S02]  /*02d0*/  ISETP.GE.U32.AND P5, PT, R146, 0x300, PT ;  /* 0x000003009200780c */ /* 0x000fc40003fa6070 */
[----:B------:R-:W-:Y:S01]  /*02e0*/  ISETP.GE.U32.AND P4, PT, R146, 0x400, PT ;  /* 0x000004009200780c */ /* 0x000fe20003f86070 */
[----:B------:R-:W-:Y:S01]  /*02f0*/  IMAD.WIDE.U32 R78, R78, -0x326172a9, RZ ;  /* 0xcd9e8d574e4e7825 */ /* 0x000fe200078e00ff */
[----:B------:R-:W-:Y:S02]  /*0300*/  ISETP.GE.U32.AND P3, PT, R146, 0x500, PT ;  /* 0x000005009200780c */ /* 0x000fe40003f66070 */
[----:B------:R-:W-:Y:S02]  /*0310*/  P2R R173, PR, RZ, 0x40 ;  /* 0x00000040ffad7803 */ /* 0x000fe40000000000 */
[----:B------:R-:W-:Y:S02]  /*0320*/  P2R R176, PR, RZ, 0x20 ;  /* 0x00000020ffb07803 */ /* 0x000fe40000000000 */
[----:B------:R-:W-:Y:S02]  /*0330*/  IADD3 R148, R3, 0x32370b8f, RZ ;  /* 0x32370b8f03947810 */ /* 0x000fe40007ffe0ff */
[----:B------:R-:W-:-:S02]  /*0340*/  P2R R177, PR, RZ, 0x10 ;  /* 0x00000010ffb17803 */ /* 0x000fc40000000000 */
[----:B------:R-:W-:Y:S02]  /*0350*/  IADD3 R149, R2, -0x255992d5, RZ ;  /* 0xdaa66d2b02957810 */ /* 0x000fe40007ffe0ff */
[----:B------:R-:W-:Y:S01]  /*0360*/  P2R R178, PR, RZ, 0x8 ;  /* 0x00000008ffb27803 */ /* 0x000fe20000000000 */
        /* <DEDUP_REMOVED lines=14> */
[----:B------:R-:W-:-:S03]  /*0450*/  LOP3.LUT R92, R92, 0x100, RZ, 0xfc, !PT ;  /* 0x000001005c5c7812 */ /* 0x000fc600078efcff */
.L_x_27885:
[----:B------:R-:W-:Y:S05]  /*0460*/  BSYNC B0 ;  /* 0x0000000000007941 */ /* 0x000fea0003800000 */
.L_x_27884:
        /* <DEDUP_REMOVED lines=10> */
[C---:B------:R-:W-:Y:S02]  /*0510*/  @P1 LEA.HI.X R5, R92.reuse, c[0x0][0x21c], RZ, 0x4, P2 ;  /* 0x000087005c051a11 */ /* 0x040fe400010f24ff */
[----:B------:R-:W-:-:S03]  /*0520*/  LEA R40, P2, R92, c[0x0][0x1c8], 0x4 ;  /* 0x000072005c287a11 */ /* 0x000fc600078420ff */
[----:B------:R0:W5:Y:S01]  /*0530*/  @P1 LDG.E.128 R48, [R4.64] ;  /* 0x0000000404301981 */ /* 0x000162000c1e1d00 */
[----:B------:R-:W-:-:S06]  /*0540*/  LEA.HI.X R41, R92, c[0x0][0x1cc], RZ, 0x4, P2 ;  /* 0x000073005c297a11 */ /* 0x000fcc00010f24ff */
[----:B------:R-:W5:Y:S01]  /*0550*/  LDG.E.128 R40, [R40.64] ;  /* 0x0000000428287981 */ /* 0x000f62000c1e1d00 */
[----:B------:R-:W-:-:S03]  /*0560*/  IADD3 R92, R92, 0x100, RZ ;  /* 0x000001005c5c7810 */ /* 0x000fc60007ffe0ff */
.L_x_27887:
[----:B------:R-:W-:Y:S05]  /*0570*/  BSYNC B0 ;  /* 0x0000000000007941 */ /* 0x000fea0003800000 */
.L_x_27886:
        /* <DEDUP_REMOVED lines=10> */
[C---:B------:R-:W-:Y:S02]  /*0620*/  @P1 LEA.HI.X R5, R92.reuse, c[0x0][0x21c], RZ, 0x4, P2 ;  /* 0x000087005c051a11 */ /* 0x040fe400010f24ff */
[----:B------:R-:W-:-:S03]  /*0630*/  LEA R28, P2, R92, c[0x0][0x1c8], 0x4 ;  /* 0x000072005c1c7a11 */ /* 0x000fc600078420ff */
[----:B------:R0:W5:Y:S01]  /*0640*/  @P1 LDG.E.128 R36, [R4.64] ;  /* 0x0000000404241981 */ /* 0x000162000c1e1d00 */
[----:B------:R-:W-:-:S06]  /*0650*/  LEA.HI.X R29, R92, c[0x0][0x1cc], RZ, 0x4, P2 ;  /* 0x000073005c1d7a11 */ /* 0x000fcc00010f24ff */
[----:B------:R-:W5:Y:S01]  /*0660*/  LDG.E.128 R28, [R28.64] ;  /* 0x000000041c1c7981 */ /* 0x000f62000c1e1d00 */
[----:B------:R-:W-:-:S03]  /*0670*/  IADD3 R92, R92, 0x100, RZ ;  /* 0x000001005c5c7810 */ /* 0x000fc60007ffe0ff */
.L_x_27889:
[----:B------:R-:W-:Y:S05]  /*0680*/  BSYNC B0 ;  /* 0x0000000000007941 */ /* 0x000fea0003800000 */
.L_x_27888:
        /* <DEDUP_REMOVED lines=16> */
.L_x_27891:
[----:B------:R-:W-:Y:S05]  /*0790*/  BSYNC B0 ;  /* 0x0000000000007941 */ /* 0x000fea0003800000 */
.L_x_27890:
        /* <DEDUP_REMOVED lines=11> */
[----:B0-----:R-:W-:-:S03]  /*0850*/  LEA R4, P2, R92, c[0x0][0x1c8], 0x4 ;  /* 0x000072005c047a11 */ /* 0x001fc600078420ff */
[----:B------:R0:W5:Y:S01]  /*0860*/  @P1 LDG.E.128 R12, [R68.64] ;  /* 0x00000004440c1981 */ /* 0x000162000c1e1d00 */
[----:B------:R-:W-:-:S06]  /*0870*/  LEA.HI.X R5, R92, c[0x0][0x1cc], RZ, 0x4, P2 ;  /* 0x000073005c057a11 */ /* 0x000fcc00010f24ff */
[----:B------:R-:W5:Y:S01]  /*0880*/  LDG.E.128 R4, [R4.64] ;  /* 0x0000000404047981 */ /* 0x000f62000c1e1d00 */
[----:B------:R-:W-:-:S03]  /*0890*/  IADD3 R92, R92, 0x100, RZ ;  /* 0x000001005c5c7810 */ /* 0x000fc60007ffe0ff */
.L_x_27893:
[----:B------:R-:W-:Y:S05]  /*08a0*/  BSYNC B0 ;  /* 0x0000000000007941 */ /* 0x000fea0003800000 */
.L_x_27892:
        /* <DEDUP_REMOVED lines=10> */
[C---:B------:R-:W-:Y:S01]  /*0950*/  LEA R72, P1, R92.reuse, c[0x0][0x1c8], 0x4 ;  /* 0x000072005c487a11 */ /* 0x040fe200078220ff */
[----:B0-----:R-:W-:Y:S01]  /*0960*/  IMAD.MOV.U32 R69, RZ, RZ, 0x10 ;  /* 0x00000010ff457424 */ /* 0x001fe200078e00ff */
[----:B------:R-:W-:Y:S01]  /*0970*/  CS2R R66, SRZ ;  /* 0x0000000000427805 */ /* 0x000fe2000001ff00 */
[----:B------:R-:W-:Y:S01]  /*0980*/  CS2R R64, SRZ ;  /* 0x0000000000407805 */ /* 0x000fe2000001ff00 */
[C---:B------:R-:W-:Y:S01]  /*0990*/  LEA.HI.X R73, R92.reuse, c[0x0][0x1cc], RZ, 0x4, P1 ;  /* 0x000073005c497a11 */ /* 0x040fe200008f24ff */
[----:B------:R-:W-:Y:S01]  /*09a0*/  IMAD.WIDE.U32 R68, R92, R69, c[0x0][0x1b0] ;  /* 0x00006c005c447625 */ /* 0x000fe200078e0045 */
[----:B------:R-:W-:-:S04]  /*09b0*/  ISETP.NE.U32.AND P1, PT, RZ, c[0x0][0x218], PT ;  /* 0x00008600ff007a0c */ /* 0x000fc80003f25070 */
[----:B------:R-:W-:Y:S01]  /*09c0*/  ISETP.NE.AND.EX P1, PT, RZ, c[0x0][0x21c], PT, P1 ;  /* 0x00008700ff007a0c */ /* 0x000fe20003f25310 */
[----:B------:R-:W5:Y:S04]  /*09d0*/  LDG.E.128 R68, [R68.64] ;  /* 0x0000000444447981 */ /* 0x000f68000c1e1d00 */
[----:B------:R-:W5:Y:S08]  /*09e0*/  LDG.E.128 R72, [R72.64] ;  /* 0x0000000448487981 */ /* 0x000f70000c1e1d00 */
[----:B------:R-:W-:-:S04]  /*09f0*/  @P1 LEA R80, P2, R92, c[0x0][0x218], 0x4 ;  /* 0x000086005c501a11 */ /* 0x000fc800078420ff */
[----:B------:R-:W-:-:S05]  /*0a00*/  @P1 LEA.HI.X R81, R92, c[0x0][0x21c], RZ, 0x4, P2 ;  /* 0x000087005c511a11 */ /* 0x000fca00010f24ff */
[----:B------:R0:W5:Y:S01]  /*0a10*/  @P1 LDG.E.128 R64, [R80.64] ;  /* 0x0000000450401981 */ /* 0x000162000c1e1d00 */
[----:B------:R-:W-:-:S03]  /*0a20*/  IADD3 R92, R92, 0x100, RZ ;  /* 0x000001005c5c7810 */ /* 0x000fc60007ffe0ff */
.L_x_27895:
[----:B------:R-:W-:Y:S05]  /*0a30*/  BSYNC B0 ;  /* 0x0000000000007941 */ /* 0x000fea0003800000 */
.L_x_27894:
        /* <DEDUP_REMOVED lines=11> */
[----:B------:R-:W-:Y:S01]  /*0af0*/  LEA R84, P1, R92, c[0x0][0x1c8], 0x4 ;  /* 0x000072005c547a11 */ /* 0x000fe200078220ff */
[----:B------:R-:W-:Y:S01]  /*0b00*/  CS2R R78, SRZ ;  /* 0x00000000004e7805 */ /* 0x000fe2000001ff00 */
[----:B------:R-:W-:-:S02]  /*0b10*/  CS2R R76, SRZ ;  /* 0x00000000004c7805 */ /* 0x000fc4000001ff00 */
[----:B------:R-:W-:Y:S02]  /*0b20*/  LEA.HI.X R85, R92, c[0x0][0x1cc], RZ, 0x4, P1 ;  /* 0x000073005c557a11 */ /* 0x000fe400008f24ff */
[----:B------:R-:W-:-:S04]  /*0b30*/  ISETP.NE.U32.AND P1, PT, RZ, c[0x0][0x218], PT ;  /* 0x00008600ff007a0c */ /* 0x000fc80003f25070 */
[----:B------:R-:W-:Y:S01]  /*0b40*/  ISETP.NE.AND.EX P1, PT, RZ, c[0x0][0x21c], PT, P1 ;  /* 0x00008700ff007a0c */ /* 0x000fe20003f25310 */
[----:B------:R-:W5:Y:S01]  /*0b50*/  LDG.E.128 R84, [R84.64] ;  /* 0x0000000454547981 */ /* 0x000f62000c1e1d00 */
[----:B0-----:R-:W-:-:S05]  /*0b60*/  MOV R81, 0x10 ;  /* 0x0000001000517802 */ /* 0x001fca0000000f00 */
[----:B------:R-:W-:-:S06]  /*0b70*/  IMAD.WIDE.U32 R80, R92, R81, c[0x0][0x1b0] ;  /* 0x00006c005c507625 */ /* 0x000fcc00078e0051 */
[C---:B------:R-:W-:Y:S01]  /*0b80*/  @P1 LEA R88, P2, R92.reuse, c[0x0][0x218], 0x4 ;  /* 0x000086005c581a11 */ /* 0x040fe200078420ff */
[----:B------:R-:W5:Y:S03]  /*0b90*/  LDG.E.128 R80, [R80.64] ;  /* 0x0000000450507981 */ /* 0x000f66000c1e1d00 */
[----:B------:R-:W-:-:S05]  /*0ba0*/  @P1 LEA.HI.X R89, R92, c[0x0][0x21c], RZ, 0x4, P2 ;  /* 0x000087005c591a11 */ /* 0x000fca00010f24ff */
[----:B------:R0:W5:Y:S01]  /*0bb0*/  @P1 LDG.E.128 R76, [R88.64] ;  /* 0x00000004584c1981 */ /* 0x000162000c1e1d00 */
[----:B------:R-:W-:-:S03]  /*0bc0*/  IADD3 R92, R92, 0x100, RZ ;  /* 0x000001005c5c7810 */ /* 0x000fc60007ffe0ff */
.L_x_27897:
[----:B------:R-:W-:Y:S05]  /*0bd0*/  BSYNC B0 ;  /* 0x0000000000007941 */ /* 0x000fea0003800000 */
.L_x_27896:
[----:B------:R-:W-:Y:S01]  /*0be0*/  ISETP.GE.U32.AND P1, PT, R146, 0x800, PT ;  /* 0x000008009200780c */ /* 0x000fe20003f26070 */
[----:B------:R-:W-:Y:S03]  /*0bf0*/  BSSY B0, `(.L_x_27898) ;  /* 0x0000010000007945 */ /* 0x000fe60003800000 */
[----:B------:R-:W-:-:S09]  /*0c00*/  P2R R181, PR, RZ, 0x2 ;  /* 0x00000002ffb57803 */ /* 0x000fd20000000000 */
[----:B------:R-:W-:Y:S05]  /*0c10*/  @!P1 BRA `(.L_x_27899) ;  /* 0x000000d000009947 */ /* 0x000fea0003800000 */
[C---:B------:R-:W-:Y:S01]  /*0c20*/  LEA R96, P1, R92.reuse, c[0x0][0x1c8], 0x4 ;  /* 0x000072005c607a11 */ /* 0x040fe200078220ff */
[----:B------:R-:W-:Y:S01]  /*0c30*/  CS2R R90, SRZ ;  /* 0x00000000005a7805 */ /* 0x000fe2000001ff00 */
[----:B0-----:R-:W-:Y:S02]  /*0c40*/  CS2R R88, SRZ ;  /* 0x0000000000587805 */ /* 0x001fe4000001ff00 */
[----:B------:R-:W-:Y:S02]  /*0c50*/  LEA.HI.X R97, R92, c[0x0][0x1cc], RZ, 0x4, P1 ;  /* 0x000073005c617a11 */ /* 0x000fe400008f24ff */
[----:B------:R-:W-:-:S04]  /*0c60*/  ISETP.NE.U32.AND P1, PT, RZ, c[0x0][0x218], PT ;  /* 0x00008600ff007a0c */ /* 0x000fc80003f25070 */
[----:B------:R-:W-:Y:S01]  /*0c70*/  ISETP.NE.AND.EX P1, PT, RZ, c[0x0][0x21c], PT, P1 ;  /* 0x00008700ff007a0c */ /* 0x000fe20003f25310 */
[----:B------:R-:W-:Y:S01]  /*0c80*/  IMAD.MOV.U32 R93, RZ, RZ, 0x10 ;  /* 0x00000010ff5d7424 */ /* 0x000fe200078e00ff */
[----:B------:R-:W5:Y:S11]  /*0c90*/  LDG.E.128 R96, [R96.64] ;  /* 0x0000000460607981 */ /* 0x000f76000c1e1d00 */
[----:B------:R-:W-:-:S04]  /*0ca0*/  @P1 LEA R108, P2, R92, c[0x0][0x218], 0x4 ;  /* 0x000086005c6c1a11 */ /* 0x000fc800078420ff */
[C---:B------:R-:W-:Y:S01]  /*0cb0*/  @P1 LEA.HI.X R109, R92.reuse, c[0x0][0x21c], RZ, 0x4, P2 ;  /* 0x000087005c6d1a11 */ /* 0x040fe200010f24ff */
[----:B------:R-:W-:-:S04]  /*0cc0*/  IMAD.WIDE.U32 R92, R92, R93, c[0x0][0x1b0] ;  /* 0x00006c005c5c7625 */ /* 0x000fc800078e005d */
[----:B------:R0:W5:Y:S04]  /*0cd0*/  @P1 LDG.E.128 R88, [R108.64] ;  /* 0x000000046c581981 */ /* 0x000168000c1e1d00 */
[----:B------:R-:W5:Y:S02]  /*0ce0*/  LDG.E.128 R92, [R92.64] ;  /* 0x000000045c5c7981 */ /* 0x000f64000c1e1d00 */
.L_x_27899:
[----:B------:R-:W-:Y:S05]  /*0cf0*/  BSYNC B0 ;  /* 0x0000000000007941 */ /* 0x000fea0003800000 */
.L_x_27898:
[----:B------:R-:W-:Y:S02]  /*0d00*/  ISETP.GE.AND P1, PT, R152, c[0x0][0x164], PT ;  /* 0x0000590098007a0c */ /* 0x000fe40003f26270 */
[----:B------:R-:W-:Y:S02]  /*0d10*/  LOP3.LUT R103, R105, R100, R153, 0x96, !PT ;  /* 0x0000006469677212 */ /* 0x000fe400078e9699 */
[----:B------:R-:W-:-:S09]  /*0d20*/  LOP3.LUT R100, R107, R102, R154, 0x96, !PT ;  /* 0x000000666b647212 */ /* 0x000fd200078e969a */
[----:B------:R-:W-:Y:S05]  /*0d30*/  @P1 EXIT ;  /* 0x000000000000194d */ /* 0x000fea0003800000 */
[----:B------:R-:W-:Y:S01]  /*0d40*/  SHF.R.S32.HI R110, RZ, 0x2, R110 ;  /* 0x00000002ff6e7819 */ /* 0x000fe2000001146e */
[----:B------:R-:W-:Y:S01]  /*0d50*/  IMAD.WIDE.U32 R102, R103, -0x326172a9, RZ ;  /* 0xcd9e8d5767667825 */ /* 0x000fe200078e00ff */
[----:B------:R-:W-:Y:S01]  /*0d60*/  LOP3.LUT R105, R0, 0xe0, RZ, 0xc0, !PT ;  /* 0x000000e000697812 */ /* 0x000fe200078ec0ff */
[----:B------:R-:W-:Y:S01]  /*0d70*/  HFMA2.MMA R169, -RZ, RZ, 0, 5.9604644775390625e-08 ;  /* 0x00000001ffa97435 */ /* 0x000fe200000001ff */
[----:B0-----:R-:W-:Y:S01]  /*0d80*/  LOP3.LUT R108, R110, 0xff, RZ, 0xc0, !PT ;  /* 0x000000ff6e6c7812 */ /* 0x001fe200078ec0ff */
[----:B------:R-:W-:Y:S01]  /*0d90*/  IMAD.WIDE.U32 R100, R100, -0x2daee0ad, RZ ;  /* 0xd2511f5364647825 */ /* 0x000fe200078e00ff */
[----:B------:R-:W-:Y:S01]  /*0da0*/  IADD3 R155, R2, -0x4ab325aa, RZ ;  /* 0xb54cda56029b7810 */ /* 0x000fe20007ffe0ff */
[----:B------:R-:W-:Y:S01]  /*0db0*/  ULDC.U8 UR6, c[0x0][0x1f0] ;  /* 0x00007c0000067ab9 */ /* 0x000fe20000000000 */
[----:B------:R-:W-:Y:S01]  /*0dc0*/  IADD3 R156, R3, 0x646e171e, RZ ;  /* 0x646e171e039c7810 */ /* 0x000fe20007ffe0ff */
[----:B------:R-:W-:Y:S01]  /*0dd0*/  IMAD.IADD R107, R108, 0x1, -R105 ;  /* 0x000000016c6b7824 */ /* 0x000fe200078e0a69 */
[----:B------:R-:W-:Y:S01]  /*0de0*/  SHF.R.U32.HI R110, RZ, 0x3, R110 ;  /* 0x00000003ff6e7819 */ /* 0x000fe2000001166e */
[----:B------:R-:W-:Y:S01]  /*0df0*/  IMAD.MOV.U32 R167, RZ, RZ, RZ ;  /* 0x000000ffffa77224 */ /* 0x000fe200078e00ff */
        /* <DEDUP_REMOVED lines=31> */
[----:B0-----:R0:W1:Y:S02]  /*0ff0*/  MUFU.RCP R164, R102 ;  /* 0x0000006600a47308 */ /* 0x0010640000001000 */
[----:B------:R-:W-:Y:S01]  /*1000*/  IMAD.IADD R103, R110, 0x1, R103 ;  /* 0x000000016e677824 */ /* 0x000fe200078e0267 */
[----:B------:R-:W-:Y:S01]  /*1010*/  LOP3.LUT R163, R163, R100, R161, 0x96, !PT ;  /* 0x00000064a3a37212 */ /* 0x000fe200078e96a1 */
[----:B------:R-:W-:Y:S01]  /*1020*/  IMAD R168, R106, -0x2daee0ad, RZ ;  /* 0xd2511f536aa87824 */ /* 0x000fe200078e02ff */
[----:B------:R-:W-:Y:S01]  /*1030*/  LOP3.LUT R165, R101, R165, R162, 0x96, !PT ;  /* 0x000000a565a57212 */ /* 0x000fe200078e96a2 */
[----:B------:R-:W-:Y:S01]  /*1040*/  IMAD R170, R104, -0x326172a9, RZ ;  /* 0xcd9e8d5768aa7824 */ /* 0x000fe200078e02ff */
[----:B------:R-:W-:Y:S01]  /*1050*/  LOP3.LUT R166, R166, 0x3, RZ, 0xc0, !PT ;  /* 0x00000003a6a67812 */ /* 0x000fe200078ec0ff */
[----:B------:R-:W-:-:S02]  /*1060*/  IMAD.SHL.U32 R171, R103, 0x4, RZ ;  /* 0x0000000467ab7824 */ /* 0x000fc400078e00ff */
.L_x_28159:
[----:B------:R-:W-:Y:S02]  /*1070*/  ISETP.NE.U32.AND P1, PT, RZ, c[0x0][0x1c0], PT ;  /* 0x00007000ff007a0c */ /* 0x000fe40003f25070 */
[----:B------:R-:W-:-:S02]  /*1080*/  MOV R136, 0x3f800000 ;  /* 0x3f80000000887802 */ /* 0x000fc40000000f00 */
[----:B------:R-:W-:-:S13]  /*1090*/  ISETP.NE.AND.EX P1, PT, RZ, c[0x0][0x1c4], PT, P1 ;  /* 0x00007100ff007a0c */ /* 0x000fda0003f25310 */
[----:B------:R-:W-:-:S04]  /*10a0*/  @P1 IMAD.MOV.U32 R139, RZ, RZ, 0x4 ;  /* 0x00000004ff8b1424 */ /* 0x000fc800078e00ff */
[----:B------:R-:W-:-:S05]  /*10b0*/  @P1 IMAD.WIDE R138, R152, R139, c[0x0][0x1c0] ;  /* 0x00007000988a1625 */ /* 0x000fca00078e028b */
[----:B-----5:R2:W5:Y:S01]  /*10c0*/  @P1 LDG.E R136, [R138.64] ;  /* 0x000000048a881981 */ /* 0x020562000c1e1900 */
        /* <DEDUP_REMOVED lines=28> */
.L_x_27903:
[----:B0-----:R-:W-:Y:S02]  /*1290*/  IMAD.MOV.U32 R186, RZ, RZ, R170 ;  /* 0x000000ffffba7224 */ /* 0x001fe400078e00aa */
.L_x_27904:
[----:B------:R-:W-:Y:S05]  /*12a0*/  BSYNC B1 ;  /* 0x0000000000017941 */ /* 0x000fea0003800000 */
.L_x_27902:
        /* <DEDUP_REMOVED lines=16> */
.L_x_27908:
[----:B------:R-:W-:Y:S05]  /*13b0*/  BSYNC B2 ;  /* 0x0000000000027941 */ /* 0x000fea0003800000 */
.L_x_27907:
        /* <DEDUP_REMOVED lines=44> */
.L_x_27906:
[----:B------:R-:W-:Y:S05]  /*1680*/  BSYNC B1 ;  /* 0x0000000000017941 */ /* 0x000fea0003800000 */
.L_x_27905:
        /* <DEDUP_REMOVED lines=23> */
.L_x_27910:
[----:B------:R-:W-:Y:S02]  /*1800*/  IMAD.MOV.U32 R166, RZ, RZ, R170 ;  /* 0x000000ffffa67224 */ /* 0x000fe400078e00aa */
.L_x_27911:
[----:B------:R-:W-:Y:S05]  /*1810*/  BSYNC B1 ;  /* 0x0000000000017941 */ /* 0x000fea0003800000 */
.L_x_27909:
        /* <DEDUP_REMOVED lines=16> */
.L_x_27915:
[----:B------:R-:W-:Y:S05]  /*1920*/  BSYNC B2 ;  /* 0x0000000000027941 */ /* 0x000fea0003800000 */
.L_x_27914:
        /* <DEDUP_REMOVED lines=44> */
.L_x_27913:
[----:B------:R-:W-:Y:S05]  /*1bf0*/  BSYNC B1 ;  /* 0x0000000000017941 */ /* 0x000fea0003800000 */
.L_x_27912:
        /* <DEDUP_REMOVED lines=20> */
.L_x_27917:
[----:B------:R-:W-:Y:S02]  /*1d40*/  IMAD.MOV.U32 R186, RZ, RZ, R170 ;  /* 0x000000ffffba7224 */ /* 0x000fe400078e00aa */
.L_x_27918:
[----:B------:R-:W-:Y:S05]  /*1d50*/  BSYNC B1 ;  /* 0x0000000000017941 */ /* 0x000fea0003800000 */
.L_x_27916:
        /* <DEDUP_REMOVED lines=16> */
.L_x_27922:
[----:B------:R-:W-:Y:S05]  /*1e60*/  BSYNC B2 ;  /* 0x0000000000027941 */ /* 0x000fea0003800000 */
.L_x_27921:
        /* <DEDUP_REMOVED lines=44> */
.L_x_27920:
[----:B------:R-:W-:Y:S05]  /*2130*/  BSYNC B1 ;  /* 0x0000000000017941 */ /* 0x000fea0003800000 */
.L_x_27919:
        /* <DEDUP_REMOVED lines=20> */
.L_x_27924:
[----:B------:R-:W-:Y:S02]  /*2280*/  IMAD.MOV.U32 R186, RZ, RZ, R170 ;  /* 0x000000ffffba7224 */ /* 0x000fe400078e00aa */
.L_x_27925:
[----:B------:R-:W-:Y:S05]  /*2290*/  BSYNC B1 ;  /* 0x0000000000017941 */ /* 0x000fea0003800000 */
.L_x_27923:
        /* <DEDUP_REMOVED lines=16> */
.L_x_27929:
[----:B------:R-:W-:Y:S05]  /*23a0*/  BSYNC B2 ;  /* 0x0000000000027941 */ /* 0x000fea0003800000 */
.L_x_27928:
        /* <DEDUP_REMOVED lines=44> */
.L_x_27927:
[----:B------:R-:W-:Y:S05]  /*2670*/  BSYNC B1 ;  /* 0x0000000000017941 */ /* 0x000fea0003800000 */
.L_x_27926:
[----:B------:R-:W0:Y:S01]  /*2680*/  I2F.U32 R182, R186 ;  /* 0x000000ba00b67306 */ /* 0x000e220000201000 */
[----:B------:R-:W-:Y:S01]  /*2690*/  SEL R188, RZ, 0x1, P2 ;  /* 0x00000001ffbc7807 */ /* 0x000fe20001000000 */
[----:B------:R-:W-:Y:S01]  /*26a0*/  FMUL.FTZ R107, R107, R136 ;  /* 0x000000886b6b7220 */ /* 0x000fe20000410000 */
[C---:B------:R-:W-:Y:S02]  /*26b0*/  LEA R138, P2, R172.reuse, c[0x0][0x188], 0x4 ;  /* 0x00006200ac8a7a11 */ /* 0x040fe400078420ff */
[----:B------:R-:W-:Y:S01]  /*26c0*/  SEL R184, RZ, 0x10000, P4 ;  /* 0x00010000ffb87807 */ /* 0x000fe20002000000 */
[----:B------:R-:W-:Y:S01]  /*26d0*/  FMUL.FTZ R107, R107, c[0x0][0x1e8] ;  /* 0x00007a006b6b7a20 */ /* 0x000fe20000410000 */
[C---:B------:R-:W-:Y:S02]  /*26e0*/  LEA.HI.X R139, R172.reuse, c[0x0][0x18c], RZ, 0x4, P2 ;  /* 0x00006300ac8b7a11 */ /* 0x040fe400010f24ff */
[----:B------:R-:W-:-:S02]  /*26f0*/  LEA R174, P2, R172, c[0x0][0x190], 0x2 ;  /* 0x00006400acae7a11 */ /* 0x000fc400078410ff */
        /* <DEDUP_REMOVED lines=8> */
[----:B------:R-:W-:Y:S01]  /*2780*/  @P1 FADD.FTZ R107, R103, R107 ;  /* 0x0000006b676b1221 */ /* 0x000fe20000010000 */
[----:B------:R-:W-:Y:S02]  /*2790*/  IADD3 R183, R137, R188, RZ ;  /* 0x000000bc89b77210 */ /* 0x000fe40007ffe0ff */
[----:B------:R-:W-:Y:S02]  /*27a0*/  IADD3 R137, R172, 0x100, RZ ;  /* 0x00000100ac897810 */ /* 0x000fe40007ffe0ff */
[----:B------:R0:W-:Y:S04]  /*27b0*/  STG.E.128 [R138.64], R104 ;  /* 0x000000688a007986 */ /* 0x0001e8000c101d04 */
[----:B------:R0:W-:Y:S02]  /*27c0*/  STG.E [R174.64], R183 ;  /* 0x000000b7ae007986 */ /* 0x0001e4000c101904 */
.L_x_27901:
[----:B--2---:R-:W-:Y:S05]  /*27d0*/  BSYNC B0 ;  /* 0x0000000000007941 */ /* 0x004fea0003800000 */
.L_x_27900:
        /* <DEDUP_REMOVED lines=23> */
.L_x_27933:
[----:B0-----:R-:W-:Y:S02]  /*2950*/  IMAD.MOV.U32 R186, RZ, RZ, R170 ;  /* 0x000000ffffba7224 */ /* 0x001fe400078e00aa */
.L_x_27934:
[----:B------:R-:W-:Y:S05]  /*2960*/  BSYNC B1 ;  /* 0x0000000000017941 */ /* 0x000fea0003800000 */
.L_x_27932:
        /* <DEDUP_REMOVED lines=16> */
.L_x_27938:
[----:B------:R-:W-:Y:S05]  /*2a70*/  BSYNC B2 ;  /* 0x0000000000027941 */ /* 0x000fea0003800000 */
.L_x_27937:
        /* <DEDUP_REMOVED lines=44> */
.L_x_27936:
[----:B------:R-:W-:Y:S05]  /*2d40*/  BSYNC B1 ;  /* 0x0000000000017941 */ /* 0x000fea0003800000 */
.L_x_27935:
        /* <DEDUP_REMOVED lines=23> */
.L_x_27940:
[----:B------:R-:W-:Y:S02]  /*2ec0*/  MOV R166, R170 ;  /* 0x000000aa00a67202 */ /* 0x000fe40000000f00 */
.L_x_27941:
[----:B------:R-:W-:Y:S05]  /*2ed0*/  BSYNC B1 ;  /* 0x0000000000017941 */ /* 0x000fea0003800000 */
.L_x_27939:
        /* <DEDUP_REMOVED lines=16> */
.L_x_27945:
[----:B------:R-:W-:Y:S05]  /*2fe0*/  BSYNC B2 ;  /* 0x0000000000027941 */ /* 0x000fea0003800000 */
.L_x_27944:
        /* <DEDUP_REMOVED lines=44> */
.L_x_27943:
[----:B------:R-:W-:Y:S05]  /*32b0*/  BSYNC B1 ;  /* 0x0000000000017941 */ /* 0x000fea0003800000 */
.L_x_27942:
[----:B------:R-:W0:Y:S01]  /*32c0*/  I2F.U32 R175, R166 ;  /* 0x000000a600af7306 */ /* 0x000e220000201000 */
[----:B------:R-:W-:Y:S01]  /*32d0*/  FMUL.FTZ R109, R109, R136 ;  /* 0x000000886d6d7220 */ /* 0x000fe20000410000 */
[----:B------:R-:W-:Y:S01]  /*32e0*/  ISETP.NE.AND P4, PT, R139, 0x1, PT ;  /* 0x000000018b00780c */ /* 0x000fe20003f85270 */
[----:B------:R-:W-:Y:S02]  /*32f0*/  BSSY B1, `(.L_x_27946) ;  /* 0x0000012000017945 */ /* 0x000fe40003800000 */
[----:B------:R-:W-:-:S02]  /*3300*/  FMUL.FTZ R109, R109, c[0x0][0x1e8] ;  /* 0x00007a006d6d7a20 */ /* 0x000fc40000410000 */
        /* <DEDUP_REMOVED lines=15> */
.L_x_27947:
[----:B------:R-:W-:Y:S02]  /*3400*/  IMAD.MOV.U32 R188, RZ, RZ, R170 ;  /* 0x000000ffffbc7224 */ /* 0x000fe400078e00aa */
.L_x_27948:
[----:B------:R-:W-:Y:S05]  /*3410*/  BSYNC B1 ;  /* 0x0000000000017941 */ /* 0x000fea0003800000 */
.L_x_27946:
        /* <DEDUP_REMOVED lines=16> */
.L_x_27952:
[----:B------:R-:W-:Y:S05]  /*3520*/  BSYNC B2 ;  /* 0x0000000000027941 */ /* 0x000fea0003800000 */
.L_x_27951:
        /* <DEDUP_REMOVED lines=44> */
.L_x_27950:
[----:B------:R-:W-:Y:S05]  /*37f0*/  BSYNC B1 ;  /* 0x0000000000017941 */ /* 0x000fea0003800000 */
.L_x_27949:
        /* <DEDUP_REMOVED lines=20> */
.L_x_27954:
[----:B------:R-:W-:Y:S02]  /*3940*/  MOV R139, R170 ;  /* 0x000000aa008b7202 */ /* 0x000fe40000000f00 */
.L_x_27955:
[----:B------:R-:W-:Y:S05]  /*3950*/  BSYNC B1 ;  /* 0x0000000000017941 */ /* 0x000fea0003800000 */
.L_x_27953:
        /* <DEDUP_REMOVED lines=16> */
.L_x_27959:
[----:B------:R-:W-:Y:S05]  /*3a60*/  BSYNC B2 ;  /* 0x0000000000027941 */ /* 0x000fea0003800000 */
.L_x_27958:
        /* <DEDUP_REMOVED lines=44> */
.L_x_27957:
[----:B------:R-:W-:Y:S05]  /*3d30*/  BSYNC B1 ;  /* 0x0000000000017941 */ /* 0x000fea0003800000 */
.L_x_27956:
        /* <DEDUP_REMOVED lines=21> */
.L_x_27931:
[----:B------:R-:W-:Y:S05]  /*3e90*/  BSYNC B0 ;  /* 0x0000000000007941 */ /* 0x000fea0003800000 */
.L_x_27930:
        /* <DEDUP_REMOVED lines=23> */
.L_x_27963:
[----:B0-----:R-:W-:Y:S02]  /*4010*/  MOV R186, R170 ;  /* 0x000000aa00ba7202 */ /* 0x001fe40000000f00 */
.L_x_27964:
[----:B------:R-:W-:Y:S05]  /*4020*/  BSYNC B1 ;  /* 0x0000000000017941 */ /* 0x000fea0003800000 */
.L_x_27962:
        /* <DEDUP_REMOVED lines=16> */
.L_x_27968:
[----:B------:R-:W-:Y:S05]  /*4130*/  BSYNC B2 ;  /* 0x0000000000027941 */ /* 0x000fea0003800000 */
.L_x_27967:
        /* <DEDUP_REMOVED lines=44> */
.L_x_27966:
[----:B------:R-:W-:Y:S05]  /*4400*/  BSYNC B1 ;  /* 0x0000000000017941 */ /* 0x000fea0003800000 */
.L_x_27965:
        /* <DEDUP_REMOVED lines=23> */
.L_x_27970:
[----:B------:R-:W-:Y:S02]  /*4580*/  IMAD.MOV.U32 R166, RZ, RZ, R170 ;  /* 0x000000ffffa67224 */ /* 0x000fe400078e00aa */
.L_x_27971:
[----:B------:R-:W-:Y:S05]  /*4590*/  BSYNC B1 ;  /* 0x0000000000017941 */ /* 0x000fea0003800000 */
.L_x_27969:
        /* <DEDUP_REMOVED lines=16> */
.L_x_27975:
[----:B------:R-:W-:Y:S05]  /*46a0*/  BSYNC B2 ;  /* 0x0000000000027941 */ /* 0x000fea0003800000 */
.L_x_27974:
        /* <DEDUP_REMOVED lines=44> */
.L_x_27973:
[----:B------:R-:W-:Y:S05]  /*4970*/  BSYNC B1 ;  /* 0x0000000000017941 */ /* 0x000fea0003800000 */
.L_x_27972:
[----:B------:R-:W0:Y:S01]  /*4980*/  I2F.U32 R175, R166 ;  /* 0x000000a600af7306 */ /* 0x000e220000201000 */
[----:B------:R-:W-:Y:S01]  /*4990*/  FMUL.FTZ R113, R113, R136 ;  /* 0x0000008871717220 */ /* 0x000fe20000410000 */
[----:B------:R-:W-:Y:S01]  /*49a0*/  ISETP.NE.AND P4, PT, R139, 0x1, PT ;  /* 0x000000018b00780c */ /* 0x000fe20003f85270 */
[----:B------:R-:W-:Y:S02]  /*49b0*/  BSSY B1, `(.L_x_27976) ;  /* 0x0000012000017945 */ /* 0x000fe40003800000 */
        /* <DEDUP_REMOVED lines=16> */
.L_x_27977:
[----:B------:R-:W-:Y:S02]  /*4ac0*/  IMAD.MOV.U32 R188, RZ, RZ, R170 ;  /* 0x000000ffffbc7224 */ /* 0x000fe400078e00aa */
.L_x_27978:
[----:B------:R-:W-:Y:S05]  /*4ad0*/  BSYNC B1 ;  /* 0x0000000000017941 */ /* 0x000fea0003800000 */
.L_x_27976:
        /* <DEDUP_REMOVED lines=16> */
.L_x_27982:
[----:B------:R-:W-:Y:S05]  /*4be0*/  BSYNC B2 ;  /* 0x0000000000027941 */ /* 0x000fea0003800000 */
.L_x_27981:
        /* <DEDUP_REMOVED lines=44> */
.L_x_27980:
[----:B------:R-:W-:Y:S05]  /*4eb0*/  BSYNC B1 ;  /* 0x0000000000017941 */ /* 0x000fea0003800000 */
.L_x_27979:
        /* <DEDUP_REMOVED lines=20> */
.L_x_27984:
[----:B------:R-:W-:Y:S02]  /*5000*/  IMAD.MOV.U32 R139, RZ, RZ, R170 ;  /* 0x000000ffff8b7224 */ /* 0x000fe400078e00aa */
.L_x_27985:
[----:B------:R-:W-:Y:S05]  /*5010*/  BSYNC B1 ;  /* 0x0000000000017941 */ /* 0x000fea0003800000 */
.L_x_27983:
        /* <DEDUP_REMOVED lines=16> */
.L_x_27989:
[----:B------:R-:W-:Y:S05]  /*5120*/  BSYNC B2 ;  /* 0x0000000000027941 */ /* 0x000fea0003800000 */
.L_x_27988:
        /* <DEDUP_REMOVED lines=44> */
.L_x_27987:
[----:B------:R-:W-:Y:S05]  /*53f0*/  BSYNC B1 ;  /* 0x0000000000017941 */ /* 0x000fea0003800000 */
.L_x_27986:
        /* <DEDUP_REMOVED lines=21> */
.L_x_27961:
[----:B------:R-:W-:Y:S05]  /*5550*/  BSYNC B0 ;  /* 0x0000000000007941 */ /* 0x000fea0003800000 */
.L_x_27960:
        /* <DEDUP_REMOVED lines=23> */
.L_x_27993:
[----:B0-----:R-:W-:Y:S02]  /*56d0*/  IMAD.MOV.U32 R186, RZ, RZ, R170 ;  /* 0x000000ffffba7224 */ /* 0x001fe400078e00aa */
.L_x_27994:
[----:B------:R-:W-:Y:S05]  /*56e0*/  BSYNC B1 ;  /* 0x0000000000017941 */ /* 0x000fea0003800000 */
.L_x_27992:
        /* <DEDUP_REMOVED lines=16> */
.L_x_27998:
[----:B------:R-:W-:Y:S05]  /*57f0*/  BSYNC B2 ;  /* 0x0000000000027941 */ /* 0x000fea0003800000 */
.L_x_27997:
        /* <DEDUP_REMOVED lines=44> */
.L_x_27996:
[----:B------:R-:W-:Y:S05]  /*5ac0*/  BSYNC B1 ;  /* 0x0000000000017941 */ /* 0x000fea0003800000 */
.L_x_27995:
        /* <DEDUP_REMOVED lines=23> */
.L_x_28000:
[----:B------:R-:W-:Y:S02]  /*5c40*/  IMAD.MOV.U32 R166, RZ, RZ, R170 ;  /* 0x000000ffffa67224 */ /* 0x000fe400078e00aa */
.L_x_28001:
[----:B------:R-:W-:Y:S05]  /*5c50*/  BSYNC B1 ;  /* 0x0000000000017941 */ /* 0x000fea0003800000 */
.L_x_27999:
        /* <DEDUP_REMOVED lines=16> */
.L_x_28005:
[----:B------:R-:W-:Y:S05]  /*5d60*/  BSYNC B2 ;  /* 0x0000000000027941 */ /* 0x000fea0003800000 */
.L_x_28004:
        /* <DEDUP_REMOVED lines=44> */
.L_x_28003:
[----:B------:R-:W-:Y:S05]  /*6030*/  BSYNC B1 ;  /* 0x0000000000017941 */ /* 0x000fea0003800000 */
.L_x_28002:
        /* <DEDUP_REMOVED lines=20> */
.L_x_28007:
[----:B------:R-:W-:Y:S02]  /*6180*/  MOV R188, R170 ;  /* 0x000000aa00bc7202 */ /* 0x000fe40000000f00 */
.L_x_28008:
[----:B------:R-:W-:Y:S05]  /*6190*/  BSYNC B1 ;  /* 0x0000000000017941 */ /* 0x000fea0003800000 */
.L_x_28006:
        /* <DEDUP_REMOVED lines=16> */
.L_x_28012:
[----:B------:R-:W-:Y:S05]  /*62a0*/  BSYNC B2 ;  /* 0x0000000000027941 */ /* 0x000fea0003800000 */
.L_x_28011:
        /* <DEDUP_REMOVED lines=44> */
.L_x_28010:
[----:B------:R-:W-:Y:S05]  /*6570*/  BSYNC B1 ;  /* 0x0000000000017941 */ /* 0x000fea0003800000 */
.L_x_28009:
        /* <DEDUP_REMOVED lines=20> */
.L_x_28014:
[----:B------:R-:W-:Y:S02]  /*66c0*/  IMAD.MOV.U32 R139, RZ, RZ, R170 ;  /* 0x000000ffff8b7224 */ /* 0x000fe400078e00aa */
.L_x_28015:
[----:B------:R-:W-:Y:S05]  /*66d0*/  BSYNC B1 ;  /* 0x0000000000017941 */ /* 0x000fea0003800000 */
.L_x_28013:
        /* <DEDUP_REMOVED lines=16> */
.L_x_28019:
[----:B------:R-:W-:Y:S05]  /*67e0*/  BSYNC B2 ;  /* 0x0000000000027941 */ /* 0x000fea0003800000 */
.L_x_28018:
        /* <DEDUP_REMOVED lines=44> */
.L_x_28017:
[----:B------:R-:W-:Y:S05]  /*6ab0*/  BSYNC B1 ;  /* 0x0000000000017941 */ /* 0x000fea0003800000 */
.L_x_28016:
        /* <DEDUP_REMOVED lines=21> */
.L_x_27991:
[----:B------:R-:W-:Y:S05]  /*6c10*/  BSYNC B0 ;  /* 0x0000000000007941 */ /* 0x000fea0003800000 */
.L_x_27990:
        /* <DEDUP_REMOVED lines=23> */
.L_x_28023:
[----:B0-----:R-:W-:Y:S02]  /*6d90*/  IMAD.MOV.U32 R186, RZ, RZ, R170 ;  /* 0x000000ffffba7224 */ /* 0x001fe400078e00aa */
.L_x_28024:
[----:B------:R-:W-:Y:S05]  /*6da0*/  BSYNC B1 ;  /* 0x0000000000017941 */ /* 0x000fea0003800000 */
.L_x_28022:
        /* <DEDUP_REMOVED lines=16> */
.L_x_28028:
[----:B------:R-:W-:Y:S05]  /*6eb0*/  BSYNC B2 ;  /* 0x0000000000027941 */ /* 0x000fea0003800000 */
.L_x_28027:
        /* <DEDUP_REMOVED lines=44> */
.L_x_28026:
[----:B------:R-:W-:Y:S05]  /*7180*/  BSYNC B1 ;  /* 0x0000000000017941 */ /* 0x000fea0003800000 */
.L_x_28025:
        /* <DEDUP_REMOVED lines=23> */
.L_x_28030:
[----:B------:R-:W-:Y:S02]  /*7300*/  IMAD.MOV.U32 R166, RZ, RZ, R170 ;  /* 0x000000ffffa67224 */ /* 0x000fe400078e00aa */
.L_x_28031:
[----:B------:R-:W-:Y:S05]  /*7310*/  BSYNC B1 ;  /* 0x0000000000017941 */ /* 0x000fea0003800000 */
.L_x_28029:
        /* <DEDUP_REMOVED lines=16> */
.L_x_28035:
[----:B------:R-:W-:Y:S05]  /*7420*/  BSYNC B2 ;  /* 0x0000000000027941 */ /* 0x000fea0003800000 */
.L_x_28034:
        /* <DEDUP_REMOVED lines=44> */
.L_x_28033:
[----:B------:R-:W-:Y:S05]  /*76f0*/  BSYNC B1 ;  /* 0x0000000000017941 */ /* 0x000fea0003800000 */
.L_x_28032:
        /* <DEDUP_REMOVED lines=20> */
.L_x_28037:
[----:B------:R-:W-:Y:S02]  /*7840*/  IMAD.MOV.U32 R188, RZ, RZ, R170 ;  /* 0x000000ffffbc7224 */ /* 0x000fe400078e00aa */
.L_x_28038:
[----:B------:R-:W-:Y:S05]  /*7850*/  BSYNC B1 ;  /* 0x0000000000017941 */ /* 0x000fea0003800000 */
.L_x_28036:
        /* <DEDUP_REMOVED lines=16> */
.L_x_28042:
[----:B------:R-:W-:Y:S05]  /*7960*/  BSYNC B2 ;  /* 0x0000000000027941 */ /* 0x000fea0003800000 */
.L_x_28041:
        /* <DEDUP_REMOVED lines=44> */
.L_x_28040:
[----:B------:R-:W-:Y:S05]  /*7c30*/  BSYNC B1 ;  /* 0x0000000000017941 */ /* 0x000fea0003800000 */
.L_x_28039:
        /* <DEDUP_REMOVED lines=20> */
.L_x_28044:
[----:B------:R-:W-:Y:S02]  /*7d80*/  IMAD.MOV.U32 R139, RZ, RZ, R170 ;  /* 0x000000ffff8b7224 */ /* 0x000fe400078e00aa */
.L_x_28045:
[----:B------:R-:W-:Y:S05]  /*7d90*/  BSYNC B1 ;  /* 0x0000000000017941 */ /* 0x000fea0003800000 */
.L_x_28043:
        /* <DEDUP_REMOVED lines=16> */
.L_x_28049:
[----:B------:R-:W-:Y:S05]  /*7ea0*/  BSYNC B2 ;  /* 0x0000000000027941 */ /* 0x000fea0003800000 */
.L_x_28048:
        /* <DEDUP_REMOVED lines=44> */
.L_x_28047:
[----:B------:R-:W-:Y:S05]  /*8170*/  BSYNC B1 ;  /* 0x0000000000017941 */ /* 0x000fea0003800000 */
.L_x_28046:
        /* <DEDUP_REMOVED lines=21> */
.L_x_28021:
[----:B------:R-:W-:Y:S05]  /*82d0*/  BSYNC B0 ;  /* 0x0000000000007941 */ /* 0x000fea0003800000 */
.L_x_28020:
        /* <DEDUP_REMOVED lines=23> */
.L_x_28053:
[----:B0-----:R-:W-:Y:S02]  /*8450*/  IMAD.MOV.U32 R186, RZ, RZ, R170 ;  /* 0x000000ffffba7224 */ /* 0x001fe400078e00aa */
.L_x_28054:
[----:B------:R-:W-:Y:S05]  /*8460*/  BSYNC B1 ;  /* 0x0000000000017941 */ /* 0x000fea0003800000 */
.L_x_28052:
        /* <DEDUP_REMOVED lines=16> */
.L_x_28058:
[----:B------:R-:W-:Y:S05]  /*8570*/  BSYNC B2 ;  /* 0x0000000000027941 */ /* 0x000fea0003800000 */
.L_x_28057:
        /* <DEDUP_REMOVED lines=44> */
.L_x_28056:
[----:B------:R-:W-:Y:S05]  /*8840*/  BSYNC B1 ;  /* 0x0000000000017941 */ /* 0x000fea0003800000 */
.L_x_28055:
        /* <DEDUP_REMOVED lines=23> */
.L_x_28060:
[----:B------:R-:W-:Y:S02]  /*89c0*/  MOV R166, R170 ;  /* 0x000000aa00a67202 */ /* 0x000fe40000000f00 */
.L_x_28061:
[----:B------:R-:W-:Y:S05]  /*89d0*/  BSYNC B1 ;  /* 0x0000000000017941 */ /* 0x000fea0003800000 */
.L_x_28059:
        /* <DEDUP_REMOVED lines=16> */
.L_x_28065:
[----:B------:R-:W-:Y:S05]  /*8ae0*/  BSYNC B2 ;  /* 0x0000000000027941 */ /* 0x000fea0003800000 */
.L_x_28064:
        /* <DEDUP_REMOVED lines=44> */
.L_x_28063:
[----:B------:R-:W-:Y:S05]  /*8db0*/  BSYNC B1 ;  /* 0x0000000000017941 */ /* 0x000fea0003800000 */
.L_x_28062:
        /* <DEDUP_REMOVED lines=20> */
.L_x_28067:
[----:B------:R-:W-:Y:S02]  /*8f00*/  IMAD.MOV.U32 R188, RZ, RZ, R170 ;  /* 0x000000ffffbc7224 */ /* 0x000fe400078e00aa */
.L_x_28068:
[----:B------:R-:W-:Y:S05]  /*8f10*/  BSYNC B1 ;  /* 0x0000000000017941 */ /* 0x000fea0003800000 */
.L_x_28066:
        /* <DEDUP_REMOVED lines=16> */
.L_x_28072:
[----:B------:R-:W-:Y:S05]  /*9020*/  BSYNC B2 ;  /* 0x0000000000027941 */ /* 0x000fea0003800000 */
.L_x_28071:
        /* <DEDUP_REMOVED lines=44> */
.L_x_28070:
[----:B------:R-:W-:Y:S05]  /*92f0*/  BSYNC B1 ;  /* 0x0000000000017941 */ /* 0x000fea0003800000 */
.L_x_28069:
        /* <DEDUP_REMOVED lines=20> */
.L_x_28074:
[----:B------:R-:W-:Y:S02]  /*9440*/  MOV R139, R170 ;  /* 0x000000aa008b7202 */ /* 0x000fe40000000f00 */
.L_x_28075:
[----:B------:R-:W-:Y:S05]  /*9450*/  BSYNC B1 ;  /* 0x0000000000017941 */ /* 0x000fea0003800000 */
.L_x_28073:
        /* <DEDUP_REMOVED lines=16> */
.L_x_28079:
[----:B------:R-:W-:Y:S05]  /*9560*/  BSYNC B2 ;  /* 0x0000000000027941 */ /* 0x000fea0003800000 */
.L_x_28078:
        /* <DEDUP_REMOVED lines=44> */
.L_x_28077:
[----:B------:R-:W-:Y:S05]  /*9830*/  BSYNC B1 ;  /* 0x0000000000017941 */ /* 0x000fea0003800000 */
.L_x_28076:
        /* <DEDUP_REMOVED lines=21> */
.L_x_28051:
[----:B------:R-:W-:Y:S05]  /*9990*/  BSYNC B0 ;  /* 0x0000000000007941 */ /* 0x000fea0003800000 */
.L_x_28050:
        /* <DEDUP_REMOVED lines=23> */
.L_x_28083:
[----:B0-----:R-:W-:Y:S02]  /*9b10*/  IMAD.MOV.U32 R186, RZ, RZ, R170 ;  /* 0x000000ffffba7224 */ /* 0x001fe400078e00aa */
.L_x_28084:
[----:B------:R-:W-:Y:S05]  /*9b20*/  BSYNC B1 ;  /* 0x0000000000017941 */ /* 0x000fea0003800000 */
.L_x_28082:
        /* <DEDUP_REMOVED lines=16> */
.L_x_28088:
[----:B------:R-:W-:Y:S05]  /*9c30*/  BSYNC B2 ;  /* 0x0000000000027941 */ /* 0x000fea0003800000 */
.L_x_28087:
        /* <DEDUP_REMOVED lines=44> */
.L_x_28086:
[----:B------:R-:W-:Y:S05]  /*9f00*/  BSYNC B1 ;  /* 0x0000000000017941 */ /* 0x000fea0003800000 */
.L_x_28085:
        /* <DEDUP_REMOVED lines=23> */
.L_x_28090:
[----:B------:R-:W-:Y:S02]  /*a080*/  MOV R166, R170 ;  /* 0x000000aa00a67202 */ /* 0x000fe40000000f00 */
.L_x_28091:
[----:B------:R-:W-:Y:S05]  /*a090*/  BSYNC B1 ;  /* 0x0000000000017941 */ /* 0x000fea0003800000 */
.L_x_28089:
        /* <DEDUP_REMOVED lines=16> */
.L_x_28095:
[----:B------:R-:W-:Y:S05]  /*a1a0*/  BSYNC B2 ;  /* 0x0000000000027941 */ /* 0x000fea0003800000 */
.L_x_28094:
        /* <DEDUP_REMOVED lines=44> */
.L_x_28093:
[----:B------:R-:W-:Y:S05]  /*a470*/  BSYNC B1 ;  /* 0x0000000000017941 */ /* 0x000fea0003800000 */
.L_x_28092:
        /* <DEDUP_REMOVED lines=20> */
.L_x_28097:
[----:B------:R-:W-:Y:S02]  /*a5c0*/  IMAD.MOV.U32 R188, RZ, RZ, R170 ;  /* 0x000000ffffbc7224 */ /* 0x000fe400078e00aa */
.L_x_28098:
[----:B------:R-:W-:Y:S05]  /*a5d0*/  BSYNC B1 ;  /* 0x0000000000017941 */ /* 0x000fea0003800000 */
.L_x_28096:
        /* <DEDUP_REMOVED lines=16> */
.L_x_28102:
[----:B------:R-:W-:Y:S05]  /*a6e0*/  BSYNC B2 ;  /* 0x0000000000027941 */ /* 0x000fea0003800000 */
.L_x_28101:
        /* <DEDUP_REMOVED lines=44> */
.L_x_28100:
[----:B------:R-:W-:Y:S05]  /*a9b0*/  BSYNC B1 ;  /* 0x0000000000017941 */ /* 0x000fea0003800000 */
.L_x_28099:
        /* <DEDUP_REMOVED lines=20> */
.L_x_28104:
[----:B------:R-:W-:Y:S02]  /*ab00*/  IMAD.MOV.U32 R139, RZ, RZ, R170 ;  /* 0x000000ffff8b7224 */ /* 0x000fe400078e00aa */
.L_x_28105:
[----:B------:R-:W-:Y:S05]  /*ab10*/  BSYNC B1 ;  /* 0x0000000000017941 */ /* 0x000fea0003800000 */
.L_x_28103:
        /* <DEDUP_REMOVED lines=16> */
.L_x_28109:
[----:B------:R-:W-:Y:S05]  /*ac20*/  BSYNC B2 ;  /* 0x0000000000027941 */ /* 0x000fea0003800000 */
.L_x_28108:
        /* <DEDUP_REMOVED lines=44> */
.L_x_28107:
[----:B------:R-:W-:Y:S05]  /*aef0*/  BSYNC B1 ;  /* 0x0000000000017941 */ /* 0x000fea0003800000 */
.L_x_28106:
        /* <DEDUP_REMOVED lines=21> */
.L_x_28081:
[----:B------:R-:W-:Y:S05]  /*b050*/  BSYNC B0 ;  /* 0x0000000000007941 */ /* 0x000fea0003800000 */
.L_x_28080:
        /* <DEDUP_REMOVED lines=23> */
.L_x_28113:
[----:B0-----:R-:W-:Y:S02]  /*b1d0*/  IMAD.MOV.U32 R186, RZ, RZ, R170 ;  /* 0x000000ffffba7224 */ /* 0x001fe400078e00aa */
.L_x_28114:
[----:B------:R-:W-:Y:S05]  /*b1e0*/  BSYNC B1 ;  /* 0x0000000000017941 */ /* 0x000fea0003800000 */
.L_x_28112:
        /* <DEDUP_REMOVED lines=16> */
.L_x_28118:
[----:B------:R-:W-:Y:S05]  /*b2f0*/  BSYNC B2 ;  /* 0x0000000000027941 */ /* 0x000fea0003800000 */
.L_x_28117:
        /* <DEDUP_REMOVED lines=44> */
.L_x_28116:
[----:B------:R-:W-:Y:S05]  /*b5c0*/  BSYNC B1 ;  /* 0x0000000000017941 */ /* 0x000fea0003800000 */
.L_x_28115:
        /* <DEDUP_REMOVED lines=23> */
.L_x_28120:
[----:B------:R-:W-:Y:S02]  /*b740*/  IMAD.MOV.U32 R166, RZ, RZ, R170 ;  /* 0x000000ffffa67224 */ /* 0x000fe400078e00aa */
.L_x_28121:
[----:B------:R-:W-:Y:S05]  /*b750*/  BSYNC B1 ;  /* 0x0000000000017941 */ /* 0x000fea0003800000 */
.L_x_28119:
        /* <DEDUP_REMOVED lines=16> */
.L_x_28125:
[----:B------:R-:W-:Y:S05]  /*b860*/  BSYNC B2 ;  /* 0x0000000000027941 */ /* 0x000fea0003800000 */
.L_x_28124:
        /* <DEDUP_REMOVED lines=44> */
.L_x_28123:
[----:B------:R-:W-:Y:S05]  /*bb30*/  BSYNC B1 ;  /* 0x0000000000017941 */ /* 0x000fea0003800000 */
.L_x_28122:
        /* <DEDUP_REMOVED lines=20> */
.L_x_28127:
[----:B------:R-:W-:Y:S02]  /*bc80*/  IMAD.MOV.U32 R188, RZ, RZ, R170 ;  /* 0x000000ffffbc7224 */ /* 0x000fe400078e00aa */
.L_x_28128:
[----:B------:R-:W-:Y:S05]  /*bc90*/  BSYNC B1 ;  /* 0x0000000000017941 */ /* 0x000fea0003800000 */
.L_x_28126:
        /* <DEDUP_REMOVED lines=16> */
.L_x_28132:
[----:B------:R-:W-:Y:S05]  /*bda0*/  BSYNC B2 ;  /* 0x0000000000027941 */ /* 0x000fea0003800000 */
.L_x_28131:
        /* <DEDUP_REMOVED lines=44> */
.L_x_28130:
[----:B------:R-:W-:Y:S05]  /*c070*/  BSYNC B1 ;  /* 0x0000000000017941 */ /* 0x000fea0003800000 */
.L_x_28129:
        /* <DEDUP_REMOVED lines=20> */
.L_x_28134:
[----:B------:R-:W-:Y:S02]  /*c1c0*/  MOV R139, R170 ;  /* 0x000000aa008b7202 */ /* 0x000fe40000000f00 */
.L_x_28135:
[----:B------:R-:W-:Y:S05]  /*c1d0*/  BSYNC B1 ;  /* 0x0000000000017941 */ /* 0x000fea0003800000 */
.L_x_28133:
        /* <DEDUP_REMOVED lines=16> */
.L_x_28139:
[----:B------:R-:W-:Y:S05]  /*c2e0*/  BSYNC B2 ;  /* 0x0000000000027941 */ /* 0x000fea0003800000 */
.L_x_28138:
        /* <DEDUP_REMOVED lines=44> */
.L_x_28137:
[----:B------:R-:W-:Y:S05]  /*c5b0*/  BSYNC B1 ;  /* 0x0000000000017941 */ /* 0x000fea0003800000 */
.L_x_28136:
        /* <DEDUP_REMOVED lines=8> */
[----:B------:R-:W-:Y:S02]  /*c640*/  LEA.HI.X R175, R137, c[0x0][0x194], RZ, 0x2, P2 ;  /* 0x0000650089af7a11 */ /* 0x000fe400010f14ff */
[----:B------:R-:W0:Y:S02]  /*c650*/  I2F.U32 R137, R139 ;  /* 0x0000008b00897306 */ /* 0x000e240000201000 */
        /* <DEDUP_REMOVED lines=10> */
.L_x_28111:
[----:B------:R-:W-:Y:S05]  /*c700*/  BSYNC B0 ;  /* 0x0000000000007941 */ /* 0x000fea0003800000 */
.L_x_28110:
[----:B-----5:R-:W-:Y:S01]  /*c710*/  FADD.FTZ R136, RZ, R104 ;  /* 0x00000068ff887221 */ /* 0x020fe20000010000 */
[----:B------:R-:W-:Y:S02]  /*c720*/  ISETP.GT.U32.AND P2, PT, R146, 0x1ff, PT ;  /* 0x000001ff9200780c */ /* 0x000fe40003f44070 */
[----:B------:R-:W-:Y:S01]  /*c730*/  LOP3.LUT P1, RZ, R169, 0xff, RZ, 0xc0, !PT ;  /* 0x000000ffa9ff7812 */ /* 0x000fe2000782c0ff */
[----:B0-----:R-:W-:Y:S01]  /*c740*/  FADD.FTZ R137, R105, R136 ;  /* 0x0000008869897221 */ /* 0x001fe20000010000 */
[----:B------:R-:W-:Y:S02]  /*c750*/  SHF.R.U32.HI R138, RZ, 0x5, R0 ;  /* 0x00000005ff8a7819 */ /* 0x000fe40000011600 */
[----:B------:R-:W-:Y:S01]  /*c760*/  P2R R185, PR, RZ, 0x4 ;  /* 0x00000004ffb97803 */ /* 0x000fe20000000000 */
[----:B------:R-:W-:Y:S01]  /*c770*/  FADD.FTZ R136, R106, R137 ;  /* 0x000000896a887221 */ /* 0x000fe20000010000 */
[----:B------:R-:W-:-:S02]  /*c780*/  LOP3.LUT R138, R138, 0x7fffff8, RZ, 0xc0, !PT ;  /* 0x07fffff88a8a7812 */ /* 0x000fc400078ec0ff */
[C---:B------:R-:W-:Y:S01]  /*c790*/  ISETP.GT.U32.AND P3, PT, R146.reuse, 0x4ff, PT ;  /* 0x000004ff9200780c */ /* 0x040fe20003f64070 */
[----:B------:R-:W-:Y:S01]  /*c7a0*/  FADD.FTZ R136, R107, R136 ;  /* 0x000000886b887221 */ /* 0x000fe20000010000 */
[C---:B------:R-:W-:Y:S02]  /*c7b0*/  ISETP.GT.U32.AND P4, PT, R146.reuse, 0x5ff, PT ;  /* 0x000005ff9200780c */ /* 0x040fe40003f84070 */
        /* <DEDUP_REMOVED lines=36> */
.L_x_28160:
[----:B0-2---:R-:W-:Y:S01]  /*ca00*/  FADD.FTZ R137, R137, R136 ;  /* 0x0000008889897221 */ /* 0x005fe20000010000 */
        /* <DEDUP_REMOVED lines=87> */
.L_x_28161:
[----:B------:R-:W-:Y:S01]  /*cf80*/  LOP3.LUT P1, RZ, R0, 0x1f, RZ, 0xc0, !PT ;  /* 0x0000001f00ff7812 */ /* 0x000fe2000782c0ff */
[----:B-1----:R-:W-:Y:S01]  /*cf90*/  FADD.FTZ R137, R184, R139 ;  /* 0x0000008bb8897221 */ /* 0x002fe20000010000 */
[----:B------:R-:W-:Y:S01]  /*cfa0*/  SHF.R.U32.HI R174, RZ, 0x5, R0 ;  /* 0x00000005ffae7819 */ /* 0x000fe20000011600 */
[----:B------:R-:W-:Y:S01]  /*cfb0*/  WARPSYNC 0xffffffff ;  /* 0xffffffff00007948 */ /* 0x000fe20003800000 */
[----:B------:R-:W-:Y:S02]  /*cfc0*/  LOP3.LUT R175, R0, 0x1f, RZ, 0xc0, !PT ;  /* 0x0000001f00af7812 */ /* 0x000fe400078ec0ff */
[----:B0-----:R-:W-:-:S07]  /*cfd0*/  LOP3.LUT R139, R174, 0x7, RZ, 0xc0, !PT ;  /* 0x00000007ae8b7812 */ /* 0x001fce00078ec0ff */
[----:B------:R-:W-:-:S05]  /*cfe0*/  @!P1 IMAD.IADD R174, R138, 0x1, R139 ;  /* 0x000000018aae9824 */ /* 0x000fca00078e028b */
[----:B------:R0:W-:Y:S01]  /*cff0*/  @!P1 STS.64 [R174.X8], R136 ;  /* 0x00000088ae009388 */ /* 0x0001e20000008a00 */
[----:B------:R-:W-:-:S11]  /*d000*/  ISETP.GT.U32.AND P1, PT, R175, 0x7, PT ;  /* 0x00000007af00780c */ /* 0x000fd60003f24070 */
[----:B------:R-:W-:Y:S01]  /*d010*/  BAR.SYNC.DEFER_BLOCKING 0x0 ;  /* 0x0000000000007b1d */ /* 0x000fe20000010000 */
[----:B0-----:R-:W-:Y:S01]  /*d020*/  CS2R R136, SRZ ;  /* 0x0000000000887805 */ /* 0x001fe2000001ff00 */
[----:B------:R-:W-:Y:S01]  /*d030*/  @!P1 IADD3 R175, R138, R175, RZ ;  /* 0x000000af8aaf9210 */ /* 0x000fe20007ffe0ff */
[----:B------:R-:W-:Y:S02]  /*d040*/  IMAD.MOV.U32 R138, RZ, RZ, RZ ;  /* 0x000000ffff8a7224 */ /* 0x000fe400078e00ff */
[----:B------:R-:W-:Y:S01]  /*d050*/  @!P1 IMAD.MOV.U32 R138, RZ, RZ, R171 ;  /* 0x000000ffff8a9224 */ /* 0x000fe200078e00ab */
        /* <DEDUP_REMOVED lines=10> */
[----:B0-----:R-:W-:Y:S01]  /*d100*/  IMAD.IADD R188, R174, 0x1, R191 ;  /* 0x00000001aebc7824 */ /* 0x001fe200078e02bf */
[----:B------:R-:W0:Y:S06]  /*d110*/  SHFL.DOWN PT, R185, R136, 0x4, 0x1f ;  /* 0x08801f0088b97f89 */ /* 0x000e2c00000e0000 */
[----:B------:R-:W1:Y:S01]  /*d120*/  I2F R190, R188 ;  /* 0x000000bc00be7306 */ /* 0x000e620000201400 */
[----:B------:R-:W-:Y:S07]  /*d130*/  SHFL.DOWN PT, R195, R188, 0x1, 0x1f ;  /* 0x08201f00bcc37f89 */ /* 0x000fee00000e0000 */
[----:B------:R-:W2:Y:S08]  /*d140*/  I2F R191, R191 ;  /* 0x000000bf00bf7306 */ /* 0x000eb00000201400 */
[----:B-1----:R-:W1:Y:S01]  /*d150*/  MUFU.RCP R192, R190 ;  /* 0x000000be00c07308 */ /* 0x002e620000001000 */
[----:B0-----:R-:W-:-:S04]  /*d160*/  FMUL.FTZ R175, R185, R183 ;  /* 0x000000b7b9af7220 */ /* 0x001fc80000410000 */
        /* <DEDUP_REMOVED lines=9> */
[----:B------:R-:W-:Y:S02]  /*d200*/  FFMA.FTZ R175, R182, R189, R138 ;  /* 0x000000bdb6af7223 */ /* 0x000fe4000001008a */
[----:B------:R-:W-:Y:S02]  /*d210*/  IMAD.IADD R138, R188, 0x1, R195 ;  /* 0x00000001bc8a7824 */ /* 0x000fe400078e02c3 */
[----:B-1----:R-:W-:Y:S01]  /*d220*/  FMUL.FTZ R193, R192, R175 ;  /* 0x000000afc0c17220 */ /* 0x002fe20000410000 */
        /* <DEDUP_REMOVED lines=8> */
[----:B0-----:R-:W-:-:S04]  /*d2b0*/  FMUL.FTZ R174, R194, R195 ;  /* 0x000000c3c2ae7220 */ /* 0x001fc80000410000 */
[----:B------:R-:W-:Y:S02]  /*d2c0*/  FFMA.FTZ R197, R190, R193, R174 ;  /* 0x000000c1bec57223 */ /* 0x000fe400000100ae */
[----:B------:R-:W-:-:S04]  /*d2d0*/  FADD.FTZ R193, R193, -R194 ;  /* 0x800000c2c1c17221 */ /* 0x000fc80000010000 */
[----:B------:R-:W-:Y:S02]  /*d2e0*/  FMUL.FTZ R193, R193, R193 ;  /* 0x000000c1c1c17220 */ /* 0x000fe40000410000 */
[----:B--2---:R-:W-:Y:S02]  /*d2f0*/  FMUL.FTZ R197, R196, R197 ;  /* 0x000000c5c4c57220 */ /* 0x004fe40000410000 */
[----:B-1----:R-:W-:Y:S02]  /*d300*/  FADD.FTZ R175, R138, R137 ;  /* 0x000000898aaf7221 */ /* 0x002fe40000010000 */
[----:B------:R-:W-:Y:S02]  /*d310*/  FMUL.FTZ R193, R190, R193 ;  /* 0x000000c1bec17220 */ /* 0x000fe40000410000 */
[----:B------:R-:W-:Y:S01]  /*d320*/  FFMA.FTZ R136, R184, R136, R175 ;  /* 0x00000088b8887223 */ /* 0x000fe200000100af */
[----:B------:R-:W0:Y:S01]  /*d330*/  SHFL.IDX PT, R197, R197, RZ, 0x1f ;  /* 0x00001fffc5c57589 */ /* 0x000e2200000e0000 */
[----:B------:R-:W-:-:S03]  /*d340*/  FMUL.FTZ R193, R193, R195 ;  /* 0x000000c3c1c17220 */ /* 0x000fc60000410000 */
[----:B------:R-:W1:Y:S01]  /*d350*/  SHFL.DOWN PT, R175, R136, 0x2, 0x1f ;  /* 0x08401f0088af7f89 */ /* 0x000e6200000e0000 */
[C---:B0-----:R-:W-:Y:S01]  /*d360*/  FMUL.FTZ R188, R197.reuse, R197 ;  /* 0x000000c5c5bc7220 */ /* 0x041fe20000410000 */
[----:B------:R-:W-:Y:S01]  /*d370*/  FSEL R174, R197, RZ, !P1 ;  /* 0x000000ffc5ae7208 */ /* 0x000fe20004800000 */
[----:B-1----:R-:W-:Y:S01]  /*d380*/  FADD.FTZ R175, R136, R175 ;  /* 0x000000af88af7221 */ /* 0x002fe20000010000 */
[----:B------:R-:W-:Y:S02]  /*d390*/  MOV R136, c[0x0][0x1e0] ;  /* 0x0000780000887a02 */ /* 0x000fe40000000f00 */
[----:B------:R-:W-:Y:S01]  /*d3a0*/  FSEL R199, R188, RZ, P1 ;  /* 0x000000ffbcc77208 */ /* 0x000fe20000800000 */
[----:B------:R-:W-:Y:S01]  /*d3b0*/  FFMA.FTZ R175, R192, R183, R175 ;  /* 0x000000b7c0af7223 */ /* 0x000fe200000100af */
[----:B------:R-:W-:-:S04]  /*d3c0*/  LOP3.LUT P1, RZ, R139, 0x1f, R0, 0xf8, !PT ;  /* 0x0000001f8bff7812 */ /* 0x000fc8000782f800 */
[----:B------:R-:W0:Y:S09]  /*d3d0*/  SHFL.DOWN PT, R138, R175, 0x1, 0x1f ;  /* 0x08201f00af8a7f89 */ /* 0x000e3200000e0000 */
[----:B------:R-:W-:Y:S02]  /*d3e0*/  @!P1 IMAD.MOV.U32 R139, RZ, RZ, 0x4 ;  /* 0x00000004ff8b9424 */ /* 0x000fe400078e00ff */
[----:B0-----:R-:W-:-:S02]  /*d3f0*/  FADD.FTZ R137, R175, R138 ;  /* 0x0000008aaf897221 */ /* 0x001fc40000010000 */
[----:B------:R-:W-:-:S04]  /*d400*/  @!P1 IMAD.WIDE R138, R152, R139, c[0x0][0x1a8] ;  /* 0x00006a00988a9625 */ /* 0x000fc800078e028b */
[----:B------:R-:W-:Y:S02]  /*d410*/  FFMA.FTZ R193, R196, R193, R137 ;  /* 0x000000c1c4c17223 */ /* 0x000fe40000010089 */
[----:B------:R-:W-:-:S04]  /*d420*/  @!P1 IMAD.MOV.U32 R137, RZ, RZ, 0x4 ;  /* 0x00000004ff899424 */ /* 0x000fc800078e00ff */
[----:B------:R-:W0:Y:S02]  /*d430*/  SHFL.IDX PT, R193, R193, RZ, 0x1f ;  /* 0x00001fffc1c17589 */ /* 0x000e2400000e0000 */
[----:B0-----:R-:W-:-:S04]  /*d440*/  FFMA.FTZ R136, R193, R136, c[0x0][0x228] ;  /* 0x00008a00c1887623 */ /* 0x001fc80000010088 */
[----:B------:R-:W-:Y:S02]  /*d450*/  FADD.FTZ R199, R136, R199 ;  /* 0x000000c788c77221 */ /* 0x000fe40000010000 */
[----:B------:R-:W-:Y:S02]  /*d460*/  @!P1 IMAD.WIDE R136, R152, R137, c[0x0][0x1a0] ;  /* 0x0000680098889625 */ /* 0x000fe400078e0289 */
[----:B------:R-:W0:Y:S03]  /*d470*/  MUFU.RSQ R175, R199 ;  /* 0x000000c700af7308 */ /* 0x000e260000001400 */
[----:B------:R1:W-:Y:S04]  /*d480*/  @!P1 STG.E [R136.64], R197 ;  /* 0x000000c588009986 */ /* 0x0003e8000c101904 */
[----:B0-----:R1:W-:Y:S01]  /*d490*/  @!P1 STG.E [R138.64], R175 ;  /* 0x000000af8a009986 */ /* 0x0013e2000c101904 */
[----:B------:R-:W-:Y:S05]  /*d4a0*/  @!P0 BRA `(.L_x_28143) ;  /* 0x0000010000008947 */ /* 0x000fea0003800000 */
[--C-:B-1----:R-:W-:Y:S01]  /*d4b0*/  FADD.FTZ R136, R104, -R174.reuse ;  /* 0x800000ae68887221 */ /* 0x102fe20000010000 */
[----:B------:R-:W-:Y:S01]  /*d4c0*/  HFMA2.MMA R183, -RZ, RZ, 0, 9.5367431640625e-07 ;  /* 0x00000010ffb77435 */ /* 0x000fe200000001ff */
        /* <DEDUP_REMOVED lines=10> */
[C---:B------:R-:W-:Y:S01]  /*d570*/  IMAD.WIDE.U32 R182, R172.reuse, R183, c[0x0][0x208] ;  /* 0x00008200acb67625 */ /* 0x040fe200078e00b7 */
[----:B------:R-:W-:-:S03]  /*d580*/  IADD3 R172, R172, 0x100, RZ ;  /* 0x00000100acac7810 */ /* 0x000fc60007ffe0ff */
[----:B------:R-:W-:-:S05]  /*d590*/  FFMA.FTZ R139, R59, R184, R63 ;  /* 0x000000b83b8b7223 */ /* 0x000fca000001003f */
[----:B------:R0:W-:Y:S02]  /*d5a0*/  STG.E.128 [R182.64], R136 ;  /* 0x00000088b6007986 */ /* 0x0001e4000c101d04 */
.L_x_28143:
[----:B------:R-:W-:Y:S05]  /*d5b0*/  BSYNC B0 ;  /* 0x0000000000007941 */ /* 0x000fea0003800000 */
.L_x_28142:
        /* <DEDUP_REMOVED lines=10> */
[----:B------:R-:W-:Y:S02]  /*d660*/  IMAD.MOV.U32 R183, RZ, RZ, 0x10 ;  /* 0x00000010ffb77424 */ /* 0x000fe400078e00ff */
[----:B------:R-:W-:Y:S02]  /*d670*/  FMUL.FTZ R184, R175, R184 ;  /* 0x000000b8afb87220 */ /* 0x000fe40000410000 */
[----:B------:R-:W-:Y:S02]  /*d680*/  FFMA.FTZ R136, R44, R137, R48 ;  /* 0x000000892c887223 */ /* 0x000fe40000010030 */
[----:B------:R-:W-:Y:S02]  /*d690*/  FFMA.FTZ R137, R45, R138, R49 ;  /* 0x0000008a2d897223 */ /* 0x000fe40000010031 */
[----:B------:R-:W-:-:S02]  /*d6a0*/  FFMA.FTZ R138, R46, R139, R50 ;  /* 0x0000008b2e8a7223 */ /* 0x000fc40000010032 */
[C---:B------:R-:W-:Y:S01]  /*d6b0*/  IMAD.WIDE.U32 R182, R172.reuse, R183, c[0x0][0x208] ;  /* 0x00008200acb67625 */ /* 0x040fe200078e00b7 */
[----:B------:R-:W-:-:S03]  /*d6c0*/  IADD3 R172, R172, 0x100, RZ ;  /* 0x00000100acac7810 */ /* 0x000fc60007ffe0ff */
[----:B------:R-:W-:-:S05]  /*d6d0*/  FFMA.FTZ R139, R47, R184, R51 ;  /* 0x000000b82f8b7223 */ /* 0x000fca0000010033 */
[----:B------:R0:W-:Y:S02]  /*d6e0*/  STG.E.128 [R182.64], R136 ;  /* 0x00000088b6007986 */ /* 0x0001e4000c101d04 */
.L_x_28145:
[----:B------:R-:W-:Y:S05]  /*d6f0*/  BSYNC B0 ;  /* 0x0000000000007941 */ /* 0x000fea0003800000 */
.L_x_28144:
        /* <DEDUP_REMOVED lines=19> */
.L_x_28147:
[----:B------:R-:W-:Y:S05]  /*d830*/  BSYNC B0 ;  /* 0x0000000000007941 */ /* 0x000fea0003800000 */
.L_x_28146:
        /* <DEDUP_REMOVED lines=15> */
[C---:B------:R-:W-:Y:S01]  /*d930*/  IMAD.WIDE.U32 R182, R172.reuse, R183, c[0x0][0x208] ;  /* 0x00008200acb67625 */ /* 0x040fe200078e00b7 */
[----:B------:R-:W-:-:S03]  /*d940*/  IADD3 R172, R172, 0x100, RZ ;  /* 0x00000100acac7810 */ /* 0x000fc60007ffe0ff */
[----:B------:R-:W-:-:S05]  /*d950*/  FFMA.FTZ R139, R23, R184, R27 ;  /* 0x000000b8178b7223 */ /* 0x000fca000001001b */
[----:B------:R0:W-:Y:S02]  /*d960*/  STG.E.128 [R182.64], R136 ;  /* 0x00000088b6007986 */ /* 0x0001e4000c101d04 */
.L_x_28149:
[----:B------:R-:W-:Y:S05]  /*d970*/  BSYNC B0 ;  /* 0x0000000000007941 */ /* 0x000fea0003800000 */
.L_x_28148:
        /* <DEDUP_REMOVED lines=19> */
.L_x_28151:
[----:B------:R-:W-:Y:S05]  /*dab0*/  BSYNC B0 ;  /* 0x0000000000007941 */ /* 0x000fea0003800000 */
.L_x_28150:
        /* <DEDUP_REMOVED lines=19> */
.L_x_28153:
[----:B------:R-:W-:Y:S05]  /*dbf0*/  BSYNC B0 ;  /* 0x0000000000007941 */ /* 0x000fea0003800000 */
.L_x_28152:
[----:B------:R-:W-:Y:S01]  /*dc00*/  ISETP.NE.AND P1, PT, R180, RZ, PT ;  /* 0x000000ffb400720c */ /* 0x000fe20003f25270 */
[----:B------:R-:W-:-:S12]  /*dc10*/  BSSY B0, `(.L_x_28154) ;  /* 0x0000012000007945 */ /* 0x000fd80003800000 */
[----:B------:R-:W-:Y:S05]  /*dc20*/  @!P1 BRA `(.L_x_28155) ;  /* 0x0000010000009947 */ /* 0x000fea0003800000 */
[--C-:B01----:R-:W-:Y:S01]  /*dc30*/  FADD.FTZ R136, R128, -R174.reuse ;  /* 0x800000ae80887221 */ /* 0x103fe20000010000 */
        /* <DEDUP_REMOVED lines=15> */
.L_x_28155:
[----:B------:R-:W-:Y:S05]  /*dd30*/  BSYNC B0 ;  /* 0x0000000000007941 */ /* 0x000fea0003800000 */
.L_x_28154:
        /* <DEDUP_REMOVED lines=12> */
[----:B------:R-:W-:Y:S02]  /*de00*/  FFMA.FTZ R136, R92, R137, R88 ;  /* 0x000000895c887223 */ /* 0x000fe40000010058 */
[----:B------:R-:W-:-:S04]  /*de10*/  IMAD.WIDE.U32 R174, R172, R139, c[0x0][0x208] ;  /* 0x00008200acae7625 */ /* 0x000fc800078e008b */
[----:B------:R-:W-:Y:S02]  /*de20*/  FFMA.FTZ R137, R93, R138, R89 ;  /* 0x0000008a5d897223 */ /* 0x000fe40000010059 */
[----:B------:R-:W-:Y:S02]  /*de30*/  FFMA.FTZ R139, R95, R182, R91 ;  /* 0x000000b65f8b7223 */ /* 0x000fe4000001005b */
[----:B------:R-:W-:-:S05]  /*de40*/  FFMA.FTZ R138, R94, R183, R90 ;  /* 0x000000b75e8a7223 */ /* 0x000fca000001005a */
[----:B------:R0:W-:Y:S02]  /*de50*/  STG.E.128 [R174.64], R136 ;  /* 0x00000088ae007986 */ /* 0x0001e4000c101d04 */
.L_x_28157:
[----:B------:R-:W-:Y:S05]  /*de60*/  BSYNC B0 ;  /* 0x0000000000007941 */ /* 0x000fea0003800000 */
.L_x_28156:
[----:B------:R-:W-:Y:S02]  /*de70*/  LOP3.LUT P1, RZ, R169, 0xff, RZ, 0xc0, !PT ;  /* 0x000000ffa9ff7812 */ /* 0x000fe4000782c0ff */
[----:B------:R-:W-:Y:S02]  /*de80*/  IADD3 R152, R152, c[0x0][0x160], RZ ;  /* 0x0000580098987a10 */ /* 0x000fe40007ffe0ff */
[----:B------:R-:W-:Y:S02]  /*de90*/  SEL R169, RZ, 0x1, P1 ;  /* 0x00000001ffa97807 */ /* 0x000fe40000800000 */
[----:B------:R-:W-:-:S13]  /*dea0*/  ISETP.GE.AND P1, PT, R152, c[0x0][0x164], PT ;  /* 0x0000590098007a0c */ /* 0x000fda0003f26270 */
[----:B01----:R-:W-:Y:S01]  /*deb0*/  @P1 CALL.REL.NOINC `(.L_x_28158) ;  /* 0x0000001000001944 */ /* 0x003fe20003c00000 */
[----:B------:R-:W-:Y:S05]  /*dec0*/  BRA `(.L_x_28159) ;  /* 0xffff31a000007947 */ /* 0x000fea000383ffff */
.L_x_28158:
[----:B------:R-:W-:Y:S05]  /*ded0*/  EXIT ;  /* 0x000000000000794d */ /* 0x000fea0003800000 */
.L_x_28140:
[----:B------:R-:W-:Y:S01]  /*dee0*/  IMAD.MOV.U32 R184, RZ, RZ, 0x1 ;  /* 0x00000001ffb87424 */ /* 0x000fe200078e00ff */
[----:B------:R-:W-:Y:S01]  /*def0*/  MOV R182, 0x1f ;  /* 0x0000001f00b67802 */ /* 0x000fe20000000f00 */
[----:B------:R-:W-:Y:S01]  /*df00*/  IMAD.MOV.U32 R183, RZ, RZ, -0x1 ;  /* 0xffffffffffb77424 */ /* 0x000fe200078e00ff */
[----:B------:R-:W-:Y:S02]  /*df10*/  MOV R174, 0xdf30 ;  /* 0x0000df3000ae7802 */ /* 0x000fe40000000f00 */
[----:B-1----:R-:W-:Y:S05]  /*df20*/  CALL.REL.NOINC `($__internal_156_$__cuda_sm70_shflsync_bfly_p) ;  /* 0x000007e000007944 */ /* 0x002fea0003c00000 */
[----:B-1----:R-:W-:Y:S01]  /*df30*/  IMAD.MOV.U32 R136, RZ, RZ, R184 ;  /* 0x000000ffff887224 */ /* 0x002fe200078e00b8 */
[----:B0-----:R-:W-:Y:S05]  /*df40*/  BRA `(.L_x_28160) ;  /* 0xffffeab000007947 */ /* 0x001fea000383ffff */
.L_x_28141:
[----:B------:R-:W-:Y:S01]  /*df50*/  HFMA2.MMA R184, -RZ, RZ, 0, 1.1920928955078125e-07 ;  /* 0x00000002ffb87435 */ /* 0x000fe200000001ff */
[----:B------:R-:W-:Y:S01]  /*df60*/  IMAD.MOV.U32 R182, RZ, RZ, 0x1f ;  /* 0x0000001fffb67424 */ /* 0x000fe200078e00ff */
[----:B------:R-:W-:Y:S01]  /*df70*/  MOV R174, 0xdfa0 ;  /* 0x0000dfa000ae7802 */ /* 0x000fe20000000f00 */
[----:B------:R-:W-:-:S03]  /*df80*/  IMAD.MOV.U32 R183, RZ, RZ, -0x1 ;  /* 0xffffffffffb77424 */ /* 0x000fc600078e00ff */
[----:B-1----:R-:W-:Y:S05]  /*df90*/  CALL.REL.NOINC `($__internal_156_$__cuda_sm70_shflsync_bfly_p) ;  /* 0x0000077000007944 */ /* 0x002fea0003c00000 */
[----:B01----:R-:W-:Y:S01]  /*dfa0*/  FADD.FTZ R137, R137, R184 ;  /* 0x000000b889897221 */ /* 0x003fe20000010000 */
[----:B------:R-:W-:Y:S01]  /*dfb0*/  MOV R184, 0x4 ;  /* 0x0000000400b87802 */ /* 0x000fe20000000f00 */
[----:B------:R-:W-:Y:S01]  /*dfc0*/  IMAD.MOV.U32 R182, RZ, RZ, 0x1f ;  /* 0x0000001fffb67424 */ /* 0x000fe200078e00ff */
[----:B------:R-:W-:Y:S01]  /*dfd0*/  MOV R174, 0xe000 ;  /* 0x0000e00000ae7802 */ /* 0x000fe20000000f00 */
[----:B------:R-:W-:-:S02]  /*dfe0*/  IMAD.MOV.U32 R183, RZ, RZ, -0x1 ;  /* 0xffffffffffb77424 */ /* 0x000fc400078e00ff */
[----:B------:R-:W-:Y:S05]  /*dff0*/  CALL.REL.NOINC `($__internal_156_$__cuda_sm70_shflsync_bfly_p) ;  /* 0x0000071000007944 */ /* 0x000fea0003c00000 */
[----:B01----:R-:W-:Y:S01]  /*e000*/  FADD.FTZ R137, R137, R184 ;  /* 0x000000b889897221 */ /* 0x003fe20000010000 */
[----:B------:R-:W-:Y:S01]  /*e010*/  HFMA2.MMA R184, -RZ, RZ, 0, 4.76837158203125e-07 ;  /* 0x00000008ffb87435 */ /* 0x000fe200000001ff */
[----:B------:R-:W-:Y:S01]  /*e020*/  IMAD.MOV.U32 R182, RZ, RZ, 0x1f ;  /* 0x0000001fffb67424 */ /* 0x000fe200078e00ff */
[----:B------:R-:W-:Y:S01]  /*e030*/  MOV R174, 0xe060 ;  /* 0x0000e06000ae7802 */ /* 0x000fe20000000f00 */
[----:B------:R-:W-:-:S03]  /*e040*/  IMAD.MOV.U32 R183, RZ, RZ, -0x1 ;  /* 0xffffffffffb77424 */ /* 0x000fc600078e00ff */
[----:B------:R-:W-:Y:S05]  /*e050*/  CALL.REL.NOINC `($__internal_156_$__cuda_sm70_shflsync_bfly_p) ;  /* 0x000006b000007944 */ /* 0x000fea0003c00000 */
[----:B01----:R-:W-:Y:S01]  /*e060*/  FADD.FTZ R137, R137, R184 ;  /* 0x000000b889897221 */ /* 0x003fe20000010000 */
[----:B------:R-:W-:Y:S01]  /*e070*/  MOV R184, 0x10 ;  /* 0x0000001000b87802 */ /* 0x000fe20000000f00 */
[----:B------:R-:W-:Y:S01]  /*e080*/  IMAD.MOV.U32 R182, RZ, RZ, 0x1f ;  /* 0x0000001fffb67424 */ /* 0x000fe200078e00ff */
[----:B------:R-:W-:Y:S01]  /*e090*/  MOV R174, 0xe0c0 ;  /* 0x0000e0c000ae7802 */ /* 0x000fe20000000f00 */
[----:B------:R-:W-:-:S02]  /*e0a0*/  IMAD.MOV.U32 R183, RZ, RZ, -0x1 ;  /* 0xffffffffffb77424 */ /* 0x000fc400078e00ff */
[----:B------:R-:W-:Y:S05]  /*e0b0*/  CALL.REL.NOINC `($__internal_156_$__cuda_sm70_shflsync_bfly_p) ;  /* 0x0000065000007944 */ /* 0x000fea0003c00000 */
[----:B01----:R-:W-:Y:S01]  /*e0c0*/  FADD.FTZ R137, R137, R184 ;  /* 0x000000b889897221 */ /* 0x003fe20000010000 */
[----:B------:R-:W-:Y:S01]  /*e0d0*/  P2R R183, PR, RZ, 0x40 ;  /* 0x00000040ffb77803 */ /* 0x000fe20000000000 */
[----:B------:R-:W-:Y:S01]  /*e0e0*/  HFMA2.MMA R184, -RZ, RZ, 0, 5.9604644775390625e-08 ;  /* 0x00000001ffb87435 */ /* 0x000fe200000001ff */
[----:B------:R-:W-:Y:S01]  /*e0f0*/  ISETP.NE.AND P6, PT, R185, RZ, PT ;  /* 0x000000ffb900720c */ /* 0x000fe20003fc5270 */
        /* <DEDUP_REMOVED lines=12> */
[----:B------:R-:W-:Y:S01]  /*e1c0*/  FSEL R137, R137, RZ, P0 ;  /* 0x000000ff89897208 */ /* 0x000fe20000000000 */
[----:B------:R-:W-:-:S04]  /*e1d0*/  IMAD.MOV.U32 R182, RZ, RZ, 0x1f ;  /* 0x0000001fffb67424 */ /* 0x000fc800078e00ff */
        /* <DEDUP_REMOVED lines=9> */
[----:B------:R-:W-:Y:S02]  /*e270*/  FFMA.FTZ R174, R174, R174, R137 ;  /* 0x000000aeaeae7223 */ /* 0x000fe40000010089 */
[----:B------:R-:W-:Y:S02]  /*e280*/  IMAD.MOV.U32 R183, RZ, RZ, -0x1 ;  /* 0xffffffffffb77424 */ /* 0x000fe400078e00ff */
[----:B------:R-:W-:Y:S02]  /*e290*/  FFMA.FTZ R174, R139, R139, R174 ;  /* 0x0000008b8bae7223 */ /* 0x000fe400000100ae */
[----:B------:R-:W-:Y:S02]  /*e2a0*/  FADD.FTZ R139, R115, -R136 ;  /* 0x80000088738b7221 */ /* 0x000fe40000010000 */
[----:B------:R-:W-:-:S02]  /*e2b0*/  FFMA.FTZ R174, R175, R175, R174 ;  /* 0x000000afafae7223 */ /* 0x000fc400000100ae */
[----:B------:R-:W-:Y:S02]  /*e2c0*/  FADD.FTZ R175, R118, -R136 ;  /* 0x8000008876af7221 */ /* 0x000fe40000010000 */
[----:B------:R-:W-:Y:S02]  /*e2d0*/  @P1 FFMA.FTZ R137, R139, R139, R174 ;  /* 0x0000008b8b891223 */ /* 0x000fe400000100ae */
[--C-:B------:R-:W-:Y:S02]  /*e2e0*/  FADD.FTZ R174, R116, -R136.reuse ;  /* 0x8000008874ae7221 */ /* 0x100fe40000010000 */
        /* <DEDUP_REMOVED lines=39> */
[----:B------:R-:W-:Y:S05]  /*e560*/  CALL.REL.NOINC `($__internal_156_$__cuda_sm70_shflsync_bfly_p) ;  /* 0x000001a000007944 */ /* 0x000fea0003c00000 */
[----:B01----:R-:W-:Y:S01]  /*e570*/  FADD.FTZ R137, R137, R184 ;  /* 0x000000b889897221 */ /* 0x003fe20000010000 */
[----:B------:R-:W-:Y:S01]  /*e580*/  MOV R184, 0x2 ;  /* 0x0000000200b87802 */ /* 0x000fe20000000f00 */
[----:B------:R-:W-:Y:S01]  /*e590*/  IMAD.MOV.U32 R182, RZ, RZ, 0x1f ;  /* 0x0000001fffb67424 */ /* 0x000fe200078e00ff */
[----:B------:R-:W-:Y:S01]  /*e5a0*/  MOV R174, 0xe5d0 ;  /* 0x0000e5d000ae7802 */ /* 0x000fe20000000f00 */
[----:B------:R-:W-:Y:S02]  /*e5b0*/  IMAD.MOV.U32 R183, RZ, RZ, -0x1 ;  /* 0xffffffffffb77424 */ /* 0x000fe400078e00ff */
[----:B------:R-:W-:Y:S05]  /*e5c0*/  CALL.REL.NOINC `($__internal_156_$__cuda_sm70_shflsync_bfly_p) ;  /* 0x0000014000007944 */ /* 0x000fea0003c00000 */
[----:B01----:R-:W-:Y:S01]  /*e5d0*/  FADD.FTZ R137, R137, R184 ;  /* 0x000000b889897221 */ /* 0x003fe20000010000 */
[----:B------:R-:W-:Y:S01]  /*e5e0*/  HFMA2.MMA R184, -RZ, RZ, 0, 2.384185791015625e-07 ;  /* 0x00000004ffb87435 */ /* 0x000fe200000001ff */
        /* <DEDUP_REMOVED lines=10> */
[----:B-1----:R-:W-:Y:S01]  /*e690*/  FADD.FTZ R139, R137, R184 ;  /* 0x000000b8898b7221 */ /* 0x002fe20000010000 */
[----:B------:R-:W-:Y:S01]  /*e6a0*/  HFMA2.MMA R184, -RZ, RZ, 0, 9.5367431640625e-07 ;  /* 0x00000010ffb87435 */ /* 0x000fe200000001ff */
[----:B0-----:R-:W-:Y:S01]  /*e6b0*/  IMAD.MOV.U32 R182, RZ, RZ, 0x1f ;  /* 0x0000001fffb67424 */ /* 0x001fe200078e00ff */
[----:B------:R-:W-:Y:S01]  /*e6c0*/  MOV R174, 0xe700 ;  /* 0x0000e70000ae7802 */ /* 0x000fe20000000f00 */
[----:B------:R-:W-:Y:S01]  /*e6d0*/  IMAD.MOV.U32 R183, RZ, RZ, -0x1 ;  /* 0xffffffffffb77424 */ /* 0x000fe200078e00ff */
[----:B------:R-:W-:-:S02]  /*e6e0*/  MOV R137, R139 ;  /* 0x0000008b00897202 */ /* 0x000fc40000000f00 */
[----:B------:R-:W-:Y:S05]  /*e6f0*/  CALL.REL.NOINC `($__internal_156_$__cuda_sm70_shflsync_bfly_p) ;  /* 0x0000001000007944 */ /* 0x000fea0003c00000 */
[----:B01----:R-:W-:Y:S05]  /*e700*/  BRA `(.L_x_28161) ;  /* 0xffffe87000007947 */ /* 0x003fea000383ffff */
        .weak           $__internal_156_$__cuda_sm70_shflsync_bfly_p
        .type           $__internal_156_$__cuda_sm70_shflsync_bfly_p,@function
        .size           $__internal_156_$__cuda_sm70_shflsync_bfly_p,(.L_x_29220 - $__internal_156_$__cuda_sm70_shflsync_bfly_p)
$__internal_156_$__cuda_sm70_shflsync_bfly_p:
[----:B------:R-:W-:Y:S01]  /*e710*/  IMAD.MOV.U32 R175, RZ, RZ, 0x0 ;  /* 0x00000000ffaf7424 */ /* 0x000fe200078e00ff */
[----:B------:R-:W-:Y:S04]  /*e720*/  WARPSYNC R183 ;  /* 0x000000b700007348 */ /* 0x000fe80003800000 */
[----:B------:R0:W1:Y:S01]  /*e730*/  SHFL.BFLY PT, R184, R137, R184, R182 ;  /* 0x0c0000b889b87389 */ /* 0x00006200000e00b6 */
[----:B------:R-:W-:Y:S05]  /*e740*/  RET.REL.NODEC R174 `(_ZN10layer_norm13ln_fwd_kernelINS_13Kernel_traitsIfffffjLj8192ELj1ELj1ELj8ELj16ENS_18Kernel_traits_baseILj8192EfffffjLj256EEEEELb1ELb1ELb0ELb0EEEvNS_9FwdParamsE) ;  /* 0xffff18b0ae007950 */ /* 0x000fea0003c3ffff */
.L_x_28162:
        /* <DEDUP_REMOVED lines=11> */
.L_x_29220:


//--------------------- .text._ZN10layer_norm13ln_fwd_kernelINS_13Kernel_traitsIfffffjLj8192ELj1ELj1ELj8ELj16ENS_18Kernel_traits_baseILj8192EfffffjLj256EEEEELb1ELb1ELb0ELb1EEEvNS_9FwdParamsE --------------------------
	.section	.text._ZN10layer_norm13ln_fwd_kernelINS_13Kernel_traitsIfffffjLj8192ELj1ELj1ELj8ELj16ENS_18Kernel_traits_baseILj8192EfffffjLj256EEEEELb1ELb1ELb0ELb1EEEvNS_9FwdParamsE,"ax",@progbits
	.sectioninfo	@"SHI_REGISTERS=196"
	.align	128
        .global         _ZN10layer_norm13ln_fwd_kernelINS_13Kernel_traitsIfffffjLj8192ELj1ELj1ELj8ELj16ENS_18Kernel_traits_baseILj8192EfffffjLj256EEEEELb1ELb1ELb0ELb1EEEvNS_9FwdParamsE
        .type           _ZN10layer_norm13ln_fwd_kernelINS_13Kernel_traitsIfffffjLj8192ELj1ELj1ELj8ELj16ENS_18Kernel_traits_baseILj8192EfffffjLj256EEEEELb1ELb1ELb0ELb1EEEvNS_9FwdParamsE,@function
        .size           _ZN10layer_norm13ln_fwd_kernelINS_13Kernel_traitsIfffffjLj8192ELj1ELj1ELj8ELj16ENS_18Kernel_traits_baseILj8192EfffffjLj256EEEEELb1ELb1ELb0ELb1EEEvNS_9FwdParamsE,(.L_x_29221 - _ZN10layer_norm13ln_fwd_kernelINS_13Kernel_traitsIfffffjLj8192ELj1ELj1ELj8ELj16ENS_18Kernel_traits_baseILj8192EfffffjLj256EEEEELb1ELb1ELb0ELb1EEEvNS_9FwdParamsE)
        .other          _ZN10layer_norm13ln_fwd_kernelINS_13Kernel_traitsIfffffjLj8192ELj1ELj1ELj8ELj16ENS_18Kernel_traits_baseILj8192EfffffjLj256EEEEELb1ELb1ELb0ELb1EEEvNS_9FwdParamsE,@"STO_CUDA_ENTRY STV_DEFAULT"
_ZN10layer_norm13ln_fwd_kernelINS_13Kernel_traitsIfffffjLj8192ELj1ELj1ELj8ELj16ENS_18Kernel_traits_baseILj8192EfffffjLj256EEEEELb1ELb1ELb0ELb1EEEvNS_9FwdParamsE:
.text._ZN10layer_norm13ln_fwd_kernelINS_13Kernel_traitsIfffffjLj8192ELj1ELj1ELj8ELj16ENS_18Kernel_traits_baseILj8192EfffffjLj256EEEEELb1ELb1ELb0ELb1EEEvNS_9FwdParamsE:
[----:B------:R-:W-:Y:S02]  /*0000*/  MOV R1, c[0x0][0x28] ;  /* 0x00000a0000017a02 */ /* 0x000fe40000000f00 */
[----:B------:R-:W0:Y:S01]  /*0010*/  S2R R156, SR_TID.X ;  /* 0x00000000009c7919 */ /* 0x000e220000002100 */
[----:B------:R-:W-:Y:S01]  /*0020*/  ULDC.U8 UR4, c[0x0][0x244] ;  /* 0x0000910000047ab9 */ /* 0x000fe20000000000 */
[----:B------:R-:W-:Y:S01]  /*0030*/  IMAD.MOV.U32 R170, RZ, RZ, c[0x0][0x238] ;  /* 0x00008e00ffaa7624 */ /* 0x000fe200078e00ff */
[----:B------:R-:W-:Y:S01]  /*0040*/  ISETP.NE.AND P1, PT, RZ, UR4, PT ;  /* 0x00000004ff007c0c */ /* 0x000fe2000bf25270 */
[----:B------:R-:W-:Y:S01]  /*0050*/  ULDC.64 UR4, c[0x0][0x118] ;  /* 0x0000460000047ab9 */ /* 0x000fe20000000a00 */
[----:B------:R-:W-:Y:S02]  /*0060*/  MOV R171, c[0x0][0x23c] ;  /* 0x00008f0000ab7a02 */ /* 0x000fe40000000f00 */
[----:B------:R-:W-:-:S04]  /*0070*/  ISETP.NE.U32.AND P0, PT, RZ, c[0x0][0x218], PT ;  /* 0x00008600ff007a0c */ /* 0x000fc80003f05070 */
[----:B------:R-:W-:-:S05]  /*0080*/  ISETP.NE.AND.EX P0, PT, RZ, c[0x0][0x21c], PT, P0 ;  /* 0x00008700ff007a0c */ /* 0x000fca0003f05300 */
[----:B------:R-:W-:Y:S01]  /*0090*/  @P1 IMAD.MOV.U32 R4, RZ, RZ, R170 ;  /* 0x000000ffff041224 */ /* 0x000fe200078e00aa */
[----:B------:R-:W-:Y:S01]  /*00a0*/  @P1 MOV R5, R171 ;  /* 0x000000ab00051202 */ /* 0x000fe20000000f00 */
[----:B------:R-:W-:-:S04]  /*00b0*/  IMAD.MOV.U32 R2, RZ, RZ, c[0x0][0x230] ;  /* 0x00008c00ff027624 */ /* 0x000fc800078e00ff */
[----:B------:R1:W5:Y:S01]  /*00c0*/  @P1 LDG.E.64 R106, [R4.64] ;  /* 0x00000004046a1981 */ /* 0x000362000c1e1b00 */
[----:B------:R-:W-:Y:S01]  /*00d0*/  MOV R3, c[0x0][0x234] ;  /* 0x00008d0000037a02 */ /* 0x000fe20000000f00 */
[----:B0-----:R-:W-:-:S05]  /*00e0*/  IMAD.SHL.U32 R0, R156, 0x10, RZ ;  /* 0x000000109c007824 */ /* 0x001fca00078e00ff */
        /* <DEDUP_REMOVED lines=23> */
[----:B------:R-:W-:Y:S02]  /*0260*/  LEA R102, P4, R164, c[0x0][0x1c8], 0x4 ;  /* 0x00007200a4667a11 */ /* 0x000fe400078820ff */
[----:B------:R-:W-:Y:S01]  /*0270*/  IADD3.X R101, RZ, c[0x0][0x1b4], RZ, P3, !PT ;  /* 0x00006d00ff657a10 */ /* 0x000fe20001ffe4ff */
[----:B------:R0:W5:Y:S02]  /*0280*/  @P0 LDG.E.128 R92, [R4.64+0x1000] ;  /* 0x00100004045c0981 */ /* 0x000164000c1e1d00 */
[----:B------:R-:W-:Y:S02]  /*0290*/  IMAD.X R103, RZ, RZ, c[0x0][0x1cc], P4 ;  /* 0x00007300ff677624 */ /* 0x000fe400020e06ff */
        /* <DEDUP_REMOVED lines=39> */
[----:B------:R-:W-:Y:S01]  /*0510*/  IMAD.MOV.U32 R161, RZ, RZ, RZ ;  /* 0x000000ffffa17224 */ /* 0x000fe200078e00ff */
[C---:B------:R-:W-:Y:S01]  /*0520*/  IADD3 R139, R3.reuse, 0x76cf5d0a, RZ ;  /* 0x76cf5d0a038b7810 */ /* 0x040fe20007ffe0ff */
[----:B------:R-:W-:Y:S01]  /*0530*/  ULDC.U8 UR6, c[0x0][0x1f0] ;  /* 0x00007c0000067ab9 */ /* 0x000fe20000000000 */
[----:B------:R-:W-:Y:S02]  /*0540*/  IADD3 R140, R3, 0x32370b8f, RZ ;  /* 0x32370b8f038c7810 */ /* 0x000fe40007ffe0ff */
        /* <DEDUP_REMOVED lines=20> */
[C---:B------:R-:W-:Y:S02]  /*0690*/  IADD3 R150, R2.reuse, -0xe443238, RZ ;  /* 0xf1bbcdc802967810 */ /* 0x040fe40007ffe0ff */
        /* <DEDUP_REMOVED lines=31> */
[----:B------:R-:W-:Y:S01]  /*0890*/  HFMA2.MMA R0, -RZ, RZ, 0, 5.9604644775390625e-08 ;  /* 0x00000001ff007435 */ /* 0x000fe200000001ff */
[----:B------:R-:W-:Y:S02]  /*08a0*/  IMAD R160, R102, -0x326172a9, RZ ;  /* 0xcd9e8d5766a07824 */ /* 0x000fe400078e02ff */
.L_x_28390:
[----:B------:R-:W-:Y:S01]  /*08b0*/  IMAD R104, R162, c[0x0][0x168], RZ ;  /* 0x00005a00a2687a24 */ /* 0x000fe200078e02ff */
[----:B------:R-:W-:Y:S02]  /*08c0*/  ISETP.NE.U32.AND P0, PT, RZ, c[0x0][0x180], PT ;  /* 0x00006000ff007a0c */ /* 0x000fe40003f05070 */
[----:B------:R-:W-:Y:S02]  /*08d0*/  ISETP.NE.U32.AND P1, PT, RZ, c[0x0][0x1c0], PT ;  /* 0x00007000ff007a0c */ /* 0x000fe40003f25070 */
[----:B------:R-:W-:Y:S02]  /*08e0*/  SHF.R.S32.HI R105, RZ, 0x1f, R104 ;  /* 0x0000001fff697819 */ /* 0x000fe40000011468 */
[----:B------:R-:W-:-:S02]  /*08f0*/  ISETP.NE.AND.EX P0, PT, RZ, c[0x0][0x184], PT, P0 ;  /* 0x00006100ff007a0c */ /* 0x000fc40003f05300 */
[----:B------:R-:W-:Y:S02]  /*0900*/  LEA.HI R105, R105, R104, RZ, 0x2 ;  /* 0x0000006869697211 */ /* 0x000fe400078f10ff */
[----:B------:R-:W-:Y:S02]  /*0910*/  ISETP.NE.AND.EX P1, PT, RZ, c[0x0][0x1c4], PT, P1 ;  /* 0x00007100ff007a0c */ /* 0x000fe40003f25310 */
[----:B------:R-:W-:Y:S01]  /*0920*/  LEA.HI.SX32 R163, R105, R164, 0x1e ;  /* 0x000000a469a37211 */ /* 0x000fe200078ff2ff */
[----:B------:R-:W-:Y:S01]  /*0930*/  IMAD.MOV.U32 R164, RZ, RZ, 0x10 ;  /* 0x00000010ffa47424 */ /* 0x000fe200078e00ff */
[----:B------:R-:W-:-:S03]  /*0940*/  MOV R165, 0x3f800000 ;  /* 0x3f80000000a57802 */ /* 0x000fc60000000f00 */
[----:B------:R-:W-:-:S04]  /*0950*/  IMAD.WIDE.U32 R104, R163, R164, c[0x0][0x170] ;  /* 0x00005c00a3687625 */ /* 0x000fc800078e00a4 */
[----:B------:R-:W-:Y:S02]  /*0960*/  @P0 IMAD.WIDE.U32 R110, R163, R164, c[0x0][0x180] ;  /* 0x00006000a36e0625 */ /* 0x000fe400078e00a4 */
[----:B-----5:R-:W5:Y:S01]  /*0970*/  LDG.E.128 R104, [R104.64] ;  /* 0x0000000468687981 */ /* 0x020f62000c1e1d00 */
        /* <DEDUP_REMOVED lines=16> */
.L_x_28164:
[----:B0-----:R-:W-:Y:S02]  /*0a80*/  MOV R116, R160 ;  /* 0x000000a000747202 */ /* 0x001fe40000000f00 */
.L_x_28165:
[----:B------:R-:W-:Y:S05]  /*0a90*/  BSYNC B0 ;  /* 0x0000000000007941 */ /* 0x000fea0003800000 */
.L_x_28163:
        /* <DEDUP_REMOVED lines=16> */
.L_x_28169:
[----:B------:R-:W-:Y:S05]  /*0ba0*/  BSYNC B1 ;  /* 0x0000000000017941 */ /* 0x000fea0003800000 */
.L_x_28168:
        /* <DEDUP_REMOVED lines=40> */
[----:B------:R-:W-:Y:S01]  /*0e30*/  HFMA2.MMA R112, -RZ, RZ, 0, 0 ;  /* 0x00000000ff707435 */ /* 0x000fe200000001ff */
[----:B------:R-:W-:Y:S01]  /*0e40*/  MOV R160, R110 ;  /* 0x0000006e00a07202 */ /* 0x000fe20000000f00 */
[----:B------:R-:W-:Y:S01]  /*0e50*/  IMAD.MOV.U32 R158, RZ, RZ, R108 ;  /* 0x000000ffff9e7224 */ /* 0x000fe200078e006c */
[----:B------:R-:W-:-:S03]  /*0e60*/  LOP3.LUT R154, R109, R154, R152, 0x96, !PT ;  /* 0x0000009a6d9a7212 */ /* 0x000fc600078e9698 */
.L_x_28167:
[----:B------:R-:W-:Y:S05]  /*0e70*/  BSYNC B0 ;  /* 0x0000000000007941 */ /* 0x000fea0003800000 */
.L_x_28166:
        /* <DEDUP_REMOVED lines=23> */
.L_x_28171:
[----:B------:R-:W-:Y:S02]  /*0ff0*/  IMAD.MOV.U32 R116, RZ, RZ, R160 ;  /* 0x000000ffff747224 */ /* 0x000fe400078e00a0 */
.L_x_28172:
[----:B------:R-:W-:Y:S05]  /*1000*/  BSYNC B0 ;  /* 0x0000000000007941 */ /* 0x000fea0003800000 */
.L_x_28170:
        /* <DEDUP_REMOVED lines=16> */
.L_x_28176:
[----:B------:R-:W-:Y:S05]  /*1110*/  BSYNC B1 ;  /* 0x0000000000017941 */ /* 0x000fea0003800000 */
.L_x_28175:
        /* <DEDUP_REMOVED lines=44> */
.L_x_28174:
[----:B------:R-:W-:Y:S05]  /*13e0*/  BSYNC B0 ;  /* 0x0000000000007941 */ /* 0x000fea0003800000 */
.L_x_28173:
        /* <DEDUP_REMOVED lines=20> */
.L_x_28178:
[----:B------:R-:W-:Y:S02]  /*1530*/  IMAD.MOV.U32 R116, RZ, RZ, R160 ;  /* 0x000000ffff747224 */ /* 0x000fe400078e00a0 */
.L_x_28179:
[----:B------:R-:W-:Y:S05]  /*1540*/  BSYNC B0 ;  /* 0x0000000000007941 */ /* 0x000fea0003800000 */
.L_x_28177:
        /* <DEDUP_REMOVED lines=16> */
.L_x_28183:
[----:B------:R-:W-:Y:S05]  /*1650*/  BSYNC B1 ;  /* 0x0000000000017941 */ /* 0x000fea0003800000 */
.L_x_28182:
        /* <DEDUP_REMOVED lines=44> */
.L_x_28181:
[----:B------:R-:W-:Y:S05]  /*1920*/  BSYNC B0 ;  /* 0x0000000000007941 */ /* 0x000fea0003800000 */
.L_x_28180:
        /* <DEDUP_REMOVED lines=20> */
.L_x_28185:
[----:B------:R-:W-:Y:S02]  /*1a70*/  IMAD.MOV.U32 R116, RZ, RZ, R160 ;  /* 0x000000ffff747224 */ /* 0x000fe400078e00a0 */
.L_x_28186:
[----:B------:R-:W-:Y:S05]  /*1a80*/  BSYNC B0 ;  /* 0x0000000000007941 */ /* 0x000fea0003800000 */
.L_x_28184:
        /* <DEDUP_REMOVED lines=16> */
.L_x_28190:
[----:B------:R-:W-:Y:S05]  /*1b90*/  BSYNC B1 ;  /* 0x0000000000017941 */ /* 0x000fea0003800000 */
.L_x_28189:
        /* <DEDUP_REMOVED lines=44> */
.L_x_28188:
[----:B------:R-:W-:Y:S05]  /*1e60*/  BSYNC B0 ;  /* 0x0000000000007941 */ /* 0x000fea0003800000 */
.L_x_28187:
[----:B------:R0:W1:Y:S01]  /*1e70*/  I2F.U32 R109, R116 ;  /* 0x00000074006d7306 */ /* 0x0000620000201000 */
[----:B------:R-:W-:Y:S01]  /*1e80*/  FMUL.FTZ R107, R107, R165 ;  /* 0x000000a56b6b7220 */ /* 0x000fe20000410000 */
[----:B------:R-:W-:Y:S01]  /*1e90*/  SEL R110, RZ, 0x10000, P4 ;  /* 0x00010000ff6e7807 */ /* 0x000fe20002000000 */
[----:B------:R-:W-:Y:S01]  /*1ea0*/  HFMA2.MMA R168, -RZ, RZ, 0, 2.384185791015625e-07 ;  /* 0x00000004ffa87435 */ /* 0x000fe200000001ff */
[----:B------:R-:W-:Y:S01]  /*1eb0*/  SEL R111, RZ, 0x100, P3 ;  /* 0x00000100ff6f7807 */ /* 0x000fe20001800000 */
[----:B------:R-:W-:Y:S01]  /*1ec0*/  FMUL.FTZ R107, R107, c[0x0][0x1e8] ;  /* 0x00007a006b6b7a20 */ /* 0x000fe20000410000 */
[----:B------:R-:W-:Y:S02]  /*1ed0*/  SEL R114, RZ, 0x1, P2 ;  /* 0x00000001ff727807 */ /* 0x000fe40001000000 */
[----:B------:R-:W-:-:S05]  /*1ee0*/  IADD3 R113, R163, 0x100, RZ ;  /* 0x00000100a3717810 */ /* 0x000fca0007ffe0ff */
[----:B0-----:R-:W-:-:S04]  /*1ef0*/  IMAD.WIDE.U32 R116, R163, R168, c[0x0][0x190] ;  /* 0x00006400a3747625 */ /* 0x001fc800078e00a8 */
[----:B-1----:R-:W-:Y:S02]  /*1f00*/  FFMA.FTZ R109, R109, R166, 1.1641532182693481445e-10 ;  /* 0x2f0000006d6d7423 */ /* 0x002fe400000100a6 */
[----:B------:R-:W-:-:S03]  /*1f10*/  @P0 IMAD.WIDE.U32 R118, R113, R164, c[0x0][0x180] ;  /* 0x0000600071760625 */ /* 0x000fc600078e00a4 */
[----:B------:R-:W-:-:S04]  /*1f20*/  FSETP.GTU.FTZ.AND P5, PT, R109, c[0x0][0x1e4], PT ;  /* 0x000079006d007a0b */ /* 0x000fc80003fbc000 */
[----:B------:R-:W-:Y:S02]  /*1f30*/  SEL R109, RZ, 0x1000000, P5 ;  /* 0x01000000ff6d7807 */ /* 0x000fe40002800000 */
[----:B------:R-:W-:Y:S02]  /*1f40*/  FSEL R108, R107, RZ, !P5 ;  /* 0x000000ff6b6c7208 */ /* 0x000fe40006800000 */
[----:B------:R-:W-:-:S03]  /*1f50*/  IADD3 R109, R111, R109, R110 ;  /* 0x0000006d6f6d7210 */ /* 0x000fc60007ffe06e */
[----:B------:R-:W-:Y:S02]  /*1f60*/  FMUL.FTZ R107, R35, R108 ;  /* 0x0000006c236b7220 */ /* 0x000fe40000410000 */
        /* <DEDUP_REMOVED lines=21> */
.L_x_28192:
[----:B0-----:R-:W-:Y:S02]  /*20c0*/  IMAD.MOV.U32 R122, RZ, RZ, R160 ;  /* 0x000000ffff7a7224 */ /* 0x001fe400078e00a0 */
.L_x_28193:
[----:B------:R-:W-:Y:S05]  /*20d0*/  BSYNC B0 ;  /* 0x0000000000007941 */ /* 0x000fea0003800000 */
.L_x_28191:
        /* <DEDUP_REMOVED lines=16> */
.L_x_28197:
[----:B------:R-:W-:Y:S05]  /*21e0*/  BSYNC B1 ;  /* 0x0000000000017941 */ /* 0x000fea0003800000 */
.L_x_28196:
        /* <DEDUP_REMOVED lines=44> */
.L_x_28195:
[----:B------:R-:W-:Y:S05]  /*24b0*/  BSYNC B0 ;  /* 0x0000000000007941 */ /* 0x000fea0003800000 */
.L_x_28194:
[----:B------:R-:W0:Y:S01]  /*24c0*/  I2F.U32 R115, R122 ;  /* 0x0000007a00737306 */ /* 0x000e220000201000 */
[----:B-----5:R-:W-:Y:S01]  /*24d0*/  FMUL.FTZ R108, R108, R165 ;  /* 0x000000a56c6c7220 */ /* 0x020fe20000410000 */
        /* <DEDUP_REMOVED lines=18> */
.L_x_28199:
[----:B------:R-:W-:Y:S02]  /*2600*/  IMAD.MOV.U32 R122, RZ, RZ, R160 ;  /* 0x000000ffff7a7224 */ /* 0x000fe400078e00a0 */
.L_x_28200:
[----:B------:R-:W-:Y:S05]  /*2610*/  BSYNC B0 ;  /* 0x0000000000007941 */ /* 0x000fea0003800000 */
.L_x_28198:
        /* <DEDUP_REMOVED lines=16> */
.L_x_28204:
[----:B------:R-:W-:Y:S05]  /*2720*/  BSYNC B1 ;  /* 0x0000000000017941 */ /* 0x000fea0003800000 */
.L_x_28203:
        /* <DEDUP_REMOVED lines=44> */
.L_x_28202:
[----:B------:R-:W-:Y:S05]  /*29f0*/  BSYNC B0 ;  /* 0x0000000000007941 */ /* 0x000fea0003800000 */
.L_x_28201:
        /* <DEDUP_REMOVED lines=20> */
.L_x_28206:
[----:B------:R-:W-:Y:S02]  /*2b40*/  IMAD.MOV.U32 R122, RZ, RZ, R160 ;  /* 0x000000ffff7a7224 */ /* 0x000fe400078e00a0 */
.L_x_28207:
[----:B------:R-:W-:Y:S05]  /*2b50*/  BSYNC B0 ;  /* 0x0000000000007941 */ /* 0x000fea0003800000 */
.L_x_28205:
        /* <DEDUP_REMOVED lines=16> */
.L_x_28211:
[----:B------:R-:W-:Y:S05]  /*2c60*/  BSYNC B1 ;  /* 0x0000000000017941 */ /* 0x000fea0003800000 */
.L_x_28210:
        /* <DEDUP_REMOVED lines=44> */
.L_x_28209:
[----:B------:R-:W-:Y:S05]  /*2f30*/  BSYNC B0 ;  /* 0x0000000000007941 */ /* 0x000fea0003800000 */
.L_x_28208:
        /* <DEDUP_REMOVED lines=20> */
.L_x_28213:
[----:B------:R-:W-:Y:S02]  /*3080*/  IMAD.MOV.U32 R112, RZ, RZ, R160 ;  /* 0x000000ffff707224 */ /* 0x000fe400078e00a0 */
.L_x_28214:
[----:B------:R-:W-:Y:S05]  /*3090*/  BSYNC B0 ;  /* 0x0000000000007941 */ /* 0x000fea0003800000 */
.L_x_28212:
        /* <DEDUP_REMOVED lines=16> */
.L_x_28218:
[----:B------:R-:W-:Y:S05]  /*31a0*/  BSYNC B1 ;  /* 0x0000000000017941 */ /* 0x000fea0003800000 */
.L_x_28217:
        /* <DEDUP_REMOVED lines=44> */
.L_x_28216:
[----:B------:R-:W-:Y:S05]  /*3470*/  BSYNC B0 ;  /* 0x0000000000007941 */ /* 0x000fea0003800000 */
.L_x_28215:
[----:B------:R-:W0:Y:S01]  /*3480*/  I2F.U32 R115, R112 ;  /* 0x0000007000737306 */ /* 0x000e220000201000 */
[----:B------:R-:W-:Y:S01]  /*3490*/  FMUL.FTZ R111, R111, R165 ;  /* 0x000000a56f6f7220 */ /* 0x000fe20000410000 */
[----:B------:R-:W-:Y:S02]  /*34a0*/  SEL R116, RZ, 0x10000, P4 ;  /* 0x00010000ff747807 */ /* 0x000fe40002000000 */
[----:B------:R-:W-:Y:S01]  /*34b0*/  SEL R117, RZ, 0x100, P3 ;  /* 0x00000100ff757807 */ /* 0x000fe20001800000 */
[----:B------:R-:W-:Y:S01]  /*34c0*/  FMUL.FTZ R111, R111, c[0x0][0x1e8] ;  /* 0x00007a006f6f7a20 */ /* 0x000fe20000410000 */
[----:B------:R-:W-:Y:S02]  /*34d0*/  SEL R118, RZ, 0x1, P2 ;  /* 0x00000001ff767807 */ /* 0x000fe40001000000 */
        /* <DEDUP_REMOVED lines=9> */
[----:B------:R-:W-:Y:S02]  /*3570*/  FMUL.FTZ R111, R31, R114 ;  /* 0x000000721f6f7220 */ /* 0x000fe40000410000 */
        /* <DEDUP_REMOVED lines=19> */
.L_x_28220:
[----:B0-----:R-:W-:Y:S02]  /*36b0*/  MOV R124, R160 ;  /* 0x000000a0007c7202 */ /* 0x001fe40000000f00 */
.L_x_28221:
[----:B------:R-:W-:Y:S05]  /*36c0*/  BSYNC B0 ;  /* 0x0000000000007941 */ /* 0x000fea0003800000 */
.L_x_28219:
        /* <DEDUP_REMOVED lines=16> */
.L_x_28225:
[----:B------:R-:W-:Y:S05]  /*37d0*/  BSYNC B1 ;  /* 0x0000000000017941 */ /* 0x000fea0003800000 */
.L_x_28224:
        /* <DEDUP_REMOVED lines=44> */
.L_x_28223:
[----:B------:R-:W-:Y:S05]  /*3aa0*/  BSYNC B0 ;  /* 0x0000000000007941 */ /* 0x000fea0003800000 */
.L_x_28222:
[----:B------:R-:W0:Y:S01]  /*3ab0*/  I2F.U32 R117, R124 ;  /* 0x0000007c00757306 */ /* 0x000e220000201000 */
[----:B-----5:R-:W-:Y:S01]  /*3ac0*/  FMUL.FTZ R112, R112, R165 ;  /* 0x000000a570707220 */ /* 0x020fe20000410000 */
        /* <DEDUP_REMOVED lines=18> */
.L_x_28227:
[----:B------:R-:W-:Y:S02]  /*3bf0*/  MOV R124, R160 ;  /* 0x000000a0007c7202 */ /* 0x000fe40000000f00 */
.L_x_28228:
[----:B------:R-:W-:Y:S05]  /*3c00*/  BSYNC B0 ;  /* 0x0000000000007941 */ /* 0x000fea0003800000 */
.L_x_28226:
        /* <DEDUP_REMOVED lines=16> */
.L_x_28232:
[----:B------:R-:W-:Y:S05]  /*3d10*/  BSYNC B1 ;  /* 0x0000000000017941 */ /* 0x000fea0003800000 */
.L_x_28231:
        /* <DEDUP_REMOVED lines=44> */
.L_x_28230:
[----:B------:R-:W-:Y:S05]  /*3fe0*/  BSYNC B0 ;  /* 0x0000000000007941 */ /* 0x000fea0003800000 */
.L_x_28229:
        /* <DEDUP_REMOVED lines=20> */
.L_x_28234:
[----:B------:R-:W-:Y:S02]  /*4130*/  MOV R124, R160 ;  /* 0x000000a0007c7202 */ /* 0x000fe40000000f00 */
.L_x_28235:
[----:B------:R-:W-:Y:S05]  /*4140*/  BSYNC B0 ;  /* 0x0000000000007941 */ /* 0x000fea0003800000 */
.L_x_28233:
        /* <DEDUP_REMOVED lines=16> */
.L_x_28239:
[----:B------:R-:W-:Y:S05]  /*4250*/  BSYNC B1 ;  /* 0x0000000000017941 */ /* 0x000fea0003800000 */
.L_x_28238:
        /* <DEDUP_REMOVED lines=44> */
.L_x_28237:
[----:B------:R-:W-:Y:S05]  /*4520*/  BSYNC B0 ;  /* 0x0000000000007941 */ /* 0x000fea0003800000 */
.L_x_28236:
        /* <DEDUP_REMOVED lines=20> */
.L_x_28241:
[----:B------:R-:W-:Y:S02]  /*4670*/  MOV R124, R160 ;  /* 0x000000a0007c7202 */ /* 0x000fe40000000f00 */
.L_x_28242:
[----:B------:R-:W-:Y:S05]  /*4680*/  BSYNC B0 ;  /* 0x0000000000007941 */ /* 0x000fea0003800000 */
.L_x_28240:
        /* <DEDUP_REMOVED lines=16> */
.L_x_28246:
[----:B------:R-:W-:Y:S05]  /*4790*/  BSYNC B1 ;  /* 0x0000000000017941 */ /* 0x000fea0003800000 */
.L_x_28245:
        /* <DEDUP_REMOVED lines=44> */
.L_x_28244:
[----:B------:R-:W-:Y:S05]  /*4a60*/  BSYNC B0 ;  /* 0x0000000000007941 */ /* 0x000fea0003800000 */
.L_x_28243:
[----:B------:R-:W0:Y:S01]  /*4a70*/  I2F.U32 R117, R124 ;  /* 0x0000007c00757306 */ /* 0x000e220000201000 */
[----:B------:R-:W-:Y:S01]  /*4a80*/  FMUL.FTZ R115, R115, R165 ;  /* 0x000000a573737220 */ /* 0x000fe20000410000 */
[----:B------:R-:W-:Y:S02]  /*4a90*/  SEL R118, RZ, 0x10000, P4 ;  /* 0x00010000ff767807 */ /* 0x000fe40002000000 */
[----:B------:R-:W-:Y:S01]  /*4aa0*/  SEL R119, RZ, 0x100, P3 ;  /* 0x00000100ff777807 */ /* 0x000fe20001800000 */
[----:B------:R-:W-:Y:S01]  /*4ab0*/  FMUL.FTZ R115, R115, c[0x0][0x1e8] ;  /* 0x00007a0073737a20 */ /* 0x000fe20000410000 */
[----:B------:R-:W-:-:S02]  /*4ac0*/  IADD3 R123, R163, 0x200, RZ ;  /* 0x00000200a37b7810 */ /* 0x000fc40007ffe0ff */
        /* <DEDUP_REMOVED lines=30> */
.L_x_28248:
[----:B0-----:R-:W-:Y:S02]  /*4cb0*/  IMAD.MOV.U32 R129, RZ, RZ, R160 ;  /* 0x000000ffff817224 */ /* 0x001fe400078e00a0 */
.L_x_28249:
[----:B------:R-:W-:Y:S05]  /*4cc0*/  BSYNC B0 ;  /* 0x0000000000007941 */ /* 0x000fea0003800000 */
.L_x_28247:
        /* <DEDUP_REMOVED lines=16> */
.L_x_28253:
[----:B------:R-:W-:Y:S05]  /*4dd0*/  BSYNC B1 ;  /* 0x0000000000017941 */ /* 0x000fea0003800000 */
.L_x_28252:
        /* <DEDUP_REMOVED lines=44> */
.L_x_28251:
[----:B------:R-:W-:Y:S05]  /*50a0*/  BSYNC B0 ;  /* 0x0000000000007941 */ /* 0x000fea0003800000 */
.L_x_28250:
        /* <DEDUP_REMOVED lines=20> */
.L_x_28255:
[----:B------:R-:W-:Y:S02]  /*51f0*/  IMAD.MOV.U32 R129, RZ, RZ, R160 ;  /* 0x000000ffff817224 */ /* 0x000fe400078e00a0 */
.L_x_28256:
[----:B------:R-:W-:Y:S05]  /*5200*/  BSYNC B0 ;  /* 0x0000000000007941 */ /* 0x000fea0003800000 */
.L_x_28254:
        /* <DEDUP_REMOVED lines=16> */
.L_x_28260:
[----:B------:R-:W-:Y:S05]  /*5310*/  BSYNC B1 ;  /* 0x0000000000017941 */ /* 0x000fea0003800000 */
.L_x_28259:
        /* <DEDUP_REMOVED lines=44> */
.L_x_28258:
[----:B------:R-:W-:Y:S05]  /*55e0*/  BSYNC B0 ;  /* 0x0000000000007941 */ /* 0x000fea0003800000 */
.L_x_28257:
        /* <DEDUP_REMOVED lines=20> */
.L_x_28262:
[----:B------:R-:W-:Y:S02]  /*5730*/  IMAD.MOV.U32 R128, RZ, RZ, R160 ;  /* 0x000000ffff807224 */ /* 0x000fe400078e00a0 */
.L_x_28263:
[----:B------:R-:W-:Y:S05]  /*5740*/  BSYNC B0 ;  /* 0x0000000000007941 */ /* 0x000fea0003800000 */
.L_x_28261:
        /* <DEDUP_REMOVED lines=16> */
.L_x_28267:
[----:B------:R-:W-:Y:S05]  /*5850*/  BSYNC B1 ;  /* 0x0000000000017941 */ /* 0x000fea0003800000 */
.L_x_28266:
        /* <DEDUP_REMOVED lines=44> */
.L_x_28265:
[----:B------:R-:W-:Y:S05]  /*5b20*/  BSYNC B0 ;  /* 0x0000000000007941 */ /* 0x000fea0003800000 */
.L_x_28264:
        /* <DEDUP_REMOVED lines=20> */
.L_x_28269:
[----:B------:R-:W-:Y:S02]  /*5c70*/  IMAD.MOV.U32 R128, RZ, RZ, R160 ;  /* 0x000000ffff807224 */ /* 0x000fe400078e00a0 */
.L_x_28270:
[----:B------:R-:W-:Y:S05]  /*5c80*/  BSYNC B0 ;  /* 0x0000000000007941 */ /* 0x000fea0003800000 */
.L_x_28268:
        /* <DEDUP_REMOVED lines=16> */
.L_x_28274:
[----:B------:R-:W-:Y:S05]  /*5d90*/  BSYNC B1 ;  /* 0x0000000000017941 */ /* 0x000fea0003800000 */
.L_x_28273:
        /* <DEDUP_REMOVED lines=44> */
.L_x_28272:
[----:B------:R-:W-:Y:S05]  /*6060*/  BSYNC B0 ;  /* 0x0000000000007941 */ /* 0x000fea0003800000 */
.L_x_28271:
        /* <DEDUP_REMOVED lines=36> */
.L_x_28276:
[----:B0-----:R-:W-:Y:S02]  /*62b0*/  MOV R133, R160 ;  /* 0x000000a000857202 */ /* 0x001fe40000000f00 */
.L_x_28277:
[----:B------:R-:W-:Y:S05]  /*62c0*/  BSYNC B0 ;  /* 0x0000000000007941 */ /* 0x000fea0003800000 */
.L_x_28275:
        /* <DEDUP_REMOVED lines=16> */
.L_x_28281:
[----:B------:R-:W-:Y:S05]  /*63d0*/  BSYNC B1 ;  /* 0x0000000000017941 */ /* 0x000fea0003800000 */
.L_x_28280:
        /* <DEDUP_REMOVED lines=44> */
.L_x_28279:
[----:B------:R-:W-:Y:S05]  /*66a0*/  BSYNC B0 ;  /* 0x0000000000007941 */ /* 0x000fea0003800000 */
.L_x_28278:
        /* <DEDUP_REMOVED lines=20> */
.L_x_28283:
[----:B------:R-:W-:Y:S02]  /*67f0*/  MOV R133, R160 ;  /* 0x000000a000857202 */ /* 0x000fe40000000f00 */
.L_x_28284:
[----:B------:R-:W-:Y:S05]  /*6800*/  BSYNC B0 ;  /* 0x0000000000007941 */ /* 0x000fea0003800000 */
.L_x_28282:
        /* <DEDUP_REMOVED lines=16> */
.L_x_28288:
[----:B------:R-:W-:Y:S05]  /*6910*/  BSYNC B1 ;  /* 0x0000000000017941 */ /* 0x000fea0003800000 */
.L_x_28287:
        /* <DEDUP_REMOVED lines=44> */
.L_x_28286:
[----:B------:R-:W-:Y:S05]  /*6be0*/  BSYNC B0 ;  /* 0x0000000000007941 */ /* 0x000fea0003800000 */
.L_x_28285:
        /* <DEDUP_REMOVED lines=20> */
.L_x_28290:
[----:B------:R-:W-:Y:S02]  /*6d30*/  MOV R132, R160 ;  /* 0x000000a000847202 */ /* 0x000fe40000000f00 */
.L_x_28291:
[----:B------:R-:W-:Y:S05]  /*6d40*/  BSYNC B0 ;  /* 0x0000000000007941 */ /* 0x000fea0003800000 */
.L_x_28289:
        /* <DEDUP_REMOVED lines=16> */
.L_x_28295:
[----:B------:R-:W-:Y:S05]  /*6e50*/  BSYNC B1 ;  /* 0x0000000000017941 */ /* 0x000fea0003800000 */
.L_x_28294:
        /* <DEDUP_REMOVED lines=44> */
.L_x_28293:
[----:B------:R-:W-:Y:S05]  /*7120*/  BSYNC B0 ;  /* 0x0000000000007941 */ /* 0x000fea0003800000 */
.L_x_28292:
        /* <DEDUP_REMOVED lines=20> */
.L_x_28297:
[----:B------:R-:W-:Y:S02]  /*7270*/  MOV R132, R160 ;  /* 0x000000a000847202 */ /* 0x000fe40000000f00 */
.L_x_28298:
[----:B------:R-:W-:Y:S05]  /*7280*/  BSYNC B0 ;  /* 0x0000000000007941 */ /* 0x000fea0003800000 */
.L_x_28296:
        /* <DEDUP_REMOVED lines=16> */
.L_x_28302:
[----:B------:R-:W-:Y:S05]  /*7390*/  BSYNC B1 ;  /* 0x0000000000017941 */ /* 0x000fea0003800000 */
.L_x_28301:
        /* <DEDUP_REMOVED lines=44> */
.L_x_28300:
[----:B------:R-:W-:Y:S05]  /*7660*/  BSYNC B0 ;  /* 0x0000000000007941 */ /* 0x000fea0003800000 */
.L_x_28299:
        /* <DEDUP_REMOVED lines=36> */
.L_x_28304:
[----:B0-----:R-:W-:Y:S02]  /*78b0*/  IMAD.MOV.U32 R172, RZ, RZ, R160 ;  /* 0x000000ffffac7224 */ /* 0x001fe400078e00a0 */
.L_x_28305:
[----:B------:R-:W-:Y:S05]  /*78c0*/  BSYNC B0 ;  /* 0x0000000000007941 */ /* 0x000fea0003800000 */
.L_x_28303:
        /* <DEDUP_REMOVED lines=16> */
.L_x_28309:
[----:B------:R-:W-:Y:S05]  /*79d0*/  BSYNC B1 ;  /* 0x0000000000017941 */ /* 0x000fea0003800000 */
.L_x_28308:
        /* <DEDUP_REMOVED lines=44> */
.L_x_28307:
[----:B------:R-:W-:Y:S05]  /*7ca0*/  BSYNC B0 ;  /* 0x0000000000007941 */ /* 0x000fea0003800000 */
.L_x_28306:
        /* <DEDUP_REMOVED lines=20> */
.L_x_28311:
[----:B------:R-:W-:Y:S02]  /*7df0*/  IMAD.MOV.U32 R172, RZ, RZ, R160 ;  /* 0x000000ffffac7224 */ /* 0x000fe400078e00a0 */
.L_x_28312:
[----:B------:R-:W-:Y:S05]  /*7e00*/  BSYNC B0 ;  /* 0x0000000000007941 */ /* 0x000fea0003800000 */
.L_x_28310:
        /* <DEDUP_REMOVED lines=16> */
.L_x_28316:
[----:B------:R-:W-:Y:S05]  /*7f10*/  BSYNC B1 ;  /* 0x0000000000017941 */ /* 0x000fea0003800000 */
.L_x_28315:
        /* <DEDUP_REMOVED lines=44> */
.L_x_28314:
[----:B------:R-:W-:Y:S05]  /*81e0*/  BSYNC B0 ;  /* 0x0000000000007941 */ /* 0x000fea0003800000 */
.L_x_28313:
        /* <DEDUP_REMOVED lines=20> */
.L_x_28318:
[----:B------:R-:W-:Y:S02]  /*8330*/  IMAD.MOV.U32 R170, RZ, RZ, R160 ;  /* 0x000000ffffaa7224 */ /* 0x000fe400078e00a0 */
.L_x_28319:
[----:B------:R-:W-:Y:S05]  /*8340*/  BSYNC B0 ;  /* 0x0000000000007941 */ /* 0x000fea0003800000 */
.L_x_28317:
        /* <DEDUP_REMOVED lines=16> */
.L_x_28323:
[----:B------:R-:W-:Y:S05]  /*8450*/  BSYNC B1 ;  /* 0x0000000000017941 */ /* 0x000fea0003800000 */
.L_x_28322:
        /* <DEDUP_REMOVED lines=44> */
.L_x_28321:
[----:B------:R-:W-:Y:S05]  /*8720*/  BSYNC B0 ;  /* 0x0000000000007941 */ /* 0x000fea0003800000 */
.L_x_28320:
        /* <DEDUP_REMOVED lines=20> */
.L_x_28325:
[----:B------:R-:W-:Y:S02]  /*8870*/  IMAD.MOV.U32 R170, RZ, RZ, R160 ;  /* 0x000000ffffaa7224 */ /* 0x000fe400078e00a0 */
.L_x_28326:
[----:B------:R-:W-:Y:S05]  /*8880*/  BSYNC B0 ;  /* 0x0000000000007941 */ /* 0x000fea0003800000 */
.L_x_28324:
        /* <DEDUP_REMOVED lines=16> */
.L_x_28330:
[----:B------:R-:W-:Y:S05]  /*8990*/  BSYNC B1 ;  /* 0x0000000000017941 */ /* 0x000fea0003800000 */
.L_x_28329:
        /* <DEDUP_REMOVED lines=44> */
.L_x_28328:
[----:B------:R-:W-:Y:S05]  /*8c60*/  BSYNC B0 ;  /* 0x0000000000007941 */ /* 0x000fea0003800000 */
.L_x_28327:
        /* <DEDUP_REMOVED lines=36> */
.L_x_28332:
[----:B0-----:R-:W-:Y:S02]  /*8eb0*/  MOV R174, R160 ;  /* 0x000000a000ae7202 */ /* 0x001fe40000000f00 */
.L_x_28333:
[----:B------:R-:W-:Y:S05]  /*8ec0*/  BSYNC B0 ;  /* 0x0000000000007941 */ /* 0x000fea0003800000 */
.L_x_28331:
        /* <DEDUP_REMOVED lines=16> */
.L_x_28337:
[----:B------:R-:W-:Y:S05]  /*8fd0*/  BSYNC B1 ;  /* 0x0000000000017941 */ /* 0x000fea0003800000 */
.L_x_28336:
        /* <DEDUP_REMOVED lines=44> */
.L_x_28335:
[----:B------:R-:W-:Y:S05]  /*92a0*/  BSYNC B0 ;  /* 0x0000000000007941 */ /* 0x000fea0003800000 */
.L_x_28334:
        /* <DEDUP_REMOVED lines=20> */
.L_x_28339:
[----:B------:R-:W-:Y:S02]  /*93f0*/  MOV R172, R160 ;  /* 0x000000a000ac7202 */ /* 0x000fe40000000f00 */
.L_x_28340:
[----:B------:R-:W-:Y:S05]  /*9400*/  BSYNC B0 ;  /* 0x0000000000007941 */ /* 0x000fea0003800000 */
.L_x_28338:
        /* <DEDUP_REMOVED lines=16> */
.L_x_28344:
[----:B------:R-:W-:Y:S05]  /*9510*/  BSYNC B1 ;  /* 0x0000000000017941 */ /* 0x000fea0003800000 */
.L_x_28343:
        /* <DEDUP_REMOVED lines=44> */
.L_x_28342:
[----:B------:R-:W-:Y:S05]  /*97e0*/  BSYNC B0 ;  /* 0x0000000000007941 */ /* 0x000fea0003800000 */
.L_x_28341:
        /* <DEDUP_REMOVED lines=20> */
.L_x_28346:
[----:B------:R-:W-:Y:S02]  /*9930*/  MOV R170, R160 ;  /* 0x000000a000aa7202 */ /* 0x000fe40000000f00 */
.L_x_28347:
[----:B------:R-:W-:Y:S05]  /*9940*/  BSYNC B0 ;  /* 0x0000000000007941 */ /* 0x000fea0003800000 */
.L_x_28345:
        /* <DEDUP_REMOVED lines=16> */
.L_x_28351:
[----:B------:R-:W-:Y:S05]  /*9a50*/  BSYNC B1 ;  /* 0x0000000000017941 */ /* 0x000fea0003800000 */
.L_x_28350:
        /* <DEDUP_REMOVED lines=44> */
.L_x_28349:
[----:B------:R-:W-:Y:S05]  /*9d20*/  BSYNC B0 ;  /* 0x0000000000007941 */ /* 0x000fea0003800000 */
.L_x_28348:
        /* <DEDUP_REMOVED lines=20> */
.L_x_28353:
[----:B------:R-:W-:Y:S02]  /*9e70*/  MOV R170, R160 ;  /* 0x000000a000aa7202 */ /* 0x000fe40000000f00 */
.L_x_28354:
[----:B------:R-:W-:Y:S05]  /*9e80*/  BSYNC B0 ;  /* 0x0000000000007941 */ /* 0x000fea0003800000 */
.L_x_28352:
        /* <DEDUP_REMOVED lines=16> */
.L_x_28358:
[----:B------:R-:W-:Y:S05]  /*9f90*/  BSYNC B1 ;  /* 0x0000000000017941 */ /* 0x000fea0003800000 */
.L_x_28357:
        /* <DEDUP_REMOVED lines=44> */
.L_x_28356:
[----:B------:R-:W-:Y:S05]  /*a260*/  BSYNC B0 ;  /* 0x0000000000007941 */ /* 0x000fea0003800000 */
.L_x_28355:
        /* <DEDUP_REMOVED lines=36> */
.L_x_28360:
[----:B0-----:R-:W-:Y:S02]  /*a4b0*/  IMAD.MOV.U32 R174, RZ, RZ, R160 ;  /* 0x000000ffffae7224 */ /* 0x001fe400078e00a0 */
.L_x_28361:
[----:B------:R-:W-:Y:S05]  /*a4c0*/  BSYNC B0 ;  /* 0x0000000000007941 */ /* 0x000fea0003800000 */
.L_x_28359:
        /* <DEDUP_REMOVED lines=16> */
.L_x_28365:
[----:B------:R-:W-:Y:S05]  /*a5d0*/  BSYNC B1 ;  /* 0x0000000000017941 */ /* 0x000fea0003800000 */
.L_x_28364:
        /* <DEDUP_REMOVED lines=44> */
.L_x_28363:
[----:B------:R-:W-:Y:S05]  /*a8a0*/  BSYNC B0 ;  /* 0x0000000000007941 */ /* 0x000fea0003800000 */
.L_x_28362:
        /* <DEDUP_REMOVED lines=20> */
.L_x_28367:
[----:B------:R-:W-:Y:S02]  /*a9f0*/  IMAD.MOV.U32 R174, RZ, RZ, R160 ;  /* 0x000000ffffae7224 */ /* 0x000fe400078e00a0 */
.L_x_28368:
[----:B------:R-:W-:Y:S05]  /*aa00*/  BSYNC B0 ;  /* 0x0000000000007941 */ /* 0x000fea0003800000 */
.L_x_28366:
        /* <DEDUP_REMOVED lines=16> */
.L_x_28372:
[----:B------:R-:W-:Y:S05]  /*ab10*/  BSYNC B1 ;  /* 0x0000000000017941 */ /* 0x000fea0003800000 */
.L_x_28371:
        /* <DEDUP_REMOVED lines=44> */
.L_x_28370:
[----:B------:R-:W-:Y:S05]  /*ade0*/  BSYNC B0 ;  /* 0x0000000000007941 */ /* 0x000fea0003800000 */
.L_x_28369:
        /* <DEDUP_REMOVED lines=20> */
.L_x_28374:
[----:B------:R-:W-:Y:S02]  /*af30*/  IMAD.MOV.U32 R174, RZ, RZ, R160 ;  /* 0x000000ffffae7224 */ /* 0x000fe400078e00a0 */
.L_x_28375:
[----:B------:R-:W-:Y:S05]  /*af40*/  BSYNC B0 ;  /* 0x0000000000007941 */ /* 0x000fea0003800000 */
.L_x_28373:
        /* <DEDUP_REMOVED lines=16> */
.L_x_28379:
[----:B------:R-:W-:Y:S05]  /*b050*/  BSYNC B1 ;  /* 0x0000000000017941 */ /* 0x000fea0003800000 */
.L_x_28378:
        /* <DEDUP_REMOVED lines=44> */
.L_x_28377:
[----:B------:R-:W-:Y:S05]  /*b320*/  BSYNC B0 ;  /* 0x0000000000007941 */ /* 0x000fea0003800000 */
.L_x_28376:
        /* <DEDUP_REMOVED lines=20> */
.L_x_28381:
[----:B------:R-:W-:Y:S02]  /*b470*/  IMAD.MOV.U32 R172, RZ, RZ, R160 ;  /* 0x000000ffffac7224 */ /* 0x000fe400078e00a0 */
.L_x_28382:
[----:B------:R-:W-:Y:S05]  /*b480*/  BSYNC B0 ;  /* 0x0000000000007941 */ /* 0x000fea0003800000 */
.L_x_28380:
        /* <DEDUP_REMOVED lines=16> */
.L_x_28386:
[----:B------:R-:W-:Y:S05]  /*b590*/  BSYNC B1 ;  /* 0x0000000000017941 */ /* 0x000fea0003800000 */
.L_x_28385:
        /* <DEDUP_REMOVED lines=44> */
.L_x_28384:
[----:B------:R-:W-:Y:S05]  /*b860*/  BSYNC B0 ;  /* 0x0000000000007941 */ /* 0x000fea0003800000 */
.L_x_28383:
        /* <DEDUP_REMOVED lines=17> */
[----:B------:R0:W2:Y:S02]  /*b980*/  I2F.U32 R179, R172 ;  /* 0x000000ac00b37306 */ /* 0x0000a40000201000 */
[----:B------:R-:W-:-:S04]  /*b990*/  FADD.FTZ R181, R119, R174 ;  /* 0x000000ae77b57221 */ /* 0x000fc80000010000 */
[----:B------:R-:W-:Y:S01]  /*b9a0*/  FADD.FTZ R174, R120, R181 ;  /* 0x000000b578ae7221 */ /* 0x000fe20000010000 */
[----:B0-----:R-:W-:-:S03]  /*b9b0*/  SEL R172, RZ, 0x100, P2 ;  /* 0x00000100ffac7807 */ /* 0x001fc60001000000 */
[----:B------:R-:W-:-:S04]  /*b9c0*/  FADD.FTZ R181, R121, R174 ;  /* 0x000000ae79b57221 */ /* 0x000fc80000010000 */
[----:B------:R-:W-:Y:S02]  /*b9d0*/  FADD.FTZ R174, R122, R181 ;  /* 0x000000b57aae7221 */ /* 0x000fe40000010000 */
[----:B--2---:R-:W-:Y:S02]  /*b9e0*/  FFMA.FTZ R179, R179, R166, 1.1641532182693481445e-10 ;  /* 0x2f000000b3b37423 */ /* 0x004fe400000100a6 */
[----:B------:R-:W-:Y:S01]  /*b9f0*/  FADD.FTZ R181, R123, R174 ;  /* 0x000000ae7bb57221 */ /* 0x000fe20000010000 */
[----:B------:R-:W-:Y:S02]  /*ba00*/  SEL R174, RZ, 0x10000, P3 ;  /* 0x00010000ffae7807 */ /* 0x000fe40001800000 */
[----:B------:R-:W-:Y:S01]  /*ba10*/  FSETP.GTU.FTZ.AND P4, PT, R179, c[0x0][0x1e4], PT ;  /* 0x00007900b3007a0b */ /* 0x000fe20003f9c000 */
[----:B------:R-:W-:Y:S02]  /*ba20*/  FADD.FTZ R166, R124, R181 ;  /* 0x000000b57ca67221 */ /* 0x000fe40000010000 */
[----:B------:R-:W-:-:S04]  /*ba30*/  IMAD.WIDE.U32 R178, R177, R168, c[0x0][0x190] ;  /* 0x00006400b1b27625 */ /* 0x000fc800078e00a8 */
[----:B------:R-:W-:Y:S01]  /*ba40*/  FADD.FTZ R165, R125, R166 ;  /* 0x000000a67da57221 */ /* 0x000fe20000010000 */
[----:B------:R-:W-:-:S03]  /*ba50*/  FSEL R166, R135, RZ, !P4 ;  /* 0x000000ff87a67208 */ /* 0x000fc60006000000 */
[----:B------:R-:W-:Y:S01]  /*ba60*/  FADD.FTZ R176, R126, R165 ;  /* 0x000000a57eb07221 */ /* 0x000fe20000010000 */
[----:B------:R-:W-:-:S03]  /*ba70*/  SEL R165, RZ, 0x1000000, P4 ;  /* 0x01000000ffa57807 */ /* 0x000fc60002000000 */
[----:B------:R-:W-:Y:S01]  /*ba80*/  FADD.FTZ R135, R127, R176 ;  /* 0x000000b07f877221 */ /* 0x000fe20000010000 */
[----:B------:R-:W-:Y:S02]  /*ba90*/  IADD3 R165, R172, R165, R174 ;  /* 0x000000a5aca57210 */ /* 0x000fe40007ffe0ae */
[----:B------:R-:W-:Y:S01]  /*baa0*/  SEL R172, RZ, 0x1, P0 ;  /* 0x00000001ffac7807 */ /* 0x000fe20000000000 */
[----:B------:R-:W-:Y:S01]  /*bab0*/  FADD.FTZ R174, R128, R135 ;  /* 0x0000008780ae7221 */ /* 0x000fe20000010000 */
[----:B-1----:R-:W-:Y:S01]  /*bac0*/  LOP3.LUT P0, RZ, R169, 0x1f, RZ, 0xc0, !PT ;  /* 0x0000001fa9ff7812 */ /* 0x002fe2000780c0ff */
[----:B------:R-:W-:Y:S01]  /*bad0*/  FMUL.FTZ R135, R7, R166 ;  /* 0x000000a607877220 */ /* 0x000fe20000410000 */
[----:B------:R-:W-:Y:S01]  /*bae0*/  IADD3 R181, R165, R172, RZ ;  /* 0x000000aca5b57210 */ /* 0x000fe20007ffe0ff */
[----:B------:R-:W-:-:S04]  /*baf0*/  IMAD.WIDE.U32 R164, R177, R164, c[0x0][0x188] ;  /* 0x00006200b1a47625 */ /* 0x000fc800078e00a4 */
[----:B------:R-:W-:Y:S01]  /*bb00*/  @P1 FADD.FTZ R135, R103, R135 ;  /* 0x0000008767871221 */ /* 0x000fe20000010000 */
[----:B------:R-:W-:Y:S01]  /*bb10*/  LOP3.LUT P1, RZ, R0, 0xff, RZ, 0xc0, !PT ;  /* 0x000000ff00ff7812 */ /* 0x000fe2000782c0ff */
[----:B------:R-:W-:-:S03]  /*bb20*/  FADD.FTZ R183, R129, R174 ;  /* 0x000000ae81b77221 */ /* 0x000fc60000010000 */
[----:B------:R0:W-:Y:S01]  /*bb30*/  STG.E.128 [R164.64], R132 ;  /* 0x00000084a4007986 */ /* 0x0001e2000c101d04 */
[----:B------:R-:W-:-:S03]  /*bb40*/  FADD.FTZ R166, R130, R183 ;  /* 0x000000b782a67221 */ /* 0x000fc60000010000 */
[----:B------:R0:W-:Y:S01]  /*bb50*/  STG.E [R178.64], R181 ;  /* 0x000000b5b2007986 */ /* 0x0001e2000c101904 */
        /* <DEDUP_REMOVED lines=9> */
[----:B0-----:R0:W1:Y:S02]  /*bbf0*/  SHFL.BFLY PT, R164, R174, 0x1, 0x1f ;  /* 0x0c201f00aea47f89 */ /* 0x00106400000e0000 */
.L_x_28391:
        /* <DEDUP_REMOVED lines=84> */
.L_x_28392:
[----:B------:R-:W2:Y:S01]  /*c140*/  S2R R172, SR_TID.X ;  /* 0x0000000000ac7919 */ /* 0x000ea20000002100 */
[----:B------:R-:W-:Y:S01]  /*c150*/  @!P0 SHF.R.U32.HI R169, RZ, 0x5, R169 ;  /* 0x00000005ffa98819 */ /* 0x000fe200000116a9 */
[----:B-1----:R-:W-:Y:S01]  /*c160*/  FADD.FTZ R165, R181, R174 ;  /* 0x000000aeb5a57221 */ /* 0x002fe20000010000 */
[----:B------:R-:W-:Y:S01]  /*c170*/  WARPSYNC 0xffffffff ;  /* 0xffffffff00007948 */ /* 0x000fe20003800000 */
[----:B------:R-:W-:Y:S01]  /*c180*/  IMAD.MOV.U32 R190, RZ, RZ, 0x10 ;  /* 0x00000010ffbe7424 */ /* 0x000fe200078e00ff */
[----:B------:R-:W-:-:S05]  /*c190*/  @!P0 LOP3.LUT R169, R169, 0x7, RZ, 0xc0, !PT ;  /* 0x00000007a9a98812 */ /* 0x000fca00078ec0ff */
[----:B0-----:R-:W-:Y:S02]  /*c1a0*/  @!P0 IMAD.IADD R174, R166, 0x1, R169 ;  /* 0x00000001a6ae8824 */ /* 0x001fe400078e02a9 */
        /* <DEDUP_REMOVED lines=9> */
[----:B------:R-:W0:Y:S04]  /*c240*/  SHFL.DOWN PT, R181, R166, 0x4, 0x1f ;  /* 0x08801f00a6b57f89 */ /* 0x000e2800000e0000 */
[----:B------:R-:W1:Y:S01]  /*c250*/  @!P1 LDS.64 R168, [R179.X8] ;  /* 0x00000000b3a89984 */ /* 0x000e620000008a00 */
[----:B------:R-:W-:Y:S01]  /*c260*/  ISETP.NE.AND P1, PT, RZ, UR6, PT ;  /* 0x00000006ff007c0c */ /* 0x000fe2000bf25270 */
[----:B0-----:R-:W-:Y:S02]  /*c270*/  IMAD.IADD R176, R181, 0x1, R166 ;  /* 0x00000001b5b07824 */ /* 0x001fe400078e02a6 */
[----:B------:R-:W-:Y:S03]  /*c280*/  I2F R181, R181 ;  /* 0x000000b500b57306 */ /* 0x000fe60000201400 */
[----:B------:R-:W0:Y:S05]  /*c290*/  SHFL.DOWN PT, R187, R176, 0x2, 0x1f ;  /* 0x08401f00b0bb7f89 */ /* 0x000e2a00000e0000 */
[----:B------:R-:W2:Y:S01]  /*c2a0*/  I2F R178, R176 ;  /* 0x000000b000b27306 */ /* 0x000ea20000201400 */
[----:B-1----:R-:W1:Y:S07]  /*c2b0*/  SHFL.DOWN PT, R183, R168, 0x4, 0x1f ;  /* 0x08801f00a8b77f89 */ /* 0x002e6e00000e0000 */
[----:B--2---:R-:W2:Y:S01]  /*c2c0*/  MUFU.RCP R165, R178 ;  /* 0x000000b200a57308 */ /* 0x004ea20000001000 */
[----:B0-----:R-:W-:-:S07]  /*c2d0*/  IADD3 R180, R176, R187, RZ ;  /* 0x000000bbb0b47210 */ /* 0x001fce0007ffe0ff */
[----:B------:R-:W-:Y:S01]  /*c2e0*/  I2F R187, R187 ;  /* 0x000000bb00bb7306 */ /* 0x000fe20000201400 */
[----:B-1----:R-:W-:-:S04]  /*c2f0*/  FMUL.FTZ R164, R183, R181 ;  /* 0x000000b5b7a47220 */ /* 0x002fc80000410000 */
[----:B------:R-:W-:Y:S02]  /*c300*/  FFMA.FTZ R174, R185, R168, R164 ;  /* 0x000000a8b9ae7223 */ /* 0x000fe400000100a4 */
[----:B------:R-:W0:Y:S01]  /*c310*/  SHFL.DOWN PT, R164, R169, 0x4, 0x1f ;  /* 0x08801f00a9a47f89 */ /* 0x000e2200000e0000 */
[----:B------:R-:W-:Y:S02]  /*c320*/  FADD.FTZ R168, -R183, R168 ;  /* 0x000000a8b7a87221 */ /* 0x000fe40000010100 */
[----:B--2---:R-:W-:Y:S01]  /*c330*/  FMUL.FTZ R179, R165, R174 ;  /* 0x000000aea5b37220 */ /* 0x004fe20000410000 */
[----:B------:R-:W1:Y:S01]  /*c340*/  SHFL.DOWN PT, R183, R180, 0x1, 0x1f ;  /* 0x08201f00b4b77f89 */ /* 0x000e6200000e0000 */
[----:B------:R-:W2:Y:S01]  /*c350*/  I2F R174, R180 ;  /* 0x000000b400ae7306 */ /* 0x000ea20000201400 */
[----:B------:R-:W-:Y:S02]  /*c360*/  FMUL.FTZ R168, R168, R168 ;  /* 0x000000a8a8a87220 */ /* 0x000fe40000410000 */
[----:B------:R-:W3:Y:S02]  /*c370*/  SHFL.DOWN PT, R166, R179, 0x2, 0x1f ;  /* 0x08401f00b3a67f89 */ /* 0x000ee400000e0000 */
[----:B------:R-:W-:-:S04]  /*c380*/  FMUL.FTZ R168, R168, R185 ;  /* 0x000000b9a8a87220 */ /* 0x000fc80000410000 */
[----:B------:R-:W-:Y:S01]  /*c390*/  FMUL.FTZ R168, R168, R181 ;  /* 0x000000b5a8a87220 */ /* 0x000fe20000410000 */
[----:B--2---:R-:W2:Y:S01]  /*c3a0*/  MUFU.RCP R176, R174 ;  /* 0x000000ae00b07308 */ /* 0x004ea20000001000 */
[----:B0-----:R-:W-:-:S04]  /*c3b0*/  FADD.FTZ R164, R164, R169 ;  /* 0x000000a9a4a47221 */ /* 0x001fc80000010000 */
[----:B------:R-:W-:Y:S02]  /*c3c0*/  FFMA.FTZ R164, R165, R168, R164 ;  /* 0x000000a8a5a47223 */ /* 0x000fe400000100a4 */
[----:B-1----:R-:W-:Y:S02]  /*c3d0*/  IMAD.IADD R182, R180, 0x1, R183 ;  /* 0x00000001b4b67824 */ /* 0x002fe400078e02b7 */
[----:B---3--:R-:W-:Y:S01]  /*c3e0*/  FMUL.FTZ R165, R166, R187 ;  /* 0x000000bba6a57220 */ /* 0x008fe20000410000 */
[----:B------:R-:W-:Y:S01]  /*c3f0*/  I2F R183, R183 ;  /* 0x000000b700b77306 */ /* 0x000fe20000201400 */
[----:B------:R-:W-:Y:S02]  /*c400*/  FADD.FTZ R166, R179, -R166 ;  /* 0x800000a6b3a67221 */ /* 0x000fe40000010000 */
[----:B------:R-:W-:Y:S02]  /*c410*/  FFMA.FTZ R169, R178, R179, R165 ;  /* 0x000000b3b2a97223 */ /* 0x000fe400000100a5 */
[----:B------:R-:W0:Y:S02]  /*c420*/  SHFL.DOWN PT, R165, R164, 0x2, 0x1f ;  /* 0x08401f00a4a57f89 */ /* 0x000e2400000e0000 */
[----:B--2---:R-:W-:Y:S01]  /*c430*/  FMUL.FTZ R181, R176, R169 ;  /* 0x000000a9b0b57220 */ /* 0x004fe20000410000 */
[----:B------:R-:W1:Y:S01]  /*c440*/  I2F R182, R182 ;  /* 0x000000b600b67306 */ /* 0x000e620000201400 */
[----:B------:R-:W-:-:S03]  /*c450*/  FMUL.FTZ R169, R166, R166 ;  /* 0x000000a6a6a97220 */ /* 0x000fc60000410000 */
[----:B------:R-:W2:Y:S01]  /*c460*/  SHFL.DOWN PT, R168, R181, 0x1, 0x1f ;  /* 0x08201f00b5a87f89 */ /* 0x000ea200000e0000 */
[----:B------:R-:W-:Y:S01]  /*c470*/  FMUL.FTZ R169, R178, R169 ;  /* 0x000000a9b2a97220 */ /* 0x000fe20000410000 */
[----:B------:R-:W-:-:S03]  /*c480*/  SHF.R.U32.HI R178, RZ, 0x5, R172 ;  /* 0x00000005ffb27819 */ /* 0x000fc600000116ac */
[----:B------:R-:W-:Y:S01]  /*c490*/  FMUL.FTZ R169, R169, R187 ;  /* 0x000000bba9a97220 */ /* 0x000fe20000410000 */
[----:B-1----:R-:W1:Y:S01]  /*c4a0*/  MUFU.RCP R166, R182 ;  /* 0x000000b600a67308 */ /* 0x002e620000001000 */
[----:B0-----:R-:W-:-:S04]  /*c4b0*/  FADD.FTZ R165, R164, R165 ;  /* 0x000000a5a4a57221 */ /* 0x001fc80000010000 */
[----:B------:R-:W-:Y:S02]  /*c4c0*/  FFMA.FTZ R165, R176, R169, R165 ;  /* 0x000000a9b0a57223 */ /* 0x000fe400000100a5 */
[----:B--2---:R-:W-:-:S03]  /*c4d0*/  FMUL.FTZ R169, R168, R183 ;  /* 0x000000b7a8a97220 */ /* 0x004fc60000410000 */
[----:B------:R-:W0:Y:S01]  /*c4e0*/  SHFL.DOWN PT, R164, R165, 0x1, 0x1f ;  /* 0x08201f00a5a47f89 */ /* 0x000e2200000e0000 */
[----:B------:R-:W-:Y:S02]  /*c4f0*/  FADD.FTZ R168, R181, -R168 ;  /* 0x800000a8b5a87221 */ /* 0x000fe40000010000 */
[----:B------:R-:W-:-:S04]  /*c500*/  FFMA.FTZ R169, R174, R181, R169 ;  /* 0x000000b5aea97223 */ /* 0x000fc800000100a9 */
[----:B-1----:R-:W-:Y:S01]  /*c510*/  FMUL.FTZ R176, R166, R169 ;  /* 0x000000a9a6b07220 */ /* 0x002fe20000410000 */
[----:B------:R-:W-:-:S04]  /*c520*/  LOP3.LUT R169, R178, 0x7, RZ, 0xc0, !PT ;  /* 0x00000007b2a97812 */ /* 0x000fc800078ec0ff */
[----:B------:R-:W-:Y:S01]  /*c530*/  LOP3.LUT P0, RZ, R169, 0x1f, R172, 0xf8, !PT ;  /* 0x0000001fa9ff7812 */ /* 0x000fe2000780f8ac */
[----:B------:R-:W-:Y:S01]  /*c540*/  FMUL.FTZ R169, R168, R168 ;  /* 0x000000a8a8a97220 */ /* 0x000fe20000410000 */
[----:B------:R-:W1:Y:S01]  /*c550*/  SHFL.IDX PT, R179, R176, RZ, 0x1f ;  /* 0x00001fffb0b37589 */ /* 0x000e6200000e0000 */
[----:B------:R-:W-:Y:S02]  /*c560*/  IMAD R168, R162, c[0x0][0x168], RZ ;  /* 0x00005a00a2a87a24 */ /* 0x000fe400078e02ff */
[----:B------:R-:W-:-:S04]  /*c570*/  FMUL.FTZ R174, R174, R169 ;  /* 0x000000a9aeae7220 */ /* 0x000fc80000410000 */
[----:B------:R-:W-:Y:S01]  /*c580*/  FMUL.FTZ R174, R174, R183 ;  /* 0x000000b7aeae7220 */ /* 0x000fe20000410000 */
[----:B------:R-:W-:Y:S01]  /*c590*/  SHF.R.S32.HI R183, RZ, 0x1f, R168 ;  /* 0x0000001fffb77819 */ /* 0x000fe200000114a8 */
[----:B0-----:R-:W-:Y:S02]  /*c5a0*/  FADD.FTZ R169, R165, R164 ;  /* 0x000000a4a5a97221 */ /* 0x001fe40000010000 */
[----:B------:R-:W-:Y:S02]  /*c5b0*/  @!P0 MOV R165, 0x4 ;  /* 0x0000000400a58802 */ /* 0x000fe40000000f00 */
[----:B------:R-:W-:Y:S01]  /*c5c0*/  LEA.HI R187, R183, R168, RZ, 0x2 ;  /* 0x000000a8b7bb7211 */ /* 0x000fe200078f10ff */
[----:B------:R-:W-:Y:S02]  /*c5d0*/  FFMA.FTZ R169, R166, R174, R169 ;  /* 0x000000aea6a97223 */ /* 0x000fe400000100a9 */
[----:B------:R-:W-:-:S03]  /*c5e0*/  @!P0 IMAD.WIDE R164, R162, R165, c[0x0][0x1a0] ;  /* 0x00006800a2a48625 */ /* 0x000fc600078e02a5 */
[----:B------:R-:W0:Y:S01]  /*c5f0*/  SHFL.IDX PT, R181, R169, RZ, 0x1f ;  /* 0x00001fffa9b57589 */ /* 0x000e2200000e0000 */
[----:B-1----:R-:W-:-:S03]  /*c600*/  FSEL R166, R179, RZ, !P1 ;  /* 0x000000ffb3a67208 */ /* 0x002fc60004800000 */
[----:B------:R1:W-:Y:S02]  /*c610*/  @!P0 STG.E [R164.64], R179 ;  /* 0x000000b3a4008986 */ /* 0x0003e4000c101904 */
[--C-:B------:R-:W-:Y:S02]  /*c620*/  FADD.FTZ R174, R105, -R166.reuse ;  /* 0x800000a669ae7221 */ /* 0x100fe40000010000 */
[----:B------:R-:W-:Y:S02]  /*c630*/  FMUL.FTZ R105, R179, R179 ;  /* 0x000000b3b3697220 */ /* 0x000fe40000410000 */
[--C-:B------:R-:W-:Y:S02]  /*c640*/  FADD.FTZ R168, R104, -R166.reuse ;  /* 0x800000a668a87221 */ /* 0x100fe40000010000 */
[----:B------:R-:W-:Y:S01]  /*c650*/  IMAD.MOV.U32 R104, RZ, RZ, c[0x0][0x1e0] ;  /* 0x00007800ff687624 */ /* 0x000fe200078e00ff */
[----:B------:R-:W-:Y:S01]  /*c660*/  FSEL R105, R105, RZ, P1 ;  /* 0x000000ff69697208 */ /* 0x000fe20000800000 */
[--C-:B------:R-:W-:Y:S01]  /*c670*/  FADD.FTZ R106, R106, -R166.reuse ;  /* 0x800000a66a6a7221 */ /* 0x100fe20000010000 */
[----:B-1----:R-:W-:Y:S01]  /*c680*/  LOP3.LUT R164, R172, 0xff, RZ, 0xc0, !PT ;  /* 0x000000ffaca47812 */ /* 0x002fe200078ec0ff */
[--C-:B------:R-:W-:Y:S01]  /*c690*/  FADD.FTZ R107, R107, -R166.reuse ;  /* 0x800000a66b6b7221 */ /* 0x100fe20000010000 */
[----:B------:R-:W-:Y:S01]  /*c6a0*/  LOP3.LUT P1, RZ, R0, 0xff, RZ, 0xc0, !PT ;  /* 0x000000ff00ff7812 */ /* 0x000fe2000782c0ff */
[--C-:B------:R-:W-:Y:S01]  /*c6b0*/  FADD.FTZ R108, R108, -R166.reuse ;  /* 0x800000a66c6c7221 */ /* 0x100fe20000010000 */
[----:B------:R-:W-:Y:S01]  /*c6c0*/  LEA.HI.SX32 R187, R187, R164, 0x1e ;  /* 0x000000a4bbbb7211 */ /* 0x000fe200078ff2ff */
[----:B0-----:R-:W-:Y:S01]  /*c6d0*/  FFMA.FTZ R104, R181, R104, c[0x0][0x228] ;  /* 0x00008a00b5687623 */ /* 0x001fe20000010068 */
[----:B------:R-:W-:Y:S01]  /*c6e0*/  SEL R0, RZ, 0x1, P1 ;  /* 0x00000001ff007807 */ /* 0x000fe20000800000 */
[----:B------:R-:W-:-:S02]  /*c6f0*/  FADD.FTZ R110, R110, -R166 ;  /* 0x800000a66e6e7221 */ /* 0x000fc40000010000 */
[----:B------:R-:W-:Y:S01]  /*c700*/  FADD.FTZ R104, R104, R105 ;  /* 0x0000006968687221 */ /* 0x000fe20000010000 */
[----:B------:R-:W-:Y:S01]  /*c710*/  @!P0 MOV R105, 0x4 ;  /* 0x0000000400698802 */ /* 0x000fe20000000f00 */
[--C-:B------:R-:W-:Y:S02]  /*c720*/  FADD.FTZ R169, R111, -R166.reuse ;  /* 0x800000a66fa97221 */ /* 0x100fe40000010000 */
[----:B------:R0:W1:Y:S01]  /*c730*/  MUFU.RSQ R193, R104 ;  /* 0x0000006800c17308 */ /* 0x0000620000001400 */
[--C-:B------:R-:W-:Y:S02]  /*c740*/  FADD.FTZ R112, R112, -R166.reuse ;  /* 0x800000a670707221 */ /* 0x100fe40000010000 */
[--C-:B------:R-:W-:Y:S02]  /*c750*/  FADD.FTZ R176, R109, -R166.reuse ;  /* 0x800000a66db07221 */ /* 0x100fe40000010000 */
[--C-:B------:R-:W-:Y:S02]  /*c760*/  FADD.FTZ R165, R115, -R166.reuse ;  /* 0x800000a673a57221 */ /* 0x100fe40000010000 */
[----:B------:R-:W-:-:S02]  /*c770*/  FADD.FTZ R178, R113, -R166 ;  /* 0x800000a671b27221 */ /* 0x000fc40000010000 */
[----:B------:R-:W-:Y:S02]  /*c780*/  FADD.FTZ R114, R114, -R166 ;  /* 0x800000a672727221 */ /* 0x000fe40000010000 */
[C---:B0-----:R-:W-:Y:S01]  /*c790*/  @!P0 IMAD.WIDE R104, R162.reuse, R105, c[0x0][0x1a8] ;  /* 0x00006a00a2688625 */ /* 0x041fe200078e0269 */
[----:B------:R-:W-:-:S03]  /*c7a0*/  IADD3 R162, R162, c[0x0][0x160], RZ ;  /* 0x00005800a2a27a10 */ /* 0x000fc60007ffe0ff */
[--C-:B------:R-:W-:Y:S01]  /*c7b0*/  FADD.FTZ R116, R116, -R166.reuse ;  /* 0x800000a674747221 */ /* 0x100fe20000010000 */
[----:B-1----:R0:W-:Y:S01]  /*c7c0*/  @!P0 STG.E [R104.64], R193 ;  /* 0x000000c168008986 */ /* 0x0021e2000c101904 */
[C---:B------:R-:W-:Y:S01]  /*c7d0*/  FMUL.FTZ R111, R193.reuse, R106 ;  /* 0x0000006ac16f7220 */ /* 0x040fe20000410000 */
[----:B------:R-:W-:Y:S01]  /*c7e0*/  ISETP.GE.AND P0, PT, R162, c[0x0][0x164], PT ;  /* 0x00005900a2007a0c */ /* 0x000fe20003f06270 */
[----:B------:R-:W-:Y:S02]  /*c7f0*/  FMUL.FTZ R106, R193, R107 ;  /* 0x0000006bc16a7220 */ /* 0x000fe40000410000 */
[--C-:B------:R-:W-:Y:S02]  /*c800*/  FADD.FTZ R179, R117, -R166.reuse ;  /* 0x800000a675b37221 */ /* 0x100fe40000010000 */
[----:B------:R-:W-:Y:S01]  /*c810*/  FADD.FTZ R183, R122, -R166 ;  /* 0x800000a67ab77221 */ /* 0x000fe20000010000 */
[----:B------:R-:W-:Y:S01]  /*c820*/  IADD3 R122, R187, 0x100, RZ ;  /* 0x00000100bb7a7810 */ /* 0x000fe20007ffe0ff */
[----:B------:R-:W-:-:S02]  /*c830*/  FMUL.FTZ R113, R193, R108 ;  /* 0x0000006cc1717220 */ /* 0x000fc40000410000 */
[----:B------:R-:W-:Y:S01]  /*c840*/  FADD.FTZ R172, R124, -R166 ;  /* 0x800000a67cac7221 */ /* 0x000fe20000010000 */
[----:B------:R-:W-:Y:S01]  /*c850*/  IADD3 R124, R187, 0x200, RZ ;  /* 0x00000200bb7c7810 */ /* 0x000fe20007ffe0ff */
[C---:B------:R-:W-:Y:S02]  /*c860*/  FMUL.FTZ R109, R193.reuse, R168 ;  /* 0x000000a8c16d7220 */ /* 0x040fe40000410000 */
        /* <DEDUP_REMOVED lines=10> */
[----:B------:R-:W-:Y:S02]  /*c910*/  FADD.FTZ R184, R123, -R166 ;  /* 0x800000a67bb87221 */ /* 0x000fe40000010000 */
[----:B------:R-:W-:-:S04]  /*c920*/  IMAD.WIDE.U32 R120, R163, R190, c[0x0][0x208] ;  /* 0x00008200a3787625 */ /* 0x000fc800078e00be */
[C---:B------:R-:W-:Y:S02]  /*c930*/  FMUL.FTZ R178, R193.reuse, R178 ;  /* 0x000000b2c1b27220 */ /* 0x040fe40000410000 */
[----:B------:R-:W-:Y:S02]  /*c940*/  FMUL.FTZ R119, R193, R114 ;  /* 0x00000072c1777220 */ /* 0x000fe40000410000 */
[----:B------:R-:W-:Y:S02]  /*c950*/  FFMA.FTZ R107, R67, R106, R99 ;  /* 0x0000006a436b7223 */ /* 0x000fe40000010063 */
[--C-:B------:R-:W-:Y:S02]  /*c960*/  FADD.FTZ R185, R125, -R166.reuse ;  /* 0x800000a67db97221 */ /* 0x100fe40000010000 */
[--C-:B------:R-:W-:Y:S02]  /*c970*/  FADD.FTZ R126, R126, -R166.reuse ;  /* 0x800000a67e7e7221 */ /* 0x100fe40000010000 */
[----:B------:R-:W-:-:S02]  /*c980*/  FADD.FTZ R127, R127, -R166 ;  /* 0x800000a67f7f7221 */ /* 0x000fc40000010000 */
[----:B------:R-:W-:Y:S02]  /*c990*/  FMUL.FTZ R163, R193, R116 ;  /* 0x00000074c1a37220 */ /* 0x000fe40000410000 */
[----:B------:R-:W-:Y:S02]  /*c9a0*/  FFMA.FTZ R106, R66, R111, R98 ;  /* 0x0000006f426a7223 */ /* 0x000fe40000010062 */
[--C-:B------:R-:W-:Y:S02]  /*c9b0*/  FADD.FTZ R128, R128, -R166.reuse ;  /* 0x800000a680807221 */ /* 0x100fe40000010000 */
[--C-:B------:R-:W-:Y:S02]  /*c9c0*/  FADD.FTZ R129, R129, -R166.reuse ;  /* 0x800000a681817221 */ /* 0x100fe40000010000 */
[--C-:B------:R-:W-:Y:S02]  /*c9d0*/  FADD.FTZ R130, R130, -R166.reuse ;  /* 0x800000a682827221 */ /* 0x100fe40000010000 */
[----:B------:R-:W-:-:S02]  /*c9e0*/  FADD.FTZ R131, R131, -R166 ;  /* 0x800000a683837221 */ /* 0x000fc40000010000 */
[----:B------:R-:W-:Y:S02]  /*c9f0*/  FMUL.FTZ R116, R193, R179 ;  /* 0x000000b3c1747220 */ /* 0x000fe40000410000 */
[----:B0-----:R-:W-:Y:S02]  /*ca00*/  FFMA.FTZ R105, R65, R174, R97 ;  /* 0x000000ae41697223 */ /* 0x001fe40000010061 */
[----:B------:R-:W-:Y:S02]  /*ca10*/  FFMA.FTZ R104, R64, R109, R96 ;  /* 0x0000006d40687223 */ /* 0x000fe40000010060 */
[----:B------:R-:W-:Y:S02]  /*ca20*/  FFMA.FTZ R111, R63, R108, R95 ;  /* 0x0000006c3f6f7223 */ /* 0x000fe4000001005f */
[----:B------:R-:W-:Y:S01]  /*ca30*/  FFMA.FTZ R110, R62, R115, R94 ;  /* 0x000000733e6e7223 */ /* 0x000fe2000001005e */
[----:B------:R0:W-:Y:S01]  /*ca40*/  STG.E.128 [R120.64], R104 ;  /* 0x0000006878007986 */ /* 0x0001e2000c101d04 */
[----:B------:R-:W-:-:S02]  /*ca50*/  FADD.FTZ R132, R132, -R166 ;  /* 0x800000a684847221 */ /* 0x000fc40000010000 */
[--C-:B------:R-:W-:Y:S02]  /*ca60*/  FADD.FTZ R133, R133, -R166.reuse ;  /* 0x800000a685857221 */ /* 0x100fe40000010000 */
[--C-:B------:R-:W-:Y:S02]  /*ca70*/  FADD.FTZ R134, R134, -R166.reuse ;  /* 0x800000a686867221 */ /* 0x100fe40000010000 */
[----:B------:R-:W-:Y:S02]  /*ca80*/  FADD.FTZ R135, R135, -R166 ;  /* 0x800000a687877221 */ /* 0x000fe40000010000 */
[----:B------:R-:W-:-:S04]  /*ca90*/  IMAD.WIDE.U32 R122, R122, R190, c[0x0][0x208] ;  /* 0x000082007a7a7625 */ /* 0x000fc800078e00be */
[C---:B------:R-:W-:Y:S02]  /*caa0*/  FMUL.FTZ R165, R193.reuse, R118 ;  /* 0x00000076c1a57220 */ /* 0x040fe40000410000 */
[----:B------:R-:W-:Y:S02]  /*cab0*/  FMUL.FTZ R180, R193, R180 ;  /* 0x000000b4c1b47220 */ /* 0x000fe40000410000 */
[----:B------:R-:W-:Y:S02]  /*cac0*/  FFMA.FTZ R109, R61, R176, R93 ;  /* 0x000000b03d6d7223 */ /* 0x000fe4000001005d */
        /* <DEDUP_REMOVED lines=18> */
[C---:B------:R-:W-:Y:S02]  /*cbf0*/  FMUL.FTZ R187, R193.reuse, R130 ;  /* 0x00000082c1bb7220 */ /* 0x040fe40000410000 */
[----:B------:R-:W-:Y:S02]  /*cc00*/  FMUL.FTZ R186, R193, R131 ;  /* 0x00000083c1ba7220 */ /* 0x000fe40000410000 */
[----:B------:R-:W-:Y:S02]  /*cc10*/  FFMA.FTZ R117, R53, R116, R85 ;  /* 0x0000007435757223 */ /* 0x000fe40000010055 */
[C---:B------:R-:W-:Y:S02]  /*cc20*/  FMUL.FTZ R189, R193.reuse, R132 ;  /* 0x00000084c1bd7220 */ /* 0x040fe40000410000 */
[C---:B------:R-:W-:Y:S02]  /*cc30*/  FMUL.FTZ R188, R193.reuse, R133 ;  /* 0x00000085c1bc7220 */ /* 0x040fe40000410000 */
[----:B------:R-:W-:-:S02]  /*cc40*/  FMUL.FTZ R191, R193, R134 ;  /* 0x00000086c1bf7220 */ /* 0x000fc40000410000 */
[----:B------:R-:W-:Y:S02]  /*cc50*/  FMUL.FTZ R174, R193, R135 ;  /* 0x00000087c1ae7220 */ /* 0x000fe40000410000 */
[----:B------:R-:W-:-:S04]  /*cc60*/  IMAD.WIDE.U32 R126, R167, R190, c[0x0][0x208] ;  /* 0x00008200a77e7625 */ /* 0x000fc800078e00be */
        /* <DEDUP_REMOVED lines=30> */
.L_x_28389:
[----:B------:R-:W-:Y:S05]  /*ce50*/  EXIT ;  /* 0x000000000000794d */ /* 0x000fea0003800000 */
.L_x_28387:
[----:B0-----:R-:W-:Y:S01]  /*ce60*/  HFMA2.MMA R181, -RZ, RZ, 0, 5.9604644775390625e-08 ;  /* 0x00000001ffb57435 */ /* 0x001fe200000001ff */
[----:B------:R-:W-:Y:S01]  /*ce70*/  IMAD.MOV.U32 R165, RZ, RZ, 0x1f ;  /* 0x0000001fffa57424 */ /* 0x000fe200078e00ff */
[----:B------:R-:W-:Y:S02]  /*ce80*/  MOV R168, 0xffffffff ;  /* 0xffffffff00a87802 */ /* 0x000fe40000000f00 */
[----:B------:R-:W-:Y:S02]  /*ce90*/  MOV R178, 0xceb0 ;  /* 0x0000ceb000b27802 */ /* 0x000fe40000000f00 */
[----:B------:R-:W-:Y:S05]  /*cea0*/  CALL.REL.NOINC `($__internal_157_$__cuda_sm70_shflsync_bfly_p) ;  /* 0x0000079000007944 */ /* 0x000fea0003c00000 */
[----:B-1----:R-:W-:Y:S01]  /*ceb0*/  IMAD.MOV.U32 R164, RZ, RZ, R181 ;  /* 0x000000ffffa47224 */ /* 0x002fe200078e00b5 */
[----:B0-----:R-:W-:Y:S05]  /*cec0*/  BRA `(.L_x_28391) ;  /* 0xffffed3000007947 */ /* 0x001fea000383ffff */
.L_x_28388:
[----:B------:R-:W-:Y:S01]  /*ced0*/  HFMA2.MMA R181, -RZ, RZ, 0, 1.1920928955078125e-07 ;  /* 0x00000002ffb57435 */ /* 0x000fe200000001ff */
[----:B------:R-:W-:Y:S01]  /*cee0*/  IMAD.MOV.U32 R165, RZ, RZ, 0x1f ;  /* 0x0000001fffa57424 */ /* 0x000fe200078e00ff */
[----:B------:R-:W-:Y:S02]  /*cef0*/  MOV R168, 0xffffffff ;  /* 0xffffffff00a87802 */ /* 0x000fe40000000f00 */
[----:B------:R-:W-:-:S02]  /*cf00*/  MOV R178, 0xcf20 ;  /* 0x0000cf2000b27802 */ /* 0x000fc40000000f00 */
[----:B------:R-:W-:Y:S05]  /*cf10*/  CALL.REL.NOINC `($__internal_157_$__cuda_sm70_shflsync_bfly_p) ;  /* 0x0000072000007944 */ /* 0x000fea0003c00000 */
[----:B0-----:R-:W-:Y:S01]  /*cf20*/  HFMA2.MMA R165, -RZ, RZ, 0, 1.847743988037109375e-06 ;  /* 0x0000001fffa57435 */ /* 0x001fe200000001ff */
[----:B-1----:R-:W-:Y:S01]  /*cf30*/  FADD.FTZ R174, R174, R181 ;  /* 0x000000b5aeae7221 */ /* 0x002fe20000010000 */
[----:B------:R-:W-:Y:S01]  /*cf40*/  MOV R178, 0xcf80 ;  /* 0x0000cf8000b27802 */ /* 0x000fe20000000f00 */
[----:B------:R-:W-:-:S02]  /*cf50*/  IMAD.MOV.U32 R181, RZ, RZ, 0x4 ;  /* 0x00000004ffb57424 */ /* 0x000fc400078e00ff */
[----:B------:R-:W-:Y:S02]  /*cf60*/  IMAD.MOV.U32 R168, RZ, RZ, -0x1 ;  /* 0xffffffffffa87424 */ /* 0x000fe400078e00ff */
[----:B------:R-:W-:Y:S05]  /*cf70*/  CALL.REL.NOINC `($__internal_157_$__cuda_sm70_shflsync_bfly_p) ;  /* 0x000006c000007944 */ /* 0x000fea0003c00000 */
[----:B01----:R-:W-:Y:S01]  /*cf80*/  FADD.FTZ R174, R174, R181 ;  /* 0x000000b5aeae7221 */ /* 0x003fe20000010000 */
[----:B------:R-:W-:Y:S01]  /*cf90*/  MOV R181, 0x8 ;  /* 0x0000000800b57802 */ /* 0x000fe20000000f00 */
[----:B------:R-:W-:Y:S01]  /*cfa0*/  IMAD.MOV.U32 R165, RZ, RZ, 0x1f ;  /* 0x0000001fffa57424 */ /* 0x000fe200078e00ff */
[----:B------:R-:W-:Y:S02]  /*cfb0*/  MOV R168, 0xffffffff ;  /* 0xffffffff00a87802 */ /* 0x000fe40000000f00 */
[----:B------:R-:W-:Y:S02]  /*cfc0*/  MOV R178, 0xcfe0 ;  /* 0x0000cfe000b27802 */ /* 0x000fe40000000f00 */
[----:B------:R-:W-:Y:S05]  /*cfd0*/  CALL.REL.NOINC `($__internal_157_$__cuda_sm70_shflsync_bfly_p) ;  /* 0x0000066000007944 */ /* 0x000fea0003c00000 */
[----:B0-----:R-:W-:Y:S01]  /*cfe0*/  HFMA2.MMA R165, -RZ, RZ, 0, 1.847743988037109375e-06 ;  /* 0x0000001fffa57435 */ /* 0x001fe200000001ff */
[----:B-1----:R-:W-:Y:S01]  /*cff0*/  FADD.FTZ R174, R174, R181 ;  /* 0x000000b5aeae7221 */ /* 0x002fe20000010000 */
[----:B------:R-:W-:Y:S01]  /*d000*/  MOV R178, 0xd040 ;  /* 0x0000d04000b27802 */ /* 0x000fe20000000f00 */
[----:B------:R-:W-:Y:S02]  /*d010*/  IMAD.MOV.U32 R181, RZ, RZ, 0x10 ;  /* 0x00000010ffb57424 */ /* 0x000fe400078e00ff */
[----:B------:R-:W-:-:S02]  /*d020*/  IMAD.MOV.U32 R168, RZ, RZ, -0x1 ;  /* 0xffffffffffa87424 */ /* 0x000fc400078e00ff */
[----:B------:R-:W-:Y:S05]  /*d030*/  CALL.REL.NOINC `($__internal_157_$__cuda_sm70_shflsync_bfly_p) ;  /* 0x0000060000007944 */ /* 0x000fea0003c00000 */
[----:B-1----:R-:W-:Y:S01]  /*d040*/  FADD.FTZ R164, R174, R181 ;  /* 0x000000b5aea47221 */ /* 0x002fe20000010000 */
[----:B------:R-:W-:-:S02]  /*d050*/  MOV R181, 0x1 ;  /* 0x0000000100b57802 */ /* 0x000fc40000000f00 */
[----:B------:R-:W-:Y:S01]  /*d060*/  MOV R178, 0xd4b0 ;  /* 0x0000d4b000b27802 */ /* 0x000fe20000000f00 */
        /* <DEDUP_REMOVED lines=67> */
[----:B------:R-:W-:Y:S05]  /*d4a0*/  CALL.REL.NOINC `($__internal_157_$__cuda_sm70_shflsync_bfly_p) ;  /* 0x0000019000007944 */ /* 0x000fea0003c00000 */
[----:B0-----:R-:W-:Y:S01]  /*d4b0*/  HFMA2.MMA R165, -RZ, RZ, 0, 1.847743988037109375e-06 ;  /* 0x0000001fffa57435 */ /* 0x001fe200000001ff */
[----:B-1----:R-:W-:Y:S01]  /*d4c0*/  FADD.FTZ R174, R174, R181 ;  /* 0x000000b5aeae7221 */ /* 0x002fe20000010000 */
[----:B------:R-:W-:Y:S01]  /*d4d0*/  MOV R178, 0xd510 ;  /* 0x0000d51000b27802 */ /* 0x000fe20000000f00 */
[----:B------:R-:W-:Y:S02]  /*d4e0*/  IMAD.MOV.U32 R181, RZ, RZ, 0x2 ;  /* 0x00000002ffb57424 */ /* 0x000fe400078e00ff */
[----:B------:R-:W-:Y:S02]  /*d4f0*/  IMAD.MOV.U32 R168, RZ, RZ, -0x1 ;  /* 0xffffffffffa87424 */ /* 0x000fe400078e00ff */
[----:B------:R-:W-:Y:S05]  /*d500*/  CALL.REL.NOINC `($__internal_157_$__cuda_sm70_shflsync_bfly_p) ;  /* 0x0000013000007944 */ /* 0x000fea0003c00000 */
[----:B01----:R-:W-:Y:S01]  /*d510*/  FADD.FTZ R174, R174, R181 ;  /* 0x000000b5aeae7221 */ /* 0x003fe20000010000 */
[----:B------:R-:W-:Y:S01]  /*d520*/  MOV R181, 0x4 ;  /* 0x0000000400b57802 */ /* 0x000fe20000000f00 */
[----:B------:R-:W-:Y:S01]  /*d530*/  IMAD.MOV.U32 R165, RZ, RZ, 0x1f ;  /* 0x0000001fffa57424 */ /* 0x000fe200078e00ff */
[----:B------:R-:W-:-:S02]  /*d540*/  MOV R168, 0xffffffff ;  /* 0xffffffff00a87802 */ /* 0x000fc40000000f00 */
[----:B------:R-:W-:Y:S02]  /*d550*/  MOV R178, 0xd570 ;  /* 0x0000d57000b27802 */ /* 0x000fe40000000f00 */
[----:B------:R-:W-:Y:S05]  /*d560*/  CALL.REL.NOINC `($__internal_157_$__cuda_sm70_shflsync_bfly_p) ;  /* 0x000000d000007944 */ /* 0x000fea0003c00000 */
[----:B01----:R-:W-:Y:S01]  /*d570*/  FADD.FTZ R174, R174, R181 ;  /* 0x000000b5aeae7221 */ /* 0x003fe20000010000 */
[----:B------:R-:W-:Y:S01]  /*d580*/  HFMA2.MMA R181, -RZ, RZ, 0, 4.76837158203125e-07 ;  /* 0x00000008ffb57435 */ /* 0x000fe200000001ff */
[----:B------:R-:W-:Y:S01]  /*d590*/  IMAD.MOV.U32 R165, RZ, RZ, 0x1f ;  /* 0x0000001fffa57424 */ /* 0x000fe200078e00ff */
[----:B------:R-:W-:Y:S02]  /*d5a0*/  MOV R168, 0xffffffff ;  /* 0xffffffff00a87802 */ /* 0x000fe40000000f00 */
[----:B------:R-:W-:Y:S02]  /*d5b0*/  MOV R178, 0xd5d0 ;  /* 0x0000d5d000b27802 */ /* 0x000fe40000000f00 */
[----:B------:R-:W-:Y:S05]  /*d5c0*/  CALL.REL.NOINC `($__internal_157_$__cuda_sm70_shflsync_bfly_p) ;  /* 0x0000007000007944 */ /* 0x000fea0003c00000 */
[----:B01----:R-:W-:Y:S01]  /*d5d0*/  FADD.FTZ R174, R174, R181 ;  /* 0x000000b5aeae7221 */ /* 0x003fe20000010000 */
[----:B------:R-:W-:Y:S01]  /*d5e0*/  HFMA2.MMA R181, -RZ, RZ, 0, 9.5367431640625e-07 ;  /* 0x00000010ffb57435 */ /* 0x000fe200000001ff */
[----:B------:R-:W-:Y:S01]  /*d5f0*/  IMAD.MOV.U32 R165, RZ, RZ, 0x1f ;  /* 0x0000001fffa57424 */ /* 0x000fe200078e00ff */
[----:B------:R-:W-:Y:S02]  /*d600*/  MOV R168, 0xffffffff ;  /* 0xffffffff00a87802 */ /* 0x000fe40000000f00 */
[----:B------:R-:W-:-:S02]  /*d610*/  MOV R178, 0xd630 ;  /* 0x0000d63000b27802 */ /* 0x000fc40000000f00 */
[----:B------:R-:W-:Y:S05]  /*d620*/  CALL.REL.NOINC `($__internal_157_$__cuda_sm70_shflsync_bfly_p) ;  /* 0x0000001000007944 */ /* 0x000fea0003c00000 */
[----:B01----:R-:W-:Y:S05]  /*d630*/  BRA `(.L_x_28392) ;  /* 0xffffeb0000007947 */ /* 0x003fea000383ffff */
        .weak           $__internal_157_$__cuda_sm70_shflsync_bfly_p
        .type           $__internal_157_$__cuda_sm70_shflsync_bfly_p,@function
        .size           $__internal_157_$__cuda_sm70_shflsync_bfly_p,(.L_x_29221 - $__internal_157_$__cuda_sm70_shflsync_bfly_p)
$__internal_157_$__cuda_sm70_shflsync_bfly_p:
[----:B------:R-:W-:Y:S01]  /*d640*/  HFMA2.MMA R179, -RZ, RZ, 0, 0 ;  /* 0x00000000ffb37435 */ /* 0x000fe200000001ff */
[----:B------:R-:W-:Y:S04]  /*d650*/  WARPSYNC R168 ;  /* 0x000000a800007348 */ /* 0x000fe80003800000 */
[----:B------:R0:W1:Y:S01]  /*d660*/  SHFL.BFLY PT, R181, R174, R181, R165 ;  /* 0x0c0000b5aeb57389 */ /* 0x00006200000e00a5 */
[----:B------:R-:W-:Y:S05]  /*d670*/  RET.REL.NODEC R178 `(_ZN10layer_norm13ln_fwd_kernelINS_13Kernel_traitsIfffffjLj8192ELj1ELj1ELj8ELj16ENS_18Kernel_traits_baseILj8192EfffffjLj256EEEEELb1ELb1ELb0ELb1EEEvNS_9FwdParamsE) ;  /* 0xffff2980b2007950 */ /* 0x000fea0003c3ffff */
.L_x_28393:
        /* <DEDUP_REMOVED lines=16> */
.L_x_29221:


//--------------------- .text._ZN10layer_norm13ln_fwd_kernelINS_13Kernel_traitsIfffffjLj8192ELj1ELj1ELj8ELj16ENS_18Kernel_traits_baseILj8192EfffffjLj256EEEEELb1ELb1ELb1ELb0EEEvNS_9FwdParamsE --------------------------
	.section	.text._ZN10layer_norm13ln_fwd_kernelINS_13Kernel_traitsIfffffjLj8192ELj1ELj1ELj8ELj16ENS_18Kernel_traits_baseILj8192EfffffjLj256EEEEELb1ELb1ELb1ELb0EEEvNS_9FwdParamsE,"ax",@progbits
	.sectioninfo	@"SHI_REGISTERS=203"
	.align	128
        .global         _ZN10layer_norm13ln_fwd_kernelINS_13Kernel_traitsIfffffjLj8192ELj1ELj1ELj8ELj16ENS_18Kernel_traits_baseILj8192EfffffjLj256EEEEELb1ELb1ELb1ELb0EEEvNS_9FwdParamsE
        .type           _ZN10layer_norm13ln_fwd_kernelINS_13Kernel_traitsIfffffjLj8192ELj1ELj1ELj8ELj16ENS_18Kernel_traits_baseILj8192EfffffjLj256EEEEELb1ELb1ELb1ELb0EEEvNS_9FwdParamsE,@function
        .size           _ZN10layer_norm13ln_fwd_kernelINS_13Kernel_traitsIfffffjLj8192ELj1ELj1ELj8ELj16ENS_18Kernel_traits_baseILj8192EfffffjLj256EEEEELb1ELb1ELb1ELb0EEEvNS_9FwdParamsE,(.L_x_29222 - _ZN10layer_norm13ln_fwd_kernelINS_13Kernel_traitsIfffffjLj8192ELj1ELj1ELj8ELj16ENS_18Kernel_traits_baseILj8192EfffffjLj256EEEEELb1ELb1ELb1ELb0EEEvNS_9FwdParamsE)
        .other          _ZN10layer_norm13ln_fwd_kernelINS_13Kernel_traitsIfffffjLj8192ELj1ELj1ELj8ELj16ENS_18Kernel_traits_baseILj8192EfffffjLj256EEEEELb1ELb1ELb1ELb0EEEvNS_9FwdParamsE,@"STO_CUDA_ENTRY STV_DEFAULT"
_ZN10layer_norm13ln_fwd_kernelINS_13Kernel_traitsIfffffjLj8192ELj1ELj1ELj8ELj16ENS_18Kernel_traits_baseILj8192EfffffjLj256EEEEELb1ELb1ELb1ELb0EEEvNS_9FwdParamsE:
.text._ZN10layer_norm13ln_fwd_kernelINS_13Kernel_traitsIfffffjLj8192ELj1ELj1ELj8ELj16ENS_18Kernel_traits_baseILj8192EfffffjLj256EEEEELb1ELb1ELb1ELb0EEEvNS_9FwdParamsE:
        /* <DEDUP_REMOVED lines=20> */
[----:B------:R-:W-:Y:S01]  /*0140*/  LOP3.LUT R146, R110, 0xff, RZ, 0x3c, !PT ;  /* 0x000000ff6e927812 */ /* 0x000fe200078e3cff */
[----:B------:R-:W-:-:S03]  /*0150*/  IMAD.WIDE.U32 R6, R152, -0x326172a9, RZ ;  /* 0xcd9e8d5798067825 */ /* 0x000fc600078e00ff */
[----:B------:R-:W-:-:S04]  /*0160*/  LEA.HI.SX32 R146, R111, R146, 0x1e ;  /* 0x000000926f927211 */ /* 0x000fc800078ff2ff */
[C---:B------:R-:W-:Y:S02]  /*0170*/  ISETP.GE.U32.AND P6, PT, R146.reuse, 0x200, PT ;  /* 0x000002009200780c */ /* 0x040fe40003fc6070 */
[C---:B------:R-:W-:Y:S02]  /*0180*/  ISETP.GE.U32.AND P5, PT, R146.reuse, 0x300, PT ;  /* 0x000003009200780c */ /* 0x040fe40003fa6070 */
[C---:B------:R-:W-:Y:S02]  /*0190*/  ISETP.GE.U32.AND P4, PT, R146.reuse, 0x400, PT ;  /* 0x000004009200780c */ /* 0x040fe40003f86070 */
[----:B------:R-:W-:Y:S02]  /*01a0*/  ISETP.GE.U32.AND P3, PT, R146, 0x500, PT ;  /* 0x000005009200780c */ /* 0x000fe40003f66070 */
[----:B------:R-:W-:Y:S02]  /*01b0*/  P2R R188, PR, RZ, 0x40 ;  /* 0x00000040ffbc7803 */ /* 0x000fe40000000000 */
[----:B------:R-:W-:-:S02]  /*01c0*/  P2R R187, PR, RZ, 0x20 ;  /* 0x00000020ffbb7803 */ /* 0x000fc40000000000 */
[----:B------:R-:W-:Y:S02]  /*01d0*/  P2R R186, PR, RZ, 0x10 ;  /* 0x00000010ffba7803 */ /* 0x000fe40000000000 */
[----:B------:R-:W-:Y:S02]  /*01e0*/  P2R R184, PR, RZ, 0x8 ;  /* 0x00000008ffb87803 */ /* 0x000fe40000000000 */
[----:B--2---:R-:W-:-:S04]  /*01f0*/  @P0 IADD3 R170, P1, R4, c[0x0][0x240], RZ ;  /* 0x0000900004aa0a10 */ /* 0x004fc80007f3e0ff */
[----:B------:R-:W-:Y:S02]  /*0200*/  @P0 IADD3.X R171, RZ, R5, RZ, P1, !PT ;  /* 0x00000005ffab0210 */ /* 0x000fe40000ffe4ff */
[----:B------:R-:W-:Y:S02]  /*0210*/  LOP3.LUT P0, RZ, R146, 0xffffff00, RZ, 0xc0, !PT ;  /* 0xffffff0092ff7812 */ /* 0x000fe4000780c0ff */
[--C-:B------:R-:W-:Y:S02]  /*0220*/  SHF.R.U32.HI R151, RZ, 0x2, R171.reuse ;  /* 0x00000002ff977819 */ /* 0x100fe400000116ab */
[----:B------:R-:W-:Y:S02]  /*0230*/  SHF.R.U64 R150, R170, 0x2, R171 ;  /* 0x00000002aa967819 */ /* 0x000fe400000012ab */
[----:B---3--:R-:W-:Y:S02]  /*0240*/  LOP3.LUT R8, R7, R151, R2, 0x96, !PT ;  /* 0x0000009707087212 */ /* 0x008fe400078e9602 */
[----:B------:R-:W-:Y:S01]  /*0250*/  IADD3 R149, R3, -0x4498517b, RZ ;  /* 0xbb67ae8503957810 */ /* 0x000fe20007ffe0ff */
[----:B------:R-:W-:Y:S01]  /*0260*/  IMAD.WIDE.U32 R4, R150, -0x2daee0ad, RZ ;  /* 0xd2511f5396047825 */ /* 0x000fe200078e00ff */
[----:B------:R-:W-:-:S02]  /*0270*/  IADD3 R148, R2, -0x61c88647, RZ ;  /* 0x9e3779b902947810 */ /* 0x000fc40007ffe0ff */
[----:B------:R-:W-:Y:S01]  /*0280*/  IADD3 R147, R2, 0x3c6ef372, RZ ;  /* 0x3c6ef37202937810 */ /* 0x000fe20007ffe0ff */
[----:B------:R-:W-:Y:S01]  /*0290*/  IMAD.WIDE.U32 R8, R8, -0x2daee0ad, RZ ;  /* 0xd2511f5308087825 */ /* 0x000fe200078e00ff */
[----:B------:R-:W-:Y:S02]  /*02a0*/  LOP3.LUT R5, R5, R3, RZ, 0x3c, !PT ;  /* 0x0000000305057212 */ /* 0x000fe400078e3cff */
[----:B------:R-:W-:Y:S02]  /*02b0*/  IADD3 R145, R3, 0x76cf5d0a, RZ ;  /* 0x76cf5d0a03917810 */ /* 0x000fe40007ffe0ff */
[----:B------:R-:W-:Y:S01]  /*02c0*/  LOP3.LUT R10, R9, R4, R149, 0x96, !PT ;  /* 0x00000004090a7212 */ /* 0x000fe200078e9695 */
[----:B------:R-:W-:Y:S01]  /*02d0*/  IMAD.WIDE.U32 R4, R5, -0x326172a9, RZ ;  /* 0xcd9e8d5705047825 */ /* 0x000fe200078e00ff */
[----:B------:R-:W-:Y:S02]  /*02e0*/  IADD3 R144, R3, 0x32370b8f, RZ ;  /* 0x32370b8f03907810 */ /* 0x000fe40007ffe0ff */
[----:B------:R-:W-:Y:S01]  /*02f0*/  IADD3 R0, R2, -0x255992d5, RZ ;  /* 0xdaa66d2b02007810 */ /* 0x000fe20007ffe0ff */
[----:B------:R-:W-:Y:S01]  /*0300*/  IMAD.WIDE.U32 R10, R10, -0x326172a9, RZ ;  /* 0xcd9e8d570a0a7825 */ /* 0x000fe200078e00ff */
[----:B------:R-:W-:-:S04]  /*0310*/  LOP3.LUT R5, R5, R148, R6, 0x96, !PT ;  /* 0x0000009405057212 */ /* 0x000fc800078e9606 */
[----:B------:R-:W-:Y:S01]  /*0320*/  LOP3.LUT R6, R11, R4, R147, 0x96, !PT ;  /* 0x000000040b067212 */ /* 0x000fe200078e9693 */
[----:B------:R-:W-:-:S04]  /*0330*/  IMAD.WIDE.U32 R4, R5, -0x2daee0ad, RZ ;  /* 0xd2511f5305047825 */ /* 0x000fc800078e00ff */
[----:B------:R-:W-:Y:S01]  /*0340*/  IMAD.WIDE.U32 R6, R6, -0x2daee0ad, RZ ;  /* 0xd2511f5306067825 */ /* 0x000fe200078e00ff */
[----:B------:R-:W-:-:S05]  /*0350*/  LOP3.LUT R8, R5, R8, R145, 0x96, !PT ;  /* 0x0000000805087212 */ /* 0x000fca00078e9691 */
[----:B------:R-:W-:Y:S01]  /*0360*/  IMAD.WIDE.U32 R8, R8, -0x326172a9, RZ ;  /* 0xcd9e8d5708087825 */ /* 0x000fe200078e00ff */
        /* <DEDUP_REMOVED lines=15> */
.L_x_28395:
[----:B------:R-:W-:Y:S05]  /*0460*/  BSYNC B0 ;  /* 0x0000000000007941 */ /* 0x000fea0003800000 */
.L_x_28394:
        /* <DEDUP_REMOVED lines=16> */
.L_x_28397:
[----:B------:R-:W-:Y:S05]  /*0570*/  BSYNC B0 ;  /* 0x0000000000007941 */ /* 0x000fea0003800000 */
.L_x_28396:
        /* <DEDUP_REMOVED lines=16> */
.L_x_28399:
[----:B------:R-:W-:Y:S05]  /*0680*/  BSYNC B0 ;  /* 0x0000000000007941 */ /* 0x000fea0003800000 */
.L_x_28398:
        /* <DEDUP_REMOVED lines=16> */
.L_x_28401:
[----:B------:R-:W-:Y:S05]  /*0790*/  BSYNC B0 ;  /* 0x0000000000007941 */ /* 0x000fea0003800000 */
.L_x_28400:
        /* <DEDUP_REMOVED lines=16> */
.L_x_28403:
[----:B------:R-:W-:Y:S05]  /*08a0*/  BSYNC B0 ;  /* 0x0000000000007941 */ /* 0x000fea0003800000 */
.L_x_28402:
        /* <DEDUP_REMOVED lines=11> */
[----:B------:R-:W-:Y:S01]  /*0960*/  IMAD.MOV.U32 R33, RZ, RZ, 0x10 ;  /* 0x00000010ff217424 */ /* 0x000fe200078e00ff */
        /* <DEDUP_REMOVED lines=12> */
.L_x_28405:
[----:B------:R-:W-:Y:S05]  /*0a30*/  BSYNC B0 ;  /* 0x0000000000007941 */ /* 0x000fea0003800000 */
.L_x_28404:
        /* <DEDUP_REMOVED lines=18> */
[----:B------:R-:W-:-:S05]  /*0b60*/  MOV R21, 0x10 ;  /* 0x0000001000157802 */ /* 0x000fca0000000f00 */
[----:B------:R-:W-:-:S06]  /*0b70*/  IMAD.WIDE.U32 R20, R110, R21, c[0x0][0x1b0] ;  /* 0x00006c006e147625 */ /* 0x000fcc00078e0015 */
[C---:B-1----:R-:W-:Y:S01]  /*0b80*/  @P1 LEA R4, P2, R110.reuse, c[0x0][0x218], 0x4 ;  /* 0x000086006e041a11 */ /* 0x042fe200078420ff */
[----:B------:R-:W5:Y:S03]  /*0b90*/  LDG.E.128 R20, [R20.64] ;  /* 0x0000000414147981 */ /* 0x000f66000c1e1d00 */
[----:B------:R-:W-:-:S05]  /*0ba0*/  @P1 LEA.HI.X R5, R110, c[0x0][0x21c], RZ, 0x4, P2 ;  /* 0x000087006e051a11 */ /* 0x000fca00010f24ff */
[----:B------:R1:W5:Y:S01]  /*0bb0*/  @P1 LDG.E.128 R24, [R4.64] ;  /* 0x0000000404181981 */ /* 0x000362000c1e1d00 */
[----:B------:R-:W-:-:S03]  /*0bc0*/  IADD3 R110, R110, 0x100, RZ ;  /* 0x000001006e6e7810 */ /* 0x000fc60007ffe0ff */
.L_x_28407:
[----:B------:R-:W-:Y:S05]  /*0bd0*/  BSYNC B0 ;  /* 0x0000000000007941 */ /* 0x000fea0003800000 */
.L_x_28406:
[----:B------:R-:W-:Y:S01]  /*0be0*/  ISETP.GE.U32.AND P1, PT, R146, 0x800, PT ;  /* 0x000008009200780c */ /* 0x000fe20003f26070 */
[----:B------:R-:W-:Y:S03]  /*0bf0*/  BSSY B0, `(.L_x_28408) ;  /* 0x0000010000007945 */ /* 0x000fe60003800000 */
[----:B------:R-:W-:-:S09]  /*0c00*/  P2R R191, PR, RZ, 0x2 ;  /* 0x00000002ffbf7803 */ /* 0x000fd20000000000 */
[----:B------:R-:W-:Y:S05]  /*0c10*/  @!P1 BRA `(.L_x_28409) ;  /* 0x000000d000009947 */ /* 0x000fea0003800000 */
[C---:B-1----:R-:W-:Y:S01]  /*0c20*/  LEA R4, P1, R110.reuse, c[0x0][0x1c8], 0x4 ;  /* 0x000072006e047a11 */ /* 0x042fe200078220ff */
[----:B------:R-:W-:Y:S01]  /*0c30*/  CS2R R14, SRZ ;  /* 0x00000000000e7805 */ /* 0x000fe2000001ff00 */
[----:B0-----:R-:W-:Y:S02]  /*0c40*/  CS2R R12, SRZ ;  /* 0x00000000000c7805 */ /* 0x001fe4000001ff00 */
[----:B------:R-:W-:Y:S02]  /*0c50*/  LEA.HI.X R5, R110, c[0x0][0x1cc], RZ, 0x4, P1 ;  /* 0x000073006e057a11 */ /* 0x000fe400008f24ff */
[----:B------:R-:W-:-:S04]  /*0c60*/  ISETP.NE.U32.AND P1, PT, RZ, c[0x0][0x218], PT ;  /* 0x00008600ff007a0c */ /* 0x000fc80003f25070 */
[----:B------:R-:W-:Y:S01]  /*0c70*/  ISETP.NE.AND.EX P1, PT, RZ, c[0x0][0x21c], PT, P1 ;  /* 0x00008700ff007a0c */ /* 0x000fe20003f25310 */
[----:B------:R-:W-:Y:S01]  /*0c80*/  IMAD.MOV.U32 R9, RZ, RZ, 0x10 ;  /* 0x00000010ff097424 */ /* 0x000fe200078e00ff */
[----:B------:R-:W5:Y:S03]  /*0c90*/  LDG.E.128 R4, [R4.64] ;  /* 0x0000000404047981 */ /* 0x000f66000c1e1d00 */
[----:B------:R-:W-:-:S06]  /*0ca0*/  IMAD.WIDE.U32 R8, R110, R9, c[0x0][0x1b0] ;  /* 0x00006c006e087625 */ /* 0x000fcc00078e0009 */
[----:B------:R-:W5:Y:S02]  /*0cb0*/  LDG.E.128 R8, [R8.64] ;  /* 0x0000000408087981 */ /* 0x000f64000c1e1d00 */
[----:B------:R-:W-:-:S04]  /*0cc0*/  @P1 LEA R108, P2, R110, c[0x0][0x218], 0x4 ;  /* 0x000086006e6c1a11 */ /* 0x000fc800078420ff */
[----:B------:R-:W-:-:S05]  /*0cd0*/  @P1 LEA.HI.X R109, R110, c[0x0][0x21c], RZ, 0x4, P2 ;  /* 0x000087006e6d1a11 */ /* 0x000fca00010f24ff */
[----:B------:R0:W5:Y:S04]  /*0ce0*/  @P1 LDG.E.128 R12, [R108.64] ;  /* 0x000000046c0c1981 */ /* 0x000168000c1e1d00 */
.L_x_28409:
[----:B------:R-:W-:Y:S05]  /*0cf0*/  BSYNC B0 ;  /* 0x0000000000007941 */ /* 0x000fea0003800000 */
.L_x_28408:
        /* <DEDUP_REMOVED lines=55> */
.L_x_28747:
[----:B------:R-:W-:-:S04]  /*1070*/  IMAD.MOV.U32 R143, RZ, RZ, 0x4 ;  /* 0x00000004ff8f7424 */ /* 0x000fc800078e00ff */
[----:B------:R-:W-:-:S06]  /*1080*/  IMAD.WIDE R180, R156, R143, c[0x0][0x1d0] ;  /* 0x000074009cb47625 */ /* 0x000fcc00078e028f */
[----:B------:R-:W3:Y:S01]  /*1090*/  LDG.E R180, [R180.64] ;  /* 0x00000004b4b47981 */ /* 0x000ee2000c1e1900 */
[C---:B------:R-:W-:Y:S02]  /*10a0*/  IMAD R142, R156.reuse, c[0x0][0x168], RZ ;  /* 0x00005a009c8e7a24 */ /* 0x040fe400078e02ff */
[----:B------:R-:W-:-:S03]  /*10b0*/  IMAD.WIDE R140, R156, R143, c[0x0][0x1d8] ;  /* 0x000076009c8c7625 */ /* 0x000fc600078e028f */
[----:B------:R-:W-:Y:S01]  /*10c0*/  SHF.R.S32.HI R183, RZ, 0x1f, R142 ;  /* 0x0000001fffb77819 */ /* 0x000fe2000001148e */
[----:B------:R-:W-:Y:S02]  /*10d0*/  BSSY B0, `(.L_x_28410) ;  /* 0x000019d000007945 */ /* 0x000fe40003800000 */
[----:B-----5:R4:W5:Y:S01]  /*10e0*/  LDG.E R140, [R140.64] ;  /* 0x000000048c8c7981 */ /* 0x020962000c1e1900 */
[----:B------:R-:W-:Y:S02]  /*10f0*/  LEA.HI R183, R183, R142, RZ, 0x2 ;  /* 0x0000008eb7b77211 */ /* 0x000fe400078f10ff */
[----:B------:R-:W-:Y:S02]  /*1100*/  MOV R142, RZ ;  /* 0x000000ff008e7202 */ /* 0x000fe40000000f00 */
[----:B----4-:R-:W-:Y:S02]  /*1110*/  SHF.R.S32.HI R141, RZ, 0x1f, R156 ;  /* 0x0000001fff8d7819 */ /* 0x010fe4000001149c */
[----:B---3--:R-:W-:-:S13]  /*1120*/  ISETP.GE.AND P1, PT, R180, 0x1, PT ;  /* 0x00000001b400780c */ /* 0x008fda0003f26270 */
[----:B------:R-:W-:-:S05]  /*1130*/  @P1 IADD3 R182, R180, -0x1, RZ ;  /* 0xffffffffb4b61810 */ /* 0x000fca0007ffe0ff */
[----:B------:R-:W-:-:S05]  /*1140*/  @P1 IMAD R182, R182, c[0x0][0x168], RZ ;  /* 0x00005a00b6b61a24 */ /* 0x000fca00078e02ff */
[----:B------:R-:W-:-:S04]  /*1150*/  @P1 SHF.R.S32.HI R185, RZ, 0x1f, R182 ;  /* 0x0000001fffb91819 */ /* 0x000fc800000114b6 */
[----:B------:R-:W-:Y:S02]  /*1160*/  @P1 LEA.HI R185, R185, R182, RZ, 0x2 ;  /* 0x000000b6b9b91211 */ /* 0x000fe400078f10ff */
[----:B------:R-:W-:-:S04]  /*1170*/  LOP3.LUT R182, R153, 0xff, RZ, 0xc0, !PT ;  /* 0x000000ff99b67812 */ /* 0x000fc800078ec0ff */
[-C--:B------:R-:W-:Y:S02]  /*1180*/  LEA.HI.SX32 R181, R183, R182.reuse, 0x1e ;  /* 0x000000b6b7b57211 */ /* 0x080fe400078ff2ff */
        /* <DEDUP_REMOVED lines=9> */
[----:B0-----:R-:W4:Y:S01]  /*1220*/  @P2 LDG.E.128 R100, [R182.64] ;  /* 0x00000004b6642981 */ /* 0x001f22000c1e1d00 */
        /* <DEDUP_REMOVED lines=19> */
.L_x_28415:
[----:B------:R-:W-:Y:S02]  /*1360*/  IMAD.MOV.U32 R194, RZ, RZ, R174 ;  /* 0x000000ffffc27224 */ /* 0x000fe400078e00ae */
.L_x_28416:
[----:B------:R-:W-:Y:S05]  /*1370*/  BSYNC B2 ;  /* 0x0000000000027941 */ /* 0x000fea0003800000 */
.L_x_28414:
        /* <DEDUP_REMOVED lines=16> */
.L_x_28420:
[----:B------:R-:W-:Y:S05]  /*1480*/  BSYNC B3 ;  /* 0x0000000000037941 */ /* 0x000fea0003800000 */
.L_x_28419:
        /* <DEDUP_REMOVED lines=44> */
.L_x_28418:
[----:B------:R-:W-:Y:S05]  /*1750*/  BSYNC B2 ;  /* 0x0000000000027941 */ /* 0x000fea0003800000 */
.L_x_28417:
        /* <DEDUP_REMOVED lines=10> */
.L_x_28413:
[----:B---3--:R-:W-:Y:S05]  /*1800*/  BSYNC B1 ;  /* 0x0000000000017941 */ /* 0x008fea0003800000 */
.L_x_28412:
        /* <DEDUP_REMOVED lines=18> */
.L_x_28424:
[----:B------:R-:W-:Y:S02]  /*1930*/  IMAD.MOV.U32 R170, RZ, RZ, R174 ;  /* 0x000000ffffaa7224 */ /* 0x000fe400078e00ae */
.L_x_28425:
[----:B------:R-:W-:Y:S05]  /*1940*/  BSYNC B2 ;  /* 0x0000000000027941 */ /* 0x000fea0003800000 */
.L_x_28423:
        /* <DEDUP_REMOVED lines=16> */
.L_x_28429:
[----:B------:R-:W-:Y:S05]  /*1a50*/  BSYNC B3 ;  /* 0x0000000000037941 */ /* 0x000fea0003800000 */
.L_x_28428:
        /* <DEDUP_REMOVED lines=44> */
.L_x_28427:
[----:B------:R-:W-:Y:S05]  /*1d20*/  BSYNC B2 ;  /* 0x0000000000027941 */ /* 0x000fea0003800000 */
.L_x_28426:
        /* <DEDUP_REMOVED lines=10> */
.L_x_28422:
[----:B------:R-:W-:Y:S05]  /*1dd0*/  BSYNC B1 ;  /* 0x0000000000017941 */ /* 0x000fea0003800000 */
.L_x_28421:
        /* <DEDUP_REMOVED lines=18> */
.L_x_28433:
[----:B------:R-:W-:Y:S02]  /*1f00*/  IMAD.MOV.U32 R170, RZ, RZ, R174 ;  /* 0x000000ffffaa7224 */ /* 0x000fe400078e00ae */
.L_x_28434:
[----:B------:R-:W-:Y:S05]  /*1f10*/  BSYNC B2 ;  /* 0x0000000000027941 */ /* 0x000fea0003800000 */
.L_x_28432:
        /* <DEDUP_REMOVED lines=16> */
.L_x_28438:
[----:B------:R-:W-:Y:S05]  /*2020*/  BSYNC B3 ;  /* 0x0000000000037941 */ /* 0x000fea0003800000 */
.L_x_28437:
        /* <DEDUP_REMOVED lines=44> */
.L_x_28436:
[----:B------:R-:W-:Y:S05]  /*22f0*/  BSYNC B2 ;  /* 0x0000000000027941 */ /* 0x000fea0003800000 */
.L_x_28435:
        /* <DEDUP_REMOVED lines=10> */
.L_x_28431:
[----:B------:R-:W-:Y:S05]  /*23a0*/  BSYNC B1 ;  /* 0x0000000000017941 */ /* 0x000fea0003800000 */
.L_x_28430:
        /* <DEDUP_REMOVED lines=18> */
.L_x_28442:
[----:B------:R-:W-:Y:S02]  /*24d0*/  IMAD.MOV.U32 R185, RZ, RZ, R174 ;  /* 0x000000ffffb97224 */ /* 0x000fe400078e00ae */
.L_x_28443:
[----:B------:R-:W-:Y:S05]  /*24e0*/  BSYNC B2 ;  /* 0x0000000000027941 */ /* 0x000fea0003800000 */
.L_x_28441:
        /* <DEDUP_REMOVED lines=16> */
.L_x_28447:
[----:B------:R-:W-:Y:S05]  /*25f0*/  BSYNC B3 ;  /* 0x0000000000037941 */ /* 0x000fea0003800000 */
.L_x_28446:
        /* <DEDUP_REMOVED lines=44> */
.L_x_28445:
[----:B------:R-:W-:Y:S05]  /*28c0*/  BSYNC B2 ;  /* 0x0000000000027941 */ /* 0x000fea0003800000 */
.L_x_28444:
        /* <DEDUP_REMOVED lines=10> */
.L_x_28440:
[----:B------:R-:W-:Y:S05]  /*2970*/  BSYNC B1 ;  /* 0x0000000000017941 */ /* 0x000fea0003800000 */
.L_x_28439:
        /* <DEDUP_REMOVED lines=15> */
.L_x_28449:
[----:B------:R-:W-:Y:S05]  /*2a70*/  BSYNC B1 ;  /* 0x0000000000017941 */ /* 0x000fea0003800000 */
.L_x_28448:
[----:B------:R-:W-:Y:S02]  /*2a80*/  IADD3 R181, R181, 0x100, RZ ;  /* 0x00000100b5b57810 */ /* 0x000fe40007ffe0ff */
[----:B------:R-:W-:Y:S02]  /*2a90*/  IADD3 R142, R142, 0x100, RZ ;  /* 0x000001008e8e7810 */ /* 0x000fe40007ffe0ff */
.L_x_28411:
[----:B------:R-:W-:Y:S05]  /*2aa0*/  BSYNC B0 ;  /* 0x0000000000007941 */ /* 0x000fea0003800000 */
.L_x_28410:
        /* <DEDUP_REMOVED lines=10> */
[----:B------:R-:W3:Y:S01]  /*2b50*/  @P2 LDG.E.128 R100, [R182.64] ;  /* 0x00000004b6642981 */ /* 0x000ee2000c1e1d00 */
[----:B------:R-:W-:Y:S01]  /*2b60*/  ISETP.GT.AND P3, PT, R180, RZ, PT ;  /* 0x000000ffb400720c */ /* 0x000fe20003f64270 */
[----:B------:R-:W-:-:S12]  /*2b70*/  BSSY B1, `(.L_x_28452) ;  /* 0x000005c000017945 */ /* 0x000fd80003800000 */
        /* <DEDUP_REMOVED lines=17> */
.L_x_28455:
[----:B------:R-:W-:Y:S02]  /*2c90*/  IMAD.MOV.U32 R194, RZ, RZ, R174 ;  /* 0x000000ffffc27224 */ /* 0x000fe400078e00ae */
.L_x_28456:
[----:B------:R-:W-:Y:S05]  /*2ca0*/  BSYNC B2 ;  /* 0x0000000000027941 */ /* 0x000fea0003800000 */
.L_x_28454:
        /* <DEDUP_REMOVED lines=16> */
.L_x_28460:
[----:B------:R-:W-:Y:S05]  /*2db0*/  BSYNC B3 ;  /* 0x0000000000037941 */ /* 0x000fea0003800000 */
.L_x_28459:
        /* <DEDUP_REMOVED lines=44> */
.L_x_28458:
[----:B------:R-:W-:Y:S05]  /*3080*/  BSYNC B2 ;  /* 0x0000000000027941 */ /* 0x000fea0003800000 */
.L_x_28457:
        /* <DEDUP_REMOVED lines=10> */
.L_x_28453:
[----:B0-----:R-:W-:Y:S05]  /*3130*/  BSYNC B1 ;  /* 0x0000000000017941 */ /* 0x001fea0003800000 */
.L_x_28452:
        /* <DEDUP_REMOVED lines=18> */
.L_x_28464:
[----:B------:R-:W-:Y:S02]  /*3260*/  IMAD.MOV.U32 R170, RZ, RZ, R174 ;  /* 0x000000ffffaa7224 */ /* 0x000fe400078e00ae */
.L_x_28465:
[----:B------:R-:W-:Y:S05]  /*3270*/  BSYNC B2 ;  /* 0x0000000000027941 */ /* 0x000fea0003800000 */
.L_x_28463:
        /* <DEDUP_REMOVED lines=16> */
.L_x_28469:
[----:B------:R-:W-:Y:S05]  /*3380*/  BSYNC B3 ;  /* 0x0000000000037941 */ /* 0x000fea0003800000 */
.L_x_28468:
        /* <DEDUP_REMOVED lines=44> */
.L_x_28467:
[----:B------:R-:W-:Y:S05]  /*3650*/  BSYNC B2 ;  /* 0x0000000000027941 */ /* 0x000fea0003800000 */
.L_x_28466:
        /* <DEDUP_REMOVED lines=10> */
.L_x_28462:
[----:B------:R-:W-:Y:S05]  /*3700*/  BSYNC B1 ;  /* 0x0000000000017941 */ /* 0x000fea0003800000 */
.L_x_28461:
        /* <DEDUP_REMOVED lines=18> */
.L_x_28473:
[----:B------:R-:W-:Y:S02]  /*3830*/  IMAD.MOV.U32 R170, RZ, RZ, R174 ;  /* 0x000000ffffaa7224 */ /* 0x000fe400078e00ae */
.L_x_28474:
[----:B------:R-:W-:Y:S05]  /*3840*/  BSYNC B2 ;  /* 0x0000000000027941 */ /* 0x000fea0003800000 */
.L_x_28472:
        /* <DEDUP_REMOVED lines=16> */
.L_x_28478:
[----:B------:R-:W-:Y:S05]  /*3950*/  BSYNC B3 ;  /* 0x0000000000037941 */ /* 0x000fea0003800000 */
.L_x_28477:
        /* <DEDUP_REMOVED lines=44> */
.L_x_28476:
[----:B------:R-:W-:Y:S05]  /*3c20*/  BSYNC B2 ;  /* 0x0000000000027941 */ /* 0x000fea0003800000 */
.L_x_28475:
        /* <DEDUP_REMOVED lines=10> */
.L_x_28471:
[----:B------:R-:W-:Y:S05]  /*3cd0*/  BSYNC B1 ;  /* 0x0000000000017941 */ /* 0x000fea0003800000 */
.L_x_28470:
        /* <DEDUP_REMOVED lines=18> */
.L_x_28482:
[----:B------:R-:W-:Y:S02]  /*3e00*/  IMAD.MOV.U32 R185, RZ, RZ, R174 ;  /* 0x000000ffffb97224 */ /* 0x000fe400078e00ae */
.L_x_28483:
[----:B------:R-:W-:Y:S05]  /*3e10*/  BSYNC B2 ;  /* 0x0000000000027941 */ /* 0x000fea0003800000 */
.L_x_28481:
        /* <DEDUP_REMOVED lines=16> */
.L_x_28487:
[----:B------:R-:W-:Y:S05]  /*3f20*/  BSYNC B3 ;  /* 0x0000000000037941 */ /* 0x000fea0003800000 */
.L_x_28486:
        /* <DEDUP_REMOVED lines=44> */
.L_x_28485:
[----:B------:R-:W-:Y:S05]  /*41f0*/  BSYNC B2 ;  /* 0x0000000000027941 */ /* 0x000fea0003800000 */
.L_x_28484:
        /* <DEDUP_REMOVED lines=10> */
.L_x_28480:
[----:B------:R-:W-:Y:S05]  /*42a0*/  BSYNC B1 ;  /* 0x0000000000017941 */ /* 0x000fea0003800000 */
.L_x_28479:
        /* <DEDUP_REMOVED lines=15> */
.L_x_28489:
[----:B------:R-:W-:Y:S05]  /*43a0*/  BSYNC B1 ;  /* 0x0000000000017941 */ /* 0x000fea0003800000 */
.L_x_28488:
[----:B------:R-:W-:Y:S02]  /*43b0*/  IADD3 R181, R181, 0x100, RZ ;  /* 0x00000100b5b57810 */ /* 0x000fe40007ffe0ff */
[----:B------:R-:W-:Y:S02]  /*43c0*/  IADD3 R142, R142, 0x100, RZ ;  /* 0x000001008e8e7810 */ /* 0x000fe40007ffe0ff */
.L_x_28451:
[----:B------:R-:W-:Y:S05]  /*43d0*/  BSYNC B0 ;  /* 0x0000000000007941 */ /* 0x000fea0003800000 */
.L_x_28450:
        /* <DEDUP_REMOVED lines=9> */
[----:B------:R-:W3:Y:S01]  /*4470*/  @P2 LDG.E.128 R100, [R182.64] ;  /* 0x00000004b6642981 */ /* 0x000ee2000c1e1d00 */
[----:B------:R-:W-:-:S03]  /*4480*/  ISETP.GT.AND P3, PT, R180, RZ, PT ;  /* 0x000000ffb400720c */ /* 0x000fc60003f64270 */
[----:B-----5:R0:W5:Y:S01]  /*4490*/  @P1 LDG.E.128 R104, [R118.64] ;  /* 0x0000000476681981 */ /* 0x020162000c1e1d00 */
        /* <DEDUP_REMOVED lines=18> */
.L_x_28495:
[----:B------:R-:W-:Y:S02]  /*45c0*/  IMAD.MOV.U32 R194, RZ, RZ, R174 ;  /* 0x000000ffffc27224 */ /* 0x000fe400078e00ae */
.L_x_28496:
[----:B------:R-:W-:Y:S05]  /*45d0*/  BSYNC B2 ;  /* 0x0000000000027941 */ /* 0x000fea0003800000 */
.L_x_28494:
        /* <DEDUP_REMOVED lines=16> */
.L_x_28500:
[----:B------:R-:W-:Y:S05]  /*46e0*/  BSYNC B3 ;  /* 0x0000000000037941 */ /* 0x000fea0003800000 */
.L_x_28499:
        /* <DEDUP_REMOVED lines=44> */
.L_x_28498:
[----:B------:R-:W-:Y:S05]  /*49b0*/  BSYNC B2 ;  /* 0x0000000000027941 */ /* 0x000fea0003800000 */
.L_x_28497:
        /* <DEDUP_REMOVED lines=10> */
.L_x_28493:
[----:B0-----:R-:W-:Y:S05]  /*4a60*/  BSYNC B1 ;  /* 0x0000000000017941 */ /* 0x001fea0003800000 */
.L_x_28492:
        /* <DEDUP_REMOVED lines=18> */
.L_x_28504:
[----:B------:R-:W-:Y:S02]  /*4b90*/  IMAD.MOV.U32 R170, RZ, RZ, R174 ;  /* 0x000000ffffaa7224 */ /* 0x000fe400078e00ae */
.L_x_28505:
[----:B------:R-:W-:Y:S05]  /*4ba0*/  BSYNC B2 ;  /* 0x0000000000027941 */ /* 0x000fea0003800000 */
.L_x_28503:
        /* <DEDUP_REMOVED lines=16> */
.L_x_28509:
[----:B------:R-:W-:Y:S05]  /*4cb0*/  BSYNC B3 ;  /* 0x0000000000037941 */ /* 0x000fea0003800000 */
.L_x_28508:
        /* <DEDUP_REMOVED lines=44> */
.L_x_28507:
[----:B------:R-:W-:Y:S05]  /*4f80*/  BSYNC B2 ;  /* 0x0000000000027941 */ /* 0x000fea0003800000 */
.L_x_28506:
        /* <DEDUP_REMOVED lines=10> */
.L_x_28502:
[----:B------:R-:W-:Y:S05]  /*5030*/  BSYNC B1 ;  /* 0x0000000000017941 */ /* 0x000fea0003800000 */
.L_x_28501:
        /* <DEDUP_REMOVED lines=18> */
.L_x_28513:
[----:B------:R-:W-:Y:S02]  /*5160*/  IMAD.MOV.U32 R170, RZ, RZ, R174 ;  /* 0x000000ffffaa7224 */ /* 0x000fe400078e00ae */
.L_x_28514:
[----:B------:R-:W-:Y:S05]  /*5170*/  BSYNC B2 ;  /* 0x0000000000027941 */ /* 0x000fea0003800000 */
.L_x_28512:
        /* <DEDUP_REMOVED lines=16> */
.L_x_28518:
[----:B------:R-:W-:Y:S05]  /*5280*/  BSYNC B3 ;  /* 0x0000000000037941 */ /* 0x000fea0003800000 */
.L_x_28517:
        /* <DEDUP_REMOVED lines=44> */
.L_x_28516:
[----:B------:R-:W-:Y:S05]  /*5550*/  BSYNC B2 ;  /* 0x0000000000027941 */ /* 0x000fea0003800000 */
.L_x_28515:
        /* <DEDUP_REMOVED lines=10> */
.L_x_28511:
[----:B------:R-:W-:Y:S05]  /*5600*/  BSYNC B1 ;  /* 0x0000000000017941 */ /* 0x000fea0003800000 */
.L_x_28510:
        /* <DEDUP_REMOVED lines=18> */
.L_x_28522:
[----:B------:R-:W-:Y:S02]  /*5730*/  IMAD.MOV.U32 R185, RZ, RZ, R174 ;  /* 0x000000ffffb97224 */ /* 0x000fe400078e00ae */
.L_x_28523:
[----:B------:R-:W-:Y:S05]  /*5740*/  BSYNC B2 ;  /* 0x0000000000027941 */ /* 0x000fea0003800000 */
.L_x_28521:
        /* <DEDUP_REMOVED lines=16> */
.L_x_28527:
[----:B------:R-:W-:Y:S05]  /*5850*/  BSYNC B3 ;  /* 0x0000000000037941 */ /* 0x000fea0003800000 */
.L_x_28526:
        /* <DEDUP_REMOVED lines=44> */
.L_x_28525:
[----:B------:R-:W-:Y:S05]  /*5b20*/  BSYNC B2 ;  /* 0x0000000000027941 */ /* 0x000fea0003800000 */
.L_x_28524:
        /* <DEDUP_REMOVED lines=10> */
.L_x_28520:
[----:B------:R-:W-:Y:S05]  /*5bd0*/  BSYNC B1 ;  /* 0x0000000000017941 */ /* 0x000fea0003800000 */
.L_x_28519:
        /* <DEDUP_REMOVED lines=15> */
.L_x_28529:
[----:B------:R-:W-:Y:S05]  /*5cd0*/  BSYNC B1 ;  /* 0x0000000000017941 */ /* 0x000fea0003800000 */
.L_x_28528:
[----:B------:R-:W-:Y:S02]  /*5ce0*/  IADD3 R181, R181, 0x100, RZ ;  /* 0x00000100b5b57810 */ /* 0x000fe40007ffe0ff */
[----:B------:R-:W-:Y:S02]  /*5cf0*/  IADD3 R142, R142, 0x100, RZ ;  /* 0x000001008e8e7810 */ /* 0x000fe40007ffe0ff */
.L_x_28491:
[----:B------:R-:W-:Y:S05]  /*5d00*/  BSYNC B0 ;  /* 0x0000000000007941 */ /* 0x000fea0003800000 */
.L_x_28490:
        /* <DEDUP_REMOVED lines=30> */
.L_x_28535:
[----:B------:R-:W-:Y:S02]  /*5ef0*/  MOV R194, R174 ;  /* 0x000000ae00c27202 */ /* 0x000fe40000000f00 */
.L_x_28536:
[----:B------:R-:W-:Y:S05]  /*5f00*/  BSYNC B2 ;  /* 0x0000000000027941 */ /* 0x000fea0003800000 */
.L_x_28534:
        /* <DEDUP_REMOVED lines=16> */
.L_x_28540:
[----:B------:R-:W-:Y:S05]  /*6010*/  BSYNC B3 ;  /* 0x0000000000037941 */ /* 0x000fea0003800000 */
.L_x_28539:
        /* <DEDUP_REMOVED lines=44> */
.L_x_28538:
[----:B------:R-:W-:Y:S05]  /*62e0*/  BSYNC B2 ;  /* 0x0000000000027941 */ /* 0x000fea0003800000 */
.L_x_28537:
        /* <DEDUP_REMOVED lines=10> */
.L_x_28533:
[----:B---3--:R-:W-:Y:S05]  /*6390*/  BSYNC B1 ;  /* 0x0000000000017941 */ /* 0x008fea0003800000 */
.L_x_28532:
        /* <DEDUP_REMOVED lines=18> */
.L_x_28544:
[----:B------:R-:W-:Y:S02]  /*64c0*/  MOV R170, R174 ;  /* 0x000000ae00aa7202 */ /* 0x000fe40000000f00 */
.L_x_28545:
[----:B------:R-:W-:Y:S05]  /*64d0*/  BSYNC B2 ;  /* 0x0000000000027941 */ /* 0x000fea0003800000 */
.L_x_28543:
        /* <DEDUP_REMOVED lines=16> */
.L_x_28549:
[----:B------:R-:W-:Y:S05]  /*65e0*/  BSYNC B3 ;  /* 0x0000000000037941 */ /* 0x000fea0003800000 */
.L_x_28548:
        /* <DEDUP_REMOVED lines=44> */
.L_x_28547:
[----:B------:R-:W-:Y:S05]  /*68b0*/  BSYNC B2 ;  /* 0x0000000000027941 */ /* 0x000fea0003800000 */
.L_x_28546:
        /* <DEDUP_REMOVED lines=10> */
.L_x_28542:
[----:B------:R-:W-:Y:S05]  /*6960*/  BSYNC B1 ;  /* 0x0000000000017941 */ /* 0x000fea0003800000 */
.L_x_28541:
        /* <DEDUP_REMOVED lines=18> */
.L_x_28553:
[----:B------:R-:W-:Y:S02]  /*6a90*/  MOV R170, R174 ;  /* 0x000000ae00aa7202 */ /* 0x000fe40000000f00 */
.L_x_28554:
[----:B------:R-:W-:Y:S05]  /*6aa0*/  BSYNC B2 ;  /* 0x0000000000027941 */ /* 0x000fea0003800000 */
.L_x_28552:
        /* <DEDUP_REMOVED lines=16> */
.L_x_28558:
[----:B------:R-:W-:Y:S05]  /*6bb0*/  BSYNC B3 ;  /* 0x0000000000037941 */ /* 0x000fea0003800000 */
.L_x_28557:
        /* <DEDUP_REMOVED lines=44> */
.L_x_28556:
[----:B------:R-:W-:Y:S05]  /*6e80*/  BSYNC B2 ;  /* 0x0000000000027941 */ /* 0x000fea0003800000 */
.L_x_28555:
        /* <DEDUP_REMOVED lines=10> */
.L_x_28551:
[----:B------:R-:W-:Y:S05]  /*6f30*/  BSYNC B1 ;  /* 0x0000000000017941 */ /* 0x000fea0003800000 */
.L_x_28550:
        /* <DEDUP_REMOVED lines=18> */
.L_x_28562:
[----:B------:R-:W-:Y:S02]  /*7060*/  MOV R185, R174 ;  /* 0x000000ae00b97202 */ /* 0x000fe40000000f00 */
.L_x_28563:
[----:B------:R-:W-:Y:S05]  /*7070*/  BSYNC B2 ;  /* 0x0000000000027941 */ /* 0x000fea0003800000 */
.L_x_28561:
        /* <DEDUP_REMOVED lines=16> */
.L_x_28567:
[----:B------:R-:W-:Y:S05]  /*7180*/  BSYNC B3 ;  /* 0x0000000000037941 */ /* 0x000fea0003800000 */
.L_x_28566:
        /* <DEDUP_REMOVED lines=44> */
.L_x_28565:
[----:B------:R-:W-:Y:S05]  /*7450*/  BSYNC B2 ;  /* 0x0000000000027941 */ /* 0x000fea0003800000 */
.L_x_28564:
        /* <DEDUP_REMOVED lines=10> */
.L_x_28560:
[----:B------:R-:W-:Y:S05]  /*7500*/  BSYNC B1 ;  /* 0x0000000000017941 */ /* 0x000fea0003800000 */
.L_x_28559:
        /* <DEDUP_REMOVED lines=15> */
.L_x_28569:
[----:B------:R-:W-:Y:S05]  /*7600*/  BSYNC B1 ;  /* 0x0000000000017941 */ /* 0x000fea0003800000 */
.L_x_28568:
[----:B------:R-:W-:Y:S02]  /*7610*/  IADD3 R181, R181, 0x100, RZ ;  /* 0x00000100b5b57810 */ /* 0x000fe40007ffe0ff */
[----:B------:R-:W-:Y:S02]  /*7620*/  IADD3 R142, R142, 0x100, RZ ;  /* 0x000001008e8e7810 */ /* 0x000fe40007ffe0ff */
.L_x_28531:
[----:B------:R-:W-:Y:S05]  /*7630*/  BSYNC B0 ;  /* 0x0000000000007941 */ /* 0x000fea0003800000 */
.L_x_28530:
        /* <DEDUP_REMOVED lines=30> */
.L_x_28575:
[----:B------:R-:W-:Y:S02]  /*7820*/  IMAD.MOV.U32 R194, RZ, RZ, R174 ;  /* 0x000000ffffc27224 */ /* 0x000fe400078e00ae */
.L_x_28576:
[----:B------:R-:W-:Y:S05]  /*7830*/  BSYNC B2 ;  /* 0x0000000000027941 */ /* 0x000fea0003800000 */
.L_x_28574:
        /* <DEDUP_REMOVED lines=16> */
.L_x_28580:
[----:B------:R-:W-:Y:S05]  /*7940*/  BSYNC B3 ;  /* 0x0000000000037941 */ /* 0x000fea0003800000 */
.L_x_28579:
        /* <DEDUP_REMOVED lines=44> */
.L_x_28578:
[----:B------:R-:W-:Y:S05]  /*7c10*/  BSYNC B2 ;  /* 0x0000000000027941 */ /* 0x000fea0003800000 */
.L_x_28577:
        /* <DEDUP_REMOVED lines=10> */
.L_x_28573:
[----:B---3--:R-:W-:Y:S05]  /*7cc0*/  BSYNC B1 ;  /* 0x0000000000017941 */ /* 0x008fea0003800000 */
.L_x_28572:
        /* <DEDUP_REMOVED lines=18> */
.L_x_28584:
[----:B------:R-:W-:Y:S02]  /*7df0*/  IMAD.MOV.U32 R170, RZ, RZ, R174 ;  /* 0x000000ffffaa7224 */ /* 0x000fe400078e00ae */
.L_x_28585:
[----:B------:R-:W-:Y:S05]  /*7e00*/  BSYNC B2 ;  /* 0x0000000000027941 */ /* 0x000fea0003800000 */
.L_x_28583:
        /* <DEDUP_REMOVED lines=16> */
.L_x_28589:
[----:B------:R-:W-:Y:S05]  /*7f10*/  BSYNC B3 ;  /* 0x0000000000037941 */ /* 0x000fea0003800000 */
.L_x_28588:
        /* <DEDUP_REMOVED lines=44> */
.L_x_28587:
[----:B------:R-:W-:Y:S05]  /*81e0*/  BSYNC B2 ;  /* 0x0000000000027941 */ /* 0x000fea0003800000 */
.L_x_28586:
        /* <DEDUP_REMOVED lines=10> */
.L_x_28582:
[----:B------:R-:W-:Y:S05]  /*8290*/  BSYNC B1 ;  /* 0x0000000000017941 */ /* 0x000fea0003800000 */
.L_x_28581:
        /* <DEDUP_REMOVED lines=18> */
.L_x_28593:
[----:B------:R-:W-:Y:S02]  /*83c0*/  IMAD.MOV.U32 R170, RZ, RZ, R174 ;  /* 0x000000ffffaa7224 */ /* 0x000fe400078e00ae */
.L_x_28594:
[----:B------:R-:W-:Y:S05]  /*83d0*/  BSYNC B2 ;  /* 0x0000000000027941 */ /* 0x000fea0003800000 */
.L_x_28592:
        /* <DEDUP_REMOVED lines=16> */
.L_x_28598:
[----:B------:R-:W-:Y:S05]  /*84e0*/  BSYNC B3 ;  /* 0x0000000000037941 */ /* 0x000fea0003800000 */
.L_x_28597:
        /* <DEDUP_REMOVED lines=44> */
.L_x_28596:
[----:B------:R-:W-:Y:S05]  /*87b0*/  BSYNC B2 ;  /* 0x0000000000027941 */ /* 0x000fea0003800000 */
.L_x_28595:
        /* <DEDUP_REMOVED lines=10> */
.L_x_28591:
[----:B------:R-:W-:Y:S05]  /*8860*/  BSYNC B1 ;  /* 0x0000000000017941 */ /* 0x000fea0003800000 */
.L_x_28590:
        /* <DEDUP_REMOVED lines=18> */
.L_x_28602:
[----:B------:R-:W-:Y:S02]  /*8990*/  IMAD.MOV.U32 R185, RZ, RZ, R174 ;  /* 0x000000ffffb97224 */ /* 0x000fe400078e00ae */
.L_x_28603:
[----:B------:R-:W-:Y:S05]  /*89a0*/  BSYNC B2 ;  /* 0x0000000000027941 */ /* 0x000fea0003800000 */
.L_x_28601:
        /* <DEDUP_REMOVED lines=16> */
.L_x_28607:
[----:B------:R-:W-:Y:S05]  /*8ab0*/  BSYNC B3 ;  /* 0x0000000000037941 */ /* 0x000fea0003800000 */
.L_x_28606:
        /* <DEDUP_REMOVED lines=44> */
.L_x_28605:
[----:B------:R-:W-:Y:S05]  /*8d80*/  BSYNC B2 ;  /* 0x0000000000027941 */ /* 0x000fea0003800000 */
.L_x_28604:
        /* <DEDUP_REMOVED lines=10> */
.L_x_28600:
[----:B------:R-:W-:Y:S05]  /*8e30*/  BSYNC B1 ;  /* 0x0000000000017941 */ /* 0x000fea0003800000 */
.L_x_28599:
        /* <DEDUP_REMOVED lines=15> */
.L_x_28609:
[----:B------:R-:W-:Y:S05]  /*8f30*/  BSYNC B1 ;  /* 0x0000000000017941 */ /* 0x000fea0003800000 */
.L_x_28608:
[----:B------:R-:W-:Y:S02]  /*8f40*/  IADD3 R181, R181, 0x100, RZ ;  /* 0x00000100b5b57810 */ /* 0x000fe40007ffe0ff */
[----:B------:R-:W-:Y:S02]  /*8f50*/  IADD3 R142, R142, 0x100, RZ ;  /* 0x000001008e8e7810 */ /* 0x000fe40007ffe0ff */
.L_x_28571:
[----:B------:R-:W-:Y:S05]  /*8f60*/  BSYNC B0 ;  /* 0x0000000000007941 */ /* 0x000fea0003800000 */
.L_x_28570:
        /* <DEDUP_REMOVED lines=30> */
.L_x_28615:
[----:B------:R-:W-:Y:S02]  /*9150*/  IMAD.MOV.U32 R194, RZ, RZ, R174 ;  /* 0x000000ffffc27224 */ /* 0x000fe400078e00ae */
.L_x_28616:
[----:B------:R-:W-:Y:S05]  /*9160*/  BSYNC B2 ;  /* 0x0000000000027941 */ /* 0x000fea0003800000 */
.L_x_28614:
        /* <DEDUP_REMOVED lines=16> */
.L_x_28620:
[----:B------:R-:W-:Y:S05]  /*9270*/  BSYNC B3 ;  /* 0x0000000000037941 */ /* 0x000fea0003800000 */
.L_x_28619:
        /* <DEDUP_REMOVED lines=44> */
.L_x_28618:
[----:B------:R-:W-:Y:S05]  /*9540*/  BSYNC B2 ;  /* 0x0000000000027941 */ /* 0x000fea0003800000 */
.L_x_28617:
        /* <DEDUP_REMOVED lines=10> */
.L_x_28613:
[----:B0-----:R-:W-:Y:S05]  /*95f0*/  BSYNC B1 ;  /* 0x0000000000017941 */ /* 0x001fea0003800000 */
.L_x_28612:
        /* <DEDUP_REMOVED lines=18> */
.L_x_28624:
[----:B------:R-:W-:Y:S02]  /*9720*/  IMAD.MOV.U32 R170, RZ, RZ, R174 ;  /* 0x000000ffffaa7224 */ /* 0x000fe400078e00ae */
.L_x_28625:
[----:B------:R-:W-:Y:S05]  /*9730*/  BSYNC B2 ;  /* 0x0000000000027941 */ /* 0x000fea0003800000 */
.L_x_28623:
        /* <DEDUP_REMOVED lines=16> */
.L_x_28629:
[----:B------:R-:W-:Y:S05]  /*9840*/  BSYNC B3 ;  /* 0x0000000000037941 */ /* 0x000fea0003800000 */
.L_x_28628:
        /* <DEDUP_REMOVED lines=44> */
.L_x_28627:
[----:B------:R-:W-:Y:S05]  /*9b10*/  BSYNC B2 ;  /* 0x0000000000027941 */ /* 0x000fea0003800000 */
.L_x_28626:
        /* <DEDUP_REMOVED lines=10> */
.L_x_28622:
[----:B------:R-:W-:Y:S05]  /*9bc0*/  BSYNC B1 ;  /* 0x0000000000017941 */ /* 0x000fea0003800000 */
.L_x_28621:
        /* <DEDUP_REMOVED lines=18> */
.L_x_28633:
[----:B------:R-:W-:Y:S02]  /*9cf0*/  IMAD.MOV.U32 R170, RZ, RZ, R174 ;  /* 0x000000ffffaa7224 */ /* 0x000fe400078e00ae */
.L_x_28634:
[----:B------:R-:W-:Y:S05]  /*9d00*/  BSYNC B2 ;  /* 0x0000000000027941 */ /* 0x000fea0003800000 */
.L_x_28632:
        /* <DEDUP_REMOVED lines=16> */
.L_x_28638:
[----:B------:R-:W-:Y:S05]  /*9e10*/  BSYNC B3 ;  /* 0x0000000000037941 */ /* 0x000fea0003800000 */
.L_x_28637:
        /* <DEDUP_REMOVED lines=44> */
.L_x_28636:
[----:B------:R-:W-:Y:S05]  /*a0e0*/  BSYNC B2 ;  /* 0x0000000000027941 */ /* 0x000fea0003800000 */
.L_x_28635:
        /* <DEDUP_REMOVED lines=10> */
.L_x_28631:
[----:B------:R-:W-:Y:S05]  /*a190*/  BSYNC B1 ;  /* 0x0000000000017941 */ /* 0x000fea0003800000 */
.L_x_28630:
        /* <DEDUP_REMOVED lines=18> */
.L_x_28642:
[----:B------:R-:W-:Y:S02]  /*a2c0*/  IMAD.MOV.U32 R185, RZ, RZ, R174 ;  /* 0x000000ffffb97224 */ /* 0x000fe400078e00ae */
.L_x_28643:
[----:B------:R-:W-:Y:S05]  /*a2d0*/  BSYNC B2 ;  /* 0x0000000000027941 */ /* 0x000fea0003800000 */
.L_x_28641:
        /* <DEDUP_REMOVED lines=16> */
.L_x_28647:
[----:B------:R-:W-:Y:S05]  /*a3e0*/  BSYNC B3 ;  /* 0x0000000000037941 */ /* 0x000fea0003800000 */
.L_x_28646:
        /* <DEDUP_REMOVED lines=44> */
.L_x_28645:
[----:B------:R-:W-:Y:S05]  /*a6b0*/  BSYNC B2 ;  /* 0x0000000000027941 */ /* 0x000fea0003800000 */
.L_x_28644:
        /* <DEDUP_REMOVED lines=10> */
.L_x_28640:
[----:B------:R-:W-:Y:S05]  /*a760*/  BSYNC B1 ;  /* 0x0000000000017941 */ /* 0x000fea0003800000 */
.L_x_28639:
        /* <DEDUP_REMOVED lines=15> */
.L_x_28649:
[----:B------:R-:W-:Y:S05]  /*a860*/  BSYNC B1 ;  /* 0x0000000000017941 */ /* 0x000fea0003800000 */
.L_x_28648:
[----:B------:R-:W-:Y:S02]  /*a870*/  IADD3 R181, R181, 0x100, RZ ;  /* 0x00000100b5b57810 */ /* 0x000fe40007ffe0ff */
[----:B------:R-:W-:Y:S02]  /*a880*/  IADD3 R142, R142, 0x100, RZ ;  /* 0x000001008e8e7810 */ /* 0x000fe40007ffe0ff */
.L_x_28611:
[----:B------:R-:W-:Y:S05]  /*a890*/  BSYNC B0 ;  /* 0x0000000000007941 */ /* 0x000fea0003800000 */
.L_x_28610:
        /* <DEDUP_REMOVED lines=30> */
.L_x_28655:
[----:B------:R-:W-:Y:S02]  /*aa80*/  IMAD.MOV.U32 R194, RZ, RZ, R174 ;  /* 0x000000ffffc27224 */ /* 0x000fe400078e00ae */
.L_x_28656:
[----:B------:R-:W-:Y:S05]  /*aa90*/  BSYNC B2 ;  /* 0x0000000000027941 */ /* 0x000fea0003800000 */
.L_x_28654:
        /* <DEDUP_REMOVED lines=16> */
.L_x_28660:
[----:B------:R-:W-:Y:S05]  /*aba0*/  BSYNC B3 ;  /* 0x0000000000037941 */ /* 0x000fea0003800000 */
.L_x_28659:
        /* <DEDUP_REMOVED lines=44> */
.L_x_28658:
[----:B------:R-:W-:Y:S05]  /*ae70*/  BSYNC B2 ;  /* 0x0000000000027941 */ /* 0x000fea0003800000 */
.L_x_28657:
        /* <DEDUP_REMOVED lines=10> */
.L_x_28653:
[----:B0-----:R-:W-:Y:S05]  /*af20*/  BSYNC B1 ;  /* 0x0000000000017941 */ /* 0x001fea0003800000 */
.L_x_28652:
        /* <DEDUP_REMOVED lines=18> */
.L_x_28664:
[----:B------:R-:W-:Y:S02]  /*b050*/  IMAD.MOV.U32 R170, RZ, RZ, R174 ;  /* 0x000000ffffaa7224 */ /* 0x000fe400078e00ae */
.L_x_28665:
[----:B------:R-:W-:Y:S05]  /*b060*/  BSYNC B2 ;  /* 0x0000000000027941 */ /* 0x000fea0003800000 */
.L_x_28663:
        /* <DEDUP_REMOVED lines=16> */
.L_x_28669:
[----:B------:R-:W-:Y:S05]  /*b170*/  BSYNC B3 ;  /* 0x0000000000037941 */ /* 0x000fea0003800000 */
.L_x_28668:
        /* <DEDUP_REMOVED lines=44> */
.L_x_28667:
[----:B------:R-:W-:Y:S05]  /*b440*/  BSYNC B2 ;  /* 0x0000000000027941 */ /* 0x000fea0003800000 */
.L_x_28666:
        /* <DEDUP_REMOVED lines=10> */
.L_x_28662:
[----:B------:R-:W-:Y:S05]  /*b4f0*/  BSYNC B1 ;  /* 0x0000000000017941 */ /* 0x000fea0003800000 */
.L_x_28661:
        /* <DEDUP_REMOVED lines=18> */
.L_x_28673:
[----:B------:R-:W-:Y:S02]  /*b620*/  IMAD.MOV.U32 R170, RZ, RZ, R174 ;  /* 0x000000ffffaa7224 */ /* 0x000fe400078e00ae */
.L_x_28674:
[----:B------:R-:W-:Y:S05]  /*b630*/  BSYNC B2 ;  /* 0x0000000000027941 */ /* 0x000fea0003800000 */
.L_x_28672:
        /* <DEDUP_REMOVED lines=16> */
.L_x_28678:
[----:B------:R-:W-:Y:S05]  /*b740*/  BSYNC B3 ;  /* 0x0000000000037941 */ /* 0x000fea0003800000 */
.L_x_28677:
        /* <DEDUP_REMOVED lines=44> */
.L_x_28676:
[----:B------:R-:W-:Y:S05]  /*ba10*/  BSYNC B2 ;  /* 0x0000000000027941 */ /* 0x000fea0003800000 */
.L_x_28675:
        /* <DEDUP_REMOVED lines=10> */
.L_x_28671:
[----:B------:R-:W-:Y:S05]  /*bac0*/  BSYNC B1 ;  /* 0x0000000000017941 */ /* 0x000fea0003800000 */
.L_x_28670:
        /* <DEDUP_REMOVED lines=18> */
.L_x_28682:
[----:B------:R-:W-:Y:S02]  /*bbf0*/  IMAD.MOV.U32 R185, RZ, RZ, R174 ;  /* 0x000000ffffb97224 */ /* 0x000fe400078e00ae */
.L_x_28683:
[----:B------:R-:W-:Y:S05]  /*bc00*/  BSYNC B2 ;  /* 0x0000000000027941 */ /* 0x000fea0003800000 */
.L_x_28681:
        /* <DEDUP_REMOVED lines=16> */
.L_x_28687:
[----:B------:R-:W-:Y:S05]  /*bd10*/  BSYNC B3 ;  /* 0x0000000000037941 */ /* 0x000fea0003800000 */
.L_x_28686:
        /* <DEDUP_REMOVED lines=44> */
.L_x_28685:
[----:B------:R-:W-:Y:S05]  /*bfe0*/  BSYNC B2 ;  /* 0x0000000000027941 */ /* 0x000fea0003800000 */
.L_x_28684:
        /* <DEDUP_REMOVED lines=10> */
.L_x_28680:
[----:B------:R-:W-:Y:S05]  /*c090*/  BSYNC B1 ;  /* 0x0000000000017941 */ /* 0x000fea0003800000 */
.L_x_28679:
        /* <DEDUP_REMOVED lines=15> */
.L_x_28689:
[----:B------:R-:W-:Y:S05]  /*c190*/  BSYNC B1 ;  /* 0x0000000000017941 */ /* 0x000fea0003800000 */
.L_x_28688:
[----:B------:R-:W-:Y:S02]  /*c1a0*/  IADD3 R181, R181, 0x100, RZ ;  /* 0x00000100b5b57810 */ /* 0x000fe40007ffe0ff */
[----:B------:R-:W-:Y:S02]  /*c1b0*/  IADD3 R142, R142, 0x100, RZ ;  /* 0x000001008e8e7810 */ /* 0x000fe40007ffe0ff */
.L_x_28651:
[----:B------:R-:W-:Y:S05]  /*c1c0*/  BSYNC B0 ;  /* 0x0000000000007941 */ /* 0x000fea0003800000 */
.L_x_28650:
        /* <DEDUP_REMOVED lines=30> */
.L_x_28695:
[----:B------:R-:W-:Y:S02]  /*c3b0*/  MOV R185, R174 ;  /* 0x000000ae00b97202 */ /* 0x000fe40000000f00 */
.L_x_28696:
[----:B------:R-:W-:Y:S05]  /*c3c0*/  BSYNC B2 ;  /* 0x0000000000027941 */ /* 0x000fea0003800000 */
.L_x_28694:
        /* <DEDUP_REMOVED lines=16> */
.L_x_28700:
[----:B------:R-:W-:Y:S05]  /*c4d0*/  BSYNC B3 ;  /* 0x0000000000037941 */ /* 0x000fea0003800000 */
.L_x_28699:
        /* <DEDUP_REMOVED lines=44> */
.L_x_28698:
[----:B------:R-:W-:Y:S05]  /*c7a0*/  BSYNC B2 ;  /* 0x0000000000027941 */ /* 0x000fea0003800000 */
.L_x_28697:
        /* <DEDUP_REMOVED lines=10> */
.L_x_28693:
[----:B---3--:R-:W-:Y:S05]  /*c850*/  BSYNC B1 ;  /* 0x0000000000017941 */ /* 0x008fea0003800000 */
.L_x_28692:
        /* <DEDUP_REMOVED lines=18> */
.L_x_28704:
[----:B------:R-:W-:Y:S02]  /*c980*/  MOV R170, R174 ;  /* 0x000000ae00aa7202 */ /* 0x000fe40000000f00 */
.L_x_28705:
[----:B------:R-:W-:Y:S05]  /*c990*/  BSYNC B2 ;  /* 0x0000000000027941 */ /* 0x000fea0003800000 */
.L_x_28703:
        /* <DEDUP_REMOVED lines=16> */
.L_x_28709:
[----:B------:R-:W-:Y:S05]  /*caa0*/  BSYNC B3 ;  /* 0x0000000000037941 */ /* 0x000fea0003800000 */
.L_x_28708:
        /* <DEDUP_REMOVED lines=44> */
.L_x_28707:
[----:B------:R-:W-:Y:S05]  /*cd70*/  BSYNC B2 ;  /* 0x0000000000027941 */ /* 0x000fea0003800000 */
.L_x_28706:
        /* <DEDUP_REMOVED lines=10> */
.L_x_28702:
[----:B------:R-:W-:Y:S05]  /*ce20*/  BSYNC B1 ;  /* 0x0000000000017941 */ /* 0x000fea0003800000 */
.L_x_28701:
        /* <DEDUP_REMOVED lines=18> */
.L_x_28713:
[----:B------:R-:W-:Y:S02]  /*cf50*/  MOV R170, R174 ;  /* 0x000000ae00aa7202 */ /* 0x000fe40000000f00 */
.L_x_28714:
[----:B------:R-:W-:Y:S05]  /*cf60*/  BSYNC B2 ;  /* 0x0000000000027941 */ /* 0x000fea0003800000 */
.L_x_28712:
        /* <DEDUP_REMOVED lines=16> */
.L_x_28718:
[----:B------:R-:W-:Y:S05]  /*d070*/  BSYNC B3 ;  /* 0x0000000000037941 */ /* 0x000fea0003800000 */
.L_x_28717:
        /* <DEDUP_REMOVED lines=44> */
.L_x_28716:
[----:B------:R-:W-:Y:S05]  /*d340*/  BSYNC B2 ;  /* 0x0000000000027941 */ /* 0x000fea0003800000 */
.L_x_28715:
        /* <DEDUP_REMOVED lines=10> */
.L_x_28711:
[----:B------:R-:W-:Y:S05]  /*d3f0*/  BSYNC B1 ;  /* 0x0000000000017941 */ /* 0x000fea0003800000 */
.L_x_28710:
        /* <DEDUP_REMOVED lines=18> */
.L_x_28722:
[----:B------:R-:W-:Y:S02]  /*d520*/  MOV R185, R174 ;  /* 0x000000ae00b97202 */ /* 0x000fe40000000f00 */
.L_x_28723:
[----:B------:R-:W-:Y:S05]  /*d530*/  BSYNC B2 ;  /* 0x0000000000027941 */ /* 0x000fea0003800000 */
.L_x_28721:
        /* <DEDUP_REMOVED lines=16> */
.L_x_28727:
[----:B------:R-:W-:Y:S05]  /*d640*/  BSYNC B3 ;  /* 0x0000000000037941 */ /* 0x000fea0003800000 */
.L_x_28726:
        /* <DEDUP_REMOVED lines=44> */
.L_x_28725:
[----:B------:R-:W-:Y:S05]  /*d910*/  BSYNC B2 ;  /* 0x0000000000027941 */ /* 0x000fea0003800000 */
.L_x_28724:
        /* <DEDUP_REMOVED lines=10> */
.L_x_28720:
[----:B------:R-:W-:Y:S05]  /*d9c0*/  BSYNC B1 ;  /* 0x0000000000017941 */ /* 0x000fea0003800000 */
.L_x_28719:
[----:B------:R-:W-:-:S10]  /*d9d0*/  HFMA2.MMA R180, -RZ, RZ, 0, 9.5367431640625e-07 ;  /* 0x00000010ffb47435 */ /* 0x000fd400000001ff */
        /* <DEDUP_REMOVED lines=9> */
[----:B------:R-:W-:-:S03]  /*da70*/  LOP3.LUT R181, R176, 0xff, RZ, 0xc0, !PT ;  /* 0x000000ffb0b57812 */ /* 0x000fc600078ec0ff */
[----:B------:R-:W-:-:S05]  /*da80*/  IMAD R180, R183, 0x100, R180 ;  /* 0x00000100b7b47824 */ /* 0x000fca00078e02b4 */
[----:B------:R-:W-:-:S05]  /*da90*/  IADD3 R181, R180, R181, RZ ;  /* 0x000000b5b4b57210 */ /* 0x000fca0007ffe0ff */
[----:B------:R0:W-:Y:S02]  /*daa0*/  STG.E [R142.64], R181 ;  /* 0x000000b58e007986 */ /* 0x0001e4000c101904 */
.L_x_28691:
[----:B------:R-:W-:Y:S05]  /*dab0*/  BSYNC B0 ;  /* 0x0000000000007941 */ /* 0x000fea0003800000 */
.L_x_28690:
        /* <DEDUP_REMOVED lines=47> */
.L_x_28748:
        /* <DEDUP_REMOVED lines=88> */
.L_x_28749:
[C---:B------:R-:W-:Y:S01]  /*e330*/  LOP3.LUT P1, RZ, R153.reuse, 0x1f, RZ, 0xc0, !PT ;  /* 0x0000001f99ff7812 */ /* 0x040fe2000782c0ff */
[----:B--2---:R-:W-:Y:S01]  /*e340*/  FADD.FTZ R143, R194, R181 ;  /* 0x000000b5c28f7221 */ /* 0x004fe20000010000 */
        /* <DEDUP_REMOVED lines=9> */
[----:B------:R-:W-:Y:S01]  /*e3e0*/  @!P1 IMAD.IADD R192, R180, 0x1, R183 ;  /* 0x00000001b4c09824 */ /* 0x000fe200078e02b7 */
[----:B------:R-:W-:Y:S01]  /*e3f0*/  MOV R185, RZ ;  /* 0x000000ff00b97202 */ /* 0x000fe20000000f00 */
[----:B------:R-:W-:Y:S02]  /*e400*/  @!P1 IMAD.MOV.U32 R185, RZ, RZ, R175 ;  /* 0x000000ffffb99224 */ /* 0x000fe400078e00af */
[----:B------:R-:W-:Y:S02]  /*e410*/  BSSY B0, `(.L_x_28730) ;  /* 0x00000e8000007945 */ /* 0x000fe40003800000 */
[----:B------:R-:W-:Y:S01]  /*e420*/  I2F R197, R185 ;  /* 0x000000b900c57306 */ /* 0x000fe20000201400 */
[----:B------:R-:W0:Y:S04]  /*e430*/  SHFL.DOWN PT, R194, R185, 0x4, 0x1f ;  /* 0x08801f00b9c27f89 */ /* 0x000e2800000e0000 */
[----:B------:R-:W2:Y:S01]  /*e440*/  @!P1 LDS.64 R142, [R192.X8] ;  /* 0x00000000c08e9984 */ /* 0x000ea20000008a00 */
[----:B------:R-:W-:Y:S01]  /*e450*/  LOP3.LUT P1, RZ, R181, 0x1f, R153, 0xf8, !PT ;  /* 0x0000001fb5ff7812 */ /* 0x000fe2000782f899 */
[----:B0-----:R-:W-:-:S02]  /*e460*/  IMAD.IADD R193, R194, 0x1, R185 ;  /* 0x00000001c2c17824 */ /* 0x001fc400078e02b9 */
[----:B------:R-:W-:Y:S10]  /*e470*/  I2F R194, R194 ;  /* 0x000000c200c27306 */ /* 0x000ff40000201400 */
[C---:B------:R-:W-:Y:S01]  /*e480*/  @!P1 LEA R180, P2, R156.reuse, c[0x0][0x1a0], 0x2 ;  /* 0x000068009cb49a11 */ /* 0x040fe200078410ff */
[----:B------:R-:W-:Y:S03]  /*e490*/  SHFL.DOWN PT, R200, R193, 0x2, 0x1f ;  /* 0x08401f00c1c87f89 */ /* 0x000fe600000e0000 */
[C---:B------:R-:W-:Y:S01]  /*e4a0*/  @!P1 LEA.HI.X R181, R156.reuse, c[0x0][0x1a4], R141, 0x2, P2 ;  /* 0x000069009cb59a11 */ /* 0x040fe200010f148d */
[----:B------:R-:W0:Y:S01]  /*e4b0*/  I2F R195, R193 ;  /* 0x000000c100c37306 */ /* 0x000e220000201400 */
[----:B------:R-:W-:-:S04]  /*e4c0*/  @!P1 LEA R182, P2, R156, c[0x0][0x1a8], 0x2 ;  /* 0x00006a009cb69a11 */ /* 0x000fc800078410ff */
[----:B------:R-:W-:Y:S02]  /*e4d0*/  @!P1 LEA.HI.X R183, R156, c[0x0][0x1ac], R141, 0x2, P2 ;  /* 0x00006b009cb79a11 */ /* 0x000fe400010f148d */
[----:B------:R-:W-:Y:S01]  /*e4e0*/  ISETP.NE.AND P2, PT, RZ, UR6, PT ;  /* 0x00000006ff007c0c */ /* 0x000fe2000bf45270 */
[----:B0-----:R-:W0:Y:S01]  /*e4f0*/  MUFU.RCP R196, R195 ;  /* 0x000000c300c47308 */ /* 0x001e220000001000 */
[----:B--2---:R-:W2:Y:S04]  /*e500*/  SHFL.DOWN PT, R141, R142, 0x4, 0x1f ;  /* 0x08801f008e8d7f89 */ /* 0x004ea800000e0000 */
[----:B------:R-:W3:Y:S01]  /*e510*/  SHFL.DOWN PT, R192, R143, 0x4, 0x1f ;  /* 0x08801f008fc07f89 */ /* 0x000ee200000e0000 */
[C---:B--2---:R-:W-:Y:S02]  /*e520*/  FMUL.FTZ R198, R141.reuse, R194 ;  /* 0x000000c28dc67220 */ /* 0x044fe40000410000 */
[----:B------:R-:W-:-:S02]  /*e530*/  FADD.FTZ R141, -R141, R142 ;  /* 0x0000008e8d8d7221 */ /* 0x000fc40000010100 */
[----:B------:R-:W-:Y:S01]  /*e540*/  FFMA.FTZ R199, R197, R142, R198 ;  /* 0x0000008ec5c77223 */ /* 0x000fe200000100c6 */
[----:B------:R-:W-:Y:S01]  /*e550*/  IADD3 R198, R193, R200, RZ ;  /* 0x000000c8c1c67210 */ /* 0x000fe20007ffe0ff */
[----:B------:R-:W-:Y:S01]  /*e560*/  FMUL.FTZ R141, R141, R141 ;  /* 0x0000008d8d8d7220 */ /* 0x000fe20000410000 */
[----:B------:R-:W-:Y:S01]  /*e570*/  I2F R200, R200 ;  /* 0x000000c800c87306 */ /* 0x000fe20000201400 */
[----:B0-----:R-:W-:Y:S02]  /*e580*/  FMUL.FTZ R142, R196, R199 ;  /* 0x000000c7c48e7220 */ /* 0x001fe40000410000 */
[----:B------:R-:W-:Y:S02]  /*e590*/  FMUL.FTZ R141, R141, R197 ;  /* 0x000000c58d8d7220 */ /* 0x000fe40000410000 */
[----:B---3--:R-:W-:Y:S01]  /*e5a0*/  FADD.FTZ R143, R192, R143 ;  /* 0x0000008fc08f7221 */ /* 0x008fe20000010000 */
[----:B------:R-:W0:Y:S01]  /*e5b0*/  SHFL.DOWN PT, R185, R142, 0x2, 0x1f ;  /* 0x08401f008eb97f89 */ /* 0x000e2200000e0000 */
[----:B------:R-:W-:Y:S01]  /*e5c0*/  FMUL.FTZ R141, R141, R194 ;  /* 0x000000c28d8d7220 */ /* 0x000fe20000410000 */
[----:B------:R-:W2:Y:S02]  /*e5d0*/  I2F R193, R198 ;  /* 0x000000c600c17306 */ /* 0x000ea40000201400 */
[----:B------:R-:W3:Y:S01]  /*e5e0*/  SHFL.DOWN PT, R197, R198, 0x1, 0x1f ;  /* 0x08201f00c6c57f89 */ /* 0x000ee200000e0000 */
[----:B------:R-:W-:-:S05]  /*e5f0*/  FFMA.FTZ R141, R196, R141, R143 ;  /* 0x0000008dc48d7223 */ /* 0x000fca000001008f */
[----:B------:R-:W4:Y:S01]  /*e600*/  SHFL.DOWN PT, R192, R141, 0x2, 0x1f ;  /* 0x08401f008dc07f89 */ /* 0x000f2200000e0000 */
[----:B--2---:R-:W2:Y:S01]  /*e610*/  MUFU.RCP R143, R193 ;  /* 0x000000c1008f7308 */ /* 0x004ea20000001000 */
[----:B0-----:R-:W-:Y:S02]  /*e620*/  FMUL.FTZ R194, R185, R200 ;  /* 0x000000c8b9c27220 */ /* 0x001fe40000410000 */
[----:B------:R-:W-:Y:S02]  /*e630*/  FADD.FTZ R185, R142, -R185 ;  /* 0x800000b98eb97221 */ /* 0x000fe40000010000 */
[----:B------:R-:W-:-:S03]  /*e640*/  FFMA.FTZ R194, R195, R142, R194 ;  /* 0x0000008ec3c27223 */ /* 0x000fc600000100c2 */
[----:B---3--:R-:W-:Y:S01]  /*e650*/  I2F R196, R197 ;  /* 0x000000c500c47306 */ /* 0x008fe20000201400 */
[----:B------:R-:W-:Y:S02]  /*e660*/  FMUL.FTZ R142, R185, R185 ;  /* 0x000000b9b98e7220 */ /* 0x000fe40000410000 */
[----:B--2---:R-:W-:Y:S02]  /*e670*/  FMUL.FTZ R194, R143, R194 ;  /* 0x000000c28fc27220 */ /* 0x004fe40000410000 */
[----:B------:R-:W-:Y:S02]  /*e680*/  FMUL.FTZ R142, R195, R142 ;  /* 0x0000008ec38e7220 */ /* 0x000fe40000410000 */
[----:B------:R-:W-:Y:S01]  /*e690*/  IMAD.IADD R195, R198, 0x1, R197 ;  /* 0x00000001c6c37824 */ /* 0x000fe200078e02c5 */
[----:B------:R-:W0:Y:S01]  /*e6a0*/  SHFL.DOWN PT, R185, R194, 0x1, 0x1f ;  /* 0x08201f00c2b97f89 */ /* 0x000e2200000e0000 */
[----:B----4-:R-:W-:Y:S02]  /*e6b0*/  FADD.FTZ R192, R141, R192 ;  /* 0x000000c08dc07221 */ /* 0x010fe40000010000 */
[----:B------:R-:W-:-:S02]  /*e6c0*/  FMUL.FTZ R142, R142, R200 ;  /* 0x000000c88e8e7220 */ /* 0x000fc40000410000 */
[----:B------:R-:W2:Y:S02]  /*e6d0*/  I2F R195, R195 ;  /* 0x000000c300c37306 */ /* 0x000ea40000201400 */
[----:B------:R-:W-:-:S05]  /*e6e0*/  FFMA.FTZ R142, R143, R142, R192 ;  /* 0x0000008e8f8e7223 */ /* 0x000fca00000100c0 */
[----:B------:R-:W3:Y:S01]  /*e6f0*/  SHFL.DOWN PT, R141, R142, 0x1, 0x1f ;  /* 0x08201f008e8d7f89 */ /* 0x000ee200000e0000 */
[----:B--2---:R-:W2:Y:S01]  /*e700*/  MUFU.RCP R143, R195 ;  /* 0x000000c3008f7308 */ /* 0x004ea20000001000 */
[----:B0-----:R-:W-:Y:S02]  /*e710*/  FADD.FTZ R192, R194, -R185 ;  /* 0x800000b9c2c07221 */ /* 0x001fe40000010000 */
[----:B------:R-:W-:Y:S02]  /*e720*/  FMUL.FTZ R185, R185, R196 ;  /* 0x000000c4b9b97220 */ /* 0x000fe40000410000 */
[----:B------:R-:W-:Y:S02]  /*e730*/  FMUL.FTZ R192, R192, R192 ;  /* 0x000000c0c0c07220 */ /* 0x000fe40000410000 */
[C---:B------:R-:W-:Y:S02]  /*e740*/  FFMA.FTZ R198, R193.reuse, R194, R185 ;  /* 0x000000c2c1c67223 */ /* 0x040fe400000100b9 */
[----:B------:R-:W-:-:S02]  /*e750*/  FMUL.FTZ R193, R193, R192 ;  /* 0x000000c0c1c17220 */ /* 0x000fc40000410000 */
[----:B---3--:R-:W-:Y:S02]  /*e760*/  FADD.FTZ R192, R142, R141 ;  /* 0x0000008d8ec07221 */ /* 0x008fe40000010000 */
[----:B--2---:R-:W-:Y:S02]  /*e770*/  FMUL.FTZ R198, R143, R198 ;  /* 0x000000c68fc67220 */ /* 0x004fe40000410000 */
[----:B------:R-:W-:-:S03]  /*e780*/  FMUL.FTZ R193, R193, R196 ;  /* 0x000000c4c1c17220 */ /* 0x000fc60000410000 */
[----:B------:R-:W0:Y:S01]  /*e790*/  SHFL.IDX PT, R197, R198, RZ, 0x1f ;  /* 0x00001fffc6c57589 */ /* 0x000e2200000e0000 */
[----:B------:R-:W-:Y:S02]  /*e7a0*/  FFMA.FTZ R192, R143, R193, R192 ;  /* 0x000000c18fc07223 */ /* 0x000fe400000100c0 */
[----:B------:R-:W-:-:S04]  /*e7b0*/  IMAD.MOV.U32 R143, RZ, RZ, c[0x0][0x1e0] ;  /* 0x00007800ff8f7624 */ /* 0x000fc800078e00ff */
[----:B------:R-:W2:Y:S01]  /*e7c0*/  SHFL.IDX PT, R192, R192, RZ, 0x1f ;  /* 0x00001fffc0c07589 */ /* 0x000ea200000e0000 */
[----:B0-----:R-:W-:-:S03]  /*e7d0*/  FMUL.FTZ R141, R197, R197 ;  /* 0x000000c5c58d7220 */ /* 0x001fc60000410000 */
[----:B------:R0:W-:Y:S02]  /*e7e0*/  @!P1 STG.E [R180.64], R197 ;  /* 0x000000c5b4009986 */ /* 0x0001e4000c101904 */
[----:B------:R-:W-:Y:S01]  /*e7f0*/  FSEL R142, R141, RZ, P2 ;  /* 0x000000ff8d8e7208 */ /* 0x000fe20001000000 */
[----:B--2---:R-:W-:-:S04]  /*e800*/  FFMA.FTZ R141, R192, R143, c[0x0][0x228] ;  /* 0x00008a00c08d7623 */ /* 0x004fc8000001008f */
        /* <DEDUP_REMOVED lines=30> */
.L_x_28733:
[----:B------:R-:W-:Y:S05]  /*e9f0*/  BSYNC B1 ;  /* 0x0000000000017941 */ /* 0x000fea0003800000 */
.L_x_28732:
        /* <DEDUP_REMOVED lines=19> */
.L_x_28735:
[----:B------:R-:W-:Y:S05]  /*eb30*/  BSYNC B1 ;  /* 0x0000000000017941 */ /* 0x000fea0003800000 */
.L_x_28734:
        /* <DEDUP_REMOVED lines=19> */
.L_x_28737:
[----:B------:R-:W-:Y:S05]  /*ec70*/  BSYNC B1 ;  /* 0x0000000000017941 */ /* 0x000fea0003800000 */
.L_x_28736:
        /* <DEDUP_REMOVED lines=19> */
.L_x_28739:
[----:B------:R-:W-:Y:S05]  /*edb0*/  BSYNC B1 ;  /* 0x0000000000017941 */ /* 0x000fea0003800000 */
.L_x_28738:
        /* <DEDUP_REMOVED lines=19> */
.L_x_28741:
[----:B------:R-:W-:Y:S05]  /*eef0*/  BSYNC B1 ;  /* 0x0000000000017941 */ /* 0x000fea0003800000 */
.L_x_28740:
        /* <DEDUP_REMOVED lines=19> */
.L_x_28743:
[----:B------:R-:W-:Y:S05]  /*f030*/  BSYNC B1 ;  /* 0x0000000000017941 */ /* 0x000fea0003800000 */
.L_x_28742:
[----:B------:R-:W-:Y:S01]  /*f040*/  ISETP.NE.AND P1, PT, R190, RZ, PT ;  /* 0x000000ffbe00720c */ /* 0x000fe20003f25270 */
        /* <DEDUP_REMOVED lines=18> */
.L_x_28745:
[----:B------:R-:W-:Y:S05]  /*f170*/  BSYNC B1 ;  /* 0x0000000000017941 */ /* 0x000fea0003800000 */
.L_x_28744:
[----:B------:R-:W-:-:S13]  /*f180*/  ISETP.NE.AND P1, PT, R191, RZ, PT ;  /* 0x000000ffbf00720c */ /* 0x000fda0003f25270 */
        /* <DEDUP_REMOVED lines=12> */
[----:B------:R-:W-:-:S04]  /*f250*/  IMAD.WIDE.U32 R180, R181, R192, c[0x0][0x208] ;  /* 0x00008200b5b47625 */ /* 0x000fc800078e00c0 */
[----:B------:R-:W-:Y:S02]  /*f260*/  FFMA.FTZ R143, R11, R182, R15 ;  /* 0x000000b60b8f7223 */ /* 0x000fe4000001000f */
[----:B------:R-:W-:-:S05]  /*f270*/  FFMA.FTZ R142, R10, R183, R14 ;  /* 0x000000b70a8e7223 */ /* 0x000fca000001000e */
[----:B------:R0:W-:Y:S02]  /*f280*/  STG.E.128 [R180.64], R140 ;  /* 0x0000008cb4007986 */ /* 0x0001e4000c101d04 */
.L_x_28731:
[----:B0-----:R-:W-:Y:S05]  /*f290*/  BSYNC B0 ;  /* 0x0000000000007941 */ /* 0x001fea0003800000 */
.L_x_28730:
[----:B------:R-:W-:Y:S02]  /*f2a0*/  LOP3.LUT P1, RZ, R173, 0xff, RZ, 0xc0, !PT ;  /* 0x000000ffadff7812 */ /* 0x000fe4000782c0ff */
[----:B------:R-:W-:Y:S02]  /*f2b0*/  IADD3 R156, R156, c[0x0][0x160], RZ ;  /* 0x000058009c9c7a10 */ /* 0x000fe40007ffe0ff */
[----:B------:R-:W-:Y:S02]  /*f2c0*/  SEL R173, RZ, 0x1, P1 ;  /* 0x00000001ffad7807 */ /* 0x000fe40000800000 */
[----:B------:R-:W-:-:S13]  /*f2d0*/  ISETP.GE.AND P1, PT, R156, c[0x0][0x164], PT ;  /* 0x000059009c007a0c */ /* 0x000fda0003f26270 */
[----:B-1----:R-:W-:Y:S01]  /*f2e0*/  @P1 CALL.REL.NOINC `(.L_x_28746) ;  /* 0x0000001000001944 */ /* 0x002fe20003c00000 */
[----:B------:R-:W-:Y:S05]  /*f2f0*/  BRA `(.L_x_28747) ;  /* 0xffff1d7000007947 */ /* 0x000fea000383ffff */
.L_x_28746:
[----:B------:R-:W-:Y:S05]  /*f300*/  EXIT ;  /* 0x000000000000794d */ /* 0x000fea0003800000 */
.L_x_28728:
[----:B------:R-:W-:Y:S01]  /*f310*/  IMAD.MOV.U32 R194, RZ, RZ, 0x1 ;  /* 0x00000001ffc27424 */ /* 0x000fe200078e00ff */
[----:B------:R-:W-:Y:S01]  /*f320*/  MOV R185, 0x1f ;  /* 0x0000001f00b97802 */ /* 0x000fe20000000f00 */
[----:B------:R-:W-:Y:S01]  /*f330*/  IMAD.MOV.U32 R192, RZ, RZ, -0x1 ;  /* 0xffffffffffc07424 */ /* 0x000fe200078e00ff */
[----:B------:R-:W-:Y:S02]  /*f340*/  MOV R182, 0xf360 ;  /* 0x0000f36000b67802 */ /* 0x000fe40000000f00 */
[----:B-12--5:R-:W-:Y:S05]  /*f350*/  CALL.REL.NOINC `($__internal_158_$__cuda_sm70_shflsync_bfly_p) ;  /* 0x000007e000007944 */ /* 0x026fea0003c00000 */
[----:B-1----:R-:W-:Y:S01]  /*f360*/  IMAD.MOV.U32 R142, RZ, RZ, R194 ;  /* 0x000000ffff8e7224 */ /* 0x002fe200078e00c2 */
[----:B0-----:R-:W-:Y:S05]  /*f370*/  BRA `(.L_x_28748) ;  /* 0xffffea3000007947 */ /* 0x001fea000383ffff */
.L_x_28729:
[----:B------:R-:W-:Y:S01]  /*f380*/  HFMA2.MMA R194, -RZ, RZ, 0, 1.1920928955078125e-07 ;  /* 0x00000002ffc27435 */ /* 0x000fe200000001ff */
[----:B------:R-:W-:Y:S01]  /*f390*/  IMAD.MOV.U32 R185, RZ, RZ, 0x1f ;  /* 0x0000001fffb97424 */ /* 0x000fe200078e00ff */
[----:B------:R-:W-:Y:S01]  /*f3a0*/  MOV R182, 0xf3d0 ;  /* 0x0000f3d000b67802 */ /* 0x000fe20000000f00 */
[----:B------:R-:W-:-:S03]  /*f3b0*/  IMAD.MOV.U32 R192, RZ, RZ, -0x1 ;  /* 0xffffffffffc07424 */ /* 0x000fc600078e00ff */
[----:B-12--5:R-:W-:Y:S05]  /*f3c0*/  CALL.REL.NOINC `($__internal_158_$__cuda_sm70_shflsync_bfly_p) ;  /* 0x0000077000007944 */ /* 0x026fea0003c00000 */
[----:B01----:R-:W-:Y:S01]  /*f3d0*/  FADD.FTZ R143, R143, R194 ;  /* 0x000000c28f8f7221 */ /* 0x003fe20000010000 */
[----:B------:R-:W-:Y:S01]  /*f3e0*/  MOV R194, 0x4 ;  /* 0x0000000400c27802 */ /* 0x000fe20000000f00 */
[----:B------:R-:W-:Y:S01]  /*f3f0*/  IMAD.MOV.U32 R185, RZ, RZ, 0x1f ;  /* 0x0000001fffb97424 */ /* 0x000fe200078e00ff */
[----:B------:R-:W-:Y:S01]  /*f400*/  MOV R182, 0xf430 ;  /* 0x0000f43000b67802 */ /* 0x000fe20000000f00 */
[----:B------:R-:W-:-:S02]  /*f410*/  IMAD.MOV.U32 R192, RZ, RZ, -0x1 ;  /* 0xffffffffffc07424 */ /* 0x000fc400078e00ff */
[----:B------:R-:W-:Y:S05]  /*f420*/  CALL.REL.NOINC `($__internal_158_$__cuda_sm70_shflsync_bfly_p) ;  /* 0x0000071000007944 */ /* 0x000fea0003c00000 */
[----:B01----:R-:W-:Y:S01]  /*f430*/  FADD.FTZ R143, R143, R194 ;  /* 0x000000c28f8f7221 */ /* 0x003fe20000010000 */
[----:B------:R-:W-:Y:S01]  /*f440*/  HFMA2.MMA R194, -RZ, RZ, 0, 4.76837158203125e-07 ;  /* 0x00000008ffc27435 */ /* 0x000fe200000001ff */
[----:B------:R-:W-:Y:S01]  /*f450*/  IMAD.MOV.U32 R185, RZ, RZ, 0x1f ;  /* 0x0000001fffb97424 */ /* 0x000fe200078e00ff */
[----:B------:R-:W-:Y:S01]  /*f460*/  MOV R182, 0xf490 ;  /* 0x0000f49000b67802 */ /* 0x000fe20000000f00 */
[----:B------:R-:W-:-:S03]  /*f470*/  IMAD.MOV.U32 R192, RZ, RZ, -0x1 ;  /* 0xffffffffffc07424 */ /* 0x000fc600078e00ff */
[----:B------:R-:W-:Y:S05]  /*f480*/  CALL.REL.NOINC `($__internal_158_$__cuda_sm70_shflsync_bfly_p) ;  /* 0x000006b000007944 */ /* 0x000fea0003c00000 */
[----:B01----:R-:W-:Y:S01]  /*f490*/  FADD.FTZ R143, R143, R194 ;  /* 0x000000c28f8f7221 */ /* 0x003fe20000010000 */
[----:B------:R-:W-:Y:S01]  /*f4a0*/  MOV R194, 0x10 ;  /* 0x0000001000c27802 */ /* 0x000fe20000000f00 */
[----:B------:R-:W-:Y:S01]  /*f4b0*/  IMAD.MOV.U32 R185, RZ, RZ, 0x1f ;  /* 0x0000001fffb97424 */ /* 0x000fe200078e00ff */
[----:B------:R-:W-:Y:S01]  /*f4c0*/  MOV R182, 0xf4f0 ;  /* 0x0000f4f000b67802 */ /* 0x000fe20000000f00 */
[----:B------:R-:W-:-:S02]  /*f4d0*/  IMAD.MOV.U32 R192, RZ, RZ, -0x1 ;  /* 0xffffffffffc07424 */ /* 0x000fc400078e00ff */
[----:B------:R-:W-:Y:S05]  /*f4e0*/  CALL.REL.NOINC `($__internal_158_$__cuda_sm70_shflsync_bfly_p) ;  /* 0x0000065000007944 */ /* 0x000fea0003c00000 */
        /* <DEDUP_REMOVED lines=17> */
[----:B------:R-:W-:-:S04]  /*f600*/  IMAD.MOV.U32 R192, RZ, RZ, -0x1 ;  /* 0xffffffffffc07424 */ /* 0x000fc800078e00ff */
        /* <DEDUP_REMOVED lines=10> */
[----:B------:R-:W-:Y:S02]  /*f6b0*/  IMAD.MOV.U32 R185, RZ, RZ, 0x1f ;  /* 0x0000001fffb97424 */ /* 0x000fe400078e00ff */
        /* <DEDUP_REMOVED lines=45> */
[----:B------:R-:W-:Y:S05]  /*f990*/  CALL.REL.NOINC `($__internal_158_$__cuda_sm70_shflsync_bfly_p) ;  /* 0x000001a000007944 */ /* 0x000fea0003c00000 */
[----:B01----:R-:W-:Y:S01]  /*f9a0*/  FADD.FTZ R143, R143, R194 ;  /* 0x000000c28f8f7221 */ /* 0x003fe20000010000 */
[----:B------:R-:W-:Y:S01]  /*f9b0*/  MOV R194, 0x2 ;  /* 0x0000000200c27802 */ /* 0x000fe20000000f00 */
[----:B------:R-:W-:Y:S01]  /*f9c0*/  IMAD.MOV.U32 R185, RZ, RZ, 0x1f ;  /* 0x0000001fffb97424 */ /* 0x000fe200078e00ff */
[----:B------:R-:W-:Y:S01]  /*f9d0*/  MOV R182, 0xfa00 ;  /* 0x0000fa0000b67802 */ /* 0x000fe20000000f00 */
[----:B------:R-:W-:Y:S02]  /*f9e0*/  IMAD.MOV.U32 R192, RZ, RZ, -0x1 ;  /* 0xffffffffffc07424 */ /* 0x000fe400078e00ff */
[----:B------:R-:W-:Y:S05]  /*f9f0*/  CALL.REL.NOINC `($__internal_158_$__cuda_sm70_shflsync_bfly_p) ;  /* 0x0000014000007944 */ /* 0x000fea0003c00000 */
[----:B01----:R-:W-:Y:S01]  /*fa00*/  FADD.FTZ R143, R143, R194 ;  /* 0x000000c28f8f7221 */ /* 0x003fe20000010000 */
[----:B------:R-:W-:Y:S01]  /*fa10*/  HFMA2.MMA R194, -RZ, RZ, 0, 2.384185791015625e-07 ;  /* 0x00000004ffc27435 */ /* 0x000fe200000001ff */
        /* <DEDUP_REMOVED lines=10> */
[----:B-1----:R-:W-:Y:S01]  /*fac0*/  FADD.FTZ R181, R143, R194 ;  /* 0x000000c28fb57221 */ /* 0x002fe20000010000 */
[----:B------:R-:W-:Y:S01]  /*fad0*/  HFMA2.MMA R194, -RZ, RZ, 0, 9.5367431640625e-07 ;  /* 0x00000010ffc27435 */ /* 0x000fe200000001ff */
[----:B0-----:R-:W-:Y:S01]  /*fae0*/  IMAD.MOV.U32 R185, RZ, RZ, 0x1f ;  /* 0x0000001fffb97424 */ /* 0x001fe200078e00ff */
[----:B------:R-:W-:Y:S01]  /*faf0*/  MOV R182, 0xfb30 ;  /* 0x0000fb3000b67802 */ /* 0x000fe20000000f00 */
[----:B------:R-:W-:Y:S01]  /*fb00*/  IMAD.MOV.U32 R192, RZ, RZ, -0x1 ;  /* 0xffffffffffc07424 */ /* 0x000fe200078e00ff */
[----:B------:R-:W-:-:S02]  /*fb10*/  MOV R143, R181 ;  /* 0x000000b5008f7202 */ /* 0x000fc40000000f00 */
[----:B------:R-:W-:Y:S05]  /*fb20*/  CALL.REL.NOINC `($__internal_158_$__cuda_sm70_shflsync_bfly_p) ;  /* 0x0000001000007944 */ /* 0x000fea0003c00000 */
[----:B01----:R-:W-:Y:S05]  /*fb30*/  BRA `(.L_x_28749) ;  /* 0xffffe7f000007947 */ /* 0x003fea000383ffff */
        .weak           $__internal_158_$__cuda_sm70_shflsync_bfly_p
        .type           $__internal_158_$__cuda_sm70_shflsync_bfly_p,@function
        .size           $__internal_158_$__cuda_sm70_shflsync_bfly_p,(.L_x_29222 - $__internal_158_$__cuda_sm70_shflsync_bfly_p)
$__internal_158_$__cuda_sm70_shflsync_bfly_p:
[----:B------:R-:W-:Y:S01]  /*fb40*/  IMAD.MOV.U32 R183, RZ, RZ, 0x0 ;  /* 0x00000000ffb77424 */ /* 0x000fe200078e00ff */
[----:B------:R-:W-:Y:S04]  /*fb50*/  WARPSYNC R192 ;  /* 0x000000c000007348 */ /* 0x000fe80003800000 */
[----:B------:R0:W1:Y:S01]  /*fb60*/  SHFL.BFLY PT, R194, R143, R194, R185 ;  /* 0x0c0000c28fc27389 */ /* 0x00006200000e00b9 */
[----:B------:R-:W-:Y:S05]  /*fb70*/  RET.REL.NODEC R182 `(_ZN10layer_norm13ln_fwd_kernelINS_13Kernel_traitsIfffffjLj8192ELj1ELj1ELj8ELj16ENS_18Kernel_traits_baseILj8192EfffffjLj256EEEEELb1ELb1ELb1ELb0EEEvNS_9FwdParamsE) ;  /* 0xffff0480b6007950 */ /* 0x000fea0003c3ffff */
.L_x_28750:
        /* <DEDUP_REMOVED lines=16> */
.L_x_29222:


//--------------------- .text._ZN10layer_norm13ln_fwd_kernelINS_13Kernel_traitsIfffffjLj8192ELj1ELj1ELj8ELj16ENS_18Kernel_traits_baseILj8192EfffffjLj256EEEEELb1ELb1ELb1ELb1EEEvNS_9FwdParamsE --------------------------
	.section	.text._ZN10layer_norm13ln_fwd_kernelINS_13Kernel_traitsIfffffjLj8192ELj1ELj1ELj8ELj16ENS_18Kernel_traits_baseILj8192EfffffjLj256EEEEELb1ELb1ELb1ELb1EEEvNS_9FwdParamsE,"ax",@progbits
	.sectioninfo	@"SHI_REGISTERS=211"
	.align	128
        .global         _ZN10layer_norm13ln_fwd_kernelINS_13Kernel_traitsIfffffjLj8192ELj1ELj1ELj8ELj16ENS_18Kernel_traits_baseILj8192EfffffjLj256EEEEELb1ELb1ELb1ELb1EEEvNS_9FwdParamsE
        .type           _ZN10layer_norm13ln_fwd_kernelINS_13Kernel_traitsIfffffjLj8192ELj1ELj1ELj8ELj16ENS_18Kernel_traits_baseILj8192EfffffjLj256EEEEELb1ELb1ELb1ELb1EEEvNS_9FwdParamsE,@function
        .size           _ZN10layer_norm13ln_fwd_kernelINS_13Kernel_traitsIfffffjLj8192ELj1ELj1ELj8ELj16ENS_18Kernel_traits_baseILj8192EfffffjLj256EEEEELb1ELb1ELb1ELb1EEEvNS_9FwdParamsE,(.L_x_29223 - _ZN10layer_norm13ln_fwd_kernelINS_13Kernel_traitsIfffffjLj8192ELj1ELj1ELj8ELj16ENS_18Kernel_traits_baseILj8192EfffffjLj256EEEEELb1ELb1ELb1ELb1EEEvNS_9FwdParamsE)
        .other          _ZN10layer_norm13ln_fwd_kernelINS_13Kernel_traitsIfffffjLj8192ELj1ELj1ELj8ELj16ENS_18Kernel_traits_baseILj8192EfffffjLj256EEEEELb1ELb1ELb1ELb1EEEvNS_9FwdParamsE,@"STO_CUDA_ENTRY STV_DEFAULT"
_ZN10layer_norm13ln_fwd_kernelINS_13Kernel_traitsIfffffjLj8192ELj1ELj1ELj8ELj16ENS_18Kernel_traits_baseILj8192EfffffjLj256EEEEELb1ELb1ELb1ELb1EEEvNS_9FwdParamsE:
.text._ZN10layer_norm13ln_fwd_kernelINS_13Kernel_traitsIfffffjLj8192ELj1ELj1ELj8ELj16ENS_18Kernel_traits_baseILj8192EfffffjLj256EEEEELb1ELb1ELb1ELb1EEEvNS_9FwdParamsE:
        /* <DEDUP_REMOVED lines=139> */
.L_x_29060:
[----:B------:R-:W-:-:S10]  /*08b0*/  HFMA2.MMA R173, -RZ, RZ, 0, 2.384185791015625e-07 ;  /* 0x00000004ffad7435 */ /* 0x000fd400000001ff */
        /* <DEDUP_REMOVED lines=9> */
[----:B------:R-:W-:-:S04]  /*0950*/  @P0 IMAD.MOV.U32 R114, RZ, RZ, 0x10 ;  /* 0x00000010ff720424 */ /* 0x000fc800078e00ff */
[----:B------:R-:W-:-:S04]  /*0960*/  @P0 IMAD.WIDE.U32 R114, R137, R114, c[0x0][0x180] ;  /* 0x0000600089720625 */ /* 0x000fc800078e0072 */
[----:B------:R-:W-:Y:S01]  /*0970*/  IMAD.WIDE R110, R0, R173, c[0x0][0x1d8] ;  /* 0x00007600006e7625 */ /* 0x000fe200078e02ad */
[----:B------:R-:W3:Y:S04]  /*0980*/  @P0 LDG.E.128 R100, [R114.64] ;  /* 0x0000000472640981 */ /* 0x000ee8000c1e1d00 */
[----:B-----5:R0:W5:Y:S01]  /*0990*/  LDG.E R172, [R110.64] ;  /* 0x000000046eac7981 */ /* 0x020162000c1e1900 */
[----:B--2---:R-:W-:-:S13]  /*09a0*/  ISETP.GE.AND P2, PT, R108, 0x1, PT ;  /* 0x000000016c00780c */ /* 0x004fda0003f46270 */
[----:B------:R-:W-:Y:S02]  /*09b0*/  @P2 IADD3 R112, R108, -0x1, RZ ;  /* 0xffffffff6c702810 */ /* 0x000fe40007ffe0ff */
[----:B------:R-:W-:-:S03]  /*09c0*/  @P2 MOV R109, 0x10 ;  /* 0x00000010006d2802 */ /* 0x000fc60000000f00 */
[----:B------:R-:W-:-:S05]  /*09d0*/  @P2 IMAD R112, R112, c[0x0][0x168], RZ ;  /* 0x00005a0070702a24 */ /* 0x000fca00078e02ff */
[----:B------:R-:W-:-:S04]  /*09e0*/  @P2 SHF.R.S32.HI R113, RZ, 0x1f, R112 ;  /* 0x0000001fff712819 */ /* 0x000fc80000011470 */
[----:B------:R-:W-:-:S04]  /*09f0*/  @P2 LEA.HI R113, R113, R112, RZ, 0x2 ;  /* 0x0000007071712211 */ /* 0x000fc800078f10ff */
        /* <DEDUP_REMOVED lines=23> */
.L_x_28754:
[----:B------:R-:W-:Y:S02]  /*0b70*/  IMAD.MOV.U32 R117, RZ, RZ, R168 ;  /* 0x000000ffff757224 */ /* 0x000fe400078e00a8 */
.L_x_28755:
[----:B------:R-:W-:Y:S05]  /*0b80*/  BSYNC B1 ;  /* 0x0000000000017941 */ /* 0x000fea0003800000 */
.L_x_28753:
        /* <DEDUP_REMOVED lines=16> */
.L_x_28759:
[----:B------:R-:W-:Y:S05]  /*0c90*/  BSYNC B2 ;  /* 0x0000000000027941 */ /* 0x000fea0003800000 */
.L_x_28758:
        /* <DEDUP_REMOVED lines=43> */
.L_x_28757:
[----:B------:R-:W-:Y:S05]  /*0f50*/  BSYNC B1 ;  /* 0x0000000000017941 */ /* 0x000fea0003800000 */
.L_x_28756:
        /* <DEDUP_REMOVED lines=10> */
.L_x_28752:
[----:B0-----:R-:W-:Y:S05]  /*1000*/  BSYNC B0 ;  /* 0x0000000000007941 */ /* 0x001fea0003800000 */
.L_x_28751:
        /* <DEDUP_REMOVED lines=18> */
.L_x_28763:
[----:B------:R-:W-:Y:S02]  /*1130*/  IMAD.MOV.U32 R118, RZ, RZ, R168 ;  /* 0x000000ffff767224 */ /* 0x000fe400078e00a8 */
.L_x_28764:
[----:B------:R-:W-:Y:S05]  /*1140*/  BSYNC B1 ;  /* 0x0000000000017941 */ /* 0x000fea0003800000 */
.L_x_28762:
        /* <DEDUP_REMOVED lines=16> */
.L_x_28768:
[----:B------:R-:W-:Y:S05]  /*1250*/  BSYNC B2 ;  /* 0x0000000000027941 */ /* 0x000fea0003800000 */
.L_x_28767:
        /* <DEDUP_REMOVED lines=43> */
.L_x_28766:
[----:B------:R-:W-:Y:S05]  /*1510*/  BSYNC B1 ;  /* 0x0000000000017941 */ /* 0x000fea0003800000 */
.L_x_28765:
        /* <DEDUP_REMOVED lines=10> */
.L_x_28761:
[----:B------:R-:W-:Y:S05]  /*15c0*/  BSYNC B0 ;  /* 0x0000000000007941 */ /* 0x000fea0003800000 */
.L_x_28760:
        /* <DEDUP_REMOVED lines=18> */
.L_x_28772:
[----:B------:R-:W-:Y:S02]  /*16f0*/  MOV R118, R168 ;  /* 0x000000a800767202 */ /* 0x000fe40000000f00 */
.L_x_28773:
[----:B------:R-:W-:Y:S05]  /*1700*/  BSYNC B1 ;  /* 0x0000000000017941 */ /* 0x000fea0003800000 */
.L_x_28771:
        /* <DEDUP_REMOVED lines=16> */
.L_x_28777:
[----:B------:R-:W-:Y:S05]  /*1810*/  BSYNC B2 ;  /* 0x0000000000027941 */ /* 0x000fea0003800000 */
.L_x_28776:
        /* <DEDUP_REMOVED lines=44> */
.L_x_28775:
[----:B------:R-:W-:Y:S05]  /*1ae0*/  BSYNC B1 ;  /* 0x0000000000017941 */ /* 0x000fea0003800000 */
.L_x_28774:
        /* <DEDUP_REMOVED lines=10> */
.L_x_28770:
[----:B------:R-:W-:Y:S05]  /*1b90*/  BSYNC B0 ;  /* 0x0000000000007941 */ /* 0x000fea0003800000 */
.L_x_28769:
        /* <DEDUP_REMOVED lines=18> */
.L_x_28781:
[----:B------:R-:W-:Y:S02]  /*1cc0*/  MOV R121, R168 ;  /* 0x000000a800797202 */ /* 0x000fe40000000f00 */
.L_x_28782:
[----:B------:R-:W-:Y:S05]  /*1cd0*/  BSYNC B1 ;  /* 0x0000000000017941 */ /* 0x000fea0003800000 */
.L_x_28780:
        /* <DEDUP_REMOVED lines=16> */
.L_x_28786:
[----:B------:R-:W-:Y:S05]  /*1de0*/  BSYNC B2 ;  /* 0x0000000000027941 */ /* 0x000fea0003800000 */
.L_x_28785:
        /* <DEDUP_REMOVED lines=44> */
.L_x_28784:
[----:B------:R-:W-:Y:S05]  /*20b0*/  BSYNC B1 ;  /* 0x0000000000017941 */ /* 0x000fea0003800000 */
.L_x_28783:
        /* <DEDUP_REMOVED lines=10> */
.L_x_28779:
[----:B------:R-:W-:Y:S05]  /*2160*/  BSYNC B0 ;  /* 0x0000000000007941 */ /* 0x000fea0003800000 */
.L_x_28778:
        /* <DEDUP_REMOVED lines=18> */
.L_x_28788:
[----:B------:R-:W-:Y:S05]  /*2290*/  BSYNC B0 ;  /* 0x0000000000007941 */ /* 0x000fea0003800000 */
.L_x_28787:
        /* <DEDUP_REMOVED lines=21> */
.L_x_28792:
[----:B------:R-:W-:Y:S02]  /*23f0*/  IMAD.MOV.U32 R122, RZ, RZ, R168 ;  /* 0x000000ffff7a7224 */ /* 0x000fe400078e00a8 */
.L_x_28793:
[----:B------:R-:W-:Y:S05]  /*2400*/  BSYNC B1 ;  /* 0x0000000000017941 */ /* 0x000fea0003800000 */
.L_x_28791:
        /* <DEDUP_REMOVED lines=16> */
.L_x_28797:
[----:B------:R-:W-:Y:S05]  /*2510*/  BSYNC B2 ;  /* 0x0000000000027941 */ /* 0x000fea0003800000 */
.L_x_28796:
        /* <DEDUP_REMOVED lines=43> */
.L_x_28795:
[----:B------:R-:W-:Y:S05]  /*27d0*/  BSYNC B1 ;  /* 0x0000000000017941 */ /* 0x000fea0003800000 */
.L_x_28794:
        /* <DEDUP_REMOVED lines=10> */
.L_x_28790:
[----:B0-----:R-:W-:Y:S05]  /*2880*/  BSYNC B0 ;  /* 0x0000000000007941 */ /* 0x001fea0003800000 */
.L_x_28789:
        /* <DEDUP_REMOVED lines=18> */
.L_x_28801:
[----:B------:R-:W-:Y:S02]  /*29b0*/  IMAD.MOV.U32 R124, RZ, RZ, R168 ;  /* 0x000000ffff7c7224 */ /* 0x000fe400078e00a8 */
.L_x_28802:
[----:B------:R-:W-:Y:S05]  /*29c0*/  BSYNC B1 ;  /* 0x0000000000017941 */ /* 0x000fea0003800000 */
.L_x_28800:
        /* <DEDUP_REMOVED lines=16> */
.L_x_28806:
[----:B------:R-:W-:Y:S05]  /*2ad0*/  BSYNC B2 ;  /* 0x0000000000027941 */ /* 0x000fea0003800000 */
.L_x_28805:
        /* <DEDUP_REMOVED lines=43> */
.L_x_28804:
[----:B------:R-:W-:Y:S05]  /*2d90*/  BSYNC B1 ;  /* 0x0000000000017941 */ /* 0x000fea0003800000 */
.L_x_28803:
        /* <DEDUP_REMOVED lines=10> */
.L_x_28799:
[----:B------:R-:W-:Y:S05]  /*2e40*/  BSYNC B0 ;  /* 0x0000000000007941 */ /* 0x000fea0003800000 */
.L_x_28798:
        /* <DEDUP_REMOVED lines=18> */
.L_x_28810:
[----:B------:R-:W-:Y:S02]  /*2f70*/  MOV R124, R168 ;  /* 0x000000a8007c7202 */ /* 0x000fe40000000f00 */
.L_x_28811:
[----:B------:R-:W-:Y:S05]  /*2f80*/  BSYNC B1 ;  /* 0x0000000000017941 */ /* 0x000fea0003800000 */
.L_x_28809:
        /* <DEDUP_REMOVED lines=16> */
.L_x_28815:
[----:B------:R-:W-:Y:S05]  /*3090*/  BSYNC B2 ;  /* 0x0000000000027941 */ /* 0x000fea0003800000 */
.L_x_28814:
        /* <DEDUP_REMOVED lines=44> */
.L_x_28813:
[----:B------:R-:W-:Y:S05]  /*3360*/  BSYNC B1 ;  /* 0x0000000000017941 */ /* 0x000fea0003800000 */
.L_x_28812:
        /* <DEDUP_REMOVED lines=10> */
.L_x_28808:
[----:B------:R-:W-:Y:S05]  /*3410*/  BSYNC B0 ;  /* 0x0000000000007941 */ /* 0x000fea0003800000 */
.L_x_28807:
        /* <DEDUP_REMOVED lines=18> */
.L_x_28819:
[----:B------:R-:W-:Y:S02]  /*3540*/  MOV R126, R168 ;  /* 0x000000a8007e7202 */ /* 0x000fe40000000f00 */
.L_x_28820:
[----:B------:R-:W-:Y:S05]  /*3550*/  BSYNC B1 ;  /* 0x0000000000017941 */ /* 0x000fea0003800000 */
.L_x_28818:
        /* <DEDUP_REMOVED lines=16> */
.L_x_28824:
[----:B------:R-:W-:Y:S05]  /*3660*/  BSYNC B2 ;  /* 0x0000000000027941 */ /* 0x000fea0003800000 */
.L_x_28823:
        /* <DEDUP_REMOVED lines=44> */
.L_x_28822:
[----:B------:R-:W-:Y:S05]  /*3930*/  BSYNC B1 ;  /* 0x0000000000017941 */ /* 0x000fea0003800000 */
.L_x_28821:
        /* <DEDUP_REMOVED lines=10> */
.L_x_28817:
[----:B------:R-:W-:Y:S05]  /*39e0*/  BSYNC B0 ;  /* 0x0000000000007941 */ /* 0x000fea0003800000 */
.L_x_28816:
        /* <DEDUP_REMOVED lines=17> */
.L_x_28826:
[----:B------:R-:W-:Y:S05]  /*3b00*/  BSYNC B0 ;  /* 0x0000000000007941 */ /* 0x000fea0003800000 */
.L_x_28825:
        /* <DEDUP_REMOVED lines=21> */
.L_x_28830:
[----:B------:R-:W-:Y:S02]  /*3c60*/  IMAD.MOV.U32 R126, RZ, RZ, R168 ;  /* 0x000000ffff7e7224 */ /* 0x000fe400078e00a8 */
.L_x_28831:
[----:B------:R-:W-:Y:S05]  /*3c70*/  BSYNC B1 ;  /* 0x0000000000017941 */ /* 0x000fea0003800000 */
.L_x_28829:
        /* <DEDUP_REMOVED lines=16> */
.L_x_28835:
[----:B------:R-:W-:Y:S05]  /*3d80*/  BSYNC B2 ;  /* 0x0000000000027941 */ /* 0x000fea0003800000 */
.L_x_28834:
        /* <DEDUP_REMOVED lines=43> */
.L_x_28833:
[----:B------:R-:W-:Y:S05]  /*4040*/  BSYNC B1 ;  /* 0x0000000000017941 */ /* 0x000fea0003800000 */
.L_x_28832:
        /* <DEDUP_REMOVED lines=10> */
.L_x_28828:
[----:B0-----:R-:W-:Y:S05]  /*40f0*/  BSYNC B0 ;  /* 0x0000000000007941 */ /* 0x001fea0003800000 */
.L_x_28827:
        /* <DEDUP_REMOVED lines=18> */
.L_x_28839:
[----:B------:R-:W-:Y:S02]  /*4220*/  MOV R128, R168 ;  /* 0x000000a800807202 */ /* 0x000fe40000000f00 */
.L_x_28840:
[----:B------:R-:W-:Y:S05]  /*4230*/  BSYNC B1 ;  /* 0x0000000000017941 */ /* 0x000fea0003800000 */
.L_x_28838:
        /* <DEDUP_REMOVED lines=16> */
.L_x_28844:
[----:B------:R-:W-:Y:S05]  /*4340*/  BSYNC B2 ;  /* 0x0000000000027941 */ /* 0x000fea0003800000 */
.L_x_28843:
        /* <DEDUP_REMOVED lines=43> */
.L_x_28842:
[----:B------:R-:W-:Y:S05]  /*4600*/  BSYNC B1 ;  /* 0x0000000000017941 */ /* 0x000fea0003800000 */
.L_x_28841:
        /* <DEDUP_REMOVED lines=10> */
.L_x_28837:
[----:B------:R-:W-:Y:S05]  /*46b0*/  BSYNC B0 ;  /* 0x0000000000007941 */ /* 0x000fea0003800000 */
.L_x_28836:
        /* <DEDUP_REMOVED lines=18> */
.L_x_28848:
[----:B------:R-:W-:Y:S02]  /*47e0*/  IMAD.MOV.U32 R128, RZ, RZ, R168 ;  /* 0x000000ffff807224 */ /* 0x000fe400078e00a8 */
.L_x_28849:
[----:B------:R-:W-:Y:S05]  /*47f0*/  BSYNC B1 ;  /* 0x0000000000017941 */ /* 0x000fea0003800000 */
.L_x_28847:
        /* <DEDUP_REMOVED lines=16> */
.L_x_28853:
[----:B------:R-:W-:Y:S05]  /*4900*/  BSYNC B2 ;  /* 0x0000000000027941 */ /* 0x000fea0003800000 */
.L_x_28852:
        /* <DEDUP_REMOVED lines=44> */
.L_x_28851:
[----:B------:R-:W-:Y:S05]  /*4bd0*/  BSYNC B1 ;  /* 0x0000000000017941 */ /* 0x000fea0003800000 */
.L_x_28850:
        /* <DEDUP_REMOVED lines=10> */
.L_x_28846:
[----:B------:R-:W-:Y:S05]  /*4c80*/  BSYNC B0 ;  /* 0x0000000000007941 */ /* 0x000fea0003800000 */
.L_x_28845:
        /* <DEDUP_REMOVED lines=18> */
.L_x_28857:
[----:B------:R-:W-:Y:S02]  /*4db0*/  IMAD.MOV.U32 R130, RZ, RZ, R168 ;  /* 0x000000ffff827224 */ /* 0x000fe400078e00a8 */
.L_x_28858:
[----:B------:R-:W-:Y:S05]  /*4dc0*/  BSYNC B1 ;  /* 0x0000000000017941 */ /* 0x000fea0003800000 */
.L_x_28856:
        /* <DEDUP_REMOVED lines=16> */
.L_x_28862:
[----:B------:R-:W-:Y:S05]  /*4ed0*/  BSYNC B2 ;  /* 0x0000000000027941 */ /* 0x000fea0003800000 */
.L_x_28861:
        /* <DEDUP_REMOVED lines=44> */
.L_x_28860:
[----:B------:R-:W-:Y:S05]  /*51a0*/  BSYNC B1 ;  /* 0x0000000000017941 */ /* 0x000fea0003800000 */
.L_x_28859:
        /* <DEDUP_REMOVED lines=10> */
.L_x_28855:
[----:B------:R-:W-:Y:S05]  /*5250*/  BSYNC B0 ;  /* 0x0000000000007941 */ /* 0x000fea0003800000 */
.L_x_28854:
        /* <DEDUP_REMOVED lines=17> */
.L_x_28864:
[----:B------:R-:W-:Y:S05]  /*5370*/  BSYNC B0 ;  /* 0x0000000000007941 */ /* 0x000fea0003800000 */
.L_x_28863:
        /* <DEDUP_REMOVED lines=21> */
.L_x_28868:
[----:B------:R-:W-:Y:S02]  /*54d0*/  MOV R130, R168 ;  /* 0x000000a800827202 */ /* 0x000fe40000000f00 */
.L_x_28869:
[----:B------:R-:W-:Y:S05]  /*54e0*/  BSYNC B1 ;  /* 0x0000000000017941 */ /* 0x000fea0003800000 */
.L_x_28867:
        /* <DEDUP_REMOVED lines=16> */
.L_x_28873:
[----:B------:R-:W-:Y:S05]  /*55f0*/  BSYNC B2 ;  /* 0x0000000000027941 */ /* 0x000fea0003800000 */
.L_x_28872:
        /* <DEDUP_REMOVED lines=43> */
.L_x_28871:
[----:B------:R-:W-:Y:S05]  /*58b0*/  BSYNC B1 ;  /* 0x0000000000017941 */ /* 0x000fea0003800000 */
.L_x_28870:
        /* <DEDUP_REMOVED lines=10> */
.L_x_28866:
[----:B0-----:R-:W-:Y:S05]  /*5960*/  BSYNC B0 ;  /* 0x0000000000007941 */ /* 0x001fea0003800000 */
.L_x_28865:
        /* <DEDUP_REMOVED lines=18> */
.L_x_28877:
[----:B------:R-:W-:Y:S02]  /*5a90*/  IMAD.MOV.U32 R132, RZ, RZ, R168 ;  /* 0x000000ffff847224 */ /* 0x000fe400078e00a8 */
.L_x_28878:
[----:B------:R-:W-:Y:S05]  /*5aa0*/  BSYNC B1 ;  /* 0x0000000000017941 */ /* 0x000fea0003800000 */
.L_x_28876:
        /* <DEDUP_REMOVED lines=16> */
.L_x_28882:
[----:B------:R-:W-:Y:S05]  /*5bb0*/  BSYNC B2 ;  /* 0x0000000000027941 */ /* 0x000fea0003800000 */
.L_x_28881:
        /* <DEDUP_REMOVED lines=43> */
.L_x_28880:
[----:B------:R-:W-:Y:S05]  /*5e70*/  BSYNC B1 ;  /* 0x0000000000017941 */ /* 0x000fea0003800000 */
.L_x_28879:
        /* <DEDUP_REMOVED lines=10> */
.L_x_28875:
[----:B------:R-:W-:Y:S05]  /*5f20*/  BSYNC B0 ;  /* 0x0000000000007941 */ /* 0x000fea0003800000 */
.L_x_28874:
        /* <DEDUP_REMOVED lines=18> */
.L_x_28886:
[----:B------:R-:W-:Y:S02]  /*6050*/  IMAD.MOV.U32 R132, RZ, RZ, R168 ;  /* 0x000000ffff847224 */ /* 0x000fe400078e00a8 */
.L_x_28887:
[----:B------:R-:W-:Y:S05]  /*6060*/  BSYNC B1 ;  /* 0x0000000000017941 */ /* 0x000fea0003800000 */
.L_x_28885:
        /* <DEDUP_REMOVED lines=16> */
.L_x_28891:
[----:B------:R-:W-:Y:S05]  /*6170*/  BSYNC B2 ;  /* 0x0000000000027941 */ /* 0x000fea0003800000 */
.L_x_28890:
        /* <DEDUP_REMOVED lines=44> */
.L_x_28889:
[----:B------:R-:W-:Y:S05]  /*6440*/  BSYNC B1 ;  /* 0x0000000000017941 */ /* 0x000fea0003800000 */
.L_x_28888:
        /* <DEDUP_REMOVED lines=10> */
.L_x_28884:
[----:B------:R-:W-:Y:S05]  /*64f0*/  BSYNC B0 ;  /* 0x0000000000007941 */ /* 0x000fea0003800000 */
.L_x_28883:
        /* <DEDUP_REMOVED lines=18> */
.L_x_28895:
[----:B------:R-:W-:Y:S02]  /*6620*/  IMAD.MOV.U32 R134, RZ, RZ, R168 ;  /* 0x000000ffff867224 */ /* 0x000fe400078e00a8 */
.L_x_28896:
[----:B------:R-:W-:Y:S05]  /*6630*/  BSYNC B1 ;  /* 0x0000000000017941 */ /* 0x000fea0003800000 */
.L_x_28894:
        /* <DEDUP_REMOVED lines=16> */
.L_x_28900:
[----:B------:R-:W-:Y:S05]  /*6740*/  BSYNC B2 ;  /* 0x0000000000027941 */ /* 0x000fea0003800000 */
.L_x_28899:
        /* <DEDUP_REMOVED lines=44> */
.L_x_28898:
[----:B------:R-:W-:Y:S05]  /*6a10*/  BSYNC B1 ;  /* 0x0000000000017941 */ /* 0x000fea0003800000 */
.L_x_28897:
        /* <DEDUP_REMOVED lines=10> */
.L_x_28893:
[----:B------:R-:W-:Y:S05]  /*6ac0*/  BSYNC B0 ;  /* 0x0000000000007941 */ /* 0x000fea0003800000 */
.L_x_28892:
        /* <DEDUP_REMOVED lines=17> */
.L_x_28902:
[----:B------:R-:W-:Y:S05]  /*6be0*/  BSYNC B0 ;  /* 0x0000000000007941 */ /* 0x000fea0003800000 */
.L_x_28901:
        /* <DEDUP_REMOVED lines=21> */
.L_x_28906:
[----:B------:R-:W-:Y:S02]  /*6d40*/  IMAD.MOV.U32 R134, RZ, RZ, R168 ;  /* 0x000000ffff867224 */ /* 0x000fe400078e00a8 */
.L_x_28907:
[----:B------:R-:W-:Y:S05]  /*6d50*/  BSYNC B1 ;  /* 0x0000000000017941 */ /* 0x000fea0003800000 */
.L_x_28905:
        /* <DEDUP_REMOVED lines=16> */
.L_x_28911:
[----:B------:R-:W-:Y:S05]  /*6e60*/  BSYNC B2 ;  /* 0x0000000000027941 */ /* 0x000fea0003800000 */
.L_x_28910:
        /* <DEDUP_REMOVED lines=43> */
.L_x_28909:
[----:B------:R-:W-:Y:S05]  /*7120*/  BSYNC B1 ;  /* 0x0000000000017941 */ /* 0x000fea0003800000 */
.L_x_28908:
        /* <DEDUP_REMOVED lines=10> */
.L_x_28904:
[----:B0-----:R-:W-:Y:S05]  /*71d0*/  BSYNC B0 ;  /* 0x0000000000007941 */ /* 0x001fea0003800000 */
.L_x_28903:
        /* <DEDUP_REMOVED lines=18> */
.L_x_28915:
[----:B------:R-:W-:Y:S02]  /*7300*/  IMAD.MOV.U32 R138, RZ, RZ, R168 ;  /* 0x000000ffff8a7224 */ /* 0x000fe400078e00a8 */
.L_x_28916:
[----:B------:R-:W-:Y:S05]  /*7310*/  BSYNC B1 ;  /* 0x0000000000017941 */ /* 0x000fea0003800000 */
.L_x_28914:
        /* <DEDUP_REMOVED lines=16> */
.L_x_28920:
[----:B------:R-:W-:Y:S05]  /*7420*/  BSYNC B2 ;  /* 0x0000000000027941 */ /* 0x000fea0003800000 */
.L_x_28919:
        /* <DEDUP_REMOVED lines=43> */
.L_x_28918:
[----:B------:R-:W-:Y:S05]  /*76e0*/  BSYNC B1 ;  /* 0x0000000000017941 */ /* 0x000fea0003800000 */
.L_x_28917:
        /* <DEDUP_REMOVED lines=10> */
.L_x_28913:
[----:B------:R-:W-:Y:S05]  /*7790*/  BSYNC B0 ;  /* 0x0000000000007941 */ /* 0x000fea0003800000 */
.L_x_28912:
        /* <DEDUP_REMOVED lines=18> */
.L_x_28924:
[----:B------:R-:W-:Y:S02]  /*78c0*/  MOV R138, R168 ;  /* 0x000000a8008a7202 */ /* 0x000fe40000000f00 */
.L_x_28925:
[----:B------:R-:W-:Y:S05]  /*78d0*/  BSYNC B1 ;  /* 0x0000000000017941 */ /* 0x000fea0003800000 */
.L_x_28923:
        /* <DEDUP_REMOVED lines=16> */
.L_x_28929:
[----:B------:R-:W-:Y:S05]  /*79e0*/  BSYNC B2 ;  /* 0x0000000000027941 */ /* 0x000fea0003800000 */
.L_x_28928:
        /* <DEDUP_REMOVED lines=44> */
.L_x_28927:
[----:B------:R-:W-:Y:S05]  /*7cb0*/  BSYNC B1 ;  /* 0x0000000000017941 */ /* 0x000fea0003800000 */
.L_x_28926:
        /* <DEDUP_REMOVED lines=10> */
.L_x_28922:
[----:B------:R-:W-:Y:S05]  /*7d60*/  BSYNC B0 ;  /* 0x0000000000007941 */ /* 0x000fea0003800000 */
.L_x_28921:
        /* <DEDUP_REMOVED lines=18> */
.L_x_28933:
[----:B------:R-:W-:Y:S02]  /*7e90*/  MOV R176, R168 ;  /* 0x000000a800b07202 */ /* 0x000fe40000000f00 */
.L_x_28934:
[----:B------:R-:W-:Y:S05]  /*7ea0*/  BSYNC B1 ;  /* 0x0000000000017941 */ /* 0x000fea0003800000 */
.L_x_28932:
        /* <DEDUP_REMOVED lines=16> */
.L_x_28938:
[----:B------:R-:W-:Y:S05]  /*7fb0*/  BSYNC B2 ;  /* 0x0000000000027941 */ /* 0x000fea0003800000 */
.L_x_28937:
        /* <DEDUP_REMOVED lines=44> */
.L_x_28936:
[----:B------:R-:W-:Y:S05]  /*8280*/  BSYNC B1 ;  /* 0x0000000000017941 */ /* 0x000fea0003800000 */
.L_x_28935:
        /* <DEDUP_REMOVED lines=10> */
.L_x_28931:
[----:B------:R-:W-:Y:S05]  /*8330*/  BSYNC B0 ;  /* 0x0000000000007941 */ /* 0x000fea0003800000 */
.L_x_28930:
        /* <DEDUP_REMOVED lines=17> */
.L_x_28940:
[----:B------:R-:W-:Y:S05]  /*8450*/  BSYNC B0 ;  /* 0x0000000000007941 */ /* 0x000fea0003800000 */
.L_x_28939:
        /* <DEDUP_REMOVED lines=21> */
.L_x_28944:
[----:B------:R-:W-:Y:S02]  /*85b0*/  IMAD.MOV.U32 R176, RZ, RZ, R168 ;  /* 0x000000ffffb07224 */ /* 0x000fe400078e00a8 */
.L_x_28945:
[----:B------:R-:W-:Y:S05]  /*85c0*/  BSYNC B1 ;  /* 0x0000000000017941 */ /* 0x000fea0003800000 */
.L_x_28943:
        /* <DEDUP_REMOVED lines=16> */
.L_x_28949:
[----:B------:R-:W-:Y:S05]  /*86d0*/  BSYNC B2 ;  /* 0x0000000000027941 */ /* 0x000fea0003800000 */
.L_x_28948:
        /* <DEDUP_REMOVED lines=43> */
.L_x_28947:
[----:B------:R-:W-:Y:S05]  /*8990*/  BSYNC B1 ;  /* 0x0000000000017941 */ /* 0x000fea0003800000 */
.L_x_28946:
        /* <DEDUP_REMOVED lines=10> */
.L_x_28942:
[----:B0-----:R-:W-:Y:S05]  /*8a40*/  BSYNC B0 ;  /* 0x0000000000007941 */ /* 0x001fea0003800000 */
.L_x_28941:
        /* <DEDUP_REMOVED lines=18> */
.L_x_28953:
[----:B------:R-:W-:Y:S02]  /*8b70*/  MOV R176, R168 ;  /* 0x000000a800b07202 */ /* 0x000fe40000000f00 */
.L_x_28954:
[----:B------:R-:W-:Y:S05]  /*8b80*/  BSYNC B1 ;  /* 0x0000000000017941 */ /* 0x000fea0003800000 */
.L_x_28952:
        /* <DEDUP_REMOVED lines=16> */
.L_x_28958:
[----:B------:R-:W-:Y:S05]  /*8c90*/  BSYNC B2 ;  /* 0x0000000000027941 */ /* 0x000fea0003800000 */
.L_x_28957:
        /* <DEDUP_REMOVED lines=44> */
.L_x_28956:
[----:B------:R-:W-:Y:S05]  /*8f60*/  BSYNC B1 ;  /* 0x0000000000017941 */ /* 0x000fea0003800000 */
.L_x_28955:
        /* <DEDUP_REMOVED lines=10> */
.L_x_28951:
[----:B------:R-:W-:Y:S05]  /*9010*/  BSYNC B0 ;  /* 0x0000000000007941 */ /* 0x000fea0003800000 */
.L_x_28950:
        /* <DEDUP_REMOVED lines=18> */
.L_x_28962:
[----:B------:R-:W-:Y:S02]  /*9140*/  MOV R178, R168 ;  /* 0x000000a800b27202 */ /* 0x000fe40000000f00 */
.L_x_28963:
[----:B------:R-:W-:Y:S05]  /*9150*/  BSYNC B1 ;  /* 0x0000000000017941 */ /* 0x000fea0003800000 */
.L_x_28961:
        /* <DEDUP_REMOVED lines=16> */
.L_x_28967:
[----:B------:R-:W-:Y:S05]  /*9260*/  BSYNC B2 ;  /* 0x0000000000027941 */ /* 0x000fea0003800000 */
.L_x_28966:
        /* <DEDUP_REMOVED lines=44> */
.L_x_28965:
[----:B------:R-:W-:Y:S05]  /*9530*/  BSYNC B1 ;  /* 0x0000000000017941 */ /* 0x000fea0003800000 */
.L_x_28964:
        /* <DEDUP_REMOVED lines=10> */
.L_x_28960:
[----:B------:R-:W-:Y:S05]  /*95e0*/  BSYNC B0 ;  /* 0x0000000000007941 */ /* 0x000fea0003800000 */
.L_x_28959:
        /* <DEDUP_REMOVED lines=18> */
.L_x_28971:
[----:B------:R-:W-:Y:S02]  /*9710*/  MOV R180, R168 ;  /* 0x000000a800b47202 */ /* 0x000fe40000000f00 */
.L_x_28972:
[----:B------:R-:W-:Y:S05]  /*9720*/  BSYNC B1 ;  /* 0x0000000000017941 */ /* 0x000fea0003800000 */
.L_x_28970:
        /* <DEDUP_REMOVED lines=16> */
.L_x_28976:
[----:B------:R-:W-:Y:S05]  /*9830*/  BSYNC B2 ;  /* 0x0000000000027941 */ /* 0x000fea0003800000 */
.L_x_28975:
        /* <DEDUP_REMOVED lines=44> */
.L_x_28974:
[----:B------:R-:W-:Y:S05]  /*9b00*/  BSYNC B1 ;  /* 0x0000000000017941 */ /* 0x000fea0003800000 */
.L_x_28973:
        /* <DEDUP_REMOVED lines=10> */
.L_x_28969:
[----:B------:R-:W-:Y:S05]  /*9bb0*/  BSYNC B0 ;  /* 0x0000000000007941 */ /* 0x000fea0003800000 */
.L_x_28968:
        /* <DEDUP_REMOVED lines=17> */
.L_x_28978:
[----:B------:R-:W-:Y:S05]  /*9cd0*/  BSYNC B0 ;  /* 0x0000000000007941 */ /* 0x000fea0003800000 */
.L_x_28977:
        /* <DEDUP_REMOVED lines=21> */
.L_x_28982:
[----:B------:R-:W-:Y:S02]  /*9e30*/  IMAD.MOV.U32 R180, RZ, RZ, R168 ;  /* 0x000000ffffb47224 */ /* 0x000fe400078e00a8 */
.L_x_28983:
[----:B------:R-:W-:Y:S05]  /*9e40*/  BSYNC B1 ;  /* 0x0000000000017941 */ /* 0x000fea0003800000 */
.L_x_28981:
        /* <DEDUP_REMOVED lines=16> */
.L_x_28987:
[----:B------:R-:W-:Y:S05]  /*9f50*/  BSYNC B2 ;  /* 0x0000000000027941 */ /* 0x000fea0003800000 */
.L_x_28986:
        /* <DEDUP_REMOVED lines=44> */
.L_x_28985:
[----:B------:R-:W-:Y:S05]  /*a220*/  BSYNC B1 ;  /* 0x0000000000017941 */ /* 0x000fea0003800000 */
.L_x_28984:
        /* <DEDUP_REMOVED lines=10> */
.L_x_28980:
[----:B0-----:R-:W-:Y:S05]  /*a2d0*/  BSYNC B0 ;  /* 0x0000000000007941 */ /* 0x001fea0003800000 */
.L_x_28979:
        /* <DEDUP_REMOVED lines=18> */
.L_x_28991:
[----:B------:R-:W-:Y:S02]  /*a400*/  IMAD.MOV.U32 R180, RZ, RZ, R168 ;  /* 0x000000ffffb47224 */ /* 0x000fe400078e00a8 */
.L_x_28992:
[----:B------:R-:W-:Y:S05]  /*a410*/  BSYNC B1 ;  /* 0x0000000000017941 */ /* 0x000fea0003800000 */
.L_x_28990:
        /* <DEDUP_REMOVED lines=16> */
.L_x_28996:
[----:B------:R-:W-:Y:S05]  /*a520*/  BSYNC B2 ;  /* 0x0000000000027941 */ /* 0x000fea0003800000 */
.L_x_28995:
        /* <DEDUP_REMOVED lines=43> */
.L_x_28994:
[----:B------:R-:W-:Y:S05]  /*a7e0*/  BSYNC B1 ;  /* 0x0000000000017941 */ /* 0x000fea0003800000 */
.L_x_28993:
        /* <DEDUP_REMOVED lines=10> */
.L_x_28989:
[----:B------:R-:W-:Y:S05]  /*a890*/  BSYNC B0 ;  /* 0x0000000000007941 */ /* 0x000fea0003800000 */
.L_x_28988:
        /* <DEDUP_REMOVED lines=18> */
.L_x_29000:
[----:B------:R-:W-:Y:S02]  /*a9c0*/  MOV R182, R168 ;  /* 0x000000a800b67202 */ /* 0x000fe40000000f00 */
.L_x_29001:
[----:B------:R-:W-:Y:S05]  /*a9d0*/  BSYNC B1 ;  /* 0x0000000000017941 */ /* 0x000fea0003800000 */
.L_x_28999:
        /* <DEDUP_REMOVED lines=16> */
.L_x_29005:
[----:B------:R-:W-:Y:S05]  /*aae0*/  BSYNC B2 ;  /* 0x0000000000027941 */ /* 0x000fea0003800000 */
.L_x_29004:
        /* <DEDUP_REMOVED lines=44> */
.L_x_29003:
[----:B------:R-:W-:Y:S05]  /*adb0*/  BSYNC B1 ;  /* 0x0000000000017941 */ /* 0x000fea0003800000 */
.L_x_29002:
        /* <DEDUP_REMOVED lines=10> */
.L_x_28998:
[----:B------:R-:W-:Y:S05]  /*ae60*/  BSYNC B0 ;  /* 0x0000000000007941 */ /* 0x000fea0003800000 */
.L_x_28997:
        /* <DEDUP_REMOVED lines=18> */
.L_x_29009:
[----:B------:R-:W-:Y:S02]  /*af90*/  MOV R184, R168 ;  /* 0x000000a800b87202 */ /* 0x000fe40000000f00 */
.L_x_29010:
[----:B------:R-:W-:Y:S05]  /*afa0*/  BSYNC B1 ;  /* 0x0000000000017941 */ /* 0x000fea0003800000 */
.L_x_29008:
        /* <DEDUP_REMOVED lines=16> */
.L_x_29014:
[----:B------:R-:W-:Y:S05]  /*b0b0*/  BSYNC B2 ;  /* 0x0000000000027941 */ /* 0x000fea0003800000 */
.L_x_29013:
        /* <DEDUP_REMOVED lines=44> */
.L_x_29012:
[----:B------:R-:W-:Y:S05]  /*b380*/  BSYNC B1 ;  /* 0x0000000000017941 */ /* 0x000fea0003800000 */
.L_x_29011:
        /* <DEDUP_REMOVED lines=10> */
.L_x_29007:
[----:B------:R-:W-:Y:S05]  /*b430*/  BSYNC B0 ;  /* 0x0000000000007941 */ /* 0x000fea0003800000 */
.L_x_29006:
        /* <DEDUP_REMOVED lines=17> */
.L_x_29016:
[----:B------:R-:W-:Y:S05]  /*b550*/  BSYNC B0 ;  /* 0x0000000000007941 */ /* 0x000fea0003800000 */
.L_x_29015:
        /* <DEDUP_REMOVED lines=21> */
.L_x_29020:
[----:B------:R-:W-:Y:S02]  /*b6b0*/  IMAD.MOV.U32 R180, RZ, RZ, R168 ;  /* 0x000000ffffb47224 */ /* 0x000fe400078e00a8 */
.L_x_29021:
[----:B------:R-:W-:Y:S05]  /*b6c0*/  BSYNC B1 ;  /* 0x0000000000017941 */ /* 0x000fea0003800000 */
.L_x_29019:
        /* <DEDUP_REMOVED lines=16> */
.L_x_29025:
[----:B------:R-:W-:Y:S05]  /*b7d0*/  BSYNC B2 ;  /* 0x0000000000027941 */ /* 0x000fea0003800000 */
.L_x_29024:
        /* <DEDUP_REMOVED lines=44> */
.L_x_29023:
[----:B------:R-:W-:Y:S05]  /*baa0*/  BSYNC B1 ;  /* 0x0000000000017941 */ /* 0x000fea0003800000 */
.L_x_29022:
        /* <DEDUP_REMOVED lines=10> */
.L_x_29018:
[----:B-1----:R-:W-:Y:S05]  /*bb50*/  BSYNC B0 ;  /* 0x0000000000007941 */ /* 0x002fea0003800000 */
.L_x_29017:
        /* <DEDUP_REMOVED lines=18> */
.L_x_29029:
[----:B------:R-:W-:Y:S02]  /*bc80*/  MOV R182, R168 ;  /* 0x000000a800b67202 */ /* 0x000fe40000000f00 */
.L_x_29030:
[----:B------:R-:W-:Y:S05]  /*bc90*/  BSYNC B1 ;  /* 0x0000000000017941 */ /* 0x000fea0003800000 */
.L_x_29028:
        /* <DEDUP_REMOVED lines=16> */
.L_x_29034:
[----:B------:R-:W-:Y:S05]  /*bda0*/  BSYNC B2 ;  /* 0x0000000000027941 */ /* 0x000fea0003800000 */
.L_x_29033:
        /* <DEDUP_REMOVED lines=43> */
.L_x_29032:
[----:B------:R-:W-:Y:S05]  /*c060*/  BSYNC B1 ;  /* 0x0000000000017941 */ /* 0x000fea0003800000 */
.L_x_29031:
        /* <DEDUP_REMOVED lines=10> */
.L_x_29027:
[----:B------:R-:W-:Y:S05]  /*c110*/  BSYNC B0 ;  /* 0x0000000000007941 */ /* 0x000fea0003800000 */
.L_x_29026:
        /* <DEDUP_REMOVED lines=18> */
.L_x_29038:
[----:B------:R-:W-:Y:S02]  /*c240*/  IMAD.MOV.U32 R184, RZ, RZ, R168 ;  /* 0x000000ffffb87224 */ /* 0x000fe400078e00a8 */
.L_x_29039:
[----:B------:R-:W-:Y:S05]  /*c250*/  BSYNC B1 ;  /* 0x0000000000017941 */ /* 0x000fea0003800000 */
.L_x_29037:
        /* <DEDUP_REMOVED lines=16> */
.L_x_29043:
[----:B------:R-:W-:Y:S05]  /*c360*/  BSYNC B2 ;  /* 0x0000000000027941 */ /* 0x000fea0003800000 */
.L_x_29042:
        /* <DEDUP_REMOVED lines=44> */
.L_x_29041:
[----:B------:R-:W-:Y:S05]  /*c630*/  BSYNC B1 ;  /* 0x0000000000017941 */ /* 0x000fea0003800000 */
.L_x_29040:
        /* <DEDUP_REMOVED lines=10> */
.L_x_29036:
[----:B------:R-:W-:Y:S05]  /*c6e0*/  BSYNC B0 ;  /* 0x0000000000007941 */ /* 0x000fea0003800000 */
.L_x_29035:
        /* <DEDUP_REMOVED lines=18> */
.L_x_29047:
[----:B------:R-:W-:Y:S02]  /*c810*/  IMAD.MOV.U32 R186, RZ, RZ, R168 ;  /* 0x000000ffffba7224 */ /* 0x000fe400078e00a8 */
.L_x_29048:
[----:B------:R-:W-:Y:S05]  /*c820*/  BSYNC B1 ;  /* 0x0000000000017941 */ /* 0x000fea0003800000 */
.L_x_29046:
        /* <DEDUP_REMOVED lines=16> */
.L_x_29052:
[----:B------:R-:W-:Y:S05]  /*c930*/  BSYNC B2 ;  /* 0x0000000000027941 */ /* 0x000fea0003800000 */
.L_x_29051:
        /* <DEDUP_REMOVED lines=44> */
.L_x_29050:
[----:B------:R-:W-:Y:S05]  /*cc00*/  BSYNC B1 ;  /* 0x0000000000017941 */ /* 0x000fea0003800000 */
.L_x_29049:
        /* <DEDUP_REMOVED lines=10> */
.L_x_29045:
[----:B------:R-:W-:Y:S05]  /*ccb0*/  BSYNC B0 ;  /* 0x0000000000007941 */ /* 0x000fea0003800000 */
.L_x_29044:
        /* <DEDUP_REMOVED lines=34> */
[----:B0-----:R-:W-:Y:S02]  /*cee0*/  SHF.R.U32.HI R174, RZ, 0x5, R179 ;  /* 0x00000005ffae7819 */ /* 0x001fe400000116b3 */
[----:B------:R-:W-:Y:S01]  /*cef0*/  LOP3.LUT P0, RZ, R179, 0x1f, RZ, 0xc0, !PT ;  /* 0x0000001fb3ff7812 */ /* 0x000fe2000780c0ff */
[----:B------:R-:W-:Y:S01]  /*cf00*/  FADD.FTZ R177, R182, R137 ;  /* 0x00000089b6b17221 */ /* 0x000fe20000010000 */
[----:B------:R-:W-:-:S03]  /*cf10*/  LOP3.LUT R174, R174, 0x7fffff8, RZ, 0xc0, !PT ;  /* 0x07fffff8aeae7812 */ /* 0x000fc600078ec0ff */
        /* <DEDUP_REMOVED lines=9> */
[----:B------:R-:W-:-:S03]  /*cfb0*/  IMAD.WIDE.U32 R176, R176, R173, c[0x0][0x190] ;  /* 0x00006400b0b07625 */ /* 0x000fc600078e00ad */
[----:B------:R-:W-:-:S05]  /*cfc0*/  IADD3 R181, R184, R181, RZ ;  /* 0x000000b5b8b57210 */ /* 0x000fca0007ffe0ff */
[----:B------:R0:W-:Y:S02]  /*cfd0*/  STG.E [R176.64], R181 ;  /* 0x000000b5b0007986 */ /* 0x0001e4000c101904 */
.L_x_29054:
[----:B------:R-:W-:Y:S05]  /*cfe0*/  BSYNC B0 ;  /* 0x0000000000007941 */ /* 0x000fea0003800000 */
.L_x_29053:
[----:B------:R-:W-:Y:S01]  /*cff0*/  @!P1 IADD3 R174, R174, 0x8, RZ ;  /* 0x00000008aeae9810 */ /* 0x000fe20007ffe0ff */
[----:B0-----:R-:W-:Y:S01]  /*d000*/  FADD.FTZ R177, R182, R139 ;  /* 0x0000008bb6b17221 */ /* 0x001fe20000010000 */
[----:B------:R-:W-:Y:S05]  /*d010*/  BRA.DIV ~URZ, `(.L_x_29055) ;  /* 0x000013027f007947 */ /* 0x000fea000b800000 */
[----:B------:R0:W2:Y:S02]  /*d020*/  SHFL.BFLY PT, R173, R177, 0x1, 0x1f ;  /* 0x0c201f00b1ad7f89 */ /* 0x0000a400000e0000 */
.L_x_29061:
[----:B--2---:R-:W-:Y:S01]  /*d030*/  FADD.FTZ R186, R177, R173 ;  /* 0x000000adb1ba7221 */ /* 0x004fe20000010000 */
[----:B------:R-:W-:Y:S05]  /*d040*/  BRA.DIV ~URZ, `(.L_x_29056) ;  /* 0x000013327f007947 */ /* 0x000fea000b800000 */
[----:B------:R-:W2:Y:S02]  /*d050*/  SHFL.BFLY PT, R173, R186, 0x2, 0x1f ;  /* 0x0c401f00baad7f89 */ /* 0x000ea400000e0000 */
[----:B--2---:R-:W-:-:S05]  /*d060*/  FADD.FTZ R173, R186, R173 ;  /* 0x000000adbaad7221 */ /* 0x004fca0000010000 */
[----:B------:R-:W2:Y:S02]  /*d070*/  SHFL.BFLY PT, R176, R173, 0x4, 0x1f ;  /* 0x0c801f00adb07f89 */ /* 0x000ea400000e0000 */
[----:B0-2---:R-:W-:-:S05]  /*d080*/  FADD.FTZ R177, R173, R176 ;  /* 0x000000b0adb17221 */ /* 0x005fca0000010000 */
        /* <DEDUP_REMOVED lines=78> */
.L_x_29062:
[----:B------:R-:W2:Y:S01]  /*d570*/  S2R R188, SR_TID.X ;  /* 0x0000000000bc7919 */ /* 0x000ea20000002100 */
[----:B------:R-:W-:Y:S01]  /*d580*/  @!P0 SHF.R.U32.HI R173, RZ, 0x5, R179 ;  /* 0x00000005ffad8819 */ /* 0x000fe200000116b3 */
[----:B01----:R-:W-:Y:S01]  /*d590*/  FADD.FTZ R177, R184, R177 ;  /* 0x000000b1b8b17221 */ /* 0x003fe20000010000 */
[----:B------:R-:W-:Y:S02]  /*d5a0*/  WARPSYNC 0xffffffff ;  /* 0xffffffff00007948 */ /* 0x000fe40003800000 */
[----:B------:R-:W-:-:S05]  /*d5b0*/  @!P0 LOP3.LUT R173, R173, 0x7, RZ, 0xc0, !PT ;  /* 0x00000007adad8812 */ /* 0x000fca00078ec0ff */
[----:B------:R-:W-:-:S05]  /*d5c0*/  @!P0 IMAD.IADD R173, R174, 0x1, R173 ;  /* 0x00000001aead8824 */ /* 0x000fca00078e02ad */
[----:B------:R0:W-:Y:S01]  /*d5d0*/  @!P0 STS.64 [R173.X8], R176 ;  /* 0x000000b0ad008388 */ /* 0x0001e20000008a00 */
[----:B--2---:R-:W-:-:S04]  /*d5e0*/  LOP3.LUT R179, R188, 0x1f, RZ, 0xc0, !PT ;  /* 0x0000001fbcb37812 */ /* 0x004fc800078ec0ff */
[----:B------:R-:W-:-:S11]  /*d5f0*/  ISETP.GT.U32.AND P0, PT, R179, 0x7, PT ;  /* 0x00000007b300780c */ /* 0x000fd60003f04070 */
[----:B0-----:R-:W-:Y:S01]  /*d600*/  BAR.SYNC.DEFER_BLOCKING 0x0 ;  /* 0x0000000000007b1d */ /* 0x001fe20000010000 */
[----:B------:R-:W-:Y:S01]  /*d610*/  CS2R R176, SRZ ;  /* 0x0000000000b07805 */ /* 0x000fe2000001ff00 */
[----:B------:R-:W-:Y:S01]  /*d620*/  @!P0 IADD3 R174, R174, R179, RZ ;  /* 0x000000b3aeae8210 */ /* 0x000fe20007ffe0ff */
[----:B------:R-:W-:Y:S01]  /*d630*/  IMAD.MOV.U32 R173, RZ, RZ, RZ ;  /* 0x000000ffffad7224 */ /* 0x000fe200078e00ff */
[----:B------:R-:W-:Y:S02]  /*d640*/  @!P0 MOV R173, 0x400 ;  /* 0x0000040000ad8802 */ /* 0x000fe40000000f00 */
[----:B------:R-:W-:Y:S01]  /*d650*/  ISETP.NE.AND P1, PT, RZ, UR6, PT ;  /* 0x00000006ff007c0c */ /* 0x000fe2000bf25270 */
[----:B------:R-:W-:Y:S01]  /*d660*/  BSSY B0, `(.L_x_29057) ;  /* 0x00000c4000007945 */ /* 0x000fe20003800000 */
        /* <DEDUP_REMOVED lines=8> */
[----:B0-----:R-:W-:Y:S01]  /*d6f0*/  IADD3 R187, R181, R186, RZ ;  /* 0x000000bab5bb7210 */ /* 0x001fe20007ffe0ff */
[----:B------:R-:W0:Y:S06]  /*d700*/  SHFL.DOWN PT, R179, R176, 0x4, 0x1f ;  /* 0x08801f00b0b37f89 */ /* 0x000e2c00000e0000 */
[----:B------:R-:W2:Y:S01]  /*d710*/  I2F R181, R187 ;  /* 0x000000bb00b57306 */ /* 0x000ea20000201400 */
[----:B------:R-:W3:Y:S07]  /*d720*/  SHFL.DOWN PT, R182, R177, 0x4, 0x1f ;  /* 0x08801f00b1b67f89 */ /* 0x000eee00000e0000 */
        /* <DEDUP_REMOVED lines=40> */
[----:B------:R-:W-:Y:S02]  /*d9b0*/  MOV R176, c[0x0][0x1e0] ;  /* 0x0000780000b07a02 */ /* 0x000fe40000000f00 */
        /* <DEDUP_REMOVED lines=43> */
[----:B------:R-:W-:Y:S02]  /*dc70*/  FMUL.FTZ R131, R173, R116 ;  /* 0x00000074ad837220 */ /* 0x000fe40000410000 */
[C---:B------:R-:W-:Y:S02]  /*dc80*/  FADD.FTZ R120, -R174.reuse, R120 ;  /* 0x00000078ae787221 */ /* 0x040fe40000010100 */
[----:B------:R-:W-:-:S02]  /*dc90*/  FADD.FTZ R194, -R174, R125 ;  /* 0x0000007daec27221 */ /* 0x000fc40000010100 */
[C---:B------:R-:W-:Y:S02]  /*dca0*/  FADD.FTZ R126, -R174.reuse, R126 ;  /* 0x0000007eae7e7221 */ /* 0x040fe40000010100 */
[C---:B------:R-:W-:Y:S02]  /*dcb0*/  FADD.FTZ R132, -R174.reuse, R132 ;  /* 0x00000084ae847221 */ /* 0x040fe40000010100 */
[----:B------:R-:W-:Y:S01]  /*dcc0*/  FADD.FTZ R206, -R174, R135 ;  /* 0x00000087aece7221 */ /* 0x000fe20000010100 */
[----:B------:R-:W-:Y:S01]  /*dcd0*/  IADD3 R135, R129, 0x200, RZ ;  /* 0x0000020081877810 */ /* 0x000fe20007ffe0ff */
[----:B------:R-:W-:Y:S02]  /*dce0*/  IMAD.MOV.U32 R128, RZ, RZ, 0x10 ;  /* 0x00000010ff807424 */ /* 0x000fe400078e00ff */
        /* <DEDUP_REMOVED lines=15> */
[----:B------:R-:W-:Y:S02]  /*dde0*/  FADD.FTZ R174, -R174, R139 ;  /* 0x0000008baeae7221 */ /* 0x000fe40000010100 */
[C---:B------:R-:W-:Y:S02]  /*ddf0*/  FMUL.FTZ R186, R173.reuse, R186 ;  /* 0x000000baadba7220 */ /* 0x040fe40000410000 */
[C---:B------:R-:W-:Y:S02]  /*de00*/  FMUL.FTZ R188, R173.reuse, R188 ;  /* 0x000000bcadbc7220 */ /* 0x040fe40000410000 */
[C---:B------:R-:W-:Y:S02]  /*de10*/  FMUL.FTZ R175, R173.reuse, R124 ;  /* 0x0000007cadaf7220 */ /* 0x040fe40000410000 */
[----:B------:R-:W-:-:S02]  /*de20*/  FMUL.FTZ R139, R173, R122 ;  /* 0x0000007aad8b7220 */ /* 0x000fc40000410000 */
[C---:B------:R-:W-:Y:S02]  /*de30*/  FMUL.FTZ R181, R173.reuse, R130 ;  /* 0x00000082adb57220 */ /* 0x040fe40000410000 */
[----:B------:R-:W-:Y:S02]  /*de40*/  FFMA.FTZ R124, R56, R131, R88 ;  /* 0x00000083387c7223 */ /* 0x000fe40000010058 */
        /* <DEDUP_REMOVED lines=19> */
[----:B------:R-:W-:Y:S01]  /*df80*/  IMAD.WIDE.U32 R134, R135, R128, c[0x0][0x208] ;  /* 0x0000820087867625 */ /* 0x000fe200078e0080 */
[----:B0-----:R-:W-:-:S03]  /*df90*/  IADD3 R131, R129, 0x300, RZ ;  /* 0x0000030081837810 */ /* 0x001fc60007ffe0ff */
[C---:B------:R-:W-:Y:S01]  /*dfa0*/  FMUL.FTZ R190, R173.reuse, R190 ;  /* 0x000000beadbe7220 */ /* 0x040fe20000410000 */
[----:B------:R0:W-:Y:S01]  /*dfb0*/  STG.E.128 [R134.64], R124 ;  /* 0x0000007c86007986 */ /* 0x0001e2000c101d04 */
[C---:B------:R-:W-:Y:S02]  /*dfc0*/  FMUL.FTZ R192, R173.reuse, R192 ;  /* 0x000000c0adc07220 */ /* 0x040fe40000410000 */
[C---:B------:R-:W-:Y:S02]  /*dfd0*/  FMUL.FTZ R194, R173.reuse, R194 ;  /* 0x000000c2adc27220 */ /* 0x040fe40000410000 */
[----:B------:R-:W-:Y:S02]  /*dfe0*/  FMUL.FTZ R196, R173, R196 ;  /* 0x000000c4adc47220 */ /* 0x000fe40000410000 */
[----:B------:R-:W-:Y:S01]  /*dff0*/  FFMA.FTZ R108, R52, R137, R84 ;  /* 0x00000089346c7223 */ /* 0x000fe20000010054 */
[----:B------:R-:W-:Y:S01]  /*e000*/  IADD3 R137, R129, 0x600, RZ ;  /* 0x0000060081897810 */ /* 0x000fe20007ffe0ff */
[----:B------:R-:W-:Y:S01]  /*e010*/  FMUL.FTZ R179, R173, R198 ;  /* 0x000000c6adb37220 */ /* 0x000fe20000410000 */
[----:B-1----:R-:W-:Y:S01]  /*e020*/  IADD3 R133, R129, 0x400, RZ ;  /* 0x0000040081857810 */ /* 0x002fe20007ffe0ff */
[----:B------:R-:W-:-:S02]  /*e030*/  FMUL.FTZ R200, R173, R200 ;  /* 0x000000c8adc87220 */ /* 0x000fc40000410000 */
[C---:B------:R-:W-:Y:S02]  /*e040*/  FMUL.FTZ R202, R173.reuse, R202 ;  /* 0x000000caadca7220 */ /* 0x040fe40000410000 */
[C---:B------:R-:W-:Y:S02]  /*e050*/  FMUL.FTZ R204, R173.reuse, R204 ;  /* 0x000000ccadcc7220 */ /* 0x040fe40000410000 */
[----:B------:R-:W-:Y:S01]  /*e060*/  FMUL.FTZ R206, R173, R206 ;  /* 0x000000ceadce7220 */ /* 0x000fe20000410000 */
[----:B0-----:R-:W-:Y:S01]  /*e070*/  IADD3 R135, R129, 0x500, RZ ;  /* 0x0000050081877810 */ /* 0x001fe20007ffe0ff */
[----:B------:R-:W-:Y:S01]  /*e080*/  FMUL.FTZ R187, R173, R136 ;  /* 0x00000088adbb7220 */ /* 0x000fe20000410000 */
[----:B------:R-:W-:Y:S01]  /*e090*/  IADD3 R129, R129, 0x700, RZ ;  /* 0x0000070081817810 */ /* 0x000fe20007ffe0ff */
        /* <DEDUP_REMOVED lines=32> */
.L_x_29058:
[----:B-1----:R-:W-:Y:S05]  /*e2a0*/  BSYNC B0 ;  /* 0x0000000000007941 */ /* 0x002fea0003800000 */
.L_x_29057:
[----:B------:R-:W-:Y:S02]  /*e2b0*/  IADD3 R0, R0, c[0x0][0x160], RZ ;  /* 0x0000580000007a10 */ /* 0x000fe40007ffe0ff */
[----:B------:R-:W-:Y:S02]  /*e2c0*/  LOP3.LUT P1, RZ, R164, 0xff, RZ, 0xc0, !PT ;  /* 0x000000ffa4ff7812 */ /* 0x000fe4000782c0ff */
[----:B------:R-:W-:Y:S02]  /*e2d0*/  ISETP.GE.AND P0, PT, R0, c[0x0][0x164], PT ;  /* 0x0000590000007a0c */ /* 0x000fe40003f06270 */
[----:B------:R-:W-:-:S11]  /*e2e0*/  SEL R164, RZ, 0x1, P1 ;  /* 0x00000001ffa47807 */ /* 0x000fd60000800000 */
[----:B0----5:R-:W-:Y:S01]  /*e2f0*/  @P0 CALL.REL.NOINC `(.L_x_29059) ;  /* 0x0000001000000944 */ /* 0x021fe20003c00000 */
[----:B------:R-:W-:Y:S05]  /*e300*/  BRA `(.L_x_29060) ;  /* 0xffff25a000007947 */ /* 0x000fea000383ffff */
.L_x_29059:
[----:B------:R-:W-:Y:S05]  /*e310*/  EXIT ;  /* 0x000000000000794d */ /* 0x000fea0003800000 */
.L_x_29055:
[----:B------:R-:W-:Y:S01]  /*e320*/  HFMA2.MMA R182, -RZ, RZ, 0, 5.9604644775390625e-08 ;  /* 0x00000001ffb67435 */ /* 0x000fe200000001ff */
[----:B------:R-:W-:Y:S01]  /*e330*/  IMAD.MOV.U32 R173, RZ, RZ, 0x1f ;  /* 0x0000001fffad7424 */ /* 0x000fe200078e00ff */
[----:B------:R-:W-:Y:S02]  /*e340*/  MOV R184, 0xffffffff ;  /* 0xffffffff00b87802 */ /* 0x000fe40000000f00 */
[----:B-1----:R-:W-:Y:S02]  /*e350*/  MOV R180, 0xe370 ;  /* 0x0000e37000b47802 */ /* 0x002fe40000000f00 */
[----:B-----5:R-:W-:Y:S05]  /*e360*/  CALL.REL.NOINC `($__internal_159_$__cuda_sm70_shflsync_bfly_p) ;  /* 0x000007a000007944 */ /* 0x020fea0003c00000 */
[----:B01----:R-:W-:Y:S05]  /*e370*/  BRA `(.L_x_29061) ;  /* 0xffffecb000007947 */ /* 0x003fea000383ffff */
.L_x_29056:
[----:B------:R-:W-:Y:S01]  /*e380*/  HFMA2.MMA R182, -RZ, RZ, 0, 1.1920928955078125e-07 ;  /* 0x00000002ffb67435 */ /* 0x000fe200000001ff */
[----:B0-----:R-:W-:Y:S01]  /*e390*/  IMAD.MOV.U32 R177, RZ, RZ, R186 ;  /* 0x000000ffffb17224 */ /* 0x001fe200078e00ba */
[----:B------:R-:W-:Y:S01]  /*e3a0*/  MOV R184, 0xffffffff ;  /* 0xffffffff00b87802 */ /* 0x000fe20000000f00 */
[----:B------:R-:W-:Y:S01]  /*e3b0*/  IMAD.MOV.U32 R173, RZ, RZ, 0x1f ;  /* 0x0000001fffad7424 */ /* 0x000fe200078e00ff */
[----:B-1----:R-:W-:Y:S02]  /*e3c0*/  MOV R180, 0xe3e0 ;  /* 0x0000e3e000b47802 */ /* 0x002fe40000000f00 */
[----:B-----5:R-:W-:Y:S05]  /*e3d0*/  CALL.REL.NOINC `($__internal_159_$__cuda_sm70_shflsync_bfly_p) ;  /* 0x0000073000007944 */ /* 0x020fea0003c00000 */
[----:B01----:R-:W-:Y:S01]  /*e3e0*/  FADD.FTZ R177, R186, R173 ;  /* 0x000000adbab17221 */ /* 0x003fe20000010000 */
[----:B------:R-:W-:Y:S01]  /*e3f0*/  HFMA2.MMA R173, -RZ, RZ, 0, 1.847743988037109375e-06 ;  /* 0x0000001fffad7435 */ /* 0x000fe200000001ff */
[----:B------:R-:W-:Y:S01]  /*e400*/  IMAD.MOV.U32 R182, RZ, RZ, 0x4 ;  /* 0x00000004ffb67424 */ /* 0x000fe200078e00ff */
[----:B------:R-:W-:Y:S01]  /*e410*/  MOV R180, 0xe440 ;  /* 0x0000e44000b47802 */ /* 0x000fe20000000f00 */
[----:B------:R-:W-:-:S03]  /*e420*/  IMAD.MOV.U32 R184, RZ, RZ, -0x1 ;  /* 0xffffffffffb87424 */ /* 0x000fc600078e00ff */
[----:B------:R-:W-:Y:S05]  /*e430*/  CALL.REL.NOINC `($__internal_159_$__cuda_sm70_shflsync_bfly_p) ;  /* 0x000006d000007944 */ /* 0x000fea0003c00000 */
[----:B01----:R-:W-:Y:S01]  /*e440*/  FADD.FTZ R177, R177, R173 ;  /* 0x000000adb1b17221 */ /* 0x003fe20000010000 */
[----:B------:R-:W-:Y:S01]  /*e450*/  MOV R182, 0x8 ;  /* 0x0000000800b67802 */ /* 0x000fe20000000f00 */
[----:B------:R-:W-:Y:S01]  /*e460*/  IMAD.MOV.U32 R173, RZ, RZ, 0x1f ;  /* 0x0000001fffad7424 */ /* 0x000fe200078e00ff */
[----:B------:R-:W-:-:S02]  /*e470*/  MOV R184, 0xffffffff ;  /* 0xffffffff00b87802 */ /* 0x000fc40000000f00 */
[----:B------:R-:W-:Y:S02]  /*e480*/  MOV R180, 0xe4a0 ;  /* 0x0000e4a000b47802 */ /* 0x000fe40000000f00 */
[----:B------:R-:W-:Y:S05]  /*e490*/  CALL.REL.NOINC `($__internal_159_$__cuda_sm70_shflsync_bfly_p) ;  /* 0x0000067000007944 */ /* 0x000fea0003c00000 */
[----:B01----:R-:W-:Y:S01]  /*e4a0*/  FADD.FTZ R177, R177, R173 ;  /* 0x000000adb1b17221 */ /* 0x003fe20000010000 */
[----:B------:R-:W-:Y:S01]  /*e4b0*/  HFMA2.MMA R173, -RZ, RZ, 0, 1.847743988037109375e-06 ;  /* 0x0000001fffad7435 */ /* 0x000fe200000001ff */
[----:B------:R-:W-:Y:S01]  /*e4c0*/  IMAD.MOV.U32 R182, RZ, RZ, 0x10 ;  /* 0x00000010ffb67424 */ /* 0x000fe200078e00ff */
[----:B------:R-:W-:Y:S01]  /*e4d0*/  MOV R180, 0xe500 ;  /* 0x0000e50000b47802 */ /* 0x000fe20000000f00 */
[----:B------:R-:W-:-:S03]  /*e4e0*/  IMAD.MOV.U32 R184, RZ, RZ, -0x1 ;  /* 0xffffffffffb87424 */ /* 0x000fc600078e00ff */
[----:B------:R-:W-:Y:S05]  /*e4f0*/  CALL.REL.NOINC `($__internal_159_$__cuda_sm70_shflsync_bfly_p) ;  /* 0x0000061000007944 */ /* 0x000fea0003c00000 */
[----:B-1----:R-:W-:Y:S01]  /*e500*/  FADD.FTZ R173, R177, R173 ;  /* 0x000000adb1ad7221 */ /* 0x002fe20000010000 */
[----:B0-----:R-:W-:-:S03]  /*e510*/  MOV R184, 0xffffffff ;  /* 0xffffffff00b87802 */ /* 0x001fc60000000f00 */
        /* <DEDUP_REMOVED lines=68> */
[----:B------:R-:W-:Y:S05]  /*e960*/  CALL.REL.NOINC `($__internal_159_$__cuda_sm70_shflsync_bfly_p) ;  /* 0x000001a000007944 */ /* 0x000fea0003c00000 */
        /* <DEDUP_REMOVED lines=9> */
[----:B------:R-:W-:Y:S02]  /*ea00*/  MOV R184, 0xffffffff ;  /* 0xffffffff00b87802 */ /* 0x000fe40000000f00 */
[----:B------:R-:W-:-:S02]  /*ea10*/  MOV R180, 0xea30 ;  /* 0x0000ea3000b47802 */ /* 0x000fc40000000f00 */
        /* <DEDUP_REMOVED lines=13> */
[----:B01----:R-:W-:Y:S01]  /*eaf0*/  IMAD.MOV.U32 R184, RZ, RZ, R173 ;  /* 0x000000ffffb87224 */ /* 0x003fe200078e00ad */
[----:B------:R-:W-:Y:S05]  /*eb00*/  BRA `(.L_x_29062) ;  /* 0xffffea6000007947 */ /* 0x000fea000383ffff */
        .weak           $__internal_159_$__cuda_sm70_shflsync_bfly_p
        .type           $__internal_159_$__cuda_sm70_shflsync_bfly_p,@function
        .size           $__internal_159_$__cuda_sm70_shflsync_bfly_p,(.L_x_29223 - $__internal_159_$__cuda_sm70_shflsync_bfly_p)
$__internal_159_$__cuda_sm70_shflsync_bfly_p:
[----:B------:R-:W-:Y:S01]  /*eb10*/  HFMA2.MMA R181, -RZ, RZ, 0, 0 ;  /* 0x00000000ffb57435 */ /* 0x000fe200000001ff */
[----:B------:R-:W-:Y:S04]  /*eb20*/  WARPSYNC R184 ;  /* 0x000000b800007348 */ /* 0x000fe80003800000 */
[----:B------:R0:W1:Y:S01]  /*eb30*/  SHFL.BFLY PT, R173, R177, R182, R173 ;  /* 0x0c0000b6b1ad7389 */ /* 0x00006200000e00ad */
[----:B------:R-:W-:Y:S05]  /*eb40*/  RET.REL.NODEC R180 `(_ZN10layer_norm13ln_fwd_kernelINS_13Kernel_traitsIfffffjLj8192ELj1ELj1ELj8ELj16ENS_18Kernel_traits_baseILj8192EfffffjLj256EEEEELb1ELb1ELb1ELb1EEEvNS_9FwdParamsE) ;  /* 0xffff14b0b4007950 */ /* 0x000fea0003c3ffff */
.L_x_29063:
        /* <DEDUP_REMOVED lines=11> */
.L_x_29223:


//--------------------- .nv.global.init           --------------------------
	.section	.nv.global.init,"aw",@progbits
	.align	4
.nv.global.init:
	.type		mrg32k3aM1SubSeq,@object
	.size		mrg32k3aM1SubSeq,(mrg32k3aM2SubSeq - mrg32k3aM1SubSeq)
mrg32k3aM1SubSeq:
        /*0000*/ 	.byte	0x0b, 0xcc, 0xee, 0x04, 0x73, 0x29, 0x8b, 0x6f, 0xf6, 0x53, 0x03, 0xf6, 0x23, 0xf6, 0xea, 0xda
        /* <DEDUP_REMOVED lines=125> */
	.type		mrg32k3aM2SubSeq,@object
	.size		mrg32k3aM2SubSeq,(mrg32k3aM1 - mrg32k3aM2SubSeq)
mrg32k3aM2SubSeq:
        /* <DEDUP_REMOVED lines=126> */
	.type		mrg32k3aM1,@object
	.size		mrg32k3aM1,(mrg32k3aM1Seq - mrg32k3aM1)
mrg32k3aM1:
        /* <DEDUP_REMOVED lines=144> */
	.type		mrg32k3aM1Seq,@object
	.size		mrg32k3aM1Seq,(mrg32k3aM2 - mrg32k3aM1Seq)
mrg32k3aM1Seq:
        /* <DEDUP_REMOVED lines=144> */
	.type		mrg32k3aM2,@object
	.size		mrg32k3aM2,(mrg32k3aM2Seq - mrg32k3aM2)
mrg32k3aM2:
        /* <DEDUP_REMOVED lines=144> */
	.type		mrg32k3aM2Seq,@object
	.size		mrg32k3aM2Seq,(precalc_xorwow_matrix - mrg32k3aM2Seq)
mrg32k3aM2Seq:
        /* <DEDUP_REMOVED lines=144> */
	.type		precalc_xorwow_matrix,@object
	.size		precalc_xorwow_matrix,(precalc_xorwow_offset_matrix - precalc_xorwow_matrix)
precalc_xorwow_matrix:
        /* <DEDUP_REMOVED lines=6400> */
	.type		precalc_xorwow_offset_matrix,@object
	.size		precalc_xorwow_offset_matrix,(.L_1 - precalc_xorwow_offset_matrix)
precalc_xorwow_offset_matrix:
        /* <DEDUP_REMOVED lines=6400> */
.L_1:


//--------------------- .nv.shared._ZN10layer_norm13ln_fwd_kernelINS_13Kernel_traitsI13__nv_bfloat16S2_S2_S2_fjLj8192ELj1ELj1ELj8ELj16ENS_18Kernel_traits_baseILj8192ES2_S2_S2_S2_fjLj256EEEEELb0ELb0ELb0ELb0EEEvNS_9FwdParamsE --------------------------
	.section	.nv.shared._ZN10layer_norm13ln_fwd_kernelINS_13Kernel_traitsI13__nv_bfloat16S2_S2_S2_fjLj8192ELj1ELj1ELj8ELj16ENS_18Kernel_traits_baseILj8192ES2_S2_S2_S2_fjLj256EEEEELb0ELb0ELb0ELb0EEEvNS_9FwdParamsE,"aw",@nobits
	.sectionflags	@""
	.align	16


//--------------------- .nv.shared._ZN10layer_norm13ln_fwd_kernelINS_13Kernel_traitsI13__nv_bfloat16S2_S2_S2_fjLj8192ELj1ELj1ELj8ELj16ENS_18Kernel_traits_baseILj8192ES2_S2_S2_S2_fjLj256EEEEELb0ELb0ELb0ELb1EEEvNS_9FwdParamsE --------------------------
	.section	.nv.shared._ZN10layer_norm13ln_fwd_kernelINS_13Kernel_traitsI13__nv_bfloat16S2_S2_S2_fjLj8192ELj1ELj1ELj8ELj16ENS_18Kernel_traits_baseILj8192ES2_S2_S2_S2_fjLj256EEEEELb0ELb0ELb0ELb1EEEvNS_9FwdParamsE,"aw",@nobits
	.sectionflags	@""
	.align	16


//--------------------- .nv.shared._ZN10layer_norm13ln_fwd_kernelINS_13Kernel_traitsI13__nv_bfloat16S2_S2_S2_fjLj8192ELj1ELj1ELj8ELj16ENS_18Kernel_traits_baseILj8192ES2_S2_S2_S2_fjLj256EEEEELb0ELb0ELb1ELb0EEEvNS_9FwdParamsE --------------------------
	.section	.nv.shared._ZN10layer_norm13ln_fwd_kernelINS_13Kernel_traitsI13__nv_bfloat16S2_S2_S2_fjLj8192ELj1ELj1ELj8ELj16ENS_18Kernel_traits_baseILj8192ES2_S2_S2_S2_fjLj256EEEEELb0ELb0ELb1ELb0EEEvNS_9FwdParamsE,"aw",@nobits
	.sectionflags	@""
	.align	16


//--------------------- .nv.shared._ZN10layer_norm13ln_fwd_kernelINS_13Kernel_traitsI13__nv_bfloat16S2_S2_S2_fjLj8192ELj1ELj1ELj8ELj16ENS_18Kernel_traits_baseILj8192ES2_S2_S2_S2_fjLj256EEEEELb0ELb0ELb1ELb1EEEvNS_9FwdParamsE --------------------------
	.section	.nv.shared._ZN10layer_norm13ln_fwd_kernelINS_13Kernel_traitsI13__nv_bfloat16S2_S2_S2_fjLj8192ELj1ELj1ELj8ELj16ENS_18Kernel_traits_baseILj8192ES2_S2_S2_S2_fjLj256EEEEELb0ELb0ELb1ELb1EEEvNS_9FwdParamsE,"aw",@nobits
	.sectionflags	@""
	.align	16


//--------------------- .nv.shared._ZN10layer_norm13ln_fwd_kernelINS_13Kernel_traitsI13__nv_bfloat16S2_S2_S2_fjLj8192ELj1ELj1ELj8ELj16ENS_18Kernel_traits_baseILj8192ES2_S2_S2_S2_fjLj256EEEEELb0ELb1ELb0ELb0EEEvNS_9FwdParamsE --------------------------
	.section	.nv.shared._ZN10layer_norm13ln_fwd_kernelINS_13Kernel_traitsI13__nv_bfloat16S2_S2_S2_fjLj8192ELj1ELj1ELj8ELj16ENS_18Kernel_traits_baseILj8192ES2_S2_S2_S2_fjLj256EEEEELb0ELb1ELb0ELb0EEEvNS_9FwdParamsE,"aw",@nobits
	.sectionflags	@""
	.align	16


//--------------------- .nv.shared._ZN10layer_norm13ln_fwd_kernelINS_13Kernel_traitsI13__nv_bfloat16S2_S2_S2_fjLj8192ELj1ELj1ELj8ELj16ENS_18Kernel_traits_baseILj8192ES2_S2_S2_S2_fjLj256EEEEELb0ELb1ELb0ELb1EEEvNS_9FwdParamsE --------------------------
	.section	.nv.shared._ZN10layer_norm13ln_fwd_kernelINS_13Kernel_traitsI13__nv_bfloat16S2_S2_S2_fjLj8192ELj1ELj1ELj8ELj16ENS_18Kernel_traits_baseILj8192ES2_S2_S2_S2_fjLj256EEEEELb0ELb1ELb0ELb1EEEvNS_9FwdParamsE,"aw",@nobits
	.sectionflags	@""
	.align	16


//--------------------- .nv.shared._ZN10layer_norm13ln_fwd_kernelINS_13Kernel_traitsI13__nv_bfloat16S2_S2_S2_fjLj8192ELj1ELj1ELj8ELj16ENS_18Kernel_traits_baseILj8192ES2_S2_S2_S2_fjLj256EEEEELb0ELb1ELb1ELb0EEEvNS_9FwdParamsE --------------------------
	.section	.nv.shared._ZN10layer_norm13ln_fwd_kernelINS_13Kernel_traitsI13__nv_bfloat16S2_S2_S2_fjLj8192ELj1ELj1ELj8ELj16ENS_18Kernel_traits_baseILj8192ES2_S2_S2_S2_fjLj256EEEEELb0ELb1ELb1ELb0EEEvNS_9FwdParamsE,"aw",@nobits
	.sectionflags	@""
	.align	16


//--------------------- .nv.shared._ZN10layer_norm13ln_fwd_kernelINS_13Kernel_traitsI13__nv_bfloat16S2_S2_S2_fjLj8192ELj1ELj1ELj8ELj16ENS_18Kernel_traits_baseILj8192ES2_S2_S2_S2_fjLj256EEEEELb0ELb1ELb1ELb1EEEvNS_9FwdParamsE --------------------------
	.section	.nv.shared._ZN10layer_norm13ln_fwd_kernelINS_13Kernel_traitsI13__nv_bfloat16S2_S2_S2_fjLj8192ELj1ELj1ELj8ELj16ENS_18Kernel_traits_baseILj8192ES2_S2_S2_S2_fjLj256EEEEELb0ELb1ELb1ELb1EEEvNS_9FwdParamsE,"aw",@nobits
	.sectionflags	@""
	.align	16


//--------------------- .nv.shared._ZN10layer_norm13ln_fwd_kernelINS_13Kernel_traitsI13__nv_bfloat16S2_S2_S2_fjLj8192ELj1ELj1ELj8ELj16ENS_18Kernel_traits_baseILj8192ES2_S2_S2_S2_fjLj256EEEEELb1ELb0ELb0ELb0EEEvNS_9FwdParamsE --------------------------
	.section	.nv.shared._ZN10layer_norm13ln_fwd_kernelINS_13Kernel_traitsI13__nv_bfloat16S2_S2_S2_fjLj8192ELj1ELj1ELj8ELj16ENS_18Kernel_traits_baseILj8192ES2_S2_S2_S2_fjLj256EEEEELb1ELb0ELb0ELb0EEEvNS_9FwdParamsE,"aw",@nobits
	.sectionflags	@""
	.align	16


//--------------------- .nv.shared._ZN10layer_norm13ln_fwd_kernelINS_13Kernel_traitsI13__nv_bfloat16S2_S2_S2_fjLj8192ELj1ELj1ELj8ELj16ENS_18Kernel_traits_baseILj8192ES2_S2_S2_S2_fjLj256EEEEELb1ELb0ELb0ELb1EEEvNS_9FwdParamsE --------------------------
	.section	.nv.shared._ZN10layer_norm13ln_fwd_kernelINS_13Kernel_traitsI13__nv_bfloat16S2_S2_S2_fjLj8192ELj1ELj1ELj8ELj16ENS_18Kernel_traits_baseILj8192ES2_S2_S2_S2_fjLj256EEEEELb1ELb0ELb0ELb1EEEvNS_9FwdParamsE,"aw",@nobits
	.sectionflags	@""
	.align	16


//--------------------- .nv.shared._ZN10layer_norm13ln_fwd_kernelINS_13Kernel_traitsI13__nv_bfloat16S2_S2_S2_fjLj8192ELj1ELj1ELj8ELj16ENS_18Kernel_traits_baseILj8192ES2_S2_S2_S2_fjLj256EEEEELb1ELb0ELb1ELb0EEEvNS_9FwdParamsE --------------------------
	.section	.nv.shared._ZN10layer_norm13ln_fwd_kernelINS_13Kernel_traitsI13__nv_bfloat16S2_S2_S2_fjLj8192ELj1ELj1ELj8ELj16ENS_18Kernel_traits_baseILj8192ES2_S2_S2_S2_fjLj256EEEEELb1ELb0ELb1ELb0EEEvNS_9FwdParamsE,"aw",@nobits
	.sectionflags	@""
	.align	16


//--------------------- .nv.shared._ZN10layer_norm13ln_fwd_kernelINS_13Kernel_traitsI13__nv_bfloat16S2_S2_S2_fjLj8192ELj1ELj1ELj8ELj16ENS_18Kernel_traits_baseILj8192ES2_S2_S2_S2_fjLj256EEEEELb1ELb0ELb1ELb1EEEvNS_9FwdParamsE --------------------------
	.section	.nv.shared._ZN10layer_norm13ln_fwd_kernelINS_13Kernel_traitsI13__nv_bfloat16S2_S2_S2_fjLj8192ELj1ELj1ELj8ELj16ENS_18Kernel_traits_baseILj8192ES2_S2_S2_S2_fjLj256EEEEELb1ELb0ELb1ELb1EEEvNS_9FwdParamsE,"aw",@nobits
	.sectionflags	@""
	.align	16


//--------------------- .nv.shared._ZN10layer_norm13ln_fwd_kernelINS_13Kernel_traitsI13__nv_bfloat16S2_S2_S2_fjLj8192ELj1ELj1ELj8ELj16ENS_18Kernel_traits_baseILj8192ES2_S2_S2_S2_fjLj256EEEEELb1ELb1ELb0ELb0EEEvNS_9FwdParamsE --------------------------
	.section	.nv.shared._ZN10layer_norm13ln_fwd_kernelINS_13Kernel_traitsI13__nv_bfloat16S2_S2_S2_fjLj8192ELj1ELj1ELj8ELj16ENS_18Kernel_traits_baseILj8192ES2_S2_S2_S2_fjLj256EEEEELb1ELb1ELb0ELb0EEEvNS_9FwdParamsE,"aw",@nobits
	.sectionflags	@""
	.align	16


//--------------------- .nv.shared._ZN10layer_norm13ln_fwd_kernelINS_13Kernel_traitsI13__nv_bfloat16S2_S2_S2_fjLj8192ELj1ELj1ELj8ELj16ENS_18Kernel_traits_baseILj8192ES2_S2_S2_S2_fjLj256EEEEELb1ELb1ELb0ELb1EEEvNS_9FwdParamsE --------------------------
	.section	.nv.shared._ZN10layer_norm13ln_fwd_kernelINS_13Kernel_traitsI13__nv_bfloat16S2_S2_S2_fjLj8192ELj1ELj1ELj8ELj16ENS_18Kernel_traits_baseILj8192ES2_S2_S2_S2_fjLj256EEEEELb1ELb1ELb0ELb1EEEvNS_9FwdParamsE,"aw",@nobits
	.sectionflags	@""
	.align	16


//--------------------- .nv.shared._ZN10layer_norm13ln_fwd_kernelINS_13Kernel_traitsI13__nv_bfloat16S2_S2_S2_fjLj8192ELj1ELj1ELj8ELj16ENS_18Kernel_traits_baseILj8192ES2_S2_S2_S2_fjLj256EEEEELb1ELb1ELb1ELb0EEEvNS_9FwdParamsE --------------------------
	.section	.nv.shared._ZN10layer_norm13ln_fwd_kernelINS_13Kernel_traitsI13__nv_bfloat16S2_S2_S2_fjLj8192ELj1ELj1ELj8ELj16ENS_18Kernel_traits_baseILj8192ES2_S2_S2_S2_fjLj256EEEEELb1ELb1ELb1ELb0EEEvNS_9FwdParamsE,"aw",@nobits
	.sectionflags	@""
	.align	16


//--------------------- .nv.shared._ZN10layer_norm13ln_fwd_kernelINS_13Kernel_traitsI13__nv_bfloat16S2_S2_S2_fjLj8192ELj1ELj1ELj8ELj16ENS_18Kernel_traits_baseILj8192ES2_S2_S2_S2_fjLj256EEEEELb1ELb1ELb1ELb1EEEvNS_9FwdParamsE --------------------------
	.section	.nv.shared._ZN10layer_norm13ln_fwd_kernelINS_13Kernel_traitsI13__nv_bfloat16S2_S2_S2_fjLj8192ELj1ELj1ELj8ELj16ENS_18Kernel_traits_baseILj8192ES2_S2_S2_S2_fjLj256EEEEELb1ELb1ELb1ELb1EEEvNS_9FwdParamsE,"aw",@nobits
	.sectionflags	@""
	.align	16


//--------------------- .nv.shared._ZN10layer_norm13ln_fwd_kernelINS_13Kernel_traitsI6__halfS2_S2_S2_fjLj8192ELj1ELj1ELj8ELj16ENS_18Kernel_traits_baseILj8192ES2_S2_S2_S2_fjLj256EEEEELb0ELb0ELb0ELb0EEEvNS_9FwdParamsE --------------------------
	.section	.nv.shared._ZN10layer_norm13ln_fwd_kernelINS_13Kernel_traitsI6__halfS2_S2_S2_fjLj8192ELj1ELj1ELj8ELj16ENS_18Kernel_traits_baseILj8192ES2_S2_S2_S2_fjLj256EEEEELb0ELb0ELb0ELb0EEEvNS_9FwdParamsE,"aw",@nobits
	.sectionflags	@""
	.align	16


//--------------------- .nv.shared._ZN10layer_norm13ln_fwd_kernelINS_13Kernel_traitsI6__halfS2_S2_S2_fjLj8192ELj1ELj1ELj8ELj16ENS_18Kernel_traits_baseILj8192ES2_S2_S2_S2_fjLj256EEEEELb0ELb0ELb0ELb1EEEvNS_9FwdParamsE --------------------------
	.section	.nv.shared._ZN10layer_norm13ln_fwd_kernelINS_13Kernel_traitsI6__halfS2_S2_S2_fjLj8192ELj1ELj1ELj8ELj16ENS_18Kernel_traits_baseILj8192ES2_S2_S2_S2_fjLj256EEEEELb0ELb0ELb0ELb1EEEvNS_9FwdParamsE,"aw",@nobits
	.sectionflags	@""
	.align	16


//--------------------- .nv.shared._ZN10layer_norm13ln_fwd_kernelINS_13Kernel_traitsI6__halfS2_S2_S2_fjLj8192ELj1ELj1ELj8ELj16ENS_18Kernel_traits_baseILj8192ES2_S2_S2_S2_fjLj256EEEEELb0ELb0ELb1ELb0EEEvNS_9FwdParamsE --------------------------
	.section	.nv.shared._ZN10layer_norm13ln_fwd_kernelINS_13Kernel_traitsI6__halfS2_S2_S2_fjLj8192ELj1ELj1ELj8ELj16ENS_18Kernel_traits_baseILj8192ES2_S2_S2_S2_fjLj256EEEEELb0ELb0ELb1ELb0EEEvNS_9FwdParamsE,"aw",@nobits
	.sectionflags	@""
	.align	16


//--------------------- .nv.shared._ZN10layer_norm13ln_fwd_kernelINS_13Kernel_traitsI6__halfS2_S2_S2_fjLj8192ELj1ELj1ELj8ELj16ENS_18Kernel_traits_baseILj8192ES2_S2_S2_S2_fjLj256EEEEELb0ELb0ELb1ELb1EEEvNS_9FwdParamsE --------------------------
	.section	.nv.shared._ZN10layer_norm13ln_fwd_kernelINS_13Kernel_traitsI6__halfS2_S2_S2_fjLj8192ELj1ELj1ELj8ELj16ENS_18Kernel_traits_baseILj8192ES2_S2_S2_S2_fjLj256EEEEELb0ELb0ELb1ELb1EEEvNS_9FwdParamsE,"aw",@nobits
	.sectionflags	@""
	.align	16


//--------------------- .nv.shared._ZN10layer_norm13ln_fwd_kernelINS_13Kernel_traitsI6__halfS2_S2_S2_fjLj8192ELj1ELj1ELj8ELj16ENS_18Kernel_traits_baseILj8192ES2_S2_S2_S2_fjLj256EEEEELb0ELb1ELb0ELb0EEEvNS_9FwdParamsE --------------------------
	.section	.nv.shared._ZN10layer_norm13ln_fwd_kernelINS_13Kernel_traitsI6__halfS2_S2_S2_fjLj8192ELj1ELj1ELj8ELj16ENS_18Kernel_traits_baseILj8192ES2_S2_S2_S2_fjLj256EEEEELb0ELb1ELb0ELb0EEEvNS_9FwdParamsE,"aw",@nobits
	.sectionflags	@""
	.align	16


//--------------------- .nv.shared._ZN10layer_norm13ln_fwd_kernelINS_13Kernel_traitsI6__halfS2_S2_S2_fjLj8192ELj1ELj1ELj8ELj16ENS_18Kernel_traits_baseILj8192ES2_S2_S2_S2_fjLj256EEEEELb0ELb1ELb0ELb1EEEvNS_9FwdParamsE --------------------------
	.section	.nv.shared._ZN10layer_norm13ln_fwd_kernelINS_13Kernel_traitsI6__halfS2_S2_S2_fjLj8192ELj1ELj1ELj8ELj16ENS_18Kernel_traits_baseILj8192ES2_S2_S2_S2_fjLj256EEEEELb0ELb1ELb0ELb1EEEvNS_9FwdParamsE,"aw",@nobits
	.sectionflags	@""
	.align	16


//--------------------- .nv.shared._ZN10layer_norm13ln_fwd_kernelINS_13Kernel_traitsI6__halfS2_S2_S2_fjLj8192ELj1ELj1ELj8ELj16ENS_18Kernel_traits_baseILj8192ES2_S2_S2_S2_fjLj256EEEEELb0ELb1ELb1ELb0EEEvNS_9FwdParamsE --------------------------
	.section	.nv.shared._ZN10layer_norm13ln_fwd_kernelINS_13Kernel_traitsI6__halfS2_S2_S2_fjLj8192ELj1ELj1ELj8ELj16ENS_18Kernel_traits_baseILj8192ES2_S2_S2_S2_fjLj256EEEEELb0ELb1ELb1ELb0EEEvNS_9FwdParamsE,"aw",@nobits
	.sectionflags	@""
	.align	16


//--------------------- .nv.shared._ZN10layer_norm13ln_fwd_kernelINS_13Kernel_traitsI6__halfS2_S2_S2_fjLj8192ELj1ELj1ELj8ELj16ENS_18Kernel_traits_baseILj8192ES2_S2_S2_S2_fjLj256EEEEELb0ELb1ELb1ELb1EEEvNS_9FwdParamsE --------------------------
	.section	.nv.shared._ZN10layer_norm13ln_fwd_kernelINS_13Kernel_traitsI6__halfS2_S2_S2_fjLj8192ELj1ELj1ELj8ELj16ENS_18Kernel_traits_baseILj8192ES2_S2_S2_S2_fjLj256EEEEELb0ELb1ELb1ELb1EEEvNS_9FwdParamsE,"aw",@nobits
	.sectionflags	@""
	.align	16


//--------------------- .nv.shared._ZN10layer_norm13ln_fwd_kernelINS_13Kernel_traitsI6__halfS2_S2_S2_fjLj8192ELj1ELj1ELj8ELj16ENS_18Kernel_traits_baseILj8192ES2_S2_S2_S2_fjLj256EEEEELb1ELb0ELb0ELb0EEEvNS_9FwdParamsE --------------------------
	.section	.nv.shared._ZN10layer_norm13ln_fwd_kernelINS_13Kernel_traitsI6__halfS2_S2_S2_fjLj8192ELj1ELj1ELj8ELj16ENS_18Kernel_traits_baseILj8192ES2_S2_S2_S2_fjLj256EEEEELb1ELb0ELb0ELb0EEEvNS_9FwdParamsE,"aw",@nobits
	.sectionflags	@""
	.align	16


//--------------------- .nv.shared._ZN10layer_norm13ln_fwd_kernelINS_13Kernel_traitsI6__halfS2_S2_S2_fjLj8192ELj1ELj1ELj8ELj16ENS_18Kernel_traits_baseILj8192ES2_S2_S2_S2_fjLj256EEEEELb1ELb0ELb0ELb1EEEvNS_9FwdParamsE --------------------------
	.section	.nv.shared._ZN10layer_norm13ln_fwd_kernelINS_13Kernel_traitsI6__halfS2_S2_S2_fjLj8192ELj1ELj1ELj8ELj16ENS_18Kernel_traits_baseILj8192ES2_S2_S2_S2_fjLj256EEEEELb1ELb0ELb0ELb1EEEvNS_9FwdParamsE,"aw",@nobits
	.sectionflags	@""
	.align	16


//--------------------- .nv.shared._ZN10layer_norm13ln_fwd_kernelINS_13Kernel_traitsI6__halfS2_S2_S2_fjLj8192ELj1ELj1ELj8ELj16ENS_18Kernel_traits_baseILj8192ES2_S2_S2_S2_fjLj256EEEEELb1ELb0ELb1ELb0EEEvNS_9FwdParamsE --------------------------
	.section	.nv.shared._ZN10layer_norm13ln_fwd_kernelINS_13Kernel_traitsI6__halfS2_S2_S2_fjLj8192ELj1ELj1ELj8ELj16ENS_18Kernel_traits_baseILj8192ES2_S2_S2_S2_fjLj256EEEEELb1ELb0ELb1ELb0EEEvNS_9FwdParamsE,"aw",@nobits
	.sectionflags	@""
	.align	16


//--------------------- .nv.shared._ZN10layer_norm13ln_fwd_kernelINS_13Kernel_traitsI6__halfS2_S2_S2_fjLj8192ELj1ELj1ELj8ELj16ENS_18Kernel_traits_baseILj8192ES2_S2_S2_S2_fjLj256EEEEELb1ELb0ELb1ELb1EEEvNS_9FwdParamsE --------------------------
	.section	.nv.shared._ZN10layer_norm13ln_fwd_kernelINS_13Kernel_traitsI6__halfS2_S2_S2_fjLj8192ELj1ELj1ELj8ELj16ENS_18Kernel_traits_baseILj8192ES2_S2_S2_S2_fjLj256EEEEELb1ELb0ELb1ELb1EEEvNS_9FwdParamsE,"aw",@nobits
	.sectionflags	@""
	.align	16


//--------------------- .nv.shared._ZN10layer_norm13ln_fwd_kernelINS_13Kernel_traitsI6__halfS2_S2_S2_fjLj8192ELj1ELj1ELj8ELj16ENS_18Kernel_traits_baseILj8192ES2_S2_S2_S2_fjLj256EEEEELb1ELb1ELb0ELb0EEEvNS_9FwdParamsE --------------------------
	.section	.nv.shared._ZN10layer_norm13ln_fwd_kernelINS_13Kernel_traitsI6__halfS2_S2_S2_fjLj8192ELj1ELj1ELj8ELj16ENS_18Kernel_traits_baseILj8192ES2_S2_S2_S2_fjLj256EEEEELb1ELb1ELb0ELb0EEEvNS_9FwdParamsE,"aw",@nobits
	.sectionflags	@""
	.align	16


//--------------------- .nv.shared._ZN10layer_norm13ln_fwd_kernelINS_13Kernel_traitsI6__halfS2_S2_S2_fjLj8192ELj1ELj1ELj8ELj16ENS_18Kernel_traits_baseILj8192ES2_S2_S2_S2_fjLj256EEEEELb1ELb1ELb0ELb1EEEvNS_9FwdParamsE --------------------------
	.section	.nv.shared._ZN10layer_norm13ln_fwd_kernelINS_13Kernel_traitsI6__halfS2_S2_S2_fjLj8192ELj1ELj1ELj8ELj16ENS_18Kernel_traits_baseILj8192ES2_S2_S2_S2_fjLj256EEEEELb1ELb1ELb0ELb1EEEvNS_9FwdParamsE,"aw",@nobits
	.sectionflags	@""
	.align	16


//--------------------- .nv.shared._ZN10layer_norm13ln_fwd_kernelINS_13Kernel_traitsI6__halfS2_S2_S2_fjLj8192ELj1ELj1ELj8ELj16ENS_18Kernel_traits_baseILj8192ES2_S2_S2_S2_fjLj256EEEEELb1ELb1ELb1ELb0EEEvNS_9FwdParamsE --------------------------
	.section	.nv.shared._ZN10layer_norm13ln_fwd_kernelINS_13Kernel_traitsI6__halfS2_S2_S2_fjLj8192ELj1ELj1ELj8ELj16ENS_18Kernel_traits_baseILj8192ES2_S2_S2_S2_fjLj256EEEEELb1ELb1ELb1ELb0EEEvNS_9FwdParamsE,"aw",@nobits
	.sectionflags	@""
	.align	16


//--------------------- .nv.shared._ZN10layer_norm13ln_fwd_kernelINS_13Kernel_traitsI6__halfS2_S2_S2_fjLj8192ELj1ELj1ELj8ELj16ENS_18Kernel_traits_baseILj8192ES2_S2_S2_S2_fjLj256EEEEELb1ELb1ELb1ELb1EEEvNS_9FwdParamsE --------------------------
	.section	.nv.shared._ZN10layer_norm13ln_fwd_kernelINS_13Kernel_traitsI6__halfS2_S2_S2_fjLj8192ELj1ELj1ELj8ELj16ENS_18Kernel_traits_baseILj8192ES2_S2_S2_S2_fjLj256EEEEELb1ELb1ELb1ELb1EEEvNS_9FwdParamsE,"aw",@nobits
	.sectionflags	@""
	.align	16


//--------------------- .nv.shared._ZN10layer_norm13ln_fwd_kernelINS_13Kernel_traitsIf13__nv_bfloat16S2_S2_fjLj8192ELj1ELj1ELj8ELj16ENS_18Kernel_traits_baseILj8192EfS2_S2_S2_fjLj256EEEEELb0ELb0ELb0ELb0EEEvNS_9FwdParamsE --------------------------
	.section	.nv.shared._ZN10layer_norm13ln_fwd_kernelINS_13Kernel_traitsIf13__nv_bfloat16S2_S2_fjLj8192ELj1ELj1ELj8ELj16ENS_18Kernel_traits_baseILj8192EfS2_S2_S2_fjLj256EEEEELb0ELb0ELb0ELb0EEEvNS_9FwdParamsE,"aw",@nobits
	.sectionflags	@""
	.align	16


//--------------------- .nv.shared._ZN10layer_norm13ln_fwd_kernelINS_13Kernel_traitsIf13__nv_bfloat16S2_S2_fjLj8192ELj1ELj1ELj8ELj16ENS_18Kernel_traits_baseILj8192EfS2_S2_S2_fjLj256EEEEELb0ELb0ELb0ELb1EEEvNS_9FwdParamsE --------------------------
	.section	.nv.shared._ZN10layer_norm13ln_fwd_kernelINS_13Kernel_traitsIf13__nv_bfloat16S2_S2_fjLj8192ELj1ELj1ELj8ELj16ENS_18Kernel_traits_baseILj8192EfS2_S2_S2_fjLj256EEEEELb0ELb0ELb0ELb1EEEvNS_9FwdParamsE,"aw",@nobits
	.sectionflags	@""
	.align	16


//--------------------- .nv.shared._ZN10layer_norm13ln_fwd_kernelINS_13Kernel_traitsIf13__nv_bfloat16S2_S2_fjLj8192ELj1ELj1ELj8ELj16ENS_18Kernel_traits_baseILj8192EfS2_S2_S2_fjLj256EEEEELb0ELb0ELb1ELb0EEEvNS_9FwdParamsE --------------------------
	.section	.nv.shared._ZN10layer_norm13ln_fwd_kernelINS_13Kernel_traitsIf13__nv_bfloat16S2_S2_fjLj8192ELj1ELj1ELj8ELj16ENS_18Kernel_traits_baseILj8192EfS2_S2_S2_fjLj256EEEEELb0ELb0ELb1ELb0EEEvNS_9FwdParamsE,"aw",@nobits
	.sectionflags	@""
	.align	16


//--------------------- .nv.shared._ZN10layer_norm13ln_fwd_kernelINS_13Kernel_traitsIf13__nv_bfloat16S2_S2_fjLj8192ELj1ELj1ELj8ELj16ENS_18Kernel_traits_baseILj8192EfS2_S2_S2_fjLj256EEEEELb0ELb0ELb1ELb1EEEvNS_9FwdParamsE --------------------------
	.section	.nv.shared._ZN10layer_norm13ln_fwd_kernelINS_13Kernel_traitsIf13__nv_bfloat16S2_S2_fjLj8192ELj1ELj1ELj8ELj16ENS_18Kernel_traits_baseILj8192EfS2_S2_S2_fjLj256EEEEELb0ELb0ELb1ELb1EEEvNS_9FwdParamsE,"aw",@nobits
	.sectionflags	@""
	.align	16


//--------------------- .nv.shared._ZN10layer_norm13ln_fwd_kernelINS_13Kernel_traitsIf13__nv_bfloat16S2_S2_fjLj8192ELj1ELj1ELj8ELj16ENS_18Kernel_traits_baseILj8192EfS2_S2_S2_fjLj256EEEEELb0ELb1ELb0ELb0EEEvNS_9FwdParamsE --------------------------
	.section	.nv.shared._ZN10layer_norm13ln_fwd_kernelINS_13Kernel_traitsIf13__nv_bfloat16S2_S2_fjLj8192ELj1ELj1ELj8ELj16ENS_18Kernel_traits_baseILj8192EfS2_S2_S2_fjLj256EEEEELb0ELb1ELb0ELb0EEEvNS_9FwdParamsE,"aw",@nobits
	.sectionflags	@""
	.align	16


//--------------------- .nv.shared._ZN10layer_norm13ln_fwd_kernelINS_13Kernel_traitsIf13__nv_bfloat16S2_S2_fjLj8192ELj1ELj1ELj8ELj16ENS_18Kernel_traits_baseILj8192EfS2_S2_S2_fjLj256EEEEELb0ELb1ELb0ELb1EEEvNS_9FwdParamsE --------------------------
	.section	.nv.shared._ZN10layer_norm13ln_fwd_kernelINS_13Kernel_traitsIf13__nv_bfloat16S2_S2_fjLj8192ELj1ELj1ELj8ELj16ENS_18Kernel_traits_baseILj8192EfS2_S2_S2_fjLj256EEEEELb0ELb1ELb0ELb1EEEvNS_9FwdParamsE,"aw",@nobits
	.sectionflags	@""
	.align	16


//--------------------- .nv.shared._ZN10layer_norm13ln_fwd_kernelINS_13Kernel_traitsIf13__nv_bfloat16S2_S2_fjLj8192ELj1ELj1ELj8ELj16ENS_18Kernel_traits_baseILj8192EfS2_S2_S2_fjLj256EEEEELb0ELb1ELb1ELb0EEEvNS_9FwdParamsE --------------------------
	.section	.nv.shared._ZN10layer_norm13ln_fwd_kernelINS_13Kernel_traitsIf13__nv_bfloat16S2_S2_fjLj8192ELj1ELj1ELj8ELj16ENS_18Kernel_traits_baseILj8192EfS2_S2_S2_fjLj256EEEEELb0ELb1ELb1ELb0EEEvNS_9FwdParamsE,"aw",@nobits
	.sectionflags	@""
	.align	16


//--------------------- .nv.shared._ZN10layer_norm13ln_fwd_kernelINS_13Kernel_traitsIf13__nv_bfloat16S2_S2_fjLj8192ELj1ELj1ELj8ELj16ENS_18Kernel_traits_baseILj8192EfS2_S2_S2_fjLj256EEEEELb0ELb1ELb1ELb1EEEvNS_9FwdParamsE --------------------------
	.section	.nv.shared._ZN10layer_norm13ln_fwd_kernelINS_13Kernel_traitsIf13__nv_bfloat16S2_S2_fjLj8192ELj1ELj1ELj8ELj16ENS_18Kernel_traits_baseILj8192EfS2_S2_S2_fjLj256EEEEELb0ELb1ELb1ELb1EEEvNS_9FwdParamsE,"aw",@nobits
	.sectionflags	@""
	.align	16


//--------------------- .nv.shared._ZN10layer_norm13ln_fwd_kernelINS_13Kernel_traitsIf13__nv_bfloat16S2_S2_fjLj8192ELj1ELj1ELj8ELj16ENS_18Kernel_traits_baseILj8192EfS2_S2_S2_fjLj256EEEEELb1ELb0ELb0ELb0EEEvNS_9FwdParamsE --------------------------
	.section	.nv.shared._ZN10layer_norm13ln_fwd_kernelINS_13Kernel_traitsIf13__nv_bfloat16S2_S2_fjLj8192ELj1ELj1ELj8ELj16ENS_18Kernel_traits_baseILj8192EfS2_S2_S2_fjLj256EEEEELb1ELb0ELb0ELb0EEEvNS_9FwdParamsE,"aw",@nobits
	.sectionflags	@""
	.align	16


//--------------------- .nv.shared._ZN10layer_norm13ln_fwd_kernelINS_13Kernel_traitsIf13__nv_bfloat16S2_S2_fjLj8192ELj1ELj1ELj8ELj16ENS_18Kernel_traits_baseILj8192EfS2_S2_S2_fjLj256EEEEELb1ELb0ELb0ELb1EEEvNS_9FwdParamsE --------------------------
	.section	.nv.shared._ZN10layer_norm13ln_fwd_kernelINS_13Kernel_traitsIf13__nv_bfloat16S2_S2_fjLj8192ELj1ELj1ELj8ELj16ENS_18Kernel_traits_baseILj8192EfS2_S2_S2_fjLj256EEEEELb1ELb0ELb0ELb1EEEvNS_9FwdParamsE,"aw",@nobits
	.sectionflags	@""
	.align	16


//--------------------- .nv.shared._ZN10layer_norm13ln_fwd_kernelINS_13Kernel_traitsIf13__nv_bfloat16S2_S2_fjLj8192ELj1ELj1ELj8ELj16ENS_18Kernel_traits_baseILj8192EfS2_S2_S2_fjLj256EEEEELb1ELb0ELb1ELb0EEEvNS_9FwdParamsE --------------------------
	.section	.nv.shared._ZN10layer_norm13ln_fwd_kernelINS_13Kernel_traitsIf13__nv_bfloat16S2_S2_fjLj8192ELj1ELj1ELj8ELj16ENS_18Kernel_traits_baseILj8192EfS2_S2_S2_fjLj256EEEEELb1ELb0ELb1ELb0EEEvNS_9FwdParamsE,"aw",@nobits
	.sectionflags	@""
	.align	16


//--------------------- .nv.shared._ZN10layer_norm13ln_fwd_kernelINS_13Kernel_traitsIf13__nv_bfloat16S2_S2_fjLj8192ELj1ELj1ELj8ELj16ENS_18Kernel_traits_baseILj8192EfS2_S2_S2_fjLj256EEEEELb1ELb0ELb1ELb1EEEvNS_9FwdParamsE --------------------------
	.section	.nv.shared._ZN10layer_norm13ln_fwd_kernelINS_13Kernel_traitsIf13__nv_bfloat16S2_S2_fjLj8192ELj1ELj1ELj8ELj16ENS_18Kernel_traits_baseILj8192EfS2_S2_S2_fjLj256EEEEELb1ELb0ELb1ELb1EEEvNS_9FwdParamsE,"aw",@nobits
	.sectionflags	@""
	.align	16


//--------------------- .nv.shared._ZN10layer_norm13ln_fwd_kernelINS_13Kernel_traitsIf13__nv_bfloat16S2_S2_fjLj8192ELj1ELj1ELj8ELj16ENS_18Kernel_traits_baseILj8192EfS2_S2_S2_fjLj256EEEEELb1ELb1ELb0ELb0EEEvNS_9FwdParamsE --------------------------
	.section	.nv.shared._ZN10layer_norm13ln_fwd_kernelINS_13Kernel_traitsIf13__nv_bfloat16S2_S2_fjLj8192ELj1ELj1ELj8ELj16ENS_18Kernel_traits_baseILj8192EfS2_S2_S2_fjLj256EEEEELb1ELb1ELb0ELb0EEEvNS_9FwdParamsE,"aw",@nobits
	.sectionflags	@""
	.align	16


//--------------------- .nv.shared._ZN10layer_norm13ln_fwd_kernelINS_13Kernel_traitsIf13__nv_bfloat16S2_S2_fjLj8192ELj1ELj1ELj8ELj16ENS_18Kernel_traits_baseILj8192EfS2_S2_S2_fjLj256EEEEELb1ELb1ELb0ELb1EEEvNS_9FwdParamsE --------------------------
	.section	.nv.shared._ZN10layer_norm13ln_fwd_kernelINS_13Kernel_traitsIf13__nv_bfloat16S2_S2_fjLj8192ELj1ELj1ELj8ELj16ENS_18Kernel_traits_baseILj8192EfS2_S2_S2_fjLj256EEEEELb1ELb1ELb0ELb1EEEvNS_9FwdParamsE,"aw",@nobits
	.sectionflags	@""
	.align	16


//--------------------- .nv.shared._ZN10layer_norm13ln_fwd_kernelINS_13Kernel_traitsIf13__nv_bfloat16S2_S2_fjLj8192ELj1ELj1ELj8ELj16ENS_18Kernel_traits_baseILj8192EfS2_S2_S2_fjLj256EEEEELb1ELb1ELb1ELb0EEEvNS_9FwdParamsE --------------------------
	.section	.nv.shared._ZN10layer_norm13ln_fwd_kernelINS_13Kernel_traitsIf13__nv_bfloat16S2_S2_fjLj8192ELj1ELj1ELj8ELj16ENS_18Kernel_traits_baseILj8192EfS2_S2_S2_fjLj256EEEEELb1ELb1ELb1ELb0EEEvNS_9FwdParamsE,"aw",@nobits
	.sectionflags	@""
	.align	16


//--------------------- .nv.shared._ZN10layer_norm13ln_fwd_kernelINS_13Kernel_traitsIf13__nv_bfloat16S2_S2_fjLj8192ELj1ELj1ELj8ELj16ENS_18Kernel_traits_baseILj8192EfS2_S2_S2_fjLj256EEEEELb1ELb1ELb1ELb1EEEvNS_9FwdParamsE --------------------------
	.section	.nv.shared._ZN10layer_norm13ln_fwd_kernelINS_13Kernel_traitsIf13__nv_bfloat16S2_S2_fjLj8192ELj1ELj1ELj8ELj16ENS_18Kernel_traits_baseILj8192EfS2_S2_S2_fjLj256EEEEELb1ELb1ELb1ELb1EEEvNS_9FwdParamsE,"aw",@nobits
	.sectionflags	@""
	.align	16


//--------------------- .nv.shared._ZN10layer_norm13ln_fwd_kernelINS_13Kernel_traitsI13__nv_bfloat16S2_fS2_fjLj8192ELj1ELj1ELj8ELj16ENS_18Kernel_traits_baseILj8192ES2_S2_fS2_fjLj256EEEEELb0ELb0ELb0ELb0EEEvNS_9FwdParamsE --------------------------
	.section	.nv.shared._ZN10layer_norm13ln_fwd_kernelINS_13Kernel_traitsI13__nv_bfloat16S2_fS2_fjLj8192ELj1ELj1ELj8ELj16ENS_18Kernel_traits_baseILj8192ES2_S2_fS2_fjLj256EEEEELb0ELb0ELb0ELb0EEEvNS_9FwdParamsE,"aw",@nobits
	.sectionflags	@""
	.align	16


//--------------------- .nv.shared._ZN10layer_norm13ln_fwd_kernelINS_13Kernel_traitsI13__nv_bfloat16S2_fS2_fjLj8192ELj1ELj1ELj8ELj16ENS_18Kernel_traits_baseILj8192ES2_S2_fS2_fjLj256EEEEELb0ELb0ELb0ELb1EEEvNS_9FwdParamsE --------------------------
	.section	.nv.shared._ZN10layer_norm13ln_fwd_kernelINS_13Kernel_traitsI13__nv_bfloat16S2_fS2_fjLj8192ELj1ELj1ELj8ELj16ENS_18Kernel_traits_baseILj8192ES2_S2_fS2_fjLj256EEEEELb0ELb0ELb0ELb1EEEvNS_9FwdParamsE,"aw",@nobits
	.sectionflags	@""
	.align	16


//--------------------- .nv.shared._ZN10layer_norm13ln_fwd_kernelINS_13Kernel_traitsI13__nv_bfloat16S2_fS2_fjLj8192ELj1ELj1ELj8ELj16ENS_18Kernel_traits_baseILj8192ES2_S2_fS2_fjLj256EEEEELb0ELb0ELb1ELb0EEEvNS_9FwdParamsE --------------------------
	.section	.nv.shared._ZN10layer_norm13ln_fwd_kernelINS_13Kernel_traitsI13__nv_bfloat16S2_fS2_fjLj8192ELj1ELj1ELj8ELj16ENS_18Kernel_traits_baseILj8192ES2_S2_fS2_fjLj256EEEEELb0ELb0ELb1ELb0EEEvNS_9FwdParamsE,"aw",@nobits
	.sectionflags	@""
	.align	16


//--------------------- .nv.shared._ZN10layer_norm13ln_fwd_kernelINS_13Kernel_traitsI13__nv_bfloat16S2_fS2_fjLj8192ELj1ELj1ELj8ELj16ENS_18Kernel_traits_baseILj8192ES2_S2_fS2_fjLj256EEEEELb0ELb0ELb1ELb1EEEvNS_9FwdParamsE --------------------------
	.section	.nv.shared._ZN10layer_norm13ln_fwd_kernelINS_13Kernel_traitsI13__nv_bfloat16S2_fS2_fjLj8192ELj1ELj1ELj8ELj16ENS_18Kernel_traits_baseILj8192ES2_S2_fS2_fjLj256EEEEELb0ELb0ELb1ELb1EEEvNS_9FwdParamsE,"aw",@nobits
	.sectionflags	@""
	.align	16


//--------------------- .nv.shared._ZN10layer_norm13ln_fwd_kernelINS_13Kernel_traitsI13__nv_bfloat16S2_fS2_fjLj8192ELj1ELj1ELj8ELj16ENS_18Kernel_traits_baseILj8192ES2_S2_fS2_fjLj256EEEEELb0ELb1ELb0ELb0EEEvNS_9FwdParamsE --------------------------
	.section	.nv.shared._ZN10layer_norm13ln_fwd_kernelINS_13Kernel_traitsI13__nv_bfloat16S2_fS2_fjLj8192ELj1ELj1ELj8ELj16ENS_18Kernel_traits_baseILj8192ES2_S2_fS2_fjLj256EEEEELb0ELb1ELb0ELb0EEEvNS_9FwdParamsE,"aw",@nobits
	.sectionflags	@""
	.align	16


//--------------------- .nv.shared._ZN10layer_norm13ln_fwd_kernelINS_13Kernel_traitsI13__nv_bfloat16S2_fS2_fjLj8192ELj1ELj1ELj8ELj16ENS_18Kernel_traits_baseILj8192ES2_S2_fS2_fjLj256EEEEELb0ELb1ELb0ELb1EEEvNS_9FwdParamsE --------------------------
	.section	.nv.shared._ZN10layer_norm13ln_fwd_kernelINS_13Kernel_traitsI13__nv_bfloat16S2_fS2_fjLj8192ELj1ELj1ELj8ELj16ENS_18Kernel_traits_baseILj8192ES2_S2_fS2_fjLj256EEEEELb0ELb1ELb0ELb1EEEvNS_9FwdParamsE,"aw",@nobits
	.sectionflags	@""
	.align	16


//--------------------- .nv.shared._ZN10layer_norm13ln_fwd_kernelINS_13Kernel_traitsI13__nv_bfloat16S2_fS2_fjLj8192ELj1ELj1ELj8ELj16ENS_18Kernel_traits_baseILj8192ES2_S2_fS2_fjLj256EEEEELb0ELb1ELb1ELb0EEEvNS_9FwdParamsE --------------------------
	.section	.nv.shared._ZN10layer_norm13ln_fwd_kernelINS_13Kernel_traitsI13__nv_bfloat16S2_fS2_fjLj8192ELj1ELj1ELj8ELj16ENS_18Kernel_traits_baseILj8192ES2_S2_fS2_fjLj256EEEEELb0ELb1ELb1ELb0EEEvNS_9FwdParamsE,"aw",@nobits
	.sectionflags	@""
	.align	16


//--------------------- .nv.shared._ZN10layer_norm13ln_fwd_kernelINS_13Kernel_traitsI13__nv_bfloat16S2_fS2_fjLj8192ELj1ELj1ELj8ELj16ENS_18Kernel_traits_baseILj8192ES2_S2_fS2_fjLj256EEEEELb0ELb1ELb1ELb1EEEvNS_9FwdParamsE --------------------------
	.section	.nv.shared._ZN10layer_norm13ln_fwd_kernelINS_13Kernel_traitsI13__nv_bfloat16S2_fS2_fjLj8192ELj1ELj1ELj8ELj16ENS_18Kernel_traits_baseILj8192ES2_S2_fS2_fjLj256EEEEELb0ELb1ELb1ELb1EEEvNS_9FwdParamsE,"aw",@nobits
	.sectionflags	@""
	.align	16


//--------------------- .nv.shared._ZN10layer_norm13ln_fwd_kernelINS_13Kernel_traitsI13__nv_bfloat16S2_fS2_fjLj8192ELj1ELj1ELj8ELj16ENS_18Kernel_traits_baseILj8192ES2_S2_fS2_fjLj256EEEEELb1ELb0ELb0ELb0EEEvNS_9FwdParamsE --------------------------
	.section	.nv.shared._ZN10layer_norm13ln_fwd_kernelINS_13Kernel_traitsI13__nv_bfloat16S2_fS2_fjLj8192ELj1ELj1ELj8ELj16ENS_18Kernel_traits_baseILj8192ES2_S2_fS2_fjLj256EEEEELb1ELb0ELb0ELb0EEEvNS_9FwdParamsE,"aw",@nobits
	.sectionflags	@""
	.align	16


//--------------------- .nv.shared._ZN10layer_norm13ln_fwd_kernelINS_13Kernel_traitsI13__nv_bfloat16S2_fS2_fjLj8192ELj1ELj1ELj8ELj16ENS_18Kernel_traits_baseILj8192ES2_S2_fS2_fjLj256EEEEELb1ELb0ELb0ELb1EEEvNS_9FwdParamsE --------------------------
	.section	.nv.shared._ZN10layer_norm13ln_fwd_kernelINS_13Kernel_traitsI13__nv_bfloat16S2_fS2_fjLj8192ELj1ELj1ELj8ELj16ENS_18Kernel_traits_baseILj8192ES2_S2_fS2_fjLj256EEEEELb1ELb0ELb0ELb1EEEvNS_9FwdParamsE,"aw",@nobits
	.sectionflags	@""
	.align	16


//--------------------- .nv.shared._ZN10layer_norm13ln_fwd_kernelINS_13Kernel_traitsI13__nv_bfloat16S2_fS2_fjLj8192ELj1ELj1ELj8ELj16ENS_18Kernel_traits_baseILj8192ES2_S2_fS2_fjLj256EEEEELb1ELb0ELb1ELb0EEEvNS_9FwdParamsE --------------------------
	.section	.nv.shared._ZN10layer_norm13ln_fwd_kernelINS_13Kernel_traitsI13__nv_bfloat16S2_fS2_fjLj8192ELj1ELj1ELj8ELj16ENS_18Kernel_traits_baseILj8192ES2_S2_fS2_fjLj256EEEEELb1ELb0ELb1ELb0EEEvNS_9FwdParamsE,"aw",@nobits
	.sectionflags	@""
	.align	16


//--------------------- .nv.shared._ZN10layer_norm13ln_fwd_kernelINS_13Kernel_traitsI13__nv_bfloat16S2_fS2_fjLj8192ELj1ELj1ELj8ELj16ENS_18Kernel_traits_baseILj8192ES2_S2_fS2_fjLj256EEEEELb1ELb0ELb1ELb1EEEvNS_9FwdParamsE --------------------------
	.section	.nv.shared._ZN10layer_norm13ln_fwd_kernelINS_13Kernel_traitsI13__nv_bfloat16S2_fS2_fjLj8192ELj1ELj1ELj8ELj16ENS_18Kernel_traits_baseILj8192ES2_S2_fS2_fjLj256EEEEELb1ELb0ELb1ELb1EEEvNS_9FwdParamsE,"aw",@nobits
	.sectionflags	@""
	.align	16


//--------------------- .nv.shared._ZN10layer_norm13ln_fwd_kernelINS_13Kernel_traitsI13__nv_bfloat16S2_fS2_fjLj8192ELj1ELj1ELj8ELj16ENS_18Kernel_traits_baseILj8192ES2_S2_fS2_fjLj256EEEEELb1ELb1ELb0ELb0EEEvNS_9FwdParamsE --------------------------
	.section	.nv.shared._ZN10layer_norm13ln_fwd_kernelINS_13Kernel_traitsI13__nv_bfloat16S2_fS2_fjLj8192ELj1ELj1ELj8ELj16ENS_18Kernel_traits_baseILj8192ES2_S2_fS2_fjLj256EEEEELb1ELb1ELb0ELb0EEEvNS_9FwdParamsE,"aw",@nobits
	.sectionflags	@""
	.align	16


//--------------------- .nv.shared._ZN10layer_norm13ln_fwd_kernelINS_13Kernel_traitsI13__nv_bfloat16S2_fS2_fjLj8192ELj1ELj1ELj8ELj16ENS_18Kernel_traits_baseILj8192ES2_S2_fS2_fjLj256EEEEELb1ELb1ELb0ELb1EEEvNS_9FwdParamsE --------------------------
	.section	.nv.shared._ZN10layer_norm13ln_fwd_kernelINS_13Kernel_traitsI13__nv_bfloat16S2_fS2_fjLj8192ELj1ELj1ELj8ELj16ENS_18Kernel_traits_baseILj8192ES2_S2_fS2_fjLj256EEEEELb1ELb1ELb0ELb1EEEvNS_9FwdParamsE,"aw",@nobits
	.sectionflags	@""
	.align	16


//--------------------- .nv.shared._ZN10layer_norm13ln_fwd_kernelINS_13Kernel_traitsI13__nv_bfloat16S2_fS2_fjLj8192ELj1ELj1ELj8ELj16ENS_18Kernel_traits_baseILj8192ES2_S2_fS2_fjLj256EEEEELb1ELb1ELb1ELb0EEEvNS_9FwdParamsE --------------------------
	.section	.nv.shared._ZN10layer_norm13ln_fwd_kernelINS_13Kernel_traitsI13__nv_bfloat16S2_fS2_fjLj8192ELj1ELj1ELj8ELj16ENS_18Kernel_traits_baseILj8192ES2_S2_fS2_fjLj256EEEEELb1ELb1ELb1ELb0EEEvNS_9FwdParamsE,"aw",@nobits
	.sectionflags	@""
	.align	16


//--------------------- .nv.shared._ZN10layer_norm13ln_fwd_kernelINS_13Kernel_traitsI13__nv_bfloat16S2_fS2_fjLj8192ELj1ELj1ELj8ELj16ENS_18Kernel_traits_baseILj8192ES2_S2_fS2_fjLj256EEEEELb1ELb1ELb1ELb1EEEvNS_9FwdParamsE --------------------------
	.section	.nv.shared._ZN10layer_norm13ln_fwd_kernelINS_13Kernel_traitsI13__nv_bfloat16S2_fS2_fjLj8192ELj1ELj1ELj8ELj16ENS_18Kernel_traits_baseILj8192ES2_S2_fS2_fjLj256EEEEELb1ELb1ELb1ELb1EEEvNS_9FwdParamsE,"aw",@nobits
	.sectionflags	@""
	.align	16


//--------------------- .nv.shared._ZN10layer_norm13ln_fwd_kernelINS_13Kernel_traitsIf13__nv_bfloat16fS2_fjLj8192ELj1ELj1ELj8ELj16ENS_18Kernel_traits_baseILj8192EfS2_fS2_fjLj256EEEEELb0ELb0ELb0ELb0EEEvNS_9FwdParamsE --------------------------
	.section	.nv.shared._ZN10layer_norm13ln_fwd_kernelINS_13Kernel_traitsIf13__nv_bfloat16fS2_fjLj8192ELj1ELj1ELj8ELj16ENS_18Kernel_traits_baseILj8192EfS2_fS2_fjLj256EEEEELb0ELb0ELb0ELb0EEEvNS_9FwdParamsE,"aw",@nobits
	.sectionflags	@""
	.align	16


//--------------------- .nv.shared._ZN10layer_norm13ln_fwd_kernelINS_13Kernel_traitsIf13__nv_bfloat16fS2_fjLj8192ELj1ELj1ELj8ELj16ENS_18Kernel_traits_baseILj8192EfS2_fS2_fjLj256EEEEELb0ELb0ELb0ELb1EEEvNS_9FwdParamsE --------------------------
	.section	.nv.shared._ZN10layer_norm13ln_fwd_kernelINS_13Kernel_traitsIf13__nv_bfloat16fS2_fjLj8192ELj1ELj1ELj8ELj16ENS_18Kernel_traits_baseILj8192EfS2_fS2_fjLj256EEEEELb0ELb0ELb0ELb1EEEvNS_9FwdParamsE,"aw",@nobits
	.sectionflags	@""
	.align	16


//--------------------- .nv.shared._ZN10layer_norm13ln_fwd_kernelINS_13Kernel_traitsIf13__nv_bfloat16fS2_fjLj8192ELj1ELj1ELj8ELj16ENS_18Kernel_traits_baseILj8192EfS2_fS2_fjLj256EEEEELb0ELb0ELb1ELb0EEEvNS_9FwdParamsE --------------------------
	.section	.nv.shared._ZN10layer_norm13ln_fwd_kernelINS_13Kernel_traitsIf13__nv_bfloat16fS2_fjLj8192ELj1ELj1ELj8ELj16ENS_18Kernel_traits_baseILj8192EfS2_fS2_fjLj256EEEEELb0ELb0ELb1ELb0EEEvNS_9FwdParamsE,"aw",@nobits
	.sectionflags	@""
	.align	16


//--------------------- .nv.shared._ZN10layer_norm13ln_fwd_kernelINS_13Kernel_traitsIf13__nv_bfloat16fS2_fjLj8192ELj1ELj1ELj8ELj16ENS_18Kernel_traits_baseILj8192EfS2_fS2_fjLj256EEEEELb0ELb0ELb1ELb1EEEvNS_9FwdParamsE --------------------------
	.section	.nv.shared._ZN10layer_norm13ln_fwd_kernelINS_13Kernel_traitsIf13__nv_bfloat16fS2_fjLj8192ELj1ELj1ELj8ELj16ENS_18Kernel_traits_baseILj8192EfS2_fS2_fjLj256EEEEELb0ELb0ELb1ELb1EEEvNS_9FwdParamsE,"aw",@nobits
	.sectionflags	@""
	.align	16


//--------------------- .nv.shared._ZN10layer_norm13ln_fwd_kernelINS_13Kernel_traitsIf13__nv_bfloat16fS2_fjLj8192ELj1ELj1ELj8ELj16ENS_18Kernel_traits_baseILj8192EfS2_fS2_fjLj256EEEEELb0ELb1ELb0ELb0EEEvNS_9FwdParamsE --------------------------
	.section	.nv.shared._ZN10layer_norm13ln_fwd_kernelINS_13Kernel_traitsIf13__nv_bfloat16fS2_fjLj8192ELj1ELj1ELj8ELj16ENS_18Kernel_traits_baseILj8192EfS2_fS2_fjLj256EEEEELb0ELb1ELb0ELb0EEEvNS_9FwdParamsE,"aw",@nobits
	.sectionflags	@""
	.align	16


//--------------------- .nv.shared._ZN10layer_norm13ln_fwd_kernelINS_13Kernel_traitsIf13__nv_bfloat16fS2_fjLj8192ELj1ELj1ELj8ELj16ENS_18Kernel_traits_baseILj8192EfS2_fS2_fjLj256EEEEELb0ELb1ELb0ELb1EEEvNS_9FwdParamsE --------------------------
	.section	.nv.shared._ZN10layer_norm13ln_fwd_kernelINS_13Kernel_traitsIf13__nv_bfloat16fS2_fjLj8192ELj1ELj1ELj8ELj16ENS_18Kernel_traits_baseILj8192EfS2_fS2_fjLj256EEEEELb0ELb1ELb0ELb1EEEvNS_9FwdParamsE,"aw",@nobits
	.sectionflags	@""
	.align	16


//--------------------- .nv.shared._ZN10layer_norm13ln_fwd_kernelINS_13Kernel_traitsIf13__nv_bfloat16fS2_fjLj8192ELj1ELj1ELj8ELj16ENS_18Kernel_traits_baseILj8192EfS2_fS2_fjLj256EEEEELb0ELb1ELb1ELb0EEEvNS_9FwdParamsE --------------------------
	.section	.nv.shared._ZN10layer_norm13ln_fwd_kernelINS_13Kernel_traitsIf13__nv_bfloat16fS2_fjLj8192ELj1ELj1ELj8ELj16ENS_18Kernel_traits_baseILj8192EfS2_fS2_fjLj256EEEEELb0ELb1ELb1ELb0EEEvNS_9FwdParamsE,"aw",@nobits
	.sectionflags	@""
	.align	16


//--------------------- .nv.shared._ZN10layer_norm13ln_fwd_kernelINS_13Kernel_traitsIf13__nv_bfloat16fS2_fjLj8192ELj1ELj1ELj8ELj16ENS_18Kernel_traits_baseILj8192EfS2_fS2_fjLj256EEEEELb0ELb1ELb1ELb1EEEvNS_9FwdParamsE --------------------------
	.section	.nv.shared._ZN10layer_norm13ln_fwd_kernelINS_13Kernel_traitsIf13__nv_bfloat16fS2_fjLj8192ELj1ELj1ELj8ELj16ENS_18Kernel_traits_baseILj8192EfS2_fS2_fjLj256EEEEELb0ELb1ELb1ELb1EEEvNS_9FwdParamsE,"aw",@nobits
	.sectionflags	@""
	.align	16


//--------------------- .nv.shared._ZN10layer_norm13ln_fwd_kernelINS_13Kernel_traitsIf13__nv_bfloat16fS2_fjLj8192ELj1ELj1ELj8ELj16ENS_18Kernel_traits_baseILj8192EfS2_fS2_fjLj256EEEEELb1ELb0ELb0ELb0EEEvNS_9FwdParamsE --------------------------
	.section	.nv.shared._ZN10layer_norm13ln_fwd_kernelINS_13Kernel_traitsIf13__nv_bfloat16fS2_fjLj8192ELj1ELj1ELj8ELj16ENS_18Kernel_traits_baseILj8192EfS2_fS2_fjLj256EEEEELb1ELb0ELb0ELb0EEEvNS_9FwdParamsE,"aw",@nobits
	.sectionflags	@""
	.align	16


//--------------------- .nv.shared._ZN10layer_norm13ln_fwd_kernelINS_13Kernel_traitsIf13__nv_bfloat16fS2_fjLj8192ELj1ELj1ELj8ELj16ENS_18Kernel_traits_baseILj8192EfS2_fS2_fjLj256EEEEELb1ELb0ELb0ELb1EEEvNS_9FwdParamsE --------------------------
	.section	.nv.shared._ZN10layer_norm13ln_fwd_kernelINS_13Kernel_traitsIf13__nv_bfloat16fS2_fjLj8192ELj1ELj1ELj8ELj16ENS_18Kernel_traits_baseILj8192EfS2_fS2_fjLj256EEEEELb1ELb0ELb0ELb1EEEvNS_9FwdParamsE,"aw",@nobits
	.sectionflags	@""
	.align	16


//--------------------- .nv.shared._ZN10layer_norm13ln_fwd_kernelINS_13Kernel_traitsIf13__nv_bfloat16fS2_fjLj8192ELj1ELj1ELj8ELj16ENS_18Kernel_traits_baseILj8192EfS2_fS2_fjLj256EEEEELb1ELb0ELb1ELb0EEEvNS_9FwdParamsE --------------------------
	.section	.nv.shared._ZN10layer_norm13ln_fwd_kernelINS_13Kernel_traitsIf13__nv_bfloat16fS2_fjLj8192ELj1ELj1ELj8ELj16ENS_18Kernel_traits_baseILj8192EfS2_fS2_fjLj256EEEEELb1ELb0ELb1ELb0EEEvNS_9FwdParamsE,"aw",@nobits
	.sectionflags	@""
	.align	16


//--------------------- .nv.shared._ZN10layer_norm13ln_fwd_kernelINS_13Kernel_traitsIf13__nv_bfloat16fS2_fjLj8192ELj1ELj1ELj8ELj16ENS_18Kernel_traits_baseILj8192EfS2_fS2_fjLj256EEEEELb1ELb0ELb1ELb1EEEvNS_9FwdParamsE --------------------------
	.section	.nv.shared._ZN10layer_norm13ln_fwd_kernelINS_13Kernel_traitsIf13__nv_bfloat16fS2_fjLj8192ELj1ELj1ELj8ELj16ENS_18Kernel_traits_baseILj8192EfS2_fS2_fjLj256EEEEELb1ELb0ELb1ELb1EEEvNS_9FwdParamsE,"aw",@nobits
	.sectionflags	@""
	.align	16


//--------------------- .nv.shared._ZN10layer_norm13ln_fwd_kernelINS_13Kernel_traitsIf13__nv_bfloat16fS2_fjLj8192ELj1ELj1ELj8ELj16ENS_18Kernel_traits_baseILj8192EfS2_fS2_fjLj256EEEEELb1ELb1ELb0ELb0EEEvNS_9FwdParamsE --------------------------
	.section	.nv.shared._ZN10layer_norm13ln_fwd_kernelINS_13Kernel_traitsIf13__nv_bfloat16fS2_fjLj8192ELj1ELj1ELj8ELj16ENS_18Kernel_traits_baseILj8192EfS2_fS2_fjLj256EEEEELb1ELb1ELb0ELb0EEEvNS_9FwdParamsE,"aw",@nobits
	.sectionflags	@""
	.align	16


//--------------------- .nv.shared._ZN10layer_norm13ln_fwd_kernelINS_13Kernel_traitsIf13__nv_bfloat16fS2_fjLj8192ELj1ELj1ELj8ELj16ENS_18Kernel_traits_baseILj8192EfS2_fS2_fjLj256EEEEELb1ELb1ELb0ELb1EEEvNS_9FwdParamsE --------------------------
	.section	.nv.shared._ZN10layer_norm13ln_fwd_kernelINS_13Kernel_traitsIf13__nv_bfloat16fS2_fjLj8192ELj1ELj1ELj8ELj16ENS_18Kernel_traits_baseILj8192EfS2_fS2_fjLj256EEEEELb1ELb1ELb0ELb1EEEvNS_9FwdParamsE,"aw",@nobits
	.sectionflags	@""
	.align	16


//--------------------- .nv.shared._ZN10layer_norm13ln_fwd_kernelINS_13Kernel_traitsIf13__nv_bfloat16fS2_fjLj8192ELj1ELj1ELj8ELj16ENS_18Kernel_traits_baseILj8192EfS2_fS2_fjLj256EEEEELb1ELb1ELb1ELb0EEEvNS_9FwdParamsE --------------------------
	.section	.nv.shared._ZN10layer_norm13ln_fwd_kernelINS_13Kernel_traitsIf13__nv_bfloat16fS2_fjLj8192ELj1ELj1ELj8ELj16ENS_18Kernel_traits_baseILj8192EfS2_fS2_fjLj256EEEEELb1ELb1ELb1ELb0EEEvNS_9FwdParamsE,"aw",@nobits
	.sectionflags	@""
	.align	16


//--------------------- .nv.shared._ZN10layer_norm13ln_fwd_kernelINS_13Kernel_traitsIf13__nv_bfloat16fS2_fjLj8192ELj1ELj1ELj8ELj16ENS_18Kernel_traits_baseILj8192EfS2_fS2_fjLj256EEEEELb1ELb1ELb1ELb1EEEvNS_9FwdParamsE --------------------------
	.section	.nv.shared._ZN10layer_norm13ln_fwd_kernelINS_13Kernel_traitsIf13__nv_bfloat16fS2_fjLj8192ELj1ELj1ELj8ELj16ENS_18Kernel_traits_baseILj8192EfS2_fS2_fjLj256EEEEELb1ELb1ELb1ELb1EEEvNS_9FwdParamsE,"aw",@nobits
	.sectionflags	@""
	.align	16


//--------------------- .nv.shared._ZN10layer_norm13ln_fwd_kernelINS_13Kernel_traitsIf6__halfS2_S2_fjLj8192ELj1ELj1ELj8ELj16ENS_18Kernel_traits_baseILj8192EfS2_S2_S2_fjLj256EEEEELb0ELb0ELb0ELb0EEEvNS_9FwdParamsE --------------------------
	.section	.nv.shared._ZN10layer_norm13ln_fwd_kernelINS_13Kernel_traitsIf6__halfS2_S2_fjLj8192ELj1ELj1ELj8ELj16ENS_18Kernel_traits_baseILj8192EfS2_S2_S2_fjLj256EEEEELb0ELb0ELb0ELb0EEEvNS_9FwdParamsE,"aw",@nobits
	.sectionflags	@""
	.align	16


//--------------------- .nv.shared._ZN10layer_norm13ln_fwd_kernelINS_13Kernel_traitsIf6__halfS2_S2_fjLj8192ELj1ELj1ELj8ELj16ENS_18Kernel_traits_baseILj8192EfS2_S2_S2_fjLj256EEEEELb0ELb0ELb0ELb1EEEvNS_9FwdParamsE --------------------------
	.section	.nv.shared._ZN10layer_norm13ln_fwd_kernelINS_13Kernel_traitsIf6__halfS2_S2_fjLj8192ELj1ELj1ELj8ELj16ENS_18Kernel_traits_baseILj8192EfS2_S2_S2_fjLj256EEEEELb0ELb0ELb0ELb1EEEvNS_9FwdParamsE,"aw",@nobits
	.sectionflags	@""
	.align	16


//--------------------- .nv.shared._ZN10layer_norm13ln_fwd_kernelINS_13Kernel_traitsIf6__halfS2_S2_fjLj8192ELj1ELj1ELj8ELj16ENS_18Kernel_traits_baseILj8192EfS2_S2_S2_fjLj256EEEEELb0ELb0ELb1ELb0EEEvNS_9FwdParamsE --------------------------
	.section	.nv.shared._ZN10layer_norm13ln_fwd_kernelINS_13Kernel_traitsIf6__halfS2_S2_fjLj8192ELj1ELj1ELj8ELj16ENS_18Kernel_traits_baseILj8192EfS2_S2_S2_fjLj256EEEEELb0ELb0ELb1ELb0EEEvNS_9FwdParamsE,"aw",@nobits
	.sectionflags	@""
	.align	16


//--------------------- .nv.shared._ZN10layer_norm13ln_fwd_kernelINS_13Kernel_traitsIf6__halfS2_S2_fjLj8192ELj1ELj1ELj8ELj16ENS_18Kernel_traits_baseILj8192EfS2_S2_S2_fjLj256EEEEELb0ELb0ELb1ELb1EEEvNS_9FwdParamsE --------------------------
	.section	.nv.shared._ZN10layer_norm13ln_fwd_kernelINS_13Kernel_traitsIf6__halfS2_S2_fjLj8192ELj1ELj1ELj8ELj16ENS_18Kernel_traits_baseILj8192EfS2_S2_S2_fjLj256EEEEELb0ELb0ELb1ELb1EEEvNS_9FwdParamsE,"aw",@nobits
	.sectionflags	@""
	.align	16


//--------------------- .nv.shared._ZN10layer_norm13ln_fwd_kernelINS_13Kernel_traitsIf6__halfS2_S2_fjLj8192ELj1ELj1ELj8ELj16ENS_18Kernel_traits_baseILj8192EfS2_S2_S2_fjLj256EEEEELb0ELb1ELb0ELb0EEEvNS_9FwdParamsE --------------------------
	.section	.nv.shared._ZN10layer_norm13ln_fwd_kernelINS_13Kernel_traitsIf6__halfS2_S2_fjLj8192ELj1ELj1ELj8ELj16ENS_18Kernel_traits_baseILj8192EfS2_S2_S2_fjLj256EEEEELb0ELb1ELb0ELb0EEEvNS_9FwdParamsE,"aw",@nobits
	.sectionflags	@""
	.align	16


//--------------------- .nv.shared._ZN10layer_norm13ln_fwd_kernelINS_13Kernel_traitsIf6__halfS2_S2_fjLj8192ELj1ELj1ELj8ELj16ENS_18Kernel_traits_baseILj8192EfS2_S2_S2_fjLj256EEEEELb0ELb1ELb0ELb1EEEvNS_9FwdParamsE --------------------------
	.section	.nv.shared._ZN10layer_norm13ln_fwd_kernelINS_13Kernel_traitsIf6__halfS2_S2_fjLj8192ELj1ELj1ELj8ELj16ENS_18Kernel_traits_baseILj8192EfS2_S2_S2_fjLj256EEEEELb0ELb1ELb0ELb1EEEvNS_9FwdParamsE,"aw",@nobits
	.sectionflags	@""
	.align	16


//--------------------- .nv.shared._ZN10layer_norm13ln_fwd_kernelINS_13Kernel_traitsIf6__halfS2_S2_fjLj8192ELj1ELj1ELj8ELj16ENS_18Kernel_traits_baseILj8192EfS2_S2_S2_fjLj256EEEEELb0ELb1ELb1ELb0EEEvNS_9FwdParamsE --------------------------
	.section	.nv.shared._ZN10layer_norm13ln_fwd_kernelINS_13Kernel_traitsIf6__halfS2_S2_fjLj8192ELj1ELj1ELj8ELj16ENS_18Kernel_traits_baseILj8192EfS2_S2_S2_fjLj256EEEEELb0ELb1ELb1ELb0EEEvNS_9FwdParamsE,"aw",@nobits
	.sectionflags	@""
	.align	16


//--------------------- .nv.shared._ZN10layer_norm13ln_fwd_kernelINS_13Kernel_traitsIf6__halfS2_S2_fjLj8192ELj1ELj1ELj8ELj16ENS_18Kernel_traits_baseILj8192EfS2_S2_S2_fjLj256EEEEELb0ELb1ELb1ELb1EEEvNS_9FwdParamsE --------------------------
	.section	.nv.shared._ZN10layer_norm13ln_fwd_kernelINS_13Kernel_traitsIf6__halfS2_S2_fjLj8192ELj1ELj1ELj8ELj16ENS_18Kernel_traits_baseILj8192EfS2_S2_S2_fjLj256EEEEELb0ELb1ELb1ELb1EEEvNS_9FwdParamsE,"aw",@nobits
	.sectionflags	@""
	.align	16


//--------------------- .nv.shared._ZN10layer_norm13ln_fwd_kernelINS_13Kernel_traitsIf6__halfS2_S2_fjLj8192ELj1ELj1ELj8ELj16ENS_18Kernel_traits_baseILj8192EfS2_S2_S2_fjLj256EEEEELb1ELb0ELb0ELb0EEEvNS_9FwdParamsE --------------------------
	.section	.nv.shared._ZN10layer_norm13ln_fwd_kernelINS_13Kernel_traitsIf6__halfS2_S2_fjLj8192ELj1ELj1ELj8ELj16ENS_18Kernel_traits_baseILj8192EfS2_S2_S2_fjLj256EEEEELb1ELb0ELb0ELb0EEEvNS_9FwdParamsE,"aw",@nobits
	.sectionflags	@""
	.align	16


//--------------------- .nv.shared._ZN10layer_norm13ln_fwd_kernelINS_13Kernel_traitsIf6__halfS2_S2_fjLj8192ELj1ELj1ELj8ELj16ENS_18Kernel_traits_baseILj8192EfS2_S2_S2_fjLj256EEEEELb1ELb0ELb0ELb1EEEvNS_9FwdParamsE --------------------------
	.section	.nv.shared._ZN10layer_norm13ln_fwd_kernelINS_13Kernel_traitsIf6__halfS2_S2_fjLj8192ELj1ELj1ELj8ELj16ENS_18Kernel_traits_baseILj8192EfS2_S2_S2_fjLj256EEEEELb1ELb0ELb0ELb1EEEvNS_9FwdParamsE,"aw",@nobits
	.sectionflags	@""
	.align	16


//--------------------- .nv.shared._ZN10layer_norm13ln_fwd_kernelINS_13Kernel_traitsIf6__halfS2_S2_fjLj8192ELj1ELj1ELj8ELj16ENS_18Kernel_traits_baseILj8192EfS2_S2_S2_fjLj256EEEEELb1ELb0ELb1ELb0EEEvNS_9FwdParamsE --------------------------
	.section	.nv.shared._ZN10layer_norm13ln_fwd_kernelINS_13Kernel_traitsIf6__halfS2_S2_fjLj8192ELj1ELj1ELj8ELj16ENS_18Kernel_traits_baseILj8192EfS2_S2_S2_fjLj256EEEEELb1ELb0ELb1ELb0EEEvNS_9FwdParamsE,"aw",@nobits
	.sectionflags	@""
	.align	16


//--------------------- .nv.shared._ZN10layer_norm13ln_fwd_kernelINS_13Kernel_traitsIf6__halfS2_S2_fjLj8192ELj1ELj1ELj8ELj16ENS_18Kernel_traits_baseILj8192EfS2_S2_S2_fjLj256EEEEELb1ELb0ELb1ELb1EEEvNS_9FwdParamsE --------------------------
	.section	.nv.shared._ZN10layer_norm13ln_fwd_kernelINS_13Kernel_traitsIf6__halfS2_S2_fjLj8192ELj1ELj1ELj8ELj16ENS_18Kernel_traits_baseILj8192EfS2_S2_S2_fjLj256EEEEELb1ELb0ELb1ELb1EEEvNS_9FwdParamsE,"aw",@nobits
	.sectionflags	@""
	.align	16


//--------------------- .nv.shared._ZN10layer_norm13ln_fwd_kernelINS_13Kernel_traitsIf6__halfS2_S2_fjLj8192ELj1ELj1ELj8ELj16ENS_18Kernel_traits_baseILj8192EfS2_S2_S2_fjLj256EEEEELb1ELb1ELb0ELb0EEEvNS_9FwdParamsE --------------------------
	.section	.nv.shared._ZN10layer_norm13ln_fwd_kernelINS_13Kernel_traitsIf6__halfS2_S2_fjLj8192ELj1ELj1ELj8ELj16ENS_18Kernel_traits_baseILj8192EfS2_S2_S2_fjLj256EEEEELb1ELb1ELb0ELb0EEEvNS_9FwdParamsE,"aw",@nobits
	.sectionflags	@""
	.align	16


//--------------------- .nv.shared._ZN10layer_norm13ln_fwd_kernelINS_13Kernel_traitsIf6__halfS2_S2_fjLj8192ELj1ELj1ELj8ELj16ENS_18Kernel_traits_baseILj8192EfS2_S2_S2_fjLj256EEEEELb1ELb1ELb0ELb1EEEvNS_9FwdParamsE --------------------------
	.section	.nv.shared._ZN10layer_norm13ln_fwd_kernelINS_13Kernel_traitsIf6__halfS2_S2_fjLj8192ELj1ELj1ELj8ELj16ENS_18Kernel_traits_baseILj8192EfS2_S2_S2_fjLj256EEEEELb1ELb1ELb0ELb1EEEvNS_9FwdParamsE,"aw",@nobits
	.sectionflags	@""
	.align	16


//--------------------- .nv.shared._ZN10layer_norm13ln_fwd_kernelINS_13Kernel_traitsIf6__halfS2_S2_fjLj8192ELj1ELj1ELj8ELj16ENS_18Kernel_traits_baseILj8192EfS2_S2_S2_fjLj256EEEEELb1ELb1ELb1ELb0EEEvNS_9FwdParamsE --------------------------
	.section	.nv.shared._ZN10layer_norm13ln_fwd_kernelINS_13Kernel_traitsIf6__halfS2_S2_fjLj8192ELj1ELj1ELj8ELj16ENS_18Kernel_traits_baseILj8192EfS2_S2_S2_fjLj256EEEEELb1ELb1ELb1ELb0EEEvNS_9FwdParamsE,"aw",@nobits
	.sectionflags	@""
	.align	16


//--------------------- .nv.shared._ZN10layer_norm13ln_fwd_kernelINS_13Kernel_traitsIf6__halfS2_S2_fjLj8192ELj1ELj1ELj8ELj16ENS_18Kernel_traits_baseILj8192EfS2_S2_S2_fjLj256EEEEELb1ELb1ELb1ELb1EEEvNS_9FwdParamsE --------------------------
	.section	.nv.shared._ZN10layer_norm13ln_fwd_kernelINS_13Kernel_traitsIf6__halfS2_S2_fjLj8192ELj1ELj1ELj8ELj16ENS_18Kernel_traits_baseILj8192EfS2_S2_S2_fjLj256EEEEELb1ELb1ELb1ELb1EEEvNS_9FwdParamsE,"aw",@nobits
	.sectionflags	@""
	.align	16


//--------------------- .nv.shared._ZN10layer_norm13ln_fwd_kernelINS_13Kernel_traitsI6__halfS2_fS2_fjLj8192ELj1ELj1ELj8ELj16ENS_18Kernel_traits_baseILj8192ES2_S2_fS2_fjLj256EEEEELb0ELb0ELb0ELb0EEEvNS_9FwdParamsE --------------------------
	.section	.nv.shared._ZN10layer_norm13ln_fwd_kernelINS_13Kernel_traitsI6__halfS2_fS2_fjLj8192ELj1ELj1ELj8ELj16ENS_18Kernel_traits_baseILj8192ES2_S2_fS2_fjLj256EEEEELb0ELb0ELb0ELb0EEEvNS_9FwdParamsE,"aw",@nobits
	.sectionflags	@""
	.align	16


//--------------------- .nv.shared._ZN10layer_norm13ln_fwd_kernelINS_13Kernel_traitsI6__halfS2_fS2_fjLj8192ELj1ELj1ELj8ELj16ENS_18Kernel_traits_baseILj8192ES2_S2_fS2_fjLj256EEEEELb0ELb0ELb0ELb1EEEvNS_9FwdParamsE --------------------------
	.section	.nv.shared._ZN10layer_norm13ln_fwd_kernelINS_13Kernel_traitsI6__halfS2_fS2_fjLj8192ELj1ELj1ELj8ELj16ENS_18Kernel_traits_baseILj8192ES2_S2_fS2_fjLj256EEEEELb0ELb0ELb0ELb1EEEvNS_9FwdParamsE,"aw",@nobits
	.sectionflags	@""
	.align	16


//--------------------- .nv.shared._ZN10layer_norm13ln_fwd_kernelINS_13Kernel_traitsI6__halfS2_fS2_fjLj8192ELj1ELj1ELj8ELj16ENS_18Kernel_traits_baseILj8192ES2_S2_fS2_fjLj256EEEEELb0ELb0ELb1ELb0EEEvNS_9FwdParamsE --------------------------
	.section	.nv.shared._ZN10layer_norm13ln_fwd_kernelINS_13Kernel_traitsI6__halfS2_fS2_fjLj8192ELj1ELj1ELj8ELj16ENS_18Kernel_traits_baseILj8192ES2_S2_fS2_fjLj256EEEEELb0ELb0ELb1ELb0EEEvNS_9FwdParamsE,"aw",@nobits
	.sectionflags	@""
	.align	16


//--------------------- .nv.shared._ZN10layer_norm13ln_fwd_kernelINS_13Kernel_traitsI6__halfS2_fS2_fjLj8192ELj1ELj1ELj8ELj16ENS_18Kernel_traits_baseILj8192ES2_S2_fS2_fjLj256EEEEELb0ELb0ELb1ELb1EEEvNS_9FwdParamsE --------------------------
	.section	.nv.shared._ZN10layer_norm13ln_fwd_kernelINS_13Kernel_traitsI6__halfS2_fS2_fjLj8192ELj1ELj1ELj8ELj16ENS_18Kernel_traits_baseILj8192ES2_S2_fS2_fjLj256EEEEELb0ELb0ELb1ELb1EEEvNS_9FwdParamsE,"aw",@nobits
	.sectionflags	@""
	.align	16


//--------------------- .nv.shared._ZN10layer_norm13ln_fwd_kernelINS_13Kernel_traitsI6__halfS2_fS2_fjLj8192ELj1ELj1ELj8ELj16ENS_18Kernel_traits_baseILj8192ES2_S2_fS2_fjLj256EEEEELb0ELb1ELb0ELb0EEEvNS_9FwdParamsE --------------------------
	.section	.nv.shared._ZN10layer_norm13ln_fwd_kernelINS_13Kernel_traitsI6__halfS2_fS2_fjLj8192ELj1ELj1ELj8ELj16ENS_18Kernel_traits_baseILj8192ES2_S2_fS2_fjLj256EEEEELb0ELb1ELb0ELb0EEEvNS_9FwdParamsE,"aw",@nobits
	.sectionflags	@""
	.align	16


//--------------------- .nv.shared._ZN10layer_norm13ln_fwd_kernelINS_13Kernel_traitsI6__halfS2_fS2_fjLj8192ELj1ELj1ELj8ELj16ENS_18Kernel_traits_baseILj8192ES2_S2_fS2_fjLj256EEEEELb0ELb1ELb0ELb1EEEvNS_9FwdParamsE --------------------------
	.section	.nv.shared._ZN10layer_norm13ln_fwd_kernelINS_13Kernel_traitsI6__halfS2_fS2_fjLj8192ELj1ELj1ELj8ELj16ENS_18Kernel_traits_baseILj8192ES2_S2_fS2_fjLj256EEEEELb0ELb1ELb0ELb1EEEvNS_9FwdParamsE,"aw",@nobits
	.sectionflags	@""
	.align	16


//--------------------- .nv.shared._ZN10layer_norm13ln_fwd_kernelINS_13Kernel_traitsI6__halfS2_fS2_fjLj8192ELj1ELj1ELj8ELj16ENS_18Kernel_traits_baseILj8192ES2_S2_fS2_fjLj256EEEEELb0ELb1ELb1ELb0EEEvNS_9FwdParamsE --------------------------
	.section	.nv.shared._ZN10layer_norm13ln_fwd_kernelINS_13Kernel_traitsI6__halfS2_fS2_fjLj8192ELj1ELj1ELj8ELj16ENS_18Kernel_traits_baseILj8192ES2_S2_fS2_fjLj256EEEEELb0ELb1ELb1ELb0EEEvNS_9FwdParamsE,"aw",@nobits
	.sectionflags	@""
	.align	16


//--------------------- .nv.shared._ZN10layer_norm13ln_fwd_kernelINS_13Kernel_traitsI6__halfS2_fS2_fjLj8192ELj1ELj1ELj8ELj16ENS_18Kernel_traits_baseILj8192ES2_S2_fS2_fjLj256EEEEELb0ELb1ELb1ELb1EEEvNS_9FwdParamsE --------------------------
	.section	.nv.shared._ZN10layer_norm13ln_fwd_kernelINS_13Kernel_traitsI6__halfS2_fS2_fjLj8192ELj1ELj1ELj8ELj16ENS_18Kernel_traits_baseILj8192ES2_S2_fS2_fjLj256EEEEELb0ELb1ELb1ELb1EEEvNS_9FwdParamsE,"aw",@nobits
	.sectionflags	@""
	.align	16


//--------------------- .nv.shared._ZN10layer_norm13ln_fwd_kernelINS_13Kernel_traitsI6__halfS2_fS2_fjLj8192ELj1ELj1ELj8ELj16ENS_18Kernel_traits_baseILj8192ES2_S2_fS2_fjLj256EEEEELb1ELb0ELb0ELb0EEEvNS_9FwdParamsE --------------------------
	.section	.nv.shared._ZN10layer_norm13ln_fwd_kernelINS_13Kernel_traitsI6__halfS2_fS2_fjLj8192ELj1ELj1ELj8ELj16ENS_18Kernel_traits_baseILj8192ES2_S2_fS2_fjLj256EEEEELb1ELb0ELb0ELb0EEEvNS_9FwdParamsE,"aw",@nobits
	.sectionflags	@""
	.align	16


//--------------------- .nv.shared._ZN10layer_norm13ln_fwd_kernelINS_13Kernel_traitsI6__halfS2_fS2_fjLj8192ELj1ELj1ELj8ELj16ENS_18Kernel_traits_baseILj8192ES2_S2_fS2_fjLj256EEEEELb1ELb0ELb0ELb1EEEvNS_9FwdParamsE --------------------------
	.section	.nv.shared._ZN10layer_norm13ln_fwd_kernelINS_13Kernel_traitsI6__halfS2_fS2_fjLj8192ELj1ELj1ELj8ELj16ENS_18Kernel_traits_baseILj8192ES2_S2_fS2_fjLj256EEEEELb1ELb0ELb0ELb1EEEvNS_9FwdParamsE,"aw",@nobits
	.sectionflags	@""
	.align	16


//--------------------- .nv.shared._ZN10layer_norm13ln_fwd_kernelINS_13Kernel_traitsI6__halfS2_fS2_fjLj8192ELj1ELj1ELj8ELj16ENS_18Kernel_traits_baseILj8192ES2_S2_fS2_fjLj256EEEEELb1ELb0ELb1ELb0EEEvNS_9FwdParamsE --------------------------
	.section	.nv.shared._ZN10layer_norm13ln_fwd_kernelINS_13Kernel_traitsI6__halfS2_fS2_fjLj8192ELj1ELj1ELj8ELj16ENS_18Kernel_traits_baseILj8192ES2_S2_fS2_fjLj256EEEEELb1ELb0ELb1ELb0EEEvNS_9FwdParamsE,"aw",@nobits
	.sectionflags	@""
	.align	16


//--------------------- .nv.shared._ZN10layer_norm13ln_fwd_kernelINS_13Kernel_traitsI6__halfS2_fS2_fjLj8192ELj1ELj1ELj8ELj16ENS_18Kernel_traits_baseILj8192ES2_S2_fS2_fjLj256EEEEELb1ELb0ELb1ELb1EEEvNS_9FwdParamsE --------------------------
	.section	.nv.shared._ZN10layer_norm13ln_fwd_kernelINS_13Kernel_traitsI6__halfS2_fS2_fjLj8192ELj1ELj1ELj8ELj16ENS_18Kernel_traits_baseILj8192ES2_S2_fS2_fjLj256EEEEELb1ELb0ELb1ELb1EEEvNS_9FwdParamsE,"aw",@nobits
	.sectionflags	@""
	.align	16


//--------------------- .nv.shared._ZN10layer_norm13ln_fwd_kernelINS_13Kernel_traitsI6__halfS2_fS2_fjLj8192ELj1ELj1ELj8ELj16ENS_18Kernel_traits_baseILj8192ES2_S2_fS2_fjLj256EEEEELb1ELb1ELb0ELb0EEEvNS_9FwdParamsE --------------------------
	.section	.nv.shared._ZN10layer_norm13ln_fwd_kernelINS_13Kernel_traitsI6__halfS2_fS2_fjLj8192ELj1ELj1ELj8ELj16ENS_18Kernel_traits_baseILj8192ES2_S2_fS2_fjLj256EEEEELb1ELb1ELb0ELb0EEEvNS_9FwdParamsE,"aw",@nobits
	.sectionflags	@""
	.align	16


//--------------------- .nv.shared._ZN10layer_norm13ln_fwd_kernelINS_13Kernel_traitsI6__halfS2_fS2_fjLj8192ELj1ELj1ELj8ELj16ENS_18Kernel_traits_baseILj8192ES2_S2_fS2_fjLj256EEEEELb1ELb1ELb0ELb1EEEvNS_9FwdParamsE --------------------------
	.section	.nv.shared._ZN10layer_norm13ln_fwd_kernelINS_13Kernel_traitsI6__halfS2_fS2_fjLj8192ELj1ELj1ELj8ELj16ENS_18Kernel_traits_baseILj8192ES2_S2_fS2_fjLj256EEEEELb1ELb1ELb0ELb1EEEvNS_9FwdParamsE,"aw",@nobits
	.sectionflags	@""
	.align	16


//--------------------- .nv.shared._ZN10layer_norm13ln_fwd_kernelINS_13Kernel_traitsI6__halfS2_fS2_fjLj8192ELj1ELj1ELj8ELj16ENS_18Kernel_traits_baseILj8192ES2_S2_fS2_fjLj256EEEEELb1ELb1ELb1ELb0EEEvNS_9FwdParamsE --------------------------
	.section	.nv.shared._ZN10layer_norm13ln_fwd_kernelINS_13Kernel_traitsI6__halfS2_fS2_fjLj8192ELj1ELj1ELj8ELj16ENS_18Kernel_traits_baseILj8192ES2_S2_fS2_fjLj256EEEEELb1ELb1ELb1ELb0EEEvNS_9FwdParamsE,"aw",@nobits
	.sectionflags	@""
	.align	16


//--------------------- .nv.shared._ZN10layer_norm13ln_fwd_kernelINS_13Kernel_traitsI6__halfS2_fS2_fjLj8192ELj1ELj1ELj8ELj16ENS_18Kernel_traits_baseILj8192ES2_S2_fS2_fjLj256EEEEELb1ELb1ELb1ELb1EEEvNS_9FwdParamsE --------------------------
	.section	.nv.shared._ZN10layer_norm13ln_fwd_kernelINS_13Kernel_traitsI6__halfS2_fS2_fjLj8192ELj1ELj1ELj8ELj16ENS_18Kernel_traits_baseILj8192ES2_S2_fS2_fjLj256EEEEELb1ELb1ELb1ELb1EEEvNS_9FwdParamsE,"aw",@nobits
	.sectionflags	@""
	.align	16


//--------------------- .nv.shared._ZN10layer_norm13ln_fwd_kernelINS_13Kernel_traitsIf6__halffS2_fjLj8192ELj1ELj1ELj8ELj16ENS_18Kernel_traits_baseILj8192EfS2_fS2_fjLj256EEEEELb0ELb0ELb0ELb0EEEvNS_9FwdParamsE --------------------------
	.section	.nv.shared._ZN10layer_norm13ln_fwd_kernelINS_13Kernel_traitsIf6__halffS2_fjLj8192ELj1ELj1ELj8ELj16ENS_18Kernel_traits_baseILj8192EfS2_fS2_fjLj256EEEEELb0ELb0ELb0ELb0EEEvNS_9FwdParamsE,"aw",@nobits
	.sectionflags	@""
	.align	16


//--------------------- .nv.shared._ZN10layer_norm13ln_fwd_kernelINS_13Kernel_traitsIf6__halffS2_fjLj8192ELj1ELj1ELj8ELj16ENS_18Kernel_traits_baseILj8192EfS2_fS2_fjLj256EEEEELb0ELb0ELb0ELb1EEEvNS_9FwdParamsE --------------------------
	.section	.nv.shared._ZN10layer_norm13ln_fwd_kernelINS_13Kernel_traitsIf6__halffS2_fjLj8192ELj1ELj1ELj8ELj16ENS_18Kernel_traits_baseILj8192EfS2_fS2_fjLj256EEEEELb0ELb0ELb0ELb1EEEvNS_9FwdParamsE,"aw",@nobits
	.sectionflags	@""
	.align	16


//--------------------- .nv.shared._ZN10layer_norm13ln_fwd_kernelINS_13Kernel_traitsIf6__halffS2_fjLj8192ELj1ELj1ELj8ELj16ENS_18Kernel_traits_baseILj8192EfS2_fS2_fjLj256EEEEELb0ELb0ELb1ELb0EEEvNS_9FwdParamsE --------------------------
	.section	.nv.shared._ZN10layer_norm13ln_fwd_kernelINS_13Kernel_traitsIf6__halffS2_fjLj8192ELj1ELj1ELj8ELj16ENS_18Kernel_traits_baseILj8192EfS2_fS2_fjLj256EEEEELb0ELb0ELb1ELb0EEEvNS_9FwdParamsE,"aw",@nobits
	.sectionflags	@""
	.align	16


//--------------------- .nv.shared._ZN10layer_norm13ln_fwd_kernelINS_13Kernel_traitsIf6__halffS2_fjLj8192ELj1ELj1ELj8ELj16ENS_18Kernel_traits_baseILj8192EfS2_fS2_fjLj256EEEEELb0ELb0ELb1ELb1EEEvNS_9FwdParamsE --------------------------
	.section	.nv.shared._ZN10layer_norm13ln_fwd_kernelINS_13Kernel_traitsIf6__halffS2_fjLj8192ELj1ELj1ELj8ELj16ENS_18Kernel_traits_baseILj8192EfS2_fS2_fjLj256EEEEELb0ELb0ELb1ELb1EEEvNS_9FwdParamsE,"aw",@nobits
	.sectionflags	@""
	.align	16


//--------------------- .nv.shared._ZN10layer_norm13ln_fwd_kernelINS_13Kernel_traitsIf6__halffS2_fjLj8192ELj1ELj1ELj8ELj16ENS_18Kernel_traits_baseILj8192EfS2_fS2_fjLj256EEEEELb0ELb1ELb0ELb0EEEvNS_9FwdParamsE --------------------------
	.section	.nv.shared._ZN10layer_norm13ln_fwd_kernelINS_13Kernel_traitsIf6__halffS2_fjLj8192ELj1ELj1ELj8ELj16ENS_18Kernel_traits_baseILj8192EfS2_fS2_fjLj256EEEEELb0ELb1ELb0ELb0EEEvNS_9FwdParamsE,"aw",@nobits
	.sectionflags	@""
	.align	16


//--------------------- .nv.shared._ZN10layer_norm13ln_fwd_kernelINS_13Kernel_traitsIf6__halffS2_fjLj8192ELj1ELj1ELj8ELj16ENS_18Kernel_traits_baseILj8192EfS2_fS2_fjLj256EEEEELb0ELb1ELb0ELb1EEEvNS_9FwdParamsE --------------------------
	.section	.nv.shared._ZN10layer_norm13ln_fwd_kernelINS_13Kernel_traitsIf6__halffS2_fjLj8192ELj1ELj1ELj8ELj16ENS_18Kernel_traits_baseILj8192EfS2_fS2_fjLj256EEEEELb0ELb1ELb0ELb1EEEvNS_9FwdParamsE,"aw",@nobits
	.sectionflags	@""
	.align	16


//--------------------- .nv.shared._ZN10layer_norm13ln_fwd_kernelINS_13Kernel_traitsIf6__halffS2_fjLj8192ELj1ELj1ELj8ELj16ENS_18Kernel_traits_baseILj8192EfS2_fS2_fjLj256EEEEELb0ELb1ELb1ELb0EEEvNS_9FwdParamsE --------------------------
	.section	.nv.shared._ZN10layer_norm13ln_fwd_kernelINS_13Kernel_traitsIf6__halffS2_fjLj8192ELj1ELj1ELj8ELj16ENS_18Kernel_traits_baseILj8192EfS2_fS2_fjLj256EEEEELb0ELb1ELb1ELb0EEEvNS_9FwdParamsE,"aw",@nobits
	.sectionflags	@""
	.align	16


//--------------------- .nv.shared._ZN10layer_norm13ln_fwd_kernelINS_13Kernel_traitsIf6__halffS2_fjLj8192ELj1ELj1ELj8ELj16ENS_18Kernel_traits_baseILj8192EfS2_fS2_fjLj256EEEEELb0ELb1ELb1ELb1EEEvNS_9FwdParamsE --------------------------
	.section	.nv.shared._ZN10layer_norm13ln_fwd_kernelINS_13Kernel_traitsIf6__halffS2_fjLj8192ELj1ELj1ELj8ELj16ENS_18Kernel_traits_baseILj8192EfS2_fS2_fjLj256EEEEELb0ELb1ELb1ELb1EEEvNS_9FwdParamsE,"aw",@nobits
	.sectionflags	@""
	.align	16


//--------------------- .nv.shared._ZN10layer_norm13ln_fwd_kernelINS_13Kernel_traitsIf6__halffS2_fjLj8192ELj1ELj1ELj8ELj16ENS_18Kernel_traits_baseILj8192EfS2_fS2_fjLj256EEEEELb1ELb0ELb0ELb0EEEvNS_9FwdParamsE --------------------------
	.section	.nv.shared._ZN10layer_norm13ln_fwd_kernelINS_13Kernel_traitsIf6__halffS2_fjLj8192ELj1ELj1ELj8ELj16ENS_18Kernel_traits_baseILj8192EfS2_fS2_fjLj256EEEEELb1ELb0ELb0ELb0EEEvNS_9FwdParamsE,"aw",@nobits
	.sectionflags	@""
	.align	16


//--------------------- .nv.shared._ZN10layer_norm13ln_fwd_kernelINS_13Kernel_traitsIf6__halffS2_fjLj8192ELj1ELj1ELj8ELj16ENS_18Kernel_traits_baseILj8192EfS2_fS2_fjLj256EEEEELb1ELb0ELb0ELb1EEEvNS_9FwdParamsE --------------------------
	.section	.nv.shared._ZN10layer_norm13ln_fwd_kernelINS_13Kernel_traitsIf6__halffS2_fjLj8192ELj1ELj1ELj8ELj16ENS_18Kernel_traits_baseILj8192EfS2_fS2_fjLj256EEEEELb1ELb0ELb0ELb1EEEvNS_9FwdParamsE,"aw",@nobits
	.sectionflags	@""
	.align	16


//--------------------- .nv.shared._ZN10layer_norm13ln_fwd_kernelINS_13Kernel_traitsIf6__halffS2_fjLj8192ELj1ELj1ELj8ELj16ENS_18Kernel_traits_baseILj8192EfS2_fS2_fjLj256EEEEELb1ELb0ELb1ELb0EEEvNS_9FwdParamsE --------------------------
	.section	.nv.shared._ZN10layer_norm13ln_fwd_kernelINS_13Kernel_traitsIf6__halffS2_fjLj8192ELj1ELj1ELj8ELj16ENS_18Kernel_traits_baseILj8192EfS2_fS2_fjLj256EEEEELb1ELb0ELb1ELb0EEEvNS_9FwdParamsE,"aw",@nobits
	.sectionflags	@""
	.align	16


//--------------------- .nv.shared._ZN10layer_norm13ln_fwd_kernelINS_13Kernel_traitsIf6__halffS2_fjLj8192ELj1ELj1ELj8ELj16ENS_18Kernel_traits_baseILj8192EfS2_fS2_fjLj256EEEEELb1ELb0ELb1ELb1EEEvNS_9FwdParamsE --------------------------
	.section	.nv.shared._ZN10layer_norm13ln_fwd_kernelINS_13Kernel_traitsIf6__halffS2_fjLj8192ELj1ELj1ELj8ELj16ENS_18Kernel_traits_baseILj8192EfS2_fS2_fjLj256EEEEELb1ELb0ELb1ELb1EEEvNS_9FwdParamsE,"aw",@nobits
	.sectionflags	@""
	.align	16


//--------------------- .nv.shared._ZN10layer_norm13ln_fwd_kernelINS_13Kernel_traitsIf6__halffS2_fjLj8192ELj1ELj1ELj8ELj16ENS_18Kernel_traits_baseILj8192EfS2_fS2_fjLj256EEEEELb1ELb1ELb0ELb0EEEvNS_9FwdParamsE --------------------------
	.section	.nv.shared._ZN10layer_norm13ln_fwd_kernelINS_13Kernel_traitsIf6__halffS2_fjLj8192ELj1ELj1ELj8ELj16ENS_18Kernel_traits_baseILj8192EfS2_fS2_fjLj256EEEEELb1ELb1ELb0ELb0EEEvNS_9FwdParamsE,"aw",@nobits
	.sectionflags	@""
	.align	16


//--------------------- .nv.shared._ZN10layer_norm13ln_fwd_kernelINS_13Kernel_traitsIf6__halffS2_fjLj8192ELj1ELj1ELj8ELj16ENS_18Kernel_traits_baseILj8192EfS2_fS2_fjLj256EEEEELb1ELb1ELb0ELb1EEEvNS_9FwdParamsE --------------------------
	.section	.nv.shared._ZN10layer_norm13ln_fwd_kernelINS_13Kernel_traitsIf6__halffS2_fjLj8192ELj1ELj1ELj8ELj16ENS_18Kernel_traits_baseILj8192EfS2_fS2_fjLj256EEEEELb1ELb1ELb0ELb1EEEvNS_9FwdParamsE,"aw",@nobits
	.sectionflags	@""
	.align	16


//--------------------- .nv.shared._ZN10layer_norm13ln_fwd_kernelINS_13Kernel_traitsIf6__halffS2_fjLj8192ELj1ELj1ELj8ELj16ENS_18Kernel_traits_baseILj8192EfS2_fS2_fjLj256EEEEELb1ELb1ELb1ELb0EEEvNS_9FwdParamsE --------------------------
	.section	.nv.shared._ZN10layer_norm13ln_fwd_kernelINS_13Kernel_traitsIf6__halffS2_fjLj8192ELj1ELj1ELj8ELj16ENS_18Kernel_traits_baseILj8192EfS2_fS2_fjLj256EEEEELb1ELb1ELb1ELb0EEEvNS_9FwdParamsE,"aw",@nobits
	.sectionflags	@""
	.align	16


//--------------------- .nv.shared._ZN10layer_norm13ln_fwd_kernelINS_13Kernel_traitsIf6__halffS2_fjLj8192ELj1ELj1ELj8ELj16ENS_18Kernel_traits_baseILj8192EfS2_fS2_fjLj256EEEEELb1ELb1ELb1ELb1EEEvNS_9FwdParamsE --------------------------
	.section	.nv.shared._ZN10layer_norm13ln_fwd_kernelINS_13Kernel_traitsIf6__halffS2_fjLj8192ELj1ELj1ELj8ELj16ENS_18Kernel_traits_baseILj8192EfS2_fS2_fjLj256EEEEELb1ELb1ELb1ELb1EEEvNS_9FwdParamsE,"aw",@nobits
	.sectionflags	@""
	.align	16


//--------------------- .nv.shared._ZN10layer_norm13ln_fwd_kernelINS_13Kernel_traitsI6__halfffffjLj8192ELj1ELj1ELj8ELj16ENS_18Kernel_traits_baseILj8192ES2_ffffjLj256EEEEELb0ELb0ELb0ELb0EEEvNS_9FwdParamsE --------------------------
	.section	.nv.shared._ZN10layer_norm13ln_fwd_kernelINS_13Kernel_traitsI6__halfffffjLj8192ELj1ELj1ELj8ELj16ENS_18Kernel_traits_baseILj8192ES2_ffffjLj256EEEEELb0ELb0ELb0ELb0EEEvNS_9FwdParamsE,"aw",@nobits
	.sectionflags	@""
	.align	16


//--------------------- .nv.shared._ZN10layer_norm13ln_fwd_kernelINS_13Kernel_traitsI6__halfffffjLj8192ELj1ELj1ELj8ELj16ENS_18Kernel_traits_baseILj8192ES2_ffffjLj256EEEEELb0ELb0ELb0ELb1EEEvNS_9FwdParamsE --------------------------
	.section	.nv.shared._ZN10layer_norm13ln_fwd_kernelINS_13Kernel_traitsI6__halfffffjLj8192ELj1ELj1ELj8ELj16ENS_18Kernel_traits_baseILj8192ES2_ffffjLj256EEEEELb0ELb0ELb0ELb1EEEvNS_9FwdParamsE,"aw",@nobits
	.sectionflags	@""
	.align	16


//--------------------- .nv.shared._ZN10layer_norm13ln_fwd_kernelINS_13Kernel_traitsI6__halfffffjLj8192ELj1ELj1ELj8ELj16ENS_18Kernel_traits_baseILj8192ES2_ffffjLj256EEEEELb0ELb0ELb1ELb0EEEvNS_9FwdParamsE --------------------------
	.section	.nv.shared._ZN10layer_norm13ln_fwd_kernelINS_13Kernel_traitsI6__halfffffjLj8192ELj1ELj1ELj8ELj16ENS_18Kernel_traits_baseILj8192ES2_ffffjLj256EEEEELb0ELb0ELb1ELb0EEEvNS_9FwdParamsE,"aw",@nobits
	.sectionflags	@""
	.align	16


//--------------------- .nv.shared._ZN10layer_norm13ln_fwd_kernelINS_13Kernel_traitsI6__halfffffjLj8192ELj1ELj1ELj8ELj16ENS_18Kernel_traits_baseILj8192ES2_ffffjLj256EEEEELb0ELb0ELb1ELb1EEEvNS_9FwdParamsE --------------------------
	.section	.nv.shared._ZN10layer_norm13ln_fwd_kernelINS_13Kernel_traitsI6__halfffffjLj8192ELj1ELj1ELj8ELj16ENS_18Kernel_traits_baseILj8192ES2_ffffjLj256EEEEELb0ELb0ELb1ELb1EEEvNS_9FwdParamsE,"aw",@nobits
	.sectionflags	@""
	.align	16


//--------------------- .nv.shared._ZN10layer_norm13ln_fwd_kernelINS_13Kernel_traitsI6__halfffffjLj8192ELj1ELj1ELj8ELj16ENS_18Kernel_traits_baseILj8192ES2_ffffjLj256EEEEELb0ELb1ELb0ELb0EEEvNS_9FwdParamsE --------------------------
	.section	.nv.shared._ZN10layer_norm13ln_fwd_kernelINS_13Kernel_traitsI6__halfffffjLj8192ELj1ELj1ELj8ELj16ENS_18Kernel_traits_baseILj8192ES2_ffffjLj256EEEEELb0ELb1ELb0ELb0EEEvNS_9FwdParamsE,"aw",@nobits
	.sectionflags	@""
	.align	16


//--------------------- .nv.shared._ZN10layer_norm13ln_fwd_kernelINS_13Kernel_traitsI6__halfffffjLj8192ELj1ELj1ELj8ELj16ENS_18Kernel_traits_baseILj8192ES2_ffffjLj256EEEEELb0ELb1ELb0ELb1EEEvNS_9FwdParamsE --------------------------
	.section	.nv.shared._ZN10layer_norm13ln_fwd_kernelINS_13Kernel_traitsI6__halfffffjLj8192ELj1ELj1ELj8ELj16ENS_18Kernel_traits_baseILj8192ES2_ffffjLj256EEEEELb0ELb1ELb0ELb1EEEvNS_9FwdParamsE,"aw",@nobits
	.sectionflags	@""
	.align	16


//--------------------- .nv.shared._ZN10layer_norm13ln_fwd_kernelINS_13Kernel_traitsI6__halfffffjLj8192ELj1ELj1ELj8ELj16ENS_18Kernel_traits_baseILj8192ES2_ffffjLj256EEEEELb0ELb1ELb1ELb0EEEvNS_9FwdParamsE --------------------------
	.section	.nv.shared._ZN10layer_norm13ln_fwd_kernelINS_13Kernel_traitsI6__halfffffjLj8192ELj1ELj1ELj8ELj16ENS_18Kernel_traits_baseILj8192ES2_ffffjLj256EEEEELb0ELb1ELb1ELb0EEEvNS_9FwdParamsE,"aw",@nobits
	.sectionflags	@""
	.align	16


//--------------------- .nv.shared._ZN10layer_norm13ln_fwd_kernelINS_13Kernel_traitsI6__halfffffjLj8192ELj1ELj1ELj8ELj16ENS_18Kernel_traits_baseILj8192ES2_ffffjLj256EEEEELb0ELb1ELb1ELb1EEEvNS_9FwdParamsE --------------------------
	.section	.nv.shared._ZN10layer_norm13ln_fwd_kernelINS_13Kernel_traitsI6__halfffffjLj8192ELj1ELj1ELj8ELj16ENS_18Kernel_traits_baseILj8192ES2_ffffjLj256EEEEELb0ELb1ELb1ELb1EEEvNS_9FwdParamsE,"aw",@nobits
	.sectionflags	@""
	.align	16


//--------------------- .nv.shared._ZN10layer_norm13ln_fwd_kernelINS_13Kernel_traitsI6__halfffffjLj8192ELj1ELj1ELj8ELj16ENS_18Kernel_traits_baseILj8192ES2_ffffjLj256EEEEELb1ELb0ELb0ELb0EEEvNS_9FwdParamsE --------------------------
	.section	.nv.shared._ZN10layer_norm13ln_fwd_kernelINS_13Kernel_traitsI6__halfffffjLj8192ELj1ELj1ELj8ELj16ENS_18Kernel_traits_baseILj8192ES2_ffffjLj256EEEEELb1ELb0ELb0ELb0EEEvNS_9FwdParamsE,"aw",@nobits
	.sectionflags	@""
	.align	16


//--------------------- .nv.shared._ZN10layer_norm13ln_fwd_kernelINS_13Kernel_traitsI6__halfffffjLj8192ELj1ELj1ELj8ELj16ENS_18Kernel_traits_baseILj8192ES2_ffffjLj256EEEEELb1ELb0ELb0ELb1EEEvNS_9FwdParamsE --------------------------
	.section	.nv.shared._ZN10layer_norm13ln_fwd_kernelINS_13Kernel_traitsI6__halfffffjLj8192ELj1ELj1ELj8ELj16ENS_18Kernel_traits_baseILj8192ES2_ffffjLj256EEEEELb1ELb0ELb0ELb1EEEvNS_9FwdParamsE,"aw",@nobits
	.sectionflags	@""
	.align	16


//--------------------- .nv.shared._ZN10layer_norm13ln_fwd_kernelINS_13Kernel_traitsI6__halfffffjLj8192ELj1ELj1ELj8ELj16ENS_18Kernel_traits_baseILj8192ES2_ffffjLj256EEEEELb1ELb0ELb1ELb0EEEvNS_9FwdParamsE --------------------------
	.section	.nv.shared._ZN10layer_norm13ln_fwd_kernelINS_13Kernel_traitsI6__halfffffjLj8192ELj1ELj1ELj8ELj16ENS_18Kernel_traits_baseILj8192ES2_ffffjLj256EEEEELb1ELb0ELb1ELb0EEEvNS_9FwdParamsE,"aw",@nobits
	.sectionflags	@""
	.align	16


//--------------------- .nv.shared._ZN10layer_norm13ln_fwd_kernelINS_13Kernel_traitsI6__halfffffjLj8192ELj1ELj1ELj8ELj16ENS_18Kernel_traits_baseILj8192ES2_ffffjLj256EEEEELb1ELb0ELb1ELb1EEEvNS_9FwdParamsE --------------------------
	.section	.nv.shared._ZN10layer_norm13ln_fwd_kernelINS_13Kernel_traitsI6__halfffffjLj8192ELj1ELj1ELj8ELj16ENS_18Kernel_traits_baseILj8192ES2_ffffjLj256EEEEELb1ELb0ELb1ELb1EEEvNS_9FwdParamsE,"aw",@nobits
	.sectionflags	@""
	.align	16


//--------------------- .nv.shared._ZN10layer_norm13ln_fwd_kernelINS_13Kernel_traitsI6__halfffffjLj8192ELj1ELj1ELj8ELj16ENS_18Kernel_traits_baseILj8192ES2_ffffjLj256EEEEELb1ELb1ELb0ELb0EEEvNS_9FwdParamsE --------------------------
	.section	.nv.shared._ZN10layer_norm13ln_fwd_kernelINS_13Kernel_traitsI6__halfffffjLj8192ELj1ELj1ELj8ELj16ENS_18Kernel_traits_baseILj8192ES2_ffffjLj256EEEEELb1ELb1ELb0ELb0EEEvNS_9FwdParamsE,"aw",@nobits
	.sectionflags	@""
	.align	16


//--------------------- .nv.shared._ZN10layer_norm13ln_fwd_kernelINS_13Kernel_traitsI6__halfffffjLj8192ELj1ELj1ELj8ELj16ENS_18Kernel_traits_baseILj8192ES2_ffffjLj256EEEEELb1ELb1ELb0ELb1EEEvNS_9FwdParamsE --------------------------
	.section	.nv.shared._ZN10layer_norm13ln_fwd_kernelINS_13Kernel_traitsI6__halfffffjLj8192ELj1ELj1ELj8ELj16ENS_18Kernel_traits_baseILj8192ES2_ffffjLj256EEEEELb1ELb1ELb0ELb1EEEvNS_9FwdParamsE,"aw",@nobits
	.sectionflags	@""
	.align	16


//--------------------- .nv.shared._ZN10layer_norm13ln_fwd_kernelINS_13Kernel_traitsI6__halfffffjLj8192ELj1ELj1ELj8ELj16ENS_18Kernel_traits_baseILj8192ES2_ffffjLj256EEEEELb1ELb1ELb1ELb0EEEvNS_9FwdParamsE --------------------------
	.section	.nv.shared._ZN10layer_norm13ln_fwd_kernelINS_13Kernel_traitsI6__halfffffjLj8192ELj1ELj1ELj8ELj16ENS_18Kernel_traits_baseILj8192ES2_ffffjLj256EEEEELb1ELb1ELb1ELb0EEEvNS_9FwdParamsE,"aw",@nobits
	.sectionflags	@""
	.align	16


//--------------------- .nv.shared._ZN10layer_norm13ln_fwd_kernelINS_13Kernel_traitsI6__halfffffjLj8192ELj1ELj1ELj8ELj16ENS_18Kernel_traits_baseILj8192ES2_ffffjLj256EEEEELb1ELb1ELb1ELb1EEEvNS_9FwdParamsE --------------------------
	.section	.nv.shared._ZN10layer_norm13ln_fwd_kernelINS_13Kernel_traitsI6__halfffffjLj8192ELj1ELj1ELj8ELj16ENS_18Kernel_traits_baseILj8192ES2_ffffjLj256EEEEELb1ELb1ELb1ELb1EEEvNS_9FwdParamsE,"aw",@nobits
	.sectionflags	@""
	.align	16


//--------------------- .nv.shared._ZN10layer_norm13ln_fwd_kernelINS_13Kernel_traitsIfffffjLj8192ELj1ELj1ELj8ELj16ENS_18Kernel_traits_baseILj8192EfffffjLj256EEEEELb0ELb0ELb0ELb0EEEvNS_9FwdParamsE --------------------------
	.section	.nv.shared._ZN10layer_norm13ln_fwd_kernelINS_13Kernel_traitsIfffffjLj8192ELj1ELj1ELj8ELj16ENS_18Kernel_traits_baseILj8192EfffffjLj256EEEEELb0ELb0ELb0ELb0EEEvNS_9FwdParamsE,"aw",@nobits
	.sectionflags	@""
	.align	16


//--------------------- .nv.shared._ZN10layer_norm13ln_fwd_kernelINS_13Kernel_traitsIfffffjLj8192ELj1ELj1ELj8ELj16ENS_18Kernel_traits_baseILj8192EfffffjLj256EEEEELb0ELb0ELb0ELb1EEEvNS_9FwdParamsE --------------------------
	.section	.nv.shared._ZN10layer_norm13ln_fwd_kernelINS_13Kernel_traitsIfffffjLj8192ELj1ELj1ELj8ELj16ENS_18Kernel_traits_baseILj8192EfffffjLj256EEEEELb0ELb0ELb0ELb1EEEvNS_9FwdParamsE,"aw",@nobits
	.sectionflags	@""
	.align	16


//--------------------- .nv.shared._ZN10layer_norm13ln_fwd_kernelINS_13Kernel_traitsIfffffjLj8192ELj1ELj1ELj8ELj16ENS_18Kernel_traits_baseILj8192EfffffjLj256EEEEELb0ELb0ELb1ELb0EEEvNS_9FwdParamsE --------------------------
	.section	.nv.shared._ZN10layer_norm13ln_fwd_kernelINS_13Kernel_traitsIfffffjLj8192ELj1ELj1ELj8ELj16ENS_18Kernel_traits_baseILj8192EfffffjLj256EEEEELb0ELb0ELb1ELb0EEEvNS_9FwdParamsE,"aw",@nobits
	.sectionflags	@""
	.align	16


//--------------------- .nv.shared._ZN10layer_norm13ln_fwd_kernelINS_13Kernel_traitsIfffffjLj8192ELj1ELj1ELj8ELj16ENS_18Kernel_traits_baseILj8192EfffffjLj256EEEEELb0ELb0ELb1ELb1EEEvNS_9FwdParamsE --------------------------
	.section	.nv.shared._ZN10layer_norm13ln_fwd_kernelINS_13Kernel_traitsIfffffjLj8192ELj1ELj1ELj8ELj16ENS_18Kernel_traits_baseILj8192EfffffjLj256EEEEELb0ELb0ELb1ELb1EEEvNS_9FwdParamsE,"aw",@nobits
	.sectionflags	@""
	.align	16


//--------------------- .nv.shared._ZN10layer_norm13ln_fwd_kernelINS_13Kernel_traitsIfffffjLj8192ELj1ELj1ELj8ELj16ENS_18Kernel_traits_baseILj8192EfffffjLj256EEEEELb0ELb1ELb0ELb0EEEvNS_9FwdParamsE --------------------------
	.section	.nv.shared._ZN10layer_norm13ln_fwd_kernelINS_13Kernel_traitsIfffffjLj8192ELj1ELj1ELj8ELj16ENS_18Kernel_traits_baseILj8192EfffffjLj256EEEEELb0ELb1ELb0ELb0EEEvNS_9FwdParamsE,"aw",@nobits
	.sectionflags	@""
	.align	16


//--------------------- .nv.shared._ZN10layer_norm13ln_fwd_kernelINS_13Kernel_traitsIfffffjLj8192ELj1ELj1ELj8ELj16ENS_18Kernel_traits_baseILj8192EfffffjLj256EEEEELb0ELb1ELb0ELb1EEEvNS_9FwdParamsE --------------------------
	.section	.nv.shared._ZN10layer_norm13ln_fwd_kernelINS_13Kernel_traitsIfffffjLj8192ELj1ELj1ELj8ELj16ENS_18Kernel_traits_baseILj8192EfffffjLj256EEEEELb0ELb1ELb0ELb1EEEvNS_9FwdParamsE,"aw",@nobits
	.sectionflags	@""
	.align	16


//--------------------- .nv.shared._ZN10layer_norm13ln_fwd_kernelINS_13Kernel_traitsIfffffjLj8192ELj1ELj1ELj8ELj16ENS_18Kernel_traits_baseILj8192EfffffjLj256EEEEELb0ELb1ELb1ELb0EEEvNS_9FwdParamsE --------------------------
	.section	.nv.shared._ZN10layer_norm13ln_fwd_kernelINS_13Kernel_traitsIfffffjLj8192ELj1ELj1ELj8ELj16ENS_18Kernel_traits_baseILj8192EfffffjLj256EEEEELb0ELb1ELb1ELb0EEEvNS_9FwdParamsE,"aw",@nobits
	.sectionflags	@""
	.align	16


//--------------------- .nv.shared._ZN10layer_norm13ln_fwd_kernelINS_13Kernel_traitsIfffffjLj8192ELj1ELj1ELj8ELj16ENS_18Kernel_traits_baseILj8192EfffffjLj256EEEEELb0ELb1ELb1ELb1EEEvNS_9FwdParamsE --------------------------
	.section	.nv.shared._ZN10layer_norm13ln_fwd_kernelINS_13Kernel_traitsIfffffjLj8192ELj1ELj1ELj8ELj16ENS_18Kernel_traits_baseILj8192EfffffjLj256EEEEELb0ELb1ELb1ELb1EEEvNS_9FwdParamsE,"aw",@nobits
	.sectionflags	@""
	.align	16


//--------------------- .nv.shared._ZN10layer_norm13ln_fwd_kernelINS_13Kernel_traitsIfffffjLj8192ELj1ELj1ELj8ELj16ENS_18Kernel_traits_baseILj8192EfffffjLj256EEEEELb1ELb0ELb0ELb0EEEvNS_9FwdParamsE --------------------------
	.section	.nv.shared._ZN10layer_norm13ln_fwd_kernelINS_13Kernel_traitsIfffffjLj8192ELj1ELj1ELj8ELj16ENS_18Kernel_traits_baseILj8192EfffffjLj256EEEEELb1ELb0ELb0ELb0EEEvNS_9FwdParamsE,"aw",@nobits
	.sectionflags	@""
	.align	16


//--------------------- .nv.shared._ZN10layer_norm13ln_fwd_kernelINS_13Kernel_traitsIfffffjLj8192ELj1ELj1ELj8ELj16ENS_18Kernel_traits_baseILj8192EfffffjLj256EEEEELb1ELb0ELb0ELb1EEEvNS_9FwdParamsE --------------------------
	.section	.nv.shared._ZN10layer_norm13ln_fwd_kernelINS_13Kernel_traitsIfffffjLj8192ELj1ELj1ELj8ELj16ENS_18Kernel_traits_baseILj8192EfffffjLj256EEEEELb1ELb0ELb0ELb1EEEvNS_9FwdParamsE,"aw",@nobits
	.sectionflags	@""
	.align	16


//--------------------- .nv.shared._ZN10layer_norm13ln_fwd_kernelINS_13Kernel_traitsIfffffjLj8192ELj1ELj1ELj8ELj16ENS_18Kernel_traits_baseILj8192EfffffjLj256EEEEELb1ELb0ELb1ELb0EEEvNS_9FwdParamsE --------------------------
	.section	.nv.shared._ZN10layer_norm13ln_fwd_kernelINS_13Kernel_traitsIfffffjLj8192ELj1ELj1ELj8ELj16ENS_18Kernel_traits_baseILj8192EfffffjLj256EEEEELb1ELb0ELb1ELb0EEEvNS_9FwdParamsE,"aw",@nobits
	.sectionflags	@""
	.align	16


//--------------------- .nv.shared._ZN10layer_norm13ln_fwd_kernelINS_13Kernel_traitsIfffffjLj8192ELj1ELj1ELj8ELj16ENS_18Kernel_traits_baseILj8192EfffffjLj256EEEEELb1ELb0ELb1ELb1EEEvNS_9FwdParamsE --------------------------
	.section	.nv.shared._ZN10layer_norm13ln_fwd_kernelINS_13Kernel_traitsIfffffjLj8192ELj1ELj1ELj8ELj16ENS_18Kernel_traits_baseILj8192EfffffjLj256EEEEELb1ELb0ELb1ELb1EEEvNS_9FwdParamsE,"aw",@nobits
	.sectionflags	@""
	.align	16


//--------------------- .nv.shared._ZN10layer_norm13ln_fwd_kernelINS_13Kernel_traitsIfffffjLj8192ELj1ELj1ELj8ELj16ENS_18Kernel_traits_baseILj8192EfffffjLj256EEEEELb1ELb1ELb0ELb0EEEvNS_9FwdParamsE --------------------------
	.section	.nv.shared._ZN10layer_norm13ln_fwd_kernelINS_13Kernel_traitsIfffffjLj8192ELj1ELj1ELj8ELj16ENS_18Kernel_traits_baseILj8192EfffffjLj256EEEEELb1ELb1ELb0ELb0EEEvNS_9FwdParamsE,"aw",@nobits
	.sectionflags	@""
	.align	16


//--------------------- .nv.shared._ZN10layer_norm13ln_fwd_kernelINS_13Kernel_traitsIfffffjLj8192ELj1ELj1ELj8ELj16ENS_18Kernel_traits_baseILj8192EfffffjLj256EEEEELb1ELb1ELb0ELb1EEEvNS_9FwdParamsE --------------------------
	.section	.nv.shared._ZN10layer_norm13ln_fwd_kernelINS_13Kernel_traitsIfffffjLj8192ELj1ELj1ELj8ELj16ENS_18Kernel_traits_baseILj8192EfffffjLj256EEEEELb1ELb1ELb0ELb1EEEvNS_9FwdParamsE,"aw",@nobits
	.sectionflags	@""
	.align	16


//--------------------- .nv.shared._ZN10layer_norm13ln_fwd_kernelINS_13Kernel_traitsIfffffjLj8192ELj1ELj1ELj8ELj16ENS_18Kernel_traits_baseILj8192EfffffjLj256EEEEELb1ELb1ELb1ELb0EEEvNS_9FwdParamsE --------------------------
	.section	.nv.shared._ZN10layer_norm13ln_fwd_kernelINS_13Kernel_traitsIfffffjLj8192ELj1ELj1ELj8ELj16ENS_18Kernel_traits_baseILj8192EfffffjLj256EEEEELb1ELb1ELb1ELb0EEEvNS_9FwdParamsE,"aw",@nobits
	.sectionflags	@""
	.align	16


//--------------------- .nv.shared._ZN10layer_norm13ln_fwd_kernelINS_13Kernel_traitsIfffffjLj8192ELj1ELj1ELj8ELj16ENS_18Kernel_traits_baseILj8192EfffffjLj256EEEEELb1ELb1ELb1ELb1EEEvNS_9FwdParamsE --------------------------
	.section	.nv.shared._ZN10layer_norm13ln_fwd_kernelINS_13Kernel_traitsIfffffjLj8192ELj1ELj1ELj8ELj16ENS_18Kernel_traits_baseILj8192EfffffjLj256EEEEELb1ELb1ELb1ELb1EEEvNS_9FwdParamsE,"aw",@nobits
	.sectionflags	@""
	.align	16
